	.target	sm_80

	.elftype	@"ET_EXEC"


//--------------------- .note.nv.tkinfo           --------------------------
	.section	.note.nv.tkinfo,"",@"SHT_NOTE"
	.sectionflags	@"SHF_NOTE_NV_TKINFO"
	.tkinfo
        /*0018*/ 	.word	0x00000002
        /*0030*/ 	.string	""
        /*0030*/ 	.string	"ptxas"
        /*0030*/ 	.string	"Cuda compilation tools, release 13.0, V13.0.88"
        /*0030*/ 	.string	"Build cuda_13.0.r13.0/compiler.36424714_0"
        /*0030*/ 	.string	"-arch sm_80 -m 64 "



//--------------------- .note.nv.cuinfo           --------------------------
	.section	.note.nv.cuinfo,"",@"SHT_NOTE"
	.sectionflags	@"SHF_NOTE_NV_CUINFO"
        /*0018*/ 	.short	0x0002
        /*001a*/ 	.short	0x0050
        /*001c*/ 	.short	0x0082
	.zero		2


//--------------------- .nv.info                  --------------------------
	.section	.nv.info,"",@"SHT_CUDA_INFO"
	.align	4


	//----- nvinfo : EIATTR_REGCOUNT
	.align		4
        /*0000*/ 	.byte	0x04, 0x2f
        /*0002*/ 	.short	(.L_1 - .L_0)
	.align		4
.L_0:
        /*0004*/ 	.word	index@(_ZN10layer_norm13ln_bwd_kernelINS_13Kernel_traitsIfffffjLj6144ELj1ELj1ELj8ELj16ENS_18Kernel_traits_baseILj6144EfffffjLj256EEEEELb1ELb1ELb1ELb1EEEvNS_9BwdParamsE)
        /*0008*/ 	.word	0x000000fc


	//----- nvinfo : EIATTR_FRAME_SIZE
	.align		4
.L_1:
        /*000c*/ 	.byte	0x04, 0x11
        /*000e*/ 	.short	(.L_3 - .L_2)
	.align		4
.L_2:
        /*0010*/ 	.word	index@($__internal_199_$__cuda_sm70_shflsync_down_p)
        /*0014*/ 	.word	0x00000000


	//----- nvinfo : EIATTR_FRAME_SIZE
	.align		4
.L_3:
        /*0018*/ 	.byte	0x04, 0x11
        /*001a*/ 	.short	(.L_5 - .L_4)
	.align		4
.L_4:
        /*001c*/ 	.word	index@(_ZN10layer_norm13ln_bwd_kernelINS_13Kernel_traitsIfffffjLj6144ELj1ELj1ELj8ELj16ENS_18Kernel_traits_baseILj6144EfffffjLj256EEEEELb1ELb1ELb1ELb1EEEvNS_9BwdParamsE)
        /*0020*/ 	.word	0x00000000


	//----- nvinfo : EIATTR_REGCOUNT
	.align		4
.L_5:
        /*0024*/ 	.byte	0x04, 0x2f
        /*0026*/ 	.short	(.L_7 - .L_6)
	.align		4
.L_6:
        /*0028*/ 	.word	index@(_ZN10layer_norm22ln_bwd_finalize_kernelINS_22Kernel_traits_finalizeILj6144EfffffjLb1ELj1024ELj4ENS_18Kernel_traits_baseILj6144EfffffjLj1024EEEEELb1ELb1EEEvNS_9BwdParamsE)
        /*002c*/ 	.word	0x00000020


	//----- nvinfo : EIATTR_FRAME_SIZE
	.align		4
.L_7:
        /*0030*/ 	.byte	0x04, 0x11
        /*0032*/ 	.short	(.L_9 - .L_8)
	.align		4
.L_8:
        /*0034*/ 	.word	index@($__internal_198_$__cuda_sm70_shflsync_bfly_p)
        /*0038*/ 	.word	0x00000000


	//----- nvinfo : EIATTR_FRAME_SIZE
	.align		4
.L_9:
        /*003c*/ 	.byte	0x04, 0x11
        /*003e*/ 	.short	(.L_11 - .L_10)
	.align		4
.L_10:
        /*0040*/ 	.word	index@(_ZN10layer_norm22ln_bwd_finalize_kernelINS_22Kernel_traits_finalizeILj6144EfffffjLb1ELj1024ELj4ENS_18Kernel_traits_baseILj6144EfffffjLj1024EEEEELb1ELb1EEEvNS_9BwdParamsE)
        /*0044*/ 	.word	0x00000000


	//----- nvinfo : EIATTR_REGCOUNT
	.align		4
.L_11:
        /*0048*/ 	.byte	0x04, 0x2f
        /*004a*/ 	.short	(.L_13 - .L_12)
	.align		4
.L_12:
        /*004c*/ 	.word	index@(_ZN10layer_norm13ln_bwd_kernelINS_13Kernel_traitsIfffffjLj6144ELj1ELj1ELj8ELj16ENS_18Kernel_traits_baseILj6144EfffffjLj256EEEEELb1ELb1ELb1ELb0EEEvNS_9BwdParamsE)
        /*0050*/ 	.word	0x000000f2


	//----- nvinfo : EIATTR_FRAME_SIZE
	.align		4
.L_13:
        /*0054*/ 	.byte	0x04, 0x11
        /*0056*/ 	.short	(.L_15 - .L_14)
	.align		4
.L_14:
        /*0058*/ 	.word	index@($__internal_197_$__cuda_sm70_shflsync_down_p)
        /*005c*/ 	.word	0x00000000


	//----- nvinfo : EIATTR_FRAME_SIZE
	.align		4
.L_15:
        /*0060*/ 	.byte	0x04, 0x11
        /*0062*/ 	.short	(.L_17 - .L_16)
	.align		4
.L_16:
        /*0064*/ 	.word	index@(_ZN10layer_norm13ln_bwd_kernelINS_13Kernel_traitsIfffffjLj6144ELj1ELj1ELj8ELj16ENS_18Kernel_traits_baseILj6144EfffffjLj256EEEEELb1ELb1ELb1ELb0EEEvNS_9BwdParamsE)
        /*0068*/ 	.word	0x00000000


	//----- nvinfo : EIATTR_REGCOUNT
	.align		4
.L_17:
        /*006c*/ 	.byte	0x04, 0x2f
        /*006e*/ 	.short	(.L_19 - .L_18)
	.align		4
.L_18:
        /*0070*/ 	.word	index@(_ZN10layer_norm22ln_bwd_finalize_kernelINS_22Kernel_traits_finalizeILj6144EfffffjLb1ELj1024ELj4ENS_18Kernel_traits_baseILj6144EfffffjLj1024EEEEELb1ELb0EEEvNS_9BwdParamsE)
        /*0074*/ 	.word	0x00000020


	//----- nvinfo : EIATTR_FRAME_SIZE
	.align		4
.L_19:
        /*0078*/ 	.byte	0x04, 0x11
        /*007a*/ 	.short	(.L_21 - .L_20)
	.align		4
.L_20:
        /*007c*/ 	.word	index@($__internal_196_$__cuda_sm70_shflsync_bfly_p)
        /*0080*/ 	.word	0x00000000


	//----- nvinfo : EIATTR_FRAME_SIZE
	.align		4
.L_21:
        /*0084*/ 	.byte	0x04, 0x11
        /*0086*/ 	.short	(.L_23 - .L_22)
	.align		4
.L_22:
        /*0088*/ 	.word	index@(_ZN10layer_norm22ln_bwd_finalize_kernelINS_22Kernel_traits_finalizeILj6144EfffffjLb1ELj1024ELj4ENS_18Kernel_traits_baseILj6144EfffffjLj1024EEEEELb1ELb0EEEvNS_9BwdParamsE)
        /*008c*/ 	.word	0x00000000


	//----- nvinfo : EIATTR_REGCOUNT
	.align		4
.L_23:
        /*0090*/ 	.byte	0x04, 0x2f
        /*0092*/ 	.short	(.L_25 - .L_24)
	.align		4
.L_24:
        /*0094*/ 	.word	index@(_ZN10layer_norm13ln_bwd_kernelINS_13Kernel_traitsIfffffjLj6144ELj1ELj1ELj8ELj16ENS_18Kernel_traits_baseILj6144EfffffjLj256EEEEELb1ELb1ELb0ELb1EEEvNS_9BwdParamsE)
        /*0098*/ 	.word	0x000000fa


	//----- nvinfo : EIATTR_FRAME_SIZE
	.align		4
.L_25:
        /*009c*/ 	.byte	0x04, 0x11
        /*009e*/ 	.short	(.L_27 - .L_26)
	.align		4
.L_26:
        /*00a0*/ 	.word	index@($__internal_195_$__cuda_sm70_shflsync_down_p)
        /*00a4*/ 	.word	0x00000000


	//----- nvinfo : EIATTR_FRAME_SIZE
	.align		4
.L_27:
        /*00a8*/ 	.byte	0x04, 0x11
        /*00aa*/ 	.short	(.L_29 - .L_28)
	.align		4
.L_28:
        /*00ac*/ 	.word	index@(_ZN10layer_norm13ln_bwd_kernelINS_13Kernel_traitsIfffffjLj6144ELj1ELj1ELj8ELj16ENS_18Kernel_traits_baseILj6144EfffffjLj256EEEEELb1ELb1ELb0ELb1EEEvNS_9BwdParamsE)
        /*00b0*/ 	.word	0x00000000


	//----- nvinfo : EIATTR_REGCOUNT
	.align		4
.L_29:
        /*00b4*/ 	.byte	0x04, 0x2f
        /*00b6*/ 	.short	(.L_31 - .L_30)
	.align		4
.L_30:
        /*00b8*/ 	.word	index@(_ZN10layer_norm13ln_bwd_kernelINS_13Kernel_traitsIfffffjLj6144ELj1ELj1ELj8ELj16ENS_18Kernel_traits_baseILj6144EfffffjLj256EEEEELb1ELb1ELb0ELb0EEEvNS_9BwdParamsE)
        /*00bc*/ 	.word	0x000000ea


	//----- nvinfo : EIATTR_FRAME_SIZE
	.align		4
.L_31:
        /*00c0*/ 	.byte	0x04, 0x11
        /*00c2*/ 	.short	(.L_33 - .L_32)
	.align		4
.L_32:
        /*00c4*/ 	.word	index@($__internal_194_$__cuda_sm70_shflsync_down_p)
        /*00c8*/ 	.word	0x00000000


	//----- nvinfo : EIATTR_FRAME_SIZE
	.align		4
.L_33:
        /*00cc*/ 	.byte	0x04, 0x11
        /*00ce*/ 	.short	(.L_35 - .L_34)
	.align		4
.L_34:
        /*00d0*/ 	.word	index@(_ZN10layer_norm13ln_bwd_kernelINS_13Kernel_traitsIfffffjLj6144ELj1ELj1ELj8ELj16ENS_18Kernel_traits_baseILj6144EfffffjLj256EEEEELb1ELb1ELb0ELb0EEEvNS_9BwdParamsE)
        /*00d4*/ 	.word	0x00000000


	//----- nvinfo : EIATTR_REGCOUNT
	.align		4
.L_35:
        /*00d8*/ 	.byte	0x04, 0x2f
        /*00da*/ 	.short	(.L_37 - .L_36)
	.align		4
.L_36:
        /*00dc*/ 	.word	index@(_ZN10layer_norm13ln_bwd_kernelINS_13Kernel_traitsIfffffjLj6144ELj1ELj1ELj8ELj16ENS_18Kernel_traits_baseILj6144EfffffjLj256EEEEELb1ELb0ELb1ELb1EEEvNS_9BwdParamsE)
        /*00e0*/ 	.word	0x000000c6


	//----- nvinfo : EIATTR_FRAME_SIZE
	.align		4
.L_37:
        /*00e4*/ 	.byte	0x04, 0x11
        /*00e6*/ 	.short	(.L_39 - .L_38)
	.align		4
.L_38:
        /*00e8*/ 	.word	index@($__internal_193_$__cuda_sm70_shflsync_down_p)
        /*00ec*/ 	.word	0x00000000


	//----- nvinfo : EIATTR_FRAME_SIZE
	.align		4
.L_39:
        /*00f0*/ 	.byte	0x04, 0x11
        /*00f2*/ 	.short	(.L_41 - .L_40)
	.align		4
.L_40:
        /*00f4*/ 	.word	index@(_ZN10layer_norm13ln_bwd_kernelINS_13Kernel_traitsIfffffjLj6144ELj1ELj1ELj8ELj16ENS_18Kernel_traits_baseILj6144EfffffjLj256EEEEELb1ELb0ELb1ELb1EEEvNS_9BwdParamsE)
        /*00f8*/ 	.word	0x00000000


	//----- nvinfo : EIATTR_REGCOUNT
	.align		4
.L_41:
        /*00fc*/ 	.byte	0x04, 0x2f
        /*00fe*/ 	.short	(.L_43 - .L_42)
	.align		4
.L_42:
        /*0100*/ 	.word	index@(_ZN10layer_norm22ln_bwd_finalize_kernelINS_22Kernel_traits_finalizeILj6144EfffffjLb0ELj1024ELj4ENS_18Kernel_traits_baseILj6144EfffffjLj1024EEEEELb0ELb1EEEvNS_9BwdParamsE)
        /*0104*/ 	.word	0x00000020


	//----- nvinfo : EIATTR_FRAME_SIZE
	.align		4
.L_43:
        /*0108*/ 	.byte	0x04, 0x11
        /*010a*/ 	.short	(.L_45 - .L_44)
	.align		4
.L_44:
        /*010c*/ 	.word	index@($__internal_192_$__cuda_sm70_shflsync_bfly_p)
        /*0110*/ 	.word	0x00000000


	//----- nvinfo : EIATTR_FRAME_SIZE
	.align		4
.L_45:
        /*0114*/ 	.byte	0x04, 0x11
        /*0116*/ 	.short	(.L_47 - .L_46)
	.align		4
.L_46:
        /*0118*/ 	.word	index@(_ZN10layer_norm22ln_bwd_finalize_kernelINS_22Kernel_traits_finalizeILj6144EfffffjLb0ELj1024ELj4ENS_18Kernel_traits_baseILj6144EfffffjLj1024EEEEELb0ELb1EEEvNS_9BwdParamsE)
        /*011c*/ 	.word	0x00000000


	//----- nvinfo : EIATTR_REGCOUNT
	.align		4
.L_47:
        /*0120*/ 	.byte	0x04, 0x2f
        /*0122*/ 	.short	(.L_49 - .L_48)
	.align		4
.L_48:
        /*0124*/ 	.word	index@(_ZN10layer_norm13ln_bwd_kernelINS_13Kernel_traitsIfffffjLj6144ELj1ELj1ELj8ELj16ENS_18Kernel_traits_baseILj6144EfffffjLj256EEEEELb1ELb0ELb1ELb0EEEvNS_9BwdParamsE)
        /*0128*/ 	.word	0x000000be


	//----- nvinfo : EIATTR_FRAME_SIZE
	.align		4
.L_49:
        /*012c*/ 	.byte	0x04, 0x11
        /*012e*/ 	.short	(.L_51 - .L_50)
	.align		4
.L_50:
        /*0130*/ 	.word	index@($__internal_191_$__cuda_sm70_shflsync_down_p)
        /*0134*/ 	.word	0x00000000


	//----- nvinfo : EIATTR_FRAME_SIZE
	.align		4
.L_51:
        /*0138*/ 	.byte	0x04, 0x11
        /*013a*/ 	.short	(.L_53 - .L_52)
	.align		4
.L_52:
        /*013c*/ 	.word	index@(_ZN10layer_norm13ln_bwd_kernelINS_13Kernel_traitsIfffffjLj6144ELj1ELj1ELj8ELj16ENS_18Kernel_traits_baseILj6144EfffffjLj256EEEEELb1ELb0ELb1ELb0EEEvNS_9BwdParamsE)
        /*0140*/ 	.word	0x00000000


	//----- nvinfo : EIATTR_REGCOUNT
	.align		4
.L_53:
        /*0144*/ 	.byte	0x04, 0x2f
        /*0146*/ 	.short	(.L_55 - .L_54)
	.align		4
.L_54:
        /*0148*/ 	.word	index@(_ZN10layer_norm22ln_bwd_finalize_kernelINS_22Kernel_traits_finalizeILj6144EfffffjLb0ELj1024ELj4ENS_18Kernel_traits_baseILj6144EfffffjLj1024EEEEELb0ELb0EEEvNS_9BwdParamsE)
        /*014c*/ 	.word	0x0000001e


	//----- nvinfo : EIATTR_FRAME_SIZE
	.align		4
.L_55:
        /*0150*/ 	.byte	0x04, 0x11
        /*0152*/ 	.short	(.L_57 - .L_56)
	.align		4
.L_56:
        /*0154*/ 	.word	index@($__internal_190_$__cuda_sm70_shflsync_bfly_p)
        /*0158*/ 	.word	0x00000000


	//----- nvinfo : EIATTR_FRAME_SIZE
	.align		4
.L_57:
        /*015c*/ 	.byte	0x04, 0x11
        /*015e*/ 	.short	(.L_59 - .L_58)
	.align		4
.L_58:
        /*0160*/ 	.word	index@(_ZN10layer_norm22ln_bwd_finalize_kernelINS_22Kernel_traits_finalizeILj6144EfffffjLb0ELj1024ELj4ENS_18Kernel_traits_baseILj6144EfffffjLj1024EEEEELb0ELb0EEEvNS_9BwdParamsE)
        /*0164*/ 	.word	0x00000000


	//----- nvinfo : EIATTR_REGCOUNT
	.align		4
.L_59:
        /*0168*/ 	.byte	0x04, 0x2f
        /*016a*/ 	.short	(.L_61 - .L_60)
	.align		4
.L_60:
        /*016c*/ 	.word	index@(_ZN10layer_norm13ln_bwd_kernelINS_13Kernel_traitsIfffffjLj6144ELj1ELj1ELj8ELj16ENS_18Kernel_traits_baseILj6144EfffffjLj256EEEEELb1ELb0ELb0ELb1EEEvNS_9BwdParamsE)
        /*0170*/ 	.word	0x000000be


	//----- nvinfo : EIATTR_FRAME_SIZE
	.align		4
.L_61:
        /*0174*/ 	.byte	0x04, 0x11
        /*0176*/ 	.short	(.L_63 - .L_62)
	.align		4
.L_62:
        /*0178*/ 	.word	index@($__internal_189_$__cuda_sm70_shflsync_down_p)
        /*017c*/ 	.word	0x00000000


	//----- nvinfo : EIATTR_FRAME_SIZE
	.align		4
.L_63:
        /*0180*/ 	.byte	0x04, 0x11
        /*0182*/ 	.short	(.L_65 - .L_64)
	.align		4
.L_64:
        /*0184*/ 	.word	index@(_ZN10layer_norm13ln_bwd_kernelINS_13Kernel_traitsIfffffjLj6144ELj1ELj1ELj8ELj16ENS_18Kernel_traits_baseILj6144EfffffjLj256EEEEELb1ELb0ELb0ELb1EEEvNS_9BwdParamsE)
        /*0188*/ 	.word	0x00000000


	//----- nvinfo : EIATTR_REGCOUNT
	.align		4
.L_65:
        /*018c*/ 	.byte	0x04, 0x2f
        /*018e*/ 	.short	(.L_67 - .L_66)
	.align		4
.L_66:
        /*0190*/ 	.word	index@(_ZN10layer_norm13ln_bwd_kernelINS_13Kernel_traitsIfffffjLj6144ELj1ELj1ELj8ELj16ENS_18Kernel_traits_baseILj6144EfffffjLj256EEEEELb1ELb0ELb0ELb0EEEvNS_9BwdParamsE)
        /*0194*/ 	.word	0x000000ba


	//----- nvinfo : EIATTR_FRAME_SIZE
	.align		4
.L_67:
        /*0198*/ 	.byte	0x04, 0x11
        /*019a*/ 	.short	(.L_69 - .L_68)
	.align		4
.L_68:
        /*019c*/ 	.word	index@($__internal_188_$__cuda_sm70_shflsync_down_p)
        /*01a0*/ 	.word	0x00000000


	//----- nvinfo : EIATTR_FRAME_SIZE
	.align		4
.L_69:
        /*01a4*/ 	.byte	0x04, 0x11
        /*01a6*/ 	.short	(.L_71 - .L_70)
	.align		4
.L_70:
        /*01a8*/ 	.word	index@(_ZN10layer_norm13ln_bwd_kernelINS_13Kernel_traitsIfffffjLj6144ELj1ELj1ELj8ELj16ENS_18Kernel_traits_baseILj6144EfffffjLj256EEEEELb1ELb0ELb0ELb0EEEvNS_9BwdParamsE)
        /*01ac*/ 	.word	0x00000000


	//----- nvinfo : EIATTR_REGCOUNT
	.align		4
.L_71:
        /*01b0*/ 	.byte	0x04, 0x2f
        /*01b2*/ 	.short	(.L_73 - .L_72)
	.align		4
.L_72:
        /*01b4*/ 	.word	index@(_ZN10layer_norm13ln_bwd_kernelINS_13Kernel_traitsIfffffjLj6144ELj1ELj1ELj8ELj16ENS_18Kernel_traits_baseILj6144EfffffjLj256EEEEELb0ELb1ELb1ELb1EEEvNS_9BwdParamsE)
        /*01b8*/ 	.word	0x000000f6


	//----- nvinfo : EIATTR_FRAME_SIZE
	.align		4
.L_73:
        /*01bc*/ 	.byte	0x04, 0x11
        /*01be*/ 	.short	(.L_75 - .L_74)
	.align		4
.L_74:
        /*01c0*/ 	.word	index@($__internal_187_$__cuda_sm70_shflsync_down_p)
        /*01c4*/ 	.word	0x00000000


	//----- nvinfo : EIATTR_FRAME_SIZE
	.align		4
.L_75:
        /*01c8*/ 	.byte	0x04, 0x11
        /*01ca*/ 	.short	(.L_77 - .L_76)
	.align		4
.L_76:
        /*01cc*/ 	.word	index@(_ZN10layer_norm13ln_bwd_kernelINS_13Kernel_traitsIfffffjLj6144ELj1ELj1ELj8ELj16ENS_18Kernel_traits_baseILj6144EfffffjLj256EEEEELb0ELb1ELb1ELb1EEEvNS_9BwdParamsE)
        /*01d0*/ 	.word	0x00000000


	//----- nvinfo : EIATTR_REGCOUNT
	.align		4
.L_77:
        /*01d4*/ 	.byte	0x04, 0x2f
        /*01d6*/ 	.short	(.L_79 - .L_78)
	.align		4
.L_78:
        /*01d8*/ 	.word	index@(_ZN10layer_norm13ln_bwd_kernelINS_13Kernel_traitsIfffffjLj6144ELj1ELj1ELj8ELj16ENS_18Kernel_traits_baseILj6144EfffffjLj256EEEEELb0ELb1ELb1ELb0EEEvNS_9BwdParamsE)
        /*01dc*/ 	.word	0x000000ec


	//----- nvinfo : EIATTR_FRAME_SIZE
	.align		4
.L_79:
        /*01e0*/ 	.byte	0x04, 0x11
        /*01e2*/ 	.short	(.L_81 - .L_80)
	.align		4
.L_80:
        /*01e4*/ 	.word	index@($__internal_186_$__cuda_sm70_shflsync_down_p)
        /*01e8*/ 	.word	0x00000000


	//----- nvinfo : EIATTR_FRAME_SIZE
	.align		4
.L_81:
        /*01ec*/ 	.byte	0x04, 0x11
        /*01ee*/ 	.short	(.L_83 - .L_82)
	.align		4
.L_82:
        /*01f0*/ 	.word	index@(_ZN10layer_norm13ln_bwd_kernelINS_13Kernel_traitsIfffffjLj6144ELj1ELj1ELj8ELj16ENS_18Kernel_traits_baseILj6144EfffffjLj256EEEEELb0ELb1ELb1ELb0EEEvNS_9BwdParamsE)
        /*01f4*/ 	.word	0x00000000


	//----- nvinfo : EIATTR_REGCOUNT
	.align		4
.L_83:
        /*01f8*/ 	.byte	0x04, 0x2f
        /*01fa*/ 	.short	(.L_85 - .L_84)
	.align		4
.L_84:
        /*01fc*/ 	.word	index@(_ZN10layer_norm13ln_bwd_kernelINS_13Kernel_traitsIfffffjLj6144ELj1ELj1ELj8ELj16ENS_18Kernel_traits_baseILj6144EfffffjLj256EEEEELb0ELb1ELb0ELb1EEEvNS_9BwdParamsE)
        /*0200*/ 	.word	0x000000f2


	//----- nvinfo : EIATTR_FRAME_SIZE
	.align		4
.L_85:
        /*0204*/ 	.byte	0x04, 0x11
        /*0206*/ 	.short	(.L_87 - .L_86)
	.align		4
.L_86:
        /*0208*/ 	.word	index@($__internal_185_$__cuda_sm70_shflsync_down_p)
        /*020c*/ 	.word	0x00000000


	//----- nvinfo : EIATTR_FRAME_SIZE
	.align		4
.L_87:
        /*0210*/ 	.byte	0x04, 0x11
        /*0212*/ 	.short	(.L_89 - .L_88)
	.align		4
.L_88:
        /*0214*/ 	.word	index@(_ZN10layer_norm13ln_bwd_kernelINS_13Kernel_traitsIfffffjLj6144ELj1ELj1ELj8ELj16ENS_18Kernel_traits_baseILj6144EfffffjLj256EEEEELb0ELb1ELb0ELb1EEEvNS_9BwdParamsE)
        /*0218*/ 	.word	0x00000000


	//----- nvinfo : EIATTR_REGCOUNT
	.align		4
.L_89:
        /*021c*/ 	.byte	0x04, 0x2f
        /*021e*/ 	.short	(.L_91 - .L_90)
	.align		4
.L_90:
        /*0220*/ 	.word	index@(_ZN10layer_norm13ln_bwd_kernelINS_13Kernel_traitsIfffffjLj6144ELj1ELj1ELj8ELj16ENS_18Kernel_traits_baseILj6144EfffffjLj256EEEEELb0ELb1ELb0ELb0EEEvNS_9BwdParamsE)
        /*0224*/ 	.word	0x000000e5


	//----- nvinfo : EIATTR_FRAME_SIZE
	.align		4
.L_91:
        /*0228*/ 	.byte	0x04, 0x11
        /*022a*/ 	.short	(.L_93 - .L_92)
	.align		4
.L_92:
        /*022c*/ 	.word	index@($__internal_184_$__cuda_sm70_shflsync_down_p)
        /*0230*/ 	.word	0x00000000


	//----- nvinfo : EIATTR_FRAME_SIZE
	.align		4
.L_93:
        /*0234*/ 	.byte	0x04, 0x11
        /*0236*/ 	.short	(.L_95 - .L_94)
	.align		4
.L_94:
        /*0238*/ 	.word	index@(_ZN10layer_norm13ln_bwd_kernelINS_13Kernel_traitsIfffffjLj6144ELj1ELj1ELj8ELj16ENS_18Kernel_traits_baseILj6144EfffffjLj256EEEEELb0ELb1ELb0ELb0EEEvNS_9BwdParamsE)
        /*023c*/ 	.word	0x00000000


	//----- nvinfo : EIATTR_REGCOUNT
	.align		4
.L_95:
        /*0240*/ 	.byte	0x04, 0x2f
        /*0242*/ 	.short	(.L_97 - .L_96)
	.align		4
.L_96:
        /*0244*/ 	.word	index@(_ZN10layer_norm13ln_bwd_kernelINS_13Kernel_traitsIfffffjLj6144ELj1ELj1ELj8ELj16ENS_18Kernel_traits_baseILj6144EfffffjLj256EEEEELb0ELb0ELb1ELb1EEEvNS_9BwdParamsE)
        /*0248*/ 	.word	0x000000c3


	//----- nvinfo : EIATTR_FRAME_SIZE
	.align		4
.L_97:
        /*024c*/ 	.byte	0x04, 0x11
        /*024e*/ 	.short	(.L_99 - .L_98)
	.align		4
.L_98:
        /*0250*/ 	.word	index@($__internal_183_$__cuda_sm70_shflsync_down_p)
        /*0254*/ 	.word	0x00000000


	//----- nvinfo : EIATTR_FRAME_SIZE
	.align		4
.L_99:
        /*0258*/ 	.byte	0x04, 0x11
        /*025a*/ 	.short	(.L_101 - .L_100)
	.align		4
.L_100:
        /*025c*/ 	.word	index@(_ZN10layer_norm13ln_bwd_kernelINS_13Kernel_traitsIfffffjLj6144ELj1ELj1ELj8ELj16ENS_18Kernel_traits_baseILj6144EfffffjLj256EEEEELb0ELb0ELb1ELb1EEEvNS_9BwdParamsE)
        /*0260*/ 	.word	0x00000000


	//----- nvinfo : EIATTR_REGCOUNT
	.align		4
.L_101:
        /*0264*/ 	.byte	0x04, 0x2f
        /*0266*/ 	.short	(.L_103 - .L_102)
	.align		4
.L_102:
        /*0268*/ 	.word	index@(_ZN10layer_norm13ln_bwd_kernelINS_13Kernel_traitsIfffffjLj6144ELj1ELj1ELj8ELj16ENS_18Kernel_traits_baseILj6144EfffffjLj256EEEEELb0ELb0ELb1ELb0EEEvNS_9BwdParamsE)
        /*026c*/ 	.word	0x000000b8


	//----- nvinfo : EIATTR_FRAME_SIZE
	.align		4
.L_103:
        /*0270*/ 	.byte	0x04, 0x11
        /*0272*/ 	.short	(.L_105 - .L_104)
	.align		4
.L_104:
        /*0274*/ 	.word	index@($__internal_182_$__cuda_sm70_shflsync_down_p)
        /*0278*/ 	.word	0x00000000


	//----- nvinfo : EIATTR_FRAME_SIZE
	.align		4
.L_105:
        /*027c*/ 	.byte	0x04, 0x11
        /*027e*/ 	.short	(.L_107 - .L_106)
	.align		4
.L_106:
        /*0280*/ 	.word	index@(_ZN10layer_norm13ln_bwd_kernelINS_13Kernel_traitsIfffffjLj6144ELj1ELj1ELj8ELj16ENS_18Kernel_traits_baseILj6144EfffffjLj256EEEEELb0ELb0ELb1ELb0EEEvNS_9BwdParamsE)
        /*0284*/ 	.word	0x00000000


	//----- nvinfo : EIATTR_REGCOUNT
	.align		4
.L_107:
        /*0288*/ 	.byte	0x04, 0x2f
        /*028a*/ 	.short	(.L_109 - .L_108)
	.align		4
.L_108:
        /*028c*/ 	.word	index@(_ZN10layer_norm13ln_bwd_kernelINS_13Kernel_traitsIfffffjLj6144ELj1ELj1ELj8ELj16ENS_18Kernel_traits_baseILj6144EfffffjLj256EEEEELb0ELb0ELb0ELb1EEEvNS_9BwdParamsE)
        /*0290*/ 	.word	0x000000c3


	//----- nvinfo : EIATTR_FRAME_SIZE
	.align		4
.L_109:
        /*0294*/ 	.byte	0x04, 0x11
        /*0296*/ 	.short	(.L_111 - .L_110)
	.align		4
.L_110:
        /*0298*/ 	.word	index@($__internal_181_$__cuda_sm70_shflsync_down_p)
        /*029c*/ 	.word	0x00000000


	//----- nvinfo : EIATTR_FRAME_SIZE
	.align		4
.L_111:
        /*02a0*/ 	.byte	0x04, 0x11
        /*02a2*/ 	.short	(.L_113 - .L_112)
	.align		4
.L_112:
        /*02a4*/ 	.word	index@(_ZN10layer_norm13ln_bwd_kernelINS_13Kernel_traitsIfffffjLj6144ELj1ELj1ELj8ELj16ENS_18Kernel_traits_baseILj6144EfffffjLj256EEEEELb0ELb0ELb0ELb1EEEvNS_9BwdParamsE)
        /*02a8*/ 	.word	0x00000000


	//----- nvinfo : EIATTR_REGCOUNT
	.align		4
.L_113:
        /*02ac*/ 	.byte	0x04, 0x2f
        /*02ae*/ 	.short	(.L_115 - .L_114)
	.align		4
.L_114:
        /*02b0*/ 	.word	index@(_ZN10layer_norm13ln_bwd_kernelINS_13Kernel_traitsIfffffjLj6144ELj1ELj1ELj8ELj16ENS_18Kernel_traits_baseILj6144EfffffjLj256EEEEELb0ELb0ELb0ELb0EEEvNS_9BwdParamsE)
        /*02b4*/ 	.word	0x000000af


	//----- nvinfo : EIATTR_FRAME_SIZE
	.align		4
.L_115:
        /*02b8*/ 	.byte	0x04, 0x11
        /*02ba*/ 	.short	(.L_117 - .L_116)
	.align		4
.L_116:
        /*02bc*/ 	.word	index@($__internal_180_$__cuda_sm70_shflsync_down_p)
        /*02c0*/ 	.word	0x00000000


	//----- nvinfo : EIATTR_FRAME_SIZE
	.align		4
.L_117:
        /*02c4*/ 	.byte	0x04, 0x11
        /*02c6*/ 	.short	(.L_119 - .L_118)
	.align		4
.L_118:
        /*02c8*/ 	.word	index@(_ZN10layer_norm13ln_bwd_kernelINS_13Kernel_traitsIfffffjLj6144ELj1ELj1ELj8ELj16ENS_18Kernel_traits_baseILj6144EfffffjLj256EEEEELb0ELb0ELb0ELb0EEEvNS_9BwdParamsE)
        /*02cc*/ 	.word	0x00000000


	//----- nvinfo : EIATTR_REGCOUNT
	.align		4
.L_119:
        /*02d0*/ 	.byte	0x04, 0x2f
        /*02d2*/ 	.short	(.L_121 - .L_120)
	.align		4
.L_120:
        /*02d4*/ 	.word	index@(_ZN10layer_norm13ln_bwd_kernelINS_13Kernel_traitsI6__halfffffjLj6144ELj1ELj1ELj8ELj16ENS_18Kernel_traits_baseILj6144ES2_ffffjLj256EEEEELb1ELb1ELb1ELb1EEEvNS_9BwdParamsE)
        /*02d8*/ 	.word	0x000000fe


	//----- nvinfo : EIATTR_FRAME_SIZE
	.align		4
.L_121:
        /*02dc*/ 	.byte	0x04, 0x11
        /*02de*/ 	.short	(.L_123 - .L_122)
	.align		4
.L_122:
        /*02e0*/ 	.word	index@($__internal_179_$__cuda_sm70_shflsync_down_p)
        /*02e4*/ 	.word	0x00000000


	//----- nvinfo : EIATTR_FRAME_SIZE
	.align		4
.L_123:
        /*02e8*/ 	.byte	0x04, 0x11
        /*02ea*/ 	.short	(.L_125 - .L_124)
	.align		4
.L_124:
        /*02ec*/ 	.word	index@(_ZN10layer_norm13ln_bwd_kernelINS_13Kernel_traitsI6__halfffffjLj6144ELj1ELj1ELj8ELj16ENS_18Kernel_traits_baseILj6144ES2_ffffjLj256EEEEELb1ELb1ELb1ELb1EEEvNS_9BwdParamsE)
        /*02f0*/ 	.word	0x00000000


	//----- nvinfo : EIATTR_REGCOUNT
	.align		4
.L_125:
        /*02f4*/ 	.byte	0x04, 0x2f
        /*02f6*/ 	.short	(.L_127 - .L_126)
	.align		4
.L_126:
        /*02f8*/ 	.word	index@(_ZN10layer_norm22ln_bwd_finalize_kernelINS_22Kernel_traits_finalizeILj6144E6__halfffffjLb1ELj1024ELj4ENS_18Kernel_traits_baseILj6144ES2_ffffjLj1024EEEEELb1ELb1EEEvNS_9BwdParamsE)
        /*02fc*/ 	.word	0x00000020


	//----- nvinfo : EIATTR_FRAME_SIZE
	.align		4
.L_127:
        /*0300*/ 	.byte	0x04, 0x11
        /*0302*/ 	.short	(.L_129 - .L_128)
	.align		4
.L_128:
        /*0304*/ 	.word	index@($__internal_178_$__cuda_sm70_shflsync_bfly_p)
        /*0308*/ 	.word	0x00000000


	//----- nvinfo : EIATTR_FRAME_SIZE
	.align		4
.L_129:
        /*030c*/ 	.byte	0x04, 0x11
        /*030e*/ 	.short	(.L_131 - .L_130)
	.align		4
.L_130:
        /*0310*/ 	.word	index@(_ZN10layer_norm22ln_bwd_finalize_kernelINS_22Kernel_traits_finalizeILj6144E6__halfffffjLb1ELj1024ELj4ENS_18Kernel_traits_baseILj6144ES2_ffffjLj1024EEEEELb1ELb1EEEvNS_9BwdParamsE)
        /*0314*/ 	.word	0x00000000


	//----- nvinfo : EIATTR_REGCOUNT
	.align		4
.L_131:
        /*0318*/ 	.byte	0x04, 0x2f
        /*031a*/ 	.short	(.L_133 - .L_132)
	.align		4
.L_132:
        /*031c*/ 	.word	index@(_ZN10layer_norm13ln_bwd_kernelINS_13Kernel_traitsI6__halfffffjLj6144ELj1ELj1ELj8ELj16ENS_18Kernel_traits_baseILj6144ES2_ffffjLj256EEEEELb1ELb1ELb1ELb0EEEvNS_9BwdParamsE)
        /*0320*/ 	.word	0x000000f2


	//----- nvinfo : EIATTR_FRAME_SIZE
	.align		4
.L_133:
        /*0324*/ 	.byte	0x04, 0x11
        /*0326*/ 	.short	(.L_135 - .L_134)
	.align		4
.L_134:
        /*0328*/ 	.word	index@($__internal_177_$__cuda_sm70_shflsync_down_p)
        /*032c*/ 	.word	0x00000000


	//----- nvinfo : EIATTR_FRAME_SIZE
	.align		4
.L_135:
        /*0330*/ 	.byte	0x04, 0x11
        /*0332*/ 	.short	(.L_137 - .L_136)
	.align		4
.L_136:
        /*0334*/ 	.word	index@(_ZN10layer_norm13ln_bwd_kernelINS_13Kernel_traitsI6__halfffffjLj6144ELj1ELj1ELj8ELj16ENS_18Kernel_traits_baseILj6144ES2_ffffjLj256EEEEELb1ELb1ELb1ELb0EEEvNS_9BwdParamsE)
        /*0338*/ 	.word	0x00000000


	//----- nvinfo : EIATTR_REGCOUNT
	.align		4
.L_137:
        /*033c*/ 	.byte	0x04, 0x2f
        /*033e*/ 	.short	(.L_139 - .L_138)
	.align		4
.L_138:
        /*0340*/ 	.word	index@(_ZN10layer_norm22ln_bwd_finalize_kernelINS_22Kernel_traits_finalizeILj6144E6__halfffffjLb1ELj1024ELj4ENS_18Kernel_traits_baseILj6144ES2_ffffjLj1024EEEEELb1ELb0EEEvNS_9BwdParamsE)
        /*0344*/ 	.word	0x00000020


	//----- nvinfo : EIATTR_FRAME_SIZE
	.align		4
.L_139:
        /*0348*/ 	.byte	0x04, 0x11
        /*034a*/ 	.short	(.L_141 - .L_140)
	.align		4
.L_140:
        /*034c*/ 	.word	index@($__internal_176_$__cuda_sm70_shflsync_bfly_p)
        /*0350*/ 	.word	0x00000000


	//----- nvinfo : EIATTR_FRAME_SIZE
	.align		4
.L_141:
        /*0354*/ 	.byte	0x04, 0x11
        /*0356*/ 	.short	(.L_143 - .L_142)
	.align		4
.L_142:
        /*0358*/ 	.word	index@(_ZN10layer_norm22ln_bwd_finalize_kernelINS_22Kernel_traits_finalizeILj6144E6__halfffffjLb1ELj1024ELj4ENS_18Kernel_traits_baseILj6144ES2_ffffjLj1024EEEEELb1ELb0EEEvNS_9BwdParamsE)
        /*035c*/ 	.word	0x00000000


	//----- nvinfo : EIATTR_REGCOUNT
	.align		4
.L_143:
        /*0360*/ 	.byte	0x04, 0x2f
        /*0362*/ 	.short	(.L_145 - .L_144)
	.align		4
.L_144:
        /*0364*/ 	.word	index@(_ZN10layer_norm13ln_bwd_kernelINS_13Kernel_traitsI6__halfffffjLj6144ELj1ELj1ELj8ELj16ENS_18Kernel_traits_baseILj6144ES2_ffffjLj256EEEEELb1ELb1ELb0ELb1EEEvNS_9BwdParamsE)
        /*0368*/ 	.word	0x000000f6


	//----- nvinfo : EIATTR_FRAME_SIZE
	.align		4
.L_145:
        /*036c*/ 	.byte	0x04, 0x11
        /*036e*/ 	.short	(.L_147 - .L_146)
	.align		4
.L_146:
        /*0370*/ 	.word	index@($__internal_175_$__cuda_sm70_shflsync_down_p)
        /*0374*/ 	.word	0x00000000


	//----- nvinfo : EIATTR_FRAME_SIZE
	.align		4
.L_147:
        /*0378*/ 	.byte	0x04, 0x11
        /*037a*/ 	.short	(.L_149 - .L_148)
	.align		4
.L_148:
        /*037c*/ 	.word	index@(_ZN10layer_norm13ln_bwd_kernelINS_13Kernel_traitsI6__halfffffjLj6144ELj1ELj1ELj8ELj16ENS_18Kernel_traits_baseILj6144ES2_ffffjLj256EEEEELb1ELb1ELb0ELb1EEEvNS_9BwdParamsE)
        /*0380*/ 	.word	0x00000000


	//----- nvinfo : EIATTR_REGCOUNT
	.align		4
.L_149:
        /*0384*/ 	.byte	0x04, 0x2f
        /*0386*/ 	.short	(.L_151 - .L_150)
	.align		4
.L_150:
        /*0388*/ 	.word	index@(_ZN10layer_norm13ln_bwd_kernelINS_13Kernel_traitsI6__halfffffjLj6144ELj1ELj1ELj8ELj16ENS_18Kernel_traits_baseILj6144ES2_ffffjLj256EEEEELb1ELb1ELb0ELb0EEEvNS_9BwdParamsE)
        /*038c*/ 	.word	0x000000eb


	//----- nvinfo : EIATTR_FRAME_SIZE
	.align		4
.L_151:
        /*0390*/ 	.byte	0x04, 0x11
        /*0392*/ 	.short	(.L_153 - .L_152)
	.align		4
.L_152:
        /*0394*/ 	.word	index@($__internal_174_$__cuda_sm70_shflsync_down_p)
        /*0398*/ 	.word	0x00000000


	//----- nvinfo : EIATTR_FRAME_SIZE
	.align		4
.L_153:
        /*039c*/ 	.byte	0x04, 0x11
        /*039e*/ 	.short	(.L_155 - .L_154)
	.align		4
.L_154:
        /*03a0*/ 	.word	index@(_ZN10layer_norm13ln_bwd_kernelINS_13Kernel_traitsI6__halfffffjLj6144ELj1ELj1ELj8ELj16ENS_18Kernel_traits_baseILj6144ES2_ffffjLj256EEEEELb1ELb1ELb0ELb0EEEvNS_9BwdParamsE)
        /*03a4*/ 	.word	0x00000000


	//----- nvinfo : EIATTR_REGCOUNT
	.align		4
.L_155:
        /*03a8*/ 	.byte	0x04, 0x2f
        /*03aa*/ 	.short	(.L_157 - .L_156)
	.align		4
.L_156:
        /*03ac*/ 	.word	index@(_ZN10layer_norm13ln_bwd_kernelINS_13Kernel_traitsI6__halfffffjLj6144ELj1ELj1ELj8ELj16ENS_18Kernel_traits_baseILj6144ES2_ffffjLj256EEEEELb1ELb0ELb1ELb1EEEvNS_9BwdParamsE)
        /*03b0*/ 	.word	0x000000c8


	//----- nvinfo : EIATTR_FRAME_SIZE
	.align		4
.L_157:
        /*03b4*/ 	.byte	0x04, 0x11
        /*03b6*/ 	.short	(.L_159 - .L_158)
	.align		4
.L_158:
        /*03b8*/ 	.word	index@($__internal_173_$__cuda_sm70_shflsync_down_p)
        /*03bc*/ 	.word	0x00000000


	//----- nvinfo : EIATTR_FRAME_SIZE
	.align		4
.L_159:
        /*03c0*/ 	.byte	0x04, 0x11
        /*03c2*/ 	.short	(.L_161 - .L_160)
	.align		4
.L_160:
        /*03c4*/ 	.word	index@(_ZN10layer_norm13ln_bwd_kernelINS_13Kernel_traitsI6__halfffffjLj6144ELj1ELj1ELj8ELj16ENS_18Kernel_traits_baseILj6144ES2_ffffjLj256EEEEELb1ELb0ELb1ELb1EEEvNS_9BwdParamsE)
        /*03c8*/ 	.word	0x00000000


	//----- nvinfo : EIATTR_REGCOUNT
	.align		4
.L_161:
        /*03cc*/ 	.byte	0x04, 0x2f
        /*03ce*/ 	.short	(.L_163 - .L_162)
	.align		4
.L_162:
        /*03d0*/ 	.word	index@(_ZN10layer_norm22ln_bwd_finalize_kernelINS_22Kernel_traits_finalizeILj6144E6__halfffffjLb0ELj1024ELj4ENS_18Kernel_traits_baseILj6144ES2_ffffjLj1024EEEEELb0ELb1EEEvNS_9BwdParamsE)
        /*03d4*/ 	.word	0x00000020


	//----- nvinfo : EIATTR_FRAME_SIZE
	.align		4
.L_163:
        /*03d8*/ 	.byte	0x04, 0x11
        /*03da*/ 	.short	(.L_165 - .L_164)
	.align		4
.L_164:
        /*03dc*/ 	.word	index@($__internal_172_$__cuda_sm70_shflsync_bfly_p)
        /*03e0*/ 	.word	0x00000000


	//----- nvinfo : EIATTR_FRAME_SIZE
	.align		4
.L_165:
        /*03e4*/ 	.byte	0x04, 0x11
        /*03e6*/ 	.short	(.L_167 - .L_166)
	.align		4
.L_166:
        /*03e8*/ 	.word	index@(_ZN10layer_norm22ln_bwd_finalize_kernelINS_22Kernel_traits_finalizeILj6144E6__halfffffjLb0ELj1024ELj4ENS_18Kernel_traits_baseILj6144ES2_ffffjLj1024EEEEELb0ELb1EEEvNS_9BwdParamsE)
        /*03ec*/ 	.word	0x00000000


	//----- nvinfo : EIATTR_REGCOUNT
	.align		4
.L_167:
        /*03f0*/ 	.byte	0x04, 0x2f
        /*03f2*/ 	.short	(.L_169 - .L_168)
	.align		4
.L_168:
        /*03f4*/ 	.word	index@(_ZN10layer_norm13ln_bwd_kernelINS_13Kernel_traitsI6__halfffffjLj6144ELj1ELj1ELj8ELj16ENS_18Kernel_traits_baseILj6144ES2_ffffjLj256EEEEELb1ELb0ELb1ELb0EEEvNS_9BwdParamsE)
        /*03f8*/ 	.word	0x000000bf


	//----- nvinfo : EIATTR_FRAME_SIZE
	.align		4
.L_169:
        /*03fc*/ 	.byte	0x04, 0x11
        /*03fe*/ 	.short	(.L_171 - .L_170)
	.align		4
.L_170:
        /*0400*/ 	.word	index@($__internal_171_$__cuda_sm70_shflsync_down_p)
        /*0404*/ 	.word	0x00000000


	//----- nvinfo : EIATTR_FRAME_SIZE
	.align		4
.L_171:
        /*0408*/ 	.byte	0x04, 0x11
        /*040a*/ 	.short	(.L_173 - .L_172)
	.align		4
.L_172:
        /*040c*/ 	.word	index@(_ZN10layer_norm13ln_bwd_kernelINS_13Kernel_traitsI6__halfffffjLj6144ELj1ELj1ELj8ELj16ENS_18Kernel_traits_baseILj6144ES2_ffffjLj256EEEEELb1ELb0ELb1ELb0EEEvNS_9BwdParamsE)
        /*0410*/ 	.word	0x00000000


	//----- nvinfo : EIATTR_REGCOUNT
	.align		4
.L_173:
        /*0414*/ 	.byte	0x04, 0x2f
        /*0416*/ 	.short	(.L_175 - .L_174)
	.align		4
.L_174:
        /*0418*/ 	.word	index@(_ZN10layer_norm22ln_bwd_finalize_kernelINS_22Kernel_traits_finalizeILj6144E6__halfffffjLb0ELj1024ELj4ENS_18Kernel_traits_baseILj6144ES2_ffffjLj1024EEEEELb0ELb0EEEvNS_9BwdParamsE)
        /*041c*/ 	.word	0x0000001e


	//----- nvinfo : EIATTR_FRAME_SIZE
	.align		4
.L_175:
        /*0420*/ 	.byte	0x04, 0x11
        /*0422*/ 	.short	(.L_177 - .L_176)
	.align		4
.L_176:
        /*0424*/ 	.word	index@($__internal_170_$__cuda_sm70_shflsync_bfly_p)
        /*0428*/ 	.word	0x00000000


	//----- nvinfo : EIATTR_FRAME_SIZE
	.align		4
.L_177:
        /*042c*/ 	.byte	0x04, 0x11
        /*042e*/ 	.short	(.L_179 - .L_178)
	.align		4
.L_178:
        /*0430*/ 	.word	index@(_ZN10layer_norm22ln_bwd_finalize_kernelINS_22Kernel_traits_finalizeILj6144E6__halfffffjLb0ELj1024ELj4ENS_18Kernel_traits_baseILj6144ES2_ffffjLj1024EEEEELb0ELb0EEEvNS_9BwdParamsE)
        /*0434*/ 	.word	0x00000000


	//----- nvinfo : EIATTR_REGCOUNT
	.align		4
.L_179:
        /*0438*/ 	.byte	0x04, 0x2f
        /*043a*/ 	.short	(.L_181 - .L_180)
	.align		4
.L_180:
        /*043c*/ 	.word	index@(_ZN10layer_norm13ln_bwd_kernelINS_13Kernel_traitsI6__halfffffjLj6144ELj1ELj1ELj8ELj16ENS_18Kernel_traits_baseILj6144ES2_ffffjLj256EEEEELb1ELb0ELb0ELb1EEEvNS_9BwdParamsE)
        /*0440*/ 	.word	0x000000bd


	//----- nvinfo : EIATTR_FRAME_SIZE
	.align		4
.L_181:
        /*0444*/ 	.byte	0x04, 0x11
        /*0446*/ 	.short	(.L_183 - .L_182)
	.align		4
.L_182:
        /*0448*/ 	.word	index@($__internal_169_$__cuda_sm70_shflsync_down_p)
        /*044c*/ 	.word	0x00000000


	//----- nvinfo : EIATTR_FRAME_SIZE
	.align		4
.L_183:
        /*0450*/ 	.byte	0x04, 0x11
        /*0452*/ 	.short	(.L_185 - .L_184)
	.align		4
.L_184:
        /*0454*/ 	.word	index@(_ZN10layer_norm13ln_bwd_kernelINS_13Kernel_traitsI6__halfffffjLj6144ELj1ELj1ELj8ELj16ENS_18Kernel_traits_baseILj6144ES2_ffffjLj256EEEEELb1ELb0ELb0ELb1EEEvNS_9BwdParamsE)
        /*0458*/ 	.word	0x00000000


	//----- nvinfo : EIATTR_REGCOUNT
	.align		4
.L_185:
        /*045c*/ 	.byte	0x04, 0x2f
        /*045e*/ 	.short	(.L_187 - .L_186)
	.align		4
.L_186:
        /*0460*/ 	.word	index@(_ZN10layer_norm13ln_bwd_kernelINS_13Kernel_traitsI6__halfffffjLj6144ELj1ELj1ELj8ELj16ENS_18Kernel_traits_baseILj6144ES2_ffffjLj256EEEEELb1ELb0ELb0ELb0EEEvNS_9BwdParamsE)
        /*0464*/ 	.word	0x000000bf


	//----- nvinfo : EIATTR_FRAME_SIZE
	.align		4
.L_187:
        /*0468*/ 	.byte	0x04, 0x11
        /*046a*/ 	.short	(.L_189 - .L_188)
	.align		4
.L_188:
        /*046c*/ 	.word	index@($__internal_168_$__cuda_sm70_shflsync_down_p)
        /*0470*/ 	.word	0x00000000


	//----- nvinfo : EIATTR_FRAME_SIZE
	.align		4
.L_189:
        /*0474*/ 	.byte	0x04, 0x11
        /*0476*/ 	.short	(.L_191 - .L_190)
	.align		4
.L_190:
        /*0478*/ 	.word	index@(_ZN10layer_norm13ln_bwd_kernelINS_13Kernel_traitsI6__halfffffjLj6144ELj1ELj1ELj8ELj16ENS_18Kernel_traits_baseILj6144ES2_ffffjLj256EEEEELb1ELb0ELb0ELb0EEEvNS_9BwdParamsE)
        /*047c*/ 	.word	0x00000000


	//----- nvinfo : EIATTR_REGCOUNT
	.align		4
.L_191:
        /*0480*/ 	.byte	0x04, 0x2f
        /*0482*/ 	.short	(.L_193 - .L_192)
	.align		4
.L_192:
        /*0484*/ 	.word	index@(_ZN10layer_norm13ln_bwd_kernelINS_13Kernel_traitsI6__halfffffjLj6144ELj1ELj1ELj8ELj16ENS_18Kernel_traits_baseILj6144ES2_ffffjLj256EEEEELb0ELb1ELb1ELb1EEEvNS_9BwdParamsE)
        /*0488*/ 	.word	0x000000fa


	//----- nvinfo : EIATTR_FRAME_SIZE
	.align		4
.L_193:
        /*048c*/ 	.byte	0x04, 0x11
        /*048e*/ 	.short	(.L_195 - .L_194)
	.align		4
.L_194:
        /*0490*/ 	.word	index@($__internal_167_$__cuda_sm70_shflsync_down_p)
        /*0494*/ 	.word	0x00000000


	//----- nvinfo : EIATTR_FRAME_SIZE
	.align		4
.L_195:
        /*0498*/ 	.byte	0x04, 0x11
        /*049a*/ 	.short	(.L_197 - .L_196)
	.align		4
.L_196:
        /*049c*/ 	.word	index@(_ZN10layer_norm13ln_bwd_kernelINS_13Kernel_traitsI6__halfffffjLj6144ELj1ELj1ELj8ELj16ENS_18Kernel_traits_baseILj6144ES2_ffffjLj256EEEEELb0ELb1ELb1ELb1EEEvNS_9BwdParamsE)
        /*04a0*/ 	.word	0x00000000


	//----- nvinfo : EIATTR_REGCOUNT
	.align		4
.L_197:
        /*04a4*/ 	.byte	0x04, 0x2f
        /*04a6*/ 	.short	(.L_199 - .L_198)
	.align		4
.L_198:
        /*04a8*/ 	.word	index@(_ZN10layer_norm13ln_bwd_kernelINS_13Kernel_traitsI6__halfffffjLj6144ELj1ELj1ELj8ELj16ENS_18Kernel_traits_baseILj6144ES2_ffffjLj256EEEEELb0ELb1ELb1ELb0EEEvNS_9BwdParamsE)
        /*04ac*/ 	.word	0x000000ec


	//----- nvinfo : EIATTR_FRAME_SIZE
	.align		4
.L_199:
        /*04b0*/ 	.byte	0x04, 0x11
        /*04b2*/ 	.short	(.L_201 - .L_200)
	.align		4
.L_200:
        /*04b4*/ 	.word	index@($__internal_166_$__cuda_sm70_shflsync_down_p)
        /*04b8*/ 	.word	0x00000000


	//----- nvinfo : EIATTR_FRAME_SIZE
	.align		4
.L_201:
        /*04bc*/ 	.byte	0x04, 0x11
        /*04be*/ 	.short	(.L_203 - .L_202)
	.align		4
.L_202:
        /*04c0*/ 	.word	index@(_ZN10layer_norm13ln_bwd_kernelINS_13Kernel_traitsI6__halfffffjLj6144ELj1ELj1ELj8ELj16ENS_18Kernel_traits_baseILj6144ES2_ffffjLj256EEEEELb0ELb1ELb1ELb0EEEvNS_9BwdParamsE)
        /*04c4*/ 	.word	0x00000000


	//----- nvinfo : EIATTR_REGCOUNT
	.align		4
.L_203:
        /*04c8*/ 	.byte	0x04, 0x2f
        /*04ca*/ 	.short	(.L_205 - .L_204)
	.align		4
.L_204:
        /*04cc*/ 	.word	index@(_ZN10layer_norm13ln_bwd_kernelINS_13Kernel_traitsI6__halfffffjLj6144ELj1ELj1ELj8ELj16ENS_18Kernel_traits_baseILj6144ES2_ffffjLj256EEEEELb0ELb1ELb0ELb1EEEvNS_9BwdParamsE)
        /*04d0*/ 	.word	0x000000f2


	//----- nvinfo : EIATTR_FRAME_SIZE
	.align		4
.L_205:
        /*04d4*/ 	.byte	0x04, 0x11
        /*04d6*/ 	.short	(.L_207 - .L_206)
	.align		4
.L_206:
        /*04d8*/ 	.word	index@($__internal_165_$__cuda_sm70_shflsync_down_p)
        /*04dc*/ 	.word	0x00000000


	//----- nvinfo : EIATTR_FRAME_SIZE
	.align		4
.L_207:
        /*04e0*/ 	.byte	0x04, 0x11
        /*04e2*/ 	.short	(.L_209 - .L_208)
	.align		4
.L_208:
        /*04e4*/ 	.word	index@(_ZN10layer_norm13ln_bwd_kernelINS_13Kernel_traitsI6__halfffffjLj6144ELj1ELj1ELj8ELj16ENS_18Kernel_traits_baseILj6144ES2_ffffjLj256EEEEELb0ELb1ELb0ELb1EEEvNS_9BwdParamsE)
        /*04e8*/ 	.word	0x00000000


	//----- nvinfo : EIATTR_REGCOUNT
	.align		4
.L_209:
        /*04ec*/ 	.byte	0x04, 0x2f
        /*04ee*/ 	.short	(.L_211 - .L_210)
	.align		4
.L_210:
        /*04f0*/ 	.word	index@(_ZN10layer_norm13ln_bwd_kernelINS_13Kernel_traitsI6__halfffffjLj6144ELj1ELj1ELj8ELj16ENS_18Kernel_traits_baseILj6144ES2_ffffjLj256EEEEELb0ELb1ELb0ELb0EEEvNS_9BwdParamsE)
        /*04f4*/ 	.word	0x000000e5


	//----- nvinfo : EIATTR_FRAME_SIZE
	.align		4
.L_211:
        /*04f8*/ 	.byte	0x04, 0x11
        /*04fa*/ 	.short	(.L_213 - .L_212)
	.align		4
.L_212:
        /*04fc*/ 	.word	index@($__internal_164_$__cuda_sm70_shflsync_down_p)
        /*0500*/ 	.word	0x00000000


	//----- nvinfo : EIATTR_FRAME_SIZE
	.align		4
.L_213:
        /*0504*/ 	.byte	0x04, 0x11
        /*0506*/ 	.short	(.L_215 - .L_214)
	.align		4
.L_214:
        /*0508*/ 	.word	index@(_ZN10layer_norm13ln_bwd_kernelINS_13Kernel_traitsI6__halfffffjLj6144ELj1ELj1ELj8ELj16ENS_18Kernel_traits_baseILj6144ES2_ffffjLj256EEEEELb0ELb1ELb0ELb0EEEvNS_9BwdParamsE)
        /*050c*/ 	.word	0x00000000


	//----- nvinfo : EIATTR_REGCOUNT
	.align		4
.L_215:
        /*0510*/ 	.byte	0x04, 0x2f
        /*0512*/ 	.short	(.L_217 - .L_216)
	.align		4
.L_216:
        /*0514*/ 	.word	index@(_ZN10layer_norm13ln_bwd_kernelINS_13Kernel_traitsI6__halfffffjLj6144ELj1ELj1ELj8ELj16ENS_18Kernel_traits_baseILj6144ES2_ffffjLj256EEEEELb0ELb0ELb1ELb1EEEvNS_9BwdParamsE)
        /*0518*/ 	.word	0x000000c2


	//----- nvinfo : EIATTR_FRAME_SIZE
	.align		4
.L_217:
        /*051c*/ 	.byte	0x04, 0x11
        /*051e*/ 	.short	(.L_219 - .L_218)
	.align		4
.L_218:
        /*0520*/ 	.word	index@($__internal_163_$__cuda_sm70_shflsync_down_p)
        /*0524*/ 	.word	0x00000000


	//----- nvinfo : EIATTR_FRAME_SIZE
	.align		4
.L_219:
        /*0528*/ 	.byte	0x04, 0x11
        /*052a*/ 	.short	(.L_221 - .L_220)
	.align		4
.L_220:
        /*052c*/ 	.word	index@(_ZN10layer_norm13ln_bwd_kernelINS_13Kernel_traitsI6__halfffffjLj6144ELj1ELj1ELj8ELj16ENS_18Kernel_traits_baseILj6144ES2_ffffjLj256EEEEELb0ELb0ELb1ELb1EEEvNS_9BwdParamsE)
        /*0530*/ 	.word	0x00000000


	//----- nvinfo : EIATTR_REGCOUNT
	.align		4
.L_221:
        /*0534*/ 	.byte	0x04, 0x2f
        /*0536*/ 	.short	(.L_223 - .L_222)
	.align		4
.L_222:
        /*0538*/ 	.word	index@(_ZN10layer_norm13ln_bwd_kernelINS_13Kernel_traitsI6__halfffffjLj6144ELj1ELj1ELj8ELj16ENS_18Kernel_traits_baseILj6144ES2_ffffjLj256EEEEELb0ELb0ELb1ELb0EEEvNS_9BwdParamsE)
        /*053c*/ 	.word	0x000000b8


	//----- nvinfo : EIATTR_FRAME_SIZE
	.align		4
.L_223:
        /*0540*/ 	.byte	0x04, 0x11
        /*0542*/ 	.short	(.L_225 - .L_224)
	.align		4
.L_224:
        /*0544*/ 	.word	index@($__internal_162_$__cuda_sm70_shflsync_down_p)
        /*0548*/ 	.word	0x00000000


	//----- nvinfo : EIATTR_FRAME_SIZE
	.align		4
.L_225:
        /*054c*/ 	.byte	0x04, 0x11
        /*054e*/ 	.short	(.L_227 - .L_226)
	.align		4
.L_226:
        /*0550*/ 	.word	index@(_ZN10layer_norm13ln_bwd_kernelINS_13Kernel_traitsI6__halfffffjLj6144ELj1ELj1ELj8ELj16ENS_18Kernel_traits_baseILj6144ES2_ffffjLj256EEEEELb0ELb0ELb1ELb0EEEvNS_9BwdParamsE)
        /*0554*/ 	.word	0x00000000


	//----- nvinfo : EIATTR_REGCOUNT
	.align		4
.L_227:
        /*0558*/ 	.byte	0x04, 0x2f
        /*055a*/ 	.short	(.L_229 - .L_228)
	.align		4
.L_228:
        /*055c*/ 	.word	index@(_ZN10layer_norm13ln_bwd_kernelINS_13Kernel_traitsI6__halfffffjLj6144ELj1ELj1ELj8ELj16ENS_18Kernel_traits_baseILj6144ES2_ffffjLj256EEEEELb0ELb0ELb0ELb1EEEvNS_9BwdParamsE)
        /*0560*/ 	.word	0x000000b8


	//----- nvinfo : EIATTR_FRAME_SIZE
	.align		4
.L_229:
        /*0564*/ 	.byte	0x04, 0x11
        /*0566*/ 	.short	(.L_231 - .L_230)
	.align		4
.L_230:
        /*0568*/ 	.word	index@($__internal_161_$__cuda_sm70_shflsync_down_p)
        /*056c*/ 	.word	0x00000000


	//----- nvinfo : EIATTR_FRAME_SIZE
	.align		4
.L_231:
        /*0570*/ 	.byte	0x04, 0x11
        /*0572*/ 	.short	(.L_233 - .L_232)
	.align		4
.L_232:
        /*0574*/ 	.word	index@(_ZN10layer_norm13ln_bwd_kernelINS_13Kernel_traitsI6__halfffffjLj6144ELj1ELj1ELj8ELj16ENS_18Kernel_traits_baseILj6144ES2_ffffjLj256EEEEELb0ELb0ELb0ELb1EEEvNS_9BwdParamsE)
        /*0578*/ 	.word	0x00000000


	//----- nvinfo : EIATTR_REGCOUNT
	.align		4
.L_233:
        /*057c*/ 	.byte	0x04, 0x2f
        /*057e*/ 	.short	(.L_235 - .L_234)
	.align		4
.L_234:
        /*0580*/ 	.word	index@(_ZN10layer_norm13ln_bwd_kernelINS_13Kernel_traitsI6__halfffffjLj6144ELj1ELj1ELj8ELj16ENS_18Kernel_traits_baseILj6144ES2_ffffjLj256EEEEELb0ELb0ELb0ELb0EEEvNS_9BwdParamsE)
        /*0584*/ 	.word	0x000000af


	//----- nvinfo : EIATTR_FRAME_SIZE
	.align		4
.L_235:
        /*0588*/ 	.byte	0x04, 0x11
        /*058a*/ 	.short	(.L_237 - .L_236)
	.align		4
.L_236:
        /*058c*/ 	.word	index@($__internal_160_$__cuda_sm70_shflsync_down_p)
        /*0590*/ 	.word	0x00000000


	//----- nvinfo : EIATTR_FRAME_SIZE
	.align		4
.L_237:
        /*0594*/ 	.byte	0x04, 0x11
        /*0596*/ 	.short	(.L_239 - .L_238)
	.align		4
.L_238:
        /*0598*/ 	.word	index@(_ZN10layer_norm13ln_bwd_kernelINS_13Kernel_traitsI6__halfffffjLj6144ELj1ELj1ELj8ELj16ENS_18Kernel_traits_baseILj6144ES2_ffffjLj256EEEEELb0ELb0ELb0ELb0EEEvNS_9BwdParamsE)
        /*059c*/ 	.word	0x00000000


	//----- nvinfo : EIATTR_REGCOUNT
	.align		4
.L_239:
        /*05a0*/ 	.byte	0x04, 0x2f
        /*05a2*/ 	.short	(.L_241 - .L_240)
	.align		4
.L_240:
        /*05a4*/ 	.word	index@(_ZN10layer_norm13ln_bwd_kernelINS_13Kernel_traitsIf6__halffS2_fjLj6144ELj1ELj1ELj8ELj16ENS_18Kernel_traits_baseILj6144EfS2_fS2_fjLj256EEEEELb1ELb1ELb1ELb1EEEvNS_9BwdParamsE)
        /*05a8*/ 	.word	0x000000fe


	//----- nvinfo : EIATTR_FRAME_SIZE
	.align		4
.L_241:
        /*05ac*/ 	.byte	0x04, 0x11
        /*05ae*/ 	.short	(.L_243 - .L_242)
	.align		4
.L_242:
        /*05b0*/ 	.word	index@($__internal_159_$__cuda_sm70_shflsync_down_p)
        /*05b4*/ 	.word	0x00000000


	//----- nvinfo : EIATTR_FRAME_SIZE
	.align		4
.L_243:
        /*05b8*/ 	.byte	0x04, 0x11
        /*05ba*/ 	.short	(.L_245 - .L_244)
	.align		4
.L_244:
        /*05bc*/ 	.word	index@(_ZN10layer_norm13ln_bwd_kernelINS_13Kernel_traitsIf6__halffS2_fjLj6144ELj1ELj1ELj8ELj16ENS_18Kernel_traits_baseILj6144EfS2_fS2_fjLj256EEEEELb1ELb1ELb1ELb1EEEvNS_9BwdParamsE)
        /*05c0*/ 	.word	0x00000000


	//----- nvinfo : EIATTR_REGCOUNT
	.align		4
.L_245:
        /*05c4*/ 	.byte	0x04, 0x2f
        /*05c6*/ 	.short	(.L_247 - .L_246)
	.align		4
.L_246:
        /*05c8*/ 	.word	index@(_ZN10layer_norm22ln_bwd_finalize_kernelINS_22Kernel_traits_finalizeILj6144Ef6__halffS2_fjLb1ELj1024ELj4ENS_18Kernel_traits_baseILj6144EfS2_fS2_fjLj1024EEEEELb1ELb1EEEvNS_9BwdParamsE)
        /*05cc*/ 	.word	0x00000020


	//----- nvinfo : EIATTR_FRAME_SIZE
	.align		4
.L_247:
        /*05d0*/ 	.byte	0x04, 0x11
        /*05d2*/ 	.short	(.L_249 - .L_248)
	.align		4
.L_248:
        /*05d4*/ 	.word	index@($__internal_158_$__cuda_sm70_shflsync_bfly_p)
        /*05d8*/ 	.word	0x00000000


	//----- nvinfo : EIATTR_FRAME_SIZE
	.align		4
.L_249:
        /*05dc*/ 	.byte	0x04, 0x11
        /*05de*/ 	.short	(.L_251 - .L_250)
	.align		4
.L_250:
        /*05e0*/ 	.word	index@(_ZN10layer_norm22ln_bwd_finalize_kernelINS_22Kernel_traits_finalizeILj6144Ef6__halffS2_fjLb1ELj1024ELj4ENS_18Kernel_traits_baseILj6144EfS2_fS2_fjLj1024EEEEELb1ELb1EEEvNS_9BwdParamsE)
        /*05e4*/ 	.word	0x00000000


	//----- nvinfo : EIATTR_REGCOUNT
	.align		4
.L_251:
        /*05e8*/ 	.byte	0x04, 0x2f
        /*05ea*/ 	.short	(.L_253 - .L_252)
	.align		4
.L_252:
        /*05ec*/ 	.word	index@(_ZN10layer_norm13ln_bwd_kernelINS_13Kernel_traitsIf6__halffS2_fjLj6144ELj1ELj1ELj8ELj16ENS_18Kernel_traits_baseILj6144EfS2_fS2_fjLj256EEEEELb1ELb1ELb1ELb0EEEvNS_9BwdParamsE)
        /*05f0*/ 	.word	0x000000f6


	//----- nvinfo : EIATTR_FRAME_SIZE
	.align		4
.L_253:
        /*05f4*/ 	.byte	0x04, 0x11
        /*05f6*/ 	.short	(.L_255 - .L_254)
	.align		4
.L_254:
        /*05f8*/ 	.word	index@($__internal_157_$__cuda_sm70_shflsync_down_p)
        /*05fc*/ 	.word	0x00000000


	//----- nvinfo : EIATTR_FRAME_SIZE
	.align		4
.L_255:
        /*0600*/ 	.byte	0x04, 0x11
        /*0602*/ 	.short	(.L_257 - .L_256)
	.align		4
.L_256:
        /*0604*/ 	.word	index@(_ZN10layer_norm13ln_bwd_kernelINS_13Kernel_traitsIf6__halffS2_fjLj6144ELj1ELj1ELj8ELj16ENS_18Kernel_traits_baseILj6144EfS2_fS2_fjLj256EEEEELb1ELb1ELb1ELb0EEEvNS_9BwdParamsE)
        /*0608*/ 	.word	0x00000000


	//----- nvinfo : EIATTR_REGCOUNT
	.align		4
.L_257:
        /*060c*/ 	.byte	0x04, 0x2f
        /*060e*/ 	.short	(.L_259 - .L_258)
	.align		4
.L_258:
        /*0610*/ 	.word	index@(_ZN10layer_norm22ln_bwd_finalize_kernelINS_22Kernel_traits_finalizeILj6144Ef6__halffS2_fjLb1ELj1024ELj4ENS_18Kernel_traits_baseILj6144EfS2_fS2_fjLj1024EEEEELb1ELb0EEEvNS_9BwdParamsE)
        /*0614*/ 	.word	0x00000020


	//----- nvinfo : EIATTR_FRAME_SIZE
	.align		4
.L_259:
        /*0618*/ 	.byte	0x04, 0x11
        /*061a*/ 	.short	(.L_261 - .L_260)
	.align		4
.L_260:
        /*061c*/ 	.word	index@($__internal_156_$__cuda_sm70_shflsync_bfly_p)
        /*0620*/ 	.word	0x00000000


	//----- nvinfo : EIATTR_FRAME_SIZE
	.align		4
.L_261:
        /*0624*/ 	.byte	0x04, 0x11
        /*0626*/ 	.short	(.L_263 - .L_262)
	.align		4
.L_262:
        /*0628*/ 	.word	index@(_ZN10layer_norm22ln_bwd_finalize_kernelINS_22Kernel_traits_finalizeILj6144Ef6__halffS2_fjLb1ELj1024ELj4ENS_18Kernel_traits_baseILj6144EfS2_fS2_fjLj1024EEEEELb1ELb0EEEvNS_9BwdParamsE)
        /*062c*/ 	.word	0x00000000


	//----- nvinfo : EIATTR_REGCOUNT
	.align		4
.L_263:
        /*0630*/ 	.byte	0x04, 0x2f
        /*0632*/ 	.short	(.L_265 - .L_264)
	.align		4
.L_264:
        /*0634*/ 	.word	index@(_ZN10layer_norm13ln_bwd_kernelINS_13Kernel_traitsIf6__halffS2_fjLj6144ELj1ELj1ELj8ELj16ENS_18Kernel_traits_baseILj6144EfS2_fS2_fjLj256EEEEELb1ELb1ELb0ELb1EEEvNS_9BwdParamsE)
        /*0638*/ 	.word	0x000000f4


	//----- nvinfo : EIATTR_FRAME_SIZE
	.align		4
.L_265:
        /*063c*/ 	.byte	0x04, 0x11
        /*063e*/ 	.short	(.L_267 - .L_266)
	.align		4
.L_266:
        /*0640*/ 	.word	index@($__internal_155_$__cuda_sm70_shflsync_down_p)
        /*0644*/ 	.word	0x00000000


	//----- nvinfo : EIATTR_FRAME_SIZE
	.align		4
.L_267:
        /*0648*/ 	.byte	0x04, 0x11
        /*064a*/ 	.short	(.L_269 - .L_268)
	.align		4
.L_268:
        /*064c*/ 	.word	index@(_ZN10layer_norm13ln_bwd_kernelINS_13Kernel_traitsIf6__halffS2_fjLj6144ELj1ELj1ELj8ELj16ENS_18Kernel_traits_baseILj6144EfS2_fS2_fjLj256EEEEELb1ELb1ELb0ELb1EEEvNS_9BwdParamsE)
        /*0650*/ 	.word	0x00000000


	//----- nvinfo : EIATTR_REGCOUNT
	.align		4
.L_269:
        /*0654*/ 	.byte	0x04, 0x2f
        /*0656*/ 	.short	(.L_271 - .L_270)
	.align		4
.L_270:
        /*0658*/ 	.word	index@(_ZN10layer_norm13ln_bwd_kernelINS_13Kernel_traitsIf6__halffS2_fjLj6144ELj1ELj1ELj8ELj16ENS_18Kernel_traits_baseILj6144EfS2_fS2_fjLj256EEEEELb1ELb1ELb0ELb0EEEvNS_9BwdParamsE)
        /*065c*/ 	.word	0x000000ef


	//----- nvinfo : EIATTR_FRAME_SIZE
	.align		4
.L_271:
        /*0660*/ 	.byte	0x04, 0x11
        /*0662*/ 	.short	(.L_273 - .L_272)
	.align		4
.L_272:
        /*0664*/ 	.word	index@($__internal_154_$__cuda_sm70_shflsync_down_p)
        /*0668*/ 	.word	0x00000000


	//----- nvinfo : EIATTR_FRAME_SIZE
	.align		4
.L_273:
        /*066c*/ 	.byte	0x04, 0x11
        /*066e*/ 	.short	(.L_275 - .L_274)
	.align		4
.L_274:
        /*0670*/ 	.word	index@(_ZN10layer_norm13ln_bwd_kernelINS_13Kernel_traitsIf6__halffS2_fjLj6144ELj1ELj1ELj8ELj16ENS_18Kernel_traits_baseILj6144EfS2_fS2_fjLj256EEEEELb1ELb1ELb0ELb0EEEvNS_9BwdParamsE)
        /*0674*/ 	.word	0x00000000


	//----- nvinfo : EIATTR_REGCOUNT
	.align		4
.L_275:
        /*0678*/ 	.byte	0x04, 0x2f
        /*067a*/ 	.short	(.L_277 - .L_276)
	.align		4
.L_276:
        /*067c*/ 	.word	index@(_ZN10layer_norm13ln_bwd_kernelINS_13Kernel_traitsIf6__halffS2_fjLj6144ELj1ELj1ELj8ELj16ENS_18Kernel_traits_baseILj6144EfS2_fS2_fjLj256EEEEELb1ELb0ELb1ELb1EEEvNS_9BwdParamsE)
        /*0680*/ 	.word	0x000000d3


	//----- nvinfo : EIATTR_FRAME_SIZE
	.align		4
.L_277:
        /*0684*/ 	.byte	0x04, 0x11
        /*0686*/ 	.short	(.L_279 - .L_278)
	.align		4
.L_278:
        /*0688*/ 	.word	index@($__internal_153_$__cuda_sm70_shflsync_down_p)
        /*068c*/ 	.word	0x00000000


	//----- nvinfo : EIATTR_FRAME_SIZE
	.align		4
.L_279:
        /*0690*/ 	.byte	0x04, 0x11
        /*0692*/ 	.short	(.L_281 - .L_280)
	.align		4
.L_280:
        /*0694*/ 	.word	index@(_ZN10layer_norm13ln_bwd_kernelINS_13Kernel_traitsIf6__halffS2_fjLj6144ELj1ELj1ELj8ELj16ENS_18Kernel_traits_baseILj6144EfS2_fS2_fjLj256EEEEELb1ELb0ELb1ELb1EEEvNS_9BwdParamsE)
        /*0698*/ 	.word	0x00000000


	//----- nvinfo : EIATTR_REGCOUNT
	.align		4
.L_281:
        /*069c*/ 	.byte	0x04, 0x2f
        /*069e*/ 	.short	(.L_283 - .L_282)
	.align		4
.L_282:
        /*06a0*/ 	.word	index@(_ZN10layer_norm22ln_bwd_finalize_kernelINS_22Kernel_traits_finalizeILj6144Ef6__halffS2_fjLb0ELj1024ELj4ENS_18Kernel_traits_baseILj6144EfS2_fS2_fjLj1024EEEEELb0ELb1EEEvNS_9BwdParamsE)
        /*06a4*/ 	.word	0x00000020


	//----- nvinfo : EIATTR_FRAME_SIZE
	.align		4
.L_283:
        /*06a8*/ 	.byte	0x04, 0x11
        /*06aa*/ 	.short	(.L_285 - .L_284)
	.align		4
.L_284:
        /*06ac*/ 	.word	index@($__internal_152_$__cuda_sm70_shflsync_bfly_p)
        /*06b0*/ 	.word	0x00000000


	//----- nvinfo : EIATTR_FRAME_SIZE
	.align		4
.L_285:
        /*06b4*/ 	.byte	0x04, 0x11
        /*06b6*/ 	.short	(.L_287 - .L_286)
	.align		4
.L_286:
        /*06b8*/ 	.word	index@(_ZN10layer_norm22ln_bwd_finalize_kernelINS_22Kernel_traits_finalizeILj6144Ef6__halffS2_fjLb0ELj1024ELj4ENS_18Kernel_traits_baseILj6144EfS2_fS2_fjLj1024EEEEELb0ELb1EEEvNS_9BwdParamsE)
        /*06bc*/ 	.word	0x00000000


	//----- nvinfo : EIATTR_REGCOUNT
	.align		4
.L_287:
        /*06c0*/ 	.byte	0x04, 0x2f
        /*06c2*/ 	.short	(.L_289 - .L_288)
	.align		4
.L_288:
        /*06c4*/ 	.word	index@(_ZN10layer_norm13ln_bwd_kernelINS_13Kernel_traitsIf6__halffS2_fjLj6144ELj1ELj1ELj8ELj16ENS_18Kernel_traits_baseILj6144EfS2_fS2_fjLj256EEEEELb1ELb0ELb1ELb0EEEvNS_9BwdParamsE)
        /*06c8*/ 	.word	0x000000c4


	//----- nvinfo : EIATTR_FRAME_SIZE
	.align		4
.L_289:
        /*06cc*/ 	.byte	0x04, 0x11
        /*06ce*/ 	.short	(.L_291 - .L_290)
	.align		4
.L_290:
        /*06d0*/ 	.word	index@($__internal_151_$__cuda_sm70_shflsync_down_p)
        /*06d4*/ 	.word	0x00000000


	//----- nvinfo : EIATTR_FRAME_SIZE
	.align		4
.L_291:
        /*06d8*/ 	.byte	0x04, 0x11
        /*06da*/ 	.short	(.L_293 - .L_292)
	.align		4
.L_292:
        /*06dc*/ 	.word	index@(_ZN10layer_norm13ln_bwd_kernelINS_13Kernel_traitsIf6__halffS2_fjLj6144ELj1ELj1ELj8ELj16ENS_18Kernel_traits_baseILj6144EfS2_fS2_fjLj256EEEEELb1ELb0ELb1ELb0EEEvNS_9BwdParamsE)
        /*06e0*/ 	.word	0x00000000


	//----- nvinfo : EIATTR_REGCOUNT
	.align		4
.L_293:
        /*06e4*/ 	.byte	0x04, 0x2f
        /*06e6*/ 	.short	(.L_295 - .L_294)
	.align		4
.L_294:
        /*06e8*/ 	.word	index@(_ZN10layer_norm22ln_bwd_finalize_kernelINS_22Kernel_traits_finalizeILj6144Ef6__halffS2_fjLb0ELj1024ELj4ENS_18Kernel_traits_baseILj6144EfS2_fS2_fjLj1024EEEEELb0ELb0EEEvNS_9BwdParamsE)
        /*06ec*/ 	.word	0x0000001e


	//----- nvinfo : EIATTR_FRAME_SIZE
	.align		4
.L_295:
        /*06f0*/ 	.byte	0x04, 0x11
        /*06f2*/ 	.short	(.L_297 - .L_296)
	.align		4
.L_296:
        /*06f4*/ 	.word	index@($__internal_150_$__cuda_sm70_shflsync_bfly_p)
        /*06f8*/ 	.word	0x00000000


	//----- nvinfo : EIATTR_FRAME_SIZE
	.align		4
.L_297:
        /*06fc*/ 	.byte	0x04, 0x11
        /*06fe*/ 	.short	(.L_299 - .L_298)
	.align		4
.L_298:
        /*0700*/ 	.word	index@(_ZN10layer_norm22ln_bwd_finalize_kernelINS_22Kernel_traits_finalizeILj6144Ef6__halffS2_fjLb0ELj1024ELj4ENS_18Kernel_traits_baseILj6144EfS2_fS2_fjLj1024EEEEELb0ELb0EEEvNS_9BwdParamsE)
        /*0704*/ 	.word	0x00000000


	//----- nvinfo : EIATTR_REGCOUNT
	.align		4
.L_299:
        /*0708*/ 	.byte	0x04, 0x2f
        /*070a*/ 	.short	(.L_301 - .L_300)
	.align		4
.L_300:
        /*070c*/ 	.word	index@(_ZN10layer_norm13ln_bwd_kernelINS_13Kernel_traitsIf6__halffS2_fjLj6144ELj1ELj1ELj8ELj16ENS_18Kernel_traits_baseILj6144EfS2_fS2_fjLj256EEEEELb1ELb0ELb0ELb1EEEvNS_9BwdParamsE)
        /*0710*/ 	.word	0x000000d3


	//----- nvinfo : EIATTR_FRAME_SIZE
	.align		4
.L_301:
        /*0714*/ 	.byte	0x04, 0x11
        /*0716*/ 	.short	(.L_303 - .L_302)
	.align		4
.L_302:
        /*0718*/ 	.word	index@($__internal_149_$__cuda_sm70_shflsync_down_p)
        /*071c*/ 	.word	0x00000000


	//----- nvinfo : EIATTR_FRAME_SIZE
	.align		4
.L_303:
        /*0720*/ 	.byte	0x04, 0x11
        /*0722*/ 	.short	(.L_305 - .L_304)
	.align		4
.L_304:
        /*0724*/ 	.word	index@(_ZN10layer_norm13ln_bwd_kernelINS_13Kernel_traitsIf6__halffS2_fjLj6144ELj1ELj1ELj8ELj16ENS_18Kernel_traits_baseILj6144EfS2_fS2_fjLj256EEEEELb1ELb0ELb0ELb1EEEvNS_9BwdParamsE)
        /*0728*/ 	.word	0x00000000


	//----- nvinfo : EIATTR_REGCOUNT
	.align		4
.L_305:
        /*072c*/ 	.byte	0x04, 0x2f
        /*072e*/ 	.short	(.L_307 - .L_306)
	.align		4
.L_306:
        /*0730*/ 	.word	index@(_ZN10layer_norm13ln_bwd_kernelINS_13Kernel_traitsIf6__halffS2_fjLj6144ELj1ELj1ELj8ELj16ENS_18Kernel_traits_baseILj6144EfS2_fS2_fjLj256EEEEELb1ELb0ELb0ELb0EEEvNS_9BwdParamsE)
        /*0734*/ 	.word	0x000000be


	//----- nvinfo : EIATTR_FRAME_SIZE
	.align		4
.L_307:
        /*0738*/ 	.byte	0x04, 0x11
        /*073a*/ 	.short	(.L_309 - .L_308)
	.align		4
.L_308:
        /*073c*/ 	.word	index@($__internal_148_$__cuda_sm70_shflsync_down_p)
        /*0740*/ 	.word	0x00000000


	//----- nvinfo : EIATTR_FRAME_SIZE
	.align		4
.L_309:
        /*0744*/ 	.byte	0x04, 0x11
        /*0746*/ 	.short	(.L_311 - .L_310)
	.align		4
.L_310:
        /*0748*/ 	.word	index@(_ZN10layer_norm13ln_bwd_kernelINS_13Kernel_traitsIf6__halffS2_fjLj6144ELj1ELj1ELj8ELj16ENS_18Kernel_traits_baseILj6144EfS2_fS2_fjLj256EEEEELb1ELb0ELb0ELb0EEEvNS_9BwdParamsE)
        /*074c*/ 	.word	0x00000000


	//----- nvinfo : EIATTR_REGCOUNT
	.align		4
.L_311:
        /*0750*/ 	.byte	0x04, 0x2f
        /*0752*/ 	.short	(.L_313 - .L_312)
	.align		4
.L_312:
        /*0754*/ 	.word	index@(_ZN10layer_norm13ln_bwd_kernelINS_13Kernel_traitsIf6__halffS2_fjLj6144ELj1ELj1ELj8ELj16ENS_18Kernel_traits_baseILj6144EfS2_fS2_fjLj256EEEEELb0ELb1ELb1ELb1EEEvNS_9BwdParamsE)
        /*0758*/ 	.word	0x000000fa


	//----- nvinfo : EIATTR_FRAME_SIZE
	.align		4
.L_313:
        /*075c*/ 	.byte	0x04, 0x11
        /*075e*/ 	.short	(.L_315 - .L_314)
	.align		4
.L_314:
        /*0760*/ 	.word	index@($__internal_147_$__cuda_sm70_shflsync_down_p)
        /*0764*/ 	.word	0x00000000


	//----- nvinfo : EIATTR_FRAME_SIZE
	.align		4
.L_315:
        /*0768*/ 	.byte	0x04, 0x11
        /*076a*/ 	.short	(.L_317 - .L_316)
	.align		4
.L_316:
        /*076c*/ 	.word	index@(_ZN10layer_norm13ln_bwd_kernelINS_13Kernel_traitsIf6__halffS2_fjLj6144ELj1ELj1ELj8ELj16ENS_18Kernel_traits_baseILj6144EfS2_fS2_fjLj256EEEEELb0ELb1ELb1ELb1EEEvNS_9BwdParamsE)
        /*0770*/ 	.word	0x00000000


	//----- nvinfo : EIATTR_REGCOUNT
	.align		4
.L_317:
        /*0774*/ 	.byte	0x04, 0x2f
        /*0776*/ 	.short	(.L_319 - .L_318)
	.align		4
.L_318:
        /*0778*/ 	.word	index@(_ZN10layer_norm13ln_bwd_kernelINS_13Kernel_traitsIf6__halffS2_fjLj6144ELj1ELj1ELj8ELj16ENS_18Kernel_traits_baseILj6144EfS2_fS2_fjLj256EEEEELb0ELb1ELb1ELb0EEEvNS_9BwdParamsE)
        /*077c*/ 	.word	0x000000f0


	//----- nvinfo : EIATTR_FRAME_SIZE
	.align		4
.L_319:
        /*0780*/ 	.byte	0x04, 0x11
        /*0782*/ 	.short	(.L_321 - .L_320)
	.align		4
.L_320:
        /*0784*/ 	.word	index@($__internal_146_$__cuda_sm70_shflsync_down_p)
        /*0788*/ 	.word	0x00000000


	//----- nvinfo : EIATTR_FRAME_SIZE
	.align		4
.L_321:
        /*078c*/ 	.byte	0x04, 0x11
        /*078e*/ 	.short	(.L_323 - .L_322)
	.align		4
.L_322:
        /*0790*/ 	.word	index@(_ZN10layer_norm13ln_bwd_kernelINS_13Kernel_traitsIf6__halffS2_fjLj6144ELj1ELj1ELj8ELj16ENS_18Kernel_traits_baseILj6144EfS2_fS2_fjLj256EEEEELb0ELb1ELb1ELb0EEEvNS_9BwdParamsE)
        /*0794*/ 	.word	0x00000000


	//----- nvinfo : EIATTR_REGCOUNT
	.align		4
.L_323:
        /*0798*/ 	.byte	0x04, 0x2f
        /*079a*/ 	.short	(.L_325 - .L_324)
	.align		4
.L_324:
        /*079c*/ 	.word	index@(_ZN10layer_norm13ln_bwd_kernelINS_13Kernel_traitsIf6__halffS2_fjLj6144ELj1ELj1ELj8ELj16ENS_18Kernel_traits_baseILj6144EfS2_fS2_fjLj256EEEEELb0ELb1ELb0ELb1EEEvNS_9BwdParamsE)
        /*07a0*/ 	.word	0x000000f4


	//----- nvinfo : EIATTR_FRAME_SIZE
	.align		4
.L_325:
        /*07a4*/ 	.byte	0x04, 0x11
        /*07a6*/ 	.short	(.L_327 - .L_326)
	.align		4
.L_326:
        /*07a8*/ 	.word	index@($__internal_145_$__cuda_sm70_shflsync_down_p)
        /*07ac*/ 	.word	0x00000000


	//----- nvinfo : EIATTR_FRAME_SIZE
	.align		4
.L_327:
        /*07b0*/ 	.byte	0x04, 0x11
        /*07b2*/ 	.short	(.L_329 - .L_328)
	.align		4
.L_328:
        /*07b4*/ 	.word	index@(_ZN10layer_norm13ln_bwd_kernelINS_13Kernel_traitsIf6__halffS2_fjLj6144ELj1ELj1ELj8ELj16ENS_18Kernel_traits_baseILj6144EfS2_fS2_fjLj256EEEEELb0ELb1ELb0ELb1EEEvNS_9BwdParamsE)
        /*07b8*/ 	.word	0x00000000


	//----- nvinfo : EIATTR_REGCOUNT
	.align		4
.L_329:
        /*07bc*/ 	.byte	0x04, 0x2f
        /*07be*/ 	.short	(.L_331 - .L_330)
	.align		4
.L_330:
        /*07c0*/ 	.word	index@(_ZN10layer_norm13ln_bwd_kernelINS_13Kernel_traitsIf6__halffS2_fjLj6144ELj1ELj1ELj8ELj16ENS_18Kernel_traits_baseILj6144EfS2_fS2_fjLj256EEEEELb0ELb1ELb0ELb0EEEvNS_9BwdParamsE)
        /*07c4*/ 	.word	0x000000ed


	//----- nvinfo : EIATTR_FRAME_SIZE
	.align		4
.L_331:
        /*07c8*/ 	.byte	0x04, 0x11
        /*07ca*/ 	.short	(.L_333 - .L_332)
	.align		4
.L_332:
        /*07cc*/ 	.word	index@($__internal_144_$__cuda_sm70_shflsync_down_p)
        /*07d0*/ 	.word	0x00000000


	//----- nvinfo : EIATTR_FRAME_SIZE
	.align		4
.L_333:
        /*07d4*/ 	.byte	0x04, 0x11
        /*07d6*/ 	.short	(.L_335 - .L_334)
	.align		4
.L_334:
        /*07d8*/ 	.word	index@(_ZN10layer_norm13ln_bwd_kernelINS_13Kernel_traitsIf6__halffS2_fjLj6144ELj1ELj1ELj8ELj16ENS_18Kernel_traits_baseILj6144EfS2_fS2_fjLj256EEEEELb0ELb1ELb0ELb0EEEvNS_9BwdParamsE)
        /*07dc*/ 	.word	0x00000000


	//----- nvinfo : EIATTR_REGCOUNT
	.align		4
.L_335:
        /*07e0*/ 	.byte	0x04, 0x2f
        /*07e2*/ 	.short	(.L_337 - .L_336)
	.align		4
.L_336:
        /*07e4*/ 	.word	index@(_ZN10layer_norm13ln_bwd_kernelINS_13Kernel_traitsIf6__halffS2_fjLj6144ELj1ELj1ELj8ELj16ENS_18Kernel_traits_baseILj6144EfS2_fS2_fjLj256EEEEELb0ELb0ELb1ELb1EEEvNS_9BwdParamsE)
        /*07e8*/ 	.word	0x000000d1


	//----- nvinfo : EIATTR_FRAME_SIZE
	.align		4
.L_337:
        /*07ec*/ 	.byte	0x04, 0x11
        /*07ee*/ 	.short	(.L_339 - .L_338)
	.align		4
.L_338:
        /*07f0*/ 	.word	index@($__internal_143_$__cuda_sm70_shflsync_down_p)
        /*07f4*/ 	.word	0x00000000


	//----- nvinfo : EIATTR_FRAME_SIZE
	.align		4
.L_339:
        /*07f8*/ 	.byte	0x04, 0x11
        /*07fa*/ 	.short	(.L_341 - .L_340)
	.align		4
.L_340:
        /*07fc*/ 	.word	index@(_ZN10layer_norm13ln_bwd_kernelINS_13Kernel_traitsIf6__halffS2_fjLj6144ELj1ELj1ELj8ELj16ENS_18Kernel_traits_baseILj6144EfS2_fS2_fjLj256EEEEELb0ELb0ELb1ELb1EEEvNS_9BwdParamsE)
        /*0800*/ 	.word	0x00000000


	//----- nvinfo : EIATTR_REGCOUNT
	.align		4
.L_341:
        /*0804*/ 	.byte	0x04, 0x2f
        /*0806*/ 	.short	(.L_343 - .L_342)
	.align		4
.L_342:
        /*0808*/ 	.word	index@(_ZN10layer_norm13ln_bwd_kernelINS_13Kernel_traitsIf6__halffS2_fjLj6144ELj1ELj1ELj8ELj16ENS_18Kernel_traits_baseILj6144EfS2_fS2_fjLj256EEEEELb0ELb0ELb1ELb0EEEvNS_9BwdParamsE)
        /*080c*/ 	.word	0x000000be


	//----- nvinfo : EIATTR_FRAME_SIZE
	.align		4
.L_343:
        /*0810*/ 	.byte	0x04, 0x11
        /*0812*/ 	.short	(.L_345 - .L_344)
	.align		4
.L_344:
        /*0814*/ 	.word	index@($__internal_142_$__cuda_sm70_shflsync_down_p)
        /*0818*/ 	.word	0x00000000


	//----- nvinfo : EIATTR_FRAME_SIZE
	.align		4
.L_345:
        /*081c*/ 	.byte	0x04, 0x11
        /*081e*/ 	.short	(.L_347 - .L_346)
	.align		4
.L_346:
        /*0820*/ 	.word	index@(_ZN10layer_norm13ln_bwd_kernelINS_13Kernel_traitsIf6__halffS2_fjLj6144ELj1ELj1ELj8ELj16ENS_18Kernel_traits_baseILj6144EfS2_fS2_fjLj256EEEEELb0ELb0ELb1ELb0EEEvNS_9BwdParamsE)
        /*0824*/ 	.word	0x00000000


	//----- nvinfo : EIATTR_REGCOUNT
	.align		4
.L_347:
        /*0828*/ 	.byte	0x04, 0x2f
        /*082a*/ 	.short	(.L_349 - .L_348)
	.align		4
.L_348:
        /*082c*/ 	.word	index@(_ZN10layer_norm13ln_bwd_kernelINS_13Kernel_traitsIf6__halffS2_fjLj6144ELj1ELj1ELj8ELj16ENS_18Kernel_traits_baseILj6144EfS2_fS2_fjLj256EEEEELb0ELb0ELb0ELb1EEEvNS_9BwdParamsE)
        /*0830*/ 	.word	0x000000cd


	//----- nvinfo : EIATTR_FRAME_SIZE
	.align		4
.L_349:
        /*0834*/ 	.byte	0x04, 0x11
        /*0836*/ 	.short	(.L_351 - .L_350)
	.align		4
.L_350:
        /*0838*/ 	.word	index@($__internal_141_$__cuda_sm70_shflsync_down_p)
        /*083c*/ 	.word	0x00000000


	//----- nvinfo : EIATTR_FRAME_SIZE
	.align		4
.L_351:
        /*0840*/ 	.byte	0x04, 0x11
        /*0842*/ 	.short	(.L_353 - .L_352)
	.align		4
.L_352:
        /*0844*/ 	.word	index@(_ZN10layer_norm13ln_bwd_kernelINS_13Kernel_traitsIf6__halffS2_fjLj6144ELj1ELj1ELj8ELj16ENS_18Kernel_traits_baseILj6144EfS2_fS2_fjLj256EEEEELb0ELb0ELb0ELb1EEEvNS_9BwdParamsE)
        /*0848*/ 	.word	0x00000000


	//----- nvinfo : EIATTR_REGCOUNT
	.align		4
.L_353:
        /*084c*/ 	.byte	0x04, 0x2f
        /*084e*/ 	.short	(.L_355 - .L_354)
	.align		4
.L_354:
        /*0850*/ 	.word	index@(_ZN10layer_norm13ln_bwd_kernelINS_13Kernel_traitsIf6__halffS2_fjLj6144ELj1ELj1ELj8ELj16ENS_18Kernel_traits_baseILj6144EfS2_fS2_fjLj256EEEEELb0ELb0ELb0ELb0EEEvNS_9BwdParamsE)
        /*0854*/ 	.word	0x000000b8


	//----- nvinfo : EIATTR_FRAME_SIZE
	.align		4
.L_355:
        /*0858*/ 	.byte	0x04, 0x11
        /*085a*/ 	.short	(.L_357 - .L_356)
	.align		4
.L_356:
        /*085c*/ 	.word	index@($__internal_140_$__cuda_sm70_shflsync_down_p)
        /*0860*/ 	.word	0x00000000


	//----- nvinfo : EIATTR_FRAME_SIZE
	.align		4
.L_357:
        /*0864*/ 	.byte	0x04, 0x11
        /*0866*/ 	.short	(.L_359 - .L_358)
	.align		4
.L_358:
        /*0868*/ 	.word	index@(_ZN10layer_norm13ln_bwd_kernelINS_13Kernel_traitsIf6__halffS2_fjLj6144ELj1ELj1ELj8ELj16ENS_18Kernel_traits_baseILj6144EfS2_fS2_fjLj256EEEEELb0ELb0ELb0ELb0EEEvNS_9BwdParamsE)
        /*086c*/ 	.word	0x00000000


	//----- nvinfo : EIATTR_REGCOUNT
	.align		4
.L_359:
        /*0870*/ 	.byte	0x04, 0x2f
        /*0872*/ 	.short	(.L_361 - .L_360)
	.align		4
.L_360:
        /*0874*/ 	.word	index@(_ZN10layer_norm13ln_bwd_kernelINS_13Kernel_traitsI6__halfS2_fS2_fjLj6144ELj1ELj1ELj8ELj16ENS_18Kernel_traits_baseILj6144ES2_S2_fS2_fjLj256EEEEELb1ELb1ELb1ELb1EEEvNS_9BwdParamsE)
        /*0878*/ 	.word	0x000000fe


	//----- nvinfo : EIATTR_FRAME_SIZE
	.align		4
.L_361:
        /*087c*/ 	.byte	0x04, 0x11
        /*087e*/ 	.short	(.L_363 - .L_362)
	.align		4
.L_362:
        /*0880*/ 	.word	index@($__internal_139_$__cuda_sm70_shflsync_down_p)
        /*0884*/ 	.word	0x00000000


	//----- nvinfo : EIATTR_FRAME_SIZE
	.align		4
.L_363:
        /*0888*/ 	.byte	0x04, 0x11
        /*088a*/ 	.short	(.L_365 - .L_364)
	.align		4
.L_364:
        /*088c*/ 	.word	index@(_ZN10layer_norm13ln_bwd_kernelINS_13Kernel_traitsI6__halfS2_fS2_fjLj6144ELj1ELj1ELj8ELj16ENS_18Kernel_traits_baseILj6144ES2_S2_fS2_fjLj256EEEEELb1ELb1ELb1ELb1EEEvNS_9BwdParamsE)
        /*0890*/ 	.word	0x00000000


	//----- nvinfo : EIATTR_REGCOUNT
	.align		4
.L_365:
        /*0894*/ 	.byte	0x04, 0x2f
        /*0896*/ 	.short	(.L_367 - .L_366)
	.align		4
.L_366:
        /*0898*/ 	.word	index@(_ZN10layer_norm22ln_bwd_finalize_kernelINS_22Kernel_traits_finalizeILj6144E6__halfS2_fS2_fjLb1ELj1024ELj4ENS_18Kernel_traits_baseILj6144ES2_S2_fS2_fjLj1024EEEEELb1ELb1EEEvNS_9BwdParamsE)
        /*089c*/ 	.word	0x00000020


	//----- nvinfo : EIATTR_FRAME_SIZE
	.align		4
.L_367:
        /*08a0*/ 	.byte	0x04, 0x11
        /*08a2*/ 	.short	(.L_369 - .L_368)
	.align		4
.L_368:
        /*08a4*/ 	.word	index@($__internal_138_$__cuda_sm70_shflsync_bfly_p)
        /*08a8*/ 	.word	0x00000000


	//----- nvinfo : EIATTR_FRAME_SIZE
	.align		4
.L_369:
        /*08ac*/ 	.byte	0x04, 0x11
        /*08ae*/ 	.short	(.L_371 - .L_370)
	.align		4
.L_370:
        /*08b0*/ 	.word	index@(_ZN10layer_norm22ln_bwd_finalize_kernelINS_22Kernel_traits_finalizeILj6144E6__halfS2_fS2_fjLb1ELj1024ELj4ENS_18Kernel_traits_baseILj6144ES2_S2_fS2_fjLj1024EEEEELb1ELb1EEEvNS_9BwdParamsE)
        /*08b4*/ 	.word	0x00000000


	//----- nvinfo : EIATTR_REGCOUNT
	.align		4
.L_371:
        /*08b8*/ 	.byte	0x04, 0x2f
        /*08ba*/ 	.short	(.L_373 - .L_372)
	.align		4
.L_372:
        /*08bc*/ 	.word	index@(_ZN10layer_norm13ln_bwd_kernelINS_13Kernel_traitsI6__halfS2_fS2_fjLj6144ELj1ELj1ELj8ELj16ENS_18Kernel_traits_baseILj6144ES2_S2_fS2_fjLj256EEEEELb1ELb1ELb1ELb0EEEvNS_9BwdParamsE)
        /*08c0*/ 	.word	0x000000f6


	//----- nvinfo : EIATTR_FRAME_SIZE
	.align		4
.L_373:
        /*08c4*/ 	.byte	0x04, 0x11
        /*08c6*/ 	.short	(.L_375 - .L_374)
	.align		4
.L_374:
        /*08c8*/ 	.word	index@($__internal_137_$__cuda_sm70_shflsync_down_p)
        /*08cc*/ 	.word	0x00000000


	//----- nvinfo : EIATTR_FRAME_SIZE
	.align		4
.L_375:
        /*08d0*/ 	.byte	0x04, 0x11
        /*08d2*/ 	.short	(.L_377 - .L_376)
	.align		4
.L_376:
        /*08d4*/ 	.word	index@(_ZN10layer_norm13ln_bwd_kernelINS_13Kernel_traitsI6__halfS2_fS2_fjLj6144ELj1ELj1ELj8ELj16ENS_18Kernel_traits_baseILj6144ES2_S2_fS2_fjLj256EEEEELb1ELb1ELb1ELb0EEEvNS_9BwdParamsE)
        /*08d8*/ 	.word	0x00000000


	//----- nvinfo : EIATTR_REGCOUNT
	.align		4
.L_377:
        /*08dc*/ 	.byte	0x04, 0x2f
        /*08de*/ 	.short	(.L_379 - .L_378)
	.align		4
.L_378:
        /*08e0*/ 	.word	index@(_ZN10layer_norm22ln_bwd_finalize_kernelINS_22Kernel_traits_finalizeILj6144E6__halfS2_fS2_fjLb1ELj1024ELj4ENS_18Kernel_traits_baseILj6144ES2_S2_fS2_fjLj1024EEEEELb1ELb0EEEvNS_9BwdParamsE)
        /*08e4*/ 	.word	0x00000020


	//----- nvinfo : EIATTR_FRAME_SIZE
	.align		4
.L_379:
        /*08e8*/ 	.byte	0x04, 0x11
        /*08ea*/ 	.short	(.L_381 - .L_380)
	.align		4
.L_380:
        /*08ec*/ 	.word	index@($__internal_136_$__cuda_sm70_shflsync_bfly_p)
        /*08f0*/ 	.word	0x00000000


	//----- nvinfo : EIATTR_FRAME_SIZE
	.align		4
.L_381:
        /*08f4*/ 	.byte	0x04, 0x11
        /*08f6*/ 	.short	(.L_383 - .L_382)
	.align		4
.L_382:
        /*08f8*/ 	.word	index@(_ZN10layer_norm22ln_bwd_finalize_kernelINS_22Kernel_traits_finalizeILj6144E6__halfS2_fS2_fjLb1ELj1024ELj4ENS_18Kernel_traits_baseILj6144ES2_S2_fS2_fjLj1024EEEEELb1ELb0EEEvNS_9BwdParamsE)
        /*08fc*/ 	.word	0x00000000


	//----- nvinfo : EIATTR_REGCOUNT
	.align		4
.L_383:
        /*0900*/ 	.byte	0x04, 0x2f
        /*0902*/ 	.short	(.L_385 - .L_384)
	.align		4
.L_384:
        /*0904*/ 	.word	index@(_ZN10layer_norm13ln_bwd_kernelINS_13Kernel_traitsI6__halfS2_fS2_fjLj6144ELj1ELj1ELj8ELj16ENS_18Kernel_traits_baseILj6144ES2_S2_fS2_fjLj256EEEEELb1ELb1ELb0ELb1EEEvNS_9BwdParamsE)
        /*0908*/ 	.word	0x000000e7


	//----- nvinfo : EIATTR_FRAME_SIZE
	.align		4
.L_385:
        /*090c*/ 	.byte	0x04, 0x11
        /*090e*/ 	.short	(.L_387 - .L_386)
	.align		4
.L_386:
        /*0910*/ 	.word	index@($__internal_135_$__cuda_sm70_shflsync_down_p)
        /*0914*/ 	.word	0x00000000


	//----- nvinfo : EIATTR_FRAME_SIZE
	.align		4
.L_387:
        /*0918*/ 	.byte	0x04, 0x11
        /*091a*/ 	.short	(.L_389 - .L_388)
	.align		4
.L_388:
        /*091c*/ 	.word	index@(_ZN10layer_norm13ln_bwd_kernelINS_13Kernel_traitsI6__halfS2_fS2_fjLj6144ELj1ELj1ELj8ELj16ENS_18Kernel_traits_baseILj6144ES2_S2_fS2_fjLj256EEEEELb1ELb1ELb0ELb1EEEvNS_9BwdParamsE)
        /*0920*/ 	.word	0x00000000


	//----- nvinfo : EIATTR_REGCOUNT
	.align		4
.L_389:
        /*0924*/ 	.byte	0x04, 0x2f
        /*0926*/ 	.short	(.L_391 - .L_390)
	.align		4
.L_390:
        /*0928*/ 	.word	index@(_ZN10layer_norm13ln_bwd_kernelINS_13Kernel_traitsI6__halfS2_fS2_fjLj6144ELj1ELj1ELj8ELj16ENS_18Kernel_traits_baseILj6144ES2_S2_fS2_fjLj256EEEEELb1ELb1ELb0ELb0EEEvNS_9BwdParamsE)
        /*092c*/ 	.word	0x000000f2


	//----- nvinfo : EIATTR_FRAME_SIZE
	.align		4
.L_391:
        /*0930*/ 	.byte	0x04, 0x11
        /*0932*/ 	.short	(.L_393 - .L_392)
	.align		4
.L_392:
        /*0934*/ 	.word	index@($__internal_134_$__cuda_sm70_shflsync_down_p)
        /*0938*/ 	.word	0x00000000


	//----- nvinfo : EIATTR_FRAME_SIZE
	.align		4
.L_393:
        /*093c*/ 	.byte	0x04, 0x11
        /*093e*/ 	.short	(.L_395 - .L_394)
	.align		4
.L_394:
        /*0940*/ 	.word	index@(_ZN10layer_norm13ln_bwd_kernelINS_13Kernel_traitsI6__halfS2_fS2_fjLj6144ELj1ELj1ELj8ELj16ENS_18Kernel_traits_baseILj6144ES2_S2_fS2_fjLj256EEEEELb1ELb1ELb0ELb0EEEvNS_9BwdParamsE)
        /*0944*/ 	.word	0x00000000


	//----- nvinfo : EIATTR_REGCOUNT
	.align		4
.L_395:
        /*0948*/ 	.byte	0x04, 0x2f
        /*094a*/ 	.short	(.L_397 - .L_396)
	.align		4
.L_396:
        /*094c*/ 	.word	index@(_ZN10layer_norm13ln_bwd_kernelINS_13Kernel_traitsI6__halfS2_fS2_fjLj6144ELj1ELj1ELj8ELj16ENS_18Kernel_traits_baseILj6144ES2_S2_fS2_fjLj256EEEEELb1ELb0ELb1ELb1EEEvNS_9BwdParamsE)
        /*0950*/ 	.word	0x000000d3


	//----- nvinfo : EIATTR_FRAME_SIZE
	.align		4
.L_397:
        /*0954*/ 	.byte	0x04, 0x11
        /*0956*/ 	.short	(.L_399 - .L_398)
	.align		4
.L_398:
        /*0958*/ 	.word	index@($__internal_133_$__cuda_sm70_shflsync_down_p)
        /*095c*/ 	.word	0x00000000


	//----- nvinfo : EIATTR_FRAME_SIZE
	.align		4
.L_399:
        /*0960*/ 	.byte	0x04, 0x11
        /*0962*/ 	.short	(.L_401 - .L_400)
	.align		4
.L_400:
        /*0964*/ 	.word	index@(_ZN10layer_norm13ln_bwd_kernelINS_13Kernel_traitsI6__halfS2_fS2_fjLj6144ELj1ELj1ELj8ELj16ENS_18Kernel_traits_baseILj6144ES2_S2_fS2_fjLj256EEEEELb1ELb0ELb1ELb1EEEvNS_9BwdParamsE)
        /*0968*/ 	.word	0x00000000


	//----- nvinfo : EIATTR_REGCOUNT
	.align		4
.L_401:
        /*096c*/ 	.byte	0x04, 0x2f
        /*096e*/ 	.short	(.L_403 - .L_402)
	.align		4
.L_402:
        /*0970*/ 	.word	index@(_ZN10layer_norm22ln_bwd_finalize_kernelINS_22Kernel_traits_finalizeILj6144E6__halfS2_fS2_fjLb0ELj1024ELj4ENS_18Kernel_traits_baseILj6144ES2_S2_fS2_fjLj1024EEEEELb0ELb1EEEvNS_9BwdParamsE)
        /*0974*/ 	.word	0x00000020


	//----- nvinfo : EIATTR_FRAME_SIZE
	.align		4
.L_403:
        /*0978*/ 	.byte	0x04, 0x11
        /*097a*/ 	.short	(.L_405 - .L_404)
	.align		4
.L_404:
        /*097c*/ 	.word	index@($__internal_132_$__cuda_sm70_shflsync_bfly_p)
        /*0980*/ 	.word	0x00000000


	//----- nvinfo : EIATTR_FRAME_SIZE
	.align		4
.L_405:
        /*0984*/ 	.byte	0x04, 0x11
        /*0986*/ 	.short	(.L_407 - .L_406)
	.align		4
.L_406:
        /*0988*/ 	.word	index@(_ZN10layer_norm22ln_bwd_finalize_kernelINS_22Kernel_traits_finalizeILj6144E6__halfS2_fS2_fjLb0ELj1024ELj4ENS_18Kernel_traits_baseILj6144ES2_S2_fS2_fjLj1024EEEEELb0ELb1EEEvNS_9BwdParamsE)
        /*098c*/ 	.word	0x00000000


	//----- nvinfo : EIATTR_REGCOUNT
	.align		4
.L_407:
        /*0990*/ 	.byte	0x04, 0x2f
        /*0992*/ 	.short	(.L_409 - .L_408)
	.align		4
.L_408:
        /*0994*/ 	.word	index@(_ZN10layer_norm13ln_bwd_kernelINS_13Kernel_traitsI6__halfS2_fS2_fjLj6144ELj1ELj1ELj8ELj16ENS_18Kernel_traits_baseILj6144ES2_S2_fS2_fjLj256EEEEELb1ELb0ELb1ELb0EEEvNS_9BwdParamsE)
        /*0998*/ 	.word	0x000000c2


	//----- nvinfo : EIATTR_FRAME_SIZE
	.align		4
.L_409:
        /*099c*/ 	.byte	0x04, 0x11
        /*099e*/ 	.short	(.L_411 - .L_410)
	.align		4
.L_410:
        /*09a0*/ 	.word	index@($__internal_131_$__cuda_sm70_shflsync_down_p)
        /*09a4*/ 	.word	0x00000000


	//----- nvinfo : EIATTR_FRAME_SIZE
	.align		4
.L_411:
        /*09a8*/ 	.byte	0x04, 0x11
        /*09aa*/ 	.short	(.L_413 - .L_412)
	.align		4
.L_412:
        /*09ac*/ 	.word	index@(_ZN10layer_norm13ln_bwd_kernelINS_13Kernel_traitsI6__halfS2_fS2_fjLj6144ELj1ELj1ELj8ELj16ENS_18Kernel_traits_baseILj6144ES2_S2_fS2_fjLj256EEEEELb1ELb0ELb1ELb0EEEvNS_9BwdParamsE)
        /*09b0*/ 	.word	0x00000000


	//----- nvinfo : EIATTR_REGCOUNT
	.align		4
.L_413:
        /*09b4*/ 	.byte	0x04, 0x2f
        /*09b6*/ 	.short	(.L_415 - .L_414)
	.align		4
.L_414:
        /*09b8*/ 	.word	index@(_ZN10layer_norm22ln_bwd_finalize_kernelINS_22Kernel_traits_finalizeILj6144E6__halfS2_fS2_fjLb0ELj1024ELj4ENS_18Kernel_traits_baseILj6144ES2_S2_fS2_fjLj1024EEEEELb0ELb0EEEvNS_9BwdParamsE)
        /*09bc*/ 	.word	0x0000001e


	//----- nvinfo : EIATTR_FRAME_SIZE
	.align		4
.L_415:
        /*09c0*/ 	.byte	0x04, 0x11
        /*09c2*/ 	.short	(.L_417 - .L_416)
	.align		4
.L_416:
        /*09c4*/ 	.word	index@($__internal_130_$__cuda_sm70_shflsync_bfly_p)
        /*09c8*/ 	.word	0x00000000


	//----- nvinfo : EIATTR_FRAME_SIZE
	.align		4
.L_417:
        /*09cc*/ 	.byte	0x04, 0x11
        /*09ce*/ 	.short	(.L_419 - .L_418)
	.align		4
.L_418:
        /*09d0*/ 	.word	index@(_ZN10layer_norm22ln_bwd_finalize_kernelINS_22Kernel_traits_finalizeILj6144E6__halfS2_fS2_fjLb0ELj1024ELj4ENS_18Kernel_traits_baseILj6144ES2_S2_fS2_fjLj1024EEEEELb0ELb0EEEvNS_9BwdParamsE)
        /*09d4*/ 	.word	0x00000000


	//----- nvinfo : EIATTR_REGCOUNT
	.align		4
.L_419:
        /*09d8*/ 	.byte	0x04, 0x2f
        /*09da*/ 	.short	(.L_421 - .L_420)
	.align		4
.L_420:
        /*09dc*/ 	.word	index@(_ZN10layer_norm13ln_bwd_kernelINS_13Kernel_traitsI6__halfS2_fS2_fjLj6144ELj1ELj1ELj8ELj16ENS_18Kernel_traits_baseILj6144ES2_S2_fS2_fjLj256EEEEELb1ELb0ELb0ELb1EEEvNS_9BwdParamsE)
        /*09e0*/ 	.word	0x000000d3


	//----- nvinfo : EIATTR_FRAME_SIZE
	.align		4
.L_421:
        /*09e4*/ 	.byte	0x04, 0x11
        /*09e6*/ 	.short	(.L_423 - .L_422)
	.align		4
.L_422:
        /*09e8*/ 	.word	index@($__internal_129_$__cuda_sm70_shflsync_down_p)
        /*09ec*/ 	.word	0x00000000


	//----- nvinfo : EIATTR_FRAME_SIZE
	.align		4
.L_423:
        /*09f0*/ 	.byte	0x04, 0x11
        /*09f2*/ 	.short	(.L_425 - .L_424)
	.align		4
.L_424:
        /*09f4*/ 	.word	index@(_ZN10layer_norm13ln_bwd_kernelINS_13Kernel_traitsI6__halfS2_fS2_fjLj6144ELj1ELj1ELj8ELj16ENS_18Kernel_traits_baseILj6144ES2_S2_fS2_fjLj256EEEEELb1ELb0ELb0ELb1EEEvNS_9BwdParamsE)
        /*09f8*/ 	.word	0x00000000


	//----- nvinfo : EIATTR_REGCOUNT
	.align		4
.L_425:
        /*09fc*/ 	.byte	0x04, 0x2f
        /*09fe*/ 	.short	(.L_427 - .L_426)
	.align		4
.L_426:
        /*0a00*/ 	.word	index@(_ZN10layer_norm13ln_bwd_kernelINS_13Kernel_traitsI6__halfS2_fS2_fjLj6144ELj1ELj1ELj8ELj16ENS_18Kernel_traits_baseILj6144ES2_S2_fS2_fjLj256EEEEELb1ELb0ELb0ELb0EEEvNS_9BwdParamsE)
        /*0a04*/ 	.word	0x000000be


	//----- nvinfo : EIATTR_FRAME_SIZE
	.align		4
.L_427:
        /*0a08*/ 	.byte	0x04, 0x11
        /*0a0a*/ 	.short	(.L_429 - .L_428)
	.align		4
.L_428:
        /*0a0c*/ 	.word	index@($__internal_128_$__cuda_sm70_shflsync_down_p)
        /*0a10*/ 	.word	0x00000000


	//----- nvinfo : EIATTR_FRAME_SIZE
	.align		4
.L_429:
        /*0a14*/ 	.byte	0x04, 0x11
        /*0a16*/ 	.short	(.L_431 - .L_430)
	.align		4
.L_430:
        /*0a18*/ 	.word	index@(_ZN10layer_norm13ln_bwd_kernelINS_13Kernel_traitsI6__halfS2_fS2_fjLj6144ELj1ELj1ELj8ELj16ENS_18Kernel_traits_baseILj6144ES2_S2_fS2_fjLj256EEEEELb1ELb0ELb0ELb0EEEvNS_9BwdParamsE)
        /*0a1c*/ 	.word	0x00000000


	//----- nvinfo : EIATTR_REGCOUNT
	.align		4
.L_431:
        /*0a20*/ 	.byte	0x04, 0x2f
        /*0a22*/ 	.short	(.L_433 - .L_432)
	.align		4
.L_432:
        /*0a24*/ 	.word	index@(_ZN10layer_norm13ln_bwd_kernelINS_13Kernel_traitsI6__halfS2_fS2_fjLj6144ELj1ELj1ELj8ELj16ENS_18Kernel_traits_baseILj6144ES2_S2_fS2_fjLj256EEEEELb0ELb1ELb1ELb1EEEvNS_9BwdParamsE)
        /*0a28*/ 	.word	0x000000fc


	//----- nvinfo : EIATTR_FRAME_SIZE
	.align		4
.L_433:
        /*0a2c*/ 	.byte	0x04, 0x11
        /*0a2e*/ 	.short	(.L_435 - .L_434)
	.align		4
.L_434:
        /*0a30*/ 	.word	index@($__internal_127_$__cuda_sm70_shflsync_down_p)
        /*0a34*/ 	.word	0x00000000


	//----- nvinfo : EIATTR_FRAME_SIZE
	.align		4
.L_435:
        /*0a38*/ 	.byte	0x04, 0x11
        /*0a3a*/ 	.short	(.L_437 - .L_436)
	.align		4
.L_436:
        /*0a3c*/ 	.word	index@(_ZN10layer_norm13ln_bwd_kernelINS_13Kernel_traitsI6__halfS2_fS2_fjLj6144ELj1ELj1ELj8ELj16ENS_18Kernel_traits_baseILj6144ES2_S2_fS2_fjLj256EEEEELb0ELb1ELb1ELb1EEEvNS_9BwdParamsE)
        /*0a40*/ 	.word	0x00000000


	//----- nvinfo : EIATTR_REGCOUNT
	.align		4
.L_437:
        /*0a44*/ 	.byte	0x04, 0x2f
        /*0a46*/ 	.short	(.L_439 - .L_438)
	.align		4
.L_438:
        /*0a48*/ 	.word	index@(_ZN10layer_norm13ln_bwd_kernelINS_13Kernel_traitsI6__halfS2_fS2_fjLj6144ELj1ELj1ELj8ELj16ENS_18Kernel_traits_baseILj6144ES2_S2_fS2_fjLj256EEEEELb0ELb1ELb1ELb0EEEvNS_9BwdParamsE)
        /*0a4c*/ 	.word	0x000000f0


	//----- nvinfo : EIATTR_FRAME_SIZE
	.align		4
.L_439:
        /*0a50*/ 	.byte	0x04, 0x11
        /*0a52*/ 	.short	(.L_441 - .L_440)
	.align		4
.L_440:
        /*0a54*/ 	.word	index@($__internal_126_$__cuda_sm70_shflsync_down_p)
        /*0a58*/ 	.word	0x00000000


	//----- nvinfo : EIATTR_FRAME_SIZE
	.align		4
.L_441:
        /*0a5c*/ 	.byte	0x04, 0x11
        /*0a5e*/ 	.short	(.L_443 - .L_442)
	.align		4
.L_442:
        /*0a60*/ 	.word	index@(_ZN10layer_norm13ln_bwd_kernelINS_13Kernel_traitsI6__halfS2_fS2_fjLj6144ELj1ELj1ELj8ELj16ENS_18Kernel_traits_baseILj6144ES2_S2_fS2_fjLj256EEEEELb0ELb1ELb1ELb0EEEvNS_9BwdParamsE)
        /*0a64*/ 	.word	0x00000000


	//----- nvinfo : EIATTR_REGCOUNT
	.align		4
.L_443:
        /*0a68*/ 	.byte	0x04, 0x2f
        /*0a6a*/ 	.short	(.L_445 - .L_444)
	.align		4
.L_444:
        /*0a6c*/ 	.word	index@(_ZN10layer_norm13ln_bwd_kernelINS_13Kernel_traitsI6__halfS2_fS2_fjLj6144ELj1ELj1ELj8ELj16ENS_18Kernel_traits_baseILj6144ES2_S2_fS2_fjLj256EEEEELb0ELb1ELb0ELb1EEEvNS_9BwdParamsE)
        /*0a70*/ 	.word	0x000000f4


	//----- nvinfo : EIATTR_FRAME_SIZE
	.align		4
.L_445:
        /*0a74*/ 	.byte	0x04, 0x11
        /*0a76*/ 	.short	(.L_447 - .L_446)
	.align		4
.L_446:
        /*0a78*/ 	.word	index@($__internal_125_$__cuda_sm70_shflsync_down_p)
        /*0a7c*/ 	.word	0x00000000


	//----- nvinfo : EIATTR_FRAME_SIZE
	.align		4
.L_447:
        /*0a80*/ 	.byte	0x04, 0x11
        /*0a82*/ 	.short	(.L_449 - .L_448)
	.align		4
.L_448:
        /*0a84*/ 	.word	index@(_ZN10layer_norm13ln_bwd_kernelINS_13Kernel_traitsI6__halfS2_fS2_fjLj6144ELj1ELj1ELj8ELj16ENS_18Kernel_traits_baseILj6144ES2_S2_fS2_fjLj256EEEEELb0ELb1ELb0ELb1EEEvNS_9BwdParamsE)
        /*0a88*/ 	.word	0x00000000


	//----- nvinfo : EIATTR_REGCOUNT
	.align		4
.L_449:
        /*0a8c*/ 	.byte	0x04, 0x2f
        /*0a8e*/ 	.short	(.L_451 - .L_450)
	.align		4
.L_450:
        /*0a90*/ 	.word	index@(_ZN10layer_norm13ln_bwd_kernelINS_13Kernel_traitsI6__halfS2_fS2_fjLj6144ELj1ELj1ELj8ELj16ENS_18Kernel_traits_baseILj6144ES2_S2_fS2_fjLj256EEEEELb0ELb1ELb0ELb0EEEvNS_9BwdParamsE)
        /*0a94*/ 	.word	0x000000ee


	//----- nvinfo : EIATTR_FRAME_SIZE
	.align		4
.L_451:
        /*0a98*/ 	.byte	0x04, 0x11
        /*0a9a*/ 	.short	(.L_453 - .L_452)
	.align		4
.L_452:
        /*0a9c*/ 	.word	index@($__internal_124_$__cuda_sm70_shflsync_down_p)
        /*0aa0*/ 	.word	0x00000000


	//----- nvinfo : EIATTR_FRAME_SIZE
	.align		4
.L_453:
        /*0aa4*/ 	.byte	0x04, 0x11
        /*0aa6*/ 	.short	(.L_455 - .L_454)
	.align		4
.L_454:
        /*0aa8*/ 	.word	index@(_ZN10layer_norm13ln_bwd_kernelINS_13Kernel_traitsI6__halfS2_fS2_fjLj6144ELj1ELj1ELj8ELj16ENS_18Kernel_traits_baseILj6144ES2_S2_fS2_fjLj256EEEEELb0ELb1ELb0ELb0EEEvNS_9BwdParamsE)
        /*0aac*/ 	.word	0x00000000


	//----- nvinfo : EIATTR_REGCOUNT
	.align		4
.L_455:
        /*0ab0*/ 	.byte	0x04, 0x2f
        /*0ab2*/ 	.short	(.L_457 - .L_456)
	.align		4
.L_456:
        /*0ab4*/ 	.word	index@(_ZN10layer_norm13ln_bwd_kernelINS_13Kernel_traitsI6__halfS2_fS2_fjLj6144ELj1ELj1ELj8ELj16ENS_18Kernel_traits_baseILj6144ES2_S2_fS2_fjLj256EEEEELb0ELb0ELb1ELb1EEEvNS_9BwdParamsE)
        /*0ab8*/ 	.word	0x000000ca


	//----- nvinfo : EIATTR_FRAME_SIZE
	.align		4
.L_457:
        /*0abc*/ 	.byte	0x04, 0x11
        /*0abe*/ 	.short	(.L_459 - .L_458)
	.align		4
.L_458:
        /*0ac0*/ 	.word	index@($__internal_123_$__cuda_sm70_shflsync_down_p)
        /*0ac4*/ 	.word	0x00000000


	//----- nvinfo : EIATTR_FRAME_SIZE
	.align		4
.L_459:
        /*0ac8*/ 	.byte	0x04, 0x11
        /*0aca*/ 	.short	(.L_461 - .L_460)
	.align		4
.L_460:
        /*0acc*/ 	.word	index@(_ZN10layer_norm13ln_bwd_kernelINS_13Kernel_traitsI6__halfS2_fS2_fjLj6144ELj1ELj1ELj8ELj16ENS_18Kernel_traits_baseILj6144ES2_S2_fS2_fjLj256EEEEELb0ELb0ELb1ELb1EEEvNS_9BwdParamsE)
        /*0ad0*/ 	.word	0x00000000


	//----- nvinfo : EIATTR_REGCOUNT
	.align		4
.L_461:
        /*0ad4*/ 	.byte	0x04, 0x2f
        /*0ad6*/ 	.short	(.L_463 - .L_462)
	.align		4
.L_462:
        /*0ad8*/ 	.word	index@(_ZN10layer_norm13ln_bwd_kernelINS_13Kernel_traitsI6__halfS2_fS2_fjLj6144ELj1ELj1ELj8ELj16ENS_18Kernel_traits_baseILj6144ES2_S2_fS2_fjLj256EEEEELb0ELb0ELb1ELb0EEEvNS_9BwdParamsE)
        /*0adc*/ 	.word	0x000000bc


	//----- nvinfo : EIATTR_FRAME_SIZE
	.align		4
.L_463:
        /*0ae0*/ 	.byte	0x04, 0x11
        /*0ae2*/ 	.short	(.L_465 - .L_464)
	.align		4
.L_464:
        /*0ae4*/ 	.word	index@($__internal_122_$__cuda_sm70_shflsync_down_p)
        /*0ae8*/ 	.word	0x00000000


	//----- nvinfo : EIATTR_FRAME_SIZE
	.align		4
.L_465:
        /*0aec*/ 	.byte	0x04, 0x11
        /*0aee*/ 	.short	(.L_467 - .L_466)
	.align		4
.L_466:
        /*0af0*/ 	.word	index@(_ZN10layer_norm13ln_bwd_kernelINS_13Kernel_traitsI6__halfS2_fS2_fjLj6144ELj1ELj1ELj8ELj16ENS_18Kernel_traits_baseILj6144ES2_S2_fS2_fjLj256EEEEELb0ELb0ELb1ELb0EEEvNS_9BwdParamsE)
        /*0af4*/ 	.word	0x00000000


	//----- nvinfo : EIATTR_REGCOUNT
	.align		4
.L_467:
        /*0af8*/ 	.byte	0x04, 0x2f
        /*0afa*/ 	.short	(.L_469 - .L_468)
	.align		4
.L_468:
        /*0afc*/ 	.word	index@(_ZN10layer_norm13ln_bwd_kernelINS_13Kernel_traitsI6__halfS2_fS2_fjLj6144ELj1ELj1ELj8ELj16ENS_18Kernel_traits_baseILj6144ES2_S2_fS2_fjLj256EEEEELb0ELb0ELb0ELb1EEEvNS_9BwdParamsE)
        /*0b00*/ 	.word	0x000000bc


	//----- nvinfo : EIATTR_FRAME_SIZE
	.align		4
.L_469:
        /*0b04*/ 	.byte	0x04, 0x11
        /*0b06*/ 	.short	(.L_471 - .L_470)
	.align		4
.L_470:
        /*0b08*/ 	.word	index@($__internal_121_$__cuda_sm70_shflsync_down_p)
        /*0b0c*/ 	.word	0x00000000


	//----- nvinfo : EIATTR_FRAME_SIZE
	.align		4
.L_471:
        /*0b10*/ 	.byte	0x04, 0x11
        /*0b12*/ 	.short	(.L_473 - .L_472)
	.align		4
.L_472:
        /*0b14*/ 	.word	index@(_ZN10layer_norm13ln_bwd_kernelINS_13Kernel_traitsI6__halfS2_fS2_fjLj6144ELj1ELj1ELj8ELj16ENS_18Kernel_traits_baseILj6144ES2_S2_fS2_fjLj256EEEEELb0ELb0ELb0ELb1EEEvNS_9BwdParamsE)
        /*0b18*/ 	.word	0x00000000


	//----- nvinfo : EIATTR_REGCOUNT
	.align		4
.L_473:
        /*0b1c*/ 	.byte	0x04, 0x2f
        /*0b1e*/ 	.short	(.L_475 - .L_474)
	.align		4
.L_474:
        /*0b20*/ 	.word	index@(_ZN10layer_norm13ln_bwd_kernelINS_13Kernel_traitsI6__halfS2_fS2_fjLj6144ELj1ELj1ELj8ELj16ENS_18Kernel_traits_baseILj6144ES2_S2_fS2_fjLj256EEEEELb0ELb0ELb0ELb0EEEvNS_9BwdParamsE)
        /*0b24*/ 	.word	0x000000b8


	//----- nvinfo : EIATTR_FRAME_SIZE
	.align		4
.L_475:
        /*0b28*/ 	.byte	0x04, 0x11
        /*0b2a*/ 	.short	(.L_477 - .L_476)
	.align		4
.L_476:
        /*0b2c*/ 	.word	index@($__internal_120_$__cuda_sm70_shflsync_down_p)
        /*0b30*/ 	.word	0x00000000


	//----- nvinfo : EIATTR_FRAME_SIZE
	.align		4
.L_477:
        /*0b34*/ 	.byte	0x04, 0x11
        /*0b36*/ 	.short	(.L_479 - .L_478)
	.align		4
.L_478:
        /*0b38*/ 	.word	index@(_ZN10layer_norm13ln_bwd_kernelINS_13Kernel_traitsI6__halfS2_fS2_fjLj6144ELj1ELj1ELj8ELj16ENS_18Kernel_traits_baseILj6144ES2_S2_fS2_fjLj256EEEEELb0ELb0ELb0ELb0EEEvNS_9BwdParamsE)
        /*0b3c*/ 	.word	0x00000000


	//----- nvinfo : EIATTR_REGCOUNT
	.align		4
.L_479:
        /*0b40*/ 	.byte	0x04, 0x2f
        /*0b42*/ 	.short	(.L_481 - .L_480)
	.align		4
.L_480:
        /*0b44*/ 	.word	index@(_ZN10layer_norm13ln_bwd_kernelINS_13Kernel_traitsIf6__halfS2_S2_fjLj6144ELj1ELj1ELj8ELj16ENS_18Kernel_traits_baseILj6144EfS2_S2_S2_fjLj256EEEEELb1ELb1ELb1ELb1EEEvNS_9BwdParamsE)
        /*0b48*/ 	.word	0x000000f1


	//----- nvinfo : EIATTR_FRAME_SIZE
	.align		4
.L_481:
        /*0b4c*/ 	.byte	0x04, 0x11
        /*0b4e*/ 	.short	(.L_483 - .L_482)
	.align		4
.L_482:
        /*0b50*/ 	.word	index@($__internal_119_$__cuda_sm70_shflsync_down_p)
        /*0b54*/ 	.word	0x00000000


	//----- nvinfo : EIATTR_FRAME_SIZE
	.align		4
.L_483:
        /*0b58*/ 	.byte	0x04, 0x11
        /*0b5a*/ 	.short	(.L_485 - .L_484)
	.align		4
.L_484:
        /*0b5c*/ 	.word	index@(_ZN10layer_norm13ln_bwd_kernelINS_13Kernel_traitsIf6__halfS2_S2_fjLj6144ELj1ELj1ELj8ELj16ENS_18Kernel_traits_baseILj6144EfS2_S2_S2_fjLj256EEEEELb1ELb1ELb1ELb1EEEvNS_9BwdParamsE)
        /*0b60*/ 	.word	0x00000000


	//----- nvinfo : EIATTR_REGCOUNT
	.align		4
.L_485:
        /*0b64*/ 	.byte	0x04, 0x2f
        /*0b66*/ 	.short	(.L_487 - .L_486)
	.align		4
.L_486:
        /*0b68*/ 	.word	index@(_ZN10layer_norm22ln_bwd_finalize_kernelINS_22Kernel_traits_finalizeILj6144Ef6__halfS2_S2_fjLb1ELj1024ELj4ENS_18Kernel_traits_baseILj6144EfS2_S2_S2_fjLj1024EEEEELb1ELb1EEEvNS_9BwdParamsE)
        /*0b6c*/ 	.word	0x00000020


	//----- nvinfo : EIATTR_FRAME_SIZE
	.align		4
.L_487:
        /*0b70*/ 	.byte	0x04, 0x11
        /*0b72*/ 	.short	(.L_489 - .L_488)
	.align		4
.L_488:
        /*0b74*/ 	.word	index@($__internal_118_$__cuda_sm70_shflsync_bfly_p)
        /*0b78*/ 	.word	0x00000000


	//----- nvinfo : EIATTR_FRAME_SIZE
	.align		4
.L_489:
        /*0b7c*/ 	.byte	0x04, 0x11
        /*0b7e*/ 	.short	(.L_491 - .L_490)
	.align		4
.L_490:
        /*0b80*/ 	.word	index@(_ZN10layer_norm22ln_bwd_finalize_kernelINS_22Kernel_traits_finalizeILj6144Ef6__halfS2_S2_fjLb1ELj1024ELj4ENS_18Kernel_traits_baseILj6144EfS2_S2_S2_fjLj1024EEEEELb1ELb1EEEvNS_9BwdParamsE)
        /*0b84*/ 	.word	0x00000000


	//----- nvinfo : EIATTR_REGCOUNT
	.align		4
.L_491:
        /*0b88*/ 	.byte	0x04, 0x2f
        /*0b8a*/ 	.short	(.L_493 - .L_492)
	.align		4
.L_492:
        /*0b8c*/ 	.word	index@(_ZN10layer_norm13ln_bwd_kernelINS_13Kernel_traitsIf6__halfS2_S2_fjLj6144ELj1ELj1ELj8ELj16ENS_18Kernel_traits_baseILj6144EfS2_S2_S2_fjLj256EEEEELb1ELb1ELb1ELb0EEEvNS_9BwdParamsE)
        /*0b90*/ 	.word	0x000000e9


	//----- nvinfo : EIATTR_FRAME_SIZE
	.align		4
.L_493:
        /*0b94*/ 	.byte	0x04, 0x11
        /*0b96*/ 	.short	(.L_495 - .L_494)
	.align		4
.L_494:
        /*0b98*/ 	.word	index@($__internal_117_$__cuda_sm70_shflsync_down_p)
        /*0b9c*/ 	.word	0x00000000


	//----- nvinfo : EIATTR_FRAME_SIZE
	.align		4
.L_495:
        /*0ba0*/ 	.byte	0x04, 0x11
        /*0ba2*/ 	.short	(.L_497 - .L_496)
	.align		4
.L_496:
        /*0ba4*/ 	.word	index@(_ZN10layer_norm13ln_bwd_kernelINS_13Kernel_traitsIf6__halfS2_S2_fjLj6144ELj1ELj1ELj8ELj16ENS_18Kernel_traits_baseILj6144EfS2_S2_S2_fjLj256EEEEELb1ELb1ELb1ELb0EEEvNS_9BwdParamsE)
        /*0ba8*/ 	.word	0x00000000


	//----- nvinfo : EIATTR_REGCOUNT
	.align		4
.L_497:
        /*0bac*/ 	.byte	0x04, 0x2f
        /*0bae*/ 	.short	(.L_499 - .L_498)
	.align		4
.L_498:
        /*0bb0*/ 	.word	index@(_ZN10layer_norm22ln_bwd_finalize_kernelINS_22Kernel_traits_finalizeILj6144Ef6__halfS2_S2_fjLb1ELj1024ELj4ENS_18Kernel_traits_baseILj6144EfS2_S2_S2_fjLj1024EEEEELb1ELb0EEEvNS_9BwdParamsE)
        /*0bb4*/ 	.word	0x00000020


	//----- nvinfo : EIATTR_FRAME_SIZE
	.align		4
.L_499:
        /*0bb8*/ 	.byte	0x04, 0x11
        /*0bba*/ 	.short	(.L_501 - .L_500)
	.align		4
.L_500:
        /*0bbc*/ 	.word	index@($__internal_116_$__cuda_sm70_shflsync_bfly_p)
        /*0bc0*/ 	.word	0x00000000


	//----- nvinfo : EIATTR_FRAME_SIZE
	.align		4
.L_501:
        /*0bc4*/ 	.byte	0x04, 0x11
        /*0bc6*/ 	.short	(.L_503 - .L_502)
	.align		4
.L_502:
        /*0bc8*/ 	.word	index@(_ZN10layer_norm22ln_bwd_finalize_kernelINS_22Kernel_traits_finalizeILj6144Ef6__halfS2_S2_fjLb1ELj1024ELj4ENS_18Kernel_traits_baseILj6144EfS2_S2_S2_fjLj1024EEEEELb1ELb0EEEvNS_9BwdParamsE)
        /*0bcc*/ 	.word	0x00000000


	//----- nvinfo : EIATTR_REGCOUNT
	.align		4
.L_503:
        /*0bd0*/ 	.byte	0x04, 0x2f
        /*0bd2*/ 	.short	(.L_505 - .L_504)
	.align		4
.L_504:
        /*0bd4*/ 	.word	index@(_ZN10layer_norm13ln_bwd_kernelINS_13Kernel_traitsIf6__halfS2_S2_fjLj6144ELj1ELj1ELj8ELj16ENS_18Kernel_traits_baseILj6144EfS2_S2_S2_fjLj256EEEEELb1ELb1ELb0ELb1EEEvNS_9BwdParamsE)
        /*0bd8*/ 	.word	0x000000e2


	//----- nvinfo : EIATTR_FRAME_SIZE
	.align		4
.L_505:
        /*0bdc*/ 	.byte	0x04, 0x11
        /*0bde*/ 	.short	(.L_507 - .L_506)
	.align		4
.L_506:
        /*0be0*/ 	.word	index@($__internal_115_$__cuda_sm70_shflsync_down_p)
        /*0be4*/ 	.word	0x00000000


	//----- nvinfo : EIATTR_FRAME_SIZE
	.align		4
.L_507:
        /*0be8*/ 	.byte	0x04, 0x11
        /*0bea*/ 	.short	(.L_509 - .L_508)
	.align		4
.L_508:
        /*0bec*/ 	.word	index@(_ZN10layer_norm13ln_bwd_kernelINS_13Kernel_traitsIf6__halfS2_S2_fjLj6144ELj1ELj1ELj8ELj16ENS_18Kernel_traits_baseILj6144EfS2_S2_S2_fjLj256EEEEELb1ELb1ELb0ELb1EEEvNS_9BwdParamsE)
        /*0bf0*/ 	.word	0x00000000


	//----- nvinfo : EIATTR_REGCOUNT
	.align		4
.L_509:
        /*0bf4*/ 	.byte	0x04, 0x2f
        /*0bf6*/ 	.short	(.L_511 - .L_510)
	.align		4
.L_510:
        /*0bf8*/ 	.word	index@(_ZN10layer_norm13ln_bwd_kernelINS_13Kernel_traitsIf6__halfS2_S2_fjLj6144ELj1ELj1ELj8ELj16ENS_18Kernel_traits_baseILj6144EfS2_S2_S2_fjLj256EEEEELb1ELb1ELb0ELb0EEEvNS_9BwdParamsE)
        /*0bfc*/ 	.word	0x000000e5


	//----- nvinfo : EIATTR_FRAME_SIZE
	.align		4
.L_511:
        /*0c00*/ 	.byte	0x04, 0x11
        /*0c02*/ 	.short	(.L_513 - .L_512)
	.align		4
.L_512:
        /*0c04*/ 	.word	index@($__internal_114_$__cuda_sm70_shflsync_down_p)
        /*0c08*/ 	.word	0x00000000


	//----- nvinfo : EIATTR_FRAME_SIZE
	.align		4
.L_513:
        /*0c0c*/ 	.byte	0x04, 0x11
        /*0c0e*/ 	.short	(.L_515 - .L_514)
	.align		4
.L_514:
        /*0c10*/ 	.word	index@(_ZN10layer_norm13ln_bwd_kernelINS_13Kernel_traitsIf6__halfS2_S2_fjLj6144ELj1ELj1ELj8ELj16ENS_18Kernel_traits_baseILj6144EfS2_S2_S2_fjLj256EEEEELb1ELb1ELb0ELb0EEEvNS_9BwdParamsE)
        /*0c14*/ 	.word	0x00000000


	//----- nvinfo : EIATTR_REGCOUNT
	.align		4
.L_515:
        /*0c18*/ 	.byte	0x04, 0x2f
        /*0c1a*/ 	.short	(.L_517 - .L_516)
	.align		4
.L_516:
        /*0c1c*/ 	.word	index@(_ZN10layer_norm13ln_bwd_kernelINS_13Kernel_traitsIf6__halfS2_S2_fjLj6144ELj1ELj1ELj8ELj16ENS_18Kernel_traits_baseILj6144EfS2_S2_S2_fjLj256EEEEELb1ELb0ELb1ELb1EEEvNS_9BwdParamsE)
        /*0c20*/ 	.word	0x000000b6


	//----- nvinfo : EIATTR_FRAME_SIZE
	.align		4
.L_517:
        /*0c24*/ 	.byte	0x04, 0x11
        /*0c26*/ 	.short	(.L_519 - .L_518)
	.align		4
.L_518:
        /*0c28*/ 	.word	index@($__internal_113_$__cuda_sm70_shflsync_down_p)
        /*0c2c*/ 	.word	0x00000000


	//----- nvinfo : EIATTR_FRAME_SIZE
	.align		4
.L_519:
        /*0c30*/ 	.byte	0x04, 0x11
        /*0c32*/ 	.short	(.L_521 - .L_520)
	.align		4
.L_520:
        /*0c34*/ 	.word	index@(_ZN10layer_norm13ln_bwd_kernelINS_13Kernel_traitsIf6__halfS2_S2_fjLj6144ELj1ELj1ELj8ELj16ENS_18Kernel_traits_baseILj6144EfS2_S2_S2_fjLj256EEEEELb1ELb0ELb1ELb1EEEvNS_9BwdParamsE)
        /*0c38*/ 	.word	0x00000000


	//----- nvinfo : EIATTR_REGCOUNT
	.align		4
.L_521:
        /*0c3c*/ 	.byte	0x04, 0x2f
        /*0c3e*/ 	.short	(.L_523 - .L_522)
	.align		4
.L_522:
        /*0c40*/ 	.word	index@(_ZN10layer_norm22ln_bwd_finalize_kernelINS_22Kernel_traits_finalizeILj6144Ef6__halfS2_S2_fjLb0ELj1024ELj4ENS_18Kernel_traits_baseILj6144EfS2_S2_S2_fjLj1024EEEEELb0ELb1EEEvNS_9BwdParamsE)
        /*0c44*/ 	.word	0x00000020


	//----- nvinfo : EIATTR_FRAME_SIZE
	.align		4
.L_523:
        /*0c48*/ 	.byte	0x04, 0x11
        /*0c4a*/ 	.short	(.L_525 - .L_524)
	.align		4
.L_524:
        /*0c4c*/ 	.word	index@($__internal_112_$__cuda_sm70_shflsync_bfly_p)
        /*0c50*/ 	.word	0x00000000


	//----- nvinfo : EIATTR_FRAME_SIZE
	.align		4
.L_525:
        /*0c54*/ 	.byte	0x04, 0x11
        /*0c56*/ 	.short	(.L_527 - .L_526)
	.align		4
.L_526:
        /*0c58*/ 	.word	index@(_ZN10layer_norm22ln_bwd_finalize_kernelINS_22Kernel_traits_finalizeILj6144Ef6__halfS2_S2_fjLb0ELj1024ELj4ENS_18Kernel_traits_baseILj6144EfS2_S2_S2_fjLj1024EEEEELb0ELb1EEEvNS_9BwdParamsE)
        /*0c5c*/ 	.word	0x00000000


	//----- nvinfo : EIATTR_REGCOUNT
	.align		4
.L_527:
        /*0c60*/ 	.byte	0x04, 0x2f
        /*0c62*/ 	.short	(.L_529 - .L_528)
	.align		4
.L_528:
        /*0c64*/ 	.word	index@(_ZN10layer_norm13ln_bwd_kernelINS_13Kernel_traitsIf6__halfS2_S2_fjLj6144ELj1ELj1ELj8ELj16ENS_18Kernel_traits_baseILj6144EfS2_S2_S2_fjLj256EEEEELb1ELb0ELb1ELb0EEEvNS_9BwdParamsE)
        /*0c68*/ 	.word	0x000000b0


	//----- nvinfo : EIATTR_FRAME_SIZE
	.align		4
.L_529:
        /*0c6c*/ 	.byte	0x04, 0x11
        /*0c6e*/ 	.short	(.L_531 - .L_530)
	.align		4
.L_530:
        /*0c70*/ 	.word	index@($__internal_111_$__cuda_sm70_shflsync_down_p)
        /*0c74*/ 	.word	0x00000000


	//----- nvinfo : EIATTR_FRAME_SIZE
	.align		4
.L_531:
        /*0c78*/ 	.byte	0x04, 0x11
        /*0c7a*/ 	.short	(.L_533 - .L_532)
	.align		4
.L_532:
        /*0c7c*/ 	.word	index@(_ZN10layer_norm13ln_bwd_kernelINS_13Kernel_traitsIf6__halfS2_S2_fjLj6144ELj1ELj1ELj8ELj16ENS_18Kernel_traits_baseILj6144EfS2_S2_S2_fjLj256EEEEELb1ELb0ELb1ELb0EEEvNS_9BwdParamsE)
        /*0c80*/ 	.word	0x00000000


	//----- nvinfo : EIATTR_REGCOUNT
	.align		4
.L_533:
        /*0c84*/ 	.byte	0x04, 0x2f
        /*0c86*/ 	.short	(.L_535 - .L_534)
	.align		4
.L_534:
        /*0c88*/ 	.word	index@(_ZN10layer_norm22ln_bwd_finalize_kernelINS_22Kernel_traits_finalizeILj6144Ef6__halfS2_S2_fjLb0ELj1024ELj4ENS_18Kernel_traits_baseILj6144EfS2_S2_S2_fjLj1024EEEEELb0ELb0EEEvNS_9BwdParamsE)
        /*0c8c*/ 	.word	0x0000001e


	//----- nvinfo : EIATTR_FRAME_SIZE
	.align		4
.L_535:
        /*0c90*/ 	.byte	0x04, 0x11
        /*0c92*/ 	.short	(.L_537 - .L_536)
	.align		4
.L_536:
        /*0c94*/ 	.word	index@($__internal_110_$__cuda_sm70_shflsync_bfly_p)
        /*0c98*/ 	.word	0x00000000


	//----- nvinfo : EIATTR_FRAME_SIZE
	.align		4
.L_537:
        /*0c9c*/ 	.byte	0x04, 0x11
        /*0c9e*/ 	.short	(.L_539 - .L_538)
	.align		4
.L_538:
        /*0ca0*/ 	.word	index@(_ZN10layer_norm22ln_bwd_finalize_kernelINS_22Kernel_traits_finalizeILj6144Ef6__halfS2_S2_fjLb0ELj1024ELj4ENS_18Kernel_traits_baseILj6144EfS2_S2_S2_fjLj1024EEEEELb0ELb0EEEvNS_9BwdParamsE)
        /*0ca4*/ 	.word	0x00000000


	//----- nvinfo : EIATTR_REGCOUNT
	.align		4
.L_539:
        /*0ca8*/ 	.byte	0x04, 0x2f
        /*0caa*/ 	.short	(.L_541 - .L_540)
	.align		4
.L_540:
        /*0cac*/ 	.word	index@(_ZN10layer_norm13ln_bwd_kernelINS_13Kernel_traitsIf6__halfS2_S2_fjLj6144ELj1ELj1ELj8ELj16ENS_18Kernel_traits_baseILj6144EfS2_S2_S2_fjLj256EEEEELb1ELb0ELb0ELb1EEEvNS_9BwdParamsE)
        /*0cb0*/ 	.word	0x000000b6


	//----- nvinfo : EIATTR_FRAME_SIZE
	.align		4
.L_541:
        /*0cb4*/ 	.byte	0x04, 0x11
        /*0cb6*/ 	.short	(.L_543 - .L_542)
	.align		4
.L_542:
        /*0cb8*/ 	.word	index@($__internal_109_$__cuda_sm70_shflsync_down_p)
        /*0cbc*/ 	.word	0x00000000


	//----- nvinfo : EIATTR_FRAME_SIZE
	.align		4
.L_543:
        /*0cc0*/ 	.byte	0x04, 0x11
        /*0cc2*/ 	.short	(.L_545 - .L_544)
	.align		4
.L_544:
        /*0cc4*/ 	.word	index@(_ZN10layer_norm13ln_bwd_kernelINS_13Kernel_traitsIf6__halfS2_S2_fjLj6144ELj1ELj1ELj8ELj16ENS_18Kernel_traits_baseILj6144EfS2_S2_S2_fjLj256EEEEELb1ELb0ELb0ELb1EEEvNS_9BwdParamsE)
        /*0cc8*/ 	.word	0x00000000


	//----- nvinfo : EIATTR_REGCOUNT
	.align		4
.L_545:
        /*0ccc*/ 	.byte	0x04, 0x2f
        /*0cce*/ 	.short	(.L_547 - .L_546)
	.align		4
.L_546:
        /*0cd0*/ 	.word	index@(_ZN10layer_norm13ln_bwd_kernelINS_13Kernel_traitsIf6__halfS2_S2_fjLj6144ELj1ELj1ELj8ELj16ENS_18Kernel_traits_baseILj6144EfS2_S2_S2_fjLj256EEEEELb1ELb0ELb0ELb0EEEvNS_9BwdParamsE)
        /*0cd4*/ 	.word	0x000000ab


	//----- nvinfo : EIATTR_FRAME_SIZE
	.align		4
.L_547:
        /*0cd8*/ 	.byte	0x04, 0x11
        /*0cda*/ 	.short	(.L_549 - .L_548)
	.align		4
.L_548:
        /*0cdc*/ 	.word	index@($__internal_108_$__cuda_sm70_shflsync_down_p)
        /*0ce0*/ 	.word	0x00000000


	//----- nvinfo : EIATTR_FRAME_SIZE
	.align		4
.L_549:
        /*0ce4*/ 	.byte	0x04, 0x11
        /*0ce6*/ 	.short	(.L_551 - .L_550)
	.align		4
.L_550:
        /*0ce8*/ 	.word	index@(_ZN10layer_norm13ln_bwd_kernelINS_13Kernel_traitsIf6__halfS2_S2_fjLj6144ELj1ELj1ELj8ELj16ENS_18Kernel_traits_baseILj6144EfS2_S2_S2_fjLj256EEEEELb1ELb0ELb0ELb0EEEvNS_9BwdParamsE)
        /*0cec*/ 	.word	0x00000000


	//----- nvinfo : EIATTR_REGCOUNT
	.align		4
.L_551:
        /*0cf0*/ 	.byte	0x04, 0x2f
        /*0cf2*/ 	.short	(.L_553 - .L_552)
	.align		4
.L_552:
        /*0cf4*/ 	.word	index@(_ZN10layer_norm13ln_bwd_kernelINS_13Kernel_traitsIf6__halfS2_S2_fjLj6144ELj1ELj1ELj8ELj16ENS_18Kernel_traits_baseILj6144EfS2_S2_S2_fjLj256EEEEELb0ELb1ELb1ELb1EEEvNS_9BwdParamsE)
        /*0cf8*/ 	.word	0x000000e9


	//----- nvinfo : EIATTR_FRAME_SIZE
	.align		4
.L_553:
        /*0cfc*/ 	.byte	0x04, 0x11
        /*0cfe*/ 	.short	(.L_555 - .L_554)
	.align		4
.L_554:
        /*0d00*/ 	.word	index@($__internal_107_$__cuda_sm70_shflsync_down_p)
        /*0d04*/ 	.word	0x00000000


	//----- nvinfo : EIATTR_FRAME_SIZE
	.align		4
.L_555:
        /*0d08*/ 	.byte	0x04, 0x11
        /*0d0a*/ 	.short	(.L_557 - .L_556)
	.align		4
.L_556:
        /*0d0c*/ 	.word	index@(_ZN10layer_norm13ln_bwd_kernelINS_13Kernel_traitsIf6__halfS2_S2_fjLj6144ELj1ELj1ELj8ELj16ENS_18Kernel_traits_baseILj6144EfS2_S2_S2_fjLj256EEEEELb0ELb1ELb1ELb1EEEvNS_9BwdParamsE)
        /*0d10*/ 	.word	0x00000000


	//----- nvinfo : EIATTR_REGCOUNT
	.align		4
.L_557:
        /*0d14*/ 	.byte	0x04, 0x2f
        /*0d16*/ 	.short	(.L_559 - .L_558)
	.align		4
.L_558:
        /*0d18*/ 	.word	index@(_ZN10layer_norm13ln_bwd_kernelINS_13Kernel_traitsIf6__halfS2_S2_fjLj6144ELj1ELj1ELj8ELj16ENS_18Kernel_traits_baseILj6144EfS2_S2_S2_fjLj256EEEEELb0ELb1ELb1ELb0EEEvNS_9BwdParamsE)
        /*0d1c*/ 	.word	0x000000e0


	//----- nvinfo : EIATTR_FRAME_SIZE
	.align		4
.L_559:
        /*0d20*/ 	.byte	0x04, 0x11
        /*0d22*/ 	.short	(.L_561 - .L_560)
	.align		4
.L_560:
        /*0d24*/ 	.word	index@($__internal_106_$__cuda_sm70_shflsync_down_p)
        /*0d28*/ 	.word	0x00000000


	//----- nvinfo : EIATTR_FRAME_SIZE
	.align		4
.L_561:
        /*0d2c*/ 	.byte	0x04, 0x11
        /*0d2e*/ 	.short	(.L_563 - .L_562)
	.align		4
.L_562:
        /*0d30*/ 	.word	index@(_ZN10layer_norm13ln_bwd_kernelINS_13Kernel_traitsIf6__halfS2_S2_fjLj6144ELj1ELj1ELj8ELj16ENS_18Kernel_traits_baseILj6144EfS2_S2_S2_fjLj256EEEEELb0ELb1ELb1ELb0EEEvNS_9BwdParamsE)
        /*0d34*/ 	.word	0x00000000


	//----- nvinfo : EIATTR_REGCOUNT
	.align		4
.L_563:
        /*0d38*/ 	.byte	0x04, 0x2f
        /*0d3a*/ 	.short	(.L_565 - .L_564)
	.align		4
.L_564:
        /*0d3c*/ 	.word	index@(_ZN10layer_norm13ln_bwd_kernelINS_13Kernel_traitsIf6__halfS2_S2_fjLj6144ELj1ELj1ELj8ELj16ENS_18Kernel_traits_baseILj6144EfS2_S2_S2_fjLj256EEEEELb0ELb1ELb0ELb1EEEvNS_9BwdParamsE)
        /*0d40*/ 	.word	0x000000de


	//----- nvinfo : EIATTR_FRAME_SIZE
	.align		4
.L_565:
        /*0d44*/ 	.byte	0x04, 0x11
        /*0d46*/ 	.short	(.L_567 - .L_566)
	.align		4
.L_566:
        /*0d48*/ 	.word	index@($__internal_105_$__cuda_sm70_shflsync_down_p)
        /*0d4c*/ 	.word	0x00000000


	//----- nvinfo : EIATTR_FRAME_SIZE
	.align		4
.L_567:
        /*0d50*/ 	.byte	0x04, 0x11
        /*0d52*/ 	.short	(.L_569 - .L_568)
	.align		4
.L_568:
        /*0d54*/ 	.word	index@(_ZN10layer_norm13ln_bwd_kernelINS_13Kernel_traitsIf6__halfS2_S2_fjLj6144ELj1ELj1ELj8ELj16ENS_18Kernel_traits_baseILj6144EfS2_S2_S2_fjLj256EEEEELb0ELb1ELb0ELb1EEEvNS_9BwdParamsE)
        /*0d58*/ 	.word	0x00000000


	//----- nvinfo : EIATTR_REGCOUNT
	.align		4
.L_569:
        /*0d5c*/ 	.byte	0x04, 0x2f
        /*0d5e*/ 	.short	(.L_571 - .L_570)
	.align		4
.L_570:
        /*0d60*/ 	.word	index@(_ZN10layer_norm13ln_bwd_kernelINS_13Kernel_traitsIf6__halfS2_S2_fjLj6144ELj1ELj1ELj8ELj16ENS_18Kernel_traits_baseILj6144EfS2_S2_S2_fjLj256EEEEELb0ELb1ELb0ELb0EEEvNS_9BwdParamsE)
        /*0d64*/ 	.word	0x000000e1


	//----- nvinfo : EIATTR_FRAME_SIZE
	.align		4
.L_571:
        /*0d68*/ 	.byte	0x04, 0x11
        /*0d6a*/ 	.short	(.L_573 - .L_572)
	.align		4
.L_572:
        /*0d6c*/ 	.word	index@($__internal_104_$__cuda_sm70_shflsync_down_p)
        /*0d70*/ 	.word	0x00000000


	//----- nvinfo : EIATTR_FRAME_SIZE
	.align		4
.L_573:
        /*0d74*/ 	.byte	0x04, 0x11
        /*0d76*/ 	.short	(.L_575 - .L_574)
	.align		4
.L_574:
        /*0d78*/ 	.word	index@(_ZN10layer_norm13ln_bwd_kernelINS_13Kernel_traitsIf6__halfS2_S2_fjLj6144ELj1ELj1ELj8ELj16ENS_18Kernel_traits_baseILj6144EfS2_S2_S2_fjLj256EEEEELb0ELb1ELb0ELb0EEEvNS_9BwdParamsE)
        /*0d7c*/ 	.word	0x00000000


	//----- nvinfo : EIATTR_REGCOUNT
	.align		4
.L_575:
        /*0d80*/ 	.byte	0x04, 0x2f
        /*0d82*/ 	.short	(.L_577 - .L_576)
	.align		4
.L_576:
        /*0d84*/ 	.word	index@(_ZN10layer_norm13ln_bwd_kernelINS_13Kernel_traitsIf6__halfS2_S2_fjLj6144ELj1ELj1ELj8ELj16ENS_18Kernel_traits_baseILj6144EfS2_S2_S2_fjLj256EEEEELb0ELb0ELb1ELb1EEEvNS_9BwdParamsE)
        /*0d88*/ 	.word	0x000000af


	//----- nvinfo : EIATTR_FRAME_SIZE
	.align		4
.L_577:
        /*0d8c*/ 	.byte	0x04, 0x11
        /*0d8e*/ 	.short	(.L_579 - .L_578)
	.align		4
.L_578:
        /*0d90*/ 	.word	index@($__internal_103_$__cuda_sm70_shflsync_down_p)
        /*0d94*/ 	.word	0x00000000


	//----- nvinfo : EIATTR_FRAME_SIZE
	.align		4
.L_579:
        /*0d98*/ 	.byte	0x04, 0x11
        /*0d9a*/ 	.short	(.L_581 - .L_580)
	.align		4
.L_580:
        /*0d9c*/ 	.word	index@(_ZN10layer_norm13ln_bwd_kernelINS_13Kernel_traitsIf6__halfS2_S2_fjLj6144ELj1ELj1ELj8ELj16ENS_18Kernel_traits_baseILj6144EfS2_S2_S2_fjLj256EEEEELb0ELb0ELb1ELb1EEEvNS_9BwdParamsE)
        /*0da0*/ 	.word	0x00000000


	//----- nvinfo : EIATTR_REGCOUNT
	.align		4
.L_581:
        /*0da4*/ 	.byte	0x04, 0x2f
        /*0da6*/ 	.short	(.L_583 - .L_582)
	.align		4
.L_582:
        /*0da8*/ 	.word	index@(_ZN10layer_norm13ln_bwd_kernelINS_13Kernel_traitsIf6__halfS2_S2_fjLj6144ELj1ELj1ELj8ELj16ENS_18Kernel_traits_baseILj6144EfS2_S2_S2_fjLj256EEEEELb0ELb0ELb1ELb0EEEvNS_9BwdParamsE)
        /*0dac*/ 	.word	0x000000a8


	//----- nvinfo : EIATTR_FRAME_SIZE
	.align		4
.L_583:
        /*0db0*/ 	.byte	0x04, 0x11
        /*0db2*/ 	.short	(.L_585 - .L_584)
	.align		4
.L_584:
        /*0db4*/ 	.word	index@($__internal_102_$__cuda_sm70_shflsync_down_p)
        /*0db8*/ 	.word	0x00000000


	//----- nvinfo : EIATTR_FRAME_SIZE
	.align		4
.L_585:
        /*0dbc*/ 	.byte	0x04, 0x11
        /*0dbe*/ 	.short	(.L_587 - .L_586)
	.align		4
.L_586:
        /*0dc0*/ 	.word	index@(_ZN10layer_norm13ln_bwd_kernelINS_13Kernel_traitsIf6__halfS2_S2_fjLj6144ELj1ELj1ELj8ELj16ENS_18Kernel_traits_baseILj6144EfS2_S2_S2_fjLj256EEEEELb0ELb0ELb1ELb0EEEvNS_9BwdParamsE)
        /*0dc4*/ 	.word	0x00000000


	//----- nvinfo : EIATTR_REGCOUNT
	.align		4
.L_587:
        /*0dc8*/ 	.byte	0x04, 0x2f
        /*0dca*/ 	.short	(.L_589 - .L_588)
	.align		4
.L_588:
        /*0dcc*/ 	.word	index@(_ZN10layer_norm13ln_bwd_kernelINS_13Kernel_traitsIf6__halfS2_S2_fjLj6144ELj1ELj1ELj8ELj16ENS_18Kernel_traits_baseILj6144EfS2_S2_S2_fjLj256EEEEELb0ELb0ELb0ELb1EEEvNS_9BwdParamsE)
        /*0dd0*/ 	.word	0x000000b7


	//----- nvinfo : EIATTR_FRAME_SIZE
	.align		4
.L_589:
        /*0dd4*/ 	.byte	0x04, 0x11
        /*0dd6*/ 	.short	(.L_591 - .L_590)
	.align		4
.L_590:
        /*0dd8*/ 	.word	index@($__internal_101_$__cuda_sm70_shflsync_down_p)
        /*0ddc*/ 	.word	0x00000000


	//----- nvinfo : EIATTR_FRAME_SIZE
	.align		4
.L_591:
        /*0de0*/ 	.byte	0x04, 0x11
        /*0de2*/ 	.short	(.L_593 - .L_592)
	.align		4
.L_592:
        /*0de4*/ 	.word	index@(_ZN10layer_norm13ln_bwd_kernelINS_13Kernel_traitsIf6__halfS2_S2_fjLj6144ELj1ELj1ELj8ELj16ENS_18Kernel_traits_baseILj6144EfS2_S2_S2_fjLj256EEEEELb0ELb0ELb0ELb1EEEvNS_9BwdParamsE)
        /*0de8*/ 	.word	0x00000000


	//----- nvinfo : EIATTR_REGCOUNT
	.align		4
.L_593:
        /*0dec*/ 	.byte	0x04, 0x2f
        /*0dee*/ 	.short	(.L_595 - .L_594)
	.align		4
.L_594:
        /*0df0*/ 	.word	index@(_ZN10layer_norm13ln_bwd_kernelINS_13Kernel_traitsIf6__halfS2_S2_fjLj6144ELj1ELj1ELj8ELj16ENS_18Kernel_traits_baseILj6144EfS2_S2_S2_fjLj256EEEEELb0ELb0ELb0ELb0EEEvNS_9BwdParamsE)
        /*0df4*/ 	.word	0x000000a7


	//----- nvinfo : EIATTR_FRAME_SIZE
	.align		4
.L_595:
        /*0df8*/ 	.byte	0x04, 0x11
        /*0dfa*/ 	.short	(.L_597 - .L_596)
	.align		4
.L_596:
        /*0dfc*/ 	.word	index@($__internal_100_$__cuda_sm70_shflsync_down_p)
        /*0e00*/ 	.word	0x00000000


	//----- nvinfo : EIATTR_FRAME_SIZE
	.align		4
.L_597:
        /*0e04*/ 	.byte	0x04, 0x11
        /*0e06*/ 	.short	(.L_599 - .L_598)
	.align		4
.L_598:
        /*0e08*/ 	.word	index@(_ZN10layer_norm13ln_bwd_kernelINS_13Kernel_traitsIf6__halfS2_S2_fjLj6144ELj1ELj1ELj8ELj16ENS_18Kernel_traits_baseILj6144EfS2_S2_S2_fjLj256EEEEELb0ELb0ELb0ELb0EEEvNS_9BwdParamsE)
        /*0e0c*/ 	.word	0x00000000


	//----- nvinfo : EIATTR_REGCOUNT
	.align		4
.L_599:
        /*0e10*/ 	.byte	0x04, 0x2f
        /*0e12*/ 	.short	(.L_601 - .L_600)
	.align		4
.L_600:
        /*0e14*/ 	.word	index@(_ZN10layer_norm13ln_bwd_kernelINS_13Kernel_traitsIf13__nv_bfloat16fS2_fjLj6144ELj1ELj1ELj8ELj16ENS_18Kernel_traits_baseILj6144EfS2_fS2_fjLj256EEEEELb1ELb1ELb1ELb1EEEvNS_9BwdParamsE)
        /*0e18*/ 	.word	0x000000fe


	//----- nvinfo : EIATTR_FRAME_SIZE
	.align		4
.L_601:
        /*0e1c*/ 	.byte	0x04, 0x11
        /*0e1e*/ 	.short	(.L_603 - .L_602)
	.align		4
.L_602:
        /*0e20*/ 	.word	index@($__internal_99_$__cuda_sm70_shflsync_down_p)
        /*0e24*/ 	.word	0x00000000


	//----- nvinfo : EIATTR_FRAME_SIZE
	.align		4
.L_603:
        /*0e28*/ 	.byte	0x04, 0x11
        /*0e2a*/ 	.short	(.L_605 - .L_604)
	.align		4
.L_604:
        /*0e2c*/ 	.word	index@(_ZN10layer_norm13ln_bwd_kernelINS_13Kernel_traitsIf13__nv_bfloat16fS2_fjLj6144ELj1ELj1ELj8ELj16ENS_18Kernel_traits_baseILj6144EfS2_fS2_fjLj256EEEEELb1ELb1ELb1ELb1EEEvNS_9BwdParamsE)
        /*0e30*/ 	.word	0x00000000


	//----- nvinfo : EIATTR_REGCOUNT
	.align		4
.L_605:
        /*0e34*/ 	.byte	0x04, 0x2f
        /*0e36*/ 	.short	(.L_607 - .L_606)
	.align		4
.L_606:
        /*0e38*/ 	.word	index@(_ZN10layer_norm22ln_bwd_finalize_kernelINS_22Kernel_traits_finalizeILj6144Ef13__nv_bfloat16fS2_fjLb1ELj1024ELj4ENS_18Kernel_traits_baseILj6144EfS2_fS2_fjLj1024EEEEELb1ELb1EEEvNS_9BwdParamsE)
        /*0e3c*/ 	.word	0x00000020


	//----- nvinfo : EIATTR_FRAME_SIZE
	.align		4
.L_607:
        /*0e40*/ 	.byte	0x04, 0x11
        /*0e42*/ 	.short	(.L_609 - .L_608)
	.align		4
.L_608:
        /*0e44*/ 	.word	index@($__internal_98_$__cuda_sm70_shflsync_bfly_p)
        /*0e48*/ 	.word	0x00000000


	//----- nvinfo : EIATTR_FRAME_SIZE
	.align		4
.L_609:
        /*0e4c*/ 	.byte	0x04, 0x11
        /*0e4e*/ 	.short	(.L_611 - .L_610)
	.align		4
.L_610:
        /*0e50*/ 	.word	index@(_ZN10layer_norm22ln_bwd_finalize_kernelINS_22Kernel_traits_finalizeILj6144Ef13__nv_bfloat16fS2_fjLb1ELj1024ELj4ENS_18Kernel_traits_baseILj6144EfS2_fS2_fjLj1024EEEEELb1ELb1EEEvNS_9BwdParamsE)
        /*0e54*/ 	.word	0x00000000


	//----- nvinfo : EIATTR_REGCOUNT
	.align		4
.L_611:
        /*0e58*/ 	.byte	0x04, 0x2f
        /*0e5a*/ 	.short	(.L_613 - .L_612)
	.align		4
.L_612:
        /*0e5c*/ 	.word	index@(_ZN10layer_norm13ln_bwd_kernelINS_13Kernel_traitsIf13__nv_bfloat16fS2_fjLj6144ELj1ELj1ELj8ELj16ENS_18Kernel_traits_baseILj6144EfS2_fS2_fjLj256EEEEELb1ELb1ELb1ELb0EEEvNS_9BwdParamsE)
        /*0e60*/ 	.word	0x000000f6


	//----- nvinfo : EIATTR_FRAME_SIZE
	.align		4
.L_613:
        /*0e64*/ 	.byte	0x04, 0x11
        /*0e66*/ 	.short	(.L_615 - .L_614)
	.align		4
.L_614:
        /*0e68*/ 	.word	index@($__internal_97_$__cuda_sm70_shflsync_down_p)
        /*0e6c*/ 	.word	0x00000000


	//----- nvinfo : EIATTR_FRAME_SIZE
	.align		4
.L_615:
        /*0e70*/ 	.byte	0x04, 0x11
        /*0e72*/ 	.short	(.L_617 - .L_616)
	.align		4
.L_616:
        /*0e74*/ 	.word	index@(_ZN10layer_norm13ln_bwd_kernelINS_13Kernel_traitsIf13__nv_bfloat16fS2_fjLj6144ELj1ELj1ELj8ELj16ENS_18Kernel_traits_baseILj6144EfS2_fS2_fjLj256EEEEELb1ELb1ELb1ELb0EEEvNS_9BwdParamsE)
        /*0e78*/ 	.word	0x00000000


	//----- nvinfo : EIATTR_REGCOUNT
	.align		4
.L_617:
        /*0e7c*/ 	.byte	0x04, 0x2f
        /*0e7e*/ 	.short	(.L_619 - .L_618)
	.align		4
.L_618:
        /*0e80*/ 	.word	index@(_ZN10layer_norm22ln_bwd_finalize_kernelINS_22Kernel_traits_finalizeILj6144Ef13__nv_bfloat16fS2_fjLb1ELj1024ELj4ENS_18Kernel_traits_baseILj6144EfS2_fS2_fjLj1024EEEEELb1ELb0EEEvNS_9BwdParamsE)
        /*0e84*/ 	.word	0x00000020


	//----- nvinfo : EIATTR_FRAME_SIZE
	.align		4
.L_619:
        /*0e88*/ 	.byte	0x04, 0x11
        /*0e8a*/ 	.short	(.L_621 - .L_620)
	.align		4
.L_620:
        /*0e8c*/ 	.word	index@($__internal_96_$__cuda_sm70_shflsync_bfly_p)
        /*0e90*/ 	.word	0x00000000


	//----- nvinfo : EIATTR_FRAME_SIZE
	.align		4
.L_621:
        /*0e94*/ 	.byte	0x04, 0x11
        /*0e96*/ 	.short	(.L_623 - .L_622)
	.align		4
.L_622:
        /*0e98*/ 	.word	index@(_ZN10layer_norm22ln_bwd_finalize_kernelINS_22Kernel_traits_finalizeILj6144Ef13__nv_bfloat16fS2_fjLb1ELj1024ELj4ENS_18Kernel_traits_baseILj6144EfS2_fS2_fjLj1024EEEEELb1ELb0EEEvNS_9BwdParamsE)
        /*0e9c*/ 	.word	0x00000000


	//----- nvinfo : EIATTR_REGCOUNT
	.align		4
.L_623:
        /*0ea0*/ 	.byte	0x04, 0x2f
        /*0ea2*/ 	.short	(.L_625 - .L_624)
	.align		4
.L_624:
        /*0ea4*/ 	.word	index@(_ZN10layer_norm13ln_bwd_kernelINS_13Kernel_traitsIf13__nv_bfloat16fS2_fjLj6144ELj1ELj1ELj8ELj16ENS_18Kernel_traits_baseILj6144EfS2_fS2_fjLj256EEEEELb1ELb1ELb0ELb1EEEvNS_9BwdParamsE)
        /*0ea8*/ 	.word	0x000000f3


	//----- nvinfo : EIATTR_FRAME_SIZE
	.align		4
.L_625:
        /*0eac*/ 	.byte	0x04, 0x11
        /*0eae*/ 	.short	(.L_627 - .L_626)
	.align		4
.L_626:
        /*0eb0*/ 	.word	index@($__internal_95_$__cuda_sm70_shflsync_down_p)
        /*0eb4*/ 	.word	0x00000000


	//----- nvinfo : EIATTR_FRAME_SIZE
	.align		4
.L_627:
        /*0eb8*/ 	.byte	0x04, 0x11
        /*0eba*/ 	.short	(.L_629 - .L_628)
	.align		4
.L_628:
        /*0ebc*/ 	.word	index@(_ZN10layer_norm13ln_bwd_kernelINS_13Kernel_traitsIf13__nv_bfloat16fS2_fjLj6144ELj1ELj1ELj8ELj16ENS_18Kernel_traits_baseILj6144EfS2_fS2_fjLj256EEEEELb1ELb1ELb0ELb1EEEvNS_9BwdParamsE)
        /*0ec0*/ 	.word	0x00000000


	//----- nvinfo : EIATTR_REGCOUNT
	.align		4
.L_629:
        /*0ec4*/ 	.byte	0x04, 0x2f
        /*0ec6*/ 	.short	(.L_631 - .L_630)
	.align		4
.L_630:
        /*0ec8*/ 	.word	index@(_ZN10layer_norm13ln_bwd_kernelINS_13Kernel_traitsIf13__nv_bfloat16fS2_fjLj6144ELj1ELj1ELj8ELj16ENS_18Kernel_traits_baseILj6144EfS2_fS2_fjLj256EEEEELb1ELb1ELb0ELb0EEEvNS_9BwdParamsE)
        /*0ecc*/ 	.word	0x000000ef


	//----- nvinfo : EIATTR_FRAME_SIZE
	.align		4
.L_631:
        /*0ed0*/ 	.byte	0x04, 0x11
        /*0ed2*/ 	.short	(.L_633 - .L_632)
	.align		4
.L_632:
        /*0ed4*/ 	.word	index@($__internal_94_$__cuda_sm70_shflsync_down_p)
        /*0ed8*/ 	.word	0x00000000


	//----- nvinfo : EIATTR_FRAME_SIZE
	.align		4
.L_633:
        /*0edc*/ 	.byte	0x04, 0x11
        /*0ede*/ 	.short	(.L_635 - .L_634)
	.align		4
.L_634:
        /*0ee0*/ 	.word	index@(_ZN10layer_norm13ln_bwd_kernelINS_13Kernel_traitsIf13__nv_bfloat16fS2_fjLj6144ELj1ELj1ELj8ELj16ENS_18Kernel_traits_baseILj6144EfS2_fS2_fjLj256EEEEELb1ELb1ELb0ELb0EEEvNS_9BwdParamsE)
        /*0ee4*/ 	.word	0x00000000


	//----- nvinfo : EIATTR_REGCOUNT
	.align		4
.L_635:
        /*0ee8*/ 	.byte	0x04, 0x2f
        /*0eea*/ 	.short	(.L_637 - .L_636)
	.align		4
.L_636:
        /*0eec*/ 	.word	index@(_ZN10layer_norm13ln_bwd_kernelINS_13Kernel_traitsIf13__nv_bfloat16fS2_fjLj6144ELj1ELj1ELj8ELj16ENS_18Kernel_traits_baseILj6144EfS2_fS2_fjLj256EEEEELb1ELb0ELb1ELb1EEEvNS_9BwdParamsE)
        /*0ef0*/ 	.word	0x000000d3


	//----- nvinfo : EIATTR_FRAME_SIZE
	.align		4
.L_637:
        /*0ef4*/ 	.byte	0x04, 0x11
        /*0ef6*/ 	.short	(.L_639 - .L_638)
	.align		4
.L_638:
        /*0ef8*/ 	.word	index@($__internal_93_$__cuda_sm70_shflsync_down_p)
        /*0efc*/ 	.word	0x00000000


	//----- nvinfo : EIATTR_FRAME_SIZE
	.align		4
.L_639:
        /*0f00*/ 	.byte	0x04, 0x11
        /*0f02*/ 	.short	(.L_641 - .L_640)
	.align		4
.L_640:
        /*0f04*/ 	.word	index@(_ZN10layer_norm13ln_bwd_kernelINS_13Kernel_traitsIf13__nv_bfloat16fS2_fjLj6144ELj1ELj1ELj8ELj16ENS_18Kernel_traits_baseILj6144EfS2_fS2_fjLj256EEEEELb1ELb0ELb1ELb1EEEvNS_9BwdParamsE)
        /*0f08*/ 	.word	0x00000000


	//----- nvinfo : EIATTR_REGCOUNT
	.align		4
.L_641:
        /*0f0c*/ 	.byte	0x04, 0x2f
        /*0f0e*/ 	.short	(.L_643 - .L_642)
	.align		4
.L_642:
        /*0f10*/ 	.word	index@(_ZN10layer_norm22ln_bwd_finalize_kernelINS_22Kernel_traits_finalizeILj6144Ef13__nv_bfloat16fS2_fjLb0ELj1024ELj4ENS_18Kernel_traits_baseILj6144EfS2_fS2_fjLj1024EEEEELb0ELb1EEEvNS_9BwdParamsE)
        /*0f14*/ 	.word	0x00000020


	//----- nvinfo : EIATTR_FRAME_SIZE
	.align		4
.L_643:
        /*0f18*/ 	.byte	0x04, 0x11
        /*0f1a*/ 	.short	(.L_645 - .L_644)
	.align		4
.L_644:
        /*0f1c*/ 	.word	index@($__internal_92_$__cuda_sm70_shflsync_bfly_p)
        /*0f20*/ 	.word	0x00000000


	//----- nvinfo : EIATTR_FRAME_SIZE
	.align		4
.L_645:
        /*0f24*/ 	.byte	0x04, 0x11
        /*0f26*/ 	.short	(.L_647 - .L_646)
	.align		4
.L_646:
        /*0f28*/ 	.word	index@(_ZN10layer_norm22ln_bwd_finalize_kernelINS_22Kernel_traits_finalizeILj6144Ef13__nv_bfloat16fS2_fjLb0ELj1024ELj4ENS_18Kernel_traits_baseILj6144EfS2_fS2_fjLj1024EEEEELb0ELb1EEEvNS_9BwdParamsE)
        /*0f2c*/ 	.word	0x00000000


	//----- nvinfo : EIATTR_REGCOUNT
	.align		4
.L_647:
        /*0f30*/ 	.byte	0x04, 0x2f
        /*0f32*/ 	.short	(.L_649 - .L_648)
	.align		4
.L_648:
        /*0f34*/ 	.word	index@(_ZN10layer_norm13ln_bwd_kernelINS_13Kernel_traitsIf13__nv_bfloat16fS2_fjLj6144ELj1ELj1ELj8ELj16ENS_18Kernel_traits_baseILj6144EfS2_fS2_fjLj256EEEEELb1ELb0ELb1ELb0EEEvNS_9BwdParamsE)
        /*0f38*/ 	.word	0x000000c4


	//----- nvinfo : EIATTR_FRAME_SIZE
	.align		4
.L_649:
        /*0f3c*/ 	.byte	0x04, 0x11
        /*0f3e*/ 	.short	(.L_651 - .L_650)
	.align		4
.L_650:
        /*0f40*/ 	.word	index@($__internal_91_$__cuda_sm70_shflsync_down_p)
        /*0f44*/ 	.word	0x00000000


	//----- nvinfo : EIATTR_FRAME_SIZE
	.align		4
.L_651:
        /*0f48*/ 	.byte	0x04, 0x11
        /*0f4a*/ 	.short	(.L_653 - .L_652)
	.align		4
.L_652:
        /*0f4c*/ 	.word	index@(_ZN10layer_norm13ln_bwd_kernelINS_13Kernel_traitsIf13__nv_bfloat16fS2_fjLj6144ELj1ELj1ELj8ELj16ENS_18Kernel_traits_baseILj6144EfS2_fS2_fjLj256EEEEELb1ELb0ELb1ELb0EEEvNS_9BwdParamsE)
        /*0f50*/ 	.word	0x00000000


	//----- nvinfo : EIATTR_REGCOUNT
	.align		4
.L_653:
        /*0f54*/ 	.byte	0x04, 0x2f
        /*0f56*/ 	.short	(.L_655 - .L_654)
	.align		4
.L_654:
        /*0f58*/ 	.word	index@(_ZN10layer_norm22ln_bwd_finalize_kernelINS_22Kernel_traits_finalizeILj6144Ef13__nv_bfloat16fS2_fjLb0ELj1024ELj4ENS_18Kernel_traits_baseILj6144EfS2_fS2_fjLj1024EEEEELb0ELb0EEEvNS_9BwdParamsE)
        /*0f5c*/ 	.word	0x0000001e


	//----- nvinfo : EIATTR_FRAME_SIZE
	.align		4
.L_655:
        /*0f60*/ 	.byte	0x04, 0x11
        /*0f62*/ 	.short	(.L_657 - .L_656)
	.align		4
.L_656:
        /*0f64*/ 	.word	index@($__internal_90_$__cuda_sm70_shflsync_bfly_p)
        /*0f68*/ 	.word	0x00000000


	//----- nvinfo : EIATTR_FRAME_SIZE
	.align		4
.L_657:
        /*0f6c*/ 	.byte	0x04, 0x11
        /*0f6e*/ 	.short	(.L_659 - .L_658)
	.align		4
.L_658:
        /*0f70*/ 	.word	index@(_ZN10layer_norm22ln_bwd_finalize_kernelINS_22Kernel_traits_finalizeILj6144Ef13__nv_bfloat16fS2_fjLb0ELj1024ELj4ENS_18Kernel_traits_baseILj6144EfS2_fS2_fjLj1024EEEEELb0ELb0EEEvNS_9BwdParamsE)
        /*0f74*/ 	.word	0x00000000


	//----- nvinfo : EIATTR_REGCOUNT
	.align		4
.L_659:
        /*0f78*/ 	.byte	0x04, 0x2f
        /*0f7a*/ 	.short	(.L_661 - .L_660)
	.align		4
.L_660:
        /*0f7c*/ 	.word	index@(_ZN10layer_norm13ln_bwd_kernelINS_13Kernel_traitsIf13__nv_bfloat16fS2_fjLj6144ELj1ELj1ELj8ELj16ENS_18Kernel_traits_baseILj6144EfS2_fS2_fjLj256EEEEELb1ELb0ELb0ELb1EEEvNS_9BwdParamsE)
        /*0f80*/ 	.word	0x000000d2


	//----- nvinfo : EIATTR_FRAME_SIZE
	.align		4
.L_661:
        /*0f84*/ 	.byte	0x04, 0x11
        /*0f86*/ 	.short	(.L_663 - .L_662)
	.align		4
.L_662:
        /*0f88*/ 	.word	index@($__internal_89_$__cuda_sm70_shflsync_down_p)
        /*0f8c*/ 	.word	0x00000000


	//----- nvinfo : EIATTR_FRAME_SIZE
	.align		4
.L_663:
        /*0f90*/ 	.byte	0x04, 0x11
        /*0f92*/ 	.short	(.L_665 - .L_664)
	.align		4
.L_664:
        /*0f94*/ 	.word	index@(_ZN10layer_norm13ln_bwd_kernelINS_13Kernel_traitsIf13__nv_bfloat16fS2_fjLj6144ELj1ELj1ELj8ELj16ENS_18Kernel_traits_baseILj6144EfS2_fS2_fjLj256EEEEELb1ELb0ELb0ELb1EEEvNS_9BwdParamsE)
        /*0f98*/ 	.word	0x00000000


	//----- nvinfo : EIATTR_REGCOUNT
	.align		4
.L_665:
        /*0f9c*/ 	.byte	0x04, 0x2f
        /*0f9e*/ 	.short	(.L_667 - .L_666)
	.align		4
.L_666:
        /*0fa0*/ 	.word	index@(_ZN10layer_norm13ln_bwd_kernelINS_13Kernel_traitsIf13__nv_bfloat16fS2_fjLj6144ELj1ELj1ELj8ELj16ENS_18Kernel_traits_baseILj6144EfS2_fS2_fjLj256EEEEELb1ELb0ELb0ELb0EEEvNS_9BwdParamsE)
        /*0fa4*/ 	.word	0x000000be


	//----- nvinfo : EIATTR_FRAME_SIZE
	.align		4
.L_667:
        /*0fa8*/ 	.byte	0x04, 0x11
        /*0faa*/ 	.short	(.L_669 - .L_668)
	.align		4
.L_668:
        /*0fac*/ 	.word	index@($__internal_88_$__cuda_sm70_shflsync_down_p)
        /*0fb0*/ 	.word	0x00000000


	//----- nvinfo : EIATTR_FRAME_SIZE
	.align		4
.L_669:
        /*0fb4*/ 	.byte	0x04, 0x11
        /*0fb6*/ 	.short	(.L_671 - .L_670)
	.align		4
.L_670:
        /*0fb8*/ 	.word	index@(_ZN10layer_norm13ln_bwd_kernelINS_13Kernel_traitsIf13__nv_bfloat16fS2_fjLj6144ELj1ELj1ELj8ELj16ENS_18Kernel_traits_baseILj6144EfS2_fS2_fjLj256EEEEELb1ELb0ELb0ELb0EEEvNS_9BwdParamsE)
        /*0fbc*/ 	.word	0x00000000


	//----- nvinfo : EIATTR_REGCOUNT
	.align		4
.L_671:
        /*0fc0*/ 	.byte	0x04, 0x2f
        /*0fc2*/ 	.short	(.L_673 - .L_672)
	.align		4
.L_672:
        /*0fc4*/ 	.word	index@(_ZN10layer_norm13ln_bwd_kernelINS_13Kernel_traitsIf13__nv_bfloat16fS2_fjLj6144ELj1ELj1ELj8ELj16ENS_18Kernel_traits_baseILj6144EfS2_fS2_fjLj256EEEEELb0ELb1ELb1ELb1EEEvNS_9BwdParamsE)
        /*0fc8*/ 	.word	0x000000fa


	//----- nvinfo : EIATTR_FRAME_SIZE
	.align		4
.L_673:
        /*0fcc*/ 	.byte	0x04, 0x11
        /*0fce*/ 	.short	(.L_675 - .L_674)
	.align		4
.L_674:
        /*0fd0*/ 	.word	index@($__internal_87_$__cuda_sm70_shflsync_down_p)
        /*0fd4*/ 	.word	0x00000000


	//----- nvinfo : EIATTR_FRAME_SIZE
	.align		4
.L_675:
        /*0fd8*/ 	.byte	0x04, 0x11
        /*0fda*/ 	.short	(.L_677 - .L_676)
	.align		4
.L_676:
        /*0fdc*/ 	.word	index@(_ZN10layer_norm13ln_bwd_kernelINS_13Kernel_traitsIf13__nv_bfloat16fS2_fjLj6144ELj1ELj1ELj8ELj16ENS_18Kernel_traits_baseILj6144EfS2_fS2_fjLj256EEEEELb0ELb1ELb1ELb1EEEvNS_9BwdParamsE)
        /*0fe0*/ 	.word	0x00000000


	//----- nvinfo : EIATTR_REGCOUNT
	.align		4
.L_677:
        /*0fe4*/ 	.byte	0x04, 0x2f
        /*0fe6*/ 	.short	(.L_679 - .L_678)
	.align		4
.L_678:
        /*0fe8*/ 	.word	index@(_ZN10layer_norm13ln_bwd_kernelINS_13Kernel_traitsIf13__nv_bfloat16fS2_fjLj6144ELj1ELj1ELj8ELj16ENS_18Kernel_traits_baseILj6144EfS2_fS2_fjLj256EEEEELb0ELb1ELb1ELb0EEEvNS_9BwdParamsE)
        /*0fec*/ 	.word	0x000000f0


	//----- nvinfo : EIATTR_FRAME_SIZE
	.align		4
.L_679:
        /*0ff0*/ 	.byte	0x04, 0x11
        /*0ff2*/ 	.short	(.L_681 - .L_680)
	.align		4
.L_680:
        /*0ff4*/ 	.word	index@($__internal_86_$__cuda_sm70_shflsync_down_p)
        /*0ff8*/ 	.word	0x00000000


	//----- nvinfo : EIATTR_FRAME_SIZE
	.align		4
.L_681:
        /*0ffc*/ 	.byte	0x04, 0x11
        /*0ffe*/ 	.short	(.L_683 - .L_682)
	.align		4
.L_682:
        /*1000*/ 	.word	index@(_ZN10layer_norm13ln_bwd_kernelINS_13Kernel_traitsIf13__nv_bfloat16fS2_fjLj6144ELj1ELj1ELj8ELj16ENS_18Kernel_traits_baseILj6144EfS2_fS2_fjLj256EEEEELb0ELb1ELb1ELb0EEEvNS_9BwdParamsE)
        /*1004*/ 	.word	0x00000000


	//----- nvinfo : EIATTR_REGCOUNT
	.align		4
.L_683:
        /*1008*/ 	.byte	0x04, 0x2f
        /*100a*/ 	.short	(.L_685 - .L_684)
	.align		4
.L_684:
        /*100c*/ 	.word	index@(_ZN10layer_norm13ln_bwd_kernelINS_13Kernel_traitsIf13__nv_bfloat16fS2_fjLj6144ELj1ELj1ELj8ELj16ENS_18Kernel_traits_baseILj6144EfS2_fS2_fjLj256EEEEELb0ELb1ELb0ELb1EEEvNS_9BwdParamsE)
        /*1010*/ 	.word	0x000000ee


	//----- nvinfo : EIATTR_FRAME_SIZE
	.align		4
.L_685:
        /*1014*/ 	.byte	0x04, 0x11
        /*1016*/ 	.short	(.L_687 - .L_686)
	.align		4
.L_686:
        /*1018*/ 	.word	index@($__internal_85_$__cuda_sm70_shflsync_down_p)
        /*101c*/ 	.word	0x00000000


	//----- nvinfo : EIATTR_FRAME_SIZE
	.align		4
.L_687:
        /*1020*/ 	.byte	0x04, 0x11
        /*1022*/ 	.short	(.L_689 - .L_688)
	.align		4
.L_688:
        /*1024*/ 	.word	index@(_ZN10layer_norm13ln_bwd_kernelINS_13Kernel_traitsIf13__nv_bfloat16fS2_fjLj6144ELj1ELj1ELj8ELj16ENS_18Kernel_traits_baseILj6144EfS2_fS2_fjLj256EEEEELb0ELb1ELb0ELb1EEEvNS_9BwdParamsE)
        /*1028*/ 	.word	0x00000000


	//----- nvinfo : EIATTR_REGCOUNT
	.align		4
.L_689:
        /*102c*/ 	.byte	0x04, 0x2f
        /*102e*/ 	.short	(.L_691 - .L_690)
	.align		4
.L_690:
        /*1030*/ 	.word	index@(_ZN10layer_norm13ln_bwd_kernelINS_13Kernel_traitsIf13__nv_bfloat16fS2_fjLj6144ELj1ELj1ELj8ELj16ENS_18Kernel_traits_baseILj6144EfS2_fS2_fjLj256EEEEELb0ELb1ELb0ELb0EEEvNS_9BwdParamsE)
        /*1034*/ 	.word	0x000000eb


	//----- nvinfo : EIATTR_FRAME_SIZE
	.align		4
.L_691:
        /*1038*/ 	.byte	0x04, 0x11
        /*103a*/ 	.short	(.L_693 - .L_692)
	.align		4
.L_692:
        /*103c*/ 	.word	index@($__internal_84_$__cuda_sm70_shflsync_down_p)
        /*1040*/ 	.word	0x00000000


	//----- nvinfo : EIATTR_FRAME_SIZE
	.align		4
.L_693:
        /*1044*/ 	.byte	0x04, 0x11
        /*1046*/ 	.short	(.L_695 - .L_694)
	.align		4
.L_694:
        /*1048*/ 	.word	index@(_ZN10layer_norm13ln_bwd_kernelINS_13Kernel_traitsIf13__nv_bfloat16fS2_fjLj6144ELj1ELj1ELj8ELj16ENS_18Kernel_traits_baseILj6144EfS2_fS2_fjLj256EEEEELb0ELb1ELb0ELb0EEEvNS_9BwdParamsE)
        /*104c*/ 	.word	0x00000000


	//----- nvinfo : EIATTR_REGCOUNT
	.align		4
.L_695:
        /*1050*/ 	.byte	0x04, 0x2f
        /*1052*/ 	.short	(.L_697 - .L_696)
	.align		4
.L_696:
        /*1054*/ 	.word	index@(_ZN10layer_norm13ln_bwd_kernelINS_13Kernel_traitsIf13__nv_bfloat16fS2_fjLj6144ELj1ELj1ELj8ELj16ENS_18Kernel_traits_baseILj6144EfS2_fS2_fjLj256EEEEELb0ELb0ELb1ELb1EEEvNS_9BwdParamsE)
        /*1058*/ 	.word	0x000000d1


	//----- nvinfo : EIATTR_FRAME_SIZE
	.align		4
.L_697:
        /*105c*/ 	.byte	0x04, 0x11
        /*105e*/ 	.short	(.L_699 - .L_698)
	.align		4
.L_698:
        /*1060*/ 	.word	index@($__internal_83_$__cuda_sm70_shflsync_down_p)
        /*1064*/ 	.word	0x00000000


	//----- nvinfo : EIATTR_FRAME_SIZE
	.align		4
.L_699:
        /*1068*/ 	.byte	0x04, 0x11
        /*106a*/ 	.short	(.L_701 - .L_700)
	.align		4
.L_700:
        /*106c*/ 	.word	index@(_ZN10layer_norm13ln_bwd_kernelINS_13Kernel_traitsIf13__nv_bfloat16fS2_fjLj6144ELj1ELj1ELj8ELj16ENS_18Kernel_traits_baseILj6144EfS2_fS2_fjLj256EEEEELb0ELb0ELb1ELb1EEEvNS_9BwdParamsE)
        /*1070*/ 	.word	0x00000000


	//----- nvinfo : EIATTR_REGCOUNT
	.align		4
.L_701:
        /*1074*/ 	.byte	0x04, 0x2f
        /*1076*/ 	.short	(.L_703 - .L_702)
	.align		4
.L_702:
        /*1078*/ 	.word	index@(_ZN10layer_norm13ln_bwd_kernelINS_13Kernel_traitsIf13__nv_bfloat16fS2_fjLj6144ELj1ELj1ELj8ELj16ENS_18Kernel_traits_baseILj6144EfS2_fS2_fjLj256EEEEELb0ELb0ELb1ELb0EEEvNS_9BwdParamsE)
        /*107c*/ 	.word	0x000000be


	//----- nvinfo : EIATTR_FRAME_SIZE
	.align		4
.L_703:
        /*1080*/ 	.byte	0x04, 0x11
        /*1082*/ 	.short	(.L_705 - .L_704)
	.align		4
.L_704:
        /*1084*/ 	.word	index@($__internal_82_$__cuda_sm70_shflsync_down_p)
        /*1088*/ 	.word	0x00000000


	//----- nvinfo : EIATTR_FRAME_SIZE
	.align		4
.L_705:
        /*108c*/ 	.byte	0x04, 0x11
        /*108e*/ 	.short	(.L_707 - .L_706)
	.align		4
.L_706:
        /*1090*/ 	.word	index@(_ZN10layer_norm13ln_bwd_kernelINS_13Kernel_traitsIf13__nv_bfloat16fS2_fjLj6144ELj1ELj1ELj8ELj16ENS_18Kernel_traits_baseILj6144EfS2_fS2_fjLj256EEEEELb0ELb0ELb1ELb0EEEvNS_9BwdParamsE)
        /*1094*/ 	.word	0x00000000


	//----- nvinfo : EIATTR_REGCOUNT
	.align		4
.L_707:
        /*1098*/ 	.byte	0x04, 0x2f
        /*109a*/ 	.short	(.L_709 - .L_708)
	.align		4
.L_708:
        /*109c*/ 	.word	index@(_ZN10layer_norm13ln_bwd_kernelINS_13Kernel_traitsIf13__nv_bfloat16fS2_fjLj6144ELj1ELj1ELj8ELj16ENS_18Kernel_traits_baseILj6144EfS2_fS2_fjLj256EEEEELb0ELb0ELb0ELb1EEEvNS_9BwdParamsE)
        /*10a0*/ 	.word	0x000000ce


	//----- nvinfo : EIATTR_FRAME_SIZE
	.align		4
.L_709:
        /*10a4*/ 	.byte	0x04, 0x11
        /*10a6*/ 	.short	(.L_711 - .L_710)
	.align		4
.L_710:
        /*10a8*/ 	.word	index@($__internal_81_$__cuda_sm70_shflsync_down_p)
        /*10ac*/ 	.word	0x00000000


	//----- nvinfo : EIATTR_FRAME_SIZE
	.align		4
.L_711:
        /*10b0*/ 	.byte	0x04, 0x11
        /*10b2*/ 	.short	(.L_713 - .L_712)
	.align		4
.L_712:
        /*10b4*/ 	.word	index@(_ZN10layer_norm13ln_bwd_kernelINS_13Kernel_traitsIf13__nv_bfloat16fS2_fjLj6144ELj1ELj1ELj8ELj16ENS_18Kernel_traits_baseILj6144EfS2_fS2_fjLj256EEEEELb0ELb0ELb0ELb1EEEvNS_9BwdParamsE)
        /*10b8*/ 	.word	0x00000000


	//----- nvinfo : EIATTR_REGCOUNT
	.align		4
.L_713:
        /*10bc*/ 	.byte	0x04, 0x2f
        /*10be*/ 	.short	(.L_715 - .L_714)
	.align		4
.L_714:
        /*10c0*/ 	.word	index@(_ZN10layer_norm13ln_bwd_kernelINS_13Kernel_traitsIf13__nv_bfloat16fS2_fjLj6144ELj1ELj1ELj8ELj16ENS_18Kernel_traits_baseILj6144EfS2_fS2_fjLj256EEEEELb0ELb0ELb0ELb0EEEvNS_9BwdParamsE)
        /*10c4*/ 	.word	0x000000b8


	//----- nvinfo : EIATTR_FRAME_SIZE
	.align		4
.L_715:
        /*10c8*/ 	.byte	0x04, 0x11
        /*10ca*/ 	.short	(.L_717 - .L_716)
	.align		4
.L_716:
        /*10cc*/ 	.word	index@($__internal_80_$__cuda_sm70_shflsync_down_p)
        /*10d0*/ 	.word	0x00000000


	//----- nvinfo : EIATTR_FRAME_SIZE
	.align		4
.L_717:
        /*10d4*/ 	.byte	0x04, 0x11
        /*10d6*/ 	.short	(.L_719 - .L_718)
	.align		4
.L_718:
        /*10d8*/ 	.word	index@(_ZN10layer_norm13ln_bwd_kernelINS_13Kernel_traitsIf13__nv_bfloat16fS2_fjLj6144ELj1ELj1ELj8ELj16ENS_18Kernel_traits_baseILj6144EfS2_fS2_fjLj256EEEEELb0ELb0ELb0ELb0EEEvNS_9BwdParamsE)
        /*10dc*/ 	.word	0x00000000


	//----- nvinfo : EIATTR_REGCOUNT
	.align		4
.L_719:
        /*10e0*/ 	.byte	0x04, 0x2f
        /*10e2*/ 	.short	(.L_721 - .L_720)
	.align		4
.L_720:
        /*10e4*/ 	.word	index@(_ZN10layer_norm13ln_bwd_kernelINS_13Kernel_traitsI13__nv_bfloat16S2_fS2_fjLj6144ELj1ELj1ELj8ELj16ENS_18Kernel_traits_baseILj6144ES2_S2_fS2_fjLj256EEEEELb1ELb1ELb1ELb1EEEvNS_9BwdParamsE)
        /*10e8*/ 	.word	0x000000fe


	//----- nvinfo : EIATTR_FRAME_SIZE
	.align		4
.L_721:
        /*10ec*/ 	.byte	0x04, 0x11
        /*10ee*/ 	.short	(.L_723 - .L_722)
	.align		4
.L_722:
        /*10f0*/ 	.word	index@($__internal_79_$__cuda_sm70_shflsync_down_p)
        /*10f4*/ 	.word	0x00000000


	//----- nvinfo : EIATTR_FRAME_SIZE
	.align		4
.L_723:
        /*10f8*/ 	.byte	0x04, 0x11
        /*10fa*/ 	.short	(.L_725 - .L_724)
	.align		4
.L_724:
        /*10fc*/ 	.word	index@(_ZN10layer_norm13ln_bwd_kernelINS_13Kernel_traitsI13__nv_bfloat16S2_fS2_fjLj6144ELj1ELj1ELj8ELj16ENS_18Kernel_traits_baseILj6144ES2_S2_fS2_fjLj256EEEEELb1ELb1ELb1ELb1EEEvNS_9BwdParamsE)
        /*1100*/ 	.word	0x00000000


	//----- nvinfo : EIATTR_REGCOUNT
	.align		4
.L_725:
        /*1104*/ 	.byte	0x04, 0x2f
        /*1106*/ 	.short	(.L_727 - .L_726)
	.align		4
.L_726:
        /*1108*/ 	.word	index@(_ZN10layer_norm22ln_bwd_finalize_kernelINS_22Kernel_traits_finalizeILj6144E13__nv_bfloat16S2_fS2_fjLb1ELj1024ELj4ENS_18Kernel_traits_baseILj6144ES2_S2_fS2_fjLj1024EEEEELb1ELb1EEEvNS_9BwdParamsE)
        /*110c*/ 	.word	0x00000020


	//----- nvinfo : EIATTR_FRAME_SIZE
	.align		4
.L_727:
        /*1110*/ 	.byte	0x04, 0x11
        /*1112*/ 	.short	(.L_729 - .L_728)
	.align		4
.L_728:
        /*1114*/ 	.word	index@($__internal_78_$__cuda_sm70_shflsync_bfly_p)
        /*1118*/ 	.word	0x00000000


	//----- nvinfo : EIATTR_FRAME_SIZE
	.align		4
.L_729:
        /*111c*/ 	.byte	0x04, 0x11
        /*111e*/ 	.short	(.L_731 - .L_730)
	.align		4
.L_730:
        /*1120*/ 	.word	index@(_ZN10layer_norm22ln_bwd_finalize_kernelINS_22Kernel_traits_finalizeILj6144E13__nv_bfloat16S2_fS2_fjLb1ELj1024ELj4ENS_18Kernel_traits_baseILj6144ES2_S2_fS2_fjLj1024EEEEELb1ELb1EEEvNS_9BwdParamsE)
        /*1124*/ 	.word	0x00000000


	//----- nvinfo : EIATTR_REGCOUNT
	.align		4
.L_731:
        /*1128*/ 	.byte	0x04, 0x2f
        /*112a*/ 	.short	(.L_733 - .L_732)
	.align		4
.L_732:
        /*112c*/ 	.word	index@(_ZN10layer_norm13ln_bwd_kernelINS_13Kernel_traitsI13__nv_bfloat16S2_fS2_fjLj6144ELj1ELj1ELj8ELj16ENS_18Kernel_traits_baseILj6144ES2_S2_fS2_fjLj256EEEEELb1ELb1ELb1ELb0EEEvNS_9BwdParamsE)
        /*1130*/ 	.word	0x000000f6


	//----- nvinfo : EIATTR_FRAME_SIZE
	.align		4
.L_733:
        /*1134*/ 	.byte	0x04, 0x11
        /*1136*/ 	.short	(.L_735 - .L_734)
	.align		4
.L_734:
        /*1138*/ 	.word	index@($__internal_77_$__cuda_sm70_shflsync_down_p)
        /*113c*/ 	.word	0x00000000


	//----- nvinfo : EIATTR_FRAME_SIZE
	.align		4
.L_735:
        /*1140*/ 	.byte	0x04, 0x11
        /*1142*/ 	.short	(.L_737 - .L_736)
	.align		4
.L_736:
        /*1144*/ 	.word	index@(_ZN10layer_norm13ln_bwd_kernelINS_13Kernel_traitsI13__nv_bfloat16S2_fS2_fjLj6144ELj1ELj1ELj8ELj16ENS_18Kernel_traits_baseILj6144ES2_S2_fS2_fjLj256EEEEELb1ELb1ELb1ELb0EEEvNS_9BwdParamsE)
        /*1148*/ 	.word	0x00000000


	//----- nvinfo : EIATTR_REGCOUNT
	.align		4
.L_737:
        /*114c*/ 	.byte	0x04, 0x2f
        /*114e*/ 	.short	(.L_739 - .L_738)
	.align		4
.L_738:
        /*1150*/ 	.word	index@(_ZN10layer_norm22ln_bwd_finalize_kernelINS_22Kernel_traits_finalizeILj6144E13__nv_bfloat16S2_fS2_fjLb1ELj1024ELj4ENS_18Kernel_traits_baseILj6144ES2_S2_fS2_fjLj1024EEEEELb1ELb0EEEvNS_9BwdParamsE)
        /*1154*/ 	.word	0x00000020


	//----- nvinfo : EIATTR_FRAME_SIZE
	.align		4
.L_739:
        /*1158*/ 	.byte	0x04, 0x11
        /*115a*/ 	.short	(.L_741 - .L_740)
	.align		4
.L_740:
        /*115c*/ 	.word	index@($__internal_76_$__cuda_sm70_shflsync_bfly_p)
        /*1160*/ 	.word	0x00000000


	//----- nvinfo : EIATTR_FRAME_SIZE
	.align		4
.L_741:
        /*1164*/ 	.byte	0x04, 0x11
        /*1166*/ 	.short	(.L_743 - .L_742)
	.align		4
.L_742:
        /*1168*/ 	.word	index@(_ZN10layer_norm22ln_bwd_finalize_kernelINS_22Kernel_traits_finalizeILj6144E13__nv_bfloat16S2_fS2_fjLb1ELj1024ELj4ENS_18Kernel_traits_baseILj6144ES2_S2_fS2_fjLj1024EEEEELb1ELb0EEEvNS_9BwdParamsE)
        /*116c*/ 	.word	0x00000000


	//----- nvinfo : EIATTR_REGCOUNT
	.align		4
.L_743:
        /*1170*/ 	.byte	0x04, 0x2f
        /*1172*/ 	.short	(.L_745 - .L_744)
	.align		4
.L_744:
        /*1174*/ 	.word	index@(_ZN10layer_norm13ln_bwd_kernelINS_13Kernel_traitsI13__nv_bfloat16S2_fS2_fjLj6144ELj1ELj1ELj8ELj16ENS_18Kernel_traits_baseILj6144ES2_S2_fS2_fjLj256EEEEELb1ELb1ELb0ELb1EEEvNS_9BwdParamsE)
        /*1178*/ 	.word	0x000000e8


	//----- nvinfo : EIATTR_FRAME_SIZE
	.align		4
.L_745:
        /*117c*/ 	.byte	0x04, 0x11
        /*117e*/ 	.short	(.L_747 - .L_746)
	.align		4
.L_746:
        /*1180*/ 	.word	index@($__internal_75_$__cuda_sm70_shflsync_down_p)
        /*1184*/ 	.word	0x00000000


	//----- nvinfo : EIATTR_FRAME_SIZE
	.align		4
.L_747:
        /*1188*/ 	.byte	0x04, 0x11
        /*118a*/ 	.short	(.L_749 - .L_748)
	.align		4
.L_748:
        /*118c*/ 	.word	index@(_ZN10layer_norm13ln_bwd_kernelINS_13Kernel_traitsI13__nv_bfloat16S2_fS2_fjLj6144ELj1ELj1ELj8ELj16ENS_18Kernel_traits_baseILj6144ES2_S2_fS2_fjLj256EEEEELb1ELb1ELb0ELb1EEEvNS_9BwdParamsE)
        /*1190*/ 	.word	0x00000000


	//----- nvinfo : EIATTR_REGCOUNT
	.align		4
.L_749:
        /*1194*/ 	.byte	0x04, 0x2f
        /*1196*/ 	.short	(.L_751 - .L_750)
	.align		4
.L_750:
        /*1198*/ 	.word	index@(_ZN10layer_norm13ln_bwd_kernelINS_13Kernel_traitsI13__nv_bfloat16S2_fS2_fjLj6144ELj1ELj1ELj8ELj16ENS_18Kernel_traits_baseILj6144ES2_S2_fS2_fjLj256EEEEELb1ELb1ELb0ELb0EEEvNS_9BwdParamsE)
        /*119c*/ 	.word	0x000000f1


	//----- nvinfo : EIATTR_FRAME_SIZE
	.align		4
.L_751:
        /*11a0*/ 	.byte	0x04, 0x11
        /*11a2*/ 	.short	(.L_753 - .L_752)
	.align		4
.L_752:
        /*11a4*/ 	.word	index@($__internal_74_$__cuda_sm70_shflsync_down_p)
        /*11a8*/ 	.word	0x00000000


	//----- nvinfo : EIATTR_FRAME_SIZE
	.align		4
.L_753:
        /*11ac*/ 	.byte	0x04, 0x11
        /*11ae*/ 	.short	(.L_755 - .L_754)
	.align		4
.L_754:
        /*11b0*/ 	.word	index@(_ZN10layer_norm13ln_bwd_kernelINS_13Kernel_traitsI13__nv_bfloat16S2_fS2_fjLj6144ELj1ELj1ELj8ELj16ENS_18Kernel_traits_baseILj6144ES2_S2_fS2_fjLj256EEEEELb1ELb1ELb0ELb0EEEvNS_9BwdParamsE)
        /*11b4*/ 	.word	0x00000000


	//----- nvinfo : EIATTR_REGCOUNT
	.align		4
.L_755:
        /*11b8*/ 	.byte	0x04, 0x2f
        /*11ba*/ 	.short	(.L_757 - .L_756)
	.align		4
.L_756:
        /*11bc*/ 	.word	index@(_ZN10layer_norm13ln_bwd_kernelINS_13Kernel_traitsI13__nv_bfloat16S2_fS2_fjLj6144ELj1ELj1ELj8ELj16ENS_18Kernel_traits_baseILj6144ES2_S2_fS2_fjLj256EEEEELb1ELb0ELb1ELb1EEEvNS_9BwdParamsE)
        /*11c0*/ 	.word	0x000000d3


	//----- nvinfo : EIATTR_FRAME_SIZE
	.align		4
.L_757:
        /*11c4*/ 	.byte	0x04, 0x11
        /*11c6*/ 	.short	(.L_759 - .L_758)
	.align		4
.L_758:
        /*11c8*/ 	.word	index@($__internal_73_$__cuda_sm70_shflsync_down_p)
        /*11cc*/ 	.word	0x00000000


	//----- nvinfo : EIATTR_FRAME_SIZE
	.align		4
.L_759:
        /*11d0*/ 	.byte	0x04, 0x11
        /*11d2*/ 	.short	(.L_761 - .L_760)
	.align		4
.L_760:
        /*11d4*/ 	.word	index@(_ZN10layer_norm13ln_bwd_kernelINS_13Kernel_traitsI13__nv_bfloat16S2_fS2_fjLj6144ELj1ELj1ELj8ELj16ENS_18Kernel_traits_baseILj6144ES2_S2_fS2_fjLj256EEEEELb1ELb0ELb1ELb1EEEvNS_9BwdParamsE)
        /*11d8*/ 	.word	0x00000000


	//----- nvinfo : EIATTR_REGCOUNT
	.align		4
.L_761:
        /*11dc*/ 	.byte	0x04, 0x2f
        /*11de*/ 	.short	(.L_763 - .L_762)
	.align		4
.L_762:
        /*11e0*/ 	.word	index@(_ZN10layer_norm22ln_bwd_finalize_kernelINS_22Kernel_traits_finalizeILj6144E13__nv_bfloat16S2_fS2_fjLb0ELj1024ELj4ENS_18Kernel_traits_baseILj6144ES2_S2_fS2_fjLj1024EEEEELb0ELb1EEEvNS_9BwdParamsE)
        /*11e4*/ 	.word	0x00000020


	//----- nvinfo : EIATTR_FRAME_SIZE
	.align		4
.L_763:
        /*11e8*/ 	.byte	0x04, 0x11
        /*11ea*/ 	.short	(.L_765 - .L_764)
	.align		4
.L_764:
        /*11ec*/ 	.word	index@($__internal_72_$__cuda_sm70_shflsync_bfly_p)
        /*11f0*/ 	.word	0x00000000


	//----- nvinfo : EIATTR_FRAME_SIZE
	.align		4
.L_765:
        /*11f4*/ 	.byte	0x04, 0x11
        /*11f6*/ 	.short	(.L_767 - .L_766)
	.align		4
.L_766:
        /*11f8*/ 	.word	index@(_ZN10layer_norm22ln_bwd_finalize_kernelINS_22Kernel_traits_finalizeILj6144E13__nv_bfloat16S2_fS2_fjLb0ELj1024ELj4ENS_18Kernel_traits_baseILj6144ES2_S2_fS2_fjLj1024EEEEELb0ELb1EEEvNS_9BwdParamsE)
        /*11fc*/ 	.word	0x00000000


	//----- nvinfo : EIATTR_REGCOUNT
	.align		4
.L_767:
        /*1200*/ 	.byte	0x04, 0x2f
        /*1202*/ 	.short	(.L_769 - .L_768)
	.align		4
.L_768:
        /*1204*/ 	.word	index@(_ZN10layer_norm13ln_bwd_kernelINS_13Kernel_traitsI13__nv_bfloat16S2_fS2_fjLj6144ELj1ELj1ELj8ELj16ENS_18Kernel_traits_baseILj6144ES2_S2_fS2_fjLj256EEEEELb1ELb0ELb1ELb0EEEvNS_9BwdParamsE)
        /*1208*/ 	.word	0x000000c2


	//----- nvinfo : EIATTR_FRAME_SIZE
	.align		4
.L_769:
        /*120c*/ 	.byte	0x04, 0x11
        /*120e*/ 	.short	(.L_771 - .L_770)
	.align		4
.L_770:
        /*1210*/ 	.word	index@($__internal_71_$__cuda_sm70_shflsync_down_p)
        /*1214*/ 	.word	0x00000000


	//----- nvinfo : EIATTR_FRAME_SIZE
	.align		4
.L_771:
        /*1218*/ 	.byte	0x04, 0x11
        /*121a*/ 	.short	(.L_773 - .L_772)
	.align		4
.L_772:
        /*121c*/ 	.word	index@(_ZN10layer_norm13ln_bwd_kernelINS_13Kernel_traitsI13__nv_bfloat16S2_fS2_fjLj6144ELj1ELj1ELj8ELj16ENS_18Kernel_traits_baseILj6144ES2_S2_fS2_fjLj256EEEEELb1ELb0ELb1ELb0EEEvNS_9BwdParamsE)
        /*1220*/ 	.word	0x00000000


	//----- nvinfo : EIATTR_REGCOUNT
	.align		4
.L_773:
        /*1224*/ 	.byte	0x04, 0x2f
        /*1226*/ 	.short	(.L_775 - .L_774)
	.align		4
.L_774:
        /*1228*/ 	.word	index@(_ZN10layer_norm22ln_bwd_finalize_kernelINS_22Kernel_traits_finalizeILj6144E13__nv_bfloat16S2_fS2_fjLb0ELj1024ELj4ENS_18Kernel_traits_baseILj6144ES2_S2_fS2_fjLj1024EEEEELb0ELb0EEEvNS_9BwdParamsE)
        /*122c*/ 	.word	0x0000001e


	//----- nvinfo : EIATTR_FRAME_SIZE
	.align		4
.L_775:
        /*1230*/ 	.byte	0x04, 0x11
        /*1232*/ 	.short	(.L_777 - .L_776)
	.align		4
.L_776:
        /*1234*/ 	.word	index@($__internal_70_$__cuda_sm70_shflsync_bfly_p)
        /*1238*/ 	.word	0x00000000


	//----- nvinfo : EIATTR_FRAME_SIZE
	.align		4
.L_777:
        /*123c*/ 	.byte	0x04, 0x11
        /*123e*/ 	.short	(.L_779 - .L_778)
	.align		4
.L_778:
        /*1240*/ 	.word	index@(_ZN10layer_norm22ln_bwd_finalize_kernelINS_22Kernel_traits_finalizeILj6144E13__nv_bfloat16S2_fS2_fjLb0ELj1024ELj4ENS_18Kernel_traits_baseILj6144ES2_S2_fS2_fjLj1024EEEEELb0ELb0EEEvNS_9BwdParamsE)
        /*1244*/ 	.word	0x00000000


	//----- nvinfo : EIATTR_REGCOUNT
	.align		4
.L_779:
        /*1248*/ 	.byte	0x04, 0x2f
        /*124a*/ 	.short	(.L_781 - .L_780)
	.align		4
.L_780:
        /*124c*/ 	.word	index@(_ZN10layer_norm13ln_bwd_kernelINS_13Kernel_traitsI13__nv_bfloat16S2_fS2_fjLj6144ELj1ELj1ELj8ELj16ENS_18Kernel_traits_baseILj6144ES2_S2_fS2_fjLj256EEEEELb1ELb0ELb0ELb1EEEvNS_9BwdParamsE)
        /*1250*/ 	.word	0x000000cc


	//----- nvinfo : EIATTR_FRAME_SIZE
	.align		4
.L_781:
        /*1254*/ 	.byte	0x04, 0x11
        /*1256*/ 	.short	(.L_783 - .L_782)
	.align		4
.L_782:
        /*1258*/ 	.word	index@($__internal_69_$__cuda_sm70_shflsync_down_p)
        /*125c*/ 	.word	0x00000000


	//----- nvinfo : EIATTR_FRAME_SIZE
	.align		4
.L_783:
        /*1260*/ 	.byte	0x04, 0x11
        /*1262*/ 	.short	(.L_785 - .L_784)
	.align		4
.L_784:
        /*1264*/ 	.word	index@(_ZN10layer_norm13ln_bwd_kernelINS_13Kernel_traitsI13__nv_bfloat16S2_fS2_fjLj6144ELj1ELj1ELj8ELj16ENS_18Kernel_traits_baseILj6144ES2_S2_fS2_fjLj256EEEEELb1ELb0ELb0ELb1EEEvNS_9BwdParamsE)
        /*1268*/ 	.word	0x00000000


	//----- nvinfo : EIATTR_REGCOUNT
	.align		4
.L_785:
        /*126c*/ 	.byte	0x04, 0x2f
        /*126e*/ 	.short	(.L_787 - .L_786)
	.align		4
.L_786:
        /*1270*/ 	.word	index@(_ZN10layer_norm13ln_bwd_kernelINS_13Kernel_traitsI13__nv_bfloat16S2_fS2_fjLj6144ELj1ELj1ELj8ELj16ENS_18Kernel_traits_baseILj6144ES2_S2_fS2_fjLj256EEEEELb1ELb0ELb0ELb0EEEvNS_9BwdParamsE)
        /*1274*/ 	.word	0x000000be


	//----- nvinfo : EIATTR_FRAME_SIZE
	.align		4
.L_787:
        /*1278*/ 	.byte	0x04, 0x11
        /*127a*/ 	.short	(.L_789 - .L_788)
	.align		4
.L_788:
        /*127c*/ 	.word	index@($__internal_68_$__cuda_sm70_shflsync_down_p)
        /*1280*/ 	.word	0x00000000


	//----- nvinfo : EIATTR_FRAME_SIZE
	.align		4
.L_789:
        /*1284*/ 	.byte	0x04, 0x11
        /*1286*/ 	.short	(.L_791 - .L_790)
	.align		4
.L_790:
        /*1288*/ 	.word	index@(_ZN10layer_norm13ln_bwd_kernelINS_13Kernel_traitsI13__nv_bfloat16S2_fS2_fjLj6144ELj1ELj1ELj8ELj16ENS_18Kernel_traits_baseILj6144ES2_S2_fS2_fjLj256EEEEELb1ELb0ELb0ELb0EEEvNS_9BwdParamsE)
        /*128c*/ 	.word	0x00000000


	//----- nvinfo : EIATTR_REGCOUNT
	.align		4
.L_791:
        /*1290*/ 	.byte	0x04, 0x2f
        /*1292*/ 	.short	(.L_793 - .L_792)
	.align		4
.L_792:
        /*1294*/ 	.word	index@(_ZN10layer_norm13ln_bwd_kernelINS_13Kernel_traitsI13__nv_bfloat16S2_fS2_fjLj6144ELj1ELj1ELj8ELj16ENS_18Kernel_traits_baseILj6144ES2_S2_fS2_fjLj256EEEEELb0ELb1ELb1ELb1EEEvNS_9BwdParamsE)
        /*1298*/ 	.word	0x000000fc


	//----- nvinfo : EIATTR_FRAME_SIZE
	.align		4
.L_793:
        /*129c*/ 	.byte	0x04, 0x11
        /*129e*/ 	.short	(.L_795 - .L_794)
	.align		4
.L_794:
        /*12a0*/ 	.word	index@($__internal_67_$__cuda_sm70_shflsync_down_p)
        /*12a4*/ 	.word	0x00000000


	//----- nvinfo : EIATTR_FRAME_SIZE
	.align		4
.L_795:
        /*12a8*/ 	.byte	0x04, 0x11
        /*12aa*/ 	.short	(.L_797 - .L_796)
	.align		4
.L_796:
        /*12ac*/ 	.word	index@(_ZN10layer_norm13ln_bwd_kernelINS_13Kernel_traitsI13__nv_bfloat16S2_fS2_fjLj6144ELj1ELj1ELj8ELj16ENS_18Kernel_traits_baseILj6144ES2_S2_fS2_fjLj256EEEEELb0ELb1ELb1ELb1EEEvNS_9BwdParamsE)
        /*12b0*/ 	.word	0x00000000


	//----- nvinfo : EIATTR_REGCOUNT
	.align		4
.L_797:
        /*12b4*/ 	.byte	0x04, 0x2f
        /*12b6*/ 	.short	(.L_799 - .L_798)
	.align		4
.L_798:
        /*12b8*/ 	.word	index@(_ZN10layer_norm13ln_bwd_kernelINS_13Kernel_traitsI13__nv_bfloat16S2_fS2_fjLj6144ELj1ELj1ELj8ELj16ENS_18Kernel_traits_baseILj6144ES2_S2_fS2_fjLj256EEEEELb0ELb1ELb1ELb0EEEvNS_9BwdParamsE)
        /*12bc*/ 	.word	0x000000f0


	//----- nvinfo : EIATTR_FRAME_SIZE
	.align		4
.L_799:
        /*12c0*/ 	.byte	0x04, 0x11
        /*12c2*/ 	.short	(.L_801 - .L_800)
	.align		4
.L_800:
        /*12c4*/ 	.word	index@($__internal_66_$__cuda_sm70_shflsync_down_p)
        /*12c8*/ 	.word	0x00000000


	//----- nvinfo : EIATTR_FRAME_SIZE
	.align		4
.L_801:
        /*12cc*/ 	.byte	0x04, 0x11
        /*12ce*/ 	.short	(.L_803 - .L_802)
	.align		4
.L_802:
        /*12d0*/ 	.word	index@(_ZN10layer_norm13ln_bwd_kernelINS_13Kernel_traitsI13__nv_bfloat16S2_fS2_fjLj6144ELj1ELj1ELj8ELj16ENS_18Kernel_traits_baseILj6144ES2_S2_fS2_fjLj256EEEEELb0ELb1ELb1ELb0EEEvNS_9BwdParamsE)
        /*12d4*/ 	.word	0x00000000


	//----- nvinfo : EIATTR_REGCOUNT
	.align		4
.L_803:
        /*12d8*/ 	.byte	0x04, 0x2f
        /*12da*/ 	.short	(.L_805 - .L_804)
	.align		4
.L_804:
        /*12dc*/ 	.word	index@(_ZN10layer_norm13ln_bwd_kernelINS_13Kernel_traitsI13__nv_bfloat16S2_fS2_fjLj6144ELj1ELj1ELj8ELj16ENS_18Kernel_traits_baseILj6144ES2_S2_fS2_fjLj256EEEEELb0ELb1ELb0ELb1EEEvNS_9BwdParamsE)
        /*12e0*/ 	.word	0x000000f6


	//----- nvinfo : EIATTR_FRAME_SIZE
	.align		4
.L_805:
        /*12e4*/ 	.byte	0x04, 0x11
        /*12e6*/ 	.short	(.L_807 - .L_806)
	.align		4
.L_806:
        /*12e8*/ 	.word	index@($__internal_65_$__cuda_sm70_shflsync_down_p)
        /*12ec*/ 	.word	0x00000000


	//----- nvinfo : EIATTR_FRAME_SIZE
	.align		4
.L_807:
        /*12f0*/ 	.byte	0x04, 0x11
        /*12f2*/ 	.short	(.L_809 - .L_808)
	.align		4
.L_808:
        /*12f4*/ 	.word	index@(_ZN10layer_norm13ln_bwd_kernelINS_13Kernel_traitsI13__nv_bfloat16S2_fS2_fjLj6144ELj1ELj1ELj8ELj16ENS_18Kernel_traits_baseILj6144ES2_S2_fS2_fjLj256EEEEELb0ELb1ELb0ELb1EEEvNS_9BwdParamsE)
        /*12f8*/ 	.word	0x00000000


	//----- nvinfo : EIATTR_REGCOUNT
	.align		4
.L_809:
        /*12fc*/ 	.byte	0x04, 0x2f
        /*12fe*/ 	.short	(.L_811 - .L_810)
	.align		4
.L_810:
        /*1300*/ 	.word	index@(_ZN10layer_norm13ln_bwd_kernelINS_13Kernel_traitsI13__nv_bfloat16S2_fS2_fjLj6144ELj1ELj1ELj8ELj16ENS_18Kernel_traits_baseILj6144ES2_S2_fS2_fjLj256EEEEELb0ELb1ELb0ELb0EEEvNS_9BwdParamsE)
        /*1304*/ 	.word	0x000000eb


	//----- nvinfo : EIATTR_FRAME_SIZE
	.align		4
.L_811:
        /*1308*/ 	.byte	0x04, 0x11
        /*130a*/ 	.short	(.L_813 - .L_812)
	.align		4
.L_812:
        /*130c*/ 	.word	index@($__internal_64_$__cuda_sm70_shflsync_down_p)
        /*1310*/ 	.word	0x00000000


	//----- nvinfo : EIATTR_FRAME_SIZE
	.align		4
.L_813:
        /*1314*/ 	.byte	0x04, 0x11
        /*1316*/ 	.short	(.L_815 - .L_814)
	.align		4
.L_814:
        /*1318*/ 	.word	index@(_ZN10layer_norm13ln_bwd_kernelINS_13Kernel_traitsI13__nv_bfloat16S2_fS2_fjLj6144ELj1ELj1ELj8ELj16ENS_18Kernel_traits_baseILj6144ES2_S2_fS2_fjLj256EEEEELb0ELb1ELb0ELb0EEEvNS_9BwdParamsE)
        /*131c*/ 	.word	0x00000000


	//----- nvinfo : EIATTR_REGCOUNT
	.align		4
.L_815:
        /*1320*/ 	.byte	0x04, 0x2f
        /*1322*/ 	.short	(.L_817 - .L_816)
	.align		4
.L_816:
        /*1324*/ 	.word	index@(_ZN10layer_norm13ln_bwd_kernelINS_13Kernel_traitsI13__nv_bfloat16S2_fS2_fjLj6144ELj1ELj1ELj8ELj16ENS_18Kernel_traits_baseILj6144ES2_S2_fS2_fjLj256EEEEELb0ELb0ELb1ELb1EEEvNS_9BwdParamsE)
        /*1328*/ 	.word	0x000000ce


	//----- nvinfo : EIATTR_FRAME_SIZE
	.align		4
.L_817:
        /*132c*/ 	.byte	0x04, 0x11
        /*132e*/ 	.short	(.L_819 - .L_818)
	.align		4
.L_818:
        /*1330*/ 	.word	index@($__internal_63_$__cuda_sm70_shflsync_down_p)
        /*1334*/ 	.word	0x00000000


	//----- nvinfo : EIATTR_FRAME_SIZE
	.align		4
.L_819:
        /*1338*/ 	.byte	0x04, 0x11
        /*133a*/ 	.short	(.L_821 - .L_820)
	.align		4
.L_820:
        /*133c*/ 	.word	index@(_ZN10layer_norm13ln_bwd_kernelINS_13Kernel_traitsI13__nv_bfloat16S2_fS2_fjLj6144ELj1ELj1ELj8ELj16ENS_18Kernel_traits_baseILj6144ES2_S2_fS2_fjLj256EEEEELb0ELb0ELb1ELb1EEEvNS_9BwdParamsE)
        /*1340*/ 	.word	0x00000000


	//----- nvinfo : EIATTR_REGCOUNT
	.align		4
.L_821:
        /*1344*/ 	.byte	0x04, 0x2f
        /*1346*/ 	.short	(.L_823 - .L_822)
	.align		4
.L_822:
        /*1348*/ 	.word	index@(_ZN10layer_norm13ln_bwd_kernelINS_13Kernel_traitsI13__nv_bfloat16S2_fS2_fjLj6144ELj1ELj1ELj8ELj16ENS_18Kernel_traits_baseILj6144ES2_S2_fS2_fjLj256EEEEELb0ELb0ELb1ELb0EEEvNS_9BwdParamsE)
        /*134c*/ 	.word	0x000000bc


	//----- nvinfo : EIATTR_FRAME_SIZE
	.align		4
.L_823:
        /*1350*/ 	.byte	0x04, 0x11
        /*1352*/ 	.short	(.L_825 - .L_824)
	.align		4
.L_824:
        /*1354*/ 	.word	index@($__internal_62_$__cuda_sm70_shflsync_down_p)
        /*1358*/ 	.word	0x00000000


	//----- nvinfo : EIATTR_FRAME_SIZE
	.align		4
.L_825:
        /*135c*/ 	.byte	0x04, 0x11
        /*135e*/ 	.short	(.L_827 - .L_826)
	.align		4
.L_826:
        /*1360*/ 	.word	index@(_ZN10layer_norm13ln_bwd_kernelINS_13Kernel_traitsI13__nv_bfloat16S2_fS2_fjLj6144ELj1ELj1ELj8ELj16ENS_18Kernel_traits_baseILj6144ES2_S2_fS2_fjLj256EEEEELb0ELb0ELb1ELb0EEEvNS_9BwdParamsE)
        /*1364*/ 	.word	0x00000000


	//----- nvinfo : EIATTR_REGCOUNT
	.align		4
.L_827:
        /*1368*/ 	.byte	0x04, 0x2f
        /*136a*/ 	.short	(.L_829 - .L_828)
	.align		4
.L_828:
        /*136c*/ 	.word	index@(_ZN10layer_norm13ln_bwd_kernelINS_13Kernel_traitsI13__nv_bfloat16S2_fS2_fjLj6144ELj1ELj1ELj8ELj16ENS_18Kernel_traits_baseILj6144ES2_S2_fS2_fjLj256EEEEELb0ELb0ELb0ELb1EEEvNS_9BwdParamsE)
        /*1370*/ 	.word	0x000000cd


	//----- nvinfo : EIATTR_FRAME_SIZE
	.align		4
.L_829:
        /*1374*/ 	.byte	0x04, 0x11
        /*1376*/ 	.short	(.L_831 - .L_830)
	.align		4
.L_830:
        /*1378*/ 	.word	index@($__internal_61_$__cuda_sm70_shflsync_down_p)
        /*137c*/ 	.word	0x00000000


	//----- nvinfo : EIATTR_FRAME_SIZE
	.align		4
.L_831:
        /*1380*/ 	.byte	0x04, 0x11
        /*1382*/ 	.short	(.L_833 - .L_832)
	.align		4
.L_832:
        /*1384*/ 	.word	index@(_ZN10layer_norm13ln_bwd_kernelINS_13Kernel_traitsI13__nv_bfloat16S2_fS2_fjLj6144ELj1ELj1ELj8ELj16ENS_18Kernel_traits_baseILj6144ES2_S2_fS2_fjLj256EEEEELb0ELb0ELb0ELb1EEEvNS_9BwdParamsE)
        /*1388*/ 	.word	0x00000000


	//----- nvinfo : EIATTR_REGCOUNT
	.align		4
.L_833:
        /*138c*/ 	.byte	0x04, 0x2f
        /*138e*/ 	.short	(.L_835 - .L_834)
	.align		4
.L_834:
        /*1390*/ 	.word	index@(_ZN10layer_norm13ln_bwd_kernelINS_13Kernel_traitsI13__nv_bfloat16S2_fS2_fjLj6144ELj1ELj1ELj8ELj16ENS_18Kernel_traits_baseILj6144ES2_S2_fS2_fjLj256EEEEELb0ELb0ELb0ELb0EEEvNS_9BwdParamsE)
        /*1394*/ 	.word	0x000000b8


	//----- nvinfo : EIATTR_FRAME_SIZE
	.align		4
.L_835:
        /*1398*/ 	.byte	0x04, 0x11
        /*139a*/ 	.short	(.L_837 - .L_836)
	.align		4
.L_836:
        /*139c*/ 	.word	index@($__internal_60_$__cuda_sm70_shflsync_down_p)
        /*13a0*/ 	.word	0x00000000


	//----- nvinfo : EIATTR_FRAME_SIZE
	.align		4
.L_837:
        /*13a4*/ 	.byte	0x04, 0x11
        /*13a6*/ 	.short	(.L_839 - .L_838)
	.align		4
.L_838:
        /*13a8*/ 	.word	index@(_ZN10layer_norm13ln_bwd_kernelINS_13Kernel_traitsI13__nv_bfloat16S2_fS2_fjLj6144ELj1ELj1ELj8ELj16ENS_18Kernel_traits_baseILj6144ES2_S2_fS2_fjLj256EEEEELb0ELb0ELb0ELb0EEEvNS_9BwdParamsE)
        /*13ac*/ 	.word	0x00000000


	//----- nvinfo : EIATTR_REGCOUNT
	.align		4
.L_839:
        /*13b0*/ 	.byte	0x04, 0x2f
        /*13b2*/ 	.short	(.L_841 - .L_840)
	.align		4
.L_840:
        /*13b4*/ 	.word	index@(_ZN10layer_norm13ln_bwd_kernelINS_13Kernel_traitsIf13__nv_bfloat16S2_S2_fjLj6144ELj1ELj1ELj8ELj16ENS_18Kernel_traits_baseILj6144EfS2_S2_S2_fjLj256EEEEELb1ELb1ELb1ELb1EEEvNS_9BwdParamsE)
        /*13b8*/ 	.word	0x000000f1


	//----- nvinfo : EIATTR_FRAME_SIZE
	.align		4
.L_841:
        /*13bc*/ 	.byte	0x04, 0x11
        /*13be*/ 	.short	(.L_843 - .L_842)
	.align		4
.L_842:
        /*13c0*/ 	.word	index@($__internal_59_$__cuda_sm70_shflsync_down_p)
        /*13c4*/ 	.word	0x00000000


	//----- nvinfo : EIATTR_FRAME_SIZE
	.align		4
.L_843:
        /*13c8*/ 	.byte	0x04, 0x11
        /*13ca*/ 	.short	(.L_845 - .L_844)
	.align		4
.L_844:
        /*13cc*/ 	.word	index@(_ZN10layer_norm13ln_bwd_kernelINS_13Kernel_traitsIf13__nv_bfloat16S2_S2_fjLj6144ELj1ELj1ELj8ELj16ENS_18Kernel_traits_baseILj6144EfS2_S2_S2_fjLj256EEEEELb1ELb1ELb1ELb1EEEvNS_9BwdParamsE)
        /*13d0*/ 	.word	0x00000000


	//----- nvinfo : EIATTR_REGCOUNT
	.align		4
.L_845:
        /*13d4*/ 	.byte	0x04, 0x2f
        /*13d6*/ 	.short	(.L_847 - .L_846)
	.align		4
.L_846:
        /*13d8*/ 	.word	index@(_ZN10layer_norm22ln_bwd_finalize_kernelINS_22Kernel_traits_finalizeILj6144Ef13__nv_bfloat16S2_S2_fjLb1ELj1024ELj4ENS_18Kernel_traits_baseILj6144EfS2_S2_S2_fjLj1024EEEEELb1ELb1EEEvNS_9BwdParamsE)
        /*13dc*/ 	.word	0x00000020


	//----- nvinfo : EIATTR_FRAME_SIZE
	.align		4
.L_847:
        /*13e0*/ 	.byte	0x04, 0x11
        /*13e2*/ 	.short	(.L_849 - .L_848)
	.align		4
.L_848:
        /*13e4*/ 	.word	index@($__internal_58_$__cuda_sm70_shflsync_bfly_p)
        /*13e8*/ 	.word	0x00000000


	//----- nvinfo : EIATTR_FRAME_SIZE
	.align		4
.L_849:
        /*13ec*/ 	.byte	0x04, 0x11
        /*13ee*/ 	.short	(.L_851 - .L_850)
	.align		4
.L_850:
        /*13f0*/ 	.word	index@(_ZN10layer_norm22ln_bwd_finalize_kernelINS_22Kernel_traits_finalizeILj6144Ef13__nv_bfloat16S2_S2_fjLb1ELj1024ELj4ENS_18Kernel_traits_baseILj6144EfS2_S2_S2_fjLj1024EEEEELb1ELb1EEEvNS_9BwdParamsE)
        /*13f4*/ 	.word	0x00000000


	//----- nvinfo : EIATTR_REGCOUNT
	.align		4
.L_851:
        /*13f8*/ 	.byte	0x04, 0x2f
        /*13fa*/ 	.short	(.L_853 - .L_852)
	.align		4
.L_852:
        /*13fc*/ 	.word	index@(_ZN10layer_norm13ln_bwd_kernelINS_13Kernel_traitsIf13__nv_bfloat16S2_S2_fjLj6144ELj1ELj1ELj8ELj16ENS_18Kernel_traits_baseILj6144EfS2_S2_S2_fjLj256EEEEELb1ELb1ELb1ELb0EEEvNS_9BwdParamsE)
        /*1400*/ 	.word	0x000000e9


	//----- nvinfo : EIATTR_FRAME_SIZE
	.align		4
.L_853:
        /*1404*/ 	.byte	0x04, 0x11
        /*1406*/ 	.short	(.L_855 - .L_854)
	.align		4
.L_854:
        /*1408*/ 	.word	index@($__internal_57_$__cuda_sm70_shflsync_down_p)
        /*140c*/ 	.word	0x00000000


	//----- nvinfo : EIATTR_FRAME_SIZE
	.align		4
.L_855:
        /*1410*/ 	.byte	0x04, 0x11
        /*1412*/ 	.short	(.L_857 - .L_856)
	.align		4
.L_856:
        /*1414*/ 	.word	index@(_ZN10layer_norm13ln_bwd_kernelINS_13Kernel_traitsIf13__nv_bfloat16S2_S2_fjLj6144ELj1ELj1ELj8ELj16ENS_18Kernel_traits_baseILj6144EfS2_S2_S2_fjLj256EEEEELb1ELb1ELb1ELb0EEEvNS_9BwdParamsE)
        /*1418*/ 	.word	0x00000000


	//----- nvinfo : EIATTR_REGCOUNT
	.align		4
.L_857:
        /*141c*/ 	.byte	0x04, 0x2f
        /*141e*/ 	.short	(.L_859 - .L_858)
	.align		4
.L_858:
        /*1420*/ 	.word	index@(_ZN10layer_norm22ln_bwd_finalize_kernelINS_22Kernel_traits_finalizeILj6144Ef13__nv_bfloat16S2_S2_fjLb1ELj1024ELj4ENS_18Kernel_traits_baseILj6144EfS2_S2_S2_fjLj1024EEEEELb1ELb0EEEvNS_9BwdParamsE)
        /*1424*/ 	.word	0x00000020


	//----- nvinfo : EIATTR_FRAME_SIZE
	.align		4
.L_859:
        /*1428*/ 	.byte	0x04, 0x11
        /*142a*/ 	.short	(.L_861 - .L_860)
	.align		4
.L_860:
        /*142c*/ 	.word	index@($__internal_56_$__cuda_sm70_shflsync_bfly_p)
        /*1430*/ 	.word	0x00000000


	//----- nvinfo : EIATTR_FRAME_SIZE
	.align		4
.L_861:
        /*1434*/ 	.byte	0x04, 0x11
        /*1436*/ 	.short	(.L_863 - .L_862)
	.align		4
.L_862:
        /*1438*/ 	.word	index@(_ZN10layer_norm22ln_bwd_finalize_kernelINS_22Kernel_traits_finalizeILj6144Ef13__nv_bfloat16S2_S2_fjLb1ELj1024ELj4ENS_18Kernel_traits_baseILj6144EfS2_S2_S2_fjLj1024EEEEELb1ELb0EEEvNS_9BwdParamsE)
        /*143c*/ 	.word	0x00000000


	//----- nvinfo : EIATTR_REGCOUNT
	.align		4
.L_863:
        /*1440*/ 	.byte	0x04, 0x2f
        /*1442*/ 	.short	(.L_865 - .L_864)
	.align		4
.L_864:
        /*1444*/ 	.word	index@(_ZN10layer_norm13ln_bwd_kernelINS_13Kernel_traitsIf13__nv_bfloat16S2_S2_fjLj6144ELj1ELj1ELj8ELj16ENS_18Kernel_traits_baseILj6144EfS2_S2_S2_fjLj256EEEEELb1ELb1ELb0ELb1EEEvNS_9BwdParamsE)
        /*1448*/ 	.word	0x000000e2


	//----- nvinfo : EIATTR_FRAME_SIZE
	.align		4
.L_865:
        /*144c*/ 	.byte	0x04, 0x11
        /*144e*/ 	.short	(.L_867 - .L_866)
	.align		4
.L_866:
        /*1450*/ 	.word	index@($__internal_55_$__cuda_sm70_shflsync_down_p)
        /*1454*/ 	.word	0x00000000


	//----- nvinfo : EIATTR_FRAME_SIZE
	.align		4
.L_867:
        /*1458*/ 	.byte	0x04, 0x11
        /*145a*/ 	.short	(.L_869 - .L_868)
	.align		4
.L_868:
        /*145c*/ 	.word	index@(_ZN10layer_norm13ln_bwd_kernelINS_13Kernel_traitsIf13__nv_bfloat16S2_S2_fjLj6144ELj1ELj1ELj8ELj16ENS_18Kernel_traits_baseILj6144EfS2_S2_S2_fjLj256EEEEELb1ELb1ELb0ELb1EEEvNS_9BwdParamsE)
        /*1460*/ 	.word	0x00000000


	//----- nvinfo : EIATTR_REGCOUNT
	.align		4
.L_869:
        /*1464*/ 	.byte	0x04, 0x2f
        /*1466*/ 	.short	(.L_871 - .L_870)
	.align		4
.L_870:
        /*1468*/ 	.word	index@(_ZN10layer_norm13ln_bwd_kernelINS_13Kernel_traitsIf13__nv_bfloat16S2_S2_fjLj6144ELj1ELj1ELj8ELj16ENS_18Kernel_traits_baseILj6144EfS2_S2_S2_fjLj256EEEEELb1ELb1ELb0ELb0EEEvNS_9BwdParamsE)
        /*146c*/ 	.word	0x000000e3


	//----- nvinfo : EIATTR_FRAME_SIZE
	.align		4
.L_871:
        /*1470*/ 	.byte	0x04, 0x11
        /*1472*/ 	.short	(.L_873 - .L_872)
	.align		4
.L_872:
        /*1474*/ 	.word	index@($__internal_54_$__cuda_sm70_shflsync_down_p)
        /*1478*/ 	.word	0x00000000


	//----- nvinfo : EIATTR_FRAME_SIZE
	.align		4
.L_873:
        /*147c*/ 	.byte	0x04, 0x11
        /*147e*/ 	.short	(.L_875 - .L_874)
	.align		4
.L_874:
        /*1480*/ 	.word	index@(_ZN10layer_norm13ln_bwd_kernelINS_13Kernel_traitsIf13__nv_bfloat16S2_S2_fjLj6144ELj1ELj1ELj8ELj16ENS_18Kernel_traits_baseILj6144EfS2_S2_S2_fjLj256EEEEELb1ELb1ELb0ELb0EEEvNS_9BwdParamsE)
        /*1484*/ 	.word	0x00000000


	//----- nvinfo : EIATTR_REGCOUNT
	.align		4
.L_875:
        /*1488*/ 	.byte	0x04, 0x2f
        /*148a*/ 	.short	(.L_877 - .L_876)
	.align		4
.L_876:
        /*148c*/ 	.word	index@(_ZN10layer_norm13ln_bwd_kernelINS_13Kernel_traitsIf13__nv_bfloat16S2_S2_fjLj6144ELj1ELj1ELj8ELj16ENS_18Kernel_traits_baseILj6144EfS2_S2_S2_fjLj256EEEEELb1ELb0ELb1ELb1EEEvNS_9BwdParamsE)
        /*1490*/ 	.word	0x000000b6


	//----- nvinfo : EIATTR_FRAME_SIZE
	.align		4
.L_877:
        /*1494*/ 	.byte	0x04, 0x11
        /*1496*/ 	.short	(.L_879 - .L_878)
	.align		4
.L_878:
        /*1498*/ 	.word	index@($__internal_53_$__cuda_sm70_shflsync_down_p)
        /*149c*/ 	.word	0x00000000


	//----- nvinfo : EIATTR_FRAME_SIZE
	.align		4
.L_879:
        /*14a0*/ 	.byte	0x04, 0x11
        /*14a2*/ 	.short	(.L_881 - .L_880)
	.align		4
.L_880:
        /*14a4*/ 	.word	index@(_ZN10layer_norm13ln_bwd_kernelINS_13Kernel_traitsIf13__nv_bfloat16S2_S2_fjLj6144ELj1ELj1ELj8ELj16ENS_18Kernel_traits_baseILj6144EfS2_S2_S2_fjLj256EEEEELb1ELb0ELb1ELb1EEEvNS_9BwdParamsE)
        /*14a8*/ 	.word	0x00000000


	//----- nvinfo : EIATTR_REGCOUNT
	.align		4
.L_881:
        /*14ac*/ 	.byte	0x04, 0x2f
        /*14ae*/ 	.short	(.L_883 - .L_882)
	.align		4
.L_882:
        /*14b0*/ 	.word	index@(_ZN10layer_norm22ln_bwd_finalize_kernelINS_22Kernel_traits_finalizeILj6144Ef13__nv_bfloat16S2_S2_fjLb0ELj1024ELj4ENS_18Kernel_traits_baseILj6144EfS2_S2_S2_fjLj1024EEEEELb0ELb1EEEvNS_9BwdParamsE)
        /*14b4*/ 	.word	0x00000020


	//----- nvinfo : EIATTR_FRAME_SIZE
	.align		4
.L_883:
        /*14b8*/ 	.byte	0x04, 0x11
        /*14ba*/ 	.short	(.L_885 - .L_884)
	.align		4
.L_884:
        /*14bc*/ 	.word	index@($__internal_52_$__cuda_sm70_shflsync_bfly_p)
        /*14c0*/ 	.word	0x00000000


	//----- nvinfo : EIATTR_FRAME_SIZE
	.align		4
.L_885:
        /*14c4*/ 	.byte	0x04, 0x11
        /*14c6*/ 	.short	(.L_887 - .L_886)
	.align		4
.L_886:
        /*14c8*/ 	.word	index@(_ZN10layer_norm22ln_bwd_finalize_kernelINS_22Kernel_traits_finalizeILj6144Ef13__nv_bfloat16S2_S2_fjLb0ELj1024ELj4ENS_18Kernel_traits_baseILj6144EfS2_S2_S2_fjLj1024EEEEELb0ELb1EEEvNS_9BwdParamsE)
        /*14cc*/ 	.word	0x00000000


	//----- nvinfo : EIATTR_REGCOUNT
	.align		4
.L_887:
        /*14d0*/ 	.byte	0x04, 0x2f
        /*14d2*/ 	.short	(.L_889 - .L_888)
	.align		4
.L_888:
        /*14d4*/ 	.word	index@(_ZN10layer_norm13ln_bwd_kernelINS_13Kernel_traitsIf13__nv_bfloat16S2_S2_fjLj6144ELj1ELj1ELj8ELj16ENS_18Kernel_traits_baseILj6144EfS2_S2_S2_fjLj256EEEEELb1ELb0ELb1ELb0EEEvNS_9BwdParamsE)
        /*14d8*/ 	.word	0x000000b0


	//----- nvinfo : EIATTR_FRAME_SIZE
	.align		4
.L_889:
        /*14dc*/ 	.byte	0x04, 0x11
        /*14de*/ 	.short	(.L_891 - .L_890)
	.align		4
.L_890:
        /*14e0*/ 	.word	index@($__internal_51_$__cuda_sm70_shflsync_down_p)
        /*14e4*/ 	.word	0x00000000


	//----- nvinfo : EIATTR_FRAME_SIZE
	.align		4
.L_891:
        /*14e8*/ 	.byte	0x04, 0x11
        /*14ea*/ 	.short	(.L_893 - .L_892)
	.align		4
.L_892:
        /*14ec*/ 	.word	index@(_ZN10layer_norm13ln_bwd_kernelINS_13Kernel_traitsIf13__nv_bfloat16S2_S2_fjLj6144ELj1ELj1ELj8ELj16ENS_18Kernel_traits_baseILj6144EfS2_S2_S2_fjLj256EEEEELb1ELb0ELb1ELb0EEEvNS_9BwdParamsE)
        /*14f0*/ 	.word	0x00000000


	//----- nvinfo : EIATTR_REGCOUNT
	.align		4
.L_893:
        /*14f4*/ 	.byte	0x04, 0x2f
        /*14f6*/ 	.short	(.L_895 - .L_894)
	.align		4
.L_894:
        /*14f8*/ 	.word	index@(_ZN10layer_norm22ln_bwd_finalize_kernelINS_22Kernel_traits_finalizeILj6144Ef13__nv_bfloat16S2_S2_fjLb0ELj1024ELj4ENS_18Kernel_traits_baseILj6144EfS2_S2_S2_fjLj1024EEEEELb0ELb0EEEvNS_9BwdParamsE)
        /*14fc*/ 	.word	0x0000001e


	//----- nvinfo : EIATTR_FRAME_SIZE
	.align		4
.L_895:
        /*1500*/ 	.byte	0x04, 0x11
        /*1502*/ 	.short	(.L_897 - .L_896)
	.align		4
.L_896:
        /*1504*/ 	.word	index@($__internal_50_$__cuda_sm70_shflsync_bfly_p)
        /*1508*/ 	.word	0x00000000


	//----- nvinfo : EIATTR_FRAME_SIZE
	.align		4
.L_897:
        /*150c*/ 	.byte	0x04, 0x11
        /*150e*/ 	.short	(.L_899 - .L_898)
	.align		4
.L_898:
        /*1510*/ 	.word	index@(_ZN10layer_norm22ln_bwd_finalize_kernelINS_22Kernel_traits_finalizeILj6144Ef13__nv_bfloat16S2_S2_fjLb0ELj1024ELj4ENS_18Kernel_traits_baseILj6144EfS2_S2_S2_fjLj1024EEEEELb0ELb0EEEvNS_9BwdParamsE)
        /*1514*/ 	.word	0x00000000


	//----- nvinfo : EIATTR_REGCOUNT
	.align		4
.L_899:
        /*1518*/ 	.byte	0x04, 0x2f
        /*151a*/ 	.short	(.L_901 - .L_900)
	.align		4
.L_900:
        /*151c*/ 	.word	index@(_ZN10layer_norm13ln_bwd_kernelINS_13Kernel_traitsIf13__nv_bfloat16S2_S2_fjLj6144ELj1ELj1ELj8ELj16ENS_18Kernel_traits_baseILj6144EfS2_S2_S2_fjLj256EEEEELb1ELb0ELb0ELb1EEEvNS_9BwdParamsE)
        /*1520*/ 	.word	0x000000b6


	//----- nvinfo : EIATTR_FRAME_SIZE
	.align		4
.L_901:
        /*1524*/ 	.byte	0x04, 0x11
        /*1526*/ 	.short	(.L_903 - .L_902)
	.align		4
.L_902:
        /*1528*/ 	.word	index@($__internal_49_$__cuda_sm70_shflsync_down_p)
        /*152c*/ 	.word	0x00000000


	//----- nvinfo : EIATTR_FRAME_SIZE
	.align		4
.L_903:
        /*1530*/ 	.byte	0x04, 0x11
        /*1532*/ 	.short	(.L_905 - .L_904)
	.align		4
.L_904:
        /*1534*/ 	.word	index@(_ZN10layer_norm13ln_bwd_kernelINS_13Kernel_traitsIf13__nv_bfloat16S2_S2_fjLj6144ELj1ELj1ELj8ELj16ENS_18Kernel_traits_baseILj6144EfS2_S2_S2_fjLj256EEEEELb1ELb0ELb0ELb1EEEvNS_9BwdParamsE)
        /*1538*/ 	.word	0x00000000


	//----- nvinfo : EIATTR_REGCOUNT
	.align		4
.L_905:
        /*153c*/ 	.byte	0x04, 0x2f
        /*153e*/ 	.short	(.L_907 - .L_906)
	.align		4
.L_906:
        /*1540*/ 	.word	index@(_ZN10layer_norm13ln_bwd_kernelINS_13Kernel_traitsIf13__nv_bfloat16S2_S2_fjLj6144ELj1ELj1ELj8ELj16ENS_18Kernel_traits_baseILj6144EfS2_S2_S2_fjLj256EEEEELb1ELb0ELb0ELb0EEEvNS_9BwdParamsE)
        /*1544*/ 	.word	0x000000ab


	//----- nvinfo : EIATTR_FRAME_SIZE
	.align		4
.L_907:
        /*1548*/ 	.byte	0x04, 0x11
        /*154a*/ 	.short	(.L_909 - .L_908)
	.align		4
.L_908:
        /*154c*/ 	.word	index@($__internal_48_$__cuda_sm70_shflsync_down_p)
        /*1550*/ 	.word	0x00000000


	//----- nvinfo : EIATTR_FRAME_SIZE
	.align		4
.L_909:
        /*1554*/ 	.byte	0x04, 0x11
        /*1556*/ 	.short	(.L_911 - .L_910)
	.align		4
.L_910:
        /*1558*/ 	.word	index@(_ZN10layer_norm13ln_bwd_kernelINS_13Kernel_traitsIf13__nv_bfloat16S2_S2_fjLj6144ELj1ELj1ELj8ELj16ENS_18Kernel_traits_baseILj6144EfS2_S2_S2_fjLj256EEEEELb1ELb0ELb0ELb0EEEvNS_9BwdParamsE)
        /*155c*/ 	.word	0x00000000


	//----- nvinfo : EIATTR_REGCOUNT
	.align		4
.L_911:
        /*1560*/ 	.byte	0x04, 0x2f
        /*1562*/ 	.short	(.L_913 - .L_912)
	.align		4
.L_912:
        /*1564*/ 	.word	index@(_ZN10layer_norm13ln_bwd_kernelINS_13Kernel_traitsIf13__nv_bfloat16S2_S2_fjLj6144ELj1ELj1ELj8ELj16ENS_18Kernel_traits_baseILj6144EfS2_S2_S2_fjLj256EEEEELb0ELb1ELb1ELb1EEEvNS_9BwdParamsE)
        /*1568*/ 	.word	0x000000eb


	//----- nvinfo : EIATTR_FRAME_SIZE
	.align		4
.L_913:
        /*156c*/ 	.byte	0x04, 0x11
        /*156e*/ 	.short	(.L_915 - .L_914)
	.align		4
.L_914:
        /*1570*/ 	.word	index@($__internal_47_$__cuda_sm70_shflsync_down_p)
        /*1574*/ 	.word	0x00000000


	//----- nvinfo : EIATTR_FRAME_SIZE
	.align		4
.L_915:
        /*1578*/ 	.byte	0x04, 0x11
        /*157a*/ 	.short	(.L_917 - .L_916)
	.align		4
.L_916:
        /*157c*/ 	.word	index@(_ZN10layer_norm13ln_bwd_kernelINS_13Kernel_traitsIf13__nv_bfloat16S2_S2_fjLj6144ELj1ELj1ELj8ELj16ENS_18Kernel_traits_baseILj6144EfS2_S2_S2_fjLj256EEEEELb0ELb1ELb1ELb1EEEvNS_9BwdParamsE)
        /*1580*/ 	.word	0x00000000


	//----- nvinfo : EIATTR_REGCOUNT
	.align		4
.L_917:
        /*1584*/ 	.byte	0x04, 0x2f
        /*1586*/ 	.short	(.L_919 - .L_918)
	.align		4
.L_918:
        /*1588*/ 	.word	index@(_ZN10layer_norm13ln_bwd_kernelINS_13Kernel_traitsIf13__nv_bfloat16S2_S2_fjLj6144ELj1ELj1ELj8ELj16ENS_18Kernel_traits_baseILj6144EfS2_S2_S2_fjLj256EEEEELb0ELb1ELb1ELb0EEEvNS_9BwdParamsE)
        /*158c*/ 	.word	0x000000e0


	//----- nvinfo : EIATTR_FRAME_SIZE
	.align		4
.L_919:
        /*1590*/ 	.byte	0x04, 0x11
        /*1592*/ 	.short	(.L_921 - .L_920)
	.align		4
.L_920:
        /*1594*/ 	.word	index@($__internal_46_$__cuda_sm70_shflsync_down_p)
        /*1598*/ 	.word	0x00000000


	//----- nvinfo : EIATTR_FRAME_SIZE
	.align		4
.L_921:
        /*159c*/ 	.byte	0x04, 0x11
        /*159e*/ 	.short	(.L_923 - .L_922)
	.align		4
.L_922:
        /*15a0*/ 	.word	index@(_ZN10layer_norm13ln_bwd_kernelINS_13Kernel_traitsIf13__nv_bfloat16S2_S2_fjLj6144ELj1ELj1ELj8ELj16ENS_18Kernel_traits_baseILj6144EfS2_S2_S2_fjLj256EEEEELb0ELb1ELb1ELb0EEEvNS_9BwdParamsE)
        /*15a4*/ 	.word	0x00000000


	//----- nvinfo : EIATTR_REGCOUNT
	.align		4
.L_923:
        /*15a8*/ 	.byte	0x04, 0x2f
        /*15aa*/ 	.short	(.L_925 - .L_924)
	.align		4
.L_924:
        /*15ac*/ 	.word	index@(_ZN10layer_norm13ln_bwd_kernelINS_13Kernel_traitsIf13__nv_bfloat16S2_S2_fjLj6144ELj1ELj1ELj8ELj16ENS_18Kernel_traits_baseILj6144EfS2_S2_S2_fjLj256EEEEELb0ELb1ELb0ELb1EEEvNS_9BwdParamsE)
        /*15b0*/ 	.word	0x000000e0


	//----- nvinfo : EIATTR_FRAME_SIZE
	.align		4
.L_925:
        /*15b4*/ 	.byte	0x04, 0x11
        /*15b6*/ 	.short	(.L_927 - .L_926)
	.align		4
.L_926:
        /*15b8*/ 	.word	index@($__internal_45_$__cuda_sm70_shflsync_down_p)
        /*15bc*/ 	.word	0x00000000


	//----- nvinfo : EIATTR_FRAME_SIZE
	.align		4
.L_927:
        /*15c0*/ 	.byte	0x04, 0x11
        /*15c2*/ 	.short	(.L_929 - .L_928)
	.align		4
.L_928:
        /*15c4*/ 	.word	index@(_ZN10layer_norm13ln_bwd_kernelINS_13Kernel_traitsIf13__nv_bfloat16S2_S2_fjLj6144ELj1ELj1ELj8ELj16ENS_18Kernel_traits_baseILj6144EfS2_S2_S2_fjLj256EEEEELb0ELb1ELb0ELb1EEEvNS_9BwdParamsE)
        /*15c8*/ 	.word	0x00000000


	//----- nvinfo : EIATTR_REGCOUNT
	.align		4
.L_929:
        /*15cc*/ 	.byte	0x04, 0x2f
        /*15ce*/ 	.short	(.L_931 - .L_930)
	.align		4
.L_930:
        /*15d0*/ 	.word	index@(_ZN10layer_norm13ln_bwd_kernelINS_13Kernel_traitsIf13__nv_bfloat16S2_S2_fjLj6144ELj1ELj1ELj8ELj16ENS_18Kernel_traits_baseILj6144EfS2_S2_S2_fjLj256EEEEELb0ELb1ELb0ELb0EEEvNS_9BwdParamsE)
        /*15d4*/ 	.word	0x000000df


	//----- nvinfo : EIATTR_FRAME_SIZE
	.align		4
.L_931:
        /*15d8*/ 	.byte	0x04, 0x11
        /*15da*/ 	.short	(.L_933 - .L_932)
	.align		4
.L_932:
        /*15dc*/ 	.word	index@($__internal_44_$__cuda_sm70_shflsync_down_p)
        /*15e0*/ 	.word	0x00000000


	//----- nvinfo : EIATTR_FRAME_SIZE
	.align		4
.L_933:
        /*15e4*/ 	.byte	0x04, 0x11
        /*15e6*/ 	.short	(.L_935 - .L_934)
	.align		4
.L_934:
        /*15e8*/ 	.word	index@(_ZN10layer_norm13ln_bwd_kernelINS_13Kernel_traitsIf13__nv_bfloat16S2_S2_fjLj6144ELj1ELj1ELj8ELj16ENS_18Kernel_traits_baseILj6144EfS2_S2_S2_fjLj256EEEEELb0ELb1ELb0ELb0EEEvNS_9BwdParamsE)
        /*15ec*/ 	.word	0x00000000


	//----- nvinfo : EIATTR_REGCOUNT
	.align		4
.L_935:
        /*15f0*/ 	.byte	0x04, 0x2f
        /*15f2*/ 	.short	(.L_937 - .L_936)
	.align		4
.L_936:
        /*15f4*/ 	.word	index@(_ZN10layer_norm13ln_bwd_kernelINS_13Kernel_traitsIf13__nv_bfloat16S2_S2_fjLj6144ELj1ELj1ELj8ELj16ENS_18Kernel_traits_baseILj6144EfS2_S2_S2_fjLj256EEEEELb0ELb0ELb1ELb1EEEvNS_9BwdParamsE)
        /*15f8*/ 	.word	0x000000af


	//----- nvinfo : EIATTR_FRAME_SIZE
	.align		4
.L_937:
        /*15fc*/ 	.byte	0x04, 0x11
        /*15fe*/ 	.short	(.L_939 - .L_938)
	.align		4
.L_938:
        /*1600*/ 	.word	index@($__internal_43_$__cuda_sm70_shflsync_down_p)
        /*1604*/ 	.word	0x00000000


	//----- nvinfo : EIATTR_FRAME_SIZE
	.align		4
.L_939:
        /*1608*/ 	.byte	0x04, 0x11
        /*160a*/ 	.short	(.L_941 - .L_940)
	.align		4
.L_940:
        /*160c*/ 	.word	index@(_ZN10layer_norm13ln_bwd_kernelINS_13Kernel_traitsIf13__nv_bfloat16S2_S2_fjLj6144ELj1ELj1ELj8ELj16ENS_18Kernel_traits_baseILj6144EfS2_S2_S2_fjLj256EEEEELb0ELb0ELb1ELb1EEEvNS_9BwdParamsE)
        /*1610*/ 	.word	0x00000000


	//----- nvinfo : EIATTR_REGCOUNT
	.align		4
.L_941:
        /*1614*/ 	.byte	0x04, 0x2f
        /*1616*/ 	.short	(.L_943 - .L_942)
	.align		4
.L_942:
        /*1618*/ 	.word	index@(_ZN10layer_norm13ln_bwd_kernelINS_13Kernel_traitsIf13__nv_bfloat16S2_S2_fjLj6144ELj1ELj1ELj8ELj16ENS_18Kernel_traits_baseILj6144EfS2_S2_S2_fjLj256EEEEELb0ELb0ELb1ELb0EEEvNS_9BwdParamsE)
        /*161c*/ 	.word	0x000000a7


	//----- nvinfo : EIATTR_FRAME_SIZE
	.align		4
.L_943:
        /*1620*/ 	.byte	0x04, 0x11
        /*1622*/ 	.short	(.L_945 - .L_944)
	.align		4
.L_944:
        /*1624*/ 	.word	index@($__internal_42_$__cuda_sm70_shflsync_down_p)
        /*1628*/ 	.word	0x00000000


	//----- nvinfo : EIATTR_FRAME_SIZE
	.align		4
.L_945:
        /*162c*/ 	.byte	0x04, 0x11
        /*162e*/ 	.short	(.L_947 - .L_946)
	.align		4
.L_946:
        /*1630*/ 	.word	index@(_ZN10layer_norm13ln_bwd_kernelINS_13Kernel_traitsIf13__nv_bfloat16S2_S2_fjLj6144ELj1ELj1ELj8ELj16ENS_18Kernel_traits_baseILj6144EfS2_S2_S2_fjLj256EEEEELb0ELb0ELb1ELb0EEEvNS_9BwdParamsE)
        /*1634*/ 	.word	0x00000000


	//----- nvinfo : EIATTR_REGCOUNT
	.align		4
.L_947:
        /*1638*/ 	.byte	0x04, 0x2f
        /*163a*/ 	.short	(.L_949 - .L_948)
	.align		4
.L_948:
        /*163c*/ 	.word	index@(_ZN10layer_norm13ln_bwd_kernelINS_13Kernel_traitsIf13__nv_bfloat16S2_S2_fjLj6144ELj1ELj1ELj8ELj16ENS_18Kernel_traits_baseILj6144EfS2_S2_S2_fjLj256EEEEELb0ELb0ELb0ELb1EEEvNS_9BwdParamsE)
        /*1640*/ 	.word	0x000000b5


	//----- nvinfo : EIATTR_FRAME_SIZE
	.align		4
.L_949:
        /*1644*/ 	.byte	0x04, 0x11
        /*1646*/ 	.short	(.L_951 - .L_950)
	.align		4
.L_950:
        /*1648*/ 	.word	index@($__internal_41_$__cuda_sm70_shflsync_down_p)
        /*164c*/ 	.word	0x00000000


	//----- nvinfo : EIATTR_FRAME_SIZE
	.align		4
.L_951:
        /*1650*/ 	.byte	0x04, 0x11
        /*1652*/ 	.short	(.L_953 - .L_952)
	.align		4
.L_952:
        /*1654*/ 	.word	index@(_ZN10layer_norm13ln_bwd_kernelINS_13Kernel_traitsIf13__nv_bfloat16S2_S2_fjLj6144ELj1ELj1ELj8ELj16ENS_18Kernel_traits_baseILj6144EfS2_S2_S2_fjLj256EEEEELb0ELb0ELb0ELb1EEEvNS_9BwdParamsE)
        /*1658*/ 	.word	0x00000000


	//----- nvinfo : EIATTR_REGCOUNT
	.align		4
.L_953:
        /*165c*/ 	.byte	0x04, 0x2f
        /*165e*/ 	.short	(.L_955 - .L_954)
	.align		4
.L_954:
        /*1660*/ 	.word	index@(_ZN10layer_norm13ln_bwd_kernelINS_13Kernel_traitsIf13__nv_bfloat16S2_S2_fjLj6144ELj1ELj1ELj8ELj16ENS_18Kernel_traits_baseILj6144EfS2_S2_S2_fjLj256EEEEELb0ELb0ELb0ELb0EEEvNS_9BwdParamsE)
        /*1664*/ 	.word	0x000000a9


	//----- nvinfo : EIATTR_FRAME_SIZE
	.align		4
.L_955:
        /*1668*/ 	.byte	0x04, 0x11
        /*166a*/ 	.short	(.L_957 - .L_956)
	.align		4
.L_956:
        /*166c*/ 	.word	index@($__internal_40_$__cuda_sm70_shflsync_down_p)
        /*1670*/ 	.word	0x00000000


	//----- nvinfo : EIATTR_FRAME_SIZE
	.align		4
.L_957:
        /*1674*/ 	.byte	0x04, 0x11
        /*1676*/ 	.short	(.L_959 - .L_958)
	.align		4
.L_958:
        /*1678*/ 	.word	index@(_ZN10layer_norm13ln_bwd_kernelINS_13Kernel_traitsIf13__nv_bfloat16S2_S2_fjLj6144ELj1ELj1ELj8ELj16ENS_18Kernel_traits_baseILj6144EfS2_S2_S2_fjLj256EEEEELb0ELb0ELb0ELb0EEEvNS_9BwdParamsE)
        /*167c*/ 	.word	0x00000000


	//----- nvinfo : EIATTR_REGCOUNT
	.align		4
.L_959:
        /*1680*/ 	.byte	0x04, 0x2f
        /*1682*/ 	.short	(.L_961 - .L_960)
	.align		4
.L_960:
        /*1684*/ 	.word	index@(_ZN10layer_norm13ln_bwd_kernelINS_13Kernel_traitsI6__halfS2_S2_S2_fjLj6144ELj1ELj1ELj8ELj16ENS_18Kernel_traits_baseILj6144ES2_S2_S2_S2_fjLj256EEEEELb1ELb1ELb1ELb1EEEvNS_9BwdParamsE)
        /*1688*/ 	.word	0x000000e2


	//----- nvinfo : EIATTR_FRAME_SIZE
	.align		4
.L_961:
        /*168c*/ 	.byte	0x04, 0x11
        /*168e*/ 	.short	(.L_963 - .L_962)
	.align		4
.L_962:
        /*1690*/ 	.word	index@($__internal_39_$__cuda_sm70_shflsync_down_p)
        /*1694*/ 	.word	0x00000000


	//----- nvinfo : EIATTR_FRAME_SIZE
	.align		4
.L_963:
        /*1698*/ 	.byte	0x04, 0x11
        /*169a*/ 	.short	(.L_965 - .L_964)
	.align		4
.L_964:
        /*169c*/ 	.word	index@(_ZN10layer_norm13ln_bwd_kernelINS_13Kernel_traitsI6__halfS2_S2_S2_fjLj6144ELj1ELj1ELj8ELj16ENS_18Kernel_traits_baseILj6144ES2_S2_S2_S2_fjLj256EEEEELb1ELb1ELb1ELb1EEEvNS_9BwdParamsE)
        /*16a0*/ 	.word	0x00000000


	//----- nvinfo : EIATTR_REGCOUNT
	.align		4
.L_965:
        /*16a4*/ 	.byte	0x04, 0x2f
        /*16a6*/ 	.short	(.L_967 - .L_966)
	.align		4
.L_966:
        /*16a8*/ 	.word	index@(_ZN10layer_norm22ln_bwd_finalize_kernelINS_22Kernel_traits_finalizeILj6144E6__halfS2_S2_S2_fjLb1ELj1024ELj4ENS_18Kernel_traits_baseILj6144ES2_S2_S2_S2_fjLj1024EEEEELb1ELb1EEEvNS_9BwdParamsE)
        /*16ac*/ 	.word	0x00000020


	//----- nvinfo : EIATTR_FRAME_SIZE
	.align		4
.L_967:
        /*16b0*/ 	.byte	0x04, 0x11
        /*16b2*/ 	.short	(.L_969 - .L_968)
	.align		4
.L_968:
        /*16b4*/ 	.word	index@($__internal_38_$__cuda_sm70_shflsync_bfly_p)
        /*16b8*/ 	.word	0x00000000


	//----- nvinfo : EIATTR_FRAME_SIZE
	.align		4
.L_969:
        /*16bc*/ 	.byte	0x04, 0x11
        /*16be*/ 	.short	(.L_971 - .L_970)
	.align		4
.L_970:
        /*16c0*/ 	.word	index@(_ZN10layer_norm22ln_bwd_finalize_kernelINS_22Kernel_traits_finalizeILj6144E6__halfS2_S2_S2_fjLb1ELj1024ELj4ENS_18Kernel_traits_baseILj6144ES2_S2_S2_S2_fjLj1024EEEEELb1ELb1EEEvNS_9BwdParamsE)
        /*16c4*/ 	.word	0x00000000


	//----- nvinfo : EIATTR_REGCOUNT
	.align		4
.L_971:
        /*16c8*/ 	.byte	0x04, 0x2f
        /*16ca*/ 	.short	(.L_973 - .L_972)
	.align		4
.L_972:
        /*16cc*/ 	.word	index@(_ZN10layer_norm13ln_bwd_kernelINS_13Kernel_traitsI6__halfS2_S2_S2_fjLj6144ELj1ELj1ELj8ELj16ENS_18Kernel_traits_baseILj6144ES2_S2_S2_S2_fjLj256EEEEELb1ELb1ELb1ELb0EEEvNS_9BwdParamsE)
        /*16d0*/ 	.word	0x000000e6


	//----- nvinfo : EIATTR_FRAME_SIZE
	.align		4
.L_973:
        /*16d4*/ 	.byte	0x04, 0x11
        /*16d6*/ 	.short	(.L_975 - .L_974)
	.align		4
.L_974:
        /*16d8*/ 	.word	index@($__internal_37_$__cuda_sm70_shflsync_down_p)
        /*16dc*/ 	.word	0x00000000


	//----- nvinfo : EIATTR_FRAME_SIZE
	.align		4
.L_975:
        /*16e0*/ 	.byte	0x04, 0x11
        /*16e2*/ 	.short	(.L_977 - .L_976)
	.align		4
.L_976:
        /*16e4*/ 	.word	index@(_ZN10layer_norm13ln_bwd_kernelINS_13Kernel_traitsI6__halfS2_S2_S2_fjLj6144ELj1ELj1ELj8ELj16ENS_18Kernel_traits_baseILj6144ES2_S2_S2_S2_fjLj256EEEEELb1ELb1ELb1ELb0EEEvNS_9BwdParamsE)
        /*16e8*/ 	.word	0x00000000


	//----- nvinfo : EIATTR_REGCOUNT
	.align		4
.L_977:
        /*16ec*/ 	.byte	0x04, 0x2f
        /*16ee*/ 	.short	(.L_979 - .L_978)
	.align		4
.L_978:
        /*16f0*/ 	.word	index@(_ZN10layer_norm22ln_bwd_finalize_kernelINS_22Kernel_traits_finalizeILj6144E6__halfS2_S2_S2_fjLb1ELj1024ELj4ENS_18Kernel_traits_baseILj6144ES2_S2_S2_S2_fjLj1024EEEEELb1ELb0EEEvNS_9BwdParamsE)
        /*16f4*/ 	.word	0x00000020


	//----- nvinfo : EIATTR_FRAME_SIZE
	.align		4
.L_979:
        /*16f8*/ 	.byte	0x04, 0x11
        /*16fa*/ 	.short	(.L_981 - .L_980)
	.align		4
.L_980:
        /*16fc*/ 	.word	index@($__internal_36_$__cuda_sm70_shflsync_bfly_p)
        /*1700*/ 	.word	0x00000000


	//----- nvinfo : EIATTR_FRAME_SIZE
	.align		4
.L_981:
        /*1704*/ 	.byte	0x04, 0x11
        /*1706*/ 	.short	(.L_983 - .L_982)
	.align		4
.L_982:
        /*1708*/ 	.word	index@(_ZN10layer_norm22ln_bwd_finalize_kernelINS_22Kernel_traits_finalizeILj6144E6__halfS2_S2_S2_fjLb1ELj1024ELj4ENS_18Kernel_traits_baseILj6144ES2_S2_S2_S2_fjLj1024EEEEELb1ELb0EEEvNS_9BwdParamsE)
        /*170c*/ 	.word	0x00000000


	//----- nvinfo : EIATTR_REGCOUNT
	.align		4
.L_983:
        /*1710*/ 	.byte	0x04, 0x2f
        /*1712*/ 	.short	(.L_985 - .L_984)
	.align		4
.L_984:
        /*1714*/ 	.word	index@(_ZN10layer_norm13ln_bwd_kernelINS_13Kernel_traitsI6__halfS2_S2_S2_fjLj6144ELj1ELj1ELj8ELj16ENS_18Kernel_traits_baseILj6144ES2_S2_S2_S2_fjLj256EEEEELb1ELb1ELb0ELb1EEEvNS_9BwdParamsE)
        /*1718*/ 	.word	0x000000da


	//----- nvinfo : EIATTR_FRAME_SIZE
	.align		4
.L_985:
        /*171c*/ 	.byte	0x04, 0x11
        /*171e*/ 	.short	(.L_987 - .L_986)
	.align		4
.L_986:
        /*1720*/ 	.word	index@($__internal_35_$__cuda_sm70_shflsync_down_p)
        /*1724*/ 	.word	0x00000000


	//----- nvinfo : EIATTR_FRAME_SIZE
	.align		4
.L_987:
        /*1728*/ 	.byte	0x04, 0x11
        /*172a*/ 	.short	(.L_989 - .L_988)
	.align		4
.L_988:
        /*172c*/ 	.word	index@(_ZN10layer_norm13ln_bwd_kernelINS_13Kernel_traitsI6__halfS2_S2_S2_fjLj6144ELj1ELj1ELj8ELj16ENS_18Kernel_traits_baseILj6144ES2_S2_S2_S2_fjLj256EEEEELb1ELb1ELb0ELb1EEEvNS_9BwdParamsE)
        /*1730*/ 	.word	0x00000000


	//----- nvinfo : EIATTR_REGCOUNT
	.align		4
.L_989:
        /*1734*/ 	.byte	0x04, 0x2f
        /*1736*/ 	.short	(.L_991 - .L_990)
	.align		4
.L_990:
        /*1738*/ 	.word	index@(_ZN10layer_norm13ln_bwd_kernelINS_13Kernel_traitsI6__halfS2_S2_S2_fjLj6144ELj1ELj1ELj8ELj16ENS_18Kernel_traits_baseILj6144ES2_S2_S2_S2_fjLj256EEEEELb1ELb1ELb0ELb0EEEvNS_9BwdParamsE)
        /*173c*/ 	.word	0x000000e7


	//----- nvinfo : EIATTR_FRAME_SIZE
	.align		4
.L_991:
        /*1740*/ 	.byte	0x04, 0x11
        /*1742*/ 	.short	(.L_993 - .L_992)
	.align		4
.L_992:
        /*1744*/ 	.word	index@($__internal_34_$__cuda_sm70_shflsync_down_p)
        /*1748*/ 	.word	0x00000000


	//----- nvinfo : EIATTR_FRAME_SIZE
	.align		4
.L_993:
        /*174c*/ 	.byte	0x04, 0x11
        /*174e*/ 	.short	(.L_995 - .L_994)
	.align		4
.L_994:
        /*1750*/ 	.word	index@(_ZN10layer_norm13ln_bwd_kernelINS_13Kernel_traitsI6__halfS2_S2_S2_fjLj6144ELj1ELj1ELj8ELj16ENS_18Kernel_traits_baseILj6144ES2_S2_S2_S2_fjLj256EEEEELb1ELb1ELb0ELb0EEEvNS_9BwdParamsE)
        /*1754*/ 	.word	0x00000000


	//----- nvinfo : EIATTR_REGCOUNT
	.align		4
.L_995:
        /*1758*/ 	.byte	0x04, 0x2f
        /*175a*/ 	.short	(.L_997 - .L_996)
	.align		4
.L_996:
        /*175c*/ 	.word	index@(_ZN10layer_norm13ln_bwd_kernelINS_13Kernel_traitsI6__halfS2_S2_S2_fjLj6144ELj1ELj1ELj8ELj16ENS_18Kernel_traits_baseILj6144ES2_S2_S2_S2_fjLj256EEEEELb1ELb0ELb1ELb1EEEvNS_9BwdParamsE)
        /*1760*/ 	.word	0x000000b8


	//----- nvinfo : EIATTR_FRAME_SIZE
	.align		4
.L_997:
        /*1764*/ 	.byte	0x04, 0x11
        /*1766*/ 	.short	(.L_999 - .L_998)
	.align		4
.L_998:
        /*1768*/ 	.word	index@($__internal_33_$__cuda_sm70_shflsync_down_p)
        /*176c*/ 	.word	0x00000000


	//----- nvinfo : EIATTR_FRAME_SIZE
	.align		4
.L_999:
        /*1770*/ 	.byte	0x04, 0x11
        /*1772*/ 	.short	(.L_1001 - .L_1000)
	.align		4
.L_1000:
        /*1774*/ 	.word	index@(_ZN10layer_norm13ln_bwd_kernelINS_13Kernel_traitsI6__halfS2_S2_S2_fjLj6144ELj1ELj1ELj8ELj16ENS_18Kernel_traits_baseILj6144ES2_S2_S2_S2_fjLj256EEEEELb1ELb0ELb1ELb1EEEvNS_9BwdParamsE)
        /*1778*/ 	.word	0x00000000


	//----- nvinfo : EIATTR_REGCOUNT
	.align		4
.L_1001:
        /*177c*/ 	.byte	0x04, 0x2f
        /*177e*/ 	.short	(.L_1003 - .L_1002)
	.align		4
.L_1002:
        /*1780*/ 	.word	index@(_ZN10layer_norm22ln_bwd_finalize_kernelINS_22Kernel_traits_finalizeILj6144E6__halfS2_S2_S2_fjLb0ELj1024ELj4ENS_18Kernel_traits_baseILj6144ES2_S2_S2_S2_fjLj1024EEEEELb0ELb1EEEvNS_9BwdParamsE)
        /*1784*/ 	.word	0x00000020


	//----- nvinfo : EIATTR_FRAME_SIZE
	.align		4
.L_1003:
        /*1788*/ 	.byte	0x04, 0x11
        /*178a*/ 	.short	(.L_1005 - .L_1004)
	.align		4
.L_1004:
        /*178c*/ 	.word	index@($__internal_32_$__cuda_sm70_shflsync_bfly_p)
        /*1790*/ 	.word	0x00000000


	//----- nvinfo : EIATTR_FRAME_SIZE
	.align		4
.L_1005:
        /*1794*/ 	.byte	0x04, 0x11
        /*1796*/ 	.short	(.L_1007 - .L_1006)
	.align		4
.L_1006:
        /*1798*/ 	.word	index@(_ZN10layer_norm22ln_bwd_finalize_kernelINS_22Kernel_traits_finalizeILj6144E6__halfS2_S2_S2_fjLb0ELj1024ELj4ENS_18Kernel_traits_baseILj6144ES2_S2_S2_S2_fjLj1024EEEEELb0ELb1EEEvNS_9BwdParamsE)
        /*179c*/ 	.word	0x00000000


	//----- nvinfo : EIATTR_REGCOUNT
	.align		4
.L_1007:
        /*17a0*/ 	.byte	0x04, 0x2f
        /*17a2*/ 	.short	(.L_1009 - .L_1008)
	.align		4
.L_1008:
        /*17a4*/ 	.word	index@(_ZN10layer_norm13ln_bwd_kernelINS_13Kernel_traitsI6__halfS2_S2_S2_fjLj6144ELj1ELj1ELj8ELj16ENS_18Kernel_traits_baseILj6144ES2_S2_S2_S2_fjLj256EEEEELb1ELb0ELb1ELb0EEEvNS_9BwdParamsE)
        /*17a8*/ 	.word	0x000000b0


	//----- nvinfo : EIATTR_FRAME_SIZE
	.align		4
.L_1009:
        /*17ac*/ 	.byte	0x04, 0x11
        /*17ae*/ 	.short	(.L_1011 - .L_1010)
	.align		4
.L_1010:
        /*17b0*/ 	.word	index@($__internal_31_$__cuda_sm70_shflsync_down_p)
        /*17b4*/ 	.word	0x00000000


	//----- nvinfo : EIATTR_FRAME_SIZE
	.align		4
.L_1011:
        /*17b8*/ 	.byte	0x04, 0x11
        /*17ba*/ 	.short	(.L_1013 - .L_1012)
	.align		4
.L_1012:
        /*17bc*/ 	.word	index@(_ZN10layer_norm13ln_bwd_kernelINS_13Kernel_traitsI6__halfS2_S2_S2_fjLj6144ELj1ELj1ELj8ELj16ENS_18Kernel_traits_baseILj6144ES2_S2_S2_S2_fjLj256EEEEELb1ELb0ELb1ELb0EEEvNS_9BwdParamsE)
        /*17c0*/ 	.word	0x00000000


	//----- nvinfo : EIATTR_REGCOUNT
	.align		4
.L_1013:
        /*17c4*/ 	.byte	0x04, 0x2f
        /*17c6*/ 	.short	(.L_1015 - .L_1014)
	.align		4
.L_1014:
        /*17c8*/ 	.word	index@(_ZN10layer_norm22ln_bwd_finalize_kernelINS_22Kernel_traits_finalizeILj6144E6__halfS2_S2_S2_fjLb0ELj1024ELj4ENS_18Kernel_traits_baseILj6144ES2_S2_S2_S2_fjLj1024EEEEELb0ELb0EEEvNS_9BwdParamsE)
        /*17cc*/ 	.word	0x0000001e


	//----- nvinfo : EIATTR_FRAME_SIZE
	.align		4
.L_1015:
        /*17d0*/ 	.byte	0x04, 0x11
        /*17d2*/ 	.short	(.L_1017 - .L_1016)
	.align		4
.L_1016:
        /*17d4*/ 	.word	index@($__internal_30_$__cuda_sm70_shflsync_bfly_p)
        /*17d8*/ 	.word	0x00000000


	//----- nvinfo : EIATTR_FRAME_SIZE
	.align		4
.L_1017:
        /*17dc*/ 	.byte	0x04, 0x11
        /*17de*/ 	.short	(.L_1019 - .L_1018)
	.align		4
.L_1018:
        /*17e0*/ 	.word	index@(_ZN10layer_norm22ln_bwd_finalize_kernelINS_22Kernel_traits_finalizeILj6144E6__halfS2_S2_S2_fjLb0ELj1024ELj4ENS_18Kernel_traits_baseILj6144ES2_S2_S2_S2_fjLj1024EEEEELb0ELb0EEEvNS_9BwdParamsE)
        /*17e4*/ 	.word	0x00000000


	//----- nvinfo : EIATTR_REGCOUNT
	.align		4
.L_1019:
        /*17e8*/ 	.byte	0x04, 0x2f
        /*17ea*/ 	.short	(.L_1021 - .L_1020)
	.align		4
.L_1020:
        /*17ec*/ 	.word	index@(_ZN10layer_norm13ln_bwd_kernelINS_13Kernel_traitsI6__halfS2_S2_S2_fjLj6144ELj1ELj1ELj8ELj16ENS_18Kernel_traits_baseILj6144ES2_S2_S2_S2_fjLj256EEEEELb1ELb0ELb0ELb1EEEvNS_9BwdParamsE)
        /*17f0*/ 	.word	0x000000b7


	//----- nvinfo : EIATTR_FRAME_SIZE
	.align		4
.L_1021:
        /*17f4*/ 	.byte	0x04, 0x11
        /*17f6*/ 	.short	(.L_1023 - .L_1022)
	.align		4
.L_1022:
        /*17f8*/ 	.word	index@($__internal_29_$__cuda_sm70_shflsync_down_p)
        /*17fc*/ 	.word	0x00000000


	//----- nvinfo : EIATTR_FRAME_SIZE
	.align		4
.L_1023:
        /*1800*/ 	.byte	0x04, 0x11
        /*1802*/ 	.short	(.L_1025 - .L_1024)
	.align		4
.L_1024:
        /*1804*/ 	.word	index@(_ZN10layer_norm13ln_bwd_kernelINS_13Kernel_traitsI6__halfS2_S2_S2_fjLj6144ELj1ELj1ELj8ELj16ENS_18Kernel_traits_baseILj6144ES2_S2_S2_S2_fjLj256EEEEELb1ELb0ELb0ELb1EEEvNS_9BwdParamsE)
        /*1808*/ 	.word	0x00000000


	//----- nvinfo : EIATTR_REGCOUNT
	.align		4
.L_1025:
        /*180c*/ 	.byte	0x04, 0x2f
        /*180e*/ 	.short	(.L_1027 - .L_1026)
	.align		4
.L_1026:
        /*1810*/ 	.word	index@(_ZN10layer_norm13ln_bwd_kernelINS_13Kernel_traitsI6__halfS2_S2_S2_fjLj6144ELj1ELj1ELj8ELj16ENS_18Kernel_traits_baseILj6144ES2_S2_S2_S2_fjLj256EEEEELb1ELb0ELb0ELb0EEEvNS_9BwdParamsE)
        /*1814*/ 	.word	0x000000ab


	//----- nvinfo : EIATTR_FRAME_SIZE
	.align		4
.L_1027:
        /*1818*/ 	.byte	0x04, 0x11
        /*181a*/ 	.short	(.L_1029 - .L_1028)
	.align		4
.L_1028:
        /*181c*/ 	.word	index@($__internal_28_$__cuda_sm70_shflsync_down_p)
        /*1820*/ 	.word	0x00000000


	//----- nvinfo : EIATTR_FRAME_SIZE
	.align		4
.L_1029:
        /*1824*/ 	.byte	0x04, 0x11
        /*1826*/ 	.short	(.L_1031 - .L_1030)
	.align		4
.L_1030:
        /*1828*/ 	.word	index@(_ZN10layer_norm13ln_bwd_kernelINS_13Kernel_traitsI6__halfS2_S2_S2_fjLj6144ELj1ELj1ELj8ELj16ENS_18Kernel_traits_baseILj6144ES2_S2_S2_S2_fjLj256EEEEELb1ELb0ELb0ELb0EEEvNS_9BwdParamsE)
        /*182c*/ 	.word	0x00000000


	//----- nvinfo : EIATTR_REGCOUNT
	.align		4
.L_1031:
        /*1830*/ 	.byte	0x04, 0x2f
        /*1832*/ 	.short	(.L_1033 - .L_1032)
	.align		4
.L_1032:
        /*1834*/ 	.word	index@(_ZN10layer_norm13ln_bwd_kernelINS_13Kernel_traitsI6__halfS2_S2_S2_fjLj6144ELj1ELj1ELj8ELj16ENS_18Kernel_traits_baseILj6144ES2_S2_S2_S2_fjLj256EEEEELb0ELb1ELb1ELb1EEEvNS_9BwdParamsE)
        /*1838*/ 	.word	0x000000da


	//----- nvinfo : EIATTR_FRAME_SIZE
	.align		4
.L_1033:
        /*183c*/ 	.byte	0x04, 0x11
        /*183e*/ 	.short	(.L_1035 - .L_1034)
	.align		4
.L_1034:
        /*1840*/ 	.word	index@($__internal_27_$__cuda_sm70_shflsync_down_p)
        /*1844*/ 	.word	0x00000000


	//----- nvinfo : EIATTR_FRAME_SIZE
	.align		4
.L_1035:
        /*1848*/ 	.byte	0x04, 0x11
        /*184a*/ 	.short	(.L_1037 - .L_1036)
	.align		4
.L_1036:
        /*184c*/ 	.word	index@(_ZN10layer_norm13ln_bwd_kernelINS_13Kernel_traitsI6__halfS2_S2_S2_fjLj6144ELj1ELj1ELj8ELj16ENS_18Kernel_traits_baseILj6144ES2_S2_S2_S2_fjLj256EEEEELb0ELb1ELb1ELb1EEEvNS_9BwdParamsE)
        /*1850*/ 	.word	0x00000000


	//----- nvinfo : EIATTR_REGCOUNT
	.align		4
.L_1037:
        /*1854*/ 	.byte	0x04, 0x2f
        /*1856*/ 	.short	(.L_1039 - .L_1038)
	.align		4
.L_1038:
        /*1858*/ 	.word	index@(_ZN10layer_norm13ln_bwd_kernelINS_13Kernel_traitsI6__halfS2_S2_S2_fjLj6144ELj1ELj1ELj8ELj16ENS_18Kernel_traits_baseILj6144ES2_S2_S2_S2_fjLj256EEEEELb0ELb1ELb1ELb0EEEvNS_9BwdParamsE)
        /*185c*/ 	.word	0x000000e0


	//----- nvinfo : EIATTR_FRAME_SIZE
	.align		4
.L_1039:
        /*1860*/ 	.byte	0x04, 0x11
        /*1862*/ 	.short	(.L_1041 - .L_1040)
	.align		4
.L_1040:
        /*1864*/ 	.word	index@($__internal_26_$__cuda_sm70_shflsync_down_p)
        /*1868*/ 	.word	0x00000000


	//----- nvinfo : EIATTR_FRAME_SIZE
	.align		4
.L_1041:
        /*186c*/ 	.byte	0x04, 0x11
        /*186e*/ 	.short	(.L_1043 - .L_1042)
	.align		4
.L_1042:
        /*1870*/ 	.word	index@(_ZN10layer_norm13ln_bwd_kernelINS_13Kernel_traitsI6__halfS2_S2_S2_fjLj6144ELj1ELj1ELj8ELj16ENS_18Kernel_traits_baseILj6144ES2_S2_S2_S2_fjLj256EEEEELb0ELb1ELb1ELb0EEEvNS_9BwdParamsE)
        /*1874*/ 	.word	0x00000000


	//----- nvinfo : EIATTR_REGCOUNT
	.align		4
.L_1043:
        /*1878*/ 	.byte	0x04, 0x2f
        /*187a*/ 	.short	(.L_1045 - .L_1044)
	.align		4
.L_1044:
        /*187c*/ 	.word	index@(_ZN10layer_norm13ln_bwd_kernelINS_13Kernel_traitsI6__halfS2_S2_S2_fjLj6144ELj1ELj1ELj8ELj16ENS_18Kernel_traits_baseILj6144ES2_S2_S2_S2_fjLj256EEEEELb0ELb1ELb0ELb1EEEvNS_9BwdParamsE)
        /*1880*/ 	.word	0x000000d8


	//----- nvinfo : EIATTR_FRAME_SIZE
	.align		4
.L_1045:
        /*1884*/ 	.byte	0x04, 0x11
        /*1886*/ 	.short	(.L_1047 - .L_1046)
	.align		4
.L_1046:
        /*1888*/ 	.word	index@($__internal_25_$__cuda_sm70_shflsync_down_p)
        /*188c*/ 	.word	0x00000000


	//----- nvinfo : EIATTR_FRAME_SIZE
	.align		4
.L_1047:
        /*1890*/ 	.byte	0x04, 0x11
        /*1892*/ 	.short	(.L_1049 - .L_1048)
	.align		4
.L_1048:
        /*1894*/ 	.word	index@(_ZN10layer_norm13ln_bwd_kernelINS_13Kernel_traitsI6__halfS2_S2_S2_fjLj6144ELj1ELj1ELj8ELj16ENS_18Kernel_traits_baseILj6144ES2_S2_S2_S2_fjLj256EEEEELb0ELb1ELb0ELb1EEEvNS_9BwdParamsE)
        /*1898*/ 	.word	0x00000000


	//----- nvinfo : EIATTR_REGCOUNT
	.align		4
.L_1049:
        /*189c*/ 	.byte	0x04, 0x2f
        /*189e*/ 	.short	(.L_1051 - .L_1050)
	.align		4
.L_1050:
        /*18a0*/ 	.word	index@(_ZN10layer_norm13ln_bwd_kernelINS_13Kernel_traitsI6__halfS2_S2_S2_fjLj6144ELj1ELj1ELj8ELj16ENS_18Kernel_traits_baseILj6144ES2_S2_S2_S2_fjLj256EEEEELb0ELb1ELb0ELb0EEEvNS_9BwdParamsE)
        /*18a4*/ 	.word	0x000000e0


	//----- nvinfo : EIATTR_FRAME_SIZE
	.align		4
.L_1051:
        /*18a8*/ 	.byte	0x04, 0x11
        /*18aa*/ 	.short	(.L_1053 - .L_1052)
	.align		4
.L_1052:
        /*18ac*/ 	.word	index@($__internal_24_$__cuda_sm70_shflsync_down_p)
        /*18b0*/ 	.word	0x00000000


	//----- nvinfo : EIATTR_FRAME_SIZE
	.align		4
.L_1053:
        /*18b4*/ 	.byte	0x04, 0x11
        /*18b6*/ 	.short	(.L_1055 - .L_1054)
	.align		4
.L_1054:
        /*18b8*/ 	.word	index@(_ZN10layer_norm13ln_bwd_kernelINS_13Kernel_traitsI6__halfS2_S2_S2_fjLj6144ELj1ELj1ELj8ELj16ENS_18Kernel_traits_baseILj6144ES2_S2_S2_S2_fjLj256EEEEELb0ELb1ELb0ELb0EEEvNS_9BwdParamsE)
        /*18bc*/ 	.word	0x00000000


	//----- nvinfo : EIATTR_REGCOUNT
	.align		4
.L_1055:
        /*18c0*/ 	.byte	0x04, 0x2f
        /*18c2*/ 	.short	(.L_1057 - .L_1056)
	.align		4
.L_1056:
        /*18c4*/ 	.word	index@(_ZN10layer_norm13ln_bwd_kernelINS_13Kernel_traitsI6__halfS2_S2_S2_fjLj6144ELj1ELj1ELj8ELj16ENS_18Kernel_traits_baseILj6144ES2_S2_S2_S2_fjLj256EEEEELb0ELb0ELb1ELb1EEEvNS_9BwdParamsE)
        /*18c8*/ 	.word	0x000000ac


	//----- nvinfo : EIATTR_FRAME_SIZE
	.align		4
.L_1057:
        /*18cc*/ 	.byte	0x04, 0x11
        /*18ce*/ 	.short	(.L_1059 - .L_1058)
	.align		4
.L_1058:
        /*18d0*/ 	.word	index@($__internal_23_$__cuda_sm70_shflsync_down_p)
        /*18d4*/ 	.word	0x00000000


	//----- nvinfo : EIATTR_FRAME_SIZE
	.align		4
.L_1059:
        /*18d8*/ 	.byte	0x04, 0x11
        /*18da*/ 	.short	(.L_1061 - .L_1060)
	.align		4
.L_1060:
        /*18dc*/ 	.word	index@(_ZN10layer_norm13ln_bwd_kernelINS_13Kernel_traitsI6__halfS2_S2_S2_fjLj6144ELj1ELj1ELj8ELj16ENS_18Kernel_traits_baseILj6144ES2_S2_S2_S2_fjLj256EEEEELb0ELb0ELb1ELb1EEEvNS_9BwdParamsE)
        /*18e0*/ 	.word	0x00000000


	//----- nvinfo : EIATTR_REGCOUNT
	.align		4
.L_1061:
        /*18e4*/ 	.byte	0x04, 0x2f
        /*18e6*/ 	.short	(.L_1063 - .L_1062)
	.align		4
.L_1062:
        /*18e8*/ 	.word	index@(_ZN10layer_norm13ln_bwd_kernelINS_13Kernel_traitsI6__halfS2_S2_S2_fjLj6144ELj1ELj1ELj8ELj16ENS_18Kernel_traits_baseILj6144ES2_S2_S2_S2_fjLj256EEEEELb0ELb0ELb1ELb0EEEvNS_9BwdParamsE)
        /*18ec*/ 	.word	0x000000a8


	//----- nvinfo : EIATTR_FRAME_SIZE
	.align		4
.L_1063:
        /*18f0*/ 	.byte	0x04, 0x11
        /*18f2*/ 	.short	(.L_1065 - .L_1064)
	.align		4
.L_1064:
        /*18f4*/ 	.word	index@($__internal_22_$__cuda_sm70_shflsync_down_p)
        /*18f8*/ 	.word	0x00000000


	//----- nvinfo : EIATTR_FRAME_SIZE
	.align		4
.L_1065:
        /*18fc*/ 	.byte	0x04, 0x11
        /*18fe*/ 	.short	(.L_1067 - .L_1066)
	.align		4
.L_1066:
        /*1900*/ 	.word	index@(_ZN10layer_norm13ln_bwd_kernelINS_13Kernel_traitsI6__halfS2_S2_S2_fjLj6144ELj1ELj1ELj8ELj16ENS_18Kernel_traits_baseILj6144ES2_S2_S2_S2_fjLj256EEEEELb0ELb0ELb1ELb0EEEvNS_9BwdParamsE)
        /*1904*/ 	.word	0x00000000


	//----- nvinfo : EIATTR_REGCOUNT
	.align		4
.L_1067:
        /*1908*/ 	.byte	0x04, 0x2f
        /*190a*/ 	.short	(.L_1069 - .L_1068)
	.align		4
.L_1068:
        /*190c*/ 	.word	index@(_ZN10layer_norm13ln_bwd_kernelINS_13Kernel_traitsI6__halfS2_S2_S2_fjLj6144ELj1ELj1ELj8ELj16ENS_18Kernel_traits_baseILj6144ES2_S2_S2_S2_fjLj256EEEEELb0ELb0ELb0ELb1EEEvNS_9BwdParamsE)
        /*1910*/ 	.word	0x000000a6


	//----- nvinfo : EIATTR_FRAME_SIZE
	.align		4
.L_1069:
        /*1914*/ 	.byte	0x04, 0x11
        /*1916*/ 	.short	(.L_1071 - .L_1070)
	.align		4
.L_1070:
        /*1918*/ 	.word	index@($__internal_21_$__cuda_sm70_shflsync_down_p)
        /*191c*/ 	.word	0x00000000


	//----- nvinfo : EIATTR_FRAME_SIZE
	.align		4
.L_1071:
        /*1920*/ 	.byte	0x04, 0x11
        /*1922*/ 	.short	(.L_1073 - .L_1072)
	.align		4
.L_1072:
        /*1924*/ 	.word	index@(_ZN10layer_norm13ln_bwd_kernelINS_13Kernel_traitsI6__halfS2_S2_S2_fjLj6144ELj1ELj1ELj8ELj16ENS_18Kernel_traits_baseILj6144ES2_S2_S2_S2_fjLj256EEEEELb0ELb0ELb0ELb1EEEvNS_9BwdParamsE)
        /*1928*/ 	.word	0x00000000


	//----- nvinfo : EIATTR_REGCOUNT
	.align		4
.L_1073:
        /*192c*/ 	.byte	0x04, 0x2f
        /*192e*/ 	.short	(.L_1075 - .L_1074)
	.align		4
.L_1074:
        /*1930*/ 	.word	index@(_ZN10layer_norm13ln_bwd_kernelINS_13Kernel_traitsI6__halfS2_S2_S2_fjLj6144ELj1ELj1ELj8ELj16ENS_18Kernel_traits_baseILj6144ES2_S2_S2_S2_fjLj256EEEEELb0ELb0ELb0ELb0EEEvNS_9BwdParamsE)
        /*1934*/ 	.word	0x000000a7


	//----- nvinfo : EIATTR_FRAME_SIZE
	.align		4
.L_1075:
        /*1938*/ 	.byte	0x04, 0x11
        /*193a*/ 	.short	(.L_1077 - .L_1076)
	.align		4
.L_1076:
        /*193c*/ 	.word	index@($__internal_20_$__cuda_sm70_shflsync_down_p)
        /*1940*/ 	.word	0x00000000


	//----- nvinfo : EIATTR_FRAME_SIZE
	.align		4
.L_1077:
        /*1944*/ 	.byte	0x04, 0x11
        /*1946*/ 	.short	(.L_1079 - .L_1078)
	.align		4
.L_1078:
        /*1948*/ 	.word	index@(_ZN10layer_norm13ln_bwd_kernelINS_13Kernel_traitsI6__halfS2_S2_S2_fjLj6144ELj1ELj1ELj8ELj16ENS_18Kernel_traits_baseILj6144ES2_S2_S2_S2_fjLj256EEEEELb0ELb0ELb0ELb0EEEvNS_9BwdParamsE)
        /*194c*/ 	.word	0x00000000


	//----- nvinfo : EIATTR_REGCOUNT
	.align		4
.L_1079:
        /*1950*/ 	.byte	0x04, 0x2f
        /*1952*/ 	.short	(.L_1081 - .L_1080)
	.align		4
.L_1080:
        /*1954*/ 	.word	index@(_ZN10layer_norm13ln_bwd_kernelINS_13Kernel_traitsI13__nv_bfloat16S2_S2_S2_fjLj6144ELj1ELj1ELj8ELj16ENS_18Kernel_traits_baseILj6144ES2_S2_S2_S2_fjLj256EEEEELb1ELb1ELb1ELb1EEEvNS_9BwdParamsE)
        /*1958*/ 	.word	0x000000e2


	//----- nvinfo : EIATTR_FRAME_SIZE
	.align		4
.L_1081:
        /*195c*/ 	.byte	0x04, 0x11
        /*195e*/ 	.short	(.L_1083 - .L_1082)
	.align		4
.L_1082:
        /*1960*/ 	.word	index@($__internal_19_$__cuda_sm70_shflsync_down_p)
        /*1964*/ 	.word	0x00000000


	//----- nvinfo : EIATTR_FRAME_SIZE
	.align		4
.L_1083:
        /*1968*/ 	.byte	0x04, 0x11
        /*196a*/ 	.short	(.L_1085 - .L_1084)
	.align		4
.L_1084:
        /*196c*/ 	.word	index@(_ZN10layer_norm13ln_bwd_kernelINS_13Kernel_traitsI13__nv_bfloat16S2_S2_S2_fjLj6144ELj1ELj1ELj8ELj16ENS_18Kernel_traits_baseILj6144ES2_S2_S2_S2_fjLj256EEEEELb1ELb1ELb1ELb1EEEvNS_9BwdParamsE)
        /*1970*/ 	.word	0x00000000


	//----- nvinfo : EIATTR_REGCOUNT
	.align		4
.L_1085:
        /*1974*/ 	.byte	0x04, 0x2f
        /*1976*/ 	.short	(.L_1087 - .L_1086)
	.align		4
.L_1086:
        /*1978*/ 	.word	index@(_ZN10layer_norm22ln_bwd_finalize_kernelINS_22Kernel_traits_finalizeILj6144E13__nv_bfloat16S2_S2_S2_fjLb1ELj1024ELj4ENS_18Kernel_traits_baseILj6144ES2_S2_S2_S2_fjLj1024EEEEELb1ELb1EEEvNS_9BwdParamsE)
        /*197c*/ 	.word	0x00000020


	//----- nvinfo : EIATTR_FRAME_SIZE
	.align		4
.L_1087:
        /*1980*/ 	.byte	0x04, 0x11
        /*1982*/ 	.short	(.L_1089 - .L_1088)
	.align		4
.L_1088:
        /*1984*/ 	.word	index@($__internal_18_$__cuda_sm70_shflsync_bfly_p)
        /*1988*/ 	.word	0x00000000


	//----- nvinfo : EIATTR_FRAME_SIZE
	.align		4
.L_1089:
        /*198c*/ 	.byte	0x04, 0x11
        /*198e*/ 	.short	(.L_1091 - .L_1090)
	.align		4
.L_1090:
        /*1990*/ 	.word	index@(_ZN10layer_norm22ln_bwd_finalize_kernelINS_22Kernel_traits_finalizeILj6144E13__nv_bfloat16S2_S2_S2_fjLb1ELj1024ELj4ENS_18Kernel_traits_baseILj6144ES2_S2_S2_S2_fjLj1024EEEEELb1ELb1EEEvNS_9BwdParamsE)
        /*1994*/ 	.word	0x00000000


	//----- nvinfo : EIATTR_REGCOUNT
	.align		4
.L_1091:
        /*1998*/ 	.byte	0x04, 0x2f
        /*199a*/ 	.short	(.L_1093 - .L_1092)
	.align		4
.L_1092:
        /*199c*/ 	.word	index@(_ZN10layer_norm13ln_bwd_kernelINS_13Kernel_traitsI13__nv_bfloat16S2_S2_S2_fjLj6144ELj1ELj1ELj8ELj16ENS_18Kernel_traits_baseILj6144ES2_S2_S2_S2_fjLj256EEEEELb1ELb1ELb1ELb0EEEvNS_9BwdParamsE)
        /*19a0*/ 	.word	0x000000e6


	//----- nvinfo : EIATTR_FRAME_SIZE
	.align		4
.L_1093:
        /*19a4*/ 	.byte	0x04, 0x11
        /*19a6*/ 	.short	(.L_1095 - .L_1094)
	.align		4
.L_1094:
        /*19a8*/ 	.word	index@($__internal_17_$__cuda_sm70_shflsync_down_p)
        /*19ac*/ 	.word	0x00000000


	//----- nvinfo : EIATTR_FRAME_SIZE
	.align		4
.L_1095:
        /*19b0*/ 	.byte	0x04, 0x11
        /*19b2*/ 	.short	(.L_1097 - .L_1096)
	.align		4
.L_1096:
        /*19b4*/ 	.word	index@(_ZN10layer_norm13ln_bwd_kernelINS_13Kernel_traitsI13__nv_bfloat16S2_S2_S2_fjLj6144ELj1ELj1ELj8ELj16ENS_18Kernel_traits_baseILj6144ES2_S2_S2_S2_fjLj256EEEEELb1ELb1ELb1ELb0EEEvNS_9BwdParamsE)
        /*19b8*/ 	.word	0x00000000


	//----- nvinfo : EIATTR_REGCOUNT
	.align		4
.L_1097:
        /*19bc*/ 	.byte	0x04, 0x2f
        /*19be*/ 	.short	(.L_1099 - .L_1098)
	.align		4
.L_1098:
        /*19c0*/ 	.word	index@(_ZN10layer_norm22ln_bwd_finalize_kernelINS_22Kernel_traits_finalizeILj6144E13__nv_bfloat16S2_S2_S2_fjLb1ELj1024ELj4ENS_18Kernel_traits_baseILj6144ES2_S2_S2_S2_fjLj1024EEEEELb1ELb0EEEvNS_9BwdParamsE)
        /*19c4*/ 	.word	0x00000020


	//----- nvinfo : EIATTR_FRAME_SIZE
	.align		4
.L_1099:
        /*19c8*/ 	.byte	0x04, 0x11
        /*19ca*/ 	.short	(.L_1101 - .L_1100)
	.align		4
.L_1100:
        /*19cc*/ 	.word	index@($__internal_16_$__cuda_sm70_shflsync_bfly_p)
        /*19d0*/ 	.word	0x00000000


	//----- nvinfo : EIATTR_FRAME_SIZE
	.align		4
.L_1101:
        /*19d4*/ 	.byte	0x04, 0x11
        /*19d6*/ 	.short	(.L_1103 - .L_1102)
	.align		4
.L_1102:
        /*19d8*/ 	.word	index@(_ZN10layer_norm22ln_bwd_finalize_kernelINS_22Kernel_traits_finalizeILj6144E13__nv_bfloat16S2_S2_S2_fjLb1ELj1024ELj4ENS_18Kernel_traits_baseILj6144ES2_S2_S2_S2_fjLj1024EEEEELb1ELb0EEEvNS_9BwdParamsE)
        /*19dc*/ 	.word	0x00000000


	//----- nvinfo : EIATTR_REGCOUNT
	.align		4
.L_1103:
        /*19e0*/ 	.byte	0x04, 0x2f
        /*19e2*/ 	.short	(.L_1105 - .L_1104)
	.align		4
.L_1104:
        /*19e4*/ 	.word	index@(_ZN10layer_norm13ln_bwd_kernelINS_13Kernel_traitsI13__nv_bfloat16S2_S2_S2_fjLj6144ELj1ELj1ELj8ELj16ENS_18Kernel_traits_baseILj6144ES2_S2_S2_S2_fjLj256EEEEELb1ELb1ELb0ELb1EEEvNS_9BwdParamsE)
        /*19e8*/ 	.word	0x000000dd


	//----- nvinfo : EIATTR_FRAME_SIZE
	.align		4
.L_1105:
        /*19ec*/ 	.byte	0x04, 0x11
        /*19ee*/ 	.short	(.L_1107 - .L_1106)
	.align		4
.L_1106:
        /*19f0*/ 	.word	index@($__internal_15_$__cuda_sm70_shflsync_down_p)
        /*19f4*/ 	.word	0x00000000


	//----- nvinfo : EIATTR_FRAME_SIZE
	.align		4
.L_1107:
        /*19f8*/ 	.byte	0x04, 0x11
        /*19fa*/ 	.short	(.L_1109 - .L_1108)
	.align		4
.L_1108:
        /*19fc*/ 	.word	index@(_ZN10layer_norm13ln_bwd_kernelINS_13Kernel_traitsI13__nv_bfloat16S2_S2_S2_fjLj6144ELj1ELj1ELj8ELj16ENS_18Kernel_traits_baseILj6144ES2_S2_S2_S2_fjLj256EEEEELb1ELb1ELb0ELb1EEEvNS_9BwdParamsE)
        /*1a00*/ 	.word	0x00000000


	//----- nvinfo : EIATTR_REGCOUNT
	.align		4
.L_1109:
        /*1a04*/ 	.byte	0x04, 0x2f
        /*1a06*/ 	.short	(.L_1111 - .L_1110)
	.align		4
.L_1110:
        /*1a08*/ 	.word	index@(_ZN10layer_norm13ln_bwd_kernelINS_13Kernel_traitsI13__nv_bfloat16S2_S2_S2_fjLj6144ELj1ELj1ELj8ELj16ENS_18Kernel_traits_baseILj6144ES2_S2_S2_S2_fjLj256EEEEELb1ELb1ELb0ELb0EEEvNS_9BwdParamsE)
        /*1a0c*/ 	.word	0x000000e7


	//----- nvinfo : EIATTR_FRAME_SIZE
	.align		4
.L_1111:
        /*1a10*/ 	.byte	0x04, 0x11
        /*1a12*/ 	.short	(.L_1113 - .L_1112)
	.align		4
.L_1112:
        /*1a14*/ 	.word	index@($__internal_14_$__cuda_sm70_shflsync_down_p)
        /*1a18*/ 	.word	0x00000000


	//----- nvinfo : EIATTR_FRAME_SIZE
	.align		4
.L_1113:
        /*1a1c*/ 	.byte	0x04, 0x11
        /*1a1e*/ 	.short	(.L_1115 - .L_1114)
	.align		4
.L_1114:
        /*1a20*/ 	.word	index@(_ZN10layer_norm13ln_bwd_kernelINS_13Kernel_traitsI13__nv_bfloat16S2_S2_S2_fjLj6144ELj1ELj1ELj8ELj16ENS_18Kernel_traits_baseILj6144ES2_S2_S2_S2_fjLj256EEEEELb1ELb1ELb0ELb0EEEvNS_9BwdParamsE)
        /*1a24*/ 	.word	0x00000000


	//----- nvinfo : EIATTR_REGCOUNT
	.align		4
.L_1115:
        /*1a28*/ 	.byte	0x04, 0x2f
        /*1a2a*/ 	.short	(.L_1117 - .L_1116)
	.align		4
.L_1116:
        /*1a2c*/ 	.word	index@(_ZN10layer_norm13ln_bwd_kernelINS_13Kernel_traitsI13__nv_bfloat16S2_S2_S2_fjLj6144ELj1ELj1ELj8ELj16ENS_18Kernel_traits_baseILj6144ES2_S2_S2_S2_fjLj256EEEEELb1ELb0ELb1ELb1EEEvNS_9BwdParamsE)
        /*1a30*/ 	.word	0x000000b8


	//----- nvinfo : EIATTR_FRAME_SIZE
	.align		4
.L_1117:
        /*1a34*/ 	.byte	0x04, 0x11
        /*1a36*/ 	.short	(.L_1119 - .L_1118)
	.align		4
.L_1118:
        /*1a38*/ 	.word	index@($__internal_13_$__cuda_sm70_shflsync_down_p)
        /*1a3c*/ 	.word	0x00000000


	//----- nvinfo : EIATTR_FRAME_SIZE
	.align		4
.L_1119:
        /*1a40*/ 	.byte	0x04, 0x11
        /*1a42*/ 	.short	(.L_1121 - .L_1120)
	.align		4
.L_1120:
        /*1a44*/ 	.word	index@(_ZN10layer_norm13ln_bwd_kernelINS_13Kernel_traitsI13__nv_bfloat16S2_S2_S2_fjLj6144ELj1ELj1ELj8ELj16ENS_18Kernel_traits_baseILj6144ES2_S2_S2_S2_fjLj256EEEEELb1ELb0ELb1ELb1EEEvNS_9BwdParamsE)
        /*1a48*/ 	.word	0x00000000


	//----- nvinfo : EIATTR_REGCOUNT
	.align		4
.L_1121:
        /*1a4c*/ 	.byte	0x04, 0x2f
        /*1a4e*/ 	.short	(.L_1123 - .L_1122)
	.align		4
.L_1122:
        /*1a50*/ 	.word	index@(_ZN10layer_norm22ln_bwd_finalize_kernelINS_22Kernel_traits_finalizeILj6144E13__nv_bfloat16S2_S2_S2_fjLb0ELj1024ELj4ENS_18Kernel_traits_baseILj6144ES2_S2_S2_S2_fjLj1024EEEEELb0ELb1EEEvNS_9BwdParamsE)
        /*1a54*/ 	.word	0x00000020


	//----- nvinfo : EIATTR_FRAME_SIZE
	.align		4
.L_1123:
        /*1a58*/ 	.byte	0x04, 0x11
        /*1a5a*/ 	.short	(.L_1125 - .L_1124)
	.align		4
.L_1124:
        /*1a5c*/ 	.word	index@($__internal_12_$__cuda_sm70_shflsync_bfly_p)
        /*1a60*/ 	.word	0x00000000


	//----- nvinfo : EIATTR_FRAME_SIZE
	.align		4
.L_1125:
        /*1a64*/ 	.byte	0x04, 0x11
        /*1a66*/ 	.short	(.L_1127 - .L_1126)
	.align		4
.L_1126:
        /*1a68*/ 	.word	index@(_ZN10layer_norm22ln_bwd_finalize_kernelINS_22Kernel_traits_finalizeILj6144E13__nv_bfloat16S2_S2_S2_fjLb0ELj1024ELj4ENS_18Kernel_traits_baseILj6144ES2_S2_S2_S2_fjLj1024EEEEELb0ELb1EEEvNS_9BwdParamsE)
        /*1a6c*/ 	.word	0x00000000


	//----- nvinfo : EIATTR_REGCOUNT
	.align		4
.L_1127:
        /*1a70*/ 	.byte	0x04, 0x2f
        /*1a72*/ 	.short	(.L_1129 - .L_1128)
	.align		4
.L_1128:
        /*1a74*/ 	.word	index@(_ZN10layer_norm13ln_bwd_kernelINS_13Kernel_traitsI13__nv_bfloat16S2_S2_S2_fjLj6144ELj1ELj1ELj8ELj16ENS_18Kernel_traits_baseILj6144ES2_S2_S2_S2_fjLj256EEEEELb1ELb0ELb1ELb0EEEvNS_9BwdParamsE)
        /*1a78*/ 	.word	0x000000b0


	//----- nvinfo : EIATTR_FRAME_SIZE
	.align		4
.L_1129:
        /*1a7c*/ 	.byte	0x04, 0x11
        /*1a7e*/ 	.short	(.L_1131 - .L_1130)
	.align		4
.L_1130:
        /*1a80*/ 	.word	index@($__internal_11_$__cuda_sm70_shflsync_down_p)
        /*1a84*/ 	.word	0x00000000


	//----- nvinfo : EIATTR_FRAME_SIZE
	.align		4
.L_1131:
        /*1a88*/ 	.byte	0x04, 0x11
        /*1a8a*/ 	.short	(.L_1133 - .L_1132)
	.align		4
.L_1132:
        /*1a8c*/ 	.word	index@(_ZN10layer_norm13ln_bwd_kernelINS_13Kernel_traitsI13__nv_bfloat16S2_S2_S2_fjLj6144ELj1ELj1ELj8ELj16ENS_18Kernel_traits_baseILj6144ES2_S2_S2_S2_fjLj256EEEEELb1ELb0ELb1ELb0EEEvNS_9BwdParamsE)
        /*1a90*/ 	.word	0x00000000


	//----- nvinfo : EIATTR_REGCOUNT
	.align		4
.L_1133:
        /*1a94*/ 	.byte	0x04, 0x2f
        /*1a96*/ 	.short	(.L_1135 - .L_1134)
	.align		4
.L_1134:
        /*1a98*/ 	.word	index@(_ZN10layer_norm22ln_bwd_finalize_kernelINS_22Kernel_traits_finalizeILj6144E13__nv_bfloat16S2_S2_S2_fjLb0ELj1024ELj4ENS_18Kernel_traits_baseILj6144ES2_S2_S2_S2_fjLj1024EEEEELb0ELb0EEEvNS_9BwdParamsE)
        /*1a9c*/ 	.word	0x0000001e


	//----- nvinfo : EIATTR_FRAME_SIZE
	.align		4
.L_1135:
        /*1aa0*/ 	.byte	0x04, 0x11
        /*1aa2*/ 	.short	(.L_1137 - .L_1136)
	.align		4
.L_1136:
        /*1aa4*/ 	.word	index@($__internal_10_$__cuda_sm70_shflsync_bfly_p)
        /*1aa8*/ 	.word	0x00000000


	//----- nvinfo : EIATTR_FRAME_SIZE
	.align		4
.L_1137:
        /*1aac*/ 	.byte	0x04, 0x11
        /*1aae*/ 	.short	(.L_1139 - .L_1138)
	.align		4
.L_1138:
        /*1ab0*/ 	.word	index@(_ZN10layer_norm22ln_bwd_finalize_kernelINS_22Kernel_traits_finalizeILj6144E13__nv_bfloat16S2_S2_S2_fjLb0ELj1024ELj4ENS_18Kernel_traits_baseILj6144ES2_S2_S2_S2_fjLj1024EEEEELb0ELb0EEEvNS_9BwdParamsE)
        /*1ab4*/ 	.word	0x00000000


	//----- nvinfo : EIATTR_REGCOUNT
	.align		4
.L_1139:
        /*1ab8*/ 	.byte	0x04, 0x2f
        /*1aba*/ 	.short	(.L_1141 - .L_1140)
	.align		4
.L_1140:
        /*1abc*/ 	.word	index@(_ZN10layer_norm13ln_bwd_kernelINS_13Kernel_traitsI13__nv_bfloat16S2_S2_S2_fjLj6144ELj1ELj1ELj8ELj16ENS_18Kernel_traits_baseILj6144ES2_S2_S2_S2_fjLj256EEEEELb1ELb0ELb0ELb1EEEvNS_9BwdParamsE)
        /*1ac0*/ 	.word	0x000000af


	//----- nvinfo : EIATTR_FRAME_SIZE
	.align		4
.L_1141:
        /*1ac4*/ 	.byte	0x04, 0x11
        /*1ac6*/ 	.short	(.L_1143 - .L_1142)
	.align		4
.L_1142:
        /*1ac8*/ 	.word	index@($__internal_9_$__cuda_sm70_shflsync_down_p)
        /*1acc*/ 	.word	0x00000000


	//----- nvinfo : EIATTR_FRAME_SIZE
	.align		4
.L_1143:
        /*1ad0*/ 	.byte	0x04, 0x11
        /*1ad2*/ 	.short	(.L_1145 - .L_1144)
	.align		4
.L_1144:
        /*1ad4*/ 	.word	index@(_ZN10layer_norm13ln_bwd_kernelINS_13Kernel_traitsI13__nv_bfloat16S2_S2_S2_fjLj6144ELj1ELj1ELj8ELj16ENS_18Kernel_traits_baseILj6144ES2_S2_S2_S2_fjLj256EEEEELb1ELb0ELb0ELb1EEEvNS_9BwdParamsE)
        /*1ad8*/ 	.word	0x00000000


	//----- nvinfo : EIATTR_REGCOUNT
	.align		4
.L_1145:
        /*1adc*/ 	.byte	0x04, 0x2f
        /*1ade*/ 	.short	(.L_1147 - .L_1146)
	.align		4
.L_1146:
        /*1ae0*/ 	.word	index@(_ZN10layer_norm13ln_bwd_kernelINS_13Kernel_traitsI13__nv_bfloat16S2_S2_S2_fjLj6144ELj1ELj1ELj8ELj16ENS_18Kernel_traits_baseILj6144ES2_S2_S2_S2_fjLj256EEEEELb1ELb0ELb0ELb0EEEvNS_9BwdParamsE)
        /*1ae4*/ 	.word	0x000000ab


	//----- nvinfo : EIATTR_FRAME_SIZE
	.align		4
.L_1147:
        /*1ae8*/ 	.byte	0x04, 0x11
        /*1aea*/ 	.short	(.L_1149 - .L_1148)
	.align		4
.L_1148:
        /*1aec*/ 	.word	index@($__internal_8_$__cuda_sm70_shflsync_down_p)
        /*1af0*/ 	.word	0x00000000


	//----- nvinfo : EIATTR_FRAME_SIZE
	.align		4
.L_1149:
        /*1af4*/ 	.byte	0x04, 0x11
        /*1af6*/ 	.short	(.L_1151 - .L_1150)
	.align		4
.L_1150:
        /*1af8*/ 	.word	index@(_ZN10layer_norm13ln_bwd_kernelINS_13Kernel_traitsI13__nv_bfloat16S2_S2_S2_fjLj6144ELj1ELj1ELj8ELj16ENS_18Kernel_traits_baseILj6144ES2_S2_S2_S2_fjLj256EEEEELb1ELb0ELb0ELb0EEEvNS_9BwdParamsE)
        /*1afc*/ 	.word	0x00000000


	//----- nvinfo : EIATTR_REGCOUNT
	.align		4
.L_1151:
        /*1b00*/ 	.byte	0x04, 0x2f
        /*1b02*/ 	.short	(.L_1153 - .L_1152)
	.align		4
.L_1152:
        /*1b04*/ 	.word	index@(_ZN10layer_norm13ln_bwd_kernelINS_13Kernel_traitsI13__nv_bfloat16S2_S2_S2_fjLj6144ELj1ELj1ELj8ELj16ENS_18Kernel_traits_baseILj6144ES2_S2_S2_S2_fjLj256EEEEELb0ELb1ELb1ELb1EEEvNS_9BwdParamsE)
        /*1b08*/ 	.word	0x000000da


	//----- nvinfo : EIATTR_FRAME_SIZE
	.align		4
.L_1153:
        /*1b0c*/ 	.byte	0x04, 0x11
        /*1b0e*/ 	.short	(.L_1155 - .L_1154)
	.align		4
.L_1154:
        /*1b10*/ 	.word	index@($__internal_7_$__cuda_sm70_shflsync_down_p)
        /*1b14*/ 	.word	0x00000000


	//----- nvinfo : EIATTR_FRAME_SIZE
	.align		4
.L_1155:
        /*1b18*/ 	.byte	0x04, 0x11
        /*1b1a*/ 	.short	(.L_1157 - .L_1156)
	.align		4
.L_1156:
        /*1b1c*/ 	.word	index@(_ZN10layer_norm13ln_bwd_kernelINS_13Kernel_traitsI13__nv_bfloat16S2_S2_S2_fjLj6144ELj1ELj1ELj8ELj16ENS_18Kernel_traits_baseILj6144ES2_S2_S2_S2_fjLj256EEEEELb0ELb1ELb1ELb1EEEvNS_9BwdParamsE)
        /*1b20*/ 	.word	0x00000000


	//----- nvinfo : EIATTR_REGCOUNT
	.align		4
.L_1157:
        /*1b24*/ 	.byte	0x04, 0x2f
        /*1b26*/ 	.short	(.L_1159 - .L_1158)
	.align		4
.L_1158:
        /*1b28*/ 	.word	index@(_ZN10layer_norm13ln_bwd_kernelINS_13Kernel_traitsI13__nv_bfloat16S2_S2_S2_fjLj6144ELj1ELj1ELj8ELj16ENS_18Kernel_traits_baseILj6144ES2_S2_S2_S2_fjLj256EEEEELb0ELb1ELb1ELb0EEEvNS_9BwdParamsE)
        /*1b2c*/ 	.word	0x000000e0


	//----- nvinfo : EIATTR_FRAME_SIZE
	.align		4
.L_1159:
        /*1b30*/ 	.byte	0x04, 0x11
        /*1b32*/ 	.short	(.L_1161 - .L_1160)
	.align		4
.L_1160:
        /*1b34*/ 	.word	index@($__internal_6_$__cuda_sm70_shflsync_down_p)
        /*1b38*/ 	.word	0x00000000


	//----- nvinfo : EIATTR_FRAME_SIZE
	.align		4
.L_1161:
        /*1b3c*/ 	.byte	0x04, 0x11
        /*1b3e*/ 	.short	(.L_1163 - .L_1162)
	.align		4
.L_1162:
        /*1b40*/ 	.word	index@(_ZN10layer_norm13ln_bwd_kernelINS_13Kernel_traitsI13__nv_bfloat16S2_S2_S2_fjLj6144ELj1ELj1ELj8ELj16ENS_18Kernel_traits_baseILj6144ES2_S2_S2_S2_fjLj256EEEEELb0ELb1ELb1ELb0EEEvNS_9BwdParamsE)
        /*1b44*/ 	.word	0x00000000


	//----- nvinfo : EIATTR_REGCOUNT
	.align		4
.L_1163:
        /*1b48*/ 	.byte	0x04, 0x2f
        /*1b4a*/ 	.short	(.L_1165 - .L_1164)
	.align		4
.L_1164:
        /*1b4c*/ 	.word	index@(_ZN10layer_norm13ln_bwd_kernelINS_13Kernel_traitsI13__nv_bfloat16S2_S2_S2_fjLj6144ELj1ELj1ELj8ELj16ENS_18Kernel_traits_baseILj6144ES2_S2_S2_S2_fjLj256EEEEELb0ELb1ELb0ELb1EEEvNS_9BwdParamsE)
        /*1b50*/ 	.word	0x000000e0


	//----- nvinfo : EIATTR_FRAME_SIZE
	.align		4
.L_1165:
        /*1b54*/ 	.byte	0x04, 0x11
        /*1b56*/ 	.short	(.L_1167 - .L_1166)
	.align		4
.L_1166:
        /*1b58*/ 	.word	index@($__internal_5_$__cuda_sm70_shflsync_down_p)
        /*1b5c*/ 	.word	0x00000000


	//----- nvinfo : EIATTR_FRAME_SIZE
	.align		4
.L_1167:
        /*1b60*/ 	.byte	0x04, 0x11
        /*1b62*/ 	.short	(.L_1169 - .L_1168)
	.align		4
.L_1168:
        /*1b64*/ 	.word	index@(_ZN10layer_norm13ln_bwd_kernelINS_13Kernel_traitsI13__nv_bfloat16S2_S2_S2_fjLj6144ELj1ELj1ELj8ELj16ENS_18Kernel_traits_baseILj6144ES2_S2_S2_S2_fjLj256EEEEELb0ELb1ELb0ELb1EEEvNS_9BwdParamsE)
        /*1b68*/ 	.word	0x00000000


	//----- nvinfo : EIATTR_REGCOUNT
	.align		4
.L_1169:
        /*1b6c*/ 	.byte	0x04, 0x2f
        /*1b6e*/ 	.short	(.L_1171 - .L_1170)
	.align		4
.L_1170:
        /*1b70*/ 	.word	index@(_ZN10layer_norm13ln_bwd_kernelINS_13Kernel_traitsI13__nv_bfloat16S2_S2_S2_fjLj6144ELj1ELj1ELj8ELj16ENS_18Kernel_traits_baseILj6144ES2_S2_S2_S2_fjLj256EEEEELb0ELb1ELb0ELb0EEEvNS_9BwdParamsE)
        /*1b74*/ 	.word	0x000000de


	//----- nvinfo : EIATTR_FRAME_SIZE
	.align		4
.L_1171:
        /*1b78*/ 	.byte	0x04, 0x11
        /*1b7a*/ 	.short	(.L_1173 - .L_1172)
	.align		4
.L_1172:
        /*1b7c*/ 	.word	index@($__internal_4_$__cuda_sm70_shflsync_down_p)
        /*1b80*/ 	.word	0x00000000


	//----- nvinfo : EIATTR_FRAME_SIZE
	.align		4
.L_1173:
        /*1b84*/ 	.byte	0x04, 0x11
        /*1b86*/ 	.short	(.L_1175 - .L_1174)
	.align		4
.L_1174:
        /*1b88*/ 	.word	index@(_ZN10layer_norm13ln_bwd_kernelINS_13Kernel_traitsI13__nv_bfloat16S2_S2_S2_fjLj6144ELj1ELj1ELj8ELj16ENS_18Kernel_traits_baseILj6144ES2_S2_S2_S2_fjLj256EEEEELb0ELb1ELb0ELb0EEEvNS_9BwdParamsE)
        /*1b8c*/ 	.word	0x00000000


	//----- nvinfo : EIATTR_REGCOUNT
	.align		4
.L_1175:
        /*1b90*/ 	.byte	0x04, 0x2f
        /*1b92*/ 	.short	(.L_1177 - .L_1176)
	.align		4
.L_1176:
        /*1b94*/ 	.word	index@(_ZN10layer_norm13ln_bwd_kernelINS_13Kernel_traitsI13__nv_bfloat16S2_S2_S2_fjLj6144ELj1ELj1ELj8ELj16ENS_18Kernel_traits_baseILj6144ES2_S2_S2_S2_fjLj256EEEEELb0ELb0ELb1ELb1EEEvNS_9BwdParamsE)
        /*1b98*/ 	.word	0x000000b2


	//----- nvinfo : EIATTR_FRAME_SIZE
	.align		4
.L_1177:
        /*1b9c*/ 	.byte	0x04, 0x11
        /*1b9e*/ 	.short	(.L_1179 - .L_1178)
	.align		4
.L_1178:
        /*1ba0*/ 	.word	index@($__internal_3_$__cuda_sm70_shflsync_down_p)
        /*1ba4*/ 	.word	0x00000000


	//----- nvinfo : EIATTR_FRAME_SIZE
	.align		4
.L_1179:
        /*1ba8*/ 	.byte	0x04, 0x11
        /*1baa*/ 	.short	(.L_1181 - .L_1180)
	.align		4
.L_1180:
        /*1bac*/ 	.word	index@(_ZN10layer_norm13ln_bwd_kernelINS_13Kernel_traitsI13__nv_bfloat16S2_S2_S2_fjLj6144ELj1ELj1ELj8ELj16ENS_18Kernel_traits_baseILj6144ES2_S2_S2_S2_fjLj256EEEEELb0ELb0ELb1ELb1EEEvNS_9BwdParamsE)
        /*1bb0*/ 	.word	0x00000000


	//----- nvinfo : EIATTR_REGCOUNT
	.align		4
.L_1181:
        /*1bb4*/ 	.byte	0x04, 0x2f
        /*1bb6*/ 	.short	(.L_1183 - .L_1182)
	.align		4
.L_1182:
        /*1bb8*/ 	.word	index@(_ZN10layer_norm13ln_bwd_kernelINS_13Kernel_traitsI13__nv_bfloat16S2_S2_S2_fjLj6144ELj1ELj1ELj8ELj16ENS_18Kernel_traits_baseILj6144ES2_S2_S2_S2_fjLj256EEEEELb0ELb0ELb1ELb0EEEvNS_9BwdParamsE)
        /*1bbc*/ 	.word	0x000000aa


	//----- nvinfo : EIATTR_FRAME_SIZE
	.align		4
.L_1183:
        /*1bc0*/ 	.byte	0x04, 0x11
        /*1bc2*/ 	.short	(.L_1185 - .L_1184)
	.align		4
.L_1184:
        /*1bc4*/ 	.word	index@($__internal_2_$__cuda_sm70_shflsync_down_p)
        /*1bc8*/ 	.word	0x00000000


	//----- nvinfo : EIATTR_FRAME_SIZE
	.align		4
.L_1185:
        /*1bcc*/ 	.byte	0x04, 0x11
        /*1bce*/ 	.short	(.L_1187 - .L_1186)
	.align		4
.L_1186:
        /*1bd0*/ 	.word	index@(_ZN10layer_norm13ln_bwd_kernelINS_13Kernel_traitsI13__nv_bfloat16S2_S2_S2_fjLj6144ELj1ELj1ELj8ELj16ENS_18Kernel_traits_baseILj6144ES2_S2_S2_S2_fjLj256EEEEELb0ELb0ELb1ELb0EEEvNS_9BwdParamsE)
        /*1bd4*/ 	.word	0x00000000


	//----- nvinfo : EIATTR_REGCOUNT
	.align		4
.L_1187:
        /*1bd8*/ 	.byte	0x04, 0x2f
        /*1bda*/ 	.short	(.L_1189 - .L_1188)
	.align		4
.L_1188:
        /*1bdc*/ 	.word	index@(_ZN10layer_norm13ln_bwd_kernelINS_13Kernel_traitsI13__nv_bfloat16S2_S2_S2_fjLj6144ELj1ELj1ELj8ELj16ENS_18Kernel_traits_baseILj6144ES2_S2_S2_S2_fjLj256EEEEELb0ELb0ELb0ELb1EEEvNS_9BwdParamsE)
        /*1be0*/ 	.word	0x000000ab


	//----- nvinfo : EIATTR_FRAME_SIZE
	.align		4
.L_1189:
        /*1be4*/ 	.byte	0x04, 0x11
        /*1be6*/ 	.short	(.L_1191 - .L_1190)
	.align		4
.L_1190:
        /*1be8*/ 	.word	index@($__internal_1_$__cuda_sm70_shflsync_down_p)
        /*1bec*/ 	.word	0x00000000


	//----- nvinfo : EIATTR_FRAME_SIZE
	.align		4
.L_1191:
        /*1bf0*/ 	.byte	0x04, 0x11
        /*1bf2*/ 	.short	(.L_1193 - .L_1192)
	.align		4
.L_1192:
        /*1bf4*/ 	.word	index@(_ZN10layer_norm13ln_bwd_kernelINS_13Kernel_traitsI13__nv_bfloat16S2_S2_S2_fjLj6144ELj1ELj1ELj8ELj16ENS_18Kernel_traits_baseILj6144ES2_S2_S2_S2_fjLj256EEEEELb0ELb0ELb0ELb1EEEvNS_9BwdParamsE)
        /*1bf8*/ 	.word	0x00000000


	//----- nvinfo : EIATTR_REGCOUNT
	.align		4
.L_1193:
        /*1bfc*/ 	.byte	0x04, 0x2f
        /*1bfe*/ 	.short	(.L_1195 - .L_1194)
	.align		4
.L_1194:
        /*1c00*/ 	.word	index@(_ZN10layer_norm13ln_bwd_kernelINS_13Kernel_traitsI13__nv_bfloat16S2_S2_S2_fjLj6144ELj1ELj1ELj8ELj16ENS_18Kernel_traits_baseILj6144ES2_S2_S2_S2_fjLj256EEEEELb0ELb0ELb0ELb0EEEvNS_9BwdParamsE)
        /*1c04*/ 	.word	0x000000a9


	//----- nvinfo : EIATTR_FRAME_SIZE
	.align		4
.L_1195:
        /*1c08*/ 	.byte	0x04, 0x11
        /*1c0a*/ 	.short	(.L_1197 - .L_1196)
	.align		4
.L_1196:
        /*1c0c*/ 	.word	index@($__internal_0_$__cuda_sm70_shflsync_down_p)
        /*1c10*/ 	.word	0x00000000


	//----- nvinfo : EIATTR_FRAME_SIZE
	.align		4
.L_1197:
        /*1c14*/ 	.byte	0x04, 0x11
        /*1c16*/ 	.short	(.L_1199 - .L_1198)
	.align		4
.L_1198:
        /*1c18*/ 	.word	index@(_ZN10layer_norm13ln_bwd_kernelINS_13Kernel_traitsI13__nv_bfloat16S2_S2_S2_fjLj6144ELj1ELj1ELj8ELj16ENS_18Kernel_traits_baseILj6144ES2_S2_S2_S2_fjLj256EEEEELb0ELb0ELb0ELb0EEEvNS_9BwdParamsE)
        /*1c1c*/ 	.word	0x00000000


	//----- nvinfo : EIATTR_MIN_STACK_SIZE
	.align		4
.L_1199:
        /*1c20*/ 	.byte	0x04, 0x12
        /*1c22*/ 	.short	(.L_1201 - .L_1200)
	.align		4
.L_1200:
        /*1c24*/ 	.word	index@(_ZN10layer_norm13ln_bwd_kernelINS_13Kernel_traitsI13__nv_bfloat16S2_S2_S2_fjLj6144ELj1ELj1ELj8ELj16ENS_18Kernel_traits_baseILj6144ES2_S2_S2_S2_fjLj256EEEEELb0ELb0ELb0ELb0EEEvNS_9BwdParamsE)
        /*1c28*/ 	.word	0x00000000


	//----- nvinfo : EIATTR_MIN_STACK_SIZE
	.align		4
.L_1201:
        /*1c2c*/ 	.byte	0x04, 0x12
        /*1c2e*/ 	.short	(.L_1203 - .L_1202)
	.align		4
.L_1202:
        /*1c30*/ 	.word	index@(_ZN10layer_norm13ln_bwd_kernelINS_13Kernel_traitsI13__nv_bfloat16S2_S2_S2_fjLj6144ELj1ELj1ELj8ELj16ENS_18Kernel_traits_baseILj6144ES2_S2_S2_S2_fjLj256EEEEELb0ELb0ELb0ELb1EEEvNS_9BwdParamsE)
        /*1c34*/ 	.word	0x00000000


	//----- nvinfo : EIATTR_MIN_STACK_SIZE
	.align		4
.L_1203:
        /*1c38*/ 	.byte	0x04, 0x12
        /*1c3a*/ 	.short	(.L_1205 - .L_1204)
	.align		4
.L_1204:
        /*1c3c*/ 	.word	index@(_ZN10layer_norm13ln_bwd_kernelINS_13Kernel_traitsI13__nv_bfloat16S2_S2_S2_fjLj6144ELj1ELj1ELj8ELj16ENS_18Kernel_traits_baseILj6144ES2_S2_S2_S2_fjLj256EEEEELb0ELb0ELb1ELb0EEEvNS_9BwdParamsE)
        /*1c40*/ 	.word	0x00000000


	//----- nvinfo : EIATTR_MIN_STACK_SIZE
	.align		4
.L_1205:
        /*1c44*/ 	.byte	0x04, 0x12
        /*1c46*/ 	.short	(.L_1207 - .L_1206)
	.align		4
.L_1206:
        /*1c48*/ 	.word	index@(_ZN10layer_norm13ln_bwd_kernelINS_13Kernel_traitsI13__nv_bfloat16S2_S2_S2_fjLj6144ELj1ELj1ELj8ELj16ENS_18Kernel_traits_baseILj6144ES2_S2_S2_S2_fjLj256EEEEELb0ELb0ELb1ELb1EEEvNS_9BwdParamsE)
        /*1c4c*/ 	.word	0x00000000


	//----- nvinfo : EIATTR_MIN_STACK_SIZE
	.align		4
.L_1207:
        /*1c50*/ 	.byte	0x04, 0x12
        /*1c52*/ 	.short	(.L_1209 - .L_1208)
	.align		4
.L_1208:
        /*1c54*/ 	.word	index@(_ZN10layer_norm13ln_bwd_kernelINS_13Kernel_traitsI13__nv_bfloat16S2_S2_S2_fjLj6144ELj1ELj1ELj8ELj16ENS_18Kernel_traits_baseILj6144ES2_S2_S2_S2_fjLj256EEEEELb0ELb1ELb0ELb0EEEvNS_9BwdParamsE)
        /*1c58*/ 	.word	0x00000000


	//----- nvinfo : EIATTR_MIN_STACK_SIZE
	.align		4
.L_1209:
        /*1c5c*/ 	.byte	0x04, 0x12
        /*1c5e*/ 	.short	(.L_1211 - .L_1210)
	.align		4
.L_1210:
        /*1c60*/ 	.word	index@(_ZN10layer_norm13ln_bwd_kernelINS_13Kernel_traitsI13__nv_bfloat16S2_S2_S2_fjLj6144ELj1ELj1ELj8ELj16ENS_18Kernel_traits_baseILj6144ES2_S2_S2_S2_fjLj256EEEEELb0ELb1ELb0ELb1EEEvNS_9BwdParamsE)
        /*1c64*/ 	.word	0x00000000


	//----- nvinfo : EIATTR_MIN_STACK_SIZE
	.align		4
.L_1211:
        /*1c68*/ 	.byte	0x04, 0x12
        /*1c6a*/ 	.short	(.L_1213 - .L_1212)
	.align		4
.L_1212:
        /*1c6c*/ 	.word	index@(_ZN10layer_norm13ln_bwd_kernelINS_13Kernel_traitsI13__nv_bfloat16S2_S2_S2_fjLj6144ELj1ELj1ELj8ELj16ENS_18Kernel_traits_baseILj6144ES2_S2_S2_S2_fjLj256EEEEELb0ELb1ELb1ELb0EEEvNS_9BwdParamsE)
        /*1c70*/ 	.word	0x00000000


	//----- nvinfo : EIATTR_MIN_STACK_SIZE
	.align		4
.L_1213:
        /*1c74*/ 	.byte	0x04, 0x12
        /*1c76*/ 	.short	(.L_1215 - .L_1214)
	.align		4
.L_1214:
        /*1c78*/ 	.word	index@(_ZN10layer_norm13ln_bwd_kernelINS_13Kernel_traitsI13__nv_bfloat16S2_S2_S2_fjLj6144ELj1ELj1ELj8ELj16ENS_18Kernel_traits_baseILj6144ES2_S2_S2_S2_fjLj256EEEEELb0ELb1ELb1ELb1EEEvNS_9BwdParamsE)
        /*1c7c*/ 	.word	0x00000000


	//----- nvinfo : EIATTR_MIN_STACK_SIZE
	.align		4
.L_1215:
        /*1c80*/ 	.byte	0x04, 0x12
        /*1c82*/ 	.short	(.L_1217 - .L_1216)
	.align		4
.L_1216:
        /*1c84*/ 	.word	index@(_ZN10layer_norm13ln_bwd_kernelINS_13Kernel_traitsI13__nv_bfloat16S2_S2_S2_fjLj6144ELj1ELj1ELj8ELj16ENS_18Kernel_traits_baseILj6144ES2_S2_S2_S2_fjLj256EEEEELb1ELb0ELb0ELb0EEEvNS_9BwdParamsE)
        /*1c88*/ 	.word	0x00000000


	//----- nvinfo : EIATTR_MIN_STACK_SIZE
	.align		4
.L_1217:
        /*1c8c*/ 	.byte	0x04, 0x12
        /*1c8e*/ 	.short	(.L_1219 - .L_1218)
	.align		4
.L_1218:
        /*1c90*/ 	.word	index@(_ZN10layer_norm13ln_bwd_kernelINS_13Kernel_traitsI13__nv_bfloat16S2_S2_S2_fjLj6144ELj1ELj1ELj8ELj16ENS_18Kernel_traits_baseILj6144ES2_S2_S2_S2_fjLj256EEEEELb1ELb0ELb0ELb1EEEvNS_9BwdParamsE)
        /*1c94*/ 	.word	0x00000000


	//----- nvinfo : EIATTR_MIN_STACK_SIZE
	.align		4
.L_1219:
        /*1c98*/ 	.byte	0x04, 0x12
        /*1c9a*/ 	.short	(.L_1221 - .L_1220)
	.align		4
.L_1220:
        /*1c9c*/ 	.word	index@(_ZN10layer_norm22ln_bwd_finalize_kernelINS_22Kernel_traits_finalizeILj6144E13__nv_bfloat16S2_S2_S2_fjLb0ELj1024ELj4ENS_18Kernel_traits_baseILj6144ES2_S2_S2_S2_fjLj1024EEEEELb0ELb0EEEvNS_9BwdParamsE)
        /*1ca0*/ 	.word	0x00000000


	//----- nvinfo : EIATTR_MIN_STACK_SIZE
	.align		4
.L_1221:
        /*1ca4*/ 	.byte	0x04, 0x12
        /*1ca6*/ 	.short	(.L_1223 - .L_1222)
	.align		4
.L_1222:
        /*1ca8*/ 	.word	index@(_ZN10layer_norm13ln_bwd_kernelINS_13Kernel_traitsI13__nv_bfloat16S2_S2_S2_fjLj6144ELj1ELj1ELj8ELj16ENS_18Kernel_traits_baseILj6144ES2_S2_S2_S2_fjLj256EEEEELb1ELb0ELb1ELb0EEEvNS_9BwdParamsE)
        /*1cac*/ 	.word	0x00000000


	//----- nvinfo : EIATTR_MIN_STACK_SIZE
	.align		4
.L_1223:
        /*1cb0*/ 	.byte	0x04, 0x12
        /*1cb2*/ 	.short	(.L_1225 - .L_1224)
	.align		4
.L_1224:
        /*1cb4*/ 	.word	index@(_ZN10layer_norm22ln_bwd_finalize_kernelINS_22Kernel_traits_finalizeILj6144E13__nv_bfloat16S2_S2_S2_fjLb0ELj1024ELj4ENS_18Kernel_traits_baseILj6144ES2_S2_S2_S2_fjLj1024EEEEELb0ELb1EEEvNS_9BwdParamsE)
        /*1cb8*/ 	.word	0x00000000


	//----- nvinfo : EIATTR_MIN_STACK_SIZE
	.align		4
.L_1225:
        /*1cbc*/ 	.byte	0x04, 0x12
        /*1cbe*/ 	.short	(.L_1227 - .L_1226)
	.align		4
.L_1226:
        /*1cc0*/ 	.word	index@(_ZN10layer_norm13ln_bwd_kernelINS_13Kernel_traitsI13__nv_bfloat16S2_S2_S2_fjLj6144ELj1ELj1ELj8ELj16ENS_18Kernel_traits_baseILj6144ES2_S2_S2_S2_fjLj256EEEEELb1ELb0ELb1ELb1EEEvNS_9BwdParamsE)
        /*1cc4*/ 	.word	0x00000000


	//----- nvinfo : EIATTR_MIN_STACK_SIZE
	.align		4
.L_1227:
        /*1cc8*/ 	.byte	0x04, 0x12
        /*1cca*/ 	.short	(.L_1229 - .L_1228)
	.align		4
.L_1228:
        /*1ccc*/ 	.word	index@(_ZN10layer_norm13ln_bwd_kernelINS_13Kernel_traitsI13__nv_bfloat16S2_S2_S2_fjLj6144ELj1ELj1ELj8ELj16ENS_18Kernel_traits_baseILj6144ES2_S2_S2_S2_fjLj256EEEEELb1ELb1ELb0ELb0EEEvNS_9BwdParamsE)
        /*1cd0*/ 	.word	0x00000000


	//----- nvinfo : EIATTR_MIN_STACK_SIZE
	.align		4
.L_1229:
        /*1cd4*/ 	.byte	0x04, 0x12
        /*1cd6*/ 	.short	(.L_1231 - .L_1230)
	.align		4
.L_1230:
        /*1cd8*/ 	.word	index@(_ZN10layer_norm13ln_bwd_kernelINS_13Kernel_traitsI13__nv_bfloat16S2_S2_S2_fjLj6144ELj1ELj1ELj8ELj16ENS_18Kernel_traits_baseILj6144ES2_S2_S2_S2_fjLj256EEEEELb1ELb1ELb0ELb1EEEvNS_9BwdParamsE)
        /*1cdc*/ 	.word	0x00000000


	//----- nvinfo : EIATTR_MIN_STACK_SIZE
	.align		4
.L_1231:
        /*1ce0*/ 	.byte	0x04, 0x12
        /*1ce2*/ 	.short	(.L_1233 - .L_1232)
	.align		4
.L_1232:
        /*1ce4*/ 	.word	index@(_ZN10layer_norm22ln_bwd_finalize_kernelINS_22Kernel_traits_finalizeILj6144E13__nv_bfloat16S2_S2_S2_fjLb1ELj1024ELj4ENS_18Kernel_traits_baseILj6144ES2_S2_S2_S2_fjLj1024EEEEELb1ELb0EEEvNS_9BwdParamsE)
        /*1ce8*/ 	.word	0x00000000


	//----- nvinfo : EIATTR_MIN_STACK_SIZE
	.align		4
.L_1233:
        /*1cec*/ 	.byte	0x04, 0x12
        /*1cee*/ 	.short	(.L_1235 - .L_1234)
	.align		4
.L_1234:
        /*1cf0*/ 	.word	index@(_ZN10layer_norm13ln_bwd_kernelINS_13Kernel_traitsI13__nv_bfloat16S2_S2_S2_fjLj6144ELj1ELj1ELj8ELj16ENS_18Kernel_traits_baseILj6144ES2_S2_S2_S2_fjLj256EEEEELb1ELb1ELb1ELb0EEEvNS_9BwdParamsE)
        /*1cf4*/ 	.word	0x00000000


	//----- nvinfo : EIATTR_MIN_STACK_SIZE
	.align		4
.L_1235:
        /*1cf8*/ 	.byte	0x04, 0x12
        /*1cfa*/ 	.short	(.L_1237 - .L_1236)
	.align		4
.L_1236:
        /*1cfc*/ 	.word	index@(_ZN10layer_norm22ln_bwd_finalize_kernelINS_22Kernel_traits_finalizeILj6144E13__nv_bfloat16S2_S2_S2_fjLb1ELj1024ELj4ENS_18Kernel_traits_baseILj6144ES2_S2_S2_S2_fjLj1024EEEEELb1ELb1EEEvNS_9BwdParamsE)
        /*1d00*/ 	.word	0x00000000


	//----- nvinfo : EIATTR_MIN_STACK_SIZE
	.align		4
.L_1237:
        /*1d04*/ 	.byte	0x04, 0x12
        /*1d06*/ 	.short	(.L_1239 - .L_1238)
	.align		4
.L_1238:
        /*1d08*/ 	.word	index@(_ZN10layer_norm13ln_bwd_kernelINS_13Kernel_traitsI13__nv_bfloat16S2_S2_S2_fjLj6144ELj1ELj1ELj8ELj16ENS_18Kernel_traits_baseILj6144ES2_S2_S2_S2_fjLj256EEEEELb1ELb1ELb1ELb1EEEvNS_9BwdParamsE)
        /*1d0c*/ 	.word	0x00000000


	//----- nvinfo : EIATTR_MIN_STACK_SIZE
	.align		4
.L_1239:
        /*1d10*/ 	.byte	0x04, 0x12
        /*1d12*/ 	.short	(.L_1241 - .L_1240)
	.align		4
.L_1240:
        /*1d14*/ 	.word	index@(_ZN10layer_norm13ln_bwd_kernelINS_13Kernel_traitsI6__halfS2_S2_S2_fjLj6144ELj1ELj1ELj8ELj16ENS_18Kernel_traits_baseILj6144ES2_S2_S2_S2_fjLj256EEEEELb0ELb0ELb0ELb0EEEvNS_9BwdParamsE)
        /*1d18*/ 	.word	0x00000000


	//----- nvinfo : EIATTR_MIN_STACK_SIZE
	.align		4
.L_1241:
        /*1d1c*/ 	.byte	0x04, 0x12
        /*1d1e*/ 	.short	(.L_1243 - .L_1242)
	.align		4
.L_1242:
        /*1d20*/ 	.word	index@(_ZN10layer_norm13ln_bwd_kernelINS_13Kernel_traitsI6__halfS2_S2_S2_fjLj6144ELj1ELj1ELj8ELj16ENS_18Kernel_traits_baseILj6144ES2_S2_S2_S2_fjLj256EEEEELb0ELb0ELb0ELb1EEEvNS_9BwdParamsE)
        /*1d24*/ 	.word	0x00000000


	//----- nvinfo : EIATTR_MIN_STACK_SIZE
	.align		4
.L_1243:
        /*1d28*/ 	.byte	0x04, 0x12
        /*1d2a*/ 	.short	(.L_1245 - .L_1244)
	.align		4
.L_1244:
        /*1d2c*/ 	.word	index@(_ZN10layer_norm13ln_bwd_kernelINS_13Kernel_traitsI6__halfS2_S2_S2_fjLj6144ELj1ELj1ELj8ELj16ENS_18Kernel_traits_baseILj6144ES2_S2_S2_S2_fjLj256EEEEELb0ELb0ELb1ELb0EEEvNS_9BwdParamsE)
        /*1d30*/ 	.word	0x00000000


	//----- nvinfo : EIATTR_MIN_STACK_SIZE
	.align		4
.L_1245:
        /*1d34*/ 	.byte	0x04, 0x12
        /*1d36*/ 	.short	(.L_1247 - .L_1246)
	.align		4
.L_1246:
        /*1d38*/ 	.word	index@(_ZN10layer_norm13ln_bwd_kernelINS_13Kernel_traitsI6__halfS2_S2_S2_fjLj6144ELj1ELj1ELj8ELj16ENS_18Kernel_traits_baseILj6144ES2_S2_S2_S2_fjLj256EEEEELb0ELb0ELb1ELb1EEEvNS_9BwdParamsE)
        /*1d3c*/ 	.word	0x00000000


	//----- nvinfo : EIATTR_MIN_STACK_SIZE
	.align		4
.L_1247:
        /*1d40*/ 	.byte	0x04, 0x12
        /*1d42*/ 	.short	(.L_1249 - .L_1248)
	.align		4
.L_1248:
        /*1d44*/ 	.word	index@(_ZN10layer_norm13ln_bwd_kernelINS_13Kernel_traitsI6__halfS2_S2_S2_fjLj6144ELj1ELj1ELj8ELj16ENS_18Kernel_traits_baseILj6144ES2_S2_S2_S2_fjLj256EEEEELb0ELb1ELb0ELb0EEEvNS_9BwdParamsE)
        /*1d48*/ 	.word	0x00000000


	//----- nvinfo : EIATTR_MIN_STACK_SIZE
	.align		4
.L_1249:
        /*1d4c*/ 	.byte	0x04, 0x12
        /*1d4e*/ 	.short	(.L_1251 - .L_1250)
	.align		4
.L_1250:
        /*1d50*/ 	.word	index@(_ZN10layer_norm13ln_bwd_kernelINS_13Kernel_traitsI6__halfS2_S2_S2_fjLj6144ELj1ELj1ELj8ELj16ENS_18Kernel_traits_baseILj6144ES2_S2_S2_S2_fjLj256EEEEELb0ELb1ELb0ELb1EEEvNS_9BwdParamsE)
        /*1d54*/ 	.word	0x00000000


	//----- nvinfo : EIATTR_MIN_STACK_SIZE
	.align		4
.L_1251:
        /*1d58*/ 	.byte	0x04, 0x12
        /*1d5a*/ 	.short	(.L_1253 - .L_1252)
	.align		4
.L_1252:
        /*1d5c*/ 	.word	index@(_ZN10layer_norm13ln_bwd_kernelINS_13Kernel_traitsI6__halfS2_S2_S2_fjLj6144ELj1ELj1ELj8ELj16ENS_18Kernel_traits_baseILj6144ES2_S2_S2_S2_fjLj256EEEEELb0ELb1ELb1ELb0EEEvNS_9BwdParamsE)
        /*1d60*/ 	.word	0x00000000


	//----- nvinfo : EIATTR_MIN_STACK_SIZE
	.align		4
.L_1253:
        /*1d64*/ 	.byte	0x04, 0x12
        /*1d66*/ 	.short	(.L_1255 - .L_1254)
	.align		4
.L_1254:
        /*1d68*/ 	.word	index@(_ZN10layer_norm13ln_bwd_kernelINS_13Kernel_traitsI6__halfS2_S2_S2_fjLj6144ELj1ELj1ELj8ELj16ENS_18Kernel_traits_baseILj6144ES2_S2_S2_S2_fjLj256EEEEELb0ELb1ELb1ELb1EEEvNS_9BwdParamsE)
        /*1d6c*/ 	.word	0x00000000


	//----- nvinfo : EIATTR_MIN_STACK_SIZE
	.align		4
.L_1255:
        /*1d70*/ 	.byte	0x04, 0x12
        /*1d72*/ 	.short	(.L_1257 - .L_1256)
	.align		4
.L_1256:
        /*1d74*/ 	.word	index@(_ZN10layer_norm13ln_bwd_kernelINS_13Kernel_traitsI6__halfS2_S2_S2_fjLj6144ELj1ELj1ELj8ELj16ENS_18Kernel_traits_baseILj6144ES2_S2_S2_S2_fjLj256EEEEELb1ELb0ELb0ELb0EEEvNS_9BwdParamsE)
        /*1d78*/ 	.word	0x00000000


	//----- nvinfo : EIATTR_MIN_STACK_SIZE
	.align		4
.L_1257:
        /*1d7c*/ 	.byte	0x04, 0x12
        /*1d7e*/ 	.short	(.L_1259 - .L_1258)
	.align		4
.L_1258:
        /*1d80*/ 	.word	index@(_ZN10layer_norm13ln_bwd_kernelINS_13Kernel_traitsI6__halfS2_S2_S2_fjLj6144ELj1ELj1ELj8ELj16ENS_18Kernel_traits_baseILj6144ES2_S2_S2_S2_fjLj256EEEEELb1ELb0ELb0ELb1EEEvNS_9BwdParamsE)
        /*1d84*/ 	.word	0x00000000


	//----- nvinfo : EIATTR_MIN_STACK_SIZE
	.align		4
.L_1259:
        /*1d88*/ 	.byte	0x04, 0x12
        /*1d8a*/ 	.short	(.L_1261 - .L_1260)
	.align		4
.L_1260:
        /*1d8c*/ 	.word	index@(_ZN10layer_norm22ln_bwd_finalize_kernelINS_22Kernel_traits_finalizeILj6144E6__halfS2_S2_S2_fjLb0ELj1024ELj4ENS_18Kernel_traits_baseILj6144ES2_S2_S2_S2_fjLj1024EEEEELb0ELb0EEEvNS_9BwdParamsE)
        /*1d90*/ 	.word	0x00000000


	//----- nvinfo : EIATTR_MIN_STACK_SIZE
	.align		4
.L_1261:
        /*1d94*/ 	.byte	0x04, 0x12
        /*1d96*/ 	.short	(.L_1263 - .L_1262)
	.align		4
.L_1262:
        /*1d98*/ 	.word	index@(_ZN10layer_norm13ln_bwd_kernelINS_13Kernel_traitsI6__halfS2_S2_S2_fjLj6144ELj1ELj1ELj8ELj16ENS_18Kernel_traits_baseILj6144ES2_S2_S2_S2_fjLj256EEEEELb1ELb0ELb1ELb0EEEvNS_9BwdParamsE)
        /*1d9c*/ 	.word	0x00000000


	//----- nvinfo : EIATTR_MIN_STACK_SIZE
	.align		4
.L_1263:
        /*1da0*/ 	.byte	0x04, 0x12
        /*1da2*/ 	.short	(.L_1265 - .L_1264)
	.align		4
.L_1264:
        /*1da4*/ 	.word	index@(_ZN10layer_norm22ln_bwd_finalize_kernelINS_22Kernel_traits_finalizeILj6144E6__halfS2_S2_S2_fjLb0ELj1024ELj4ENS_18Kernel_traits_baseILj6144ES2_S2_S2_S2_fjLj1024EEEEELb0ELb1EEEvNS_9BwdParamsE)
        /*1da8*/ 	.word	0x00000000


	//----- nvinfo : EIATTR_MIN_STACK_SIZE
	.align		4
.L_1265:
        /*1dac*/ 	.byte	0x04, 0x12
        /*1dae*/ 	.short	(.L_1267 - .L_1266)
	.align		4
.L_1266:
        /*1db0*/ 	.word	index@(_ZN10layer_norm13ln_bwd_kernelINS_13Kernel_traitsI6__halfS2_S2_S2_fjLj6144ELj1ELj1ELj8ELj16ENS_18Kernel_traits_baseILj6144ES2_S2_S2_S2_fjLj256EEEEELb1ELb0ELb1ELb1EEEvNS_9BwdParamsE)
        /*1db4*/ 	.word	0x00000000


	//----- nvinfo : EIATTR_MIN_STACK_SIZE
	.align		4
.L_1267:
        /*1db8*/ 	.byte	0x04, 0x12
        /*1dba*/ 	.short	(.L_1269 - .L_1268)
	.align		4
.L_1268:
        /*1dbc*/ 	.word	index@(_ZN10layer_norm13ln_bwd_kernelINS_13Kernel_traitsI6__halfS2_S2_S2_fjLj6144ELj1ELj1ELj8ELj16ENS_18Kernel_traits_baseILj6144ES2_S2_S2_S2_fjLj256EEEEELb1ELb1ELb0ELb0EEEvNS_9BwdParamsE)
        /*1dc0*/ 	.word	0x00000000


	//----- nvinfo : EIATTR_MIN_STACK_SIZE
	.align		4
.L_1269:
        /*1dc4*/ 	.byte	0x04, 0x12
        /*1dc6*/ 	.short	(.L_1271 - .L_1270)
	.align		4
.L_1270:
        /*1dc8*/ 	.word	index@(_ZN10layer_norm13ln_bwd_kernelINS_13Kernel_traitsI6__halfS2_S2_S2_fjLj6144ELj1ELj1ELj8ELj16ENS_18Kernel_traits_baseILj6144ES2_S2_S2_S2_fjLj256EEEEELb1ELb1ELb0ELb1EEEvNS_9BwdParamsE)
        /*1dcc*/ 	.word	0x00000000


	//----- nvinfo : EIATTR_MIN_STACK_SIZE
	.align		4
.L_1271:
        /*1dd0*/ 	.byte	0x04, 0x12
        /*1dd2*/ 	.short	(.L_1273 - .L_1272)
	.align		4
.L_1272:
        /*1dd4*/ 	.word	index@(_ZN10layer_norm22ln_bwd_finalize_kernelINS_22Kernel_traits_finalizeILj6144E6__halfS2_S2_S2_fjLb1ELj1024ELj4ENS_18Kernel_traits_baseILj6144ES2_S2_S2_S2_fjLj1024EEEEELb1ELb0EEEvNS_9BwdParamsE)
        /*1dd8*/ 	.word	0x00000000


	//----- nvinfo : EIATTR_MIN_STACK_SIZE
	.align		4
.L_1273:
        /*1ddc*/ 	.byte	0x04, 0x12
        /*1dde*/ 	.short	(.L_1275 - .L_1274)
	.align		4
.L_1274:
        /*1de0*/ 	.word	index@(_ZN10layer_norm13ln_bwd_kernelINS_13Kernel_traitsI6__halfS2_S2_S2_fjLj6144ELj1ELj1ELj8ELj16ENS_18Kernel_traits_baseILj6144ES2_S2_S2_S2_fjLj256EEEEELb1ELb1ELb1ELb0EEEvNS_9BwdParamsE)
        /*1de4*/ 	.word	0x00000000


	//----- nvinfo : EIATTR_MIN_STACK_SIZE
	.align		4
.L_1275:
        /*1de8*/ 	.byte	0x04, 0x12
        /*1dea*/ 	.short	(.L_1277 - .L_1276)
	.align		4
.L_1276:
        /*1dec*/ 	.word	index@(_ZN10layer_norm22ln_bwd_finalize_kernelINS_22Kernel_traits_finalizeILj6144E6__halfS2_S2_S2_fjLb1ELj1024ELj4ENS_18Kernel_traits_baseILj6144ES2_S2_S2_S2_fjLj1024EEEEELb1ELb1EEEvNS_9BwdParamsE)
        /*1df0*/ 	.word	0x00000000


	//----- nvinfo : EIATTR_MIN_STACK_SIZE
	.align		4
.L_1277:
        /*1df4*/ 	.byte	0x04, 0x12
        /*1df6*/ 	.short	(.L_1279 - .L_1278)
	.align		4
.L_1278:
        /*1df8*/ 	.word	index@(_ZN10layer_norm13ln_bwd_kernelINS_13Kernel_traitsI6__halfS2_S2_S2_fjLj6144ELj1ELj1ELj8ELj16ENS_18Kernel_traits_baseILj6144ES2_S2_S2_S2_fjLj256EEEEELb1ELb1ELb1ELb1EEEvNS_9BwdParamsE)
        /*1dfc*/ 	.word	0x00000000


	//----- nvinfo : EIATTR_MIN_STACK_SIZE
	.align		4
.L_1279:
        /*1e00*/ 	.byte	0x04, 0x12
        /*1e02*/ 	.short	(.L_1281 - .L_1280)
	.align		4
.L_1280:
        /*1e04*/ 	.word	index@(_ZN10layer_norm13ln_bwd_kernelINS_13Kernel_traitsIf13__nv_bfloat16S2_S2_fjLj6144ELj1ELj1ELj8ELj16ENS_18Kernel_traits_baseILj6144EfS2_S2_S2_fjLj256EEEEELb0ELb0ELb0ELb0EEEvNS_9BwdParamsE)
        /*1e08*/ 	.word	0x00000000


	//----- nvinfo : EIATTR_MIN_STACK_SIZE
	.align		4
.L_1281:
        /*1e0c*/ 	.byte	0x04, 0x12
        /*1e0e*/ 	.short	(.L_1283 - .L_1282)
	.align		4
.L_1282:
        /*1e10*/ 	.word	index@(_ZN10layer_norm13ln_bwd_kernelINS_13Kernel_traitsIf13__nv_bfloat16S2_S2_fjLj6144ELj1ELj1ELj8ELj16ENS_18Kernel_traits_baseILj6144EfS2_S2_S2_fjLj256EEEEELb0ELb0ELb0ELb1EEEvNS_9BwdParamsE)
        /*1e14*/ 	.word	0x00000000


	//----- nvinfo : EIATTR_MIN_STACK_SIZE
	.align		4
.L_1283:
        /*1e18*/ 	.byte	0x04, 0x12
        /*1e1a*/ 	.short	(.L_1285 - .L_1284)
	.align		4
.L_1284:
        /*1e1c*/ 	.word	index@(_ZN10layer_norm13ln_bwd_kernelINS_13Kernel_traitsIf13__nv_bfloat16S2_S2_fjLj6144ELj1ELj1ELj8ELj16ENS_18Kernel_traits_baseILj6144EfS2_S2_S2_fjLj256EEEEELb0ELb0ELb1ELb0EEEvNS_9BwdParamsE)
        /*1e20*/ 	.word	0x00000000


	//----- nvinfo : EIATTR_MIN_STACK_SIZE
	.align		4
.L_1285:
        /*1e24*/ 	.byte	0x04, 0x12
        /*1e26*/ 	.short	(.L_1287 - .L_1286)
	.align		4
.L_1286:
        /*1e28*/ 	.word	index@(_ZN10layer_norm13ln_bwd_kernelINS_13Kernel_traitsIf13__nv_bfloat16S2_S2_fjLj6144ELj1ELj1ELj8ELj16ENS_18Kernel_traits_baseILj6144EfS2_S2_S2_fjLj256EEEEELb0ELb0ELb1ELb1EEEvNS_9BwdParamsE)
        /*1e2c*/ 	.word	0x00000000


	//----- nvinfo : EIATTR_MIN_STACK_SIZE
	.align		4
.L_1287:
        /*1e30*/ 	.byte	0x04, 0x12
        /*1e32*/ 	.short	(.L_1289 - .L_1288)
	.align		4
.L_1288:
        /*1e34*/ 	.word	index@(_ZN10layer_norm13ln_bwd_kernelINS_13Kernel_traitsIf13__nv_bfloat16S2_S2_fjLj6144ELj1ELj1ELj8ELj16ENS_18Kernel_traits_baseILj6144EfS2_S2_S2_fjLj256EEEEELb0ELb1ELb0ELb0EEEvNS_9BwdParamsE)
        /*1e38*/ 	.word	0x00000000


	//----- nvinfo : EIATTR_MIN_STACK_SIZE
	.align		4
.L_1289:
        /*1e3c*/ 	.byte	0x04, 0x12
        /*1e3e*/ 	.short	(.L_1291 - .L_1290)
	.align		4
.L_1290:
        /*1e40*/ 	.word	index@(_ZN10layer_norm13ln_bwd_kernelINS_13Kernel_traitsIf13__nv_bfloat16S2_S2_fjLj6144ELj1ELj1ELj8ELj16ENS_18Kernel_traits_baseILj6144EfS2_S2_S2_fjLj256EEEEELb0ELb1ELb0ELb1EEEvNS_9BwdParamsE)
        /*1e44*/ 	.word	0x00000000


	//----- nvinfo : EIATTR_MIN_STACK_SIZE
	.align		4
.L_1291:
        /*1e48*/ 	.byte	0x04, 0x12
        /*1e4a*/ 	.short	(.L_1293 - .L_1292)
	.align		4
.L_1292:
        /*1e4c*/ 	.word	index@(_ZN10layer_norm13ln_bwd_kernelINS_13Kernel_traitsIf13__nv_bfloat16S2_S2_fjLj6144ELj1ELj1ELj8ELj16ENS_18Kernel_traits_baseILj6144EfS2_S2_S2_fjLj256EEEEELb0ELb1ELb1ELb0EEEvNS_9BwdParamsE)
        /*1e50*/ 	.word	0x00000000


	//----- nvinfo : EIATTR_MIN_STACK_SIZE
	.align		4
.L_1293:
        /*1e54*/ 	.byte	0x04, 0x12
        /*1e56*/ 	.short	(.L_1295 - .L_1294)
	.align		4
.L_1294:
        /*1e58*/ 	.word	index@(_ZN10layer_norm13ln_bwd_kernelINS_13Kernel_traitsIf13__nv_bfloat16S2_S2_fjLj6144ELj1ELj1ELj8ELj16ENS_18Kernel_traits_baseILj6144EfS2_S2_S2_fjLj256EEEEELb0ELb1ELb1ELb1EEEvNS_9BwdParamsE)
        /*1e5c*/ 	.word	0x00000000


	//----- nvinfo : EIATTR_MIN_STACK_SIZE
	.align		4
.L_1295:
        /*1e60*/ 	.byte	0x04, 0x12
        /*1e62*/ 	.short	(.L_1297 - .L_1296)
	.align		4
.L_1296:
        /*1e64*/ 	.word	index@(_ZN10layer_norm13ln_bwd_kernelINS_13Kernel_traitsIf13__nv_bfloat16S2_S2_fjLj6144ELj1ELj1ELj8ELj16ENS_18Kernel_traits_baseILj6144EfS2_S2_S2_fjLj256EEEEELb1ELb0ELb0ELb0EEEvNS_9BwdParamsE)
        /*1e68*/ 	.word	0x00000000


	//----- nvinfo : EIATTR_MIN_STACK_SIZE
	.align		4
.L_1297:
        /*1e6c*/ 	.byte	0x04, 0x12
        /*1e6e*/ 	.short	(.L_1299 - .L_1298)
	.align		4
.L_1298:
        /*1e70*/ 	.word	index@(_ZN10layer_norm13ln_bwd_kernelINS_13Kernel_traitsIf13__nv_bfloat16S2_S2_fjLj6144ELj1ELj1ELj8ELj16ENS_18Kernel_traits_baseILj6144EfS2_S2_S2_fjLj256EEEEELb1ELb0ELb0ELb1EEEvNS_9BwdParamsE)
        /*1e74*/ 	.word	0x00000000


	//----- nvinfo : EIATTR_MIN_STACK_SIZE
	.align		4
.L_1299:
        /*1e78*/ 	.byte	0x04, 0x12
        /*1e7a*/ 	.short	(.L_1301 - .L_1300)
	.align		4
.L_1300:
        /*1e7c*/ 	.word	index@(_ZN10layer_norm22ln_bwd_finalize_kernelINS_22Kernel_traits_finalizeILj6144Ef13__nv_bfloat16S2_S2_fjLb0ELj1024ELj4ENS_18Kernel_traits_baseILj6144EfS2_S2_S2_fjLj1024EEEEELb0ELb0EEEvNS_9BwdParamsE)
        /*1e80*/ 	.word	0x00000000


	//----- nvinfo : EIATTR_MIN_STACK_SIZE
	.align		4
.L_1301:
        /*1e84*/ 	.byte	0x04, 0x12
        /*1e86*/ 	.short	(.L_1303 - .L_1302)
	.align		4
.L_1302:
        /*1e88*/ 	.word	index@(_ZN10layer_norm13ln_bwd_kernelINS_13Kernel_traitsIf13__nv_bfloat16S2_S2_fjLj6144ELj1ELj1ELj8ELj16ENS_18Kernel_traits_baseILj6144EfS2_S2_S2_fjLj256EEEEELb1ELb0ELb1ELb0EEEvNS_9BwdParamsE)
        /*1e8c*/ 	.word	0x00000000


	//----- nvinfo : EIATTR_MIN_STACK_SIZE
	.align		4
.L_1303:
        /*1e90*/ 	.byte	0x04, 0x12
        /*1e92*/ 	.short	(.L_1305 - .L_1304)
	.align		4
.L_1304:
        /*1e94*/ 	.word	index@(_ZN10layer_norm22ln_bwd_finalize_kernelINS_22Kernel_traits_finalizeILj6144Ef13__nv_bfloat16S2_S2_fjLb0ELj1024ELj4ENS_18Kernel_traits_baseILj6144EfS2_S2_S2_fjLj1024EEEEELb0ELb1EEEvNS_9BwdParamsE)
        /*1e98*/ 	.word	0x00000000


	//----- nvinfo : EIATTR_MIN_STACK_SIZE
	.align		4
.L_1305:
        /*1e9c*/ 	.byte	0x04, 0x12
        /*1e9e*/ 	.short	(.L_1307 - .L_1306)
	.align		4
.L_1306:
        /*1ea0*/ 	.word	index@(_ZN10layer_norm13ln_bwd_kernelINS_13Kernel_traitsIf13__nv_bfloat16S2_S2_fjLj6144ELj1ELj1ELj8ELj16ENS_18Kernel_traits_baseILj6144EfS2_S2_S2_fjLj256EEEEELb1ELb0ELb1ELb1EEEvNS_9BwdParamsE)
        /*1ea4*/ 	.word	0x00000000


	//----- nvinfo : EIATTR_MIN_STACK_SIZE
	.align		4
.L_1307:
        /*1ea8*/ 	.byte	0x04, 0x12
        /*1eaa*/ 	.short	(.L_1309 - .L_1308)
	.align		4
.L_1308:
        /*1eac*/ 	.word	index@(_ZN10layer_norm13ln_bwd_kernelINS_13Kernel_traitsIf13__nv_bfloat16S2_S2_fjLj6144ELj1ELj1ELj8ELj16ENS_18Kernel_traits_baseILj6144EfS2_S2_S2_fjLj256EEEEELb1ELb1ELb0ELb0EEEvNS_9BwdParamsE)
        /*1eb0*/ 	.word	0x00000000


	//----- nvinfo : EIATTR_MIN_STACK_SIZE
	.align		4
.L_1309:
        /*1eb4*/ 	.byte	0x04, 0x12
        /*1eb6*/ 	.short	(.L_1311 - .L_1310)
	.align		4
.L_1310:
        /*1eb8*/ 	.word	index@(_ZN10layer_norm13ln_bwd_kernelINS_13Kernel_traitsIf13__nv_bfloat16S2_S2_fjLj6144ELj1ELj1ELj8ELj16ENS_18Kernel_traits_baseILj6144EfS2_S2_S2_fjLj256EEEEELb1ELb1ELb0ELb1EEEvNS_9BwdParamsE)
        /*1ebc*/ 	.word	0x00000000


	//----- nvinfo : EIATTR_MIN_STACK_SIZE
	.align		4
.L_1311:
        /*1ec0*/ 	.byte	0x04, 0x12
        /*1ec2*/ 	.short	(.L_1313 - .L_1312)
	.align		4
.L_1312:
        /*1ec4*/ 	.word	index@(_ZN10layer_norm22ln_bwd_finalize_kernelINS_22Kernel_traits_finalizeILj6144Ef13__nv_bfloat16S2_S2_fjLb1ELj1024ELj4ENS_18Kernel_traits_baseILj6144EfS2_S2_S2_fjLj1024EEEEELb1ELb0EEEvNS_9BwdParamsE)
        /*1ec8*/ 	.word	0x00000000


	//----- nvinfo : EIATTR_MIN_STACK_SIZE
	.align		4
.L_1313:
        /*1ecc*/ 	.byte	0x04, 0x12
        /*1ece*/ 	.short	(.L_1315 - .L_1314)
	.align		4
.L_1314:
        /*1ed0*/ 	.word	index@(_ZN10layer_norm13ln_bwd_kernelINS_13Kernel_traitsIf13__nv_bfloat16S2_S2_fjLj6144ELj1ELj1ELj8ELj16ENS_18Kernel_traits_baseILj6144EfS2_S2_S2_fjLj256EEEEELb1ELb1ELb1ELb0EEEvNS_9BwdParamsE)
        /*1ed4*/ 	.word	0x00000000


	//----- nvinfo : EIATTR_MIN_STACK_SIZE
	.align		4
.L_1315:
        /*1ed8*/ 	.byte	0x04, 0x12
        /*1eda*/ 	.short	(.L_1317 - .L_1316)
	.align		4
.L_1316:
        /*1edc*/ 	.word	index@(_ZN10layer_norm22ln_bwd_finalize_kernelINS_22Kernel_traits_finalizeILj6144Ef13__nv_bfloat16S2_S2_fjLb1ELj1024ELj4ENS_18Kernel_traits_baseILj6144EfS2_S2_S2_fjLj1024EEEEELb1ELb1EEEvNS_9BwdParamsE)
        /*1ee0*/ 	.word	0x00000000


	//----- nvinfo : EIATTR_MIN_STACK_SIZE
	.align		4
.L_1317:
        /*1ee4*/ 	.byte	0x04, 0x12
        /*1ee6*/ 	.short	(.L_1319 - .L_1318)
	.align		4
.L_1318:
        /*1ee8*/ 	.word	index@(_ZN10layer_norm13ln_bwd_kernelINS_13Kernel_traitsIf13__nv_bfloat16S2_S2_fjLj6144ELj1ELj1ELj8ELj16ENS_18Kernel_traits_baseILj6144EfS2_S2_S2_fjLj256EEEEELb1ELb1ELb1ELb1EEEvNS_9BwdParamsE)
        /*1eec*/ 	.word	0x00000000


	//----- nvinfo : EIATTR_MIN_STACK_SIZE
	.align		4
.L_1319:
        /*1ef0*/ 	.byte	0x04, 0x12
        /*1ef2*/ 	.short	(.L_1321 - .L_1320)
	.align		4
.L_1320:
        /*1ef4*/ 	.word	index@(_ZN10layer_norm13ln_bwd_kernelINS_13Kernel_traitsI13__nv_bfloat16S2_fS2_fjLj6144ELj1ELj1ELj8ELj16ENS_18Kernel_traits_baseILj6144ES2_S2_fS2_fjLj256EEEEELb0ELb0ELb0ELb0EEEvNS_9BwdParamsE)
        /*1ef8*/ 	.word	0x00000000


	//----- nvinfo : EIATTR_MIN_STACK_SIZE
	.align		4
.L_1321:
        /*1efc*/ 	.byte	0x04, 0x12
        /*1efe*/ 	.short	(.L_1323 - .L_1322)
	.align		4
.L_1322:
        /*1f00*/ 	.word	index@(_ZN10layer_norm13ln_bwd_kernelINS_13Kernel_traitsI13__nv_bfloat16S2_fS2_fjLj6144ELj1ELj1ELj8ELj16ENS_18Kernel_traits_baseILj6144ES2_S2_fS2_fjLj256EEEEELb0ELb0ELb0ELb1EEEvNS_9BwdParamsE)
        /*1f04*/ 	.word	0x00000000


	//----- nvinfo : EIATTR_MIN_STACK_SIZE
	.align		4
.L_1323:
        /*1f08*/ 	.byte	0x04, 0x12
        /*1f0a*/ 	.short	(.L_1325 - .L_1324)
	.align		4
.L_1324:
        /*1f0c*/ 	.word	index@(_ZN10layer_norm13ln_bwd_kernelINS_13Kernel_traitsI13__nv_bfloat16S2_fS2_fjLj6144ELj1ELj1ELj8ELj16ENS_18Kernel_traits_baseILj6144ES2_S2_fS2_fjLj256EEEEELb0ELb0ELb1ELb0EEEvNS_9BwdParamsE)
        /*1f10*/ 	.word	0x00000000


	//----- nvinfo : EIATTR_MIN_STACK_SIZE
	.align		4
.L_1325:
        /*1f14*/ 	.byte	0x04, 0x12
        /*1f16*/ 	.short	(.L_1327 - .L_1326)
	.align		4
.L_1326:
        /*1f18*/ 	.word	index@(_ZN10layer_norm13ln_bwd_kernelINS_13Kernel_traitsI13__nv_bfloat16S2_fS2_fjLj6144ELj1ELj1ELj8ELj16ENS_18Kernel_traits_baseILj6144ES2_S2_fS2_fjLj256EEEEELb0ELb0ELb1ELb1EEEvNS_9BwdParamsE)
        /*1f1c*/ 	.word	0x00000000


	//----- nvinfo : EIATTR_MIN_STACK_SIZE
	.align		4
.L_1327:
        /*1f20*/ 	.byte	0x04, 0x12
        /*1f22*/ 	.short	(.L_1329 - .L_1328)
	.align		4
.L_1328:
        /*1f24*/ 	.word	index@(_ZN10layer_norm13ln_bwd_kernelINS_13Kernel_traitsI13__nv_bfloat16S2_fS2_fjLj6144ELj1ELj1ELj8ELj16ENS_18Kernel_traits_baseILj6144ES2_S2_fS2_fjLj256EEEEELb0ELb1ELb0ELb0EEEvNS_9BwdParamsE)
        /*1f28*/ 	.word	0x00000000


	//----- nvinfo : EIATTR_MIN_STACK_SIZE
	.align		4
.L_1329:
        /*1f2c*/ 	.byte	0x04, 0x12
        /*1f2e*/ 	.short	(.L_1331 - .L_1330)
	.align		4
.L_1330:
        /*1f30*/ 	.word	index@(_ZN10layer_norm13ln_bwd_kernelINS_13Kernel_traitsI13__nv_bfloat16S2_fS2_fjLj6144ELj1ELj1ELj8ELj16ENS_18Kernel_traits_baseILj6144ES2_S2_fS2_fjLj256EEEEELb0ELb1ELb0ELb1EEEvNS_9BwdParamsE)
        /*1f34*/ 	.word	0x00000000


	//----- nvinfo : EIATTR_MIN_STACK_SIZE
	.align		4
.L_1331:
        /*1f38*/ 	.byte	0x04, 0x12
        /*1f3a*/ 	.short	(.L_1333 - .L_1332)
	.align		4
.L_1332:
        /*1f3c*/ 	.word	index@(_ZN10layer_norm13ln_bwd_kernelINS_13Kernel_traitsI13__nv_bfloat16S2_fS2_fjLj6144ELj1ELj1ELj8ELj16ENS_18Kernel_traits_baseILj6144ES2_S2_fS2_fjLj256EEEEELb0ELb1ELb1ELb0EEEvNS_9BwdParamsE)
        /*1f40*/ 	.word	0x00000000


	//----- nvinfo : EIATTR_MIN_STACK_SIZE
	.align		4
.L_1333:
        /*1f44*/ 	.byte	0x04, 0x12
        /*1f46*/ 	.short	(.L_1335 - .L_1334)
	.align		4
.L_1334:
        /*1f48*/ 	.word	index@(_ZN10layer_norm13ln_bwd_kernelINS_13Kernel_traitsI13__nv_bfloat16S2_fS2_fjLj6144ELj1ELj1ELj8ELj16ENS_18Kernel_traits_baseILj6144ES2_S2_fS2_fjLj256EEEEELb0ELb1ELb1ELb1EEEvNS_9BwdParamsE)
        /*1f4c*/ 	.word	0x00000000


	//----- nvinfo : EIATTR_MIN_STACK_SIZE
	.align		4
.L_1335:
        /*1f50*/ 	.byte	0x04, 0x12
        /*1f52*/ 	.short	(.L_1337 - .L_1336)
	.align		4
.L_1336:
        /*1f54*/ 	.word	index@(_ZN10layer_norm13ln_bwd_kernelINS_13Kernel_traitsI13__nv_bfloat16S2_fS2_fjLj6144ELj1ELj1ELj8ELj16ENS_18Kernel_traits_baseILj6144ES2_S2_fS2_fjLj256EEEEELb1ELb0ELb0ELb0EEEvNS_9BwdParamsE)
        /*1f58*/ 	.word	0x00000000


	//----- nvinfo : EIATTR_MIN_STACK_SIZE
	.align		4
.L_1337:
        /*1f5c*/ 	.byte	0x04, 0x12
        /*1f5e*/ 	.short	(.L_1339 - .L_1338)
	.align		4
.L_1338:
        /*1f60*/ 	.word	index@(_ZN10layer_norm13ln_bwd_kernelINS_13Kernel_traitsI13__nv_bfloat16S2_fS2_fjLj6144ELj1ELj1ELj8ELj16ENS_18Kernel_traits_baseILj6144ES2_S2_fS2_fjLj256EEEEELb1ELb0ELb0ELb1EEEvNS_9BwdParamsE)
        /*1f64*/ 	.word	0x00000000


	//----- nvinfo : EIATTR_MIN_STACK_SIZE
	.align		4
.L_1339:
        /*1f68*/ 	.byte	0x04, 0x12
        /*1f6a*/ 	.short	(.L_1341 - .L_1340)
	.align		4
.L_1340:
        /*1f6c*/ 	.word	index@(_ZN10layer_norm22ln_bwd_finalize_kernelINS_22Kernel_traits_finalizeILj6144E13__nv_bfloat16S2_fS2_fjLb0ELj1024ELj4ENS_18Kernel_traits_baseILj6144ES2_S2_fS2_fjLj1024EEEEELb0ELb0EEEvNS_9BwdParamsE)
        /*1f70*/ 	.word	0x00000000


	//----- nvinfo : EIATTR_MIN_STACK_SIZE
	.align		4
.L_1341:
        /*1f74*/ 	.byte	0x04, 0x12
        /*1f76*/ 	.short	(.L_1343 - .L_1342)
	.align		4
.L_1342:
        /*1f78*/ 	.word	index@(_ZN10layer_norm13ln_bwd_kernelINS_13Kernel_traitsI13__nv_bfloat16S2_fS2_fjLj6144ELj1ELj1ELj8ELj16ENS_18Kernel_traits_baseILj6144ES2_S2_fS2_fjLj256EEEEELb1ELb0ELb1ELb0EEEvNS_9BwdParamsE)
        /*1f7c*/ 	.word	0x00000000


	//----- nvinfo : EIATTR_MIN_STACK_SIZE
	.align		4
.L_1343:
        /*1f80*/ 	.byte	0x04, 0x12
        /*1f82*/ 	.short	(.L_1345 - .L_1344)
	.align		4
.L_1344:
        /*1f84*/ 	.word	index@(_ZN10layer_norm22ln_bwd_finalize_kernelINS_22Kernel_traits_finalizeILj6144E13__nv_bfloat16S2_fS2_fjLb0ELj1024ELj4ENS_18Kernel_traits_baseILj6144ES2_S2_fS2_fjLj1024EEEEELb0ELb1EEEvNS_9BwdParamsE)
        /*1f88*/ 	.word	0x00000000


	//----- nvinfo : EIATTR_MIN_STACK_SIZE
	.align		4
.L_1345:
        /*1f8c*/ 	.byte	0x04, 0x12
        /*1f8e*/ 	.short	(.L_1347 - .L_1346)
	.align		4
.L_1346:
        /*1f90*/ 	.word	index@(_ZN10layer_norm13ln_bwd_kernelINS_13Kernel_traitsI13__nv_bfloat16S2_fS2_fjLj6144ELj1ELj1ELj8ELj16ENS_18Kernel_traits_baseILj6144ES2_S2_fS2_fjLj256EEEEELb1ELb0ELb1ELb1EEEvNS_9BwdParamsE)
        /*1f94*/ 	.word	0x00000000


	//----- nvinfo : EIATTR_MIN_STACK_SIZE
	.align		4
.L_1347:
        /*1f98*/ 	.byte	0x04, 0x12
        /*1f9a*/ 	.short	(.L_1349 - .L_1348)
	.align		4
.L_1348:
        /*1f9c*/ 	.word	index@(_ZN10layer_norm13ln_bwd_kernelINS_13Kernel_traitsI13__nv_bfloat16S2_fS2_fjLj6144ELj1ELj1ELj8ELj16ENS_18Kernel_traits_baseILj6144ES2_S2_fS2_fjLj256EEEEELb1ELb1ELb0ELb0EEEvNS_9BwdParamsE)
        /*1fa0*/ 	.word	0x00000000


	//----- nvinfo : EIATTR_MIN_STACK_SIZE
	.align		4
.L_1349:
        /*1fa4*/ 	.byte	0x04, 0x12
        /*1fa6*/ 	.short	(.L_1351 - .L_1350)
	.align		4
.L_1350:
        /*1fa8*/ 	.word	index@(_ZN10layer_norm13ln_bwd_kernelINS_13Kernel_traitsI13__nv_bfloat16S2_fS2_fjLj6144ELj1ELj1ELj8ELj16ENS_18Kernel_traits_baseILj6144ES2_S2_fS2_fjLj256EEEEELb1ELb1ELb0ELb1EEEvNS_9BwdParamsE)
        /*1fac*/ 	.word	0x00000000


	//----- nvinfo : EIATTR_MIN_STACK_SIZE
	.align		4
.L_1351:
        /*1fb0*/ 	.byte	0x04, 0x12
        /*1fb2*/ 	.short	(.L_1353 - .L_1352)
	.align		4
.L_1352:
        /*1fb4*/ 	.word	index@(_ZN10layer_norm22ln_bwd_finalize_kernelINS_22Kernel_traits_finalizeILj6144E13__nv_bfloat16S2_fS2_fjLb1ELj1024ELj4ENS_18Kernel_traits_baseILj6144ES2_S2_fS2_fjLj1024EEEEELb1ELb0EEEvNS_9BwdParamsE)
        /*1fb8*/ 	.word	0x00000000


	//----- nvinfo : EIATTR_MIN_STACK_SIZE
	.align		4
.L_1353:
        /*1fbc*/ 	.byte	0x04, 0x12
        /*1fbe*/ 	.short	(.L_1355 - .L_1354)
	.align		4
.L_1354:
        /*1fc0*/ 	.word	index@(_ZN10layer_norm13ln_bwd_kernelINS_13Kernel_traitsI13__nv_bfloat16S2_fS2_fjLj6144ELj1ELj1ELj8ELj16ENS_18Kernel_traits_baseILj6144ES2_S2_fS2_fjLj256EEEEELb1ELb1ELb1ELb0EEEvNS_9BwdParamsE)
        /*1fc4*/ 	.word	0x00000000


	//----- nvinfo : EIATTR_MIN_STACK_SIZE
	.align		4
.L_1355:
        /*1fc8*/ 	.byte	0x04, 0x12
        /*1fca*/ 	.short	(.L_1357 - .L_1356)
	.align		4
.L_1356:
        /*1fcc*/ 	.word	index@(_ZN10layer_norm22ln_bwd_finalize_kernelINS_22Kernel_traits_finalizeILj6144E13__nv_bfloat16S2_fS2_fjLb1ELj1024ELj4ENS_18Kernel_traits_baseILj6144ES2_S2_fS2_fjLj1024EEEEELb1ELb1EEEvNS_9BwdParamsE)
        /*1fd0*/ 	.word	0x00000000


	//----- nvinfo : EIATTR_MIN_STACK_SIZE
	.align		4
.L_1357:
        /*1fd4*/ 	.byte	0x04, 0x12
        /*1fd6*/ 	.short	(.L_1359 - .L_1358)
	.align		4
.L_1358:
        /*1fd8*/ 	.word	index@(_ZN10layer_norm13ln_bwd_kernelINS_13Kernel_traitsI13__nv_bfloat16S2_fS2_fjLj6144ELj1ELj1ELj8ELj16ENS_18Kernel_traits_baseILj6144ES2_S2_fS2_fjLj256EEEEELb1ELb1ELb1ELb1EEEvNS_9BwdParamsE)
        /*1fdc*/ 	.word	0x00000000


	//----- nvinfo : EIATTR_MIN_STACK_SIZE
	.align		4
.L_1359:
        /*1fe0*/ 	.byte	0x04, 0x12
        /*1fe2*/ 	.short	(.L_1361 - .L_1360)
	.align		4
.L_1360:
        /*1fe4*/ 	.word	index@(_ZN10layer_norm13ln_bwd_kernelINS_13Kernel_traitsIf13__nv_bfloat16fS2_fjLj6144ELj1ELj1ELj8ELj16ENS_18Kernel_traits_baseILj6144EfS2_fS2_fjLj256EEEEELb0ELb0ELb0ELb0EEEvNS_9BwdParamsE)
        /*1fe8*/ 	.word	0x00000000


	//----- nvinfo : EIATTR_MIN_STACK_SIZE
	.align		4
.L_1361:
        /*1fec*/ 	.byte	0x04, 0x12
        /*1fee*/ 	.short	(.L_1363 - .L_1362)
	.align		4
.L_1362:
        /*1ff0*/ 	.word	index@(_ZN10layer_norm13ln_bwd_kernelINS_13Kernel_traitsIf13__nv_bfloat16fS2_fjLj6144ELj1ELj1ELj8ELj16ENS_18Kernel_traits_baseILj6144EfS2_fS2_fjLj256EEEEELb0ELb0ELb0ELb1EEEvNS_9BwdParamsE)
        /*1ff4*/ 	.word	0x00000000


	//----- nvinfo : EIATTR_MIN_STACK_SIZE
	.align		4
.L_1363:
        /*1ff8*/ 	.byte	0x04, 0x12
        /*1ffa*/ 	.short	(.L_1365 - .L_1364)
	.align		4
.L_1364:
        /*1ffc*/ 	.word	index@(_ZN10layer_norm13ln_bwd_kernelINS_13Kernel_traitsIf13__nv_bfloat16fS2_fjLj6144ELj1ELj1ELj8ELj16ENS_18Kernel_traits_baseILj6144EfS2_fS2_fjLj256EEEEELb0ELb0ELb1ELb0EEEvNS_9BwdParamsE)
        /*2000*/ 	.word	0x00000000


	//----- nvinfo : EIATTR_MIN_STACK_SIZE
	.align		4
.L_1365:
        /*2004*/ 	.byte	0x04, 0x12
        /*2006*/ 	.short	(.L_1367 - .L_1366)
	.align		4
.L_1366:
        /*2008*/ 	.word	index@(_ZN10layer_norm13ln_bwd_kernelINS_13Kernel_traitsIf13__nv_bfloat16fS2_fjLj6144ELj1ELj1ELj8ELj16ENS_18Kernel_traits_baseILj6144EfS2_fS2_fjLj256EEEEELb0ELb0ELb1ELb1EEEvNS_9BwdParamsE)
        /*200c*/ 	.word	0x00000000


	//----- nvinfo : EIATTR_MIN_STACK_SIZE
	.align		4
.L_1367:
        /*2010*/ 	.byte	0x04, 0x12
        /*2012*/ 	.short	(.L_1369 - .L_1368)
	.align		4
.L_1368:
        /*2014*/ 	.word	index@(_ZN10layer_norm13ln_bwd_kernelINS_13Kernel_traitsIf13__nv_bfloat16fS2_fjLj6144ELj1ELj1ELj8ELj16ENS_18Kernel_traits_baseILj6144EfS2_fS2_fjLj256EEEEELb0ELb1ELb0ELb0EEEvNS_9BwdParamsE)
        /*2018*/ 	.word	0x00000000


	//----- nvinfo : EIATTR_MIN_STACK_SIZE
	.align		4
.L_1369:
        /*201c*/ 	.byte	0x04, 0x12
        /*201e*/ 	.short	(.L_1371 - .L_1370)
	.align		4
.L_1370:
        /*2020*/ 	.word	index@(_ZN10layer_norm13ln_bwd_kernelINS_13Kernel_traitsIf13__nv_bfloat16fS2_fjLj6144ELj1ELj1ELj8ELj16ENS_18Kernel_traits_baseILj6144EfS2_fS2_fjLj256EEEEELb0ELb1ELb0ELb1EEEvNS_9BwdParamsE)
        /*2024*/ 	.word	0x00000000


	//----- nvinfo : EIATTR_MIN_STACK_SIZE
	.align		4
.L_1371:
        /*2028*/ 	.byte	0x04, 0x12
        /*202a*/ 	.short	(.L_1373 - .L_1372)
	.align		4
.L_1372:
        /*202c*/ 	.word	index@(_ZN10layer_norm13ln_bwd_kernelINS_13Kernel_traitsIf13__nv_bfloat16fS2_fjLj6144ELj1ELj1ELj8ELj16ENS_18Kernel_traits_baseILj6144EfS2_fS2_fjLj256EEEEELb0ELb1ELb1ELb0EEEvNS_9BwdParamsE)
        /*2030*/ 	.word	0x00000000


	//----- nvinfo : EIATTR_MIN_STACK_SIZE
	.align		4
.L_1373:
        /*2034*/ 	.byte	0x04, 0x12
        /*2036*/ 	.short	(.L_1375 - .L_1374)
	.align		4
.L_1374:
        /*2038*/ 	.word	index@(_ZN10layer_norm13ln_bwd_kernelINS_13Kernel_traitsIf13__nv_bfloat16fS2_fjLj6144ELj1ELj1ELj8ELj16ENS_18Kernel_traits_baseILj6144EfS2_fS2_fjLj256EEEEELb0ELb1ELb1ELb1EEEvNS_9BwdParamsE)
        /*203c*/ 	.word	0x00000000


	//----- nvinfo : EIATTR_MIN_STACK_SIZE
	.align		4
.L_1375:
        /*2040*/ 	.byte	0x04, 0x12
        /*2042*/ 	.short	(.L_1377 - .L_1376)
	.align		4
.L_1376:
        /*2044*/ 	.word	index@(_ZN10layer_norm13ln_bwd_kernelINS_13Kernel_traitsIf13__nv_bfloat16fS2_fjLj6144ELj1ELj1ELj8ELj16ENS_18Kernel_traits_baseILj6144EfS2_fS2_fjLj256EEEEELb1ELb0ELb0ELb0EEEvNS_9BwdParamsE)
        /*2048*/ 	.word	0x00000000


	//----- nvinfo : EIATTR_MIN_STACK_SIZE
	.align		4
.L_1377:
        /*204c*/ 	.byte	0x04, 0x12
        /*204e*/ 	.short	(.L_1379 - .L_1378)
	.align		4
.L_1378:
        /*2050*/ 	.word	index@(_ZN10layer_norm13ln_bwd_kernelINS_13Kernel_traitsIf13__nv_bfloat16fS2_fjLj6144ELj1ELj1ELj8ELj16ENS_18Kernel_traits_baseILj6144EfS2_fS2_fjLj256EEEEELb1ELb0ELb0ELb1EEEvNS_9BwdParamsE)
        /*2054*/ 	.word	0x00000000


	//----- nvinfo : EIATTR_MIN_STACK_SIZE
	.align		4
.L_1379:
        /*2058*/ 	.byte	0x04, 0x12
        /*205a*/ 	.short	(.L_1381 - .L_1380)
	.align		4
.L_1380:
        /*205c*/ 	.word	index@(_ZN10layer_norm22ln_bwd_finalize_kernelINS_22Kernel_traits_finalizeILj6144Ef13__nv_bfloat16fS2_fjLb0ELj1024ELj4ENS_18Kernel_traits_baseILj6144EfS2_fS2_fjLj1024EEEEELb0ELb0EEEvNS_9BwdParamsE)
        /*2060*/ 	.word	0x00000000


	//----- nvinfo : EIATTR_MIN_STACK_SIZE
	.align		4
.L_1381:
        /*2064*/ 	.byte	0x04, 0x12
        /*2066*/ 	.short	(.L_1383 - .L_1382)
	.align		4
.L_1382:
        /*2068*/ 	.word	index@(_ZN10layer_norm13ln_bwd_kernelINS_13Kernel_traitsIf13__nv_bfloat16fS2_fjLj6144ELj1ELj1ELj8ELj16ENS_18Kernel_traits_baseILj6144EfS2_fS2_fjLj256EEEEELb1ELb0ELb1ELb0EEEvNS_9BwdParamsE)
        /*206c*/ 	.word	0x00000000


	//----- nvinfo : EIATTR_MIN_STACK_SIZE
	.align		4
.L_1383:
        /*2070*/ 	.byte	0x04, 0x12
        /*2072*/ 	.short	(.L_1385 - .L_1384)
	.align		4
.L_1384:
        /*2074*/ 	.word	index@(_ZN10layer_norm22ln_bwd_finalize_kernelINS_22Kernel_traits_finalizeILj6144Ef13__nv_bfloat16fS2_fjLb0ELj1024ELj4ENS_18Kernel_traits_baseILj6144EfS2_fS2_fjLj1024EEEEELb0ELb1EEEvNS_9BwdParamsE)
        /*2078*/ 	.word	0x00000000


	//----- nvinfo : EIATTR_MIN_STACK_SIZE
	.align		4
.L_1385:
        /*207c*/ 	.byte	0x04, 0x12
        /*207e*/ 	.short	(.L_1387 - .L_1386)
	.align		4
.L_1386:
        /*2080*/ 	.word	index@(_ZN10layer_norm13ln_bwd_kernelINS_13Kernel_traitsIf13__nv_bfloat16fS2_fjLj6144ELj1ELj1ELj8ELj16ENS_18Kernel_traits_baseILj6144EfS2_fS2_fjLj256EEEEELb1ELb0ELb1ELb1EEEvNS_9BwdParamsE)
        /*2084*/ 	.word	0x00000000


	//----- nvinfo : EIATTR_MIN_STACK_SIZE
	.align		4
.L_1387:
        /*2088*/ 	.byte	0x04, 0x12
        /*208a*/ 	.short	(.L_1389 - .L_1388)
	.align		4
.L_1388:
        /*208c*/ 	.word	index@(_ZN10layer_norm13ln_bwd_kernelINS_13Kernel_traitsIf13__nv_bfloat16fS2_fjLj6144ELj1ELj1ELj8ELj16ENS_18Kernel_traits_baseILj6144EfS2_fS2_fjLj256EEEEELb1ELb1ELb0ELb0EEEvNS_9BwdParamsE)
        /*2090*/ 	.word	0x00000000


	//----- nvinfo : EIATTR_MIN_STACK_SIZE
	.align		4
.L_1389:
        /*2094*/ 	.byte	0x04, 0x12
        /*2096*/ 	.short	(.L_1391 - .L_1390)
	.align		4
.L_1390:
        /*2098*/ 	.word	index@(_ZN10layer_norm13ln_bwd_kernelINS_13Kernel_traitsIf13__nv_bfloat16fS2_fjLj6144ELj1ELj1ELj8ELj16ENS_18Kernel_traits_baseILj6144EfS2_fS2_fjLj256EEEEELb1ELb1ELb0ELb1EEEvNS_9BwdParamsE)
        /*209c*/ 	.word	0x00000000


	//----- nvinfo : EIATTR_MIN_STACK_SIZE
	.align		4
.L_1391:
        /*20a0*/ 	.byte	0x04, 0x12
        /*20a2*/ 	.short	(.L_1393 - .L_1392)
	.align		4
.L_1392:
        /*20a4*/ 	.word	index@(_ZN10layer_norm22ln_bwd_finalize_kernelINS_22Kernel_traits_finalizeILj6144Ef13__nv_bfloat16fS2_fjLb1ELj1024ELj4ENS_18Kernel_traits_baseILj6144EfS2_fS2_fjLj1024EEEEELb1ELb0EEEvNS_9BwdParamsE)
        /*20a8*/ 	.word	0x00000000


	//----- nvinfo : EIATTR_MIN_STACK_SIZE
	.align		4
.L_1393:
        /*20ac*/ 	.byte	0x04, 0x12
        /*20ae*/ 	.short	(.L_1395 - .L_1394)
	.align		4
.L_1394:
        /*20b0*/ 	.word	index@(_ZN10layer_norm13ln_bwd_kernelINS_13Kernel_traitsIf13__nv_bfloat16fS2_fjLj6144ELj1ELj1ELj8ELj16ENS_18Kernel_traits_baseILj6144EfS2_fS2_fjLj256EEEEELb1ELb1ELb1ELb0EEEvNS_9BwdParamsE)
        /*20b4*/ 	.word	0x00000000


	//----- nvinfo : EIATTR_MIN_STACK_SIZE
	.align		4
.L_1395:
        /*20b8*/ 	.byte	0x04, 0x12
        /*20ba*/ 	.short	(.L_1397 - .L_1396)
	.align		4
.L_1396:
        /*20bc*/ 	.word	index@(_ZN10layer_norm22ln_bwd_finalize_kernelINS_22Kernel_traits_finalizeILj6144Ef13__nv_bfloat16fS2_fjLb1ELj1024ELj4ENS_18Kernel_traits_baseILj6144EfS2_fS2_fjLj1024EEEEELb1ELb1EEEvNS_9BwdParamsE)
        /*20c0*/ 	.word	0x00000000


	//----- nvinfo : EIATTR_MIN_STACK_SIZE
	.align		4
.L_1397:
        /*20c4*/ 	.byte	0x04, 0x12
        /*20c6*/ 	.short	(.L_1399 - .L_1398)
	.align		4
.L_1398:
        /*20c8*/ 	.word	index@(_ZN10layer_norm13ln_bwd_kernelINS_13Kernel_traitsIf13__nv_bfloat16fS2_fjLj6144ELj1ELj1ELj8ELj16ENS_18Kernel_traits_baseILj6144EfS2_fS2_fjLj256EEEEELb1ELb1ELb1ELb1EEEvNS_9BwdParamsE)
        /*20cc*/ 	.word	0x00000000


	//----- nvinfo : EIATTR_MIN_STACK_SIZE
	.align		4
.L_1399:
        /*20d0*/ 	.byte	0x04, 0x12
        /*20d2*/ 	.short	(.L_1401 - .L_1400)
	.align		4
.L_1400:
        /*20d4*/ 	.word	index@(_ZN10layer_norm13ln_bwd_kernelINS_13Kernel_traitsIf6__halfS2_S2_fjLj6144ELj1ELj1ELj8ELj16ENS_18Kernel_traits_baseILj6144EfS2_S2_S2_fjLj256EEEEELb0ELb0ELb0ELb0EEEvNS_9BwdParamsE)
        /*20d8*/ 	.word	0x00000000


	//----- nvinfo : EIATTR_MIN_STACK_SIZE
	.align		4
.L_1401:
        /*20dc*/ 	.byte	0x04, 0x12
        /*20de*/ 	.short	(.L_1403 - .L_1402)
	.align		4
.L_1402:
        /*20e0*/ 	.word	index@(_ZN10layer_norm13ln_bwd_kernelINS_13Kernel_traitsIf6__halfS2_S2_fjLj6144ELj1ELj1ELj8ELj16ENS_18Kernel_traits_baseILj6144EfS2_S2_S2_fjLj256EEEEELb0ELb0ELb0ELb1EEEvNS_9BwdParamsE)
        /*20e4*/ 	.word	0x00000000


	//----- nvinfo : EIATTR_MIN_STACK_SIZE
	.align		4
.L_1403:
        /*20e8*/ 	.byte	0x04, 0x12
        /*20ea*/ 	.short	(.L_1405 - .L_1404)
	.align		4
.L_1404:
        /*20ec*/ 	.word	index@(_ZN10layer_norm13ln_bwd_kernelINS_13Kernel_traitsIf6__halfS2_S2_fjLj6144ELj1ELj1ELj8ELj16ENS_18Kernel_traits_baseILj6144EfS2_S2_S2_fjLj256EEEEELb0ELb0ELb1ELb0EEEvNS_9BwdParamsE)
        /*20f0*/ 	.word	0x00000000


	//----- nvinfo : EIATTR_MIN_STACK_SIZE
	.align		4
.L_1405:
        /*20f4*/ 	.byte	0x04, 0x12
        /*20f6*/ 	.short	(.L_1407 - .L_1406)
	.align		4
.L_1406:
        /*20f8*/ 	.word	index@(_ZN10layer_norm13ln_bwd_kernelINS_13Kernel_traitsIf6__halfS2_S2_fjLj6144ELj1ELj1ELj8ELj16ENS_18Kernel_traits_baseILj6144EfS2_S2_S2_fjLj256EEEEELb0ELb0ELb1ELb1EEEvNS_9BwdParamsE)
        /*20fc*/ 	.word	0x00000000


	//----- nvinfo : EIATTR_MIN_STACK_SIZE
	.align		4
.L_1407:
        /*2100*/ 	.byte	0x04, 0x12
        /*2102*/ 	.short	(.L_1409 - .L_1408)
	.align		4
.L_1408:
        /*2104*/ 	.word	index@(_ZN10layer_norm13ln_bwd_kernelINS_13Kernel_traitsIf6__halfS2_S2_fjLj6144ELj1ELj1ELj8ELj16ENS_18Kernel_traits_baseILj6144EfS2_S2_S2_fjLj256EEEEELb0ELb1ELb0ELb0EEEvNS_9BwdParamsE)
        /*2108*/ 	.word	0x00000000


	//----- nvinfo : EIATTR_MIN_STACK_SIZE
	.align		4
.L_1409:
        /*210c*/ 	.byte	0x04, 0x12
        /*210e*/ 	.short	(.L_1411 - .L_1410)
	.align		4
.L_1410:
        /*2110*/ 	.word	index@(_ZN10layer_norm13ln_bwd_kernelINS_13Kernel_traitsIf6__halfS2_S2_fjLj6144ELj1ELj1ELj8ELj16ENS_18Kernel_traits_baseILj6144EfS2_S2_S2_fjLj256EEEEELb0ELb1ELb0ELb1EEEvNS_9BwdParamsE)
        /*2114*/ 	.word	0x00000000


	//----- nvinfo : EIATTR_MIN_STACK_SIZE
	.align		4
.L_1411:
        /*2118*/ 	.byte	0x04, 0x12
        /*211a*/ 	.short	(.L_1413 - .L_1412)
	.align		4
.L_1412:
        /*211c*/ 	.word	index@(_ZN10layer_norm13ln_bwd_kernelINS_13Kernel_traitsIf6__halfS2_S2_fjLj6144ELj1ELj1ELj8ELj16ENS_18Kernel_traits_baseILj6144EfS2_S2_S2_fjLj256EEEEELb0ELb1ELb1ELb0EEEvNS_9BwdParamsE)
        /*2120*/ 	.word	0x00000000


	//----- nvinfo : EIATTR_MIN_STACK_SIZE
	.align		4
.L_1413:
        /*2124*/ 	.byte	0x04, 0x12
        /*2126*/ 	.short	(.L_1415 - .L_1414)
	.align		4
.L_1414:
        /*2128*/ 	.word	index@(_ZN10layer_norm13ln_bwd_kernelINS_13Kernel_traitsIf6__halfS2_S2_fjLj6144ELj1ELj1ELj8ELj16ENS_18Kernel_traits_baseILj6144EfS2_S2_S2_fjLj256EEEEELb0ELb1ELb1ELb1EEEvNS_9BwdParamsE)
        /*212c*/ 	.word	0x00000000


	//----- nvinfo : EIATTR_MIN_STACK_SIZE
	.align		4
.L_1415:
        /*2130*/ 	.byte	0x04, 0x12
        /*2132*/ 	.short	(.L_1417 - .L_1416)
	.align		4
.L_1416:
        /*2134*/ 	.word	index@(_ZN10layer_norm13ln_bwd_kernelINS_13Kernel_traitsIf6__halfS2_S2_fjLj6144ELj1ELj1ELj8ELj16ENS_18Kernel_traits_baseILj6144EfS2_S2_S2_fjLj256EEEEELb1ELb0ELb0ELb0EEEvNS_9BwdParamsE)
        /*2138*/ 	.word	0x00000000


	//----- nvinfo : EIATTR_MIN_STACK_SIZE
	.align		4
.L_1417:
        /*213c*/ 	.byte	0x04, 0x12
        /*213e*/ 	.short	(.L_1419 - .L_1418)
	.align		4
.L_1418:
        /*2140*/ 	.word	index@(_ZN10layer_norm13ln_bwd_kernelINS_13Kernel_traitsIf6__halfS2_S2_fjLj6144ELj1ELj1ELj8ELj16ENS_18Kernel_traits_baseILj6144EfS2_S2_S2_fjLj256EEEEELb1ELb0ELb0ELb1EEEvNS_9BwdParamsE)
        /*2144*/ 	.word	0x00000000


	//----- nvinfo : EIATTR_MIN_STACK_SIZE
	.align		4
.L_1419:
        /*2148*/ 	.byte	0x04, 0x12
        /*214a*/ 	.short	(.L_1421 - .L_1420)
	.align		4
.L_1420:
        /*214c*/ 	.word	index@(_ZN10layer_norm22ln_bwd_finalize_kernelINS_22Kernel_traits_finalizeILj6144Ef6__halfS2_S2_fjLb0ELj1024ELj4ENS_18Kernel_traits_baseILj6144EfS2_S2_S2_fjLj1024EEEEELb0ELb0EEEvNS_9BwdParamsE)
        /*2150*/ 	.word	0x00000000


	//----- nvinfo : EIATTR_MIN_STACK_SIZE
	.align		4
.L_1421:
        /*2154*/ 	.byte	0x04, 0x12
        /*2156*/ 	.short	(.L_1423 - .L_1422)
	.align		4
.L_1422:
        /*2158*/ 	.word	index@(_ZN10layer_norm13ln_bwd_kernelINS_13Kernel_traitsIf6__halfS2_S2_fjLj6144ELj1ELj1ELj8ELj16ENS_18Kernel_traits_baseILj6144EfS2_S2_S2_fjLj256EEEEELb1ELb0ELb1ELb0EEEvNS_9BwdParamsE)
        /*215c*/ 	.word	0x00000000


	//----- nvinfo : EIATTR_MIN_STACK_SIZE
	.align		4
.L_1423:
        /*2160*/ 	.byte	0x04, 0x12
        /*2162*/ 	.short	(.L_1425 - .L_1424)
	.align		4
.L_1424:
        /*2164*/ 	.word	index@(_ZN10layer_norm22ln_bwd_finalize_kernelINS_22Kernel_traits_finalizeILj6144Ef6__halfS2_S2_fjLb0ELj1024ELj4ENS_18Kernel_traits_baseILj6144EfS2_S2_S2_fjLj1024EEEEELb0ELb1EEEvNS_9BwdParamsE)
        /*2168*/ 	.word	0x00000000


	//----- nvinfo : EIATTR_MIN_STACK_SIZE
	.align		4
.L_1425:
        /*216c*/ 	.byte	0x04, 0x12
        /*216e*/ 	.short	(.L_1427 - .L_1426)
	.align		4
.L_1426:
        /*2170*/ 	.word	index@(_ZN10layer_norm13ln_bwd_kernelINS_13Kernel_traitsIf6__halfS2_S2_fjLj6144ELj1ELj1ELj8ELj16ENS_18Kernel_traits_baseILj6144EfS2_S2_S2_fjLj256EEEEELb1ELb0ELb1ELb1EEEvNS_9BwdParamsE)
        /*2174*/ 	.word	0x00000000


	//----- nvinfo : EIATTR_MIN_STACK_SIZE
	.align		4
.L_1427:
        /*2178*/ 	.byte	0x04, 0x12
        /*217a*/ 	.short	(.L_1429 - .L_1428)
	.align		4
.L_1428:
        /*217c*/ 	.word	index@(_ZN10layer_norm13ln_bwd_kernelINS_13Kernel_traitsIf6__halfS2_S2_fjLj6144ELj1ELj1ELj8ELj16ENS_18Kernel_traits_baseILj6144EfS2_S2_S2_fjLj256EEEEELb1ELb1ELb0ELb0EEEvNS_9BwdParamsE)
        /*2180*/ 	.word	0x00000000


	//----- nvinfo : EIATTR_MIN_STACK_SIZE
	.align		4
.L_1429:
        /*2184*/ 	.byte	0x04, 0x12
        /*2186*/ 	.short	(.L_1431 - .L_1430)
	.align		4
.L_1430:
        /*2188*/ 	.word	index@(_ZN10layer_norm13ln_bwd_kernelINS_13Kernel_traitsIf6__halfS2_S2_fjLj6144ELj1ELj1ELj8ELj16ENS_18Kernel_traits_baseILj6144EfS2_S2_S2_fjLj256EEEEELb1ELb1ELb0ELb1EEEvNS_9BwdParamsE)
        /*218c*/ 	.word	0x00000000


	//----- nvinfo : EIATTR_MIN_STACK_SIZE
	.align		4
.L_1431:
        /*2190*/ 	.byte	0x04, 0x12
        /*2192*/ 	.short	(.L_1433 - .L_1432)
	.align		4
.L_1432:
        /*2194*/ 	.word	index@(_ZN10layer_norm22ln_bwd_finalize_kernelINS_22Kernel_traits_finalizeILj6144Ef6__halfS2_S2_fjLb1ELj1024ELj4ENS_18Kernel_traits_baseILj6144EfS2_S2_S2_fjLj1024EEEEELb1ELb0EEEvNS_9BwdParamsE)
        /*2198*/ 	.word	0x00000000


	//----- nvinfo : EIATTR_MIN_STACK_SIZE
	.align		4
.L_1433:
        /*219c*/ 	.byte	0x04, 0x12
        /*219e*/ 	.short	(.L_1435 - .L_1434)
	.align		4
.L_1434:
        /*21a0*/ 	.word	index@(_ZN10layer_norm13ln_bwd_kernelINS_13Kernel_traitsIf6__halfS2_S2_fjLj6144ELj1ELj1ELj8ELj16ENS_18Kernel_traits_baseILj6144EfS2_S2_S2_fjLj256EEEEELb1ELb1ELb1ELb0EEEvNS_9BwdParamsE)
        /*21a4*/ 	.word	0x00000000


	//----- nvinfo : EIATTR_MIN_STACK_SIZE
	.align		4
.L_1435:
        /*21a8*/ 	.byte	0x04, 0x12
        /*21aa*/ 	.short	(.L_1437 - .L_1436)
	.align		4
.L_1436:
        /*21ac*/ 	.word	index@(_ZN10layer_norm22ln_bwd_finalize_kernelINS_22Kernel_traits_finalizeILj6144Ef6__halfS2_S2_fjLb1ELj1024ELj4ENS_18Kernel_traits_baseILj6144EfS2_S2_S2_fjLj1024EEEEELb1ELb1EEEvNS_9BwdParamsE)
        /*21b0*/ 	.word	0x00000000


	//----- nvinfo : EIATTR_MIN_STACK_SIZE
	.align		4
.L_1437:
        /*21b4*/ 	.byte	0x04, 0x12
        /*21b6*/ 	.short	(.L_1439 - .L_1438)
	.align		4
.L_1438:
        /*21b8*/ 	.word	index@(_ZN10layer_norm13ln_bwd_kernelINS_13Kernel_traitsIf6__halfS2_S2_fjLj6144ELj1ELj1ELj8ELj16ENS_18Kernel_traits_baseILj6144EfS2_S2_S2_fjLj256EEEEELb1ELb1ELb1ELb1EEEvNS_9BwdParamsE)
        /*21bc*/ 	.word	0x00000000


	//----- nvinfo : EIATTR_MIN_STACK_SIZE
	.align		4
.L_1439:
        /*21c0*/ 	.byte	0x04, 0x12
        /*21c2*/ 	.short	(.L_1441 - .L_1440)
	.align		4
.L_1440:
        /*21c4*/ 	.word	index@(_ZN10layer_norm13ln_bwd_kernelINS_13Kernel_traitsI6__halfS2_fS2_fjLj6144ELj1ELj1ELj8ELj16ENS_18Kernel_traits_baseILj6144ES2_S2_fS2_fjLj256EEEEELb0ELb0ELb0ELb0EEEvNS_9BwdParamsE)
        /*21c8*/ 	.word	0x00000000


	//----- nvinfo : EIATTR_MIN_STACK_SIZE
	.align		4
.L_1441:
        /*21cc*/ 	.byte	0x04, 0x12
        /*21ce*/ 	.short	(.L_1443 - .L_1442)
	.align		4
.L_1442:
        /*21d0*/ 	.word	index@(_ZN10layer_norm13ln_bwd_kernelINS_13Kernel_traitsI6__halfS2_fS2_fjLj6144ELj1ELj1ELj8ELj16ENS_18Kernel_traits_baseILj6144ES2_S2_fS2_fjLj256EEEEELb0ELb0ELb0ELb1EEEvNS_9BwdParamsE)
        /*21d4*/ 	.word	0x00000000


	//----- nvinfo : EIATTR_MIN_STACK_SIZE
	.align		4
.L_1443:
        /*21d8*/ 	.byte	0x04, 0x12
        /*21da*/ 	.short	(.L_1445 - .L_1444)
	.align		4
.L_1444:
        /*21dc*/ 	.word	index@(_ZN10layer_norm13ln_bwd_kernelINS_13Kernel_traitsI6__halfS2_fS2_fjLj6144ELj1ELj1ELj8ELj16ENS_18Kernel_traits_baseILj6144ES2_S2_fS2_fjLj256EEEEELb0ELb0ELb1ELb0EEEvNS_9BwdParamsE)
        /*21e0*/ 	.word	0x00000000


	//----- nvinfo : EIATTR_MIN_STACK_SIZE
	.align		4
.L_1445:
        /*21e4*/ 	.byte	0x04, 0x12
        /*21e6*/ 	.short	(.L_1447 - .L_1446)
	.align		4
.L_1446:
        /*21e8*/ 	.word	index@(_ZN10layer_norm13ln_bwd_kernelINS_13Kernel_traitsI6__halfS2_fS2_fjLj6144ELj1ELj1ELj8ELj16ENS_18Kernel_traits_baseILj6144ES2_S2_fS2_fjLj256EEEEELb0ELb0ELb1ELb1EEEvNS_9BwdParamsE)
        /*21ec*/ 	.word	0x00000000


	//----- nvinfo : EIATTR_MIN_STACK_SIZE
	.align		4
.L_1447:
        /*21f0*/ 	.byte	0x04, 0x12
        /*21f2*/ 	.short	(.L_1449 - .L_1448)
	.align		4
.L_1448:
        /*21f4*/ 	.word	index@(_ZN10layer_norm13ln_bwd_kernelINS_13Kernel_traitsI6__halfS2_fS2_fjLj6144ELj1ELj1ELj8ELj16ENS_18Kernel_traits_baseILj6144ES2_S2_fS2_fjLj256EEEEELb0ELb1ELb0ELb0EEEvNS_9BwdParamsE)
        /*21f8*/ 	.word	0x00000000


	//----- nvinfo : EIATTR_MIN_STACK_SIZE
	.align		4
.L_1449:
        /*21fc*/ 	.byte	0x04, 0x12
        /*21fe*/ 	.short	(.L_1451 - .L_1450)
	.align		4
.L_1450:
        /*2200*/ 	.word	index@(_ZN10layer_norm13ln_bwd_kernelINS_13Kernel_traitsI6__halfS2_fS2_fjLj6144ELj1ELj1ELj8ELj16ENS_18Kernel_traits_baseILj6144ES2_S2_fS2_fjLj256EEEEELb0ELb1ELb0ELb1EEEvNS_9BwdParamsE)
        /*2204*/ 	.word	0x00000000


	//----- nvinfo : EIATTR_MIN_STACK_SIZE
	.align		4
.L_1451:
        /*2208*/ 	.byte	0x04, 0x12
        /*220a*/ 	.short	(.L_1453 - .L_1452)
	.align		4
.L_1452:
        /*220c*/ 	.word	index@(_ZN10layer_norm13ln_bwd_kernelINS_13Kernel_traitsI6__halfS2_fS2_fjLj6144ELj1ELj1ELj8ELj16ENS_18Kernel_traits_baseILj6144ES2_S2_fS2_fjLj256EEEEELb0ELb1ELb1ELb0EEEvNS_9BwdParamsE)
        /*2210*/ 	.word	0x00000000


	//----- nvinfo : EIATTR_MIN_STACK_SIZE
	.align		4
.L_1453:
        /*2214*/ 	.byte	0x04, 0x12
        /*2216*/ 	.short	(.L_1455 - .L_1454)
	.align		4
.L_1454:
        /*2218*/ 	.word	index@(_ZN10layer_norm13ln_bwd_kernelINS_13Kernel_traitsI6__halfS2_fS2_fjLj6144ELj1ELj1ELj8ELj16ENS_18Kernel_traits_baseILj6144ES2_S2_fS2_fjLj256EEEEELb0ELb1ELb1ELb1EEEvNS_9BwdParamsE)
        /*221c*/ 	.word	0x00000000


	//----- nvinfo : EIATTR_MIN_STACK_SIZE
	.align		4
.L_1455:
        /*2220*/ 	.byte	0x04, 0x12
        /*2222*/ 	.short	(.L_1457 - .L_1456)
	.align		4
.L_1456:
        /*2224*/ 	.word	index@(_ZN10layer_norm13ln_bwd_kernelINS_13Kernel_traitsI6__halfS2_fS2_fjLj6144ELj1ELj1ELj8ELj16ENS_18Kernel_traits_baseILj6144ES2_S2_fS2_fjLj256EEEEELb1ELb0ELb0ELb0EEEvNS_9BwdParamsE)
        /*2228*/ 	.word	0x00000000


	//----- nvinfo : EIATTR_MIN_STACK_SIZE
	.align		4
.L_1457:
        /*222c*/ 	.byte	0x04, 0x12
        /*222e*/ 	.short	(.L_1459 - .L_1458)
	.align		4
.L_1458:
        /*2230*/ 	.word	index@(_ZN10layer_norm13ln_bwd_kernelINS_13Kernel_traitsI6__halfS2_fS2_fjLj6144ELj1ELj1ELj8ELj16ENS_18Kernel_traits_baseILj6144ES2_S2_fS2_fjLj256EEEEELb1ELb0ELb0ELb1EEEvNS_9BwdParamsE)
        /*2234*/ 	.word	0x00000000


	//----- nvinfo : EIATTR_MIN_STACK_SIZE
	.align		4
.L_1459:
        /*2238*/ 	.byte	0x04, 0x12
        /*223a*/ 	.short	(.L_1461 - .L_1460)
	.align		4
.L_1460:
        /*223c*/ 	.word	index@(_ZN10layer_norm22ln_bwd_finalize_kernelINS_22Kernel_traits_finalizeILj6144E6__halfS2_fS2_fjLb0ELj1024ELj4ENS_18Kernel_traits_baseILj6144ES2_S2_fS2_fjLj1024EEEEELb0ELb0EEEvNS_9BwdParamsE)
        /*2240*/ 	.word	0x00000000


	//----- nvinfo : EIATTR_MIN_STACK_SIZE
	.align		4
.L_1461:
        /*2244*/ 	.byte	0x04, 0x12
        /*2246*/ 	.short	(.L_1463 - .L_1462)
	.align		4
.L_1462:
        /*2248*/ 	.word	index@(_ZN10layer_norm13ln_bwd_kernelINS_13Kernel_traitsI6__halfS2_fS2_fjLj6144ELj1ELj1ELj8ELj16ENS_18Kernel_traits_baseILj6144ES2_S2_fS2_fjLj256EEEEELb1ELb0ELb1ELb0EEEvNS_9BwdParamsE)
        /*224c*/ 	.word	0x00000000


	//----- nvinfo : EIATTR_MIN_STACK_SIZE
	.align		4
.L_1463:
        /*2250*/ 	.byte	0x04, 0x12
        /*2252*/ 	.short	(.L_1465 - .L_1464)
	.align		4
.L_1464:
        /*2254*/ 	.word	index@(_ZN10layer_norm22ln_bwd_finalize_kernelINS_22Kernel_traits_finalizeILj6144E6__halfS2_fS2_fjLb0ELj1024ELj4ENS_18Kernel_traits_baseILj6144ES2_S2_fS2_fjLj1024EEEEELb0ELb1EEEvNS_9BwdParamsE)
        /*2258*/ 	.word	0x00000000


	//----- nvinfo : EIATTR_MIN_STACK_SIZE
	.align		4
.L_1465:
        /*225c*/ 	.byte	0x04, 0x12
        /*225e*/ 	.short	(.L_1467 - .L_1466)
	.align		4
.L_1466:
        /*2260*/ 	.word	index@(_ZN10layer_norm13ln_bwd_kernelINS_13Kernel_traitsI6__halfS2_fS2_fjLj6144ELj1ELj1ELj8ELj16ENS_18Kernel_traits_baseILj6144ES2_S2_fS2_fjLj256EEEEELb1ELb0ELb1ELb1EEEvNS_9BwdParamsE)
        /*2264*/ 	.word	0x00000000


	//----- nvinfo : EIATTR_MIN_STACK_SIZE
	.align		4
.L_1467:
        /*2268*/ 	.byte	0x04, 0x12
        /*226a*/ 	.short	(.L_1469 - .L_1468)
	.align		4
.L_1468:
        /*226c*/ 	.word	index@(_ZN10layer_norm13ln_bwd_kernelINS_13Kernel_traitsI6__halfS2_fS2_fjLj6144ELj1ELj1ELj8ELj16ENS_18Kernel_traits_baseILj6144ES2_S2_fS2_fjLj256EEEEELb1ELb1ELb0ELb0EEEvNS_9BwdParamsE)
        /*2270*/ 	.word	0x00000000


	//----- nvinfo : EIATTR_MIN_STACK_SIZE
	.align		4
.L_1469:
        /*2274*/ 	.byte	0x04, 0x12
        /*2276*/ 	.short	(.L_1471 - .L_1470)
	.align		4
.L_1470:
        /*2278*/ 	.word	index@(_ZN10layer_norm13ln_bwd_kernelINS_13Kernel_traitsI6__halfS2_fS2_fjLj6144ELj1ELj1ELj8ELj16ENS_18Kernel_traits_baseILj6144ES2_S2_fS2_fjLj256EEEEELb1ELb1ELb0ELb1EEEvNS_9BwdParamsE)
        /*227c*/ 	.word	0x00000000


	//----- nvinfo : EIATTR_MIN_STACK_SIZE
	.align		4
.L_1471:
        /*2280*/ 	.byte	0x04, 0x12
        /*2282*/ 	.short	(.L_1473 - .L_1472)
	.align		4
.L_1472:
        /*2284*/ 	.word	index@(_ZN10layer_norm22ln_bwd_finalize_kernelINS_22Kernel_traits_finalizeILj6144E6__halfS2_fS2_fjLb1ELj1024ELj4ENS_18Kernel_traits_baseILj6144ES2_S2_fS2_fjLj1024EEEEELb1ELb0EEEvNS_9BwdParamsE)
        /*2288*/ 	.word	0x00000000


	//----- nvinfo : EIATTR_MIN_STACK_SIZE
	.align		4
.L_1473:
        /*228c*/ 	.byte	0x04, 0x12
        /*228e*/ 	.short	(.L_1475 - .L_1474)
	.align		4
.L_1474:
        /*2290*/ 	.word	index@(_ZN10layer_norm13ln_bwd_kernelINS_13Kernel_traitsI6__halfS2_fS2_fjLj6144ELj1ELj1ELj8ELj16ENS_18Kernel_traits_baseILj6144ES2_S2_fS2_fjLj256EEEEELb1ELb1ELb1ELb0EEEvNS_9BwdParamsE)
        /*2294*/ 	.word	0x00000000


	//----- nvinfo : EIATTR_MIN_STACK_SIZE
	.align		4
.L_1475:
        /*2298*/ 	.byte	0x04, 0x12
        /*229a*/ 	.short	(.L_1477 - .L_1476)
	.align		4
.L_1476:
        /*229c*/ 	.word	index@(_ZN10layer_norm22ln_bwd_finalize_kernelINS_22Kernel_traits_finalizeILj6144E6__halfS2_fS2_fjLb1ELj1024ELj4ENS_18Kernel_traits_baseILj6144ES2_S2_fS2_fjLj1024EEEEELb1ELb1EEEvNS_9BwdParamsE)
        /*22a0*/ 	.word	0x00000000


	//----- nvinfo : EIATTR_MIN_STACK_SIZE
	.align		4
.L_1477:
        /*22a4*/ 	.byte	0x04, 0x12
        /*22a6*/ 	.short	(.L_1479 - .L_1478)
	.align		4
.L_1478:
        /*22a8*/ 	.word	index@(_ZN10layer_norm13ln_bwd_kernelINS_13Kernel_traitsI6__halfS2_fS2_fjLj6144ELj1ELj1ELj8ELj16ENS_18Kernel_traits_baseILj6144ES2_S2_fS2_fjLj256EEEEELb1ELb1ELb1ELb1EEEvNS_9BwdParamsE)
        /*22ac*/ 	.word	0x00000000


	//----- nvinfo : EIATTR_MIN_STACK_SIZE
	.align		4
.L_1479:
        /*22b0*/ 	.byte	0x04, 0x12
        /*22b2*/ 	.short	(.L_1481 - .L_1480)
	.align		4
.L_1480:
        /*22b4*/ 	.word	index@(_ZN10layer_norm13ln_bwd_kernelINS_13Kernel_traitsIf6__halffS2_fjLj6144ELj1ELj1ELj8ELj16ENS_18Kernel_traits_baseILj6144EfS2_fS2_fjLj256EEEEELb0ELb0ELb0ELb0EEEvNS_9BwdParamsE)
        /*22b8*/ 	.word	0x00000000


	//----- nvinfo : EIATTR_MIN_STACK_SIZE
	.align		4
.L_1481:
        /*22bc*/ 	.byte	0x04, 0x12
        /*22be*/ 	.short	(.L_1483 - .L_1482)
	.align		4
.L_1482:
        /*22c0*/ 	.word	index@(_ZN10layer_norm13ln_bwd_kernelINS_13Kernel_traitsIf6__halffS2_fjLj6144ELj1ELj1ELj8ELj16ENS_18Kernel_traits_baseILj6144EfS2_fS2_fjLj256EEEEELb0ELb0ELb0ELb1EEEvNS_9BwdParamsE)
        /*22c4*/ 	.word	0x00000000


	//----- nvinfo : EIATTR_MIN_STACK_SIZE
	.align		4
.L_1483:
        /*22c8*/ 	.byte	0x04, 0x12
        /*22ca*/ 	.short	(.L_1485 - .L_1484)
	.align		4
.L_1484:
        /*22cc*/ 	.word	index@(_ZN10layer_norm13ln_bwd_kernelINS_13Kernel_traitsIf6__halffS2_fjLj6144ELj1ELj1ELj8ELj16ENS_18Kernel_traits_baseILj6144EfS2_fS2_fjLj256EEEEELb0ELb0ELb1ELb0EEEvNS_9BwdParamsE)
        /*22d0*/ 	.word	0x00000000


	//----- nvinfo : EIATTR_MIN_STACK_SIZE
	.align		4
.L_1485:
        /*22d4*/ 	.byte	0x04, 0x12
        /*22d6*/ 	.short	(.L_1487 - .L_1486)
	.align		4
.L_1486:
        /*22d8*/ 	.word	index@(_ZN10layer_norm13ln_bwd_kernelINS_13Kernel_traitsIf6__halffS2_fjLj6144ELj1ELj1ELj8ELj16ENS_18Kernel_traits_baseILj6144EfS2_fS2_fjLj256EEEEELb0ELb0ELb1ELb1EEEvNS_9BwdParamsE)
        /*22dc*/ 	.word	0x00000000


	//----- nvinfo : EIATTR_MIN_STACK_SIZE
	.align		4
.L_1487:
        /*22e0*/ 	.byte	0x04, 0x12
        /*22e2*/ 	.short	(.L_1489 - .L_1488)
	.align		4
.L_1488:
        /*22e4*/ 	.word	index@(_ZN10layer_norm13ln_bwd_kernelINS_13Kernel_traitsIf6__halffS2_fjLj6144ELj1ELj1ELj8ELj16ENS_18Kernel_traits_baseILj6144EfS2_fS2_fjLj256EEEEELb0ELb1ELb0ELb0EEEvNS_9BwdParamsE)
        /*22e8*/ 	.word	0x00000000


	//----- nvinfo : EIATTR_MIN_STACK_SIZE
	.align		4
.L_1489:
        /*22ec*/ 	.byte	0x04, 0x12
        /*22ee*/ 	.short	(.L_1491 - .L_1490)
	.align		4
.L_1490:
        /*22f0*/ 	.word	index@(_ZN10layer_norm13ln_bwd_kernelINS_13Kernel_traitsIf6__halffS2_fjLj6144ELj1ELj1ELj8ELj16ENS_18Kernel_traits_baseILj6144EfS2_fS2_fjLj256EEEEELb0ELb1ELb0ELb1EEEvNS_9BwdParamsE)
        /*22f4*/ 	.word	0x00000000


	//----- nvinfo : EIATTR_MIN_STACK_SIZE
	.align		4
.L_1491:
        /*22f8*/ 	.byte	0x04, 0x12
        /*22fa*/ 	.short	(.L_1493 - .L_1492)
	.align		4
.L_1492:
        /*22fc*/ 	.word	index@(_ZN10layer_norm13ln_bwd_kernelINS_13Kernel_traitsIf6__halffS2_fjLj6144ELj1ELj1ELj8ELj16ENS_18Kernel_traits_baseILj6144EfS2_fS2_fjLj256EEEEELb0ELb1ELb1ELb0EEEvNS_9BwdParamsE)
        /*2300*/ 	.word	0x00000000


	//----- nvinfo : EIATTR_MIN_STACK_SIZE
	.align		4
.L_1493:
        /*2304*/ 	.byte	0x04, 0x12
        /*2306*/ 	.short	(.L_1495 - .L_1494)
	.align		4
.L_1494:
        /*2308*/ 	.word	index@(_ZN10layer_norm13ln_bwd_kernelINS_13Kernel_traitsIf6__halffS2_fjLj6144ELj1ELj1ELj8ELj16ENS_18Kernel_traits_baseILj6144EfS2_fS2_fjLj256EEEEELb0ELb1ELb1ELb1EEEvNS_9BwdParamsE)
        /*230c*/ 	.word	0x00000000


	//----- nvinfo : EIATTR_MIN_STACK_SIZE
	.align		4
.L_1495:
        /*2310*/ 	.byte	0x04, 0x12
        /*2312*/ 	.short	(.L_1497 - .L_1496)
	.align		4
.L_1496:
        /*2314*/ 	.word	index@(_ZN10layer_norm13ln_bwd_kernelINS_13Kernel_traitsIf6__halffS2_fjLj6144ELj1ELj1ELj8ELj16ENS_18Kernel_traits_baseILj6144EfS2_fS2_fjLj256EEEEELb1ELb0ELb0ELb0EEEvNS_9BwdParamsE)
        /*2318*/ 	.word	0x00000000


	//----- nvinfo : EIATTR_MIN_STACK_SIZE
	.align		4
.L_1497:
        /*231c*/ 	.byte	0x04, 0x12
        /*231e*/ 	.short	(.L_1499 - .L_1498)
	.align		4
.L_1498:
        /*2320*/ 	.word	index@(_ZN10layer_norm13ln_bwd_kernelINS_13Kernel_traitsIf6__halffS2_fjLj6144ELj1ELj1ELj8ELj16ENS_18Kernel_traits_baseILj6144EfS2_fS2_fjLj256EEEEELb1ELb0ELb0ELb1EEEvNS_9BwdParamsE)
        /*2324*/ 	.word	0x00000000


	//----- nvinfo : EIATTR_MIN_STACK_SIZE
	.align		4
.L_1499:
        /*2328*/ 	.byte	0x04, 0x12
        /*232a*/ 	.short	(.L_1501 - .L_1500)
	.align		4
.L_1500:
        /*232c*/ 	.word	index@(_ZN10layer_norm22ln_bwd_finalize_kernelINS_22Kernel_traits_finalizeILj6144Ef6__halffS2_fjLb0ELj1024ELj4ENS_18Kernel_traits_baseILj6144EfS2_fS2_fjLj1024EEEEELb0ELb0EEEvNS_9BwdParamsE)
        /*2330*/ 	.word	0x00000000


	//----- nvinfo : EIATTR_MIN_STACK_SIZE
	.align		4
.L_1501:
        /*2334*/ 	.byte	0x04, 0x12
        /*2336*/ 	.short	(.L_1503 - .L_1502)
	.align		4
.L_1502:
        /*2338*/ 	.word	index@(_ZN10layer_norm13ln_bwd_kernelINS_13Kernel_traitsIf6__halffS2_fjLj6144ELj1ELj1ELj8ELj16ENS_18Kernel_traits_baseILj6144EfS2_fS2_fjLj256EEEEELb1ELb0ELb1ELb0EEEvNS_9BwdParamsE)
        /*233c*/ 	.word	0x00000000


	//----- nvinfo : EIATTR_MIN_STACK_SIZE
	.align		4
.L_1503:
        /*2340*/ 	.byte	0x04, 0x12
        /*2342*/ 	.short	(.L_1505 - .L_1504)
	.align		4
.L_1504:
        /*2344*/ 	.word	index@(_ZN10layer_norm22ln_bwd_finalize_kernelINS_22Kernel_traits_finalizeILj6144Ef6__halffS2_fjLb0ELj1024ELj4ENS_18Kernel_traits_baseILj6144EfS2_fS2_fjLj1024EEEEELb0ELb1EEEvNS_9BwdParamsE)
        /*2348*/ 	.word	0x00000000


	//----- nvinfo : EIATTR_MIN_STACK_SIZE
	.align		4
.L_1505:
        /*234c*/ 	.byte	0x04, 0x12
        /*234e*/ 	.short	(.L_1507 - .L_1506)
	.align		4
.L_1506:
        /*2350*/ 	.word	index@(_ZN10layer_norm13ln_bwd_kernelINS_13Kernel_traitsIf6__halffS2_fjLj6144ELj1ELj1ELj8ELj16ENS_18Kernel_traits_baseILj6144EfS2_fS2_fjLj256EEEEELb1ELb0ELb1ELb1EEEvNS_9BwdParamsE)
        /*2354*/ 	.word	0x00000000


	//----- nvinfo : EIATTR_MIN_STACK_SIZE
	.align		4
.L_1507:
        /*2358*/ 	.byte	0x04, 0x12
        /*235a*/ 	.short	(.L_1509 - .L_1508)
	.align		4
.L_1508:
        /*235c*/ 	.word	index@(_ZN10layer_norm13ln_bwd_kernelINS_13Kernel_traitsIf6__halffS2_fjLj6144ELj1ELj1ELj8ELj16ENS_18Kernel_traits_baseILj6144EfS2_fS2_fjLj256EEEEELb1ELb1ELb0ELb0EEEvNS_9BwdParamsE)
        /*2360*/ 	.word	0x00000000


	//----- nvinfo : EIATTR_MIN_STACK_SIZE
	.align		4
.L_1509:
        /*2364*/ 	.byte	0x04, 0x12
        /*2366*/ 	.short	(.L_1511 - .L_1510)
	.align		4
.L_1510:
        /*2368*/ 	.word	index@(_ZN10layer_norm13ln_bwd_kernelINS_13Kernel_traitsIf6__halffS2_fjLj6144ELj1ELj1ELj8ELj16ENS_18Kernel_traits_baseILj6144EfS2_fS2_fjLj256EEEEELb1ELb1ELb0ELb1EEEvNS_9BwdParamsE)
        /*236c*/ 	.word	0x00000000


	//----- nvinfo : EIATTR_MIN_STACK_SIZE
	.align		4
.L_1511:
        /*2370*/ 	.byte	0x04, 0x12
        /*2372*/ 	.short	(.L_1513 - .L_1512)
	.align		4
.L_1512:
        /*2374*/ 	.word	index@(_ZN10layer_norm22ln_bwd_finalize_kernelINS_22Kernel_traits_finalizeILj6144Ef6__halffS2_fjLb1ELj1024ELj4ENS_18Kernel_traits_baseILj6144EfS2_fS2_fjLj1024EEEEELb1ELb0EEEvNS_9BwdParamsE)
        /*2378*/ 	.word	0x00000000


	//----- nvinfo : EIATTR_MIN_STACK_SIZE
	.align		4
.L_1513:
        /*237c*/ 	.byte	0x04, 0x12
        /*237e*/ 	.short	(.L_1515 - .L_1514)
	.align		4
.L_1514:
        /*2380*/ 	.word	index@(_ZN10layer_norm13ln_bwd_kernelINS_13Kernel_traitsIf6__halffS2_fjLj6144ELj1ELj1ELj8ELj16ENS_18Kernel_traits_baseILj6144EfS2_fS2_fjLj256EEEEELb1ELb1ELb1ELb0EEEvNS_9BwdParamsE)
        /*2384*/ 	.word	0x00000000


	//----- nvinfo : EIATTR_MIN_STACK_SIZE
	.align		4
.L_1515:
        /*2388*/ 	.byte	0x04, 0x12
        /*238a*/ 	.short	(.L_1517 - .L_1516)
	.align		4
.L_1516:
        /*238c*/ 	.word	index@(_ZN10layer_norm22ln_bwd_finalize_kernelINS_22Kernel_traits_finalizeILj6144Ef6__halffS2_fjLb1ELj1024ELj4ENS_18Kernel_traits_baseILj6144EfS2_fS2_fjLj1024EEEEELb1ELb1EEEvNS_9BwdParamsE)
        /*2390*/ 	.word	0x00000000


	//----- nvinfo : EIATTR_MIN_STACK_SIZE
	.align		4
.L_1517:
        /*2394*/ 	.byte	0x04, 0x12
        /*2396*/ 	.short	(.L_1519 - .L_1518)
	.align		4
.L_1518:
        /*2398*/ 	.word	index@(_ZN10layer_norm13ln_bwd_kernelINS_13Kernel_traitsIf6__halffS2_fjLj6144ELj1ELj1ELj8ELj16ENS_18Kernel_traits_baseILj6144EfS2_fS2_fjLj256EEEEELb1ELb1ELb1ELb1EEEvNS_9BwdParamsE)
        /*239c*/ 	.word	0x00000000


	//----- nvinfo : EIATTR_MIN_STACK_SIZE
	.align		4
.L_1519:
        /*23a0*/ 	.byte	0x04, 0x12
        /*23a2*/ 	.short	(.L_1521 - .L_1520)
	.align		4
.L_1520:
        /*23a4*/ 	.word	index@(_ZN10layer_norm13ln_bwd_kernelINS_13Kernel_traitsI6__halfffffjLj6144ELj1ELj1ELj8ELj16ENS_18Kernel_traits_baseILj6144ES2_ffffjLj256EEEEELb0ELb0ELb0ELb0EEEvNS_9BwdParamsE)
        /*23a8*/ 	.word	0x00000000


	//----- nvinfo : EIATTR_MIN_STACK_SIZE
	.align		4
.L_1521:
        /*23ac*/ 	.byte	0x04, 0x12
        /*23ae*/ 	.short	(.L_1523 - .L_1522)
	.align		4
.L_1522:
        /*23b0*/ 	.word	index@(_ZN10layer_norm13ln_bwd_kernelINS_13Kernel_traitsI6__halfffffjLj6144ELj1ELj1ELj8ELj16ENS_18Kernel_traits_baseILj6144ES2_ffffjLj256EEEEELb0ELb0ELb0ELb1EEEvNS_9BwdParamsE)
        /*23b4*/ 	.word	0x00000000


	//----- nvinfo : EIATTR_MIN_STACK_SIZE
	.align		4
.L_1523:
        /*23b8*/ 	.byte	0x04, 0x12
        /*23ba*/ 	.short	(.L_1525 - .L_1524)
	.align		4
.L_1524:
        /*23bc*/ 	.word	index@(_ZN10layer_norm13ln_bwd_kernelINS_13Kernel_traitsI6__halfffffjLj6144ELj1ELj1ELj8ELj16ENS_18Kernel_traits_baseILj6144ES2_ffffjLj256EEEEELb0ELb0ELb1ELb0EEEvNS_9BwdParamsE)
        /*23c0*/ 	.word	0x00000000


	//----- nvinfo : EIATTR_MIN_STACK_SIZE
	.align		4
.L_1525:
        /*23c4*/ 	.byte	0x04, 0x12
        /*23c6*/ 	.short	(.L_1527 - .L_1526)
	.align		4
.L_1526:
        /*23c8*/ 	.word	index@(_ZN10layer_norm13ln_bwd_kernelINS_13Kernel_traitsI6__halfffffjLj6144ELj1ELj1ELj8ELj16ENS_18Kernel_traits_baseILj6144ES2_ffffjLj256EEEEELb0ELb0ELb1ELb1EEEvNS_9BwdParamsE)
        /*23cc*/ 	.word	0x00000000


	//----- nvinfo : EIATTR_MIN_STACK_SIZE
	.align		4
.L_1527:
        /*23d0*/ 	.byte	0x04, 0x12
        /*23d2*/ 	.short	(.L_1529 - .L_1528)
	.align		4
.L_1528:
        /*23d4*/ 	.word	index@(_ZN10layer_norm13ln_bwd_kernelINS_13Kernel_traitsI6__halfffffjLj6144ELj1ELj1ELj8ELj16ENS_18Kernel_traits_baseILj6144ES2_ffffjLj256EEEEELb0ELb1ELb0ELb0EEEvNS_9BwdParamsE)
        /*23d8*/ 	.word	0x00000000


	//----- nvinfo : EIATTR_MIN_STACK_SIZE
	.align		4
.L_1529:
        /*23dc*/ 	.byte	0x04, 0x12
        /*23de*/ 	.short	(.L_1531 - .L_1530)
	.align		4
.L_1530:
        /*23e0*/ 	.word	index@(_ZN10layer_norm13ln_bwd_kernelINS_13Kernel_traitsI6__halfffffjLj6144ELj1ELj1ELj8ELj16ENS_18Kernel_traits_baseILj6144ES2_ffffjLj256EEEEELb0ELb1ELb0ELb1EEEvNS_9BwdParamsE)
        /*23e4*/ 	.word	0x00000000


	//----- nvinfo : EIATTR_MIN_STACK_SIZE
	.align		4
.L_1531:
        /*23e8*/ 	.byte	0x04, 0x12
        /*23ea*/ 	.short	(.L_1533 - .L_1532)
	.align		4
.L_1532:
        /*23ec*/ 	.word	index@(_ZN10layer_norm13ln_bwd_kernelINS_13Kernel_traitsI6__halfffffjLj6144ELj1ELj1ELj8ELj16ENS_18Kernel_traits_baseILj6144ES2_ffffjLj256EEEEELb0ELb1ELb1ELb0EEEvNS_9BwdParamsE)
        /*23f0*/ 	.word	0x00000000


	//----- nvinfo : EIATTR_MIN_STACK_SIZE
	.align		4
.L_1533:
        /*23f4*/ 	.byte	0x04, 0x12
        /*23f6*/ 	.short	(.L_1535 - .L_1534)
	.align		4
.L_1534:
        /*23f8*/ 	.word	index@(_ZN10layer_norm13ln_bwd_kernelINS_13Kernel_traitsI6__halfffffjLj6144ELj1ELj1ELj8ELj16ENS_18Kernel_traits_baseILj6144ES2_ffffjLj256EEEEELb0ELb1ELb1ELb1EEEvNS_9BwdParamsE)
        /*23fc*/ 	.word	0x00000000


	//----- nvinfo : EIATTR_MIN_STACK_SIZE
	.align		4
.L_1535:
        /*2400*/ 	.byte	0x04, 0x12
        /*2402*/ 	.short	(.L_1537 - .L_1536)
	.align		4
.L_1536:
        /*2404*/ 	.word	index@(_ZN10layer_norm13ln_bwd_kernelINS_13Kernel_traitsI6__halfffffjLj6144ELj1ELj1ELj8ELj16ENS_18Kernel_traits_baseILj6144ES2_ffffjLj256EEEEELb1ELb0ELb0ELb0EEEvNS_9BwdParamsE)
        /*2408*/ 	.word	0x00000000


	//----- nvinfo : EIATTR_MIN_STACK_SIZE
	.align		4
.L_1537:
        /*240c*/ 	.byte	0x04, 0x12
        /*240e*/ 	.short	(.L_1539 - .L_1538)
	.align		4
.L_1538:
        /*2410*/ 	.word	index@(_ZN10layer_norm13ln_bwd_kernelINS_13Kernel_traitsI6__halfffffjLj6144ELj1ELj1ELj8ELj16ENS_18Kernel_traits_baseILj6144ES2_ffffjLj256EEEEELb1ELb0ELb0ELb1EEEvNS_9BwdParamsE)
        /*2414*/ 	.word	0x00000000


	//----- nvinfo : EIATTR_MIN_STACK_SIZE
	.align		4
.L_1539:
        /*2418*/ 	.byte	0x04, 0x12
        /*241a*/ 	.short	(.L_1541 - .L_1540)
	.align		4
.L_1540:
        /*241c*/ 	.word	index@(_ZN10layer_norm22ln_bwd_finalize_kernelINS_22Kernel_traits_finalizeILj6144E6__halfffffjLb0ELj1024ELj4ENS_18Kernel_traits_baseILj6144ES2_ffffjLj1024EEEEELb0ELb0EEEvNS_9BwdParamsE)
        /*2420*/ 	.word	0x00000000


	//----- nvinfo : EIATTR_MIN_STACK_SIZE
	.align		4
.L_1541:
        /*2424*/ 	.byte	0x04, 0x12
        /*2426*/ 	.short	(.L_1543 - .L_1542)
	.align		4
.L_1542:
        /*2428*/ 	.word	index@(_ZN10layer_norm13ln_bwd_kernelINS_13Kernel_traitsI6__halfffffjLj6144ELj1ELj1ELj8ELj16ENS_18Kernel_traits_baseILj6144ES2_ffffjLj256EEEEELb1ELb0ELb1ELb0EEEvNS_9BwdParamsE)
        /*242c*/ 	.word	0x00000000


	//----- nvinfo : EIATTR_MIN_STACK_SIZE
	.align		4
.L_1543:
        /*2430*/ 	.byte	0x04, 0x12
        /*2432*/ 	.short	(.L_1545 - .L_1544)
	.align		4
.L_1544:
        /*2434*/ 	.word	index@(_ZN10layer_norm22ln_bwd_finalize_kernelINS_22Kernel_traits_finalizeILj6144E6__halfffffjLb0ELj1024ELj4ENS_18Kernel_traits_baseILj6144ES2_ffffjLj1024EEEEELb0ELb1EEEvNS_9BwdParamsE)
        /*2438*/ 	.word	0x00000000


	//----- nvinfo : EIATTR_MIN_STACK_SIZE
	.align		4
.L_1545:
        /*243c*/ 	.byte	0x04, 0x12
        /*243e*/ 	.short	(.L_1547 - .L_1546)
	.align		4
.L_1546:
        /*2440*/ 	.word	index@(_ZN10layer_norm13ln_bwd_kernelINS_13Kernel_traitsI6__halfffffjLj6144ELj1ELj1ELj8ELj16ENS_18Kernel_traits_baseILj6144ES2_ffffjLj256EEEEELb1ELb0ELb1ELb1EEEvNS_9BwdParamsE)
        /*2444*/ 	.word	0x00000000


	//----- nvinfo : EIATTR_MIN_STACK_SIZE
	.align		4
.L_1547:
        /*2448*/ 	.byte	0x04, 0x12
        /*244a*/ 	.short	(.L_1549 - .L_1548)
	.align		4
.L_1548:
        /*244c*/ 	.word	index@(_ZN10layer_norm13ln_bwd_kernelINS_13Kernel_traitsI6__halfffffjLj6144ELj1ELj1ELj8ELj16ENS_18Kernel_traits_baseILj6144ES2_ffffjLj256EEEEELb1ELb1ELb0ELb0EEEvNS_9BwdParamsE)
        /*2450*/ 	.word	0x00000000


	//----- nvinfo : EIATTR_MIN_STACK_SIZE
	.align		4
.L_1549:
        /*2454*/ 	.byte	0x04, 0x12
        /*2456*/ 	.short	(.L_1551 - .L_1550)
	.align		4
.L_1550:
        /*2458*/ 	.word	index@(_ZN10layer_norm13ln_bwd_kernelINS_13Kernel_traitsI6__halfffffjLj6144ELj1ELj1ELj8ELj16ENS_18Kernel_traits_baseILj6144ES2_ffffjLj256EEEEELb1ELb1ELb0ELb1EEEvNS_9BwdParamsE)
        /*245c*/ 	.word	0x00000000


	//----- nvinfo : EIATTR_MIN_STACK_SIZE
	.align		4
.L_1551:
        /*2460*/ 	.byte	0x04, 0x12
        /*2462*/ 	.short	(.L_1553 - .L_1552)
	.align		4
.L_1552:
        /*2464*/ 	.word	index@(_ZN10layer_norm22ln_bwd_finalize_kernelINS_22Kernel_traits_finalizeILj6144E6__halfffffjLb1ELj1024ELj4ENS_18Kernel_traits_baseILj6144ES2_ffffjLj1024EEEEELb1ELb0EEEvNS_9BwdParamsE)
        /*2468*/ 	.word	0x00000000


	//----- nvinfo : EIATTR_MIN_STACK_SIZE
	.align		4
.L_1553:
        /*246c*/ 	.byte	0x04, 0x12
        /*246e*/ 	.short	(.L_1555 - .L_1554)
	.align		4
.L_1554:
        /*2470*/ 	.word	index@(_ZN10layer_norm13ln_bwd_kernelINS_13Kernel_traitsI6__halfffffjLj6144ELj1ELj1ELj8ELj16ENS_18Kernel_traits_baseILj6144ES2_ffffjLj256EEEEELb1ELb1ELb1ELb0EEEvNS_9BwdParamsE)
        /*2474*/ 	.word	0x00000000


	//----- nvinfo : EIATTR_MIN_STACK_SIZE
	.align		4
.L_1555:
        /*2478*/ 	.byte	0x04, 0x12
        /*247a*/ 	.short	(.L_1557 - .L_1556)
	.align		4
.L_1556:
        /*247c*/ 	.word	index@(_ZN10layer_norm22ln_bwd_finalize_kernelINS_22Kernel_traits_finalizeILj6144E6__halfffffjLb1ELj1024ELj4ENS_18Kernel_traits_baseILj6144ES2_ffffjLj1024EEEEELb1ELb1EEEvNS_9BwdParamsE)
        /*2480*/ 	.word	0x00000000


	//----- nvinfo : EIATTR_MIN_STACK_SIZE
	.align		4
.L_1557:
        /*2484*/ 	.byte	0x04, 0x12
        /*2486*/ 	.short	(.L_1559 - .L_1558)
	.align		4
.L_1558:
        /*2488*/ 	.word	index@(_ZN10layer_norm13ln_bwd_kernelINS_13Kernel_traitsI6__halfffffjLj6144ELj1ELj1ELj8ELj16ENS_18Kernel_traits_baseILj6144ES2_ffffjLj256EEEEELb1ELb1ELb1ELb1EEEvNS_9BwdParamsE)
        /*248c*/ 	.word	0x00000000


	//----- nvinfo : EIATTR_MIN_STACK_SIZE
	.align		4
.L_1559:
        /*2490*/ 	.byte	0x04, 0x12
        /*2492*/ 	.short	(.L_1561 - .L_1560)
	.align		4
.L_1560:
        /*2494*/ 	.word	index@(_ZN10layer_norm13ln_bwd_kernelINS_13Kernel_traitsIfffffjLj6144ELj1ELj1ELj8ELj16ENS_18Kernel_traits_baseILj6144EfffffjLj256EEEEELb0ELb0ELb0ELb0EEEvNS_9BwdParamsE)
        /*2498*/ 	.word	0x00000000


	//----- nvinfo : EIATTR_MIN_STACK_SIZE
	.align		4
.L_1561:
        /*249c*/ 	.byte	0x04, 0x12
        /*249e*/ 	.short	(.L_1563 - .L_1562)
	.align		4
.L_1562:
        /*24a0*/ 	.word	index@(_ZN10layer_norm13ln_bwd_kernelINS_13Kernel_traitsIfffffjLj6144ELj1ELj1ELj8ELj16ENS_18Kernel_traits_baseILj6144EfffffjLj256EEEEELb0ELb0ELb0ELb1EEEvNS_9BwdParamsE)
        /*24a4*/ 	.word	0x00000000


	//----- nvinfo : EIATTR_MIN_STACK_SIZE
	.align		4
.L_1563:
        /*24a8*/ 	.byte	0x04, 0x12
        /*24aa*/ 	.short	(.L_1565 - .L_1564)
	.align		4
.L_1564:
        /*24ac*/ 	.word	index@(_ZN10layer_norm13ln_bwd_kernelINS_13Kernel_traitsIfffffjLj6144ELj1ELj1ELj8ELj16ENS_18Kernel_traits_baseILj6144EfffffjLj256EEEEELb0ELb0ELb1ELb0EEEvNS_9BwdParamsE)
        /*24b0*/ 	.word	0x00000000


	//----- nvinfo : EIATTR_MIN_STACK_SIZE
	.align		4
.L_1565:
        /*24b4*/ 	.byte	0x04, 0x12
        /*24b6*/ 	.short	(.L_1567 - .L_1566)
	.align		4
.L_1566:
        /*24b8*/ 	.word	index@(_ZN10layer_norm13ln_bwd_kernelINS_13Kernel_traitsIfffffjLj6144ELj1ELj1ELj8ELj16ENS_18Kernel_traits_baseILj6144EfffffjLj256EEEEELb0ELb0ELb1ELb1EEEvNS_9BwdParamsE)
        /*24bc*/ 	.word	0x00000000


	//----- nvinfo : EIATTR_MIN_STACK_SIZE
	.align		4
.L_1567:
        /*24c0*/ 	.byte	0x04, 0x12
        /*24c2*/ 	.short	(.L_1569 - .L_1568)
	.align		4
.L_1568:
        /*24c4*/ 	.word	index@(_ZN10layer_norm13ln_bwd_kernelINS_13Kernel_traitsIfffffjLj6144ELj1ELj1ELj8ELj16ENS_18Kernel_traits_baseILj6144EfffffjLj256EEEEELb0ELb1ELb0ELb0EEEvNS_9BwdParamsE)
        /*24c8*/ 	.word	0x00000000


	//----- nvinfo : EIATTR_MIN_STACK_SIZE
	.align		4
.L_1569:
        /*24cc*/ 	.byte	0x04, 0x12
        /*24ce*/ 	.short	(.L_1571 - .L_1570)
	.align		4
.L_1570:
        /*24d0*/ 	.word	index@(_ZN10layer_norm13ln_bwd_kernelINS_13Kernel_traitsIfffffjLj6144ELj1ELj1ELj8ELj16ENS_18Kernel_traits_baseILj6144EfffffjLj256EEEEELb0ELb1ELb0ELb1EEEvNS_9BwdParamsE)
        /*24d4*/ 	.word	0x00000000


	//----- nvinfo : EIATTR_MIN_STACK_SIZE
	.align		4
.L_1571:
        /*24d8*/ 	.byte	0x04, 0x12
        /*24da*/ 	.short	(.L_1573 - .L_1572)
	.align		4
.L_1572:
        /*24dc*/ 	.word	index@(_ZN10layer_norm13ln_bwd_kernelINS_13Kernel_traitsIfffffjLj6144ELj1ELj1ELj8ELj16ENS_18Kernel_traits_baseILj6144EfffffjLj256EEEEELb0ELb1ELb1ELb0EEEvNS_9BwdParamsE)
        /*24e0*/ 	.word	0x00000000


	//----- nvinfo : EIATTR_MIN_STACK_SIZE
	.align		4
.L_1573:
        /*24e4*/ 	.byte	0x04, 0x12
        /*24e6*/ 	.short	(.L_1575 - .L_1574)
	.align		4
.L_1574:
        /*24e8*/ 	.word	index@(_ZN10layer_norm13ln_bwd_kernelINS_13Kernel_traitsIfffffjLj6144ELj1ELj1ELj8ELj16ENS_18Kernel_traits_baseILj6144EfffffjLj256EEEEELb0ELb1ELb1ELb1EEEvNS_9BwdParamsE)
        /*24ec*/ 	.word	0x00000000


	//----- nvinfo : EIATTR_MIN_STACK_SIZE
	.align		4
.L_1575:
        /*24f0*/ 	.byte	0x04, 0x12
        /*24f2*/ 	.short	(.L_1577 - .L_1576)
	.align		4
.L_1576:
        /*24f4*/ 	.word	index@(_ZN10layer_norm13ln_bwd_kernelINS_13Kernel_traitsIfffffjLj6144ELj1ELj1ELj8ELj16ENS_18Kernel_traits_baseILj6144EfffffjLj256EEEEELb1ELb0ELb0ELb0EEEvNS_9BwdParamsE)
        /*24f8*/ 	.word	0x00000000


	//----- nvinfo : EIATTR_MIN_STACK_SIZE
	.align		4
.L_1577:
        /*24fc*/ 	.byte	0x04, 0x12
        /*24fe*/ 	.short	(.L_1579 - .L_1578)
	.align		4
.L_1578:
        /*2500*/ 	.word	index@(_ZN10layer_norm13ln_bwd_kernelINS_13Kernel_traitsIfffffjLj6144ELj1ELj1ELj8ELj16ENS_18Kernel_traits_baseILj6144EfffffjLj256EEEEELb1ELb0ELb0ELb1EEEvNS_9BwdParamsE)
        /*2504*/ 	.word	0x00000000


	//----- nvinfo : EIATTR_MIN_STACK_SIZE
	.align		4
.L_1579:
        /*2508*/ 	.byte	0x04, 0x12
        /*250a*/ 	.short	(.L_1581 - .L_1580)
	.align		4
.L_1580:
        /*250c*/ 	.word	index@(_ZN10layer_norm22ln_bwd_finalize_kernelINS_22Kernel_traits_finalizeILj6144EfffffjLb0ELj1024ELj4ENS_18Kernel_traits_baseILj6144EfffffjLj1024EEEEELb0ELb0EEEvNS_9BwdParamsE)
        /*2510*/ 	.word	0x00000000


	//----- nvinfo : EIATTR_MIN_STACK_SIZE
	.align		4
.L_1581:
        /*2514*/ 	.byte	0x04, 0x12
        /*2516*/ 	.short	(.L_1583 - .L_1582)
	.align		4
.L_1582:
        /*2518*/ 	.word	index@(_ZN10layer_norm13ln_bwd_kernelINS_13Kernel_traitsIfffffjLj6144ELj1ELj1ELj8ELj16ENS_18Kernel_traits_baseILj6144EfffffjLj256EEEEELb1ELb0ELb1ELb0EEEvNS_9BwdParamsE)
        /*251c*/ 	.word	0x00000000


	//----- nvinfo : EIATTR_MIN_STACK_SIZE
	.align		4
.L_1583:
        /*2520*/ 	.byte	0x04, 0x12
        /*2522*/ 	.short	(.L_1585 - .L_1584)
	.align		4
.L_1584:
        /*2524*/ 	.word	index@(_ZN10layer_norm22ln_bwd_finalize_kernelINS_22Kernel_traits_finalizeILj6144EfffffjLb0ELj1024ELj4ENS_18Kernel_traits_baseILj6144EfffffjLj1024EEEEELb0ELb1EEEvNS_9BwdParamsE)
        /*2528*/ 	.word	0x00000000


	//----- nvinfo : EIATTR_MIN_STACK_SIZE
	.align		4
.L_1585:
        /*252c*/ 	.byte	0x04, 0x12
        /*252e*/ 	.short	(.L_1587 - .L_1586)
	.align		4
.L_1586:
        /*2530*/ 	.word	index@(_ZN10layer_norm13ln_bwd_kernelINS_13Kernel_traitsIfffffjLj6144ELj1ELj1ELj8ELj16ENS_18Kernel_traits_baseILj6144EfffffjLj256EEEEELb1ELb0ELb1ELb1EEEvNS_9BwdParamsE)
        /*2534*/ 	.word	0x00000000


	//----- nvinfo : EIATTR_MIN_STACK_SIZE
	.align		4
.L_1587:
        /*2538*/ 	.byte	0x04, 0x12
        /*253a*/ 	.short	(.L_1589 - .L_1588)
	.align		4
.L_1588:
        /*253c*/ 	.word	index@(_ZN10layer_norm13ln_bwd_kernelINS_13Kernel_traitsIfffffjLj6144ELj1ELj1ELj8ELj16ENS_18Kernel_traits_baseILj6144EfffffjLj256EEEEELb1ELb1ELb0ELb0EEEvNS_9BwdParamsE)
        /*2540*/ 	.word	0x00000000


	//----- nvinfo : EIATTR_MIN_STACK_SIZE
	.align		4
.L_1589:
        /*2544*/ 	.byte	0x04, 0x12
        /*2546*/ 	.short	(.L_1591 - .L_1590)
	.align		4
.L_1590:
        /*2548*/ 	.word	index@(_ZN10layer_norm13ln_bwd_kernelINS_13Kernel_traitsIfffffjLj6144ELj1ELj1ELj8ELj16ENS_18Kernel_traits_baseILj6144EfffffjLj256EEEEELb1ELb1ELb0ELb1EEEvNS_9BwdParamsE)
        /*254c*/ 	.word	0x00000000


	//----- nvinfo : EIATTR_MIN_STACK_SIZE
	.align		4
.L_1591:
        /*2550*/ 	.byte	0x04, 0x12
        /*2552*/ 	.short	(.L_1593 - .L_1592)
	.align		4
.L_1592:
        /*2554*/ 	.word	index@(_ZN10layer_norm22ln_bwd_finalize_kernelINS_22Kernel_traits_finalizeILj6144EfffffjLb1ELj1024ELj4ENS_18Kernel_traits_baseILj6144EfffffjLj1024EEEEELb1ELb0EEEvNS_9BwdParamsE)
        /*2558*/ 	.word	0x00000000


	//----- nvinfo : EIATTR_MIN_STACK_SIZE
	.align		4
.L_1593:
        /*255c*/ 	.byte	0x04, 0x12
        /*255e*/ 	.short	(.L_1595 - .L_1594)
	.align		4
.L_1594:
        /*2560*/ 	.word	index@(_ZN10layer_norm13ln_bwd_kernelINS_13Kernel_traitsIfffffjLj6144ELj1ELj1ELj8ELj16ENS_18Kernel_traits_baseILj6144EfffffjLj256EEEEELb1ELb1ELb1ELb0EEEvNS_9BwdParamsE)
        /*2564*/ 	.word	0x00000000


	//----- nvinfo : EIATTR_MIN_STACK_SIZE
	.align		4
.L_1595:
        /*2568*/ 	.byte	0x04, 0x12
        /*256a*/ 	.short	(.L_1597 - .L_1596)
	.align		4
.L_1596:
        /*256c*/ 	.word	index@(_ZN10layer_norm22ln_bwd_finalize_kernelINS_22Kernel_traits_finalizeILj6144EfffffjLb1ELj1024ELj4ENS_18Kernel_traits_baseILj6144EfffffjLj1024EEEEELb1ELb1EEEvNS_9BwdParamsE)
        /*2570*/ 	.word	0x00000000


	//----- nvinfo : EIATTR_MIN_STACK_SIZE
	.align		4
.L_1597:
        /*2574*/ 	.byte	0x04, 0x12
        /*2576*/ 	.short	(.L_1599 - .L_1598)
	.align		4
.L_1598:
        /*2578*/ 	.word	index@(_ZN10layer_norm13ln_bwd_kernelINS_13Kernel_traitsIfffffjLj6144ELj1ELj1ELj8ELj16ENS_18Kernel_traits_baseILj6144EfffffjLj256EEEEELb1ELb1ELb1ELb1EEEvNS_9BwdParamsE)
        /*257c*/ 	.word	0x00000000
.L_1599:


//--------------------- .nv.info._ZN10layer_norm13ln_bwd_kernelINS_13Kernel_traitsI13__nv_bfloat16S2_S2_S2_fjLj6144ELj1ELj1ELj8ELj16ENS_18Kernel_traits_baseILj6144ES2_S2_S2_S2_fjLj256EEEEELb0ELb0ELb0ELb0EEEvNS_9BwdParamsE --------------------------
	.section	.nv.info._ZN10layer_norm13ln_bwd_kernelINS_13Kernel_traitsI13__nv_bfloat16S2_S2_S2_fjLj6144ELj1ELj1ELj8ELj16ENS_18Kernel_traits_baseILj6144ES2_S2_S2_S2_fjLj256EEEEELb0ELb0ELb0ELb0EEEvNS_9BwdParamsE,"",@"SHT_CUDA_INFO"
	.sectionflags	@""
	.align	4


	//----- nvinfo : EIATTR_CUDA_API_VERSION
	.align		4
        /*0000*/ 	.byte	0x04, 0x37
        /*0002*/ 	.short	(.L_1601 - .L_1600)
.L_1600:
        /*0004*/ 	.word	0x00000082


	//----- nvinfo : EIATTR_SW2861232_WAR
	.align		4
.L_1601:
        /*0008*/ 	.byte	0x01, 0x35
	.zero		2


	//----- nvinfo : EIATTR_PARAM_CBANK
	.align		4
        /*000c*/ 	.byte	0x04, 0x0a
        /*000e*/ 	.short	(.L_1603 - .L_1602)
	.align		4
.L_1602:
        /*0010*/ 	.word	index@(.nv.constant0._ZN10layer_norm13ln_bwd_kernelINS_13Kernel_traitsI13__nv_bfloat16S2_S2_S2_fjLj6144ELj1ELj1ELj8ELj16ENS_18Kernel_traits_baseILj6144ES2_S2_S2_S2_fjLj256EEEEELb0ELb0ELb0ELb0EEEvNS_9BwdParamsE)
        /*0014*/ 	.short	0x0160
        /*0016*/ 	.short	0x0128


	//----- nvinfo : EIATTR_CBANK_PARAM_SIZE
	.align		4
.L_1603:
        /*0018*/ 	.byte	0x03, 0x19
        /*001a*/ 	.short	0x0128


	//----- nvinfo : EIATTR_KPARAM_INFO
	.align		4
        /*001c*/ 	.byte	0x04, 0x17
        /*001e*/ 	.short	(.L_1605 - .L_1604)
.L_1604:
        /*0020*/ 	.word	0x00000000
        /*0024*/ 	.short	0x0000
        /*0026*/ 	.short	0x0000
        /*0028*/ 	.byte	0x00, 0xf0, 0xa1, 0x04


	//----- nvinfo : EIATTR_MAXREG_COUNT
	.align		4
.L_1605:
        /*002c*/ 	.byte	0x03, 0x1b
        /*002e*/ 	.short	0x00ff


	//----- nvinfo : EIATTR_NUM_BARRIERS
	.align		4
        /*0030*/ 	.byte	0x02, 0x4c
        /*0032*/ 	.byte	0x01
	.zero		1


	//----- nvinfo : EIATTR_MERCURY_ISA_VERSION
	.align		4
        /*0034*/ 	.byte	0x03, 0x5f
        /*0036*/ 	.short	0x0000


	//----- nvinfo : EIATTR_COOP_GROUP_MASK_REGIDS
	.align		4
        /*0038*/ 	.byte	0x04, 0x29
        /*003a*/ 	.short	(.L_1607 - .L_1606)


	//   ....[0]....
.L_1606:
        /*003c*/ 	.word	0xffffffff


	//   ....[1]....
        /*0040*/ 	.word	0xffffffff


	//   ....[2]....
        /*0044*/ 	.word	0xffffffff


	//   ....[3]....
        /*0048*/ 	.word	0xffffffff


	//   ....[4]....
        /*004c*/ 	.word	0xffffffff


	//   ....[5]....
        /*0050*/ 	.word	0xffffffff


	//   ....[6]....
        /*0054*/ 	.word	0xffffffff


	//   ....[7]....
        /*0058*/ 	.word	0xffffffff


	//   ....[8]....
        /*005c*/ 	.word	0xffffffff


	//   ....[9]....
        /*0060*/ 	.word	0xffffffff


	//   ....[10]....
        /*0064*/ 	.word	0xffffffff


	//   ....[11]....
        /*0068*/ 	.word	0xffffffff


	//   ....[12]....
        /*006c*/ 	.word	0xffffffff


	//   ....[13]....
        /*0070*/ 	.word	0xffffffff


	//   ....[14]....
        /*0074*/ 	.word	0xffffffff


	//   ....[15]....
        /*0078*/ 	.word	0xffffffff


	//   ....[16]....
        /*007c*/ 	.word	0xffffffff


	//   ....[17]....
        /*0080*/ 	.word	0xffffffff


	//   ....[18]....
        /*0084*/ 	.word	0xffffffff


	//   ....[19]....
        /*0088*/ 	.word	0xffffffff


	//----- nvinfo : EIATTR_COOP_GROUP_INSTR_OFFSETS
	.align		4
.L_1607:
        /*008c*/ 	.byte	0x04, 0x28
        /*008e*/ 	.short	(.L_1609 - .L_1608)


	//   ....[0]....
.L_1608:
        /*0090*/ 	.word	0x000016f0


	//   ....[1]....
        /*0094*/ 	.word	0x00001710


	//   ....[2]....
        /*0098*/ 	.word	0x00001730


	//   ....[3]....
        /*009c*/ 	.word	0x00001750


	//   ....[4]....
        /*00a0*/ 	.word	0x00001770


	//   ....[5]....
        /*00a4*/ 	.word	0x00001790


	//   ....[6]....
        /*00a8*/ 	.word	0x000017b0


	//   ....[7]....
        /*00ac*/ 	.word	0x000017d0


	//   ....[8]....
        /*00b0*/ 	.word	0x000017f0


	//   ....[9]....
        /*00b4*/ 	.word	0x00001810


	//   ....[10]....
        /*00b8*/ 	.word	0x00002c40


	//   ....[11]....
        /*00bc*/ 	.word	0x00002cc0


	//   ....[12]....
        /*00c0*/ 	.word	0x00002d40


	//   ....[13]....
        /*00c4*/ 	.word	0x00002db0


	//   ....[14]....
        /*00c8*/ 	.word	0x00002e30


	//   ....[15]....
        /*00cc*/ 	.word	0x00002ea0


	//   ....[16]....
        /*00d0*/ 	.word	0x00002f20


	//   ....[17]....
        /*00d4*/ 	.word	0x00002f90


	//   ....[18]....
        /*00d8*/ 	.word	0x00003010


	//   ....[19]....
        /*00dc*/ 	.word	0x00003080


	//----- nvinfo : EIATTR_EXIT_INSTR_OFFSETS
	.align		4
.L_1609:
        /*00e0*/ 	.byte	0x04, 0x1c
        /*00e2*/ 	.short	(.L_1611 - .L_1610)


	//   ....[0]....
.L_1610:
        /*00e4*/ 	.word	0x00002b60


	//   ....[1]....
        /*00e8*/ 	.word	0x00002be0


	//----- nvinfo : EIATTR_MAX_THREADS
	.align		4
.L_1611:
        /*00ec*/ 	.byte	0x04, 0x05
        /*00ee*/ 	.short	(.L_1613 - .L_1612)
.L_1612:
        /*00f0*/ 	.word	0x00000100
        /*00f4*/ 	.word	0x00000001
        /*00f8*/ 	.word	0x00000001


	//----- nvinfo : EIATTR_CRS_STACK_SIZE
	.align		4
.L_1613:
        /*00fc*/ 	.byte	0x04, 0x1e
        /*00fe*/ 	.short	(.L_1615 - .L_1614)
.L_1614:
        /*0100*/ 	.word	0x00000000
.L_1615:


//--------------------- .nv.info._ZN10layer_norm13ln_bwd_kernelINS_13Kernel_traitsI13__nv_bfloat16S2_S2_S2_fjLj6144ELj1ELj1ELj8ELj16ENS_18Kernel_traits_baseILj6144ES2_S2_S2_S2_fjLj256EEEEELb0ELb0ELb0ELb1EEEvNS_9BwdParamsE --------------------------
	.section	.nv.info._ZN10layer_norm13ln_bwd_kernelINS_13Kernel_traitsI13__nv_bfloat16S2_S2_S2_fjLj6144ELj1ELj1ELj8ELj16ENS_18Kernel_traits_baseILj6144ES2_S2_S2_S2_fjLj256EEEEELb0ELb0ELb0ELb1EEEvNS_9BwdParamsE,"",@"SHT_CUDA_INFO"
	.sectionflags	@""
	.align	4


	//----- nvinfo : EIATTR_CUDA_API_VERSION
	.align		4
        /*0000*/ 	.byte	0x04, 0x37
        /*0002*/ 	.short	(.L_1617 - .L_1616)
.L_1616:
        /*0004*/ 	.word	0x00000082


	//----- nvinfo : EIATTR_SW2861232_WAR
	.align		4
.L_1617:
        /*0008*/ 	.byte	0x01, 0x35
	.zero		2


	//----- nvinfo : EIATTR_PARAM_CBANK
	.align		4
        /*000c*/ 	.byte	0x04, 0x0a
        /*000e*/ 	.short	(.L_1619 - .L_1618)
	.align		4
.L_1618:
        /*0010*/ 	.word	index@(.nv.constant0._ZN10layer_norm13ln_bwd_kernelINS_13Kernel_traitsI13__nv_bfloat16S2_S2_S2_fjLj6144ELj1ELj1ELj8ELj16ENS_18Kernel_traits_baseILj6144ES2_S2_S2_S2_fjLj256EEEEELb0ELb0ELb0ELb1EEEvNS_9BwdParamsE)
        /*0014*/ 	.short	0x0160
        /*0016*/ 	.short	0x0128


	//----- nvinfo : EIATTR_CBANK_PARAM_SIZE
	.align		4
.L_1619:
        /*0018*/ 	.byte	0x03, 0x19
        /*001a*/ 	.short	0x0128


	//----- nvinfo : EIATTR_KPARAM_INFO
	.align		4
        /*001c*/ 	.byte	0x04, 0x17
        /*001e*/ 	.short	(.L_1621 - .L_1620)
.L_1620:
        /*0020*/ 	.word	0x00000000
        /*0024*/ 	.short	0x0000
        /*0026*/ 	.short	0x0000
        /*0028*/ 	.byte	0x00, 0xf0, 0xa1, 0x04


	//----- nvinfo : EIATTR_MAXREG_COUNT
	.align		4
.L_1621:
        /*002c*/ 	.byte	0x03, 0x1b
        /*002e*/ 	.short	0x00ff


	//----- nvinfo : EIATTR_NUM_BARRIERS
	.align		4
        /*0030*/ 	.byte	0x02, 0x4c
        /*0032*/ 	.byte	0x01
	.zero		1


	//----- nvinfo : EIATTR_MERCURY_ISA_VERSION
	.align		4
        /*0034*/ 	.byte	0x03, 0x5f
        /*0036*/ 	.short	0x0000


	//----- nvinfo : EIATTR_COOP_GROUP_MASK_REGIDS
	.align		4
        /*0038*/ 	.byte	0x04, 0x29
        /*003a*/ 	.short	(.L_1623 - .L_1622)


	//   ....[0]....
.L_1622:
        /*003c*/ 	.word	0xffffffff


	//   ....[1]....
        /*0040*/ 	.word	0xffffffff


	//   ....[2]....
        /*0044*/ 	.word	0xffffffff


	//   ....[3]....
        /*0048*/ 	.word	0xffffffff


	//   ....[4]....
        /*004c*/ 	.word	0xffffffff


	//   ....[5]....
        /*0050*/ 	.word	0xffffffff


	//   ....[6]....
        /*0054*/ 	.word	0xffffffff


	//   ....[7]....
        /*0058*/ 	.word	0xffffffff


	//   ....[8]....
        /*005c*/ 	.word	0xffffffff


	//   ....[9]....
        /*0060*/ 	.word	0xffffffff


	//   ....[10]....
        /*0064*/ 	.word	0xffffffff


	//   ....[11]....
        /*0068*/ 	.word	0xffffffff


	//   ....[12]....
        /*006c*/ 	.word	0xffffffff


	//   ....[13]....
        /*0070*/ 	.word	0xffffffff


	//   ....[14]....
        /*0074*/ 	.word	0xffffffff


	//   ....[15]....
        /*0078*/ 	.word	0xffffffff


	//   ....[16]....
        /*007c*/ 	.word	0xffffffff


	//   ....[17]....
        /*0080*/ 	.word	0xffffffff


	//   ....[18]....
        /*0084*/ 	.word	0xffffffff


	//   ....[19]....
        /*0088*/ 	.word	0xffffffff


	//----- nvinfo : EIATTR_COOP_GROUP_INSTR_OFFSETS
	.align		4
.L_1623:
        /*008c*/ 	.byte	0x04, 0x28
        /*008e*/ 	.short	(.L_1625 - .L_1624)


	//   ....[0]....
.L_1624:
        /*0090*/ 	.word	0x00001640


	//   ....[1]....
        /*0094*/ 	.word	0x00001660


	//   ....[2]....
        /*0098*/ 	.word	0x00001680


	//   ....[3]....
        /*009c*/ 	.word	0x000016a0


	//   ....[4]....
        /*00a0*/ 	.word	0x000016c0


	//   ....[5]....
        /*00a4*/ 	.word	0x000016e0


	//   ....[6]....
        /*00a8*/ 	.word	0x00001700


	//   ....[7]....
        /*00ac*/ 	.word	0x00001720


	//   ....[8]....
        /*00b0*/ 	.word	0x00001740


	//   ....[9]....
        /*00b4*/ 	.word	0x00001760


	//   ....[10]....
        /*00b8*/ 	.word	0x00002cb0


	//   ....[11]....
        /*00bc*/ 	.word	0x00002d30


	//   ....[12]....
        /*00c0*/ 	.word	0x00002db0


	//   ....[13]....
        /*00c4*/ 	.word	0x00002e20


	//   ....[14]....
        /*00c8*/ 	.word	0x00002ea0


	//   ....[15]....
        /*00cc*/ 	.word	0x00002f10


	//   ....[16]....
        /*00d0*/ 	.word	0x00002f90


	//   ....[17]....
        /*00d4*/ 	.word	0x00003000


	//   ....[18]....
        /*00d8*/ 	.word	0x00003080


	//   ....[19]....
        /*00dc*/ 	.word	0x000030f0


	//----- nvinfo : EIATTR_EXIT_INSTR_OFFSETS
	.align		4
.L_1625:
        /*00e0*/ 	.byte	0x04, 0x1c
        /*00e2*/ 	.short	(.L_1627 - .L_1626)


	//   ....[0]....
.L_1626:
        /*00e4*/ 	.word	0x00002c50


	//----- nvinfo : EIATTR_MAX_THREADS
	.align		4
.L_1627:
        /*00e8*/ 	.byte	0x04, 0x05
        /*00ea*/ 	.short	(.L_1629 - .L_1628)
.L_1628:
        /*00ec*/ 	.word	0x00000100
        /*00f0*/ 	.word	0x00000001
        /*00f4*/ 	.word	0x00000001


	//----- nvinfo : EIATTR_CRS_STACK_SIZE
	.align		4
.L_1629:
        /*00f8*/ 	.byte	0x04, 0x1e
        /*00fa*/ 	.short	(.L_1631 - .L_1630)
.L_1630:
        /*00fc*/ 	.word	0x00000000
.L_1631:


//--------------------- .nv.info._ZN10layer_norm13ln_bwd_kernelINS_13Kernel_traitsI13__nv_bfloat16S2_S2_S2_fjLj6144ELj1ELj1ELj8ELj16ENS_18Kernel_traits_baseILj6144ES2_S2_S2_S2_fjLj256EEEEELb0ELb0ELb1ELb0EEEvNS_9BwdParamsE --------------------------
	.section	.nv.info._ZN10layer_norm13ln_bwd_kernelINS_13Kernel_traitsI13__nv_bfloat16S2_S2_S2_fjLj6144ELj1ELj1ELj8ELj16ENS_18Kernel_traits_baseILj6144ES2_S2_S2_S2_fjLj256EEEEELb0ELb0ELb1ELb0EEEvNS_9BwdParamsE,"",@"SHT_CUDA_INFO"
	.sectionflags	@""
	.align	4


	//----- nvinfo : EIATTR_CUDA_API_VERSION
	.align		4
        /*0000*/ 	.byte	0x04, 0x37
        /*0002*/ 	.short	(.L_1633 - .L_1632)
.L_1632:
        /*0004*/ 	.word	0x00000082


	//----- nvinfo : EIATTR_SW2861232_WAR
	.align		4
.L_1633:
        /*0008*/ 	.byte	0x01, 0x35
	.zero		2


	//----- nvinfo : EIATTR_PARAM_CBANK
	.align		4
        /*000c*/ 	.byte	0x04, 0x0a
        /*000e*/ 	.short	(.L_1635 - .L_1634)
	.align		4
.L_1634:
        /*0010*/ 	.word	index@(.nv.constant0._ZN10layer_norm13ln_bwd_kernelINS_13Kernel_traitsI13__nv_bfloat16S2_S2_S2_fjLj6144ELj1ELj1ELj8ELj16ENS_18Kernel_traits_baseILj6144ES2_S2_S2_S2_fjLj256EEEEELb0ELb0ELb1ELb0EEEvNS_9BwdParamsE)
        /*0014*/ 	.short	0x0160
        /*0016*/ 	.short	0x0128


	//----- nvinfo : EIATTR_CBANK_PARAM_SIZE
	.align		4
.L_1635:
        /*0018*/ 	.byte	0x03, 0x19
        /*001a*/ 	.short	0x0128


	//----- nvinfo : EIATTR_KPARAM_INFO
	.align		4
        /*001c*/ 	.byte	0x04, 0x17
        /*001e*/ 	.short	(.L_1637 - .L_1636)
.L_1636:
        /*0020*/ 	.word	0x00000000
        /*0024*/ 	.short	0x0000
        /*0026*/ 	.short	0x0000
        /*0028*/ 	.byte	0x00, 0xf0, 0xa1, 0x04


	//----- nvinfo : EIATTR_MAXREG_COUNT
	.align		4
.L_1637:
        /*002c*/ 	.byte	0x03, 0x1b
        /*002e*/ 	.short	0x00ff


	//----- nvinfo : EIATTR_NUM_BARRIERS
	.align		4
        /*0030*/ 	.byte	0x02, 0x4c
        /*0032*/ 	.byte	0x01
	.zero		1


	//----- nvinfo : EIATTR_MERCURY_ISA_VERSION
	.align		4
        /*0034*/ 	.byte	0x03, 0x5f
        /*0036*/ 	.short	0x0000


	//----- nvinfo : EIATTR_COOP_GROUP_MASK_REGIDS
	.align		4
        /*0038*/ 	.byte	0x04, 0x29
        /*003a*/ 	.short	(.L_1639 - .L_1638)


	//   ....[0]....
.L_1638:
        /*003c*/ 	.word	0xffffffff


	//   ....[1]....
        /*0040*/ 	.word	0xffffffff


	//   ....[2]....
        /*0044*/ 	.word	0xffffffff


	//   ....[3]....
        /*0048*/ 	.word	0xffffffff


	//   ....[4]....
        /*004c*/ 	.word	0xffffffff


	//   ....[5]....
        /*0050*/ 	.word	0xffffffff


	//   ....[6]....
        /*0054*/ 	.word	0xffffffff


	//   ....[7]....
        /*0058*/ 	.word	0xffffffff


	//   ....[8]....
        /*005c*/ 	.word	0xffffffff


	//   ....[9]....
        /*0060*/ 	.word	0xffffffff


	//   ....[10]....
        /*0064*/ 	.word	0xffffffff


	//   ....[11]....
        /*0068*/ 	.word	0xffffffff


	//   ....[12]....
        /*006c*/ 	.word	0xffffffff


	//   ....[13]....
        /*0070*/ 	.word	0xffffffff


	//   ....[14]....
        /*0074*/ 	.word	0xffffffff


	//   ....[15]....
        /*0078*/ 	.word	0xffffffff


	//   ....[16]....
        /*007c*/ 	.word	0xffffffff


	//   ....[17]....
        /*0080*/ 	.word	0xffffffff


	//   ....[18]....
        /*0084*/ 	.word	0xffffffff


	//   ....[19]....
        /*0088*/ 	.word	0xffffffff


	//----- nvinfo : EIATTR_COOP_GROUP_INSTR_OFFSETS
	.align		4
.L_1639:
        /*008c*/ 	.byte	0x04, 0x28
        /*008e*/ 	.short	(.L_1641 - .L_1640)


	//   ....[0]....
.L_1640:
        /*0090*/ 	.word	0x00001870


	//   ....[1]....
        /*0094*/ 	.word	0x00001890


	//   ....[2]....
        /*0098*/ 	.word	0x000018b0


	//   ....[3]....
        /*009c*/ 	.word	0x000018d0


	//   ....[4]....
        /*00a0*/ 	.word	0x000018f0


	//   ....[5]....
        /*00a4*/ 	.word	0x00001910


	//   ....[6]....
        /*00a8*/ 	.word	0x00001930


	//   ....[7]....
        /*00ac*/ 	.word	0x00001950


	//   ....[8]....
        /*00b0*/ 	.word	0x00001970


	//   ....[9]....
        /*00b4*/ 	.word	0x00001990


	//   ....[10]....
        /*00b8*/ 	.word	0x00003c00


	//   ....[11]....
        /*00bc*/ 	.word	0x00003c80


	//   ....[12]....
        /*00c0*/ 	.word	0x00003d00


	//   ....[13]....
        /*00c4*/ 	.word	0x00003d70


	//   ....[14]....
        /*00c8*/ 	.word	0x00003df0


	//   ....[15]....
        /*00cc*/ 	.word	0x00003e60


	//   ....[16]....
        /*00d0*/ 	.word	0x00003ee0


	//   ....[17]....
        /*00d4*/ 	.word	0x00003f50


	//   ....[18]....
        /*00d8*/ 	.word	0x00003fd0


	//   ....[19]....
        /*00dc*/ 	.word	0x00004040


	//----- nvinfo : EIATTR_EXIT_INSTR_OFFSETS
	.align		4
.L_1641:
        /*00e0*/ 	.byte	0x04, 0x1c
        /*00e2*/ 	.short	(.L_1643 - .L_1642)


	//   ....[0]....
.L_1642:
        /*00e4*/ 	.word	0x00003b20


	//   ....[1]....
        /*00e8*/ 	.word	0x00003ba0


	//----- nvinfo : EIATTR_MAX_THREADS
	.align		4
.L_1643:
        /*00ec*/ 	.byte	0x04, 0x05
        /*00ee*/ 	.short	(.L_1645 - .L_1644)
.L_1644:
        /*00f0*/ 	.word	0x00000100
        /*00f4*/ 	.word	0x00000001
        /*00f8*/ 	.word	0x00000001


	//----- nvinfo : EIATTR_CRS_STACK_SIZE
	.align		4
.L_1645:
        /*00fc*/ 	.byte	0x04, 0x1e
        /*00fe*/ 	.short	(.L_1647 - .L_1646)
.L_1646:
        /*0100*/ 	.word	0x00000000
.L_1647:


//--------------------- .nv.info._ZN10layer_norm13ln_bwd_kernelINS_13Kernel_traitsI13__nv_bfloat16S2_S2_S2_fjLj6144ELj1ELj1ELj8ELj16ENS_18Kernel_traits_baseILj6144ES2_S2_S2_S2_fjLj256EEEEELb0ELb0ELb1ELb1EEEvNS_9BwdParamsE --------------------------
	.section	.nv.info._ZN10layer_norm13ln_bwd_kernelINS_13Kernel_traitsI13__nv_bfloat16S2_S2_S2_fjLj6144ELj1ELj1ELj8ELj16ENS_18Kernel_traits_baseILj6144ES2_S2_S2_S2_fjLj256EEEEELb0ELb0ELb1ELb1EEEvNS_9BwdParamsE,"",@"SHT_CUDA_INFO"
	.sectionflags	@""
	.align	4


	//----- nvinfo : EIATTR_CUDA_API_VERSION
	.align		4
        /*0000*/ 	.byte	0x04, 0x37
        /*0002*/ 	.short	(.L_1649 - .L_1648)
.L_1648:
        /*0004*/ 	.word	0x00000082


	//----- nvinfo : EIATTR_SW2861232_WAR
	.align		4
.L_1649:
        /*0008*/ 	.byte	0x01, 0x35
	.zero		2


	//----- nvinfo : EIATTR_PARAM_CBANK
	.align		4
        /*000c*/ 	.byte	0x04, 0x0a
        /*000e*/ 	.short	(.L_1651 - .L_1650)
	.align		4
.L_1650:
        /*0010*/ 	.word	index@(.nv.constant0._ZN10layer_norm13ln_bwd_kernelINS_13Kernel_traitsI13__nv_bfloat16S2_S2_S2_fjLj6144ELj1ELj1ELj8ELj16ENS_18Kernel_traits_baseILj6144ES2_S2_S2_S2_fjLj256EEEEELb0ELb0ELb1ELb1EEEvNS_9BwdParamsE)
        /*0014*/ 	.short	0x0160
        /*0016*/ 	.short	0x0128


	//----- nvinfo : EIATTR_CBANK_PARAM_SIZE
	.align		4
.L_1651:
        /*0018*/ 	.byte	0x03, 0x19
        /*001a*/ 	.short	0x0128


	//----- nvinfo : EIATTR_KPARAM_INFO
	.align		4
        /*001c*/ 	.byte	0x04, 0x17
        /*001e*/ 	.short	(.L_1653 - .L_1652)
.L_1652:
        /*0020*/ 	.word	0x00000000
        /*0024*/ 	.short	0x0000
        /*0026*/ 	.short	0x0000
        /*0028*/ 	.byte	0x00, 0xf0, 0xa1, 0x04


	//----- nvinfo : EIATTR_MAXREG_COUNT
	.align		4
.L_1653:
        /*002c*/ 	.byte	0x03, 0x1b
        /*002e*/ 	.short	0x00ff


	//----- nvinfo : EIATTR_NUM_BARRIERS
	.align		4
        /*0030*/ 	.byte	0x02, 0x4c
        /*0032*/ 	.byte	0x01
	.zero		1


	//----- nvinfo : EIATTR_MERCURY_ISA_VERSION
	.align		4
        /*0034*/ 	.byte	0x03, 0x5f
        /*0036*/ 	.short	0x0000


	//----- nvinfo : EIATTR_COOP_GROUP_MASK_REGIDS
	.align		4
        /*0038*/ 	.byte	0x04, 0x29
        /*003a*/ 	.short	(.L_1655 - .L_1654)


	//   ....[0]....
.L_1654:
        /*003c*/ 	.word	0xffffffff


	//   ....[1]....
        /*0040*/ 	.word	0xffffffff


	//   ....[2]....
        /*0044*/ 	.word	0xffffffff


	//   ....[3]....
        /*0048*/ 	.word	0xffffffff


	//   ....[4]....
        /*004c*/ 	.word	0xffffffff


	//   ....[5]....
        /*0050*/ 	.word	0xffffffff


	//   ....[6]....
        /*0054*/ 	.word	0xffffffff


	//   ....[7]....
        /*0058*/ 	.word	0xffffffff


	//   ....[8]....
        /*005c*/ 	.word	0xffffffff


	//   ....[9]....
        /*0060*/ 	.word	0xffffffff


	//   ....[10]....
        /*0064*/ 	.word	0xffffffff


	//   ....[11]....
        /*0068*/ 	.word	0xffffffff


	//   ....[12]....
        /*006c*/ 	.word	0xffffffff


	//   ....[13]....
        /*0070*/ 	.word	0xffffffff


	//   ....[14]....
        /*0074*/ 	.word	0xffffffff


	//   ....[15]....
        /*0078*/ 	.word	0xffffffff


	//   ....[16]....
        /*007c*/ 	.word	0xffffffff


	//   ....[17]....
        /*0080*/ 	.word	0xffffffff


	//   ....[18]....
        /*0084*/ 	.word	0xffffffff


	//   ....[19]....
        /*0088*/ 	.word	0xffffffff


	//----- nvinfo : EIATTR_COOP_GROUP_INSTR_OFFSETS
	.align		4
.L_1655:
        /*008c*/ 	.byte	0x04, 0x28
        /*008e*/ 	.short	(.L_1657 - .L_1656)


	//   ....[0]....
.L_1656:
        /*0090*/ 	.word	0x00001720


	//   ....[1]....
        /*0094*/ 	.word	0x00001740


	//   ....[2]....
        /*0098*/ 	.word	0x00001760


	//   ....[3]....
        /*009c*/ 	.word	0x00001780


	//   ....[4]....
        /*00a0*/ 	.word	0x000017a0


	//   ....[5]....
        /*00a4*/ 	.word	0x000017c0


	//   ....[6]....
        /*00a8*/ 	.word	0x000017e0


	//   ....[7]....
        /*00ac*/ 	.word	0x00001800


	//   ....[8]....
        /*00b0*/ 	.word	0x00001820


	//   ....[9]....
        /*00b4*/ 	.word	0x00001840


	//   ....[10]....
        /*00b8*/ 	.word	0x00003820


	//   ....[11]....
        /*00bc*/ 	.word	0x000038a0


	//   ....[12]....
        /*00c0*/ 	.word	0x00003920


	//   ....[13]....
        /*00c4*/ 	.word	0x00003990


	//   ....[14]....
        /*00c8*/ 	.word	0x00003a10


	//   ....[15]....
        /*00cc*/ 	.word	0x00003a80


	//   ....[16]....
        /*00d0*/ 	.word	0x00003b00


	//   ....[17]....
        /*00d4*/ 	.word	0x00003b70


	//   ....[18]....
        /*00d8*/ 	.word	0x00003bf0


	//   ....[19]....
        /*00dc*/ 	.word	0x00003c60


	//----- nvinfo : EIATTR_EXIT_INSTR_OFFSETS
	.align		4
.L_1657:
        /*00e0*/ 	.byte	0x04, 0x1c
        /*00e2*/ 	.short	(.L_1659 - .L_1658)


	//   ....[0]....
.L_1658:
        /*00e4*/ 	.word	0x000037c0


	//----- nvinfo : EIATTR_MAX_THREADS
	.align		4
.L_1659:
        /*00e8*/ 	.byte	0x04, 0x05
        /*00ea*/ 	.short	(.L_1661 - .L_1660)
.L_1660:
        /*00ec*/ 	.word	0x00000100
        /*00f0*/ 	.word	0x00000001
        /*00f4*/ 	.word	0x00000001


	//----- nvinfo : EIATTR_CRS_STACK_SIZE
	.align		4
.L_1661:
        /*00f8*/ 	.byte	0x04, 0x1e
        /*00fa*/ 	.short	(.L_1663 - .L_1662)
.L_1662:
        /*00fc*/ 	.word	0x00000000
.L_1663:


//--------------------- .nv.info._ZN10layer_norm13ln_bwd_kernelINS_13Kernel_traitsI13__nv_bfloat16S2_S2_S2_fjLj6144ELj1ELj1ELj8ELj16ENS_18Kernel_traits_baseILj6144ES2_S2_S2_S2_fjLj256EEEEELb0ELb1ELb0ELb0EEEvNS_9BwdParamsE --------------------------
	.section	.nv.info._ZN10layer_norm13ln_bwd_kernelINS_13Kernel_traitsI13__nv_bfloat16S2_S2_S2_fjLj6144ELj1ELj1ELj8ELj16ENS_18Kernel_traits_baseILj6144ES2_S2_S2_S2_fjLj256EEEEELb0ELb1ELb0ELb0EEEvNS_9BwdParamsE,"",@"SHT_CUDA_INFO"
	.sectionflags	@""
	.align	4


	//----- nvinfo : EIATTR_CUDA_API_VERSION
	.align		4
        /*0000*/ 	.byte	0x04, 0x37
        /*0002*/ 	.short	(.L_1665 - .L_1664)
.L_1664:
        /*0004*/ 	.word	0x00000082


	//----- nvinfo : EIATTR_SW2861232_WAR
	.align		4
.L_1665:
        /*0008*/ 	.byte	0x01, 0x35
	.zero		2


	//----- nvinfo : EIATTR_PARAM_CBANK
	.align		4
        /*000c*/ 	.byte	0x04, 0x0a
        /*000e*/ 	.short	(.L_1667 - .L_1666)
	.align		4
.L_1666:
        /*0010*/ 	.word	index@(.nv.constant0._ZN10layer_norm13ln_bwd_kernelINS_13Kernel_traitsI13__nv_bfloat16S2_S2_S2_fjLj6144ELj1ELj1ELj8ELj16ENS_18Kernel_traits_baseILj6144ES2_S2_S2_S2_fjLj256EEEEELb0ELb1ELb0ELb0EEEvNS_9BwdParamsE)
        /*0014*/ 	.short	0x0160
        /*0016*/ 	.short	0x0128


	//----- nvinfo : EIATTR_CBANK_PARAM_SIZE
	.align		4
.L_1667:
        /*0018*/ 	.byte	0x03, 0x19
        /*001a*/ 	.short	0x0128


	//----- nvinfo : EIATTR_KPARAM_INFO
	.align		4
        /*001c*/ 	.byte	0x04, 0x17
        /*001e*/ 	.short	(.L_1669 - .L_1668)
.L_1668:
        /*0020*/ 	.word	0x00000000
        /*0024*/ 	.short	0x0000
        /*0026*/ 	.short	0x0000
        /*0028*/ 	.byte	0x00, 0xf0, 0xa1, 0x04


	//----- nvinfo : EIATTR_MAXREG_COUNT
	.align		4
.L_1669:
        /*002c*/ 	.byte	0x03, 0x1b
        /*002e*/ 	.short	0x00ff


	//----- nvinfo : EIATTR_NUM_BARRIERS
	.align		4
        /*0030*/ 	.byte	0x02, 0x4c
        /*0032*/ 	.byte	0x01
	.zero		1


	//----- nvinfo : EIATTR_MERCURY_ISA_VERSION
	.align		4
        /*0034*/ 	.byte	0x03, 0x5f
        /*0036*/ 	.short	0x0000


	//----- nvinfo : EIATTR_COOP_GROUP_MASK_REGIDS
	.align		4
        /*0038*/ 	.byte	0x04, 0x29
        /*003a*/ 	.short	(.L_1671 - .L_1670)


	//   ....[0]....
.L_1670:
        /*003c*/ 	.word	0xffffffff


	//   ....[1]....
        /*0040*/ 	.word	0xffffffff


	//   ....[2]....
        /*0044*/ 	.word	0xffffffff


	//   ....[3]....
        /*0048*/ 	.word	0xffffffff


	//   ....[4]....
        /*004c*/ 	.word	0xffffffff


	//   ....[5]....
        /*0050*/ 	.word	0xffffffff


	//   ....[6]....
        /*0054*/ 	.word	0xffffffff


	//   ....[7]....
        /*0058*/ 	.word	0xffffffff


	//   ....[8]....
        /*005c*/ 	.word	0xffffffff


	//   ....[9]....
        /*0060*/ 	.word	0xffffffff


	//   ....[10]....
        /*0064*/ 	.word	0xffffffff


	//   ....[11]....
        /*0068*/ 	.word	0xffffffff


	//   ....[12]....
        /*006c*/ 	.word	0xffffffff


	//   ....[13]....
        /*0070*/ 	.word	0xffffffff


	//   ....[14]....
        /*0074*/ 	.word	0xffffffff


	//   ....[15]....
        /*0078*/ 	.word	0xffffffff


	//   ....[16]....
        /*007c*/ 	.word	0xffffffff


	//   ....[17]....
        /*0080*/ 	.word	0xffffffff


	//   ....[18]....
        /*0084*/ 	.word	0xffffffff


	//   ....[19]....
        /*0088*/ 	.word	0xffffffff


	//----- nvinfo : EIATTR_COOP_GROUP_INSTR_OFFSETS
	.align		4
.L_1671:
        /*008c*/ 	.byte	0x04, 0x28
        /*008e*/ 	.short	(.L_1673 - .L_1672)


	//   ....[0]....
.L_1672:
        /*0090*/ 	.word	0x00001980


	//   ....[1]....
        /*0094*/ 	.word	0x000019a0


	//   ....[2]....
        /*0098*/ 	.word	0x000019c0


	//   ....[3]....
        /*009c*/ 	.word	0x000019e0


	//   ....[4]....
        /*00a0*/ 	.word	0x00001a00


	//   ....[5]....
        /*00a4*/ 	.word	0x00001a20


	//   ....[6]....
        /*00a8*/ 	.word	0x00001a40


	//   ....[7]....
        /*00ac*/ 	.word	0x00001a60


	//   ....[8]....
        /*00b0*/ 	.word	0x00001a80


	//   ....[9]....
        /*00b4*/ 	.word	0x00001aa0


	//   ....[10]....
        /*00b8*/ 	.word	0x00003480


	//   ....[11]....
        /*00bc*/ 	.word	0x00003500


	//   ....[12]....
        /*00c0*/ 	.word	0x00003580


	//   ....[13]....
        /*00c4*/ 	.word	0x000035f0


	//   ....[14]....
        /*00c8*/ 	.word	0x00003670


	//   ....[15]....
        /*00cc*/ 	.word	0x000036e0


	//   ....[16]....
        /*00d0*/ 	.word	0x00003760


	//   ....[17]....
        /*00d4*/ 	.word	0x000037d0


	//   ....[18]....
        /*00d8*/ 	.word	0x00003850


	//   ....[19]....
        /*00dc*/ 	.word	0x000038c0


	//----- nvinfo : EIATTR_EXIT_INSTR_OFFSETS
	.align		4
.L_1673:
        /*00e0*/ 	.byte	0x04, 0x1c
        /*00e2*/ 	.short	(.L_1675 - .L_1674)


	//   ....[0]....
.L_1674:
        /*00e4*/ 	.word	0x00003370


	//   ....[1]....
        /*00e8*/ 	.word	0x00003420


	//----- nvinfo : EIATTR_MAX_THREADS
	.align		4
.L_1675:
        /*00ec*/ 	.byte	0x04, 0x05
        /*00ee*/ 	.short	(.L_1677 - .L_1676)
.L_1676:
        /*00f0*/ 	.word	0x00000100
        /*00f4*/ 	.word	0x00000001
        /*00f8*/ 	.word	0x00000001


	//----- nvinfo : EIATTR_CRS_STACK_SIZE
	.align		4
.L_1677:
        /*00fc*/ 	.byte	0x04, 0x1e
        /*00fe*/ 	.short	(.L_1679 - .L_1678)
.L_1678:
        /*0100*/ 	.word	0x00000000
.L_1679:


//--------------------- .nv.info._ZN10layer_norm13ln_bwd_kernelINS_13Kernel_traitsI13__nv_bfloat16S2_S2_S2_fjLj6144ELj1ELj1ELj8ELj16ENS_18Kernel_traits_baseILj6144ES2_S2_S2_S2_fjLj256EEEEELb0ELb1ELb0ELb1EEEvNS_9BwdParamsE --------------------------
	.section	.nv.info._ZN10layer_norm13ln_bwd_kernelINS_13Kernel_traitsI13__nv_bfloat16S2_S2_S2_fjLj6144ELj1ELj1ELj8ELj16ENS_18Kernel_traits_baseILj6144ES2_S2_S2_S2_fjLj256EEEEELb0ELb1ELb0ELb1EEEvNS_9BwdParamsE,"",@"SHT_CUDA_INFO"
	.sectionflags	@""
	.align	4


	//----- nvinfo : EIATTR_CUDA_API_VERSION
	.align		4
        /*0000*/ 	.byte	0x04, 0x37
        /*0002*/ 	.short	(.L_1681 - .L_1680)
.L_1680:
        /*0004*/ 	.word	0x00000082


	//----- nvinfo : EIATTR_SW2861232_WAR
	.align		4
.L_1681:
        /*0008*/ 	.byte	0x01, 0x35
	.zero		2


	//----- nvinfo : EIATTR_PARAM_CBANK
	.align		4
        /*000c*/ 	.byte	0x04, 0x0a
        /*000e*/ 	.short	(.L_1683 - .L_1682)
	.align		4
.L_1682:
        /*0010*/ 	.word	index@(.nv.constant0._ZN10layer_norm13ln_bwd_kernelINS_13Kernel_traitsI13__nv_bfloat16S2_S2_S2_fjLj6144ELj1ELj1ELj8ELj16ENS_18Kernel_traits_baseILj6144ES2_S2_S2_S2_fjLj256EEEEELb0ELb1ELb0ELb1EEEvNS_9BwdParamsE)
        /*0014*/ 	.short	0x0160
        /*0016*/ 	.short	0x0128


	//----- nvinfo : EIATTR_CBANK_PARAM_SIZE
	.align		4
.L_1683:
        /*0018*/ 	.byte	0x03, 0x19
        /*001a*/ 	.short	0x0128


	//----- nvinfo : EIATTR_KPARAM_INFO
	.align		4
        /*001c*/ 	.byte	0x04, 0x17
        /*001e*/ 	.short	(.L_1685 - .L_1684)
.L_1684:
        /*0020*/ 	.word	0x00000000
        /*0024*/ 	.short	0x0000
        /*0026*/ 	.short	0x0000
        /*0028*/ 	.byte	0x00, 0xf0, 0xa1, 0x04


	//----- nvinfo : EIATTR_MAXREG_COUNT
	.align		4
.L_1685:
        /*002c*/ 	.byte	0x03, 0x1b
        /*002e*/ 	.short	0x00ff


	//----- nvinfo : EIATTR_NUM_BARRIERS
	.align		4
        /*0030*/ 	.byte	0x02, 0x4c
        /*0032*/ 	.byte	0x01
	.zero		1


	//----- nvinfo : EIATTR_MERCURY_ISA_VERSION
	.align		4
        /*0034*/ 	.byte	0x03, 0x5f
        /*0036*/ 	.short	0x0000


	//----- nvinfo : EIATTR_COOP_GROUP_MASK_REGIDS
	.align		4
        /*0038*/ 	.byte	0x04, 0x29
        /*003a*/ 	.short	(.L_1687 - .L_1686)


	//   ....[0]....
.L_1686:
        /*003c*/ 	.word	0xffffffff


	//   ....[1]....
        /*0040*/ 	.word	0xffffffff


	//   ....[2]....
        /*0044*/ 	.word	0xffffffff


	//   ....[3]....
        /*0048*/ 	.word	0xffffffff


	//   ....[4]....
        /*004c*/ 	.word	0xffffffff


	//   ....[5]....
        /*0050*/ 	.word	0xffffffff


	//   ....[6]....
        /*0054*/ 	.word	0xffffffff


	//   ....[7]....
        /*0058*/ 	.word	0xffffffff


	//   ....[8]....
        /*005c*/ 	.word	0xffffffff


	//   ....[9]....
        /*0060*/ 	.word	0xffffffff


	//   ....[10]....
        /*0064*/ 	.word	0xffffffff


	//   ....[11]....
        /*0068*/ 	.word	0xffffffff


	//   ....[12]....
        /*006c*/ 	.word	0xffffffff


	//   ....[13]....
        /*0070*/ 	.word	0xffffffff


	//   ....[14]....
        /*0074*/ 	.word	0xffffffff


	//   ....[15]....
        /*0078*/ 	.word	0xffffffff


	//   ....[16]....
        /*007c*/ 	.word	0xffffffff


	//   ....[17]....
        /*0080*/ 	.word	0xffffffff


	//   ....[18]....
        /*0084*/ 	.word	0xffffffff


	//   ....[19]....
        /*0088*/ 	.word	0xffffffff


	//----- nvinfo : EIATTR_COOP_GROUP_INSTR_OFFSETS
	.align		4
.L_1687:
        /*008c*/ 	.byte	0x04, 0x28
        /*008e*/ 	.short	(.L_1689 - .L_1688)


	//   ....[0]....
.L_1688:
        /*0090*/ 	.word	0x00001950


	//   ....[1]....
        /*0094*/ 	.word	0x00001970


	//   ....[2]....
        /*0098*/ 	.word	0x00001990


	//   ....[3]....
        /*009c*/ 	.word	0x000019b0


	//   ....[4]....
        /*00a0*/ 	.word	0x000019d0


	//   ....[5]....
        /*00a4*/ 	.word	0x000019f0


	//   ....[6]....
        /*00a8*/ 	.word	0x00001a10


	//   ....[7]....
        /*00ac*/ 	.word	0x00001a30


	//   ....[8]....
        /*00b0*/ 	.word	0x00001a50


	//   ....[9]....
        /*00b4*/ 	.word	0x00001a70


	//   ....[10]....
        /*00b8*/ 	.word	0x00003510


	//   ....[11]....
        /*00bc*/ 	.word	0x00003590


	//   ....[12]....
        /*00c0*/ 	.word	0x00003610


	//   ....[13]....
        /*00c4*/ 	.word	0x00003680


	//   ....[14]....
        /*00c8*/ 	.word	0x00003700


	//   ....[15]....
        /*00cc*/ 	.word	0x00003770


	//   ....[16]....
        /*00d0*/ 	.word	0x000037f0


	//   ....[17]....
        /*00d4*/ 	.word	0x00003860


	//   ....[18]....
        /*00d8*/ 	.word	0x000038e0


	//   ....[19]....
        /*00dc*/ 	.word	0x00003950


	//----- nvinfo : EIATTR_EXIT_INSTR_OFFSETS
	.align		4
.L_1689:
        /*00e0*/ 	.byte	0x04, 0x1c
        /*00e2*/ 	.short	(.L_1691 - .L_1690)


	//   ....[0]....
.L_1690:
        /*00e4*/ 	.word	0x000034b0


	//----- nvinfo : EIATTR_MAX_THREADS
	.align		4
.L_1691:
        /*00e8*/ 	.byte	0x04, 0x05
        /*00ea*/ 	.short	(.L_1693 - .L_1692)
.L_1692:
        /*00ec*/ 	.word	0x00000100
        /*00f0*/ 	.word	0x00000001
        /*00f4*/ 	.word	0x00000001


	//----- nvinfo : EIATTR_CRS_STACK_SIZE
	.align		4
.L_1693:
        /*00f8*/ 	.byte	0x04, 0x1e
        /*00fa*/ 	.short	(.L_1695 - .L_1694)
.L_1694:
        /*00fc*/ 	.word	0x00000000
.L_1695:


//--------------------- .nv.info._ZN10layer_norm13ln_bwd_kernelINS_13Kernel_traitsI13__nv_bfloat16S2_S2_S2_fjLj6144ELj1ELj1ELj8ELj16ENS_18Kernel_traits_baseILj6144ES2_S2_S2_S2_fjLj256EEEEELb0ELb1ELb1ELb0EEEvNS_9BwdParamsE --------------------------
	.section	.nv.info._ZN10layer_norm13ln_bwd_kernelINS_13Kernel_traitsI13__nv_bfloat16S2_S2_S2_fjLj6144ELj1ELj1ELj8ELj16ENS_18Kernel_traits_baseILj6144ES2_S2_S2_S2_fjLj256EEEEELb0ELb1ELb1ELb0EEEvNS_9BwdParamsE,"",@"SHT_CUDA_INFO"
	.sectionflags	@""
	.align	4


	//----- nvinfo : EIATTR_CUDA_API_VERSION
	.align		4
        /*0000*/ 	.byte	0x04, 0x37
        /*0002*/ 	.short	(.L_1697 - .L_1696)
.L_1696:
        /*0004*/ 	.word	0x00000082


	//----- nvinfo : EIATTR_SW2861232_WAR
	.align		4
.L_1697:
        /*0008*/ 	.byte	0x01, 0x35
	.zero		2


	//----- nvinfo : EIATTR_PARAM_CBANK
	.align		4
        /*000c*/ 	.byte	0x04, 0x0a
        /*000e*/ 	.short	(.L_1699 - .L_1698)
	.align		4
.L_1698:
        /*0010*/ 	.word	index@(.nv.constant0._ZN10layer_norm13ln_bwd_kernelINS_13Kernel_traitsI13__nv_bfloat16S2_S2_S2_fjLj6144ELj1ELj1ELj8ELj16ENS_18Kernel_traits_baseILj6144ES2_S2_S2_S2_fjLj256EEEEELb0ELb1ELb1ELb0EEEvNS_9BwdParamsE)
        /*0014*/ 	.short	0x0160
        /*0016*/ 	.short	0x0128


	//----- nvinfo : EIATTR_CBANK_PARAM_SIZE
	.align		4
.L_1699:
        /*0018*/ 	.byte	0x03, 0x19
        /*001a*/ 	.short	0x0128


	//----- nvinfo : EIATTR_KPARAM_INFO
	.align		4
        /*001c*/ 	.byte	0x04, 0x17
        /*001e*/ 	.short	(.L_1701 - .L_1700)
.L_1700:
        /*0020*/ 	.word	0x00000000
        /*0024*/ 	.short	0x0000
        /*0026*/ 	.short	0x0000
        /*0028*/ 	.byte	0x00, 0xf0, 0xa1, 0x04


	//----- nvinfo : EIATTR_MAXREG_COUNT
	.align		4
.L_1701:
        /*002c*/ 	.byte	0x03, 0x1b
        /*002e*/ 	.short	0x00ff


	//----- nvinfo : EIATTR_NUM_BARRIERS
	.align		4
        /*0030*/ 	.byte	0x02, 0x4c
        /*0032*/ 	.byte	0x01
	.zero		1


	//----- nvinfo : EIATTR_MERCURY_ISA_VERSION
	.align		4
        /*0034*/ 	.byte	0x03, 0x5f
        /*0036*/ 	.short	0x0000


	//----- nvinfo : EIATTR_COOP_GROUP_MASK_REGIDS
	.align		4
        /*0038*/ 	.byte	0x04, 0x29
        /*003a*/ 	.short	(.L_1703 - .L_1702)


	//   ....[0]....
.L_1702:
        /*003c*/ 	.word	0xffffffff


	//   ....[1]....
        /*0040*/ 	.word	0xffffffff


	//   ....[2]....
        /*0044*/ 	.word	0xffffffff


	//   ....[3]....
        /*0048*/ 	.word	0xffffffff


	//   ....[4]....
        /*004c*/ 	.word	0xffffffff


	//   ....[5]....
        /*0050*/ 	.word	0xffffffff


	//   ....[6]....
        /*0054*/ 	.word	0xffffffff


	//   ....[7]....
        /*0058*/ 	.word	0xffffffff


	//   ....[8]....
        /*005c*/ 	.word	0xffffffff


	//   ....[9]....
        /*0060*/ 	.word	0xffffffff


	//   ....[10]....
        /*0064*/ 	.word	0xffffffff


	//   ....[11]....
        /*0068*/ 	.word	0xffffffff


	//   ....[12]....
        /*006c*/ 	.word	0xffffffff


	//   ....[13]....
        /*0070*/ 	.word	0xffffffff


	//   ....[14]....
        /*0074*/ 	.word	0xffffffff


	//   ....[15]....
        /*0078*/ 	.word	0xffffffff


	//   ....[16]....
        /*007c*/ 	.word	0xffffffff


	//   ....[17]....
        /*0080*/ 	.word	0xffffffff


	//   ....[18]....
        /*0084*/ 	.word	0xffffffff


	//   ....[19]....
        /*0088*/ 	.word	0xffffffff


	//----- nvinfo : EIATTR_COOP_GROUP_INSTR_OFFSETS
	.align		4
.L_1703:
        /*008c*/ 	.byte	0x04, 0x28
        /*008e*/ 	.short	(.L_1705 - .L_1704)


	//   ....[0]....
.L_1704:
        /*0090*/ 	.word	0x00001b30


	//   ....[1]....
        /*0094*/ 	.word	0x00001b50


	//   ....[2]....
        /*0098*/ 	.word	0x00001b70


	//   ....[3]....
        /*009c*/ 	.word	0x00001b90


	//   ....[4]....
        /*00a0*/ 	.word	0x00001bb0


	//   ....[5]....
        /*00a4*/ 	.word	0x00001bd0


	//   ....[6]....
        /*00a8*/ 	.word	0x00001bf0


	//   ....[7]....
        /*00ac*/ 	.word	0x00001c10


	//   ....[8]....
        /*00b0*/ 	.word	0x00001c30


	//   ....[9]....
        /*00b4*/ 	.word	0x00001c50


	//   ....[10]....
        /*00b8*/ 	.word	0x00004850


	//   ....[11]....
        /*00bc*/ 	.word	0x000048d0


	//   ....[12]....
        /*00c0*/ 	.word	0x00004950


	//   ....[13]....
        /*00c4*/ 	.word	0x000049c0


	//   ....[14]....
        /*00c8*/ 	.word	0x00004a40


	//   ....[15]....
        /*00cc*/ 	.word	0x00004ab0


	//   ....[16]....
        /*00d0*/ 	.word	0x00004b30


	//   ....[17]....
        /*00d4*/ 	.word	0x00004ba0


	//   ....[18]....
        /*00d8*/ 	.word	0x00004c20


	//   ....[19]....
        /*00dc*/ 	.word	0x00004c90


	//----- nvinfo : EIATTR_EXIT_INSTR_OFFSETS
	.align		4
.L_1705:
        /*00e0*/ 	.byte	0x04, 0x1c
        /*00e2*/ 	.short	(.L_1707 - .L_1706)


	//   ....[0]....
.L_1706:
        /*00e4*/ 	.word	0x00004740


	//   ....[1]....
        /*00e8*/ 	.word	0x000047f0


	//----- nvinfo : EIATTR_MAX_THREADS
	.align		4
.L_1707:
        /*00ec*/ 	.byte	0x04, 0x05
        /*00ee*/ 	.short	(.L_1709 - .L_1708)
.L_1708:
        /*00f0*/ 	.word	0x00000100
        /*00f4*/ 	.word	0x00000001
        /*00f8*/ 	.word	0x00000001


	//----- nvinfo : EIATTR_CRS_STACK_SIZE
	.align		4
.L_1709:
        /*00fc*/ 	.byte	0x04, 0x1e
        /*00fe*/ 	.short	(.L_1711 - .L_1710)
.L_1710:
        /*0100*/ 	.word	0x00000000
.L_1711:


//--------------------- .nv.info._ZN10layer_norm13ln_bwd_kernelINS_13Kernel_traitsI13__nv_bfloat16S2_S2_S2_fjLj6144ELj1ELj1ELj8ELj16ENS_18Kernel_traits_baseILj6144ES2_S2_S2_S2_fjLj256EEEEELb0ELb1ELb1ELb1EEEvNS_9BwdParamsE --------------------------
	.section	.nv.info._ZN10layer_norm13ln_bwd_kernelINS_13Kernel_traitsI13__nv_bfloat16S2_S2_S2_fjLj6144ELj1ELj1ELj8ELj16ENS_18Kernel_traits_baseILj6144ES2_S2_S2_S2_fjLj256EEEEELb0ELb1ELb1ELb1EEEvNS_9BwdParamsE,"",@"SHT_CUDA_INFO"
	.sectionflags	@""
	.align	4


	//----- nvinfo : EIATTR_CUDA_API_VERSION
	.align		4
        /*0000*/ 	.byte	0x04, 0x37
        /*0002*/ 	.short	(.L_1713 - .L_1712)
.L_1712:
        /*0004*/ 	.word	0x00000082


	//----- nvinfo : EIATTR_SW2861232_WAR
	.align		4
.L_1713:
        /*0008*/ 	.byte	0x01, 0x35
	.zero		2


	//----- nvinfo : EIATTR_PARAM_CBANK
	.align		4
        /*000c*/ 	.byte	0x04, 0x0a
        /*000e*/ 	.short	(.L_1715 - .L_1714)
	.align		4
.L_1714:
        /*0010*/ 	.word	index@(.nv.constant0._ZN10layer_norm13ln_bwd_kernelINS_13Kernel_traitsI13__nv_bfloat16S2_S2_S2_fjLj6144ELj1ELj1ELj8ELj16ENS_18Kernel_traits_baseILj6144ES2_S2_S2_S2_fjLj256EEEEELb0ELb1ELb1ELb1EEEvNS_9BwdParamsE)
        /*0014*/ 	.short	0x0160
        /*0016*/ 	.short	0x0128


	//----- nvinfo : EIATTR_CBANK_PARAM_SIZE
	.align		4
.L_1715:
        /*0018*/ 	.byte	0x03, 0x19
        /*001a*/ 	.short	0x0128


	//----- nvinfo : EIATTR_KPARAM_INFO
	.align		4
        /*001c*/ 	.byte	0x04, 0x17
        /*001e*/ 	.short	(.L_1717 - .L_1716)
.L_1716:
        /*0020*/ 	.word	0x00000000
        /*0024*/ 	.short	0x0000
        /*0026*/ 	.short	0x0000
        /*0028*/ 	.byte	0x00, 0xf0, 0xa1, 0x04


	//----- nvinfo : EIATTR_MAXREG_COUNT
	.align		4
.L_1717:
        /*002c*/ 	.byte	0x03, 0x1b
        /*002e*/ 	.short	0x00ff


	//----- nvinfo : EIATTR_NUM_BARRIERS
	.align		4
        /*0030*/ 	.byte	0x02, 0x4c
        /*0032*/ 	.byte	0x01
	.zero		1


	//----- nvinfo : EIATTR_MERCURY_ISA_VERSION
	.align		4
        /*0034*/ 	.byte	0x03, 0x5f
        /*0036*/ 	.short	0x0000


	//----- nvinfo : EIATTR_COOP_GROUP_MASK_REGIDS
	.align		4
        /*0038*/ 	.byte	0x04, 0x29
        /*003a*/ 	.short	(.L_1719 - .L_1718)


	//   ....[0]....
.L_1718:
        /*003c*/ 	.word	0xffffffff


	//   ....[1]....
        /*0040*/ 	.word	0xffffffff


	//   ....[2]....
        /*0044*/ 	.word	0xffffffff


	//   ....[3]....
        /*0048*/ 	.word	0xffffffff


	//   ....[4]....
        /*004c*/ 	.word	0xffffffff


	//   ....[5]....
        /*0050*/ 	.word	0xffffffff


	//   ....[6]....
        /*0054*/ 	.word	0xffffffff


	//   ....[7]....
        /*0058*/ 	.word	0xffffffff


	//   ....[8]....
        /*005c*/ 	.word	0xffffffff


	//   ....[9]....
        /*0060*/ 	.word	0xffffffff


	//   ....[10]....
        /*0064*/ 	.word	0xffffffff


	//   ....[11]....
        /*0068*/ 	.word	0xffffffff


	//   ....[12]....
        /*006c*/ 	.word	0xffffffff


	//   ....[13]....
        /*0070*/ 	.word	0xffffffff


	//   ....[14]....
        /*0074*/ 	.word	0xffffffff


	//   ....[15]....
        /*0078*/ 	.word	0xffffffff


	//   ....[16]....
        /*007c*/ 	.word	0xffffffff


	//   ....[17]....
        /*0080*/ 	.word	0xffffffff


	//   ....[18]....
        /*0084*/ 	.word	0xffffffff


	//   ....[19]....
        /*0088*/ 	.word	0xffffffff


	//----- nvinfo : EIATTR_COOP_GROUP_INSTR_OFFSETS
	.align		4
.L_1719:
        /*008c*/ 	.byte	0x04, 0x28
        /*008e*/ 	.short	(.L_1721 - .L_1720)


	//   ....[0]....
.L_1720:
        /*0090*/ 	.word	0x00001920


	//   ....[1]....
        /*0094*/ 	.word	0x00001940


	//   ....[2]....
        /*0098*/ 	.word	0x00001960


	//   ....[3]....
        /*009c*/ 	.word	0x00001980


	//   ....[4]....
        /*00a0*/ 	.word	0x000019a0


	//   ....[5]....
        /*00a4*/ 	.word	0x000019c0


	//   ....[6]....
        /*00a8*/ 	.word	0x000019e0


	//   ....[7]....
        /*00ac*/ 	.word	0x00001a00


	//   ....[8]....
        /*00b0*/ 	.word	0x00001a20


	//   ....[9]....
        /*00b4*/ 	.word	0x00001a40


	//   ....[10]....
        /*00b8*/ 	.word	0x00004460


	//   ....[11]....
        /*00bc*/ 	.word	0x000044e0


	//   ....[12]....
        /*00c0*/ 	.word	0x00004560


	//   ....[13]....
        /*00c4*/ 	.word	0x000045d0


	//   ....[14]....
        /*00c8*/ 	.word	0x00004650


	//   ....[15]....
        /*00cc*/ 	.word	0x000046c0


	//   ....[16]....
        /*00d0*/ 	.word	0x00004740


	//   ....[17]....
        /*00d4*/ 	.word	0x000047b0


	//   ....[18]....
        /*00d8*/ 	.word	0x00004830


	//   ....[19]....
        /*00dc*/ 	.word	0x000048a0


	//----- nvinfo : EIATTR_EXIT_INSTR_OFFSETS
	.align		4
.L_1721:
        /*00e0*/ 	.byte	0x04, 0x1c
        /*00e2*/ 	.short	(.L_1723 - .L_1722)


	//   ....[0]....
.L_1722:
        /*00e4*/ 	.word	0x00004400


	//----- nvinfo : EIATTR_MAX_THREADS
	.align		4
.L_1723:
        /*00e8*/ 	.byte	0x04, 0x05
        /*00ea*/ 	.short	(.L_1725 - .L_1724)
.L_1724:
        /*00ec*/ 	.word	0x00000100
        /*00f0*/ 	.word	0x00000001
        /*00f4*/ 	.word	0x00000001


	//----- nvinfo : EIATTR_CRS_STACK_SIZE
	.align		4
.L_1725:
        /*00f8*/ 	.byte	0x04, 0x1e
        /*00fa*/ 	.short	(.L_1727 - .L_1726)
.L_1726:
        /*00fc*/ 	.word	0x00000000
.L_1727:


//--------------------- .nv.info._ZN10layer_norm13ln_bwd_kernelINS_13Kernel_traitsI13__nv_bfloat16S2_S2_S2_fjLj6144ELj1ELj1ELj8ELj16ENS_18Kernel_traits_baseILj6144ES2_S2_S2_S2_fjLj256EEEEELb1ELb0ELb0ELb0EEEvNS_9BwdParamsE --------------------------
	.section	.nv.info._ZN10layer_norm13ln_bwd_kernelINS_13Kernel_traitsI13__nv_bfloat16S2_S2_S2_fjLj6144ELj1ELj1ELj8ELj16ENS_18Kernel_traits_baseILj6144ES2_S2_S2_S2_fjLj256EEEEELb1ELb0ELb0ELb0EEEvNS_9BwdParamsE,"",@"SHT_CUDA_INFO"
	.sectionflags	@""
	.align	4


	//----- nvinfo : EIATTR_CUDA_API_VERSION
	.align		4
        /*0000*/ 	.byte	0x04, 0x37
        /*0002*/ 	.short	(.L_1729 - .L_1728)
.L_1728:
        /*0004*/ 	.word	0x00000082


	//----- nvinfo : EIATTR_SW2861232_WAR
	.align		4
.L_1729:
        /*0008*/ 	.byte	0x01, 0x35
	.zero		2


	//----- nvinfo : EIATTR_PARAM_CBANK
	.align		4
        /*000c*/ 	.byte	0x04, 0x0a
        /*000e*/ 	.short	(.L_1731 - .L_1730)
	.align		4
.L_1730:
        /*0010*/ 	.word	index@(.nv.constant0._ZN10layer_norm13ln_bwd_kernelINS_13Kernel_traitsI13__nv_bfloat16S2_S2_S2_fjLj6144ELj1ELj1ELj8ELj16ENS_18Kernel_traits_baseILj6144ES2_S2_S2_S2_fjLj256EEEEELb1ELb0ELb0ELb0EEEvNS_9BwdParamsE)
        /*0014*/ 	.short	0x0160
        /*0016*/ 	.short	0x0128


	//----- nvinfo : EIATTR_CBANK_PARAM_SIZE
	.align		4
.L_1731:
        /*0018*/ 	.byte	0x03, 0x19
        /*001a*/ 	.short	0x0128


	//----- nvinfo : EIATTR_KPARAM_INFO
	.align		4
        /*001c*/ 	.byte	0x04, 0x17
        /*001e*/ 	.short	(.L_1733 - .L_1732)
.L_1732:
        /*0020*/ 	.word	0x00000000
        /*0024*/ 	.short	0x0000
        /*0026*/ 	.short	0x0000
        /*0028*/ 	.byte	0x00, 0xf0, 0xa1, 0x04


	//----- nvinfo : EIATTR_MAXREG_COUNT
	.align		4
.L_1733:
        /*002c*/ 	.byte	0x03, 0x1b
        /*002e*/ 	.short	0x00ff


	//----- nvinfo : EIATTR_NUM_BARRIERS
	.align		4
        /*0030*/ 	.byte	0x02, 0x4c
        /*0032*/ 	.byte	0x01
	.zero		1


	//----- nvinfo : EIATTR_MERCURY_ISA_VERSION
	.align		4
        /*0034*/ 	.byte	0x03, 0x5f
        /*0036*/ 	.short	0x0000


	//----- nvinfo : EIATTR_COOP_GROUP_MASK_REGIDS
	.align		4
        /*0038*/ 	.byte	0x04, 0x29
        /*003a*/ 	.short	(.L_1735 - .L_1734)


	//   ....[0]....
.L_1734:
        /*003c*/ 	.word	0xffffffff


	//   ....[1]....
        /*0040*/ 	.word	0xffffffff


	//   ....[2]....
        /*0044*/ 	.word	0xffffffff


	//   ....[3]....
        /*0048*/ 	.word	0xffffffff


	//   ....[4]....
        /*004c*/ 	.word	0xffffffff


	//   ....[5]....
        /*0050*/ 	.word	0xffffffff


	//   ....[6]....
        /*0054*/ 	.word	0xffffffff


	//   ....[7]....
        /*0058*/ 	.word	0xffffffff


	//   ....[8]....
        /*005c*/ 	.word	0xffffffff


	//   ....[9]....
        /*0060*/ 	.word	0xffffffff


	//   ....[10]....
        /*0064*/ 	.word	0xffffffff


	//   ....[11]....
        /*0068*/ 	.word	0xffffffff


	//   ....[12]....
        /*006c*/ 	.word	0xffffffff


	//   ....[13]....
        /*0070*/ 	.word	0xffffffff


	//   ....[14]....
        /*0074*/ 	.word	0xffffffff


	//   ....[15]....
        /*0078*/ 	.word	0xffffffff


	//   ....[16]....
        /*007c*/ 	.word	0xffffffff


	//   ....[17]....
        /*0080*/ 	.word	0xffffffff


	//   ....[18]....
        /*0084*/ 	.word	0xffffffff


	//   ....[19]....
        /*0088*/ 	.word	0xffffffff


	//----- nvinfo : EIATTR_COOP_GROUP_INSTR_OFFSETS
	.align		4
.L_1735:
        /*008c*/ 	.byte	0x04, 0x28
        /*008e*/ 	.short	(.L_1737 - .L_1736)


	//   ....[0]....
.L_1736:
        /*0090*/ 	.word	0x00001780


	//   ....[1]....
        /*0094*/ 	.word	0x000017a0


	//   ....[2]....
        /*0098*/ 	.word	0x000017c0


	//   ....[3]....
        /*009c*/ 	.word	0x000017e0


	//   ....[4]....
        /*00a0*/ 	.word	0x00001800


	//   ....[5]....
        /*00a4*/ 	.word	0x00001820


	//   ....[6]....
        /*00a8*/ 	.word	0x00001840


	//   ....[7]....
        /*00ac*/ 	.word	0x00001860


	//   ....[8]....
        /*00b0*/ 	.word	0x00001880


	//   ....[9]....
        /*00b4*/ 	.word	0x000018a0


	//   ....[10]....
        /*00b8*/ 	.word	0x00003180


	//   ....[11]....
        /*00bc*/ 	.word	0x00003200


	//   ....[12]....
        /*00c0*/ 	.word	0x00003280


	//   ....[13]....
        /*00c4*/ 	.word	0x000032f0


	//   ....[14]....
        /*00c8*/ 	.word	0x00003370


	//   ....[15]....
        /*00cc*/ 	.word	0x000033e0


	//   ....[16]....
        /*00d0*/ 	.word	0x00003460


	//   ....[17]....
        /*00d4*/ 	.word	0x000034d0


	//   ....[18]....
        /*00d8*/ 	.word	0x00003550


	//   ....[19]....
        /*00dc*/ 	.word	0x000035c0


	//----- nvinfo : EIATTR_EXIT_INSTR_OFFSETS
	.align		4
.L_1737:
        /*00e0*/ 	.byte	0x04, 0x1c
        /*00e2*/ 	.short	(.L_1739 - .L_1738)


	//   ....[0]....
.L_1738:
        /*00e4*/ 	.word	0x000030a0


	//   ....[1]....
        /*00e8*/ 	.word	0x00003120


	//----- nvinfo : EIATTR_MAX_THREADS
	.align		4
.L_1739:
        /*00ec*/ 	.byte	0x04, 0x05
        /*00ee*/ 	.short	(.L_1741 - .L_1740)
.L_1740:
        /*00f0*/ 	.word	0x00000100
        /*00f4*/ 	.word	0x00000001
        /*00f8*/ 	.word	0x00000001


	//----- nvinfo : EIATTR_CRS_STACK_SIZE
	.align		4
.L_1741:
        /*00fc*/ 	.byte	0x04, 0x1e
        /*00fe*/ 	.short	(.L_1743 - .L_1742)
.L_1742:
        /*0100*/ 	.word	0x00000000
.L_1743:


//--------------------- .nv.info._ZN10layer_norm13ln_bwd_kernelINS_13Kernel_traitsI13__nv_bfloat16S2_S2_S2_fjLj6144ELj1ELj1ELj8ELj16ENS_18Kernel_traits_baseILj6144ES2_S2_S2_S2_fjLj256EEEEELb1ELb0ELb0ELb1EEEvNS_9BwdParamsE --------------------------
	.section	.nv.info._ZN10layer_norm13ln_bwd_kernelINS_13Kernel_traitsI13__nv_bfloat16S2_S2_S2_fjLj6144ELj1ELj1ELj8ELj16ENS_18Kernel_traits_baseILj6144ES2_S2_S2_S2_fjLj256EEEEELb1ELb0ELb0ELb1EEEvNS_9BwdParamsE,"",@"SHT_CUDA_INFO"
	.sectionflags	@""
	.align	4


	//----- nvinfo : EIATTR_CUDA_API_VERSION
	.align		4
        /*0000*/ 	.byte	0x04, 0x37
        /*0002*/ 	.short	(.L_1745 - .L_1744)
.L_1744:
        /*0004*/ 	.word	0x00000082


	//----- nvinfo : EIATTR_SW2861232_WAR
	.align		4
.L_1745:
        /*0008*/ 	.byte	0x01, 0x35
	.zero		2


	//----- nvinfo : EIATTR_PARAM_CBANK
	.align		4
        /*000c*/ 	.byte	0x04, 0x0a
        /*000e*/ 	.short	(.L_1747 - .L_1746)
	.align		4
.L_1746:
        /*0010*/ 	.word	index@(.nv.constant0._ZN10layer_norm13ln_bwd_kernelINS_13Kernel_traitsI13__nv_bfloat16S2_S2_S2_fjLj6144ELj1ELj1ELj8ELj16ENS_18Kernel_traits_baseILj6144ES2_S2_S2_S2_fjLj256EEEEELb1ELb0ELb0ELb1EEEvNS_9BwdParamsE)
        /*0014*/ 	.short	0x0160
        /*0016*/ 	.short	0x0128


	//----- nvinfo : EIATTR_CBANK_PARAM_SIZE
	.align		4
.L_1747:
        /*0018*/ 	.byte	0x03, 0x19
        /*001a*/ 	.short	0x0128


	//----- nvinfo : EIATTR_KPARAM_INFO
	.align		4
        /*001c*/ 	.byte	0x04, 0x17
        /*001e*/ 	.short	(.L_1749 - .L_1748)
.L_1748:
        /*0020*/ 	.word	0x00000000
        /*0024*/ 	.short	0x0000
        /*0026*/ 	.short	0x0000
        /*0028*/ 	.byte	0x00, 0xf0, 0xa1, 0x04


	//----- nvinfo : EIATTR_MAXREG_COUNT
	.align		4
.L_1749:
        /*002c*/ 	.byte	0x03, 0x1b
        /*002e*/ 	.short	0x00ff


	//----- nvinfo : EIATTR_NUM_BARRIERS
	.align		4
        /*0030*/ 	.byte	0x02, 0x4c
        /*0032*/ 	.byte	0x01
	.zero		1


	//----- nvinfo : EIATTR_MERCURY_ISA_VERSION
	.align		4
        /*0034*/ 	.byte	0x03, 0x5f
        /*0036*/ 	.short	0x0000


	//----- nvinfo : EIATTR_COOP_GROUP_MASK_REGIDS
	.align		4
        /*0038*/ 	.byte	0x04, 0x29
        /*003a*/ 	.short	(.L_1751 - .L_1750)


	//   ....[0]....
.L_1750:
        /*003c*/ 	.word	0xffffffff


	//   ....[1]....
        /*0040*/ 	.word	0xffffffff


	//   ....[2]....
        /*0044*/ 	.word	0xffffffff


	//   ....[3]....
        /*0048*/ 	.word	0xffffffff


	//   ....[4]....
        /*004c*/ 	.word	0xffffffff


	//   ....[5]....
        /*0050*/ 	.word	0xffffffff


	//   ....[6]....
        /*0054*/ 	.word	0xffffffff


	//   ....[7]....
        /*0058*/ 	.word	0xffffffff


	//   ....[8]....
        /*005c*/ 	.word	0xffffffff


	//   ....[9]....
        /*0060*/ 	.word	0xffffffff


	//   ....[10]....
        /*0064*/ 	.word	0xffffffff


	//   ....[11]....
        /*0068*/ 	.word	0xffffffff


	//   ....[12]....
        /*006c*/ 	.word	0xffffffff


	//   ....[13]....
        /*0070*/ 	.word	0xffffffff


	//   ....[14]....
        /*0074*/ 	.word	0xffffffff


	//   ....[15]....
        /*0078*/ 	.word	0xffffffff


	//   ....[16]....
        /*007c*/ 	.word	0xffffffff


	//   ....[17]....
        /*0080*/ 	.word	0xffffffff


	//   ....[18]....
        /*0084*/ 	.word	0xffffffff


	//   ....[19]....
        /*0088*/ 	.word	0xffffffff


	//----- nvinfo : EIATTR_COOP_GROUP_INSTR_OFFSETS
	.align		4
.L_1751:
        /*008c*/ 	.byte	0x04, 0x28
        /*008e*/ 	.short	(.L_1753 - .L_1752)


	//   ....[0]....
.L_1752:
        /*0090*/ 	.word	0x00001660


	//   ....[1]....
        /*0094*/ 	.word	0x00001680


	//   ....[2]....
        /*0098*/ 	.word	0x000016a0


	//   ....[3]....
        /*009c*/ 	.word	0x000016c0


	//   ....[4]....
        /*00a0*/ 	.word	0x000016e0


	//   ....[5]....
        /*00a4*/ 	.word	0x00001700


	//   ....[6]....
        /*00a8*/ 	.word	0x00001720


	//   ....[7]....
        /*00ac*/ 	.word	0x00001740


	//   ....[8]....
        /*00b0*/ 	.word	0x00001760


	//   ....[9]....
        /*00b4*/ 	.word	0x00001780


	//   ....[10]....
        /*00b8*/ 	.word	0x00003170


	//   ....[11]....
        /*00bc*/ 	.word	0x000031f0


	//   ....[12]....
        /*00c0*/ 	.word	0x00003270


	//   ....[13]....
        /*00c4*/ 	.word	0x000032e0


	//   ....[14]....
        /*00c8*/ 	.word	0x00003360


	//   ....[15]....
        /*00cc*/ 	.word	0x000033d0


	//   ....[16]....
        /*00d0*/ 	.word	0x00003450


	//   ....[17]....
        /*00d4*/ 	.word	0x000034c0


	//   ....[18]....
        /*00d8*/ 	.word	0x00003540


	//   ....[19]....
        /*00dc*/ 	.word	0x000035b0


	//----- nvinfo : EIATTR_EXIT_INSTR_OFFSETS
	.align		4
.L_1753:
        /*00e0*/ 	.byte	0x04, 0x1c
        /*00e2*/ 	.short	(.L_1755 - .L_1754)


	//   ....[0]....
.L_1754:
        /*00e4*/ 	.word	0x00003110


	//----- nvinfo : EIATTR_MAX_THREADS
	.align		4
.L_1755:
        /*00e8*/ 	.byte	0x04, 0x05
        /*00ea*/ 	.short	(.L_1757 - .L_1756)
.L_1756:
        /*00ec*/ 	.word	0x00000100
        /*00f0*/ 	.word	0x00000001
        /*00f4*/ 	.word	0x00000001


	//----- nvinfo : EIATTR_CRS_STACK_SIZE
	.align		4
.L_1757:
        /*00f8*/ 	.byte	0x04, 0x1e
        /*00fa*/ 	.short	(.L_1759 - .L_1758)
.L_1758:
        /*00fc*/ 	.word	0x00000000
.L_1759:


//--------------------- .nv.info._ZN10layer_norm22ln_bwd_finalize_kernelINS_22Kernel_traits_finalizeILj6144E13__nv_bfloat16S2_S2_S2_fjLb0ELj1024ELj4ENS_18Kernel_traits_baseILj6144ES2_S2_S2_S2_fjLj1024EEEEELb0ELb0EEEvNS_9BwdParamsE --------------------------
	.section	.nv.info._ZN10layer_norm22ln_bwd_finalize_kernelINS_22Kernel_traits_finalizeILj6144E13__nv_bfloat16S2_S2_S2_fjLb0ELj1024ELj4ENS_18Kernel_traits_baseILj6144ES2_S2_S2_S2_fjLj1024EEEEELb0ELb0EEEvNS_9BwdParamsE,"",@"SHT_CUDA_INFO"
	.sectionflags	@""
	.align	4


	//----- nvinfo : EIATTR_CUDA_API_VERSION
	.align		4
        /*0000*/ 	.byte	0x04, 0x37
        /*0002*/ 	.short	(.L_1761 - .L_1760)
.L_1760:
        /*0004*/ 	.word	0x00000082


	//----- nvinfo : EIATTR_SW2861232_WAR
	.align		4
.L_1761:
        /*0008*/ 	.byte	0x01, 0x35
	.zero		2


	//----- nvinfo : EIATTR_PARAM_CBANK
	.align		4
        /*000c*/ 	.byte	0x04, 0x0a
        /*000e*/ 	.short	(.L_1763 - .L_1762)
	.align		4
.L_1762:
        /*0010*/ 	.word	index@(.nv.constant0._ZN10layer_norm22ln_bwd_finalize_kernelINS_22Kernel_traits_finalizeILj6144E13__nv_bfloat16S2_S2_S2_fjLb0ELj1024ELj4ENS_18Kernel_traits_baseILj6144ES2_S2_S2_S2_fjLj1024EEEEELb0ELb0EEEvNS_9BwdParamsE)
        /*0014*/ 	.short	0x0160
        /*0016*/ 	.short	0x0128


	//----- nvinfo : EIATTR_CBANK_PARAM_SIZE
	.align		4
.L_1763:
        /*0018*/ 	.byte	0x03, 0x19
        /*001a*/ 	.short	0x0128


	//----- nvinfo : EIATTR_KPARAM_INFO
	.align		4
        /*001c*/ 	.byte	0x04, 0x17
        /*001e*/ 	.short	(.L_1765 - .L_1764)
.L_1764:
        /*0020*/ 	.word	0x00000000
        /*0024*/ 	.short	0x0000
        /*0026*/ 	.short	0x0000
        /*0028*/ 	.byte	0x00, 0xf0, 0xa1, 0x04


	//----- nvinfo : EIATTR_MAXREG_COUNT
	.align		4
.L_1765:
        /*002c*/ 	.byte	0x03, 0x1b
        /*002e*/ 	.short	0x0040


	//----- nvinfo : EIATTR_NUM_BARRIERS
	.align		4
        /*0030*/ 	.byte	0x02, 0x4c
        /*0032*/ 	.byte	0x01
	.zero		1


	//----- nvinfo : EIATTR_MERCURY_ISA_VERSION
	.align		4
        /*0034*/ 	.byte	0x03, 0x5f
        /*0036*/ 	.short	0x0000


	//----- nvinfo : EIATTR_COOP_GROUP_MASK_REGIDS
	.align		4
        /*0038*/ 	.byte	0x04, 0x29
        /*003a*/ 	.short	(.L_1767 - .L_1766)


	//   ....[0]....
.L_1766:
        /*003c*/ 	.word	0xffffffff


	//   ....[1]....
        /*0040*/ 	.word	0xffffffff


	//   ....[2]....
        /*0044*/ 	.word	0xffffffff


	//   ....[3]....
        /*0048*/ 	.word	0xffffffff


	//   ....[4]....
        /*004c*/ 	.word	0xffffffff


	//   ....[5]....
        /*0050*/ 	.word	0xffffffff


	//   ....[6]....
        /*0054*/ 	.word	0xffffffff


	//   ....[7]....
        /*0058*/ 	.word	0xffffffff


	//   ....[8]....
        /*005c*/ 	.word	0xffffffff


	//   ....[9]....
        /*0060*/ 	.word	0xffffffff


	//   ....[10]....
        /*0064*/ 	.word	0xffffffff


	//   ....[11]....
        /*0068*/ 	.word	0xffffffff


	//   ....[12]....
        /*006c*/ 	.word	0xffffffff


	//   ....[13]....
        /*0070*/ 	.word	0xffffffff


	//   ....[14]....
        /*0074*/ 	.word	0xffffffff


	//   ....[15]....
        /*0078*/ 	.word	0xffffffff


	//   ....[16]....
        /*007c*/ 	.word	0xffffffff


	//   ....[17]....
        /*0080*/ 	.word	0xffffffff


	//   ....[18]....
        /*0084*/ 	.word	0xffffffff


	//   ....[19]....
        /*0088*/ 	.word	0xffffffff


	//----- nvinfo : EIATTR_COOP_GROUP_INSTR_OFFSETS
	.align		4
.L_1767:
        /*008c*/ 	.byte	0x04, 0x28
        /*008e*/ 	.short	(.L_1769 - .L_1768)


	//   ....[0]....
.L_1768:
        /*0090*/ 	.word	0x00000820


	//   ....[1]....
        /*0094*/ 	.word	0x00000850


	//   ....[2]....
        /*0098*/ 	.word	0x00000860


	//   ....[3]....
        /*009c*/ 	.word	0x00000890


	//   ....[4]....
        /*00a0*/ 	.word	0x000008a0


	//   ....[5]....
        /*00a4*/ 	.word	0x000008d0


	//   ....[6]....
        /*00a8*/ 	.word	0x000008f0


	//   ....[7]....
        /*00ac*/ 	.word	0x00000900


	//   ....[8]....
        /*00b0*/ 	.word	0x00000930


	//   ....[9]....
        /*00b4*/ 	.word	0x00000940


	//   ....[10]....
        /*00b8*/ 	.word	0x00000b50


	//   ....[11]....
        /*00bc*/ 	.word	0x00000bc0


	//   ....[12]....
        /*00c0*/ 	.word	0x00000c20


	//   ....[13]....
        /*00c4*/ 	.word	0x00000c80


	//   ....[14]....
        /*00c8*/ 	.word	0x00000cf0


	//   ....[15]....
        /*00cc*/ 	.word	0x00000d60


	//   ....[16]....
        /*00d0*/ 	.word	0x00000dc0


	//   ....[17]....
        /*00d4*/ 	.word	0x00000e20


	//   ....[18]....
        /*00d8*/ 	.word	0x00000e80


	//   ....[19]....
        /*00dc*/ 	.word	0x00000ee0


	//----- nvinfo : EIATTR_EXIT_INSTR_OFFSETS
	.align		4
.L_1769:
        /*00e0*/ 	.byte	0x04, 0x1c
        /*00e2*/ 	.short	(.L_1771 - .L_1770)


	//   ....[0]....
.L_1770:
        /*00e4*/ 	.word	0x00000070


	//   ....[1]....
        /*00e8*/ 	.word	0x00000af0


	//----- nvinfo : EIATTR_MAX_THREADS
	.align		4
.L_1771:
        /*00ec*/ 	.byte	0x04, 0x05
        /*00ee*/ 	.short	(.L_1773 - .L_1772)
.L_1772:
        /*00f0*/ 	.word	0x00000400
        /*00f4*/ 	.word	0x00000001
        /*00f8*/ 	.word	0x00000001


	//----- nvinfo : EIATTR_CRS_STACK_SIZE
	.align		4
.L_1773:
        /*00fc*/ 	.byte	0x04, 0x1e
        /*00fe*/ 	.short	(.L_1775 - .L_1774)
.L_1774:
        /*0100*/ 	.word	0x00000000
.L_1775:


//--------------------- .nv.info._ZN10layer_norm13ln_bwd_kernelINS_13Kernel_traitsI13__nv_bfloat16S2_S2_S2_fjLj6144ELj1ELj1ELj8ELj16ENS_18Kernel_traits_baseILj6144ES2_S2_S2_S2_fjLj256EEEEELb1ELb0ELb1ELb0EEEvNS_9BwdParamsE --------------------------
	.section	.nv.info._ZN10layer_norm13ln_bwd_kernelINS_13Kernel_traitsI13__nv_bfloat16S2_S2_S2_fjLj6144ELj1ELj1ELj8ELj16ENS_18Kernel_traits_baseILj6144ES2_S2_S2_S2_fjLj256EEEEELb1ELb0ELb1ELb0EEEvNS_9BwdParamsE,"",@"SHT_CUDA_INFO"
	.sectionflags	@""
	.align	4


	//----- nvinfo : EIATTR_CUDA_API_VERSION
	.align		4
        /*0000*/ 	.byte	0x04, 0x37
        /*0002*/ 	.short	(.L_1777 - .L_1776)
.L_1776:
        /*0004*/ 	.word	0x00000082


	//----- nvinfo : EIATTR_SW2861232_WAR
	.align		4
.L_1777:
        /*0008*/ 	.byte	0x01, 0x35
	.zero		2


	//----- nvinfo : EIATTR_PARAM_CBANK
	.align		4
        /*000c*/ 	.byte	0x04, 0x0a
        /*000e*/ 	.short	(.L_1779 - .L_1778)
	.align		4
.L_1778:
        /*0010*/ 	.word	index@(.nv.constant0._ZN10layer_norm13ln_bwd_kernelINS_13Kernel_traitsI13__nv_bfloat16S2_S2_S2_fjLj6144ELj1ELj1ELj8ELj16ENS_18Kernel_traits_baseILj6144ES2_S2_S2_S2_fjLj256EEEEELb1ELb0ELb1ELb0EEEvNS_9BwdParamsE)
        /*0014*/ 	.short	0x0160
        /*0016*/ 	.short	0x0128


	//----- nvinfo : EIATTR_CBANK_PARAM_SIZE
	.align		4
.L_1779:
        /*0018*/ 	.byte	0x03, 0x19
        /*001a*/ 	.short	0x0128


	//----- nvinfo : EIATTR_KPARAM_INFO
	.align		4
        /*001c*/ 	.byte	0x04, 0x17
        /*001e*/ 	.short	(.L_1781 - .L_1780)
.L_1780:
        /*0020*/ 	.word	0x00000000
        /*0024*/ 	.short	0x0000
        /*0026*/ 	.short	0x0000
        /*0028*/ 	.byte	0x00, 0xf0, 0xa1, 0x04


	//----- nvinfo : EIATTR_MAXREG_COUNT
	.align		4
.L_1781:
        /*002c*/ 	.byte	0x03, 0x1b
        /*002e*/ 	.short	0x00ff


	//----- nvinfo : EIATTR_NUM_BARRIERS
	.align		4
        /*0030*/ 	.byte	0x02, 0x4c
        /*0032*/ 	.byte	0x01
	.zero		1


	//----- nvinfo : EIATTR_MERCURY_ISA_VERSION
	.align		4
        /*0034*/ 	.byte	0x03, 0x5f
        /*0036*/ 	.short	0x0000


	//----- nvinfo : EIATTR_COOP_GROUP_MASK_REGIDS
	.align		4
        /*0038*/ 	.byte	0x04, 0x29
        /*003a*/ 	.short	(.L_1783 - .L_1782)


	//   ....[0]....
.L_1782:
        /*003c*/ 	.word	0xffffffff


	//   ....[1]....
        /*0040*/ 	.word	0xffffffff


	//   ....[2]....
        /*0044*/ 	.word	0xffffffff


	//   ....[3]....
        /*0048*/ 	.word	0xffffffff


	//   ....[4]....
        /*004c*/ 	.word	0xffffffff


	//   ....[5]....
        /*0050*/ 	.word	0xffffffff


	//   ....[6]....
        /*0054*/ 	.word	0xffffffff


	//   ....[7]....
        /*0058*/ 	.word	0xffffffff


	//   ....[8]....
        /*005c*/ 	.word	0xffffffff


	//   ....[9]....
        /*0060*/ 	.word	0xffffffff


	//   ....[10]....
        /*0064*/ 	.word	0xffffffff


	//   ....[11]....
        /*0068*/ 	.word	0xffffffff


	//   ....[12]....
        /*006c*/ 	.word	0xffffffff


	//   ....[13]....
        /*0070*/ 	.word	0xffffffff


	//   ....[14]....
        /*0074*/ 	.word	0xffffffff


	//   ....[15]....
        /*0078*/ 	.word	0xffffffff


	//   ....[16]....
        /*007c*/ 	.word	0xffffffff


	//   ....[17]....
        /*0080*/ 	.word	0xffffffff


	//   ....[18]....
        /*0084*/ 	.word	0xffffffff


	//   ....[19]....
        /*0088*/ 	.word	0xffffffff


	//----- nvinfo : EIATTR_COOP_GROUP_INSTR_OFFSETS
	.align		4
.L_1783:
        /*008c*/ 	.byte	0x04, 0x28
        /*008e*/ 	.short	(.L_1785 - .L_1784)


	//   ....[0]....
.L_1784:
        /*0090*/ 	.word	0x00001ac0


	//   ....[1]....
        /*0094*/ 	.word	0x00001ae0


	//   ....[2]....
        /*0098*/ 	.word	0x00001b00


	//   ....[3]....
        /*009c*/ 	.word	0x00001b20


	//   ....[4]....
        /*00a0*/ 	.word	0x00001b40


	//   ....[5]....
        /*00a4*/ 	.word	0x00001b60


	//   ....[6]....
        /*00a8*/ 	.word	0x00001b80


	//   ....[7]....
        /*00ac*/ 	.word	0x00001ba0


	//   ....[8]....
        /*00b0*/ 	.word	0x00001bc0


	//   ....[9]....
        /*00b4*/ 	.word	0x00001be0


	//   ....[10]....
        /*00b8*/ 	.word	0x000045d0


	//   ....[11]....
        /*00bc*/ 	.word	0x00004650


	//   ....[12]....
        /*00c0*/ 	.word	0x000046d0


	//   ....[13]....
        /*00c4*/ 	.word	0x00004740


	//   ....[14]....
        /*00c8*/ 	.word	0x000047c0


	//   ....[15]....
        /*00cc*/ 	.word	0x00004830


	//   ....[16]....
        /*00d0*/ 	.word	0x000048b0


	//   ....[17]....
        /*00d4*/ 	.word	0x00004920


	//   ....[18]....
        /*00d8*/ 	.word	0x000049a0


	//   ....[19]....
        /*00dc*/ 	.word	0x00004a10


	//----- nvinfo : EIATTR_EXIT_INSTR_OFFSETS
	.align		4
.L_1785:
        /*00e0*/ 	.byte	0x04, 0x1c
        /*00e2*/ 	.short	(.L_1787 - .L_1786)


	//   ....[0]....
.L_1786:
        /*00e4*/ 	.word	0x000044f0


	//   ....[1]....
        /*00e8*/ 	.word	0x00004570


	//----- nvinfo : EIATTR_MAX_THREADS
	.align		4
.L_1787:
        /*00ec*/ 	.byte	0x04, 0x05
        /*00ee*/ 	.short	(.L_1789 - .L_1788)
.L_1788:
        /*00f0*/ 	.word	0x00000100
        /*00f4*/ 	.word	0x00000001
        /*00f8*/ 	.word	0x00000001


	//----- nvinfo : EIATTR_CRS_STACK_SIZE
	.align		4
.L_1789:
        /*00fc*/ 	.byte	0x04, 0x1e
        /*00fe*/ 	.short	(.L_1791 - .L_1790)
.L_1790:
        /*0100*/ 	.word	0x00000000
.L_1791:


//--------------------- .nv.info._ZN10layer_norm22ln_bwd_finalize_kernelINS_22Kernel_traits_finalizeILj6144E13__nv_bfloat16S2_S2_S2_fjLb0ELj1024ELj4ENS_18Kernel_traits_baseILj6144ES2_S2_S2_S2_fjLj1024EEEEELb0ELb1EEEvNS_9BwdParamsE --------------------------
	.section	.nv.info._ZN10layer_norm22ln_bwd_finalize_kernelINS_22Kernel_traits_finalizeILj6144E13__nv_bfloat16S2_S2_S2_fjLb0ELj1024ELj4ENS_18Kernel_traits_baseILj6144ES2_S2_S2_S2_fjLj1024EEEEELb0ELb1EEEvNS_9BwdParamsE,"",@"SHT_CUDA_INFO"
	.sectionflags	@""
	.align	4


	//----- nvinfo : EIATTR_CUDA_API_VERSION
	.align		4
        /*0000*/ 	.byte	0x04, 0x37
        /*0002*/ 	.short	(.L_1793 - .L_1792)
.L_1792:
        /*0004*/ 	.word	0x00000082


	//----- nvinfo : EIATTR_SW2861232_WAR
	.align		4
.L_1793:
        /*0008*/ 	.byte	0x01, 0x35
	.zero		2


	//----- nvinfo : EIATTR_PARAM_CBANK
	.align		4
        /*000c*/ 	.byte	0x04, 0x0a
        /*000e*/ 	.short	(.L_1795 - .L_1794)
	.align		4
.L_1794:
        /*0010*/ 	.word	index@(.nv.constant0._ZN10layer_norm22ln_bwd_finalize_kernelINS_22Kernel_traits_finalizeILj6144E13__nv_bfloat16S2_S2_S2_fjLb0ELj1024ELj4ENS_18Kernel_traits_baseILj6144ES2_S2_S2_S2_fjLj1024EEEEELb0ELb1EEEvNS_9BwdParamsE)
        /*0014*/ 	.short	0x0160
        /*0016*/ 	.short	0x0128


	//----- nvinfo : EIATTR_CBANK_PARAM_SIZE
	.align		4
.L_1795:
        /*0018*/ 	.byte	0x03, 0x19
        /*001a*/ 	.short	0x0128


	//----- nvinfo : EIATTR_KPARAM_INFO
	.align		4
        /*001c*/ 	.byte	0x04, 0x17
        /*001e*/ 	.short	(.L_1797 - .L_1796)
.L_1796:
        /*0020*/ 	.word	0x00000000
        /*0024*/ 	.short	0x0000
        /*0026*/ 	.short	0x0000
        /*0028*/ 	.byte	0x00, 0xf0, 0xa1, 0x04


	//----- nvinfo : EIATTR_MAXREG_COUNT
	.align		4
.L_1797:
        /*002c*/ 	.byte	0x03, 0x1b
        /*002e*/ 	.short	0x0040


	//----- nvinfo : EIATTR_NUM_BARRIERS
	.align		4
        /*0030*/ 	.byte	0x02, 0x4c
        /*0032*/ 	.byte	0x01
	.zero		1


	//----- nvinfo : EIATTR_MERCURY_ISA_VERSION
	.align		4
        /*0034*/ 	.byte	0x03, 0x5f
        /*0036*/ 	.short	0x0000


	//----- nvinfo : EIATTR_COOP_GROUP_MASK_REGIDS
	.align		4
        /*0038*/ 	.byte	0x04, 0x29
        /*003a*/ 	.short	(.L_1799 - .L_1798)


	//   ....[0]....
.L_1798:
        /*003c*/ 	.word	0xffffffff


	//   ....[1]....
        /*0040*/ 	.word	0xffffffff


	//   ....[2]....
        /*0044*/ 	.word	0xffffffff


	//   ....[3]....
        /*0048*/ 	.word	0xffffffff


	//   ....[4]....
        /*004c*/ 	.word	0xffffffff


	//   ....[5]....
        /*0050*/ 	.word	0xffffffff


	//   ....[6]....
        /*0054*/ 	.word	0xffffffff


	//   ....[7]....
        /*0058*/ 	.word	0xffffffff


	//   ....[8]....
        /*005c*/ 	.word	0xffffffff


	//   ....[9]....
        /*0060*/ 	.word	0xffffffff


	//   ....[10]....
        /*0064*/ 	.word	0xffffffff


	//   ....[11]....
        /*0068*/ 	.word	0xffffffff


	//   ....[12]....
        /*006c*/ 	.word	0xffffffff


	//   ....[13]....
        /*0070*/ 	.word	0xffffffff


	//   ....[14]....
        /*0074*/ 	.word	0xffffffff


	//   ....[15]....
        /*0078*/ 	.word	0xffffffff


	//   ....[16]....
        /*007c*/ 	.word	0xffffffff


	//   ....[17]....
        /*0080*/ 	.word	0xffffffff


	//   ....[18]....
        /*0084*/ 	.word	0xffffffff


	//   ....[19]....
        /*0088*/ 	.word	0xffffffff


	//----- nvinfo : EIATTR_COOP_GROUP_INSTR_OFFSETS
	.align		4
.L_1799:
        /*008c*/ 	.byte	0x04, 0x28
        /*008e*/ 	.short	(.L_1801 - .L_1800)


	//   ....[0]....
.L_1800:
        /*0090*/ 	.word	0x000007f0


	//   ....[1]....
        /*0094*/ 	.word	0x00000820


	//   ....[2]....
        /*0098*/ 	.word	0x00000840


	//   ....[3]....
        /*009c*/ 	.word	0x00000850


	//   ....[4]....
        /*00a0*/ 	.word	0x00000880


	//   ....[5]....
        /*00a4*/ 	.word	0x00000890


	//   ....[6]....
        /*00a8*/ 	.word	0x000008c0


	//   ....[7]....
        /*00ac*/ 	.word	0x000008d0


	//   ....[8]....
        /*00b0*/ 	.word	0x00000900


	//   ....[9]....
        /*00b4*/ 	.word	0x00000910


	//   ....[10]....
        /*00b8*/ 	.word	0x00000b00


	//   ....[11]....
        /*00bc*/ 	.word	0x00000b80


	//   ....[12]....
        /*00c0*/ 	.word	0x00000be0


	//   ....[13]....
        /*00c4*/ 	.word	0x00000c40


	//   ....[14]....
        /*00c8*/ 	.word	0x00000cb0


	//   ....[15]....
        /*00cc*/ 	.word	0x00000d20


	//   ....[16]....
        /*00d0*/ 	.word	0x00000d80


	//   ....[17]....
        /*00d4*/ 	.word	0x00000de0


	//   ....[18]....
        /*00d8*/ 	.word	0x00000e40


	//   ....[19]....
        /*00dc*/ 	.word	0x00000ea0


	//----- nvinfo : EIATTR_EXIT_INSTR_OFFSETS
	.align		4
.L_1801:
        /*00e0*/ 	.byte	0x04, 0x1c
        /*00e2*/ 	.short	(.L_1803 - .L_1802)


	//   ....[0]....
.L_1802:
        /*00e4*/ 	.word	0x00000070


	//   ....[1]....
        /*00e8*/ 	.word	0x00000aa0


	//----- nvinfo : EIATTR_MAX_THREADS
	.align		4
.L_1803:
        /*00ec*/ 	.byte	0x04, 0x05
        /*00ee*/ 	.short	(.L_1805 - .L_1804)
.L_1804:
        /*00f0*/ 	.word	0x00000400
        /*00f4*/ 	.word	0x00000001
        /*00f8*/ 	.word	0x00000001


	//----- nvinfo : EIATTR_CRS_STACK_SIZE
	.align		4
.L_1805:
        /*00fc*/ 	.byte	0x04, 0x1e
        /*00fe*/ 	.short	(.L_1807 - .L_1806)
.L_1806:
        /*0100*/ 	.word	0x00000000
.L_1807:


//--------------------- .nv.info._ZN10layer_norm13ln_bwd_kernelINS_13Kernel_traitsI13__nv_bfloat16S2_S2_S2_fjLj6144ELj1ELj1ELj8ELj16ENS_18Kernel_traits_baseILj6144ES2_S2_S2_S2_fjLj256EEEEELb1ELb0ELb1ELb1EEEvNS_9BwdParamsE --------------------------
	.section	.nv.info._ZN10layer_norm13ln_bwd_kernelINS_13Kernel_traitsI13__nv_bfloat16S2_S2_S2_fjLj6144ELj1ELj1ELj8ELj16ENS_18Kernel_traits_baseILj6144ES2_S2_S2_S2_fjLj256EEEEELb1ELb0ELb1ELb1EEEvNS_9BwdParamsE,"",@"SHT_CUDA_INFO"
	.sectionflags	@""
	.align	4


	//----- nvinfo : EIATTR_CUDA_API_VERSION
	.align		4
        /*0000*/ 	.byte	0x04, 0x37
        /*0002*/ 	.short	(.L_1809 - .L_1808)
.L_1808:
        /*0004*/ 	.word	0x00000082


	//----- nvinfo : EIATTR_SW2861232_WAR
	.align		4
.L_1809:
        /*0008*/ 	.byte	0x01, 0x35
	.zero		2


	//----- nvinfo : EIATTR_PARAM_CBANK
	.align		4
        /*000c*/ 	.byte	0x04, 0x0a
        /*000e*/ 	.short	(.L_1811 - .L_1810)
	.align		4
.L_1810:
        /*0010*/ 	.word	index@(.nv.constant0._ZN10layer_norm13ln_bwd_kernelINS_13Kernel_traitsI13__nv_bfloat16S2_S2_S2_fjLj6144ELj1ELj1ELj8ELj16ENS_18Kernel_traits_baseILj6144ES2_S2_S2_S2_fjLj256EEEEELb1ELb0ELb1ELb1EEEvNS_9BwdParamsE)
        /*0014*/ 	.short	0x0160
        /*0016*/ 	.short	0x0128


	//----- nvinfo : EIATTR_CBANK_PARAM_SIZE
	.align		4
.L_1811:
        /*0018*/ 	.byte	0x03, 0x19
        /*001a*/ 	.short	0x0128


	//----- nvinfo : EIATTR_KPARAM_INFO
	.align		4
        /*001c*/ 	.byte	0x04, 0x17
        /*001e*/ 	.short	(.L_1813 - .L_1812)
.L_1812:
        /*0020*/ 	.word	0x00000000
        /*0024*/ 	.short	0x0000
        /*0026*/ 	.short	0x0000
        /*0028*/ 	.byte	0x00, 0xf0, 0xa1, 0x04


	//----- nvinfo : EIATTR_MAXREG_COUNT
	.align		4
.L_1813:
        /*002c*/ 	.byte	0x03, 0x1b
        /*002e*/ 	.short	0x00ff


	//----- nvinfo : EIATTR_NUM_BARRIERS
	.align		4
        /*0030*/ 	.byte	0x02, 0x4c
        /*0032*/ 	.byte	0x01
	.zero		1


	//----- nvinfo : EIATTR_MERCURY_ISA_VERSION
	.align		4
        /*0034*/ 	.byte	0x03, 0x5f
        /*0036*/ 	.short	0x0000


	//----- nvinfo : EIATTR_COOP_GROUP_MASK_REGIDS
	.align		4
        /*0038*/ 	.byte	0x04, 0x29
        /*003a*/ 	.short	(.L_1815 - .L_1814)


	//   ....[0]....
.L_1814:
        /*003c*/ 	.word	0xffffffff


	//   ....[1]....
        /*0040*/ 	.word	0xffffffff


	//   ....[2]....
        /*0044*/ 	.word	0xffffffff


	//   ....[3]....
        /*0048*/ 	.word	0xffffffff


	//   ....[4]....
        /*004c*/ 	.word	0xffffffff


	//   ....[5]....
        /*0050*/ 	.word	0xffffffff


	//   ....[6]....
        /*0054*/ 	.word	0xffffffff


	//   ....[7]....
        /*0058*/ 	.word	0xffffffff


	//   ....[8]....
        /*005c*/ 	.word	0xffffffff


	//   ....[9]....
        /*0060*/ 	.word	0xffffffff


	//   ....[10]....
        /*0064*/ 	.word	0xffffffff


	//   ....[11]....
        /*0068*/ 	.word	0xffffffff


	//   ....[12]....
        /*006c*/ 	.word	0xffffffff


	//   ....[13]....
        /*0070*/ 	.word	0xffffffff


	//   ....[14]....
        /*0074*/ 	.word	0xffffffff


	//   ....[15]....
        /*0078*/ 	.word	0xffffffff


	//   ....[16]....
        /*007c*/ 	.word	0xffffffff


	//   ....[17]....
        /*0080*/ 	.word	0xffffffff


	//   ....[18]....
        /*0084*/ 	.word	0xffffffff


	//   ....[19]....
        /*0088*/ 	.word	0xffffffff


	//----- nvinfo : EIATTR_COOP_GROUP_INSTR_OFFSETS
	.align		4
.L_1815:
        /*008c*/ 	.byte	0x04, 0x28
        /*008e*/ 	.short	(.L_1817 - .L_1816)


	//   ....[0]....
.L_1816:
        /*0090*/ 	.word	0x00001980


	//   ....[1]....
        /*0094*/ 	.word	0x000019a0


	//   ....[2]....
        /*0098*/ 	.word	0x000019c0


	//   ....[3]....
        /*009c*/ 	.word	0x000019e0


	//   ....[4]....
        /*00a0*/ 	.word	0x00001a00


	//   ....[5]....
        /*00a4*/ 	.word	0x00001a20


	//   ....[6]....
        /*00a8*/ 	.word	0x00001a40


	//   ....[7]....
        /*00ac*/ 	.word	0x00001a60


	//   ....[8]....
        /*00b0*/ 	.word	0x00001a80


	//   ....[9]....
        /*00b4*/ 	.word	0x00001aa0


	//   ....[10]....
        /*00b8*/ 	.word	0x000041c0


	//   ....[11]....
        /*00bc*/ 	.word	0x00004240


	//   ....[12]....
        /*00c0*/ 	.word	0x000042c0


	//   ....[13]....
        /*00c4*/ 	.word	0x00004330


	//   ....[14]....
        /*00c8*/ 	.word	0x000043b0


	//   ....[15]....
        /*00cc*/ 	.word	0x00004420


	//   ....[16]....
        /*00d0*/ 	.word	0x000044a0


	//   ....[17]....
        /*00d4*/ 	.word	0x00004510


	//   ....[18]....
        /*00d8*/ 	.word	0x00004590


	//   ....[19]....
        /*00dc*/ 	.word	0x00004600


	//----- nvinfo : EIATTR_EXIT_INSTR_OFFSETS
	.align		4
.L_1817:
        /*00e0*/ 	.byte	0x04, 0x1c
        /*00e2*/ 	.short	(.L_1819 - .L_1818)


	//   ....[0]....
.L_1818:
        /*00e4*/ 	.word	0x00004160


	//----- nvinfo : EIATTR_MAX_THREADS
	.align		4
.L_1819:
        /*00e8*/ 	.byte	0x04, 0x05
        /*00ea*/ 	.short	(.L_1821 - .L_1820)
.L_1820:
        /*00ec*/ 	.word	0x00000100
        /*00f0*/ 	.word	0x00000001
        /*00f4*/ 	.word	0x00000001


	//----- nvinfo : EIATTR_CRS_STACK_SIZE
	.align		4
.L_1821:
        /*00f8*/ 	.byte	0x04, 0x1e
        /*00fa*/ 	.short	(.L_1823 - .L_1822)
.L_1822:
        /*00fc*/ 	.word	0x00000000
.L_1823:


//--------------------- .nv.info._ZN10layer_norm13ln_bwd_kernelINS_13Kernel_traitsI13__nv_bfloat16S2_S2_S2_fjLj6144ELj1ELj1ELj8ELj16ENS_18Kernel_traits_baseILj6144ES2_S2_S2_S2_fjLj256EEEEELb1ELb1ELb0ELb0EEEvNS_9BwdParamsE --------------------------
	.section	.nv.info._ZN10layer_norm13ln_bwd_kernelINS_13Kernel_traitsI13__nv_bfloat16S2_S2_S2_fjLj6144ELj1ELj1ELj8ELj16ENS_18Kernel_traits_baseILj6144ES2_S2_S2_S2_fjLj256EEEEELb1ELb1ELb0ELb0EEEvNS_9BwdParamsE,"",@"SHT_CUDA_INFO"
	.sectionflags	@""
	.align	4


	//----- nvinfo : EIATTR_CUDA_API_VERSION
	.align		4
        /*0000*/ 	.byte	0x04, 0x37
        /*0002*/ 	.short	(.L_1825 - .L_1824)
.L_1824:
        /*0004*/ 	.word	0x00000082


	//----- nvinfo : EIATTR_SW2861232_WAR
	.align		4
.L_1825:
        /*0008*/ 	.byte	0x01, 0x35
	.zero		2


	//----- nvinfo : EIATTR_PARAM_CBANK
	.align		4
        /*000c*/ 	.byte	0x04, 0x0a
        /*000e*/ 	.short	(.L_1827 - .L_1826)
	.align		4
.L_1826:
        /*0010*/ 	.word	index@(.nv.constant0._ZN10layer_norm13ln_bwd_kernelINS_13Kernel_traitsI13__nv_bfloat16S2_S2_S2_fjLj6144ELj1ELj1ELj8ELj16ENS_18Kernel_traits_baseILj6144ES2_S2_S2_S2_fjLj256EEEEELb1ELb1ELb0ELb0EEEvNS_9BwdParamsE)
        /*0014*/ 	.short	0x0160
        /*0016*/ 	.short	0x0128


	//----- nvinfo : EIATTR_CBANK_PARAM_SIZE
	.align		4
.L_1827:
        /*0018*/ 	.byte	0x03, 0x19
        /*001a*/ 	.short	0x0128


	//----- nvinfo : EIATTR_KPARAM_INFO
	.align		4
        /*001c*/ 	.byte	0x04, 0x17
        /*001e*/ 	.short	(.L_1829 - .L_1828)
.L_1828:
        /*0020*/ 	.word	0x00000000
        /*0024*/ 	.short	0x0000
        /*0026*/ 	.short	0x0000
        /*0028*/ 	.byte	0x00, 0xf0, 0xa1, 0x04


	//----- nvinfo : EIATTR_MAXREG_COUNT
	.align		4
.L_1829:
        /*002c*/ 	.byte	0x03, 0x1b
        /*002e*/ 	.short	0x00ff


	//----- nvinfo : EIATTR_NUM_BARRIERS
	.align		4
        /*0030*/ 	.byte	0x02, 0x4c
        /*0032*/ 	.byte	0x01
	.zero		1


	//----- nvinfo : EIATTR_MERCURY_ISA_VERSION
	.align		4
        /*0034*/ 	.byte	0x03, 0x5f
        /*0036*/ 	.short	0x0000


	//----- nvinfo : EIATTR_COOP_GROUP_MASK_REGIDS
	.align		4
        /*0038*/ 	.byte	0x04, 0x29
        /*003a*/ 	.short	(.L_1831 - .L_1830)


	//   ....[0]....
.L_1830:
        /*003c*/ 	.word	0xffffffff


	//   ....[1]....
        /*0040*/ 	.word	0xffffffff


	//   ....[2]....
        /*0044*/ 	.word	0xffffffff


	//   ....[3]....
        /*0048*/ 	.word	0xffffffff


	//   ....[4]....
        /*004c*/ 	.word	0xffffffff


	//   ....[5]....
        /*0050*/ 	.word	0xffffffff


	//   ....[6]....
        /*0054*/ 	.word	0xffffffff


	//   ....[7]....
        /*0058*/ 	.word	0xffffffff


	//   ....[8]....
        /*005c*/ 	.word	0xffffffff


	//   ....[9]....
        /*0060*/ 	.word	0xffffffff


	//   ....[10]....
        /*0064*/ 	.word	0xffffffff


	//   ....[11]....
        /*0068*/ 	.word	0xffffffff


	//   ....[12]....
        /*006c*/ 	.word	0xffffffff


	//   ....[13]....
        /*0070*/ 	.word	0xffffffff


	//   ....[14]....
        /*0074*/ 	.word	0xffffffff


	//   ....[15]....
        /*0078*/ 	.word	0xffffffff


	//   ....[16]....
        /*007c*/ 	.word	0xffffffff


	//   ....[17]....
        /*0080*/ 	.word	0xffffffff


	//   ....[18]....
        /*0084*/ 	.word	0xffffffff


	//   ....[19]....
        /*0088*/ 	.word	0xffffffff


	//----- nvinfo : EIATTR_COOP_GROUP_INSTR_OFFSETS
	.align		4
.L_1831:
        /*008c*/ 	.byte	0x04, 0x28
        /*008e*/ 	.short	(.L_1833 - .L_1832)


	//   ....[0]....
.L_1832:
        /*0090*/ 	.word	0x00001a20


	//   ....[1]....
        /*0094*/ 	.word	0x00001a40


	//   ....[2]....
        /*0098*/ 	.word	0x00001a60


	//   ....[3]....
        /*009c*/ 	.word	0x00001a80


	//   ....[4]....
        /*00a0*/ 	.word	0x00001aa0


	//   ....[5]....
        /*00a4*/ 	.word	0x00001ac0


	//   ....[6]....
        /*00a8*/ 	.word	0x00001ae0


	//   ....[7]....
        /*00ac*/ 	.word	0x00001b00


	//   ....[8]....
        /*00b0*/ 	.word	0x00001b20


	//   ....[9]....
        /*00b4*/ 	.word	0x00001b40


	//   ....[10]....
        /*00b8*/ 	.word	0x00003c30


	//   ....[11]....
        /*00bc*/ 	.word	0x00003cb0


	//   ....[12]....
        /*00c0*/ 	.word	0x00003d30


	//   ....[13]....
        /*00c4*/ 	.word	0x00003da0


	//   ....[14]....
        /*00c8*/ 	.word	0x00003e20


	//   ....[15]....
        /*00cc*/ 	.word	0x00003e90


	//   ....[16]....
        /*00d0*/ 	.word	0x00003f10


	//   ....[17]....
        /*00d4*/ 	.word	0x00003f80


	//   ....[18]....
        /*00d8*/ 	.word	0x00004000


	//   ....[19]....
        /*00dc*/ 	.word	0x00004070


	//----- nvinfo : EIATTR_EXIT_INSTR_OFFSETS
	.align		4
.L_1833:
        /*00e0*/ 	.byte	0x04, 0x1c
        /*00e2*/ 	.short	(.L_1835 - .L_1834)


	//   ....[0]....
.L_1834:
        /*00e4*/ 	.word	0x00003b20


	//   ....[1]....
        /*00e8*/ 	.word	0x00003bd0


	//----- nvinfo : EIATTR_MAX_THREADS
	.align		4
.L_1835:
        /*00ec*/ 	.byte	0x04, 0x05
        /*00ee*/ 	.short	(.L_1837 - .L_1836)
.L_1836:
        /*00f0*/ 	.word	0x00000100
        /*00f4*/ 	.word	0x00000001
        /*00f8*/ 	.word	0x00000001


	//----- nvinfo : EIATTR_CRS_STACK_SIZE
	.align		4
.L_1837:
        /*00fc*/ 	.byte	0x04, 0x1e
        /*00fe*/ 	.short	(.L_1839 - .L_1838)
.L_1838:
        /*0100*/ 	.word	0x00000000
.L_1839:


//--------------------- .nv.info._ZN10layer_norm13ln_bwd_kernelINS_13Kernel_traitsI13__nv_bfloat16S2_S2_S2_fjLj6144ELj1ELj1ELj8ELj16ENS_18Kernel_traits_baseILj6144ES2_S2_S2_S2_fjLj256EEEEELb1ELb1ELb0ELb1EEEvNS_9BwdParamsE --------------------------
	.section	.nv.info._ZN10layer_norm13ln_bwd_kernelINS_13Kernel_traitsI13__nv_bfloat16S2_S2_S2_fjLj6144ELj1ELj1ELj8ELj16ENS_18Kernel_traits_baseILj6144ES2_S2_S2_S2_fjLj256EEEEELb1ELb1ELb0ELb1EEEvNS_9BwdParamsE,"",@"SHT_CUDA_INFO"
	.sectionflags	@""
	.align	4


	//----- nvinfo : EIATTR_CUDA_API_VERSION
	.align		4
        /*0000*/ 	.byte	0x04, 0x37
        /*0002*/ 	.short	(.L_1841 - .L_1840)
.L_1840:
        /*0004*/ 	.word	0x00000082


	//----- nvinfo : EIATTR_SW2861232_WAR
	.align		4
.L_1841:
        /*0008*/ 	.byte	0x01, 0x35
	.zero		2


	//----- nvinfo : EIATTR_PARAM_CBANK
	.align		4
        /*000c*/ 	.byte	0x04, 0x0a
        /*000e*/ 	.short	(.L_1843 - .L_1842)
	.align		4
.L_1842:
        /*0010*/ 	.word	index@(.nv.constant0._ZN10layer_norm13ln_bwd_kernelINS_13Kernel_traitsI13__nv_bfloat16S2_S2_S2_fjLj6144ELj1ELj1ELj8ELj16ENS_18Kernel_traits_baseILj6144ES2_S2_S2_S2_fjLj256EEEEELb1ELb1ELb0ELb1EEEvNS_9BwdParamsE)
        /*0014*/ 	.short	0x0160
        /*0016*/ 	.short	0x0128


	//----- nvinfo : EIATTR_CBANK_PARAM_SIZE
	.align		4
.L_1843:
        /*0018*/ 	.byte	0x03, 0x19
        /*001a*/ 	.short	0x0128


	//----- nvinfo : EIATTR_KPARAM_INFO
	.align		4
        /*001c*/ 	.byte	0x04, 0x17
        /*001e*/ 	.short	(.L_1845 - .L_1844)
.L_1844:
        /*0020*/ 	.word	0x00000000
        /*0024*/ 	.short	0x0000
        /*0026*/ 	.short	0x0000
        /*0028*/ 	.byte	0x00, 0xf0, 0xa1, 0x04


	//----- nvinfo : EIATTR_MAXREG_COUNT
	.align		4
.L_1845:
        /*002c*/ 	.byte	0x03, 0x1b
        /*002e*/ 	.short	0x00ff


	//----- nvinfo : EIATTR_NUM_BARRIERS
	.align		4
        /*0030*/ 	.byte	0x02, 0x4c
        /*0032*/ 	.byte	0x01
	.zero		1


	//----- nvinfo : EIATTR_MERCURY_ISA_VERSION
	.align		4
        /*0034*/ 	.byte	0x03, 0x5f
        /*0036*/ 	.short	0x0000


	//----- nvinfo : EIATTR_COOP_GROUP_MASK_REGIDS
	.align		4
        /*0038*/ 	.byte	0x04, 0x29
        /*003a*/ 	.short	(.L_1847 - .L_1846)


	//   ....[0]....
.L_1846:
        /*003c*/ 	.word	0xffffffff


	//   ....[1]....
        /*0040*/ 	.word	0xffffffff


	//   ....[2]....
        /*0044*/ 	.word	0xffffffff


	//   ....[3]....
        /*0048*/ 	.word	0xffffffff


	//   ....[4]....
        /*004c*/ 	.word	0xffffffff


	//   ....[5]....
        /*0050*/ 	.word	0xffffffff


	//   ....[6]....
        /*0054*/ 	.word	0xffffffff


	//   ....[7]....
        /*0058*/ 	.word	0xffffffff


	//   ....[8]....
        /*005c*/ 	.word	0xffffffff


	//   ....[9]....
        /*0060*/ 	.word	0xffffffff


	//   ....[10]....
        /*0064*/ 	.word	0xffffffff


	//   ....[11]....
        /*0068*/ 	.word	0xffffffff


	//   ....[12]....
        /*006c*/ 	.word	0xffffffff


	//   ....[13]....
        /*0070*/ 	.word	0xffffffff


	//   ....[14]....
        /*0074*/ 	.word	0xffffffff


	//   ....[15]....
        /*0078*/ 	.word	0xffffffff


	//   ....[16]....
        /*007c*/ 	.word	0xffffffff


	//   ....[17]....
        /*0080*/ 	.word	0xffffffff


	//   ....[18]....
        /*0084*/ 	.word	0xffffffff


	//   ....[19]....
        /*0088*/ 	.word	0xffffffff


	//----- nvinfo : EIATTR_COOP_GROUP_INSTR_OFFSETS
	.align		4
.L_1847:
        /*008c*/ 	.byte	0x04, 0x28
        /*008e*/ 	.short	(.L_1849 - .L_1848)


	//   ....[0]....
.L_1848:
        /*0090*/ 	.word	0x00001850


	//   ....[1]....
        /*0094*/ 	.word	0x00001870


	//   ....[2]....
        /*0098*/ 	.word	0x00001890


	//   ....[3]....
        /*009c*/ 	.word	0x000018b0


	//   ....[4]....
        /*00a0*/ 	.word	0x000018d0


	//   ....[5]....
        /*00a4*/ 	.word	0x000018f0


	//   ....[6]....
        /*00a8*/ 	.word	0x00001910


	//   ....[7]....
        /*00ac*/ 	.word	0x00001930


	//   ....[8]....
        /*00b0*/ 	.word	0x00001950


	//   ....[9]....
        /*00b4*/ 	.word	0x00001970


	//   ....[10]....
        /*00b8*/ 	.word	0x00003e50


	//   ....[11]....
        /*00bc*/ 	.word	0x00003ed0


	//   ....[12]....
        /*00c0*/ 	.word	0x00003f50


	//   ....[13]....
        /*00c4*/ 	.word	0x00003fc0


	//   ....[14]....
        /*00c8*/ 	.word	0x00004040


	//   ....[15]....
        /*00cc*/ 	.word	0x000040b0


	//   ....[16]....
        /*00d0*/ 	.word	0x00004130


	//   ....[17]....
        /*00d4*/ 	.word	0x000041a0


	//   ....[18]....
        /*00d8*/ 	.word	0x00004220


	//   ....[19]....
        /*00dc*/ 	.word	0x00004290


	//----- nvinfo : EIATTR_EXIT_INSTR_OFFSETS
	.align		4
.L_1849:
        /*00e0*/ 	.byte	0x04, 0x1c
        /*00e2*/ 	.short	(.L_1851 - .L_1850)


	//   ....[0]....
.L_1850:
        /*00e4*/ 	.word	0x00003df0


	//----- nvinfo : EIATTR_MAX_THREADS
	.align		4
.L_1851:
        /*00e8*/ 	.byte	0x04, 0x05
        /*00ea*/ 	.short	(.L_1853 - .L_1852)
.L_1852:
        /*00ec*/ 	.word	0x00000100
        /*00f0*/ 	.word	0x00000001
        /*00f4*/ 	.word	0x00000001


	//----- nvinfo : EIATTR_CRS_STACK_SIZE
	.align		4
.L_1853:
        /*00f8*/ 	.byte	0x04, 0x1e
        /*00fa*/ 	.short	(.L_1855 - .L_1854)
.L_1854:
        /*00fc*/ 	.word	0x00000000
.L_1855:


//--------------------- .nv.info._ZN10layer_norm22ln_bwd_finalize_kernelINS_22Kernel_traits_finalizeILj6144E13__nv_bfloat16S2_S2_S2_fjLb1ELj1024ELj4ENS_18Kernel_traits_baseILj6144ES2_S2_S2_S2_fjLj1024EEEEELb1ELb0EEEvNS_9BwdParamsE --------------------------
	.section	.nv.info._ZN10layer_norm22ln_bwd_finalize_kernelINS_22Kernel_traits_finalizeILj6144E13__nv_bfloat16S2_S2_S2_fjLb1ELj1024ELj4ENS_18Kernel_traits_baseILj6144ES2_S2_S2_S2_fjLj1024EEEEELb1ELb0EEEvNS_9BwdParamsE,"",@"SHT_CUDA_INFO"
	.sectionflags	@""
	.align	4


	//----- nvinfo : EIATTR_CUDA_API_VERSION
	.align		4
        /*0000*/ 	.byte	0x04, 0x37
        /*0002*/ 	.short	(.L_1857 - .L_1856)
.L_1856:
        /*0004*/ 	.word	0x00000082


	//----- nvinfo : EIATTR_SW2861232_WAR
	.align		4
.L_1857:
        /*0008*/ 	.byte	0x01, 0x35
	.zero		2


	//----- nvinfo : EIATTR_PARAM_CBANK
	.align		4
        /*000c*/ 	.byte	0x04, 0x0a
        /*000e*/ 	.short	(.L_1859 - .L_1858)
	.align		4
.L_1858:
        /*0010*/ 	.word	index@(.nv.constant0._ZN10layer_norm22ln_bwd_finalize_kernelINS_22Kernel_traits_finalizeILj6144E13__nv_bfloat16S2_S2_S2_fjLb1ELj1024ELj4ENS_18Kernel_traits_baseILj6144ES2_S2_S2_S2_fjLj1024EEEEELb1ELb0EEEvNS_9BwdParamsE)
        /*0014*/ 	.short	0x0160
        /*0016*/ 	.short	0x0128


	//----- nvinfo : EIATTR_CBANK_PARAM_SIZE
	.align		4
.L_1859:
        /*0018*/ 	.byte	0x03, 0x19
        /*001a*/ 	.short	0x0128


	//----- nvinfo : EIATTR_KPARAM_INFO
	.align		4
        /*001c*/ 	.byte	0x04, 0x17
        /*001e*/ 	.short	(.L_1861 - .L_1860)
.L_1860:
        /*0020*/ 	.word	0x00000000
        /*0024*/ 	.short	0x0000
        /*0026*/ 	.short	0x0000
        /*0028*/ 	.byte	0x00, 0xf0, 0xa1, 0x04


	//----- nvinfo : EIATTR_MAXREG_COUNT
	.align		4
.L_1861:
        /*002c*/ 	.byte	0x03, 0x1b
        /*002e*/ 	.short	0x0040


	//----- nvinfo : EIATTR_NUM_BARRIERS
	.align		4
        /*0030*/ 	.byte	0x02, 0x4c
        /*0032*/ 	.byte	0x01
	.zero		1


	//----- nvinfo : EIATTR_MERCURY_ISA_VERSION
	.align		4
        /*0034*/ 	.byte	0x03, 0x5f
        /*0036*/ 	.short	0x0000


	//----- nvinfo : EIATTR_COOP_GROUP_MASK_REGIDS
	.align		4
        /*0038*/ 	.byte	0x04, 0x29
        /*003a*/ 	.short	(.L_1863 - .L_1862)


	//   ....[0]....
.L_1862:
        /*003c*/ 	.word	0xffffffff


	//   ....[1]....
        /*0040*/ 	.word	0xffffffff


	//   ....[2]....
        /*0044*/ 	.word	0xffffffff


	//   ....[3]....
        /*0048*/ 	.word	0xffffffff


	//   ....[4]....
        /*004c*/ 	.word	0xffffffff


	//   ....[5]....
        /*0050*/ 	.word	0xffffffff


	//   ....[6]....
        /*0054*/ 	.word	0xffffffff


	//   ....[7]....
        /*0058*/ 	.word	0xffffffff


	//   ....[8]....
        /*005c*/ 	.word	0xffffffff


	//   ....[9]....
        /*0060*/ 	.word	0xffffffff


	//   ....[10]....
        /*0064*/ 	.word	0xffffffff


	//   ....[11]....
        /*0068*/ 	.word	0xffffffff


	//   ....[12]....
        /*006c*/ 	.word	0xffffffff


	//   ....[13]....
        /*0070*/ 	.word	0xffffffff


	//   ....[14]....
        /*0074*/ 	.word	0xffffffff


	//   ....[15]....
        /*0078*/ 	.word	0xffffffff


	//   ....[16]....
        /*007c*/ 	.word	0xffffffff


	//   ....[17]....
        /*0080*/ 	.word	0xffffffff


	//   ....[18]....
        /*0084*/ 	.word	0xffffffff


	//   ....[19]....
        /*0088*/ 	.word	0xffffffff


	//   ....[20]....
        /*008c*/ 	.word	0xffffffff


	//   ....[21]....
        /*0090*/ 	.word	0xffffffff


	//   ....[22]....
        /*0094*/ 	.word	0xffffffff


	//   ....[23]....
        /*0098*/ 	.word	0xffffffff


	//   ....[24]....
        /*009c*/ 	.word	0xffffffff


	//   ....[25]....
        /*00a0*/ 	.word	0xffffffff


	//   ....[26]....
        /*00a4*/ 	.word	0xffffffff


	//   ....[27]....
        /*00a8*/ 	.word	0xffffffff


	//   ....[28]....
        /*00ac*/ 	.word	0xffffffff


	//   ....[29]....
        /*00b0*/ 	.word	0xffffffff


	//----- nvinfo : EIATTR_COOP_GROUP_INSTR_OFFSETS
	.align		4
.L_1863:
        /*00b4*/ 	.byte	0x04, 0x28
        /*00b6*/ 	.short	(.L_1865 - .L_1864)


	//   ....[0]....
.L_1864:
        /*00b8*/ 	.word	0x000009d0


	//   ....[1]....
        /*00bc*/ 	.word	0x00000a00


	//   ....[2]....
        /*00c0*/ 	.word	0x00000a10


	//   ....[3]....
        /*00c4*/ 	.word	0x00000a30


	//   ....[4]....
        /*00c8*/ 	.word	0x00000a50


	//   ....[5]....
        /*00cc*/ 	.word	0x00000a60


	//   ....[6]....
        /*00d0*/ 	.word	0x00000a90


	//   ....[7]....
        /*00d4*/ 	.word	0x00000ab0


	//   ....[8]....
        /*00d8*/ 	.word	0x00000ac0


	//   ....[9]....
        /*00dc*/ 	.word	0x00000af0


	//   ....[10]....
        /*00e0*/ 	.word	0x00000b10


	//   ....[11]....
        /*00e4*/ 	.word	0x00000b20


	//   ....[12]....
        /*00e8*/ 	.word	0x00000b50


	//   ....[13]....
        /*00ec*/ 	.word	0x00000b70


	//   ....[14]....
        /*00f0*/ 	.word	0x00000b80


	//   ....[15]....
        /*00f4*/ 	.word	0x00000e20


	//   ....[16]....
        /*00f8*/ 	.word	0x00000e80


	//   ....[17]....
        /*00fc*/ 	.word	0x00000ee0


	//   ....[18]....
        /*0100*/ 	.word	0x00000f40


	//   ....[19]....
        /*0104*/ 	.word	0x00000fb0


	//   ....[20]....
        /*0108*/ 	.word	0x00001020


	//   ....[21]....
        /*010c*/ 	.word	0x00001080


	//   ....[22]....
        /*0110*/ 	.word	0x000010e0


	//   ....[23]....
        /*0114*/ 	.word	0x00001140


	//   ....[24]....
        /*0118*/ 	.word	0x000011b0


	//   ....[25]....
        /*011c*/ 	.word	0x00001220


	//   ....[26]....
        /*0120*/ 	.word	0x00001280


	//   ....[27]....
        /*0124*/ 	.word	0x000012e0


	//   ....[28]....
        /*0128*/ 	.word	0x00001340


	//   ....[29]....
        /*012c*/ 	.word	0x000013a0


	//----- nvinfo : EIATTR_EXIT_INSTR_OFFSETS
	.align		4
.L_1865:
        /*0130*/ 	.byte	0x04, 0x1c
        /*0132*/ 	.short	(.L_1867 - .L_1866)


	//   ....[0]....
.L_1866:
        /*0134*/ 	.word	0x00000070


	//   ....[1]....
        /*0138*/ 	.word	0x00000dc0


	//----- nvinfo : EIATTR_MAX_THREADS
	.align		4
.L_1867:
        /*013c*/ 	.byte	0x04, 0x05
        /*013e*/ 	.short	(.L_1869 - .L_1868)
.L_1868:
        /*0140*/ 	.word	0x00000400
        /*0144*/ 	.word	0x00000001
        /*0148*/ 	.word	0x00000001


	//----- nvinfo : EIATTR_CRS_STACK_SIZE
	.align		4
.L_1869:
        /*014c*/ 	.byte	0x04, 0x1e
        /*014e*/ 	.short	(.L_1871 - .L_1870)
.L_1870:
        /*0150*/ 	.word	0x00000000
.L_1871:


//--------------------- .nv.info._ZN10layer_norm13ln_bwd_kernelINS_13Kernel_traitsI13__nv_bfloat16S2_S2_S2_fjLj6144ELj1ELj1ELj8ELj16ENS_18Kernel_traits_baseILj6144ES2_S2_S2_S2_fjLj256EEEEELb1ELb1ELb1ELb0EEEvNS_9BwdParamsE --------------------------
	.section	.nv.info._ZN10layer_norm13ln_bwd_kernelINS_13Kernel_traitsI13__nv_bfloat16S2_S2_S2_fjLj6144ELj1ELj1ELj8ELj16ENS_18Kernel_traits_baseILj6144ES2_S2_S2_S2_fjLj256EEEEELb1ELb1ELb1ELb0EEEvNS_9BwdParamsE,"",@"SHT_CUDA_INFO"
	.sectionflags	@""
	.align	4


	//----- nvinfo : EIATTR_CUDA_API_VERSION
	.align		4
        /*0000*/ 	.byte	0x04, 0x37
        /*0002*/ 	.short	(.L_1873 - .L_1872)
.L_1872:
        /*0004*/ 	.word	0x00000082


	//----- nvinfo : EIATTR_SW2861232_WAR
	.align		4
.L_1873:
        /*0008*/ 	.byte	0x01, 0x35
	.zero		2


	//----- nvinfo : EIATTR_PARAM_CBANK
	.align		4
        /*000c*/ 	.byte	0x04, 0x0a
        /*000e*/ 	.short	(.L_1875 - .L_1874)
	.align		4
.L_1874:
        /*0010*/ 	.word	index@(.nv.constant0._ZN10layer_norm13ln_bwd_kernelINS_13Kernel_traitsI13__nv_bfloat16S2_S2_S2_fjLj6144ELj1ELj1ELj8ELj16ENS_18Kernel_traits_baseILj6144ES2_S2_S2_S2_fjLj256EEEEELb1ELb1ELb1ELb0EEEvNS_9BwdParamsE)
        /*0014*/ 	.short	0x0160
        /*0016*/ 	.short	0x0128


	//----- nvinfo : EIATTR_CBANK_PARAM_SIZE
	.align		4
.L_1875:
        /*0018*/ 	.byte	0x03, 0x19
        /*001a*/ 	.short	0x0128


	//----- nvinfo : EIATTR_KPARAM_INFO
	.align		4
        /*001c*/ 	.byte	0x04, 0x17
        /*001e*/ 	.short	(.L_1877 - .L_1876)
.L_1876:
        /*0020*/ 	.word	0x00000000
        /*0024*/ 	.short	0x0000
        /*0026*/ 	.short	0x0000
        /*0028*/ 	.byte	0x00, 0xf0, 0xa1, 0x04


	//----- nvinfo : EIATTR_MAXREG_COUNT
	.align		4
.L_1877:
        /*002c*/ 	.byte	0x03, 0x1b
        /*002e*/ 	.short	0x00ff


	//----- nvinfo : EIATTR_NUM_BARRIERS
	.align		4
        /*0030*/ 	.byte	0x02, 0x4c
        /*0032*/ 	.byte	0x01
	.zero		1


	//----- nvinfo : EIATTR_MERCURY_ISA_VERSION
	.align		4
        /*0034*/ 	.byte	0x03, 0x5f
        /*0036*/ 	.short	0x0000


	//----- nvinfo : EIATTR_COOP_GROUP_MASK_REGIDS
	.align		4
        /*0038*/ 	.byte	0x04, 0x29
        /*003a*/ 	.short	(.L_1879 - .L_1878)


	//   ....[0]....
.L_1878:
        /*003c*/ 	.word	0xffffffff


	//   ....[1]....
        /*0040*/ 	.word	0xffffffff


	//   ....[2]....
        /*0044*/ 	.word	0xffffffff


	//   ....[3]....
        /*0048*/ 	.word	0xffffffff


	//   ....[4]....
        /*004c*/ 	.word	0xffffffff


	//   ....[5]....
        /*0050*/ 	.word	0xffffffff


	//   ....[6]....
        /*0054*/ 	.word	0xffffffff


	//   ....[7]....
        /*0058*/ 	.word	0xffffffff


	//   ....[8]....
        /*005c*/ 	.word	0xffffffff


	//   ....[9]....
        /*0060*/ 	.word	0xffffffff


	//   ....[10]....
        /*0064*/ 	.word	0xffffffff


	//   ....[11]....
        /*0068*/ 	.word	0xffffffff


	//   ....[12]....
        /*006c*/ 	.word	0xffffffff


	//   ....[13]....
        /*0070*/ 	.word	0xffffffff


	//   ....[14]....
        /*0074*/ 	.word	0xffffffff


	//   ....[15]....
        /*0078*/ 	.word	0xffffffff


	//   ....[16]....
        /*007c*/ 	.word	0xffffffff


	//   ....[17]....
        /*0080*/ 	.word	0xffffffff


	//   ....[18]....
        /*0084*/ 	.word	0xffffffff


	//   ....[19]....
        /*0088*/ 	.word	0xffffffff


	//----- nvinfo : EIATTR_COOP_GROUP_INSTR_OFFSETS
	.align		4
.L_1879:
        /*008c*/ 	.byte	0x04, 0x28
        /*008e*/ 	.short	(.L_1881 - .L_1880)


	//   ....[0]....
.L_1880:
        /*0090*/ 	.word	0x00001d50


	//   ....[1]....
        /*0094*/ 	.word	0x00001d70


	//   ....[2]....
        /*0098*/ 	.word	0x00001d90


	//   ....[3]....
        /*009c*/ 	.word	0x00001db0


	//   ....[4]....
        /*00a0*/ 	.word	0x00001dd0


	//   ....[5]....
        /*00a4*/ 	.word	0x00001df0


	//   ....[6]....
        /*00a8*/ 	.word	0x00001e10


	//   ....[7]....
        /*00ac*/ 	.word	0x00001e30


	//   ....[8]....
        /*00b0*/ 	.word	0x00001e50


	//   ....[9]....
        /*00b4*/ 	.word	0x00001e70


	//   ....[10]....
        /*00b8*/ 	.word	0x000055b0


	//   ....[11]....
        /*00bc*/ 	.word	0x00005630


	//   ....[12]....
        /*00c0*/ 	.word	0x000056b0


	//   ....[13]....
        /*00c4*/ 	.word	0x00005720


	//   ....[14]....
        /*00c8*/ 	.word	0x000057a0


	//   ....[15]....
        /*00cc*/ 	.word	0x00005810


	//   ....[16]....
        /*00d0*/ 	.word	0x00005890


	//   ....[17]....
        /*00d4*/ 	.word	0x00005900


	//   ....[18]....
        /*00d8*/ 	.word	0x00005980


	//   ....[19]....
        /*00dc*/ 	.word	0x000059f0


	//----- nvinfo : EIATTR_EXIT_INSTR_OFFSETS
	.align		4
.L_1881:
        /*00e0*/ 	.byte	0x04, 0x1c
        /*00e2*/ 	.short	(.L_1883 - .L_1882)


	//   ....[0]....
.L_1882:
        /*00e4*/ 	.word	0x000054a0


	//   ....[1]....
        /*00e8*/ 	.word	0x00005550


	//----- nvinfo : EIATTR_MAX_THREADS
	.align		4
.L_1883:
        /*00ec*/ 	.byte	0x04, 0x05
        /*00ee*/ 	.short	(.L_1885 - .L_1884)
.L_1884:
        /*00f0*/ 	.word	0x00000100
        /*00f4*/ 	.word	0x00000001
        /*00f8*/ 	.word	0x00000001


	//----- nvinfo : EIATTR_CRS_STACK_SIZE
	.align		4
.L_1885:
        /*00fc*/ 	.byte	0x04, 0x1e
        /*00fe*/ 	.short	(.L_1887 - .L_1886)
.L_1886:
        /*0100*/ 	.word	0x00000000
.L_1887:


//--------------------- .nv.info._ZN10layer_norm22ln_bwd_finalize_kernelINS_22Kernel_traits_finalizeILj6144E13__nv_bfloat16S2_S2_S2_fjLb1ELj1024ELj4ENS_18Kernel_traits_baseILj6144ES2_S2_S2_S2_fjLj1024EEEEELb1ELb1EEEvNS_9BwdParamsE --------------------------
	.section	.nv.info._ZN10layer_norm22ln_bwd_finalize_kernelINS_22Kernel_traits_finalizeILj6144E13__nv_bfloat16S2_S2_S2_fjLb1ELj1024ELj4ENS_18Kernel_traits_baseILj6144ES2_S2_S2_S2_fjLj1024EEEEELb1ELb1EEEvNS_9BwdParamsE,"",@"SHT_CUDA_INFO"
	.sectionflags	@""
	.align	4


	//----- nvinfo : EIATTR_CUDA_API_VERSION
	.align		4
        /*0000*/ 	.byte	0x04, 0x37
        /*0002*/ 	.short	(.L_1889 - .L_1888)
.L_1888:
        /*0004*/ 	.word	0x00000082


	//----- nvinfo : EIATTR_SW2861232_WAR
	.align		4
.L_1889:
        /*0008*/ 	.byte	0x01, 0x35
	.zero		2


	//----- nvinfo : EIATTR_PARAM_CBANK
	.align		4
        /*000c*/ 	.byte	0x04, 0x0a
        /*000e*/ 	.short	(.L_1891 - .L_1890)
	.align		4
.L_1890:
        /*0010*/ 	.word	index@(.nv.constant0._ZN10layer_norm22ln_bwd_finalize_kernelINS_22Kernel_traits_finalizeILj6144E13__nv_bfloat16S2_S2_S2_fjLb1ELj1024ELj4ENS_18Kernel_traits_baseILj6144ES2_S2_S2_S2_fjLj1024EEEEELb1ELb1EEEvNS_9BwdParamsE)
        /*0014*/ 	.short	0x0160
        /*0016*/ 	.short	0x0128


	//----- nvinfo : EIATTR_CBANK_PARAM_SIZE
	.align		4
.L_1891:
        /*0018*/ 	.byte	0x03, 0x19
        /*001a*/ 	.short	0x0128


	//----- nvinfo : EIATTR_KPARAM_INFO
	.align		4
        /*001c*/ 	.byte	0x04, 0x17
        /*001e*/ 	.short	(.L_1893 - .L_1892)
.L_1892:
        /*0020*/ 	.word	0x00000000
        /*0024*/ 	.short	0x0000
        /*0026*/ 	.short	0x0000
        /*0028*/ 	.byte	0x00, 0xf0, 0xa1, 0x04


	//----- nvinfo : EIATTR_MAXREG_COUNT
	.align		4
.L_1893:
        /*002c*/ 	.byte	0x03, 0x1b
        /*002e*/ 	.short	0x0040


	//----- nvinfo : EIATTR_NUM_BARRIERS
	.align		4
        /*0030*/ 	.byte	0x02, 0x4c
        /*0032*/ 	.byte	0x01
	.zero		1


	//----- nvinfo : EIATTR_MERCURY_ISA_VERSION
	.align		4
        /*0034*/ 	.byte	0x03, 0x5f
        /*0036*/ 	.short	0x0000


	//----- nvinfo : EIATTR_COOP_GROUP_MASK_REGIDS
	.align		4
        /*0038*/ 	.byte	0x04, 0x29
        /*003a*/ 	.short	(.L_1895 - .L_1894)


	//   ....[0]....
.L_1894:
        /*003c*/ 	.word	0xffffffff


	//   ....[1]....
        /*0040*/ 	.word	0xffffffff


	//   ....[2]....
        /*0044*/ 	.word	0xffffffff


	//   ....[3]....
        /*0048*/ 	.word	0xffffffff


	//   ....[4]....
        /*004c*/ 	.word	0xffffffff


	//   ....[5]....
        /*0050*/ 	.word	0xffffffff


	//   ....[6]....
        /*0054*/ 	.word	0xffffffff


	//   ....[7]....
        /*0058*/ 	.word	0xffffffff


	//   ....[8]....
        /*005c*/ 	.word	0xffffffff


	//   ....[9]....
        /*0060*/ 	.word	0xffffffff


	//   ....[10]....
        /*0064*/ 	.word	0xffffffff


	//   ....[11]....
        /*0068*/ 	.word	0xffffffff


	//   ....[12]....
        /*006c*/ 	.word	0xffffffff


	//   ....[13]....
        /*0070*/ 	.word	0xffffffff


	//   ....[14]....
        /*0074*/ 	.word	0xffffffff


	//   ....[15]....
        /*0078*/ 	.word	0xffffffff


	//   ....[16]....
        /*007c*/ 	.word	0xffffffff


	//   ....[17]....
        /*0080*/ 	.word	0xffffffff


	//   ....[18]....
        /*0084*/ 	.word	0xffffffff


	//   ....[19]....
        /*0088*/ 	.word	0xffffffff


	//   ....[20]....
        /*008c*/ 	.word	0xffffffff


	//   ....[21]....
        /*0090*/ 	.word	0xffffffff


	//   ....[22]....
        /*0094*/ 	.word	0xffffffff


	//   ....[23]....
        /*0098*/ 	.word	0xffffffff


	//   ....[24]....
        /*009c*/ 	.word	0xffffffff


	//   ....[25]....
        /*00a0*/ 	.word	0xffffffff


	//   ....[26]....
        /*00a4*/ 	.word	0xffffffff


	//   ....[27]....
        /*00a8*/ 	.word	0xffffffff


	//   ....[28]....
        /*00ac*/ 	.word	0xffffffff


	//   ....[29]....
        /*00b0*/ 	.word	0xffffffff


	//----- nvinfo : EIATTR_COOP_GROUP_INSTR_OFFSETS
	.align		4
.L_1895:
        /*00b4*/ 	.byte	0x04, 0x28
        /*00b6*/ 	.short	(.L_1897 - .L_1896)


	//   ....[0]....
.L_1896:
        /*00b8*/ 	.word	0x000009a0


	//   ....[1]....
        /*00bc*/ 	.word	0x000009d0


	//   ....[2]....
        /*00c0*/ 	.word	0x000009e0


	//   ....[3]....
        /*00c4*/ 	.word	0x00000a00


	//   ....[4]....
        /*00c8*/ 	.word	0x00000a20


	//   ....[5]....
        /*00cc*/ 	.word	0x00000a30


	//   ....[6]....
        /*00d0*/ 	.word	0x00000a60


	//   ....[7]....
        /*00d4*/ 	.word	0x00000a80


	//   ....[8]....
        /*00d8*/ 	.word	0x00000a90


	//   ....[9]....
        /*00dc*/ 	.word	0x00000ac0


	//   ....[10]....
        /*00e0*/ 	.word	0x00000ae0


	//   ....[11]....
        /*00e4*/ 	.word	0x00000af0


	//   ....[12]....
        /*00e8*/ 	.word	0x00000b20


	//   ....[13]....
        /*00ec*/ 	.word	0x00000b40


	//   ....[14]....
        /*00f0*/ 	.word	0x00000b50


	//   ....[15]....
        /*00f4*/ 	.word	0x00000dd0


	//   ....[16]....
        /*00f8*/ 	.word	0x00000e30


	//   ....[17]....
        /*00fc*/ 	.word	0x00000e90


	//   ....[18]....
        /*0100*/ 	.word	0x00000ef0


	//   ....[19]....
        /*0104*/ 	.word	0x00000f60


	//   ....[20]....
        /*0108*/ 	.word	0x00000fd0


	//   ....[21]....
        /*010c*/ 	.word	0x00001030


	//   ....[22]....
        /*0110*/ 	.word	0x00001090


	//   ....[23]....
        /*0114*/ 	.word	0x000010f0


	//   ....[24]....
        /*0118*/ 	.word	0x00001160


	//   ....[25]....
        /*011c*/ 	.word	0x000011d0


	//   ....[26]....
        /*0120*/ 	.word	0x00001230


	//   ....[27]....
        /*0124*/ 	.word	0x00001290


	//   ....[28]....
        /*0128*/ 	.word	0x000012f0


	//   ....[29]....
        /*012c*/ 	.word	0x00001350


	//----- nvinfo : EIATTR_EXIT_INSTR_OFFSETS
	.align		4
.L_1897:
        /*0130*/ 	.byte	0x04, 0x1c
        /*0132*/ 	.short	(.L_1899 - .L_1898)


	//   ....[0]....
.L_1898:
        /*0134*/ 	.word	0x00000070


	//   ....[1]....
        /*0138*/ 	.word	0x00000d70


	//----- nvinfo : EIATTR_MAX_THREADS
	.align		4
.L_1899:
        /*013c*/ 	.byte	0x04, 0x05
        /*013e*/ 	.short	(.L_1901 - .L_1900)
.L_1900:
        /*0140*/ 	.word	0x00000400
        /*0144*/ 	.word	0x00000001
        /*0148*/ 	.word	0x00000001


	//----- nvinfo : EIATTR_CRS_STACK_SIZE
	.align		4
.L_1901:
        /*014c*/ 	.byte	0x04, 0x1e
        /*014e*/ 	.short	(.L_1903 - .L_1902)
.L_1902:
        /*0150*/ 	.word	0x00000000
.L_1903:


//--------------------- .nv.info._ZN10layer_norm13ln_bwd_kernelINS_13Kernel_traitsI13__nv_bfloat16S2_S2_S2_fjLj6144ELj1ELj1ELj8ELj16ENS_18Kernel_traits_baseILj6144ES2_S2_S2_S2_fjLj256EEEEELb1ELb1ELb1ELb1EEEvNS_9BwdParamsE --------------------------
	.section	.nv.info._ZN10layer_norm13ln_bwd_kernelINS_13Kernel_traitsI13__nv_bfloat16S2_S2_S2_fjLj6144ELj1ELj1ELj8ELj16ENS_18Kernel_traits_baseILj6144ES2_S2_S2_S2_fjLj256EEEEELb1ELb1ELb1ELb1EEEvNS_9BwdParamsE,"",@"SHT_CUDA_INFO"
	.sectionflags	@""
	.align	4


	//----- nvinfo : EIATTR_CUDA_API_VERSION
	.align		4
        /*0000*/ 	.byte	0x04, 0x37
        /*0002*/ 	.short	(.L_1905 - .L_1904)
.L_1904:
        /*0004*/ 	.word	0x00000082


	//----- nvinfo : EIATTR_SW2861232_WAR
	.align		4
.L_1905:
        /*0008*/ 	.byte	0x01, 0x35
	.zero		2


	//----- nvinfo : EIATTR_PARAM_CBANK
	.align		4
        /*000c*/ 	.byte	0x04, 0x0a
        /*000e*/ 	.short	(.L_1907 - .L_1906)
	.align		4
.L_1906:
        /*0010*/ 	.word	index@(.nv.constant0._ZN10layer_norm13ln_bwd_kernelINS_13Kernel_traitsI13__nv_bfloat16S2_S2_S2_fjLj6144ELj1ELj1ELj8ELj16ENS_18Kernel_traits_baseILj6144ES2_S2_S2_S2_fjLj256EEEEELb1ELb1ELb1ELb1EEEvNS_9BwdParamsE)
        /*0014*/ 	.short	0x0160
        /*0016*/ 	.short	0x0128


	//----- nvinfo : EIATTR_CBANK_PARAM_SIZE
	.align		4
.L_1907:
        /*0018*/ 	.byte	0x03, 0x19
        /*001a*/ 	.short	0x0128


	//----- nvinfo : EIATTR_KPARAM_INFO
	.align		4
        /*001c*/ 	.byte	0x04, 0x17
        /*001e*/ 	.short	(.L_1909 - .L_1908)
.L_1908:
        /*0020*/ 	.word	0x00000000
        /*0024*/ 	.short	0x0000
        /*0026*/ 	.short	0x0000
        /*0028*/ 	.byte	0x00, 0xf0, 0xa1, 0x04


	//----- nvinfo : EIATTR_MAXREG_COUNT
	.align		4
.L_1909:
        /*002c*/ 	.byte	0x03, 0x1b
        /*002e*/ 	.short	0x00ff


	//----- nvinfo : EIATTR_NUM_BARRIERS
	.align		4
        /*0030*/ 	.byte	0x02, 0x4c
        /*0032*/ 	.byte	0x01
	.zero		1


	//----- nvinfo : EIATTR_MERCURY_ISA_VERSION
	.align		4
        /*0034*/ 	.byte	0x03, 0x5f
        /*0036*/ 	.short	0x0000


	//----- nvinfo : EIATTR_COOP_GROUP_MASK_REGIDS
	.align		4
        /*0038*/ 	.byte	0x04, 0x29
        /*003a*/ 	.short	(.L_1911 - .L_1910)


	//   ....[0]....
.L_1910:
        /*003c*/ 	.word	0xffffffff


	//   ....[1]....
        /*0040*/ 	.word	0xffffffff


	//   ....[2]....
        /*0044*/ 	.word	0xffffffff


	//   ....[3]....
        /*0048*/ 	.word	0xffffffff


	//   ....[4]....
        /*004c*/ 	.word	0xffffffff


	//   ....[5]....
        /*0050*/ 	.word	0xffffffff


	//   ....[6]....
        /*0054*/ 	.word	0xffffffff


	//   ....[7]....
        /*0058*/ 	.word	0xffffffff


	//   ....[8]....
        /*005c*/ 	.word	0xffffffff


	//   ....[9]....
        /*0060*/ 	.word	0xffffffff


	//   ....[10]....
        /*0064*/ 	.word	0xffffffff


	//   ....[11]....
        /*0068*/ 	.word	0xffffffff


	//   ....[12]....
        /*006c*/ 	.word	0xffffffff


	//   ....[13]....
        /*0070*/ 	.word	0xffffffff


	//   ....[14]....
        /*0074*/ 	.word	0xffffffff


	//   ....[15]....
        /*0078*/ 	.word	0xffffffff


	//   ....[16]....
        /*007c*/ 	.word	0xffffffff


	//   ....[17]....
        /*0080*/ 	.word	0xffffffff


	//   ....[18]....
        /*0084*/ 	.word	0xffffffff


	//   ....[19]....
        /*0088*/ 	.word	0xffffffff


	//----- nvinfo : EIATTR_COOP_GROUP_INSTR_OFFSETS
	.align		4
.L_1911:
        /*008c*/ 	.byte	0x04, 0x28
        /*008e*/ 	.short	(.L_1913 - .L_1912)


	//   ....[0]....
.L_1912:
        /*0090*/ 	.word	0x00001b60


	//   ....[1]....
        /*0094*/ 	.word	0x00001b80


	//   ....[2]....
        /*0098*/ 	.word	0x00001ba0


	//   ....[3]....
        /*009c*/ 	.word	0x00001bc0


	//   ....[4]....
        /*00a0*/ 	.word	0x00001be0


	//   ....[5]....
        /*00a4*/ 	.word	0x00001c00


	//   ....[6]....
        /*00a8*/ 	.word	0x00001c20


	//   ....[7]....
        /*00ac*/ 	.word	0x00001c40


	//   ....[8]....
        /*00b0*/ 	.word	0x00001c60


	//   ....[9]....
        /*00b4*/ 	.word	0x00001c80


	//   ....[10]....
        /*00b8*/ 	.word	0x00005260


	//   ....[11]....
        /*00bc*/ 	.word	0x000052e0


	//   ....[12]....
        /*00c0*/ 	.word	0x00005360


	//   ....[13]....
        /*00c4*/ 	.word	0x000053d0


	//   ....[14]....
        /*00c8*/ 	.word	0x00005450


	//   ....[15]....
        /*00cc*/ 	.word	0x000054c0


	//   ....[16]....
        /*00d0*/ 	.word	0x00005540


	//   ....[17]....
        /*00d4*/ 	.word	0x000055b0


	//   ....[18]....
        /*00d8*/ 	.word	0x00005630


	//   ....[19]....
        /*00dc*/ 	.word	0x000056a0


	//----- nvinfo : EIATTR_EXIT_INSTR_OFFSETS
	.align		4
.L_1913:
        /*00e0*/ 	.byte	0x04, 0x1c
        /*00e2*/ 	.short	(.L_1915 - .L_1914)


	//   ....[0]....
.L_1914:
        /*00e4*/ 	.word	0x00005200


	//----- nvinfo : EIATTR_MAX_THREADS
	.align		4
.L_1915:
        /*00e8*/ 	.byte	0x04, 0x05
        /*00ea*/ 	.short	(.L_1917 - .L_1916)
.L_1916:
        /*00ec*/ 	.word	0x00000100
        /*00f0*/ 	.word	0x00000001
        /*00f4*/ 	.word	0x00000001


	//----- nvinfo : EIATTR_CRS_STACK_SIZE
	.align		4
.L_1917:
        /*00f8*/ 	.byte	0x04, 0x1e
        /*00fa*/ 	.short	(.L_1919 - .L_1918)
.L_1918:
        /*00fc*/ 	.word	0x00000000
.L_1919:


//--------------------- .nv.info._ZN10layer_norm13ln_bwd_kernelINS_13Kernel_traitsI6__halfS2_S2_S2_fjLj6144ELj1ELj1ELj8ELj16ENS_18Kernel_traits_baseILj6144ES2_S2_S2_S2_fjLj256EEEEELb0ELb0ELb0ELb0EEEvNS_9BwdParamsE --------------------------
	.section	.nv.info._ZN10layer_norm13ln_bwd_kernelINS_13Kernel_traitsI6__halfS2_S2_S2_fjLj6144ELj1ELj1ELj8ELj16ENS_18Kernel_traits_baseILj6144ES2_S2_S2_S2_fjLj256EEEEELb0ELb0ELb0ELb0EEEvNS_9BwdParamsE,"",@"SHT_CUDA_INFO"
	.sectionflags	@""
	.align	4


	//----- nvinfo : EIATTR_CUDA_API_VERSION
	.align		4
        /*0000*/ 	.byte	0x04, 0x37
        /*0002*/ 	.short	(.L_1921 - .L_1920)
.L_1920:
        /*0004*/ 	.word	0x00000082


	//----- nvinfo : EIATTR_SW2861232_WAR
	.align		4
.L_1921:
        /*0008*/ 	.byte	0x01, 0x35
	.zero		2


	//----- nvinfo : EIATTR_PARAM_CBANK
	.align		4
        /*000c*/ 	.byte	0x04, 0x0a
        /*000e*/ 	.short	(.L_1923 - .L_1922)
	.align		4
.L_1922:
        /*0010*/ 	.word	index@(.nv.constant0._ZN10layer_norm13ln_bwd_kernelINS_13Kernel_traitsI6__halfS2_S2_S2_fjLj6144ELj1ELj1ELj8ELj16ENS_18Kernel_traits_baseILj6144ES2_S2_S2_S2_fjLj256EEEEELb0ELb0ELb0ELb0EEEvNS_9BwdParamsE)
        /*0014*/ 	.short	0x0160
        /*0016*/ 	.short	0x0128


	//----- nvinfo : EIATTR_CBANK_PARAM_SIZE
	.align		4
.L_1923:
        /*0018*/ 	.byte	0x03, 0x19
        /*001a*/ 	.short	0x0128


	//----- nvinfo : EIATTR_KPARAM_INFO
	.align		4
        /*001c*/ 	.byte	0x04, 0x17
        /*001e*/ 	.short	(.L_1925 - .L_1924)
.L_1924:
        /*0020*/ 	.word	0x00000000
        /*0024*/ 	.short	0x0000
        /*0026*/ 	.short	0x0000
        /*0028*/ 	.byte	0x00, 0xf0, 0xa1, 0x04


	//----- nvinfo : EIATTR_MAXREG_COUNT
	.align		4
.L_1925:
        /*002c*/ 	.byte	0x03, 0x1b
        /*002e*/ 	.short	0x00ff


	//----- nvinfo : EIATTR_NUM_BARRIERS
	.align		4
        /*0030*/ 	.byte	0x02, 0x4c
        /*0032*/ 	.byte	0x01
	.zero		1


	//----- nvinfo : EIATTR_MERCURY_ISA_VERSION
	.align		4
        /*0034*/ 	.byte	0x03, 0x5f
        /*0036*/ 	.short	0x0000


	//----- nvinfo : EIATTR_COOP_GROUP_MASK_REGIDS
	.align		4
        /*0038*/ 	.byte	0x04, 0x29
        /*003a*/ 	.short	(.L_1927 - .L_1926)


	//   ....[0]....
.L_1926:
        /*003c*/ 	.word	0xffffffff


	//   ....[1]....
        /*0040*/ 	.word	0xffffffff


	//   ....[2]....
        /*0044*/ 	.word	0xffffffff


	//   ....[3]....
        /*0048*/ 	.word	0xffffffff


	//   ....[4]....
        /*004c*/ 	.word	0xffffffff


	//   ....[5]....
        /*0050*/ 	.word	0xffffffff


	//   ....[6]....
        /*0054*/ 	.word	0xffffffff


	//   ....[7]....
        /*0058*/ 	.word	0xffffffff


	//   ....[8]....
        /*005c*/ 	.word	0xffffffff


	//   ....[9]....
        /*0060*/ 	.word	0xffffffff


	//   ....[10]....
        /*0064*/ 	.word	0xffffffff


	//   ....[11]....
        /*0068*/ 	.word	0xffffffff


	//   ....[12]....
        /*006c*/ 	.word	0xffffffff


	//   ....[13]....
        /*0070*/ 	.word	0xffffffff


	//   ....[14]....
        /*0074*/ 	.word	0xffffffff


	//   ....[15]....
        /*0078*/ 	.word	0xffffffff


	//   ....[16]....
        /*007c*/ 	.word	0xffffffff


	//   ....[17]....
        /*0080*/ 	.word	0xffffffff


	//   ....[18]....
        /*0084*/ 	.word	0xffffffff


	//   ....[19]....
        /*0088*/ 	.word	0xffffffff


	//----- nvinfo : EIATTR_COOP_GROUP_INSTR_OFFSETS
	.align		4
.L_1927:
        /*008c*/ 	.byte	0x04, 0x28
        /*008e*/ 	.short	(.L_1929 - .L_1928)


	//   ....[0]....
.L_1928:
        /*0090*/ 	.word	0x000016e0


	//   ....[1]....
        /*0094*/ 	.word	0x00001700


	//   ....[2]....
        /*0098*/ 	.word	0x00001720


	//   ....[3]....
        /*009c*/ 	.word	0x00001740


	//   ....[4]....
        /*00a0*/ 	.word	0x00001760


	//   ....[5]....
        /*00a4*/ 	.word	0x00001780


	//   ....[6]....
        /*00a8*/ 	.word	0x000017a0


	//   ....[7]....
        /*00ac*/ 	.word	0x000017c0


	//   ....[8]....
        /*00b0*/ 	.word	0x000017e0


	//   ....[9]....
        /*00b4*/ 	.word	0x00001800


	//   ....[10]....
        /*00b8*/ 	.word	0x00002c30


	//   ....[11]....
        /*00bc*/ 	.word	0x00002cb0


	//   ....[12]....
        /*00c0*/ 	.word	0x00002d30


	//   ....[13]....
        /*00c4*/ 	.word	0x00002da0


	//   ....[14]....
        /*00c8*/ 	.word	0x00002e20


	//   ....[15]....
        /*00cc*/ 	.word	0x00002e90


	//   ....[16]....
        /*00d0*/ 	.word	0x00002f10


	//   ....[17]....
        /*00d4*/ 	.word	0x00002f80


	//   ....[18]....
        /*00d8*/ 	.word	0x00003000


	//   ....[19]....
        /*00dc*/ 	.word	0x00003070


	//----- nvinfo : EIATTR_EXIT_INSTR_OFFSETS
	.align		4
.L_1929:
        /*00e0*/ 	.byte	0x04, 0x1c
        /*00e2*/ 	.short	(.L_1931 - .L_1930)


	//   ....[0]....
.L_1930:
        /*00e4*/ 	.word	0x00002b50


	//   ....[1]....
        /*00e8*/ 	.word	0x00002bd0


	//----- nvinfo : EIATTR_MAX_THREADS
	.align		4
.L_1931:
        /*00ec*/ 	.byte	0x04, 0x05
        /*00ee*/ 	.short	(.L_1933 - .L_1932)
.L_1932:
        /*00f0*/ 	.word	0x00000100
        /*00f4*/ 	.word	0x00000001
        /*00f8*/ 	.word	0x00000001


	//----- nvinfo : EIATTR_CRS_STACK_SIZE
	.align		4
.L_1933:
        /*00fc*/ 	.byte	0x04, 0x1e
        /*00fe*/ 	.short	(.L_1935 - .L_1934)
.L_1934:
        /*0100*/ 	.word	0x00000000
.L_1935:


//--------------------- .nv.info._ZN10layer_norm13ln_bwd_kernelINS_13Kernel_traitsI6__halfS2_S2_S2_fjLj6144ELj1ELj1ELj8ELj16ENS_18Kernel_traits_baseILj6144ES2_S2_S2_S2_fjLj256EEEEELb0ELb0ELb0ELb1EEEvNS_9BwdParamsE --------------------------
	.section	.nv.info._ZN10layer_norm13ln_bwd_kernelINS_13Kernel_traitsI6__halfS2_S2_S2_fjLj6144ELj1ELj1ELj8ELj16ENS_18Kernel_traits_baseILj6144ES2_S2_S2_S2_fjLj256EEEEELb0ELb0ELb0ELb1EEEvNS_9BwdParamsE,"",@"SHT_CUDA_INFO"
	.sectionflags	@""
	.align	4


	//----- nvinfo : EIATTR_CUDA_API_VERSION
	.align		4
        /*0000*/ 	.byte	0x04, 0x37
        /*0002*/ 	.short	(.L_1937 - .L_1936)
.L_1936:
        /*0004*/ 	.word	0x00000082


	//----- nvinfo : EIATTR_SW2861232_WAR
	.align		4
.L_1937:
        /*0008*/ 	.byte	0x01, 0x35
	.zero		2


	//----- nvinfo : EIATTR_PARAM_CBANK
	.align		4
        /*000c*/ 	.byte	0x04, 0x0a
        /*000e*/ 	.short	(.L_1939 - .L_1938)
	.align		4
.L_1938:
        /*0010*/ 	.word	index@(.nv.constant0._ZN10layer_norm13ln_bwd_kernelINS_13Kernel_traitsI6__halfS2_S2_S2_fjLj6144ELj1ELj1ELj8ELj16ENS_18Kernel_traits_baseILj6144ES2_S2_S2_S2_fjLj256EEEEELb0ELb0ELb0ELb1EEEvNS_9BwdParamsE)
        /*0014*/ 	.short	0x0160
        /*0016*/ 	.short	0x0128


	//----- nvinfo : EIATTR_CBANK_PARAM_SIZE
	.align		4
.L_1939:
        /*0018*/ 	.byte	0x03, 0x19
        /*001a*/ 	.short	0x0128


	//----- nvinfo : EIATTR_KPARAM_INFO
	.align		4
        /*001c*/ 	.byte	0x04, 0x17
        /*001e*/ 	.short	(.L_1941 - .L_1940)
.L_1940:
        /*0020*/ 	.word	0x00000000
        /*0024*/ 	.short	0x0000
        /*0026*/ 	.short	0x0000
        /*0028*/ 	.byte	0x00, 0xf0, 0xa1, 0x04


	//----- nvinfo : EIATTR_MAXREG_COUNT
	.align		4
.L_1941:
        /*002c*/ 	.byte	0x03, 0x1b
        /*002e*/ 	.short	0x00ff


	//----- nvinfo : EIATTR_NUM_BARRIERS
	.align		4
        /*0030*/ 	.byte	0x02, 0x4c
        /*0032*/ 	.byte	0x01
	.zero		1


	//----- nvinfo : EIATTR_MERCURY_ISA_VERSION
	.align		4
        /*0034*/ 	.byte	0x03, 0x5f
        /*0036*/ 	.short	0x0000


	//----- nvinfo : EIATTR_COOP_GROUP_MASK_REGIDS
	.align		4
        /*0038*/ 	.byte	0x04, 0x29
        /*003a*/ 	.short	(.L_1943 - .L_1942)


	//   ....[0]....
.L_1942:
        /*003c*/ 	.word	0xffffffff


	//   ....[1]....
        /*0040*/ 	.word	0xffffffff


	//   ....[2]....
        /*0044*/ 	.word	0xffffffff


	//   ....[3]....
        /*0048*/ 	.word	0xffffffff


	//   ....[4]....
        /*004c*/ 	.word	0xffffffff


	//   ....[5]....
        /*0050*/ 	.word	0xffffffff


	//   ....[6]....
        /*0054*/ 	.word	0xffffffff


	//   ....[7]....
        /*0058*/ 	.word	0xffffffff


	//   ....[8]....
        /*005c*/ 	.word	0xffffffff


	//   ....[9]....
        /*0060*/ 	.word	0xffffffff


	//   ....[10]....
        /*0064*/ 	.word	0xffffffff


	//   ....[11]....
        /*0068*/ 	.word	0xffffffff


	//   ....[12]....
        /*006c*/ 	.word	0xffffffff


	//   ....[13]....
        /*0070*/ 	.word	0xffffffff


	//   ....[14]....
        /*0074*/ 	.word	0xffffffff


	//   ....[15]....
        /*0078*/ 	.word	0xffffffff


	//   ....[16]....
        /*007c*/ 	.word	0xffffffff


	//   ....[17]....
        /*0080*/ 	.word	0xffffffff


	//   ....[18]....
        /*0084*/ 	.word	0xffffffff


	//   ....[19]....
        /*0088*/ 	.word	0xffffffff


	//----- nvinfo : EIATTR_COOP_GROUP_INSTR_OFFSETS
	.align		4
.L_1943:
        /*008c*/ 	.byte	0x04, 0x28
        /*008e*/ 	.short	(.L_1945 - .L_1944)


	//   ....[0]....
.L_1944:
        /*0090*/ 	.word	0x00001630


	//   ....[1]....
        /*0094*/ 	.word	0x00001650


	//   ....[2]....
        /*0098*/ 	.word	0x00001670


	//   ....[3]....
        /*009c*/ 	.word	0x00001690


	//   ....[4]....
        /*00a0*/ 	.word	0x000016b0


	//   ....[5]....
        /*00a4*/ 	.word	0x000016d0


	//   ....[6]....
        /*00a8*/ 	.word	0x000016f0


	//   ....[7]....
        /*00ac*/ 	.word	0x00001710


	//   ....[8]....
        /*00b0*/ 	.word	0x00001730


	//   ....[9]....
        /*00b4*/ 	.word	0x00001750


	//   ....[10]....
        /*00b8*/ 	.word	0x00002ca0


	//   ....[11]....
        /*00bc*/ 	.word	0x00002d20


	//   ....[12]....
        /*00c0*/ 	.word	0x00002da0


	//   ....[13]....
        /*00c4*/ 	.word	0x00002e10


	//   ....[14]....
        /*00c8*/ 	.word	0x00002e90


	//   ....[15]....
        /*00cc*/ 	.word	0x00002f00


	//   ....[16]....
        /*00d0*/ 	.word	0x00002f80


	//   ....[17]....
        /*00d4*/ 	.word	0x00002ff0


	//   ....[18]....
        /*00d8*/ 	.word	0x00003070


	//   ....[19]....
        /*00dc*/ 	.word	0x000030e0


	//----- nvinfo : EIATTR_EXIT_INSTR_OFFSETS
	.align		4
.L_1945:
        /*00e0*/ 	.byte	0x04, 0x1c
        /*00e2*/ 	.short	(.L_1947 - .L_1946)


	//   ....[0]....
.L_1946:
        /*00e4*/ 	.word	0x00002c40


	//----- nvinfo : EIATTR_MAX_THREADS
	.align		4
.L_1947:
        /*00e8*/ 	.byte	0x04, 0x05
        /*00ea*/ 	.short	(.L_1949 - .L_1948)
.L_1948:
        /*00ec*/ 	.word	0x00000100
        /*00f0*/ 	.word	0x00000001
        /*00f4*/ 	.word	0x00000001


	//----- nvinfo : EIATTR_CRS_STACK_SIZE
	.align		4
.L_1949:
        /*00f8*/ 	.byte	0x04, 0x1e
        /*00fa*/ 	.short	(.L_1951 - .L_1950)
.L_1950:
        /*00fc*/ 	.word	0x00000000
.L_1951:


//--------------------- .nv.info._ZN10layer_norm13ln_bwd_kernelINS_13Kernel_traitsI6__halfS2_S2_S2_fjLj6144ELj1ELj1ELj8ELj16ENS_18Kernel_traits_baseILj6144ES2_S2_S2_S2_fjLj256EEEEELb0ELb0ELb1ELb0EEEvNS_9BwdParamsE --------------------------
	.section	.nv.info._ZN10layer_norm13ln_bwd_kernelINS_13Kernel_traitsI6__halfS2_S2_S2_fjLj6144ELj1ELj1ELj8ELj16ENS_18Kernel_traits_baseILj6144ES2_S2_S2_S2_fjLj256EEEEELb0ELb0ELb1ELb0EEEvNS_9BwdParamsE,"",@"SHT_CUDA_INFO"
	.sectionflags	@""
	.align	4


	//----- nvinfo : EIATTR_CUDA_API_VERSION
	.align		4
        /*0000*/ 	.byte	0x04, 0x37
        /*0002*/ 	.short	(.L_1953 - .L_1952)
.L_1952:
        /*0004*/ 	.word	0x00000082


	//----- nvinfo : EIATTR_SW2861232_WAR
	.align		4
.L_1953:
        /*0008*/ 	.byte	0x01, 0x35
	.zero		2


	//----- nvinfo : EIATTR_PARAM_CBANK
	.align		4
        /*000c*/ 	.byte	0x04, 0x0a
        /*000e*/ 	.short	(.L_1955 - .L_1954)
	.align		4
.L_1954:
        /*0010*/ 	.word	index@(.nv.constant0._ZN10layer_norm13ln_bwd_kernelINS_13Kernel_traitsI6__halfS2_S2_S2_fjLj6144ELj1ELj1ELj8ELj16ENS_18Kernel_traits_baseILj6144ES2_S2_S2_S2_fjLj256EEEEELb0ELb0ELb1ELb0EEEvNS_9BwdParamsE)
        /*0014*/ 	.short	0x0160
        /*0016*/ 	.short	0x0128


	//----- nvinfo : EIATTR_CBANK_PARAM_SIZE
	.align		4
.L_1955:
        /*0018*/ 	.byte	0x03, 0x19
        /*001a*/ 	.short	0x0128


	//----- nvinfo : EIATTR_KPARAM_INFO
	.align		4
        /*001c*/ 	.byte	0x04, 0x17
        /*001e*/ 	.short	(.L_1957 - .L_1956)
.L_1956:
        /*0020*/ 	.word	0x00000000
        /*0024*/ 	.short	0x0000
        /*0026*/ 	.short	0x0000
        /*0028*/ 	.byte	0x00, 0xf0, 0xa1, 0x04


	//----- nvinfo : EIATTR_MAXREG_COUNT
	.align		4
.L_1957:
        /*002c*/ 	.byte	0x03, 0x1b
        /*002e*/ 	.short	0x00ff


	//----- nvinfo : EIATTR_NUM_BARRIERS
	.align		4
        /*0030*/ 	.byte	0x02, 0x4c
        /*0032*/ 	.byte	0x01
	.zero		1


	//----- nvinfo : EIATTR_MERCURY_ISA_VERSION
	.align		4
        /*0034*/ 	.byte	0x03, 0x5f
        /*0036*/ 	.short	0x0000


	//----- nvinfo : EIATTR_COOP_GROUP_MASK_REGIDS
	.align		4
        /*0038*/ 	.byte	0x04, 0x29
        /*003a*/ 	.short	(.L_1959 - .L_1958)


	//   ....[0]....
.L_1958:
        /*003c*/ 	.word	0xffffffff


	//   ....[1]....
        /*0040*/ 	.word	0xffffffff


	//   ....[2]....
        /*0044*/ 	.word	0xffffffff


	//   ....[3]....
        /*0048*/ 	.word	0xffffffff


	//   ....[4]....
        /*004c*/ 	.word	0xffffffff


	//   ....[5]....
        /*0050*/ 	.word	0xffffffff


	//   ....[6]....
        /*0054*/ 	.word	0xffffffff


	//   ....[7]....
        /*0058*/ 	.word	0xffffffff


	//   ....[8]....
        /*005c*/ 	.word	0xffffffff


	//   ....[9]....
        /*0060*/ 	.word	0xffffffff


	//   ....[10]....
        /*0064*/ 	.word	0xffffffff


	//   ....[11]....
        /*0068*/ 	.word	0xffffffff


	//   ....[12]....
        /*006c*/ 	.word	0xffffffff


	//   ....[13]....
        /*0070*/ 	.word	0xffffffff


	//   ....[14]....
        /*0074*/ 	.word	0xffffffff


	//   ....[15]....
        /*0078*/ 	.word	0xffffffff


	//   ....[16]....
        /*007c*/ 	.word	0xffffffff


	//   ....[17]....
        /*0080*/ 	.word	0xffffffff


	//   ....[18]....
        /*0084*/ 	.word	0xffffffff


	//   ....[19]....
        /*0088*/ 	.word	0xffffffff


	//----- nvinfo : EIATTR_COOP_GROUP_INSTR_OFFSETS
	.align		4
.L_1959:
        /*008c*/ 	.byte	0x04, 0x28
        /*008e*/ 	.short	(.L_1961 - .L_1960)


	//   ....[0]....
.L_1960:
        /*0090*/ 	.word	0x00001870


	//   ....[1]....
        /*0094*/ 	.word	0x00001890


	//   ....[2]....
        /*0098*/ 	.word	0x000018b0


	//   ....[3]....
        /*009c*/ 	.word	0x000018d0


	//   ....[4]....
        /*00a0*/ 	.word	0x000018f0


	//   ....[5]....
        /*00a4*/ 	.word	0x00001910


	//   ....[6]....
        /*00a8*/ 	.word	0x00001930


	//   ....[7]....
        /*00ac*/ 	.word	0x00001950


	//   ....[8]....
        /*00b0*/ 	.word	0x00001970


	//   ....[9]....
        /*00b4*/ 	.word	0x00001990


	//   ....[10]....
        /*00b8*/ 	.word	0x00003c00


	//   ....[11]....
        /*00bc*/ 	.word	0x00003c80


	//   ....[12]....
        /*00c0*/ 	.word	0x00003d00


	//   ....[13]....
        /*00c4*/ 	.word	0x00003d70


	//   ....[14]....
        /*00c8*/ 	.word	0x00003df0


	//   ....[15]....
        /*00cc*/ 	.word	0x00003e60


	//   ....[16]....
        /*00d0*/ 	.word	0x00003ee0


	//   ....[17]....
        /*00d4*/ 	.word	0x00003f50


	//   ....[18]....
        /*00d8*/ 	.word	0x00003fd0


	//   ....[19]....
        /*00dc*/ 	.word	0x00004040


	//----- nvinfo : EIATTR_EXIT_INSTR_OFFSETS
	.align		4
.L_1961:
        /*00e0*/ 	.byte	0x04, 0x1c
        /*00e2*/ 	.short	(.L_1963 - .L_1962)


	//   ....[0]....
.L_1962:
        /*00e4*/ 	.word	0x00003b20


	//   ....[1]....
        /*00e8*/ 	.word	0x00003ba0


	//----- nvinfo : EIATTR_MAX_THREADS
	.align		4
.L_1963:
        /*00ec*/ 	.byte	0x04, 0x05
        /*00ee*/ 	.short	(.L_1965 - .L_1964)
.L_1964:
        /*00f0*/ 	.word	0x00000100
        /*00f4*/ 	.word	0x00000001
        /*00f8*/ 	.word	0x00000001


	//----- nvinfo : EIATTR_CRS_STACK_SIZE
	.align		4
.L_1965:
        /*00fc*/ 	.byte	0x04, 0x1e
        /*00fe*/ 	.short	(.L_1967 - .L_1966)
.L_1966:
        /*0100*/ 	.word	0x00000000
.L_1967:


//--------------------- .nv.info._ZN10layer_norm13ln_bwd_kernelINS_13Kernel_traitsI6__halfS2_S2_S2_fjLj6144ELj1ELj1ELj8ELj16ENS_18Kernel_traits_baseILj6144ES2_S2_S2_S2_fjLj256EEEEELb0ELb0ELb1ELb1EEEvNS_9BwdParamsE --------------------------
	.section	.nv.info._ZN10layer_norm13ln_bwd_kernelINS_13Kernel_traitsI6__halfS2_S2_S2_fjLj6144ELj1ELj1ELj8ELj16ENS_18Kernel_traits_baseILj6144ES2_S2_S2_S2_fjLj256EEEEELb0ELb0ELb1ELb1EEEvNS_9BwdParamsE,"",@"SHT_CUDA_INFO"
	.sectionflags	@""
	.align	4


	//----- nvinfo : EIATTR_CUDA_API_VERSION
	.align		4
        /*0000*/ 	.byte	0x04, 0x37
        /*0002*/ 	.short	(.L_1969 - .L_1968)
.L_1968:
        /*0004*/ 	.word	0x00000082


	//----- nvinfo : EIATTR_SW2861232_WAR
	.align		4
.L_1969:
        /*0008*/ 	.byte	0x01, 0x35
	.zero		2


	//----- nvinfo : EIATTR_PARAM_CBANK
	.align		4
        /*000c*/ 	.byte	0x04, 0x0a
        /*000e*/ 	.short	(.L_1971 - .L_1970)
	.align		4
.L_1970:
        /*0010*/ 	.word	index@(.nv.constant0._ZN10layer_norm13ln_bwd_kernelINS_13Kernel_traitsI6__halfS2_S2_S2_fjLj6144ELj1ELj1ELj8ELj16ENS_18Kernel_traits_baseILj6144ES2_S2_S2_S2_fjLj256EEEEELb0ELb0ELb1ELb1EEEvNS_9BwdParamsE)
        /*0014*/ 	.short	0x0160
        /*0016*/ 	.short	0x0128


	//----- nvinfo : EIATTR_CBANK_PARAM_SIZE
	.align		4
.L_1971:
        /*0018*/ 	.byte	0x03, 0x19
        /*001a*/ 	.short	0x0128


	//----- nvinfo : EIATTR_KPARAM_INFO
	.align		4
        /*001c*/ 	.byte	0x04, 0x17
        /*001e*/ 	.short	(.L_1973 - .L_1972)
.L_1972:
        /*0020*/ 	.word	0x00000000
        /*0024*/ 	.short	0x0000
        /*0026*/ 	.short	0x0000
        /*0028*/ 	.byte	0x00, 0xf0, 0xa1, 0x04


	//----- nvinfo : EIATTR_MAXREG_COUNT
	.align		4
.L_1973:
        /*002c*/ 	.byte	0x03, 0x1b
        /*002e*/ 	.short	0x00ff


	//----- nvinfo : EIATTR_NUM_BARRIERS
	.align		4
        /*0030*/ 	.byte	0x02, 0x4c
        /*0032*/ 	.byte	0x01
	.zero		1


	//----- nvinfo : EIATTR_MERCURY_ISA_VERSION
	.align		4
        /*0034*/ 	.byte	0x03, 0x5f
        /*0036*/ 	.short	0x0000


	//----- nvinfo : EIATTR_COOP_GROUP_MASK_REGIDS
	.align		4
        /*0038*/ 	.byte	0x04, 0x29
        /*003a*/ 	.short	(.L_1975 - .L_1974)


	//   ....[0]....
.L_1974:
        /*003c*/ 	.word	0xffffffff


	//   ....[1]....
        /*0040*/ 	.word	0xffffffff


	//   ....[2]....
        /*0044*/ 	.word	0xffffffff


	//   ....[3]....
        /*0048*/ 	.word	0xffffffff


	//   ....[4]....
        /*004c*/ 	.word	0xffffffff


	//   ....[5]....
        /*0050*/ 	.word	0xffffffff


	//   ....[6]....
        /*0054*/ 	.word	0xffffffff


	//   ....[7]....
        /*0058*/ 	.word	0xffffffff


	//   ....[8]....
        /*005c*/ 	.word	0xffffffff


	//   ....[9]....
        /*0060*/ 	.word	0xffffffff


	//   ....[10]....
        /*0064*/ 	.word	0xffffffff


	//   ....[11]....
        /*0068*/ 	.word	0xffffffff


	//   ....[12]....
        /*006c*/ 	.word	0xffffffff


	//   ....[13]....
        /*0070*/ 	.word	0xffffffff


	//   ....[14]....
        /*0074*/ 	.word	0xffffffff


	//   ....[15]....
        /*0078*/ 	.word	0xffffffff


	//   ....[16]....
        /*007c*/ 	.word	0xffffffff


	//   ....[17]....
        /*0080*/ 	.word	0xffffffff


	//   ....[18]....
        /*0084*/ 	.word	0xffffffff


	//   ....[19]....
        /*0088*/ 	.word	0xffffffff


	//----- nvinfo : EIATTR_COOP_GROUP_INSTR_OFFSETS
	.align		4
.L_1975:
        /*008c*/ 	.byte	0x04, 0x28
        /*008e*/ 	.short	(.L_1977 - .L_1976)


	//   ....[0]....
.L_1976:
        /*0090*/ 	.word	0x00001720


	//   ....[1]....
        /*0094*/ 	.word	0x00001740


	//   ....[2]....
        /*0098*/ 	.word	0x00001760


	//   ....[3]....
        /*009c*/ 	.word	0x00001780


	//   ....[4]....
        /*00a0*/ 	.word	0x000017a0


	//   ....[5]....
        /*00a4*/ 	.word	0x000017c0


	//   ....[6]....
        /*00a8*/ 	.word	0x000017e0


	//   ....[7]....
        /*00ac*/ 	.word	0x00001800


	//   ....[8]....
        /*00b0*/ 	.word	0x00001820


	//   ....[9]....
        /*00b4*/ 	.word	0x00001840


	//   ....[10]....
        /*00b8*/ 	.word	0x00003820


	//   ....[11]....
        /*00bc*/ 	.word	0x000038a0


	//   ....[12]....
        /*00c0*/ 	.word	0x00003920


	//   ....[13]....
        /*00c4*/ 	.word	0x00003990


	//   ....[14]....
        /*00c8*/ 	.word	0x00003a10


	//   ....[15]....
        /*00cc*/ 	.word	0x00003a80


	//   ....[16]....
        /*00d0*/ 	.word	0x00003b00


	//   ....[17]....
        /*00d4*/ 	.word	0x00003b70


	//   ....[18]....
        /*00d8*/ 	.word	0x00003bf0


	//   ....[19]....
        /*00dc*/ 	.word	0x00003c60


	//----- nvinfo : EIATTR_EXIT_INSTR_OFFSETS
	.align		4
.L_1977:
        /*00e0*/ 	.byte	0x04, 0x1c
        /*00e2*/ 	.short	(.L_1979 - .L_1978)


	//   ....[0]....
.L_1978:
        /*00e4*/ 	.word	0x000037c0


	//----- nvinfo : EIATTR_MAX_THREADS
	.align		4
.L_1979:
        /*00e8*/ 	.byte	0x04, 0x05
        /*00ea*/ 	.short	(.L_1981 - .L_1980)
.L_1980:
        /*00ec*/ 	.word	0x00000100
        /*00f0*/ 	.word	0x00000001
        /*00f4*/ 	.word	0x00000001


	//----- nvinfo : EIATTR_CRS_STACK_SIZE
	.align		4
.L_1981:
        /*00f8*/ 	.byte	0x04, 0x1e
        /*00fa*/ 	.short	(.L_1983 - .L_1982)
.L_1982:
        /*00fc*/ 	.word	0x00000000
.L_1983:


//--------------------- .nv.info._ZN10layer_norm13ln_bwd_kernelINS_13Kernel_traitsI6__halfS2_S2_S2_fjLj6144ELj1ELj1ELj8ELj16ENS_18Kernel_traits_baseILj6144ES2_S2_S2_S2_fjLj256EEEEELb0ELb1ELb0ELb0EEEvNS_9BwdParamsE --------------------------
	.section	.nv.info._ZN10layer_norm13ln_bwd_kernelINS_13Kernel_traitsI6__halfS2_S2_S2_fjLj6144ELj1ELj1ELj8ELj16ENS_18Kernel_traits_baseILj6144ES2_S2_S2_S2_fjLj256EEEEELb0ELb1ELb0ELb0EEEvNS_9BwdParamsE,"",@"SHT_CUDA_INFO"
	.sectionflags	@""
	.align	4


	//----- nvinfo : EIATTR_CUDA_API_VERSION
	.align		4
        /*0000*/ 	.byte	0x04, 0x37
        /*0002*/ 	.short	(.L_1985 - .L_1984)
.L_1984:
        /*0004*/ 	.word	0x00000082


	//----- nvinfo : EIATTR_SW2861232_WAR
	.align		4
.L_1985:
        /*0008*/ 	.byte	0x01, 0x35
	.zero		2


	//----- nvinfo : EIATTR_PARAM_CBANK
	.align		4
        /*000c*/ 	.byte	0x04, 0x0a
        /*000e*/ 	.short	(.L_1987 - .L_1986)
	.align		4
.L_1986:
        /*0010*/ 	.word	index@(.nv.constant0._ZN10layer_norm13ln_bwd_kernelINS_13Kernel_traitsI6__halfS2_S2_S2_fjLj6144ELj1ELj1ELj8ELj16ENS_18Kernel_traits_baseILj6144ES2_S2_S2_S2_fjLj256EEEEELb0ELb1ELb0ELb0EEEvNS_9BwdParamsE)
        /*0014*/ 	.short	0x0160
        /*0016*/ 	.short	0x0128


	//----- nvinfo : EIATTR_CBANK_PARAM_SIZE
	.align		4
.L_1987:
        /*0018*/ 	.byte	0x03, 0x19
        /*001a*/ 	.short	0x0128


	//----- nvinfo : EIATTR_KPARAM_INFO
	.align		4
        /*001c*/ 	.byte	0x04, 0x17
        /*001e*/ 	.short	(.L_1989 - .L_1988)
.L_1988:
        /*0020*/ 	.word	0x00000000
        /*0024*/ 	.short	0x0000
        /*0026*/ 	.short	0x0000
        /*0028*/ 	.byte	0x00, 0xf0, 0xa1, 0x04


	//----- nvinfo : EIATTR_MAXREG_COUNT
	.align		4
.L_1989:
        /*002c*/ 	.byte	0x03, 0x1b
        /*002e*/ 	.short	0x00ff


	//----- nvinfo : EIATTR_NUM_BARRIERS
	.align		4
        /*0030*/ 	.byte	0x02, 0x4c
        /*0032*/ 	.byte	0x01
	.zero		1


	//----- nvinfo : EIATTR_MERCURY_ISA_VERSION
	.align		4
        /*0034*/ 	.byte	0x03, 0x5f
        /*0036*/ 	.short	0x0000


	//----- nvinfo : EIATTR_COOP_GROUP_MASK_REGIDS
	.align		4
        /*0038*/ 	.byte	0x04, 0x29
        /*003a*/ 	.short	(.L_1991 - .L_1990)


	//   ....[0]....
.L_1990:
        /*003c*/ 	.word	0xffffffff


	//   ....[1]....
        /*0040*/ 	.word	0xffffffff


	//   ....[2]....
        /*0044*/ 	.word	0xffffffff


	//   ....[3]....
        /*0048*/ 	.word	0xffffffff


	//   ....[4]....
        /*004c*/ 	.word	0xffffffff


	//   ....[5]....
        /*0050*/ 	.word	0xffffffff


	//   ....[6]....
        /*0054*/ 	.word	0xffffffff


	//   ....[7]....
        /*0058*/ 	.word	0xffffffff


	//   ....[8]....
        /*005c*/ 	.word	0xffffffff


	//   ....[9]....
        /*0060*/ 	.word	0xffffffff


	//   ....[10]....
        /*0064*/ 	.word	0xffffffff


	//   ....[11]....
        /*0068*/ 	.word	0xffffffff


	//   ....[12]....
        /*006c*/ 	.word	0xffffffff


	//   ....[13]....
        /*0070*/ 	.word	0xffffffff


	//   ....[14]....
        /*0074*/ 	.word	0xffffffff


	//   ....[15]....
        /*0078*/ 	.word	0xffffffff


	//   ....[16]....
        /*007c*/ 	.word	0xffffffff


	//   ....[17]....
        /*0080*/ 	.word	0xffffffff


	//   ....[18]....
        /*0084*/ 	.word	0xffffffff


	//   ....[19]....
        /*0088*/ 	.word	0xffffffff


	//----- nvinfo : EIATTR_COOP_GROUP_INSTR_OFFSETS
	.align		4
.L_1991:
        /*008c*/ 	.byte	0x04, 0x28
        /*008e*/ 	.short	(.L_1993 - .L_1992)


	//   ....[0]....
.L_1992:
        /*0090*/ 	.word	0x00001990


	//   ....[1]....
        /*0094*/ 	.word	0x000019b0


	//   ....[2]....
        /*0098*/ 	.word	0x000019d0


	//   ....[3]....
        /*009c*/ 	.word	0x000019f0


	//   ....[4]....
        /*00a0*/ 	.word	0x00001a10


	//   ....[5]....
        /*00a4*/ 	.word	0x00001a30


	//   ....[6]....
        /*00a8*/ 	.word	0x00001a50


	//   ....[7]....
        /*00ac*/ 	.word	0x00001a70


	//   ....[8]....
        /*00b0*/ 	.word	0x00001a90


	//   ....[9]....
        /*00b4*/ 	.word	0x00001ab0


	//   ....[10]....
        /*00b8*/ 	.word	0x00003490


	//   ....[11]....
        /*00bc*/ 	.word	0x00003510


	//   ....[12]....
        /*00c0*/ 	.word	0x00003590


	//   ....[13]....
        /*00c4*/ 	.word	0x00003600


	//   ....[14]....
        /*00c8*/ 	.word	0x00003680


	//   ....[15]....
        /*00cc*/ 	.word	0x000036f0


	//   ....[16]....
        /*00d0*/ 	.word	0x00003770


	//   ....[17]....
        /*00d4*/ 	.word	0x000037e0


	//   ....[18]....
        /*00d8*/ 	.word	0x00003860


	//   ....[19]....
        /*00dc*/ 	.word	0x000038d0


	//----- nvinfo : EIATTR_EXIT_INSTR_OFFSETS
	.align		4
.L_1993:
        /*00e0*/ 	.byte	0x04, 0x1c
        /*00e2*/ 	.short	(.L_1995 - .L_1994)


	//   ....[0]....
.L_1994:
        /*00e4*/ 	.word	0x00003380


	//   ....[1]....
        /*00e8*/ 	.word	0x00003430


	//----- nvinfo : EIATTR_MAX_THREADS
	.align		4
.L_1995:
        /*00ec*/ 	.byte	0x04, 0x05
        /*00ee*/ 	.short	(.L_1997 - .L_1996)
.L_1996:
        /*00f0*/ 	.word	0x00000100
        /*00f4*/ 	.word	0x00000001
        /*00f8*/ 	.word	0x00000001


	//----- nvinfo : EIATTR_CRS_STACK_SIZE
	.align		4
.L_1997:
        /*00fc*/ 	.byte	0x04, 0x1e
        /*00fe*/ 	.short	(.L_1999 - .L_1998)
.L_1998:
        /*0100*/ 	.word	0x00000000
.L_1999:


//--------------------- .nv.info._ZN10layer_norm13ln_bwd_kernelINS_13Kernel_traitsI6__halfS2_S2_S2_fjLj6144ELj1ELj1ELj8ELj16ENS_18Kernel_traits_baseILj6144ES2_S2_S2_S2_fjLj256EEEEELb0ELb1ELb0ELb1EEEvNS_9BwdParamsE --------------------------
	.section	.nv.info._ZN10layer_norm13ln_bwd_kernelINS_13Kernel_traitsI6__halfS2_S2_S2_fjLj6144ELj1ELj1ELj8ELj16ENS_18Kernel_traits_baseILj6144ES2_S2_S2_S2_fjLj256EEEEELb0ELb1ELb0ELb1EEEvNS_9BwdParamsE,"",@"SHT_CUDA_INFO"
	.sectionflags	@""
	.align	4


	//----- nvinfo : EIATTR_CUDA_API_VERSION
	.align		4
        /*0000*/ 	.byte	0x04, 0x37
        /*0002*/ 	.short	(.L_2001 - .L_2000)
.L_2000:
        /*0004*/ 	.word	0x00000082


	//----- nvinfo : EIATTR_SW2861232_WAR
	.align		4
.L_2001:
        /*0008*/ 	.byte	0x01, 0x35
	.zero		2


	//----- nvinfo : EIATTR_PARAM_CBANK
	.align		4
        /*000c*/ 	.byte	0x04, 0x0a
        /*000e*/ 	.short	(.L_2003 - .L_2002)
	.align		4
.L_2002:
        /*0010*/ 	.word	index@(.nv.constant0._ZN10layer_norm13ln_bwd_kernelINS_13Kernel_traitsI6__halfS2_S2_S2_fjLj6144ELj1ELj1ELj8ELj16ENS_18Kernel_traits_baseILj6144ES2_S2_S2_S2_fjLj256EEEEELb0ELb1ELb0ELb1EEEvNS_9BwdParamsE)
        /*0014*/ 	.short	0x0160
        /*0016*/ 	.short	0x0128


	//----- nvinfo : EIATTR_CBANK_PARAM_SIZE
	.align		4
.L_2003:
        /*0018*/ 	.byte	0x03, 0x19
        /*001a*/ 	.short	0x0128


	//----- nvinfo : EIATTR_KPARAM_INFO
	.align		4
        /*001c*/ 	.byte	0x04, 0x17
        /*001e*/ 	.short	(.L_2005 - .L_2004)
.L_2004:
        /*0020*/ 	.word	0x00000000
        /*0024*/ 	.short	0x0000
        /*0026*/ 	.short	0x0000
        /*0028*/ 	.byte	0x00, 0xf0, 0xa1, 0x04


	//----- nvinfo : EIATTR_MAXREG_COUNT
	.align		4
.L_2005:
        /*002c*/ 	.byte	0x03, 0x1b
        /*002e*/ 	.short	0x00ff


	//----- nvinfo : EIATTR_NUM_BARRIERS
	.align		4
        /*0030*/ 	.byte	0x02, 0x4c
        /*0032*/ 	.byte	0x01
	.zero		1


	//----- nvinfo : EIATTR_MERCURY_ISA_VERSION
	.align		4
        /*0034*/ 	.byte	0x03, 0x5f
        /*0036*/ 	.short	0x0000


	//----- nvinfo : EIATTR_COOP_GROUP_MASK_REGIDS
	.align		4
        /*0038*/ 	.byte	0x04, 0x29
        /*003a*/ 	.short	(.L_2007 - .L_2006)


	//   ....[0]....
.L_2006:
        /*003c*/ 	.word	0xffffffff


	//   ....[1]....
        /*0040*/ 	.word	0xffffffff


	//   ....[2]....
        /*0044*/ 	.word	0xffffffff


	//   ....[3]....
        /*0048*/ 	.word	0xffffffff


	//   ....[4]....
        /*004c*/ 	.word	0xffffffff


	//   ....[5]....
        /*0050*/ 	.word	0xffffffff


	//   ....[6]....
        /*0054*/ 	.word	0xffffffff


	//   ....[7]....
        /*0058*/ 	.word	0xffffffff


	//   ....[8]....
        /*005c*/ 	.word	0xffffffff


	//   ....[9]....
        /*0060*/ 	.word	0xffffffff


	//   ....[10]....
        /*0064*/ 	.word	0xffffffff


	//   ....[11]....
        /*0068*/ 	.word	0xffffffff


	//   ....[12]....
        /*006c*/ 	.word	0xffffffff


	//   ....[13]....
        /*0070*/ 	.word	0xffffffff


	//   ....[14]....
        /*0074*/ 	.word	0xffffffff


	//   ....[15]....
        /*0078*/ 	.word	0xffffffff


	//   ....[16]....
        /*007c*/ 	.word	0xffffffff


	//   ....[17]....
        /*0080*/ 	.word	0xffffffff


	//   ....[18]....
        /*0084*/ 	.word	0xffffffff


	//   ....[19]....
        /*0088*/ 	.word	0xffffffff


	//----- nvinfo : EIATTR_COOP_GROUP_INSTR_OFFSETS
	.align		4
.L_2007:
        /*008c*/ 	.byte	0x04, 0x28
        /*008e*/ 	.short	(.L_2009 - .L_2008)


	//   ....[0]....
.L_2008:
        /*0090*/ 	.word	0x00001940


	//   ....[1]....
        /*0094*/ 	.word	0x00001960


	//   ....[2]....
        /*0098*/ 	.word	0x00001980


	//   ....[3]....
        /*009c*/ 	.word	0x000019a0


	//   ....[4]....
        /*00a0*/ 	.word	0x000019c0


	//   ....[5]....
        /*00a4*/ 	.word	0x000019e0


	//   ....[6]....
        /*00a8*/ 	.word	0x00001a00


	//   ....[7]....
        /*00ac*/ 	.word	0x00001a20


	//   ....[8]....
        /*00b0*/ 	.word	0x00001a40


	//   ....[9]....
        /*00b4*/ 	.word	0x00001a60


	//   ....[10]....
        /*00b8*/ 	.word	0x00003690


	//   ....[11]....
        /*00bc*/ 	.word	0x00003710


	//   ....[12]....
        /*00c0*/ 	.word	0x00003790


	//   ....[13]....
        /*00c4*/ 	.word	0x00003800


	//   ....[14]....
        /*00c8*/ 	.word	0x00003880


	//   ....[15]....
        /*00cc*/ 	.word	0x000038f0


	//   ....[16]....
        /*00d0*/ 	.word	0x00003970


	//   ....[17]....
        /*00d4*/ 	.word	0x000039e0


	//   ....[18]....
        /*00d8*/ 	.word	0x00003a60


	//   ....[19]....
        /*00dc*/ 	.word	0x00003ad0


	//----- nvinfo : EIATTR_EXIT_INSTR_OFFSETS
	.align		4
.L_2009:
        /*00e0*/ 	.byte	0x04, 0x1c
        /*00e2*/ 	.short	(.L_2011 - .L_2010)


	//   ....[0]....
.L_2010:
        /*00e4*/ 	.word	0x00003630


	//----- nvinfo : EIATTR_MAX_THREADS
	.align		4
.L_2011:
        /*00e8*/ 	.byte	0x04, 0x05
        /*00ea*/ 	.short	(.L_2013 - .L_2012)
.L_2012:
        /*00ec*/ 	.word	0x00000100
        /*00f0*/ 	.word	0x00000001
        /*00f4*/ 	.word	0x00000001


	//----- nvinfo : EIATTR_CRS_STACK_SIZE
	.align		4
.L_2013:
        /*00f8*/ 	.byte	0x04, 0x1e
        /*00fa*/ 	.short	(.L_2015 - .L_2014)
.L_2014:
        /*00fc*/ 	.word	0x00000000
.L_2015:


//--------------------- .nv.info._ZN10layer_norm13ln_bwd_kernelINS_13Kernel_traitsI6__halfS2_S2_S2_fjLj6144ELj1ELj1ELj8ELj16ENS_18Kernel_traits_baseILj6144ES2_S2_S2_S2_fjLj256EEEEELb0ELb1ELb1ELb0EEEvNS_9BwdParamsE --------------------------
	.section	.nv.info._ZN10layer_norm13ln_bwd_kernelINS_13Kernel_traitsI6__halfS2_S2_S2_fjLj6144ELj1ELj1ELj8ELj16ENS_18Kernel_traits_baseILj6144ES2_S2_S2_S2_fjLj256EEEEELb0ELb1ELb1ELb0EEEvNS_9BwdParamsE,"",@"SHT_CUDA_INFO"
	.sectionflags	@""
	.align	4


	//----- nvinfo : EIATTR_CUDA_API_VERSION
	.align		4
        /*0000*/ 	.byte	0x04, 0x37
        /*0002*/ 	.short	(.L_2017 - .L_2016)
.L_2016:
        /*0004*/ 	.word	0x00000082


	//----- nvinfo : EIATTR_SW2861232_WAR
	.align		4
.L_2017:
        /*0008*/ 	.byte	0x01, 0x35
	.zero		2


	//----- nvinfo : EIATTR_PARAM_CBANK
	.align		4
        /*000c*/ 	.byte	0x04, 0x0a
        /*000e*/ 	.short	(.L_2019 - .L_2018)
	.align		4
.L_2018:
        /*0010*/ 	.word	index@(.nv.constant0._ZN10layer_norm13ln_bwd_kernelINS_13Kernel_traitsI6__halfS2_S2_S2_fjLj6144ELj1ELj1ELj8ELj16ENS_18Kernel_traits_baseILj6144ES2_S2_S2_S2_fjLj256EEEEELb0ELb1ELb1ELb0EEEvNS_9BwdParamsE)
        /*0014*/ 	.short	0x0160
        /*0016*/ 	.short	0x0128


	//----- nvinfo : EIATTR_CBANK_PARAM_SIZE
	.align		4
.L_2019:
        /*0018*/ 	.byte	0x03, 0x19
        /*001a*/ 	.short	0x0128


	//----- nvinfo : EIATTR_KPARAM_INFO
	.align		4
        /*001c*/ 	.byte	0x04, 0x17
        /*001e*/ 	.short	(.L_2021 - .L_2020)
.L_2020:
        /*0020*/ 	.word	0x00000000
        /*0024*/ 	.short	0x0000
        /*0026*/ 	.short	0x0000
        /*0028*/ 	.byte	0x00, 0xf0, 0xa1, 0x04


	//----- nvinfo : EIATTR_MAXREG_COUNT
	.align		4
.L_2021:
        /*002c*/ 	.byte	0x03, 0x1b
        /*002e*/ 	.short	0x00ff


	//----- nvinfo : EIATTR_NUM_BARRIERS
	.align		4
        /*0030*/ 	.byte	0x02, 0x4c
        /*0032*/ 	.byte	0x01
	.zero		1


	//----- nvinfo : EIATTR_MERCURY_ISA_VERSION
	.align		4
        /*0034*/ 	.byte	0x03, 0x5f
        /*0036*/ 	.short	0x0000


	//----- nvinfo : EIATTR_COOP_GROUP_MASK_REGIDS
	.align		4
        /*0038*/ 	.byte	0x04, 0x29
        /*003a*/ 	.short	(.L_2023 - .L_2022)


	//   ....[0]....
.L_2022:
        /*003c*/ 	.word	0xffffffff


	//   ....[1]....
        /*0040*/ 	.word	0xffffffff


	//   ....[2]....
        /*0044*/ 	.word	0xffffffff


	//   ....[3]....
        /*0048*/ 	.word	0xffffffff


	//   ....[4]....
        /*004c*/ 	.word	0xffffffff


	//   ....[5]....
        /*0050*/ 	.word	0xffffffff


	//   ....[6]....
        /*0054*/ 	.word	0xffffffff


	//   ....[7]....
        /*0058*/ 	.word	0xffffffff


	//   ....[8]....
        /*005c*/ 	.word	0xffffffff


	//   ....[9]....
        /*0060*/ 	.word	0xffffffff


	//   ....[10]....
        /*0064*/ 	.word	0xffffffff


	//   ....[11]....
        /*0068*/ 	.word	0xffffffff


	//   ....[12]....
        /*006c*/ 	.word	0xffffffff


	//   ....[13]....
        /*0070*/ 	.word	0xffffffff


	//   ....[14]....
        /*0074*/ 	.word	0xffffffff


	//   ....[15]....
        /*0078*/ 	.word	0xffffffff


	//   ....[16]....
        /*007c*/ 	.word	0xffffffff


	//   ....[17]....
        /*0080*/ 	.word	0xffffffff


	//   ....[18]....
        /*0084*/ 	.word	0xffffffff


	//   ....[19]....
        /*0088*/ 	.word	0xffffffff


	//----- nvinfo : EIATTR_COOP_GROUP_INSTR_OFFSETS
	.align		4
.L_2023:
        /*008c*/ 	.byte	0x04, 0x28
        /*008e*/ 	.short	(.L_2025 - .L_2024)


	//   ....[0]....
.L_2024:
        /*0090*/ 	.word	0x00001b30


	//   ....[1]....
        /*0094*/ 	.word	0x00001b50


	//   ....[2]....
        /*0098*/ 	.word	0x00001b70


	//   ....[3]....
        /*009c*/ 	.word	0x00001b90


	//   ....[4]....
        /*00a0*/ 	.word	0x00001bb0


	//   ....[5]....
        /*00a4*/ 	.word	0x00001bd0


	//   ....[6]....
        /*00a8*/ 	.word	0x00001bf0


	//   ....[7]....
        /*00ac*/ 	.word	0x00001c10


	//   ....[8]....
        /*00b0*/ 	.word	0x00001c30


	//   ....[9]....
        /*00b4*/ 	.word	0x00001c50


	//   ....[10]....
        /*00b8*/ 	.word	0x00004850


	//   ....[11]....
        /*00bc*/ 	.word	0x000048d0


	//   ....[12]....
        /*00c0*/ 	.word	0x00004950


	//   ....[13]....
        /*00c4*/ 	.word	0x000049c0


	//   ....[14]....
        /*00c8*/ 	.word	0x00004a40


	//   ....[15]....
        /*00cc*/ 	.word	0x00004ab0


	//   ....[16]....
        /*00d0*/ 	.word	0x00004b30


	//   ....[17]....
        /*00d4*/ 	.word	0x00004ba0


	//   ....[18]....
        /*00d8*/ 	.word	0x00004c20


	//   ....[19]....
        /*00dc*/ 	.word	0x00004c90


	//----- nvinfo : EIATTR_EXIT_INSTR_OFFSETS
	.align		4
.L_2025:
        /*00e0*/ 	.byte	0x04, 0x1c
        /*00e2*/ 	.short	(.L_2027 - .L_2026)


	//   ....[0]....
.L_2026:
        /*00e4*/ 	.word	0x00004740


	//   ....[1]....
        /*00e8*/ 	.word	0x000047f0


	//----- nvinfo : EIATTR_MAX_THREADS
	.align		4
.L_2027:
        /*00ec*/ 	.byte	0x04, 0x05
        /*00ee*/ 	.short	(.L_2029 - .L_2028)
.L_2028:
        /*00f0*/ 	.word	0x00000100
        /*00f4*/ 	.word	0x00000001
        /*00f8*/ 	.word	0x00000001


	//----- nvinfo : EIATTR_CRS_STACK_SIZE
	.align		4
.L_2029:
        /*00fc*/ 	.byte	0x04, 0x1e
        /*00fe*/ 	.short	(.L_2031 - .L_2030)
.L_2030:
        /*0100*/ 	.word	0x00000000
.L_2031:


//--------------------- .nv.info._ZN10layer_norm13ln_bwd_kernelINS_13Kernel_traitsI6__halfS2_S2_S2_fjLj6144ELj1ELj1ELj8ELj16ENS_18Kernel_traits_baseILj6144ES2_S2_S2_S2_fjLj256EEEEELb0ELb1ELb1ELb1EEEvNS_9BwdParamsE --------------------------
	.section	.nv.info._ZN10layer_norm13ln_bwd_kernelINS_13Kernel_traitsI6__halfS2_S2_S2_fjLj6144ELj1ELj1ELj8ELj16ENS_18Kernel_traits_baseILj6144ES2_S2_S2_S2_fjLj256EEEEELb0ELb1ELb1ELb1EEEvNS_9BwdParamsE,"",@"SHT_CUDA_INFO"
	.sectionflags	@""
	.align	4


	//----- nvinfo : EIATTR_CUDA_API_VERSION
	.align		4
        /*0000*/ 	.byte	0x04, 0x37
        /*0002*/ 	.short	(.L_2033 - .L_2032)
.L_2032:
        /*0004*/ 	.word	0x00000082


	//----- nvinfo : EIATTR_SW2861232_WAR
	.align		4
.L_2033:
        /*0008*/ 	.byte	0x01, 0x35
	.zero		2


	//----- nvinfo : EIATTR_PARAM_CBANK
	.align		4
        /*000c*/ 	.byte	0x04, 0x0a
        /*000e*/ 	.short	(.L_2035 - .L_2034)
	.align		4
.L_2034:
        /*0010*/ 	.word	index@(.nv.constant0._ZN10layer_norm13ln_bwd_kernelINS_13Kernel_traitsI6__halfS2_S2_S2_fjLj6144ELj1ELj1ELj8ELj16ENS_18Kernel_traits_baseILj6144ES2_S2_S2_S2_fjLj256EEEEELb0ELb1ELb1ELb1EEEvNS_9BwdParamsE)
        /*0014*/ 	.short	0x0160
        /*0016*/ 	.short	0x0128


	//----- nvinfo : EIATTR_CBANK_PARAM_SIZE
	.align		4
.L_2035:
        /*0018*/ 	.byte	0x03, 0x19
        /*001a*/ 	.short	0x0128


	//----- nvinfo : EIATTR_KPARAM_INFO
	.align		4
        /*001c*/ 	.byte	0x04, 0x17
        /*001e*/ 	.short	(.L_2037 - .L_2036)
.L_2036:
        /*0020*/ 	.word	0x00000000
        /*0024*/ 	.short	0x0000
        /*0026*/ 	.short	0x0000
        /*0028*/ 	.byte	0x00, 0xf0, 0xa1, 0x04


	//----- nvinfo : EIATTR_MAXREG_COUNT
	.align		4
.L_2037:
        /*002c*/ 	.byte	0x03, 0x1b
        /*002e*/ 	.short	0x00ff


	//----- nvinfo : EIATTR_NUM_BARRIERS
	.align		4
        /*0030*/ 	.byte	0x02, 0x4c
        /*0032*/ 	.byte	0x01
	.zero		1


	//----- nvinfo : EIATTR_MERCURY_ISA_VERSION
	.align		4
        /*0034*/ 	.byte	0x03, 0x5f
        /*0036*/ 	.short	0x0000


	//----- nvinfo : EIATTR_COOP_GROUP_MASK_REGIDS
	.align		4
        /*0038*/ 	.byte	0x04, 0x29
        /*003a*/ 	.short	(.L_2039 - .L_2038)


	//   ....[0]....
.L_2038:
        /*003c*/ 	.word	0xffffffff


	//   ....[1]....
        /*0040*/ 	.word	0xffffffff


	//   ....[2]....
        /*0044*/ 	.word	0xffffffff


	//   ....[3]....
        /*0048*/ 	.word	0xffffffff


	//   ....[4]....
        /*004c*/ 	.word	0xffffffff


	//   ....[5]....
        /*0050*/ 	.word	0xffffffff


	//   ....[6]....
        /*0054*/ 	.word	0xffffffff


	//   ....[7]....
        /*0058*/ 	.word	0xffffffff


	//   ....[8]....
        /*005c*/ 	.word	0xffffffff


	//   ....[9]....
        /*0060*/ 	.word	0xffffffff


	//   ....[10]....
        /*0064*/ 	.word	0xffffffff


	//   ....[11]....
        /*0068*/ 	.word	0xffffffff


	//   ....[12]....
        /*006c*/ 	.word	0xffffffff


	//   ....[13]....
        /*0070*/ 	.word	0xffffffff


	//   ....[14]....
        /*0074*/ 	.word	0xffffffff


	//   ....[15]....
        /*0078*/ 	.word	0xffffffff


	//   ....[16]....
        /*007c*/ 	.word	0xffffffff


	//   ....[17]....
        /*0080*/ 	.word	0xffffffff


	//   ....[18]....
        /*0084*/ 	.word	0xffffffff


	//   ....[19]....
        /*0088*/ 	.word	0xffffffff


	//----- nvinfo : EIATTR_COOP_GROUP_INSTR_OFFSETS
	.align		4
.L_2039:
        /*008c*/ 	.byte	0x04, 0x28
        /*008e*/ 	.short	(.L_2041 - .L_2040)


	//   ....[0]....
.L_2040:
        /*0090*/ 	.word	0x00001920


	//   ....[1]....
        /*0094*/ 	.word	0x00001940


	//   ....[2]....
        /*0098*/ 	.word	0x00001960


	//   ....[3]....
        /*009c*/ 	.word	0x00001980


	//   ....[4]....
        /*00a0*/ 	.word	0x000019a0


	//   ....[5]....
        /*00a4*/ 	.word	0x000019c0


	//   ....[6]....
        /*00a8*/ 	.word	0x000019e0


	//   ....[7]....
        /*00ac*/ 	.word	0x00001a00


	//   ....[8]....
        /*00b0*/ 	.word	0x00001a20


	//   ....[9]....
        /*00b4*/ 	.word	0x00001a40


	//   ....[10]....
        /*00b8*/ 	.word	0x00004460


	//   ....[11]....
        /*00bc*/ 	.word	0x000044e0


	//   ....[12]....
        /*00c0*/ 	.word	0x00004560


	//   ....[13]....
        /*00c4*/ 	.word	0x000045d0


	//   ....[14]....
        /*00c8*/ 	.word	0x00004650


	//   ....[15]....
        /*00cc*/ 	.word	0x000046c0


	//   ....[16]....
        /*00d0*/ 	.word	0x00004740


	//   ....[17]....
        /*00d4*/ 	.word	0x000047b0


	//   ....[18]....
        /*00d8*/ 	.word	0x00004830


	//   ....[19]....
        /*00dc*/ 	.word	0x000048a0


	//----- nvinfo : EIATTR_EXIT_INSTR_OFFSETS
	.align		4
.L_2041:
        /*00e0*/ 	.byte	0x04, 0x1c
        /*00e2*/ 	.short	(.L_2043 - .L_2042)


	//   ....[0]....
.L_2042:
        /*00e4*/ 	.word	0x00004400


	//----- nvinfo : EIATTR_MAX_THREADS
	.align		4
.L_2043:
        /*00e8*/ 	.byte	0x04, 0x05
        /*00ea*/ 	.short	(.L_2045 - .L_2044)
.L_2044:
        /*00ec*/ 	.word	0x00000100
        /*00f0*/ 	.word	0x00000001
        /*00f4*/ 	.word	0x00000001


	//----- nvinfo : EIATTR_CRS_STACK_SIZE
	.align		4
.L_2045:
        /*00f8*/ 	.byte	0x04, 0x1e
        /*00fa*/ 	.short	(.L_2047 - .L_2046)
.L_2046:
        /*00fc*/ 	.word	0x00000000
.L_2047:


//--------------------- .nv.info._ZN10layer_norm13ln_bwd_kernelINS_13Kernel_traitsI6__halfS2_S2_S2_fjLj6144ELj1ELj1ELj8ELj16ENS_18Kernel_traits_baseILj6144ES2_S2_S2_S2_fjLj256EEEEELb1ELb0ELb0ELb0EEEvNS_9BwdParamsE --------------------------
	.section	.nv.info._ZN10layer_norm13ln_bwd_kernelINS_13Kernel_traitsI6__halfS2_S2_S2_fjLj6144ELj1ELj1ELj8ELj16ENS_18Kernel_traits_baseILj6144ES2_S2_S2_S2_fjLj256EEEEELb1ELb0ELb0ELb0EEEvNS_9BwdParamsE,"",@"SHT_CUDA_INFO"
	.sectionflags	@""
	.align	4


	//----- nvinfo : EIATTR_CUDA_API_VERSION
	.align		4
        /*0000*/ 	.byte	0x04, 0x37
        /*0002*/ 	.short	(.L_2049 - .L_2048)
.L_2048:
        /*0004*/ 	.word	0x00000082


	//----- nvinfo : EIATTR_SW2861232_WAR
	.align		4
.L_2049:
        /*0008*/ 	.byte	0x01, 0x35
	.zero		2


	//----- nvinfo : EIATTR_PARAM_CBANK
	.align		4
        /*000c*/ 	.byte	0x04, 0x0a
        /*000e*/ 	.short	(.L_2051 - .L_2050)
	.align		4
.L_2050:
        /*0010*/ 	.word	index@(.nv.constant0._ZN10layer_norm13ln_bwd_kernelINS_13Kernel_traitsI6__halfS2_S2_S2_fjLj6144ELj1ELj1ELj8ELj16ENS_18Kernel_traits_baseILj6144ES2_S2_S2_S2_fjLj256EEEEELb1ELb0ELb0ELb0EEEvNS_9BwdParamsE)
        /*0014*/ 	.short	0x0160
        /*0016*/ 	.short	0x0128


	//----- nvinfo : EIATTR_CBANK_PARAM_SIZE
	.align		4
.L_2051:
        /*0018*/ 	.byte	0x03, 0x19
        /*001a*/ 	.short	0x0128


	//----- nvinfo : EIATTR_KPARAM_INFO
	.align		4
        /*001c*/ 	.byte	0x04, 0x17
        /*001e*/ 	.short	(.L_2053 - .L_2052)
.L_2052:
        /*0020*/ 	.word	0x00000000
        /*0024*/ 	.short	0x0000
        /*0026*/ 	.short	0x0000
        /*0028*/ 	.byte	0x00, 0xf0, 0xa1, 0x04


	//----- nvinfo : EIATTR_MAXREG_COUNT
	.align		4
.L_2053:
        /*002c*/ 	.byte	0x03, 0x1b
        /*002e*/ 	.short	0x00ff


	//----- nvinfo : EIATTR_NUM_BARRIERS
	.align		4
        /*0030*/ 	.byte	0x02, 0x4c
        /*0032*/ 	.byte	0x01
	.zero		1


	//----- nvinfo : EIATTR_MERCURY_ISA_VERSION
	.align		4
        /*0034*/ 	.byte	0x03, 0x5f
        /*0036*/ 	.short	0x0000


	//----- nvinfo : EIATTR_COOP_GROUP_MASK_REGIDS
	.align		4
        /*0038*/ 	.byte	0x04, 0x29
        /*003a*/ 	.short	(.L_2055 - .L_2054)


	//   ....[0]....
.L_2054:
        /*003c*/ 	.word	0xffffffff


	//   ....[1]....
        /*0040*/ 	.word	0xffffffff


	//   ....[2]....
        /*0044*/ 	.word	0xffffffff


	//   ....[3]....
        /*0048*/ 	.word	0xffffffff


	//   ....[4]....
        /*004c*/ 	.word	0xffffffff


	//   ....[5]....
        /*0050*/ 	.word	0xffffffff


	//   ....[6]....
        /*0054*/ 	.word	0xffffffff


	//   ....[7]....
        /*0058*/ 	.word	0xffffffff


	//   ....[8]....
        /*005c*/ 	.word	0xffffffff


	//   ....[9]....
        /*0060*/ 	.word	0xffffffff


	//   ....[10]....
        /*0064*/ 	.word	0xffffffff


	//   ....[11]....
        /*0068*/ 	.word	0xffffffff


	//   ....[12]....
        /*006c*/ 	.word	0xffffffff


	//   ....[13]....
        /*0070*/ 	.word	0xffffffff


	//   ....[14]....
        /*0074*/ 	.word	0xffffffff


	//   ....[15]....
        /*0078*/ 	.word	0xffffffff


	//   ....[16]....
        /*007c*/ 	.word	0xffffffff


	//   ....[17]....
        /*0080*/ 	.word	0xffffffff


	//   ....[18]....
        /*0084*/ 	.word	0xffffffff


	//   ....[19]....
        /*0088*/ 	.word	0xffffffff


	//----- nvinfo : EIATTR_COOP_GROUP_INSTR_OFFSETS
	.align		4
.L_2055:
        /*008c*/ 	.byte	0x04, 0x28
        /*008e*/ 	.short	(.L_2057 - .L_2056)


	//   ....[0]....
.L_2056:
        /*0090*/ 	.word	0x00001780


	//   ....[1]....
        /*0094*/ 	.word	0x000017a0


	//   ....[2]....
        /*0098*/ 	.word	0x000017c0


	//   ....[3]....
        /*009c*/ 	.word	0x000017e0


	//   ....[4]....
        /*00a0*/ 	.word	0x00001800


	//   ....[5]....
        /*00a4*/ 	.word	0x00001820


	//   ....[6]....
        /*00a8*/ 	.word	0x00001840


	//   ....[7]....
        /*00ac*/ 	.word	0x00001860


	//   ....[8]....
        /*00b0*/ 	.word	0x00001880


	//   ....[9]....
        /*00b4*/ 	.word	0x000018a0


	//   ....[10]....
        /*00b8*/ 	.word	0x00003180


	//   ....[11]....
        /*00bc*/ 	.word	0x00003200


	//   ....[12]....
        /*00c0*/ 	.word	0x00003280


	//   ....[13]....
        /*00c4*/ 	.word	0x000032f0


	//   ....[14]....
        /*00c8*/ 	.word	0x00003370


	//   ....[15]....
        /*00cc*/ 	.word	0x000033e0


	//   ....[16]....
        /*00d0*/ 	.word	0x00003460


	//   ....[17]....
        /*00d4*/ 	.word	0x000034d0


	//   ....[18]....
        /*00d8*/ 	.word	0x00003550


	//   ....[19]....
        /*00dc*/ 	.word	0x000035c0


	//----- nvinfo : EIATTR_EXIT_INSTR_OFFSETS
	.align		4
.L_2057:
        /*00e0*/ 	.byte	0x04, 0x1c
        /*00e2*/ 	.short	(.L_2059 - .L_2058)


	//   ....[0]....
.L_2058:
        /*00e4*/ 	.word	0x000030a0


	//   ....[1]....
        /*00e8*/ 	.word	0x00003120


	//----- nvinfo : EIATTR_MAX_THREADS
	.align		4
.L_2059:
        /*00ec*/ 	.byte	0x04, 0x05
        /*00ee*/ 	.short	(.L_2061 - .L_2060)
.L_2060:
        /*00f0*/ 	.word	0x00000100
        /*00f4*/ 	.word	0x00000001
        /*00f8*/ 	.word	0x00000001


	//----- nvinfo : EIATTR_CRS_STACK_SIZE
	.align		4
.L_2061:
        /*00fc*/ 	.byte	0x04, 0x1e
        /*00fe*/ 	.short	(.L_2063 - .L_2062)
.L_2062:
        /*0100*/ 	.word	0x00000000
.L_2063:


//--------------------- .nv.info._ZN10layer_norm13ln_bwd_kernelINS_13Kernel_traitsI6__halfS2_S2_S2_fjLj6144ELj1ELj1ELj8ELj16ENS_18Kernel_traits_baseILj6144ES2_S2_S2_S2_fjLj256EEEEELb1ELb0ELb0ELb1EEEvNS_9BwdParamsE --------------------------
	.section	.nv.info._ZN10layer_norm13ln_bwd_kernelINS_13Kernel_traitsI6__halfS2_S2_S2_fjLj6144ELj1ELj1ELj8ELj16ENS_18Kernel_traits_baseILj6144ES2_S2_S2_S2_fjLj256EEEEELb1ELb0ELb0ELb1EEEvNS_9BwdParamsE,"",@"SHT_CUDA_INFO"
	.sectionflags	@""
	.align	4


	//----- nvinfo : EIATTR_CUDA_API_VERSION
	.align		4
        /*0000*/ 	.byte	0x04, 0x37
        /*0002*/ 	.short	(.L_2065 - .L_2064)
.L_2064:
        /*0004*/ 	.word	0x00000082


	//----- nvinfo : EIATTR_SW2861232_WAR
	.align		4
.L_2065:
        /*0008*/ 	.byte	0x01, 0x35
	.zero		2


	//----- nvinfo : EIATTR_PARAM_CBANK
	.align		4
        /*000c*/ 	.byte	0x04, 0x0a
        /*000e*/ 	.short	(.L_2067 - .L_2066)
	.align		4
.L_2066:
        /*0010*/ 	.word	index@(.nv.constant0._ZN10layer_norm13ln_bwd_kernelINS_13Kernel_traitsI6__halfS2_S2_S2_fjLj6144ELj1ELj1ELj8ELj16ENS_18Kernel_traits_baseILj6144ES2_S2_S2_S2_fjLj256EEEEELb1ELb0ELb0ELb1EEEvNS_9BwdParamsE)
        /*0014*/ 	.short	0x0160
        /*0016*/ 	.short	0x0128


	//----- nvinfo : EIATTR_CBANK_PARAM_SIZE
	.align		4
.L_2067:
        /*0018*/ 	.byte	0x03, 0x19
        /*001a*/ 	.short	0x0128


	//----- nvinfo : EIATTR_KPARAM_INFO
	.align		4
        /*001c*/ 	.byte	0x04, 0x17
        /*001e*/ 	.short	(.L_2069 - .L_2068)
.L_2068:
        /*0020*/ 	.word	0x00000000
        /*0024*/ 	.short	0x0000
        /*0026*/ 	.short	0x0000
        /*0028*/ 	.byte	0x00, 0xf0, 0xa1, 0x04


	//----- nvinfo : EIATTR_MAXREG_COUNT
	.align		4
.L_2069:
        /*002c*/ 	.byte	0x03, 0x1b
        /*002e*/ 	.short	0x00ff


	//----- nvinfo : EIATTR_NUM_BARRIERS
	.align		4
        /*0030*/ 	.byte	0x02, 0x4c
        /*0032*/ 	.byte	0x01
	.zero		1


	//----- nvinfo : EIATTR_MERCURY_ISA_VERSION
	.align		4
        /*0034*/ 	.byte	0x03, 0x5f
        /*0036*/ 	.short	0x0000


	//----- nvinfo : EIATTR_COOP_GROUP_MASK_REGIDS
	.align		4
        /*0038*/ 	.byte	0x04, 0x29
        /*003a*/ 	.short	(.L_2071 - .L_2070)


	//   ....[0]....
.L_2070:
        /*003c*/ 	.word	0xffffffff


	//   ....[1]....
        /*0040*/ 	.word	0xffffffff


	//   ....[2]....
        /*0044*/ 	.word	0xffffffff


	//   ....[3]....
        /*0048*/ 	.word	0xffffffff


	//   ....[4]....
        /*004c*/ 	.word	0xffffffff


	//   ....[5]....
        /*0050*/ 	.word	0xffffffff


	//   ....[6]....
        /*0054*/ 	.word	0xffffffff


	//   ....[7]....
        /*0058*/ 	.word	0xffffffff


	//   ....[8]....
        /*005c*/ 	.word	0xffffffff


	//   ....[9]....
        /*0060*/ 	.word	0xffffffff


	//   ....[10]....
        /*0064*/ 	.word	0xffffffff


	//   ....[11]....
        /*0068*/ 	.word	0xffffffff


	//   ....[12]....
        /*006c*/ 	.word	0xffffffff


	//   ....[13]....
        /*0070*/ 	.word	0xffffffff


	//   ....[14]....
        /*0074*/ 	.word	0xffffffff


	//   ....[15]....
        /*0078*/ 	.word	0xffffffff


	//   ....[16]....
        /*007c*/ 	.word	0xffffffff


	//   ....[17]....
        /*0080*/ 	.word	0xffffffff


	//   ....[18]....
        /*0084*/ 	.word	0xffffffff


	//   ....[19]....
        /*0088*/ 	.word	0xffffffff


	//----- nvinfo : EIATTR_COOP_GROUP_INSTR_OFFSETS
	.align		4
.L_2071:
        /*008c*/ 	.byte	0x04, 0x28
        /*008e*/ 	.short	(.L_2073 - .L_2072)


	//   ....[0]....
.L_2072:
        /*0090*/ 	.word	0x00001660


	//   ....[1]....
        /*0094*/ 	.word	0x00001680


	//   ....[2]....
        /*0098*/ 	.word	0x000016a0


	//   ....[3]....
        /*009c*/ 	.word	0x000016c0


	//   ....[4]....
        /*00a0*/ 	.word	0x000016e0


	//   ....[5]....
        /*00a4*/ 	.word	0x00001700


	//   ....[6]....
        /*00a8*/ 	.word	0x00001720


	//   ....[7]....
        /*00ac*/ 	.word	0x00001740


	//   ....[8]....
        /*00b0*/ 	.word	0x00001760


	//   ....[9]....
        /*00b4*/ 	.word	0x00001780


	//   ....[10]....
        /*00b8*/ 	.word	0x00003140


	//   ....[11]....
        /*00bc*/ 	.word	0x000031c0


	//   ....[12]....
        /*00c0*/ 	.word	0x00003240


	//   ....[13]....
        /*00c4*/ 	.word	0x000032b0


	//   ....[14]....
        /*00c8*/ 	.word	0x00003330


	//   ....[15]....
        /*00cc*/ 	.word	0x000033a0


	//   ....[16]....
        /*00d0*/ 	.word	0x00003420


	//   ....[17]....
        /*00d4*/ 	.word	0x00003490


	//   ....[18]....
        /*00d8*/ 	.word	0x00003510


	//   ....[19]....
        /*00dc*/ 	.word	0x00003580


	//----- nvinfo : EIATTR_EXIT_INSTR_OFFSETS
	.align		4
.L_2073:
        /*00e0*/ 	.byte	0x04, 0x1c
        /*00e2*/ 	.short	(.L_2075 - .L_2074)


	//   ....[0]....
.L_2074:
        /*00e4*/ 	.word	0x000030e0


	//----- nvinfo : EIATTR_MAX_THREADS
	.align		4
.L_2075:
        /*00e8*/ 	.byte	0x04, 0x05
        /*00ea*/ 	.short	(.L_2077 - .L_2076)
.L_2076:
        /*00ec*/ 	.word	0x00000100
        /*00f0*/ 	.word	0x00000001
        /*00f4*/ 	.word	0x00000001


	//----- nvinfo : EIATTR_CRS_STACK_SIZE
	.align		4
.L_2077:
        /*00f8*/ 	.byte	0x04, 0x1e
        /*00fa*/ 	.short	(.L_2079 - .L_2078)
.L_2078:
        /*00fc*/ 	.word	0x00000000
.L_2079:


//--------------------- .nv.info._ZN10layer_norm22ln_bwd_finalize_kernelINS_22Kernel_traits_finalizeILj6144E6__halfS2_S2_S2_fjLb0ELj1024ELj4ENS_18Kernel_traits_baseILj6144ES2_S2_S2_S2_fjLj1024EEEEELb0ELb0EEEvNS_9BwdParamsE --------------------------
	.section	.nv.info._ZN10layer_norm22ln_bwd_finalize_kernelINS_22Kernel_traits_finalizeILj6144E6__halfS2_S2_S2_fjLb0ELj1024ELj4ENS_18Kernel_traits_baseILj6144ES2_S2_S2_S2_fjLj1024EEEEELb0ELb0EEEvNS_9BwdParamsE,"",@"SHT_CUDA_INFO"
	.sectionflags	@""
	.align	4


	//----- nvinfo : EIATTR_CUDA_API_VERSION
	.align		4
        /*0000*/ 	.byte	0x04, 0x37
        /*0002*/ 	.short	(.L_2081 - .L_2080)
.L_2080:
        /*0004*/ 	.word	0x00000082


	//----- nvinfo : EIATTR_SW2861232_WAR
	.align		4
.L_2081:
        /*0008*/ 	.byte	0x01, 0x35
	.zero		2


	//----- nvinfo : EIATTR_PARAM_CBANK
	.align		4
        /*000c*/ 	.byte	0x04, 0x0a
        /*000e*/ 	.short	(.L_2083 - .L_2082)
	.align		4
.L_2082:
        /*0010*/ 	.word	index@(.nv.constant0._ZN10layer_norm22ln_bwd_finalize_kernelINS_22Kernel_traits_finalizeILj6144E6__halfS2_S2_S2_fjLb0ELj1024ELj4ENS_18Kernel_traits_baseILj6144ES2_S2_S2_S2_fjLj1024EEEEELb0ELb0EEEvNS_9BwdParamsE)
        /*0014*/ 	.short	0x0160
        /*0016*/ 	.short	0x0128


	//----- nvinfo : EIATTR_CBANK_PARAM_SIZE
	.align		4
.L_2083:
        /*0018*/ 	.byte	0x03, 0x19
        /*001a*/ 	.short	0x0128


	//----- nvinfo : EIATTR_KPARAM_INFO
	.align		4
        /*001c*/ 	.byte	0x04, 0x17
        /*001e*/ 	.short	(.L_2085 - .L_2084)
.L_2084:
        /*0020*/ 	.word	0x00000000
        /*0024*/ 	.short	0x0000
        /*0026*/ 	.short	0x0000
        /*0028*/ 	.byte	0x00, 0xf0, 0xa1, 0x04


	//----- nvinfo : EIATTR_MAXREG_COUNT
	.align		4
.L_2085:
        /*002c*/ 	.byte	0x03, 0x1b
        /*002e*/ 	.short	0x0040


	//----- nvinfo : EIATTR_NUM_BARRIERS
	.align		4
        /*0030*/ 	.byte	0x02, 0x4c
        /*0032*/ 	.byte	0x01
	.zero		1


	//----- nvinfo : EIATTR_MERCURY_ISA_VERSION
	.align		4
        /*0034*/ 	.byte	0x03, 0x5f
        /*0036*/ 	.short	0x0000


	//----- nvinfo : EIATTR_COOP_GROUP_MASK_REGIDS
	.align		4
        /*0038*/ 	.byte	0x04, 0x29
        /*003a*/ 	.short	(.L_2087 - .L_2086)


	//   ....[0]....
.L_2086:
        /*003c*/ 	.word	0xffffffff


	//   ....[1]....
        /*0040*/ 	.word	0xffffffff


	//   ....[2]....
        /*0044*/ 	.word	0xffffffff


	//   ....[3]....
        /*0048*/ 	.word	0xffffffff


	//   ....[4]....
        /*004c*/ 	.word	0xffffffff


	//   ....[5]....
        /*0050*/ 	.word	0xffffffff


	//   ....[6]....
        /*0054*/ 	.word	0xffffffff


	//   ....[7]....
        /*0058*/ 	.word	0xffffffff


	//   ....[8]....
        /*005c*/ 	.word	0xffffffff


	//   ....[9]....
        /*0060*/ 	.word	0xffffffff


	//   ....[10]....
        /*0064*/ 	.word	0xffffffff


	//   ....[11]....
        /*0068*/ 	.word	0xffffffff


	//   ....[12]....
        /*006c*/ 	.word	0xffffffff


	//   ....[13]....
        /*0070*/ 	.word	0xffffffff


	//   ....[14]....
        /*0074*/ 	.word	0xffffffff


	//   ....[15]....
        /*0078*/ 	.word	0xffffffff


	//   ....[16]....
        /*007c*/ 	.word	0xffffffff


	//   ....[17]....
        /*0080*/ 	.word	0xffffffff


	//   ....[18]....
        /*0084*/ 	.word	0xffffffff


	//   ....[19]....
        /*0088*/ 	.word	0xffffffff


	//----- nvinfo : EIATTR_COOP_GROUP_INSTR_OFFSETS
	.align		4
.L_2087:
        /*008c*/ 	.byte	0x04, 0x28
        /*008e*/ 	.short	(.L_2089 - .L_2088)


	//   ....[0]....
.L_2088:
        /*0090*/ 	.word	0x00000820


	//   ....[1]....
        /*0094*/ 	.word	0x00000850


	//   ....[2]....
        /*0098*/ 	.word	0x00000860


	//   ....[3]....
        /*009c*/ 	.word	0x00000890


	//   ....[4]....
        /*00a0*/ 	.word	0x000008a0


	//   ....[5]....
        /*00a4*/ 	.word	0x000008d0


	//   ....[6]....
        /*00a8*/ 	.word	0x000008f0


	//   ....[7]....
        /*00ac*/ 	.word	0x00000900


	//   ....[8]....
        /*00b0*/ 	.word	0x00000930


	//   ....[9]....
        /*00b4*/ 	.word	0x00000940


	//   ....[10]....
        /*00b8*/ 	.word	0x00000b50


	//   ....[11]....
        /*00bc*/ 	.word	0x00000bc0


	//   ....[12]....
        /*00c0*/ 	.word	0x00000c20


	//   ....[13]....
        /*00c4*/ 	.word	0x00000c80


	//   ....[14]....
        /*00c8*/ 	.word	0x00000cf0


	//   ....[15]....
        /*00cc*/ 	.word	0x00000d60


	//   ....[16]....
        /*00d0*/ 	.word	0x00000dc0


	//   ....[17]....
        /*00d4*/ 	.word	0x00000e20


	//   ....[18]....
        /*00d8*/ 	.word	0x00000e80


	//   ....[19]....
        /*00dc*/ 	.word	0x00000ee0


	//----- nvinfo : EIATTR_EXIT_INSTR_OFFSETS
	.align		4
.L_2089:
        /*00e0*/ 	.byte	0x04, 0x1c
        /*00e2*/ 	.short	(.L_2091 - .L_2090)


	//   ....[0]....
.L_2090:
        /*00e4*/ 	.word	0x00000070


	//   ....[1]....
        /*00e8*/ 	.word	0x00000af0


	//----- nvinfo : EIATTR_MAX_THREADS
	.align		4
.L_2091:
        /*00ec*/ 	.byte	0x04, 0x05
        /*00ee*/ 	.short	(.L_2093 - .L_2092)
.L_2092:
        /*00f0*/ 	.word	0x00000400
        /*00f4*/ 	.word	0x00000001
        /*00f8*/ 	.word	0x00000001


	//----- nvinfo : EIATTR_CRS_STACK_SIZE
	.align		4
.L_2093:
        /*00fc*/ 	.byte	0x04, 0x1e
        /*00fe*/ 	.short	(.L_2095 - .L_2094)
.L_2094:
        /*0100*/ 	.word	0x00000000
.L_2095:


//--------------------- .nv.info._ZN10layer_norm13ln_bwd_kernelINS_13Kernel_traitsI6__halfS2_S2_S2_fjLj6144ELj1ELj1ELj8ELj16ENS_18Kernel_traits_baseILj6144ES2_S2_S2_S2_fjLj256EEEEELb1ELb0ELb1ELb0EEEvNS_9BwdParamsE --------------------------
	.section	.nv.info._ZN10layer_norm13ln_bwd_kernelINS_13Kernel_traitsI6__halfS2_S2_S2_fjLj6144ELj1ELj1ELj8ELj16ENS_18Kernel_traits_baseILj6144ES2_S2_S2_S2_fjLj256EEEEELb1ELb0ELb1ELb0EEEvNS_9BwdParamsE,"",@"SHT_CUDA_INFO"
	.sectionflags	@""
	.align	4


	//----- nvinfo : EIATTR_CUDA_API_VERSION
	.align		4
        /*0000*/ 	.byte	0x04, 0x37
        /*0002*/ 	.short	(.L_2097 - .L_2096)
.L_2096:
        /*0004*/ 	.word	0x00000082


	//----- nvinfo : EIATTR_SW2861232_WAR
	.align		4
.L_2097:
        /*0008*/ 	.byte	0x01, 0x35
	.zero		2


	//----- nvinfo : EIATTR_PARAM_CBANK
	.align		4
        /*000c*/ 	.byte	0x04, 0x0a
        /*000e*/ 	.short	(.L_2099 - .L_2098)
	.align		4
.L_2098:
        /*0010*/ 	.word	index@(.nv.constant0._ZN10layer_norm13ln_bwd_kernelINS_13Kernel_traitsI6__halfS2_S2_S2_fjLj6144ELj1ELj1ELj8ELj16ENS_18Kernel_traits_baseILj6144ES2_S2_S2_S2_fjLj256EEEEELb1ELb0ELb1ELb0EEEvNS_9BwdParamsE)
        /*0014*/ 	.short	0x0160
        /*0016*/ 	.short	0x0128


	//----- nvinfo : EIATTR_CBANK_PARAM_SIZE
	.align		4
.L_2099:
        /*0018*/ 	.byte	0x03, 0x19
        /*001a*/ 	.short	0x0128


	//----- nvinfo : EIATTR_KPARAM_INFO
	.align		4
        /*001c*/ 	.byte	0x04, 0x17
        /*001e*/ 	.short	(.L_2101 - .L_2100)
.L_2100:
        /*0020*/ 	.word	0x00000000
        /*0024*/ 	.short	0x0000
        /*0026*/ 	.short	0x0000
        /*0028*/ 	.byte	0x00, 0xf0, 0xa1, 0x04


	//----- nvinfo : EIATTR_MAXREG_COUNT
	.align		4
.L_2101:
        /*002c*/ 	.byte	0x03, 0x1b
        /*002e*/ 	.short	0x00ff


	//----- nvinfo : EIATTR_NUM_BARRIERS
	.align		4
        /*0030*/ 	.byte	0x02, 0x4c
        /*0032*/ 	.byte	0x01
	.zero		1


	//----- nvinfo : EIATTR_MERCURY_ISA_VERSION
	.align		4
        /*0034*/ 	.byte	0x03, 0x5f
        /*0036*/ 	.short	0x0000


	//----- nvinfo : EIATTR_COOP_GROUP_MASK_REGIDS
	.align		4
        /*0038*/ 	.byte	0x04, 0x29
        /*003a*/ 	.short	(.L_2103 - .L_2102)


	//   ....[0]....
.L_2102:
        /*003c*/ 	.word	0xffffffff


	//   ....[1]....
        /*0040*/ 	.word	0xffffffff


	//   ....[2]....
        /*0044*/ 	.word	0xffffffff


	//   ....[3]....
        /*0048*/ 	.word	0xffffffff


	//   ....[4]....
        /*004c*/ 	.word	0xffffffff


	//   ....[5]....
        /*0050*/ 	.word	0xffffffff


	//   ....[6]....
        /*0054*/ 	.word	0xffffffff


	//   ....[7]....
        /*0058*/ 	.word	0xffffffff


	//   ....[8]....
        /*005c*/ 	.word	0xffffffff


	//   ....[9]....
        /*0060*/ 	.word	0xffffffff


	//   ....[10]....
        /*0064*/ 	.word	0xffffffff


	//   ....[11]....
        /*0068*/ 	.word	0xffffffff


	//   ....[12]....
        /*006c*/ 	.word	0xffffffff


	//   ....[13]....
        /*0070*/ 	.word	0xffffffff


	//   ....[14]....
        /*0074*/ 	.word	0xffffffff


	//   ....[15]....
        /*0078*/ 	.word	0xffffffff


	//   ....[16]....
        /*007c*/ 	.word	0xffffffff


	//   ....[17]....
        /*0080*/ 	.word	0xffffffff


	//   ....[18]....
        /*0084*/ 	.word	0xffffffff


	//   ....[19]....
        /*0088*/ 	.word	0xffffffff


	//----- nvinfo : EIATTR_COOP_GROUP_INSTR_OFFSETS
	.align		4
.L_2103:
        /*008c*/ 	.byte	0x04, 0x28
        /*008e*/ 	.short	(.L_2105 - .L_2104)


	//   ....[0]....
.L_2104:
        /*0090*/ 	.word	0x00001ac0


	//   ....[1]....
        /*0094*/ 	.word	0x00001ae0


	//   ....[2]....
        /*0098*/ 	.word	0x00001b00


	//   ....[3]....
        /*009c*/ 	.word	0x00001b20


	//   ....[4]....
        /*00a0*/ 	.word	0x00001b40


	//   ....[5]....
        /*00a4*/ 	.word	0x00001b60


	//   ....[6]....
        /*00a8*/ 	.word	0x00001b80


	//   ....[7]....
        /*00ac*/ 	.word	0x00001ba0


	//   ....[8]....
        /*00b0*/ 	.word	0x00001bc0


	//   ....[9]....
        /*00b4*/ 	.word	0x00001be0


	//   ....[10]....
        /*00b8*/ 	.word	0x000045d0


	//   ....[11]....
        /*00bc*/ 	.word	0x00004650


	//   ....[12]....
        /*00c0*/ 	.word	0x000046d0


	//   ....[13]....
        /*00c4*/ 	.word	0x00004740


	//   ....[14]....
        /*00c8*/ 	.word	0x000047c0


	//   ....[15]....
        /*00cc*/ 	.word	0x00004830


	//   ....[16]....
        /*00d0*/ 	.word	0x000048b0


	//   ....[17]....
        /*00d4*/ 	.word	0x00004920


	//   ....[18]....
        /*00d8*/ 	.word	0x000049a0


	//   ....[19]....
        /*00dc*/ 	.word	0x00004a10


	//----- nvinfo : EIATTR_EXIT_INSTR_OFFSETS
	.align		4
.L_2105:
        /*00e0*/ 	.byte	0x04, 0x1c
        /*00e2*/ 	.short	(.L_2107 - .L_2106)


	//   ....[0]....
.L_2106:
        /*00e4*/ 	.word	0x000044f0


	//   ....[1]....
        /*00e8*/ 	.word	0x00004570


	//----- nvinfo : EIATTR_MAX_THREADS
	.align		4
.L_2107:
        /*00ec*/ 	.byte	0x04, 0x05
        /*00ee*/ 	.short	(.L_2109 - .L_2108)
.L_2108:
        /*00f0*/ 	.word	0x00000100
        /*00f4*/ 	.word	0x00000001
        /*00f8*/ 	.word	0x00000001


	//----- nvinfo : EIATTR_CRS_STACK_SIZE
	.align		4
.L_2109:
        /*00fc*/ 	.byte	0x04, 0x1e
        /*00fe*/ 	.short	(.L_2111 - .L_2110)
.L_2110:
        /*0100*/ 	.word	0x00000000
.L_2111:


//--------------------- .nv.info._ZN10layer_norm22ln_bwd_finalize_kernelINS_22Kernel_traits_finalizeILj6144E6__halfS2_S2_S2_fjLb0ELj1024ELj4ENS_18Kernel_traits_baseILj6144ES2_S2_S2_S2_fjLj1024EEEEELb0ELb1EEEvNS_9BwdParamsE --------------------------
	.section	.nv.info._ZN10layer_norm22ln_bwd_finalize_kernelINS_22Kernel_traits_finalizeILj6144E6__halfS2_S2_S2_fjLb0ELj1024ELj4ENS_18Kernel_traits_baseILj6144ES2_S2_S2_S2_fjLj1024EEEEELb0ELb1EEEvNS_9BwdParamsE,"",@"SHT_CUDA_INFO"
	.sectionflags	@""
	.align	4


	//----- nvinfo : EIATTR_CUDA_API_VERSION
	.align		4
        /*0000*/ 	.byte	0x04, 0x37
        /*0002*/ 	.short	(.L_2113 - .L_2112)
.L_2112:
        /*0004*/ 	.word	0x00000082


	//----- nvinfo : EIATTR_SW2861232_WAR
	.align		4
.L_2113:
        /*0008*/ 	.byte	0x01, 0x35
	.zero		2


	//----- nvinfo : EIATTR_PARAM_CBANK
	.align		4
        /*000c*/ 	.byte	0x04, 0x0a
        /*000e*/ 	.short	(.L_2115 - .L_2114)
	.align		4
.L_2114:
        /*0010*/ 	.word	index@(.nv.constant0._ZN10layer_norm22ln_bwd_finalize_kernelINS_22Kernel_traits_finalizeILj6144E6__halfS2_S2_S2_fjLb0ELj1024ELj4ENS_18Kernel_traits_baseILj6144ES2_S2_S2_S2_fjLj1024EEEEELb0ELb1EEEvNS_9BwdParamsE)
        /*0014*/ 	.short	0x0160
        /*0016*/ 	.short	0x0128


	//----- nvinfo : EIATTR_CBANK_PARAM_SIZE
	.align		4
.L_2115:
        /*0018*/ 	.byte	0x03, 0x19
        /*001a*/ 	.short	0x0128


	//----- nvinfo : EIATTR_KPARAM_INFO
	.align		4
        /*001c*/ 	.byte	0x04, 0x17
        /*001e*/ 	.short	(.L_2117 - .L_2116)
.L_2116:
        /*0020*/ 	.word	0x00000000
        /*0024*/ 	.short	0x0000
        /*0026*/ 	.short	0x0000
        /*0028*/ 	.byte	0x00, 0xf0, 0xa1, 0x04


	//----- nvinfo : EIATTR_MAXREG_COUNT
	.align		4
.L_2117:
        /*002c*/ 	.byte	0x03, 0x1b
        /*002e*/ 	.short	0x0040


	//----- nvinfo : EIATTR_NUM_BARRIERS
	.align		4
        /*0030*/ 	.byte	0x02, 0x4c
        /*0032*/ 	.byte	0x01
	.zero		1


	//----- nvinfo : EIATTR_MERCURY_ISA_VERSION
	.align		4
        /*0034*/ 	.byte	0x03, 0x5f
        /*0036*/ 	.short	0x0000


	//----- nvinfo : EIATTR_COOP_GROUP_MASK_REGIDS
	.align		4
        /*0038*/ 	.byte	0x04, 0x29
        /*003a*/ 	.short	(.L_2119 - .L_2118)


	//   ....[0]....
.L_2118:
        /*003c*/ 	.word	0xffffffff


	//   ....[1]....
        /*0040*/ 	.word	0xffffffff


	//   ....[2]....
        /*0044*/ 	.word	0xffffffff


	//   ....[3]....
        /*0048*/ 	.word	0xffffffff


	//   ....[4]....
        /*004c*/ 	.word	0xffffffff


	//   ....[5]....
        /*0050*/ 	.word	0xffffffff


	//   ....[6]....
        /*0054*/ 	.word	0xffffffff


	//   ....[7]....
        /*0058*/ 	.word	0xffffffff


	//   ....[8]....
        /*005c*/ 	.word	0xffffffff


	//   ....[9]....
        /*0060*/ 	.word	0xffffffff


	//   ....[10]....
        /*0064*/ 	.word	0xffffffff


	//   ....[11]....
        /*0068*/ 	.word	0xffffffff


	//   ....[12]....
        /*006c*/ 	.word	0xffffffff


	//   ....[13]....
        /*0070*/ 	.word	0xffffffff


	//   ....[14]....
        /*0074*/ 	.word	0xffffffff


	//   ....[15]....
        /*0078*/ 	.word	0xffffffff


	//   ....[16]....
        /*007c*/ 	.word	0xffffffff


	//   ....[17]....
        /*0080*/ 	.word	0xffffffff


	//   ....[18]....
        /*0084*/ 	.word	0xffffffff


	//   ....[19]....
        /*0088*/ 	.word	0xffffffff


	//----- nvinfo : EIATTR_COOP_GROUP_INSTR_OFFSETS
	.align		4
.L_2119:
        /*008c*/ 	.byte	0x04, 0x28
        /*008e*/ 	.short	(.L_2121 - .L_2120)


	//   ....[0]....
.L_2120:
        /*0090*/ 	.word	0x000007f0


	//   ....[1]....
        /*0094*/ 	.word	0x00000820


	//   ....[2]....
        /*0098*/ 	.word	0x00000840


	//   ....[3]....
        /*009c*/ 	.word	0x00000850


	//   ....[4]....
        /*00a0*/ 	.word	0x00000880


	//   ....[5]....
        /*00a4*/ 	.word	0x00000890


	//   ....[6]....
        /*00a8*/ 	.word	0x000008c0


	//   ....[7]....
        /*00ac*/ 	.word	0x000008d0


	//   ....[8]....
        /*00b0*/ 	.word	0x00000900


	//   ....[9]....
        /*00b4*/ 	.word	0x00000910


	//   ....[10]....
        /*00b8*/ 	.word	0x00000b00


	//   ....[11]....
        /*00bc*/ 	.word	0x00000b80


	//   ....[12]....
        /*00c0*/ 	.word	0x00000be0


	//   ....[13]....
        /*00c4*/ 	.word	0x00000c40


	//   ....[14]....
        /*00c8*/ 	.word	0x00000cb0


	//   ....[15]....
        /*00cc*/ 	.word	0x00000d20


	//   ....[16]....
        /*00d0*/ 	.word	0x00000d80


	//   ....[17]....
        /*00d4*/ 	.word	0x00000de0


	//   ....[18]....
        /*00d8*/ 	.word	0x00000e40


	//   ....[19]....
        /*00dc*/ 	.word	0x00000ea0


	//----- nvinfo : EIATTR_EXIT_INSTR_OFFSETS
	.align		4
.L_2121:
        /*00e0*/ 	.byte	0x04, 0x1c
        /*00e2*/ 	.short	(.L_2123 - .L_2122)


	//   ....[0]....
.L_2122:
        /*00e4*/ 	.word	0x00000070


	//   ....[1]....
        /*00e8*/ 	.word	0x00000aa0


	//----- nvinfo : EIATTR_MAX_THREADS
	.align		4
.L_2123:
        /*00ec*/ 	.byte	0x04, 0x05
        /*00ee*/ 	.short	(.L_2125 - .L_2124)
.L_2124:
        /*00f0*/ 	.word	0x00000400
        /*00f4*/ 	.word	0x00000001
        /*00f8*/ 	.word	0x00000001


	//----- nvinfo : EIATTR_CRS_STACK_SIZE
	.align		4
.L_2125:
        /*00fc*/ 	.byte	0x04, 0x1e
        /*00fe*/ 	.short	(.L_2127 - .L_2126)
.L_2126:
        /*0100*/ 	.word	0x00000000
.L_2127:


//--------------------- .nv.info._ZN10layer_norm13ln_bwd_kernelINS_13Kernel_traitsI6__halfS2_S2_S2_fjLj6144ELj1ELj1ELj8ELj16ENS_18Kernel_traits_baseILj6144ES2_S2_S2_S2_fjLj256EEEEELb1ELb0ELb1ELb1EEEvNS_9BwdParamsE --------------------------
	.section	.nv.info._ZN10layer_norm13ln_bwd_kernelINS_13Kernel_traitsI6__halfS2_S2_S2_fjLj6144ELj1ELj1ELj8ELj16ENS_18Kernel_traits_baseILj6144ES2_S2_S2_S2_fjLj256EEEEELb1ELb0ELb1ELb1EEEvNS_9BwdParamsE,"",@"SHT_CUDA_INFO"
	.sectionflags	@""
	.align	4


	//----- nvinfo : EIATTR_CUDA_API_VERSION
	.align		4
        /*0000*/ 	.byte	0x04, 0x37
        /*0002*/ 	.short	(.L_2129 - .L_2128)
.L_2128:
        /*0004*/ 	.word	0x00000082


	//----- nvinfo : EIATTR_SW2861232_WAR
	.align		4
.L_2129:
        /*0008*/ 	.byte	0x01, 0x35
	.zero		2


	//----- nvinfo : EIATTR_PARAM_CBANK
	.align		4
        /*000c*/ 	.byte	0x04, 0x0a
        /*000e*/ 	.short	(.L_2131 - .L_2130)
	.align		4
.L_2130:
        /*0010*/ 	.word	index@(.nv.constant0._ZN10layer_norm13ln_bwd_kernelINS_13Kernel_traitsI6__halfS2_S2_S2_fjLj6144ELj1ELj1ELj8ELj16ENS_18Kernel_traits_baseILj6144ES2_S2_S2_S2_fjLj256EEEEELb1ELb0ELb1ELb1EEEvNS_9BwdParamsE)
        /*0014*/ 	.short	0x0160
        /*0016*/ 	.short	0x0128


	//----- nvinfo : EIATTR_CBANK_PARAM_SIZE
	.align		4
.L_2131:
        /*0018*/ 	.byte	0x03, 0x19
        /*001a*/ 	.short	0x0128


	//----- nvinfo : EIATTR_KPARAM_INFO
	.align		4
        /*001c*/ 	.byte	0x04, 0x17
        /*001e*/ 	.short	(.L_2133 - .L_2132)
.L_2132:
        /*0020*/ 	.word	0x00000000
        /*0024*/ 	.short	0x0000
        /*0026*/ 	.short	0x0000
        /*0028*/ 	.byte	0x00, 0xf0, 0xa1, 0x04


	//----- nvinfo : EIATTR_MAXREG_COUNT
	.align		4
.L_2133:
        /*002c*/ 	.byte	0x03, 0x1b
        /*002e*/ 	.short	0x00ff


	//----- nvinfo : EIATTR_NUM_BARRIERS
	.align		4
        /*0030*/ 	.byte	0x02, 0x4c
        /*0032*/ 	.byte	0x01
	.zero		1


	//----- nvinfo : EIATTR_MERCURY_ISA_VERSION
	.align		4
        /*0034*/ 	.byte	0x03, 0x5f
        /*0036*/ 	.short	0x0000


	//----- nvinfo : EIATTR_COOP_GROUP_MASK_REGIDS
	.align		4
        /*0038*/ 	.byte	0x04, 0x29
        /*003a*/ 	.short	(.L_2135 - .L_2134)


	//   ....[0]....
.L_2134:
        /*003c*/ 	.word	0xffffffff


	//   ....[1]....
        /*0040*/ 	.word	0xffffffff


	//   ....[2]....
        /*0044*/ 	.word	0xffffffff


	//   ....[3]....
        /*0048*/ 	.word	0xffffffff


	//   ....[4]....
        /*004c*/ 	.word	0xffffffff


	//   ....[5]....
        /*0050*/ 	.word	0xffffffff


	//   ....[6]....
        /*0054*/ 	.word	0xffffffff


	//   ....[7]....
        /*0058*/ 	.word	0xffffffff


	//   ....[8]....
        /*005c*/ 	.word	0xffffffff


	//   ....[9]....
        /*0060*/ 	.word	0xffffffff


	//   ....[10]....
        /*0064*/ 	.word	0xffffffff


	//   ....[11]....
        /*0068*/ 	.word	0xffffffff


	//   ....[12]....
        /*006c*/ 	.word	0xffffffff


	//   ....[13]....
        /*0070*/ 	.word	0xffffffff


	//   ....[14]....
        /*0074*/ 	.word	0xffffffff


	//   ....[15]....
        /*0078*/ 	.word	0xffffffff


	//   ....[16]....
        /*007c*/ 	.word	0xffffffff


	//   ....[17]....
        /*0080*/ 	.word	0xffffffff


	//   ....[18]....
        /*0084*/ 	.word	0xffffffff


	//   ....[19]....
        /*0088*/ 	.word	0xffffffff


	//----- nvinfo : EIATTR_COOP_GROUP_INSTR_OFFSETS
	.align		4
.L_2135:
        /*008c*/ 	.byte	0x04, 0x28
        /*008e*/ 	.short	(.L_2137 - .L_2136)


	//   ....[0]....
.L_2136:
        /*0090*/ 	.word	0x00001980


	//   ....[1]....
        /*0094*/ 	.word	0x000019a0


	//   ....[2]....
        /*0098*/ 	.word	0x000019c0


	//   ....[3]....
        /*009c*/ 	.word	0x000019e0


	//   ....[4]....
        /*00a0*/ 	.word	0x00001a00


	//   ....[5]....
        /*00a4*/ 	.word	0x00001a20


	//   ....[6]....
        /*00a8*/ 	.word	0x00001a40


	//   ....[7]....
        /*00ac*/ 	.word	0x00001a60


	//   ....[8]....
        /*00b0*/ 	.word	0x00001a80


	//   ....[9]....
        /*00b4*/ 	.word	0x00001aa0


	//   ....[10]....
        /*00b8*/ 	.word	0x000041c0


	//   ....[11]....
        /*00bc*/ 	.word	0x00004240


	//   ....[12]....
        /*00c0*/ 	.word	0x000042c0


	//   ....[13]....
        /*00c4*/ 	.word	0x00004330


	//   ....[14]....
        /*00c8*/ 	.word	0x000043b0


	//   ....[15]....
        /*00cc*/ 	.word	0x00004420


	//   ....[16]....
        /*00d0*/ 	.word	0x000044a0


	//   ....[17]....
        /*00d4*/ 	.word	0x00004510


	//   ....[18]....
        /*00d8*/ 	.word	0x00004590


	//   ....[19]....
        /*00dc*/ 	.word	0x00004600


	//----- nvinfo : EIATTR_EXIT_INSTR_OFFSETS
	.align		4
.L_2137:
        /*00e0*/ 	.byte	0x04, 0x1c
        /*00e2*/ 	.short	(.L_2139 - .L_2138)


	//   ....[0]....
.L_2138:
        /*00e4*/ 	.word	0x00004160


	//----- nvinfo : EIATTR_MAX_THREADS
	.align		4
.L_2139:
        /*00e8*/ 	.byte	0x04, 0x05
        /*00ea*/ 	.short	(.L_2141 - .L_2140)
.L_2140:
        /*00ec*/ 	.word	0x00000100
        /*00f0*/ 	.word	0x00000001
        /*00f4*/ 	.word	0x00000001


	//----- nvinfo : EIATTR_CRS_STACK_SIZE
	.align		4
.L_2141:
        /*00f8*/ 	.byte	0x04, 0x1e
        /*00fa*/ 	.short	(.L_2143 - .L_2142)
.L_2142:
        /*00fc*/ 	.word	0x00000000
.L_2143:


//--------------------- .nv.info._ZN10layer_norm13ln_bwd_kernelINS_13Kernel_traitsI6__halfS2_S2_S2_fjLj6144ELj1ELj1ELj8ELj16ENS_18Kernel_traits_baseILj6144ES2_S2_S2_S2_fjLj256EEEEELb1ELb1ELb0ELb0EEEvNS_9BwdParamsE --------------------------
	.section	.nv.info._ZN10layer_norm13ln_bwd_kernelINS_13Kernel_traitsI6__halfS2_S2_S2_fjLj6144ELj1ELj1ELj8ELj16ENS_18Kernel_traits_baseILj6144ES2_S2_S2_S2_fjLj256EEEEELb1ELb1ELb0ELb0EEEvNS_9BwdParamsE,"",@"SHT_CUDA_INFO"
	.sectionflags	@""
	.align	4


	//----- nvinfo : EIATTR_CUDA_API_VERSION
	.align		4
        /*0000*/ 	.byte	0x04, 0x37
        /*0002*/ 	.short	(.L_2145 - .L_2144)
.L_2144:
        /*0004*/ 	.word	0x00000082


	//----- nvinfo : EIATTR_SW2861232_WAR
	.align		4
.L_2145:
        /*0008*/ 	.byte	0x01, 0x35
	.zero		2


	//----- nvinfo : EIATTR_PARAM_CBANK
	.align		4
        /*000c*/ 	.byte	0x04, 0x0a
        /*000e*/ 	.short	(.L_2147 - .L_2146)
	.align		4
.L_2146:
        /*0010*/ 	.word	index@(.nv.constant0._ZN10layer_norm13ln_bwd_kernelINS_13Kernel_traitsI6__halfS2_S2_S2_fjLj6144ELj1ELj1ELj8ELj16ENS_18Kernel_traits_baseILj6144ES2_S2_S2_S2_fjLj256EEEEELb1ELb1ELb0ELb0EEEvNS_9BwdParamsE)
        /*0014*/ 	.short	0x0160
        /*0016*/ 	.short	0x0128


	//----- nvinfo : EIATTR_CBANK_PARAM_SIZE
	.align		4
.L_2147:
        /*0018*/ 	.byte	0x03, 0x19
        /*001a*/ 	.short	0x0128


	//----- nvinfo : EIATTR_KPARAM_INFO
	.align		4
        /*001c*/ 	.byte	0x04, 0x17
        /*001e*/ 	.short	(.L_2149 - .L_2148)
.L_2148:
        /*0020*/ 	.word	0x00000000
        /*0024*/ 	.short	0x0000
        /*0026*/ 	.short	0x0000
        /*0028*/ 	.byte	0x00, 0xf0, 0xa1, 0x04


	//----- nvinfo : EIATTR_MAXREG_COUNT
	.align		4
.L_2149:
        /*002c*/ 	.byte	0x03, 0x1b
        /*002e*/ 	.short	0x00ff


	//----- nvinfo : EIATTR_NUM_BARRIERS
	.align		4
        /*0030*/ 	.byte	0x02, 0x4c
        /*0032*/ 	.byte	0x01
	.zero		1


	//----- nvinfo : EIATTR_MERCURY_ISA_VERSION
	.align		4
        /*0034*/ 	.byte	0x03, 0x5f
        /*0036*/ 	.short	0x0000


	//----- nvinfo : EIATTR_COOP_GROUP_MASK_REGIDS
	.align		4
        /*0038*/ 	.byte	0x04, 0x29
        /*003a*/ 	.short	(.L_2151 - .L_2150)


	//   ....[0]....
.L_2150:
        /*003c*/ 	.word	0xffffffff


	//   ....[1]....
        /*0040*/ 	.word	0xffffffff


	//   ....[2]....
        /*0044*/ 	.word	0xffffffff


	//   ....[3]....
        /*0048*/ 	.word	0xffffffff


	//   ....[4]....
        /*004c*/ 	.word	0xffffffff


	//   ....[5]....
        /*0050*/ 	.word	0xffffffff


	//   ....[6]....
        /*0054*/ 	.word	0xffffffff


	//   ....[7]....
        /*0058*/ 	.word	0xffffffff


	//   ....[8]....
        /*005c*/ 	.word	0xffffffff


	//   ....[9]....
        /*0060*/ 	.word	0xffffffff


	//   ....[10]....
        /*0064*/ 	.word	0xffffffff


	//   ....[11]....
        /*0068*/ 	.word	0xffffffff


	//   ....[12]....
        /*006c*/ 	.word	0xffffffff


	//   ....[13]....
        /*0070*/ 	.word	0xffffffff


	//   ....[14]....
        /*0074*/ 	.word	0xffffffff


	//   ....[15]....
        /*0078*/ 	.word	0xffffffff


	//   ....[16]....
        /*007c*/ 	.word	0xffffffff


	//   ....[17]....
        /*0080*/ 	.word	0xffffffff


	//   ....[18]....
        /*0084*/ 	.word	0xffffffff


	//   ....[19]....
        /*0088*/ 	.word	0xffffffff


	//----- nvinfo : EIATTR_COOP_GROUP_INSTR_OFFSETS
	.align		4
.L_2151:
        /*008c*/ 	.byte	0x04, 0x28
        /*008e*/ 	.short	(.L_2153 - .L_2152)


	//   ....[0]....
.L_2152:
        /*0090*/ 	.word	0x00001a20


	//   ....[1]....
        /*0094*/ 	.word	0x00001a40


	//   ....[2]....
        /*0098*/ 	.word	0x00001a60


	//   ....[3]....
        /*009c*/ 	.word	0x00001a80


	//   ....[4]....
        /*00a0*/ 	.word	0x00001aa0


	//   ....[5]....
        /*00a4*/ 	.word	0x00001ac0


	//   ....[6]....
        /*00a8*/ 	.word	0x00001ae0


	//   ....[7]....
        /*00ac*/ 	.word	0x00001b00


	//   ....[8]....
        /*00b0*/ 	.word	0x00001b20


	//   ....[9]....
        /*00b4*/ 	.word	0x00001b40


	//   ....[10]....
        /*00b8*/ 	.word	0x00003c00


	//   ....[11]....
        /*00bc*/ 	.word	0x00003c80


	//   ....[12]....
        /*00c0*/ 	.word	0x00003d00


	//   ....[13]....
        /*00c4*/ 	.word	0x00003d70


	//   ....[14]....
        /*00c8*/ 	.word	0x00003df0


	//   ....[15]....
        /*00cc*/ 	.word	0x00003e60


	//   ....[16]....
        /*00d0*/ 	.word	0x00003ee0


	//   ....[17]....
        /*00d4*/ 	.word	0x00003f50


	//   ....[18]....
        /*00d8*/ 	.word	0x00003fd0


	//   ....[19]....
        /*00dc*/ 	.word	0x00004040


	//----- nvinfo : EIATTR_EXIT_INSTR_OFFSETS
	.align		4
.L_2153:
        /*00e0*/ 	.byte	0x04, 0x1c
        /*00e2*/ 	.short	(.L_2155 - .L_2154)


	//   ....[0]....
.L_2154:
        /*00e4*/ 	.word	0x00003af0


	//   ....[1]....
        /*00e8*/ 	.word	0x00003ba0


	//----- nvinfo : EIATTR_MAX_THREADS
	.align		4
.L_2155:
        /*00ec*/ 	.byte	0x04, 0x05
        /*00ee*/ 	.short	(.L_2157 - .L_2156)
.L_2156:
        /*00f0*/ 	.word	0x00000100
        /*00f4*/ 	.word	0x00000001
        /*00f8*/ 	.word	0x00000001


	//----- nvinfo : EIATTR_CRS_STACK_SIZE
	.align		4
.L_2157:
        /*00fc*/ 	.byte	0x04, 0x1e
        /*00fe*/ 	.short	(.L_2159 - .L_2158)
.L_2158:
        /*0100*/ 	.word	0x00000000
.L_2159:


//--------------------- .nv.info._ZN10layer_norm13ln_bwd_kernelINS_13Kernel_traitsI6__halfS2_S2_S2_fjLj6144ELj1ELj1ELj8ELj16ENS_18Kernel_traits_baseILj6144ES2_S2_S2_S2_fjLj256EEEEELb1ELb1ELb0ELb1EEEvNS_9BwdParamsE --------------------------
	.section	.nv.info._ZN10layer_norm13ln_bwd_kernelINS_13Kernel_traitsI6__halfS2_S2_S2_fjLj6144ELj1ELj1ELj8ELj16ENS_18Kernel_traits_baseILj6144ES2_S2_S2_S2_fjLj256EEEEELb1ELb1ELb0ELb1EEEvNS_9BwdParamsE,"",@"SHT_CUDA_INFO"
	.sectionflags	@""
	.align	4


	//----- nvinfo : EIATTR_CUDA_API_VERSION
	.align		4
        /*0000*/ 	.byte	0x04, 0x37
        /*0002*/ 	.short	(.L_2161 - .L_2160)
.L_2160:
        /*0004*/ 	.word	0x00000082


	//----- nvinfo : EIATTR_SW2861232_WAR
	.align		4
.L_2161:
        /*0008*/ 	.byte	0x01, 0x35
	.zero		2


	//----- nvinfo : EIATTR_PARAM_CBANK
	.align		4
        /*000c*/ 	.byte	0x04, 0x0a
        /*000e*/ 	.short	(.L_2163 - .L_2162)
	.align		4
.L_2162:
        /*0010*/ 	.word	index@(.nv.constant0._ZN10layer_norm13ln_bwd_kernelINS_13Kernel_traitsI6__halfS2_S2_S2_fjLj6144ELj1ELj1ELj8ELj16ENS_18Kernel_traits_baseILj6144ES2_S2_S2_S2_fjLj256EEEEELb1ELb1ELb0ELb1EEEvNS_9BwdParamsE)
        /*0014*/ 	.short	0x0160
        /*0016*/ 	.short	0x0128


	//----- nvinfo : EIATTR_CBANK_PARAM_SIZE
	.align		4
.L_2163:
        /*0018*/ 	.byte	0x03, 0x19
        /*001a*/ 	.short	0x0128


	//----- nvinfo : EIATTR_KPARAM_INFO
	.align		4
        /*001c*/ 	.byte	0x04, 0x17
        /*001e*/ 	.short	(.L_2165 - .L_2164)
.L_2164:
        /*0020*/ 	.word	0x00000000
        /*0024*/ 	.short	0x0000
        /*0026*/ 	.short	0x0000
        /*0028*/ 	.byte	0x00, 0xf0, 0xa1, 0x04


	//----- nvinfo : EIATTR_MAXREG_COUNT
	.align		4
.L_2165:
        /*002c*/ 	.byte	0x03, 0x1b
        /*002e*/ 	.short	0x00ff


	//----- nvinfo : EIATTR_NUM_BARRIERS
	.align		4
        /*0030*/ 	.byte	0x02, 0x4c
        /*0032*/ 	.byte	0x01
	.zero		1


	//----- nvinfo : EIATTR_MERCURY_ISA_VERSION
	.align		4
        /*0034*/ 	.byte	0x03, 0x5f
        /*0036*/ 	.short	0x0000


	//----- nvinfo : EIATTR_COOP_GROUP_MASK_REGIDS
	.align		4
        /*0038*/ 	.byte	0x04, 0x29
        /*003a*/ 	.short	(.L_2167 - .L_2166)


	//   ....[0]....
.L_2166:
        /*003c*/ 	.word	0xffffffff


	//   ....[1]....
        /*0040*/ 	.word	0xffffffff


	//   ....[2]....
        /*0044*/ 	.word	0xffffffff


	//   ....[3]....
        /*0048*/ 	.word	0xffffffff


	//   ....[4]....
        /*004c*/ 	.word	0xffffffff


	//   ....[5]....
        /*0050*/ 	.word	0xffffffff


	//   ....[6]....
        /*0054*/ 	.word	0xffffffff


	//   ....[7]....
        /*0058*/ 	.word	0xffffffff


	//   ....[8]....
        /*005c*/ 	.word	0xffffffff


	//   ....[9]....
        /*0060*/ 	.word	0xffffffff


	//   ....[10]....
        /*0064*/ 	.word	0xffffffff


	//   ....[11]....
        /*0068*/ 	.word	0xffffffff


	//   ....[12]....
        /*006c*/ 	.word	0xffffffff


	//   ....[13]....
        /*0070*/ 	.word	0xffffffff


	//   ....[14]....
        /*0074*/ 	.word	0xffffffff


	//   ....[15]....
        /*0078*/ 	.word	0xffffffff


	//   ....[16]....
        /*007c*/ 	.word	0xffffffff


	//   ....[17]....
        /*0080*/ 	.word	0xffffffff


	//   ....[18]....
        /*0084*/ 	.word	0xffffffff


	//   ....[19]....
        /*0088*/ 	.word	0xffffffff


	//----- nvinfo : EIATTR_COOP_GROUP_INSTR_OFFSETS
	.align		4
.L_2167:
        /*008c*/ 	.byte	0x04, 0x28
        /*008e*/ 	.short	(.L_2169 - .L_2168)


	//   ....[0]....
.L_2168:
        /*0090*/ 	.word	0x00001850


	//   ....[1]....
        /*0094*/ 	.word	0x00001870


	//   ....[2]....
        /*0098*/ 	.word	0x00001890


	//   ....[3]....
        /*009c*/ 	.word	0x000018b0


	//   ....[4]....
        /*00a0*/ 	.word	0x000018d0


	//   ....[5]....
        /*00a4*/ 	.word	0x000018f0


	//   ....[6]....
        /*00a8*/ 	.word	0x00001910


	//   ....[7]....
        /*00ac*/ 	.word	0x00001930


	//   ....[8]....
        /*00b0*/ 	.word	0x00001950


	//   ....[9]....
        /*00b4*/ 	.word	0x00001970


	//   ....[10]....
        /*00b8*/ 	.word	0x00003e40


	//   ....[11]....
        /*00bc*/ 	.word	0x00003ec0


	//   ....[12]....
        /*00c0*/ 	.word	0x00003f40


	//   ....[13]....
        /*00c4*/ 	.word	0x00003fb0


	//   ....[14]....
        /*00c8*/ 	.word	0x00004030


	//   ....[15]....
        /*00cc*/ 	.word	0x000040a0


	//   ....[16]....
        /*00d0*/ 	.word	0x00004120


	//   ....[17]....
        /*00d4*/ 	.word	0x00004190


	//   ....[18]....
        /*00d8*/ 	.word	0x00004210


	//   ....[19]....
        /*00dc*/ 	.word	0x00004280


	//----- nvinfo : EIATTR_EXIT_INSTR_OFFSETS
	.align		4
.L_2169:
        /*00e0*/ 	.byte	0x04, 0x1c
        /*00e2*/ 	.short	(.L_2171 - .L_2170)


	//   ....[0]....
.L_2170:
        /*00e4*/ 	.word	0x00003de0


	//----- nvinfo : EIATTR_MAX_THREADS
	.align		4
.L_2171:
        /*00e8*/ 	.byte	0x04, 0x05
        /*00ea*/ 	.short	(.L_2173 - .L_2172)
.L_2172:
        /*00ec*/ 	.word	0x00000100
        /*00f0*/ 	.word	0x00000001
        /*00f4*/ 	.word	0x00000001


	//----- nvinfo : EIATTR_CRS_STACK_SIZE
	.align		4
.L_2173:
        /*00f8*/ 	.byte	0x04, 0x1e
        /*00fa*/ 	.short	(.L_2175 - .L_2174)
.L_2174:
        /*00fc*/ 	.word	0x00000000
.L_2175:


//--------------------- .nv.info._ZN10layer_norm22ln_bwd_finalize_kernelINS_22Kernel_traits_finalizeILj6144E6__halfS2_S2_S2_fjLb1ELj1024ELj4ENS_18Kernel_traits_baseILj6144ES2_S2_S2_S2_fjLj1024EEEEELb1ELb0EEEvNS_9BwdParamsE --------------------------
	.section	.nv.info._ZN10layer_norm22ln_bwd_finalize_kernelINS_22Kernel_traits_finalizeILj6144E6__halfS2_S2_S2_fjLb1ELj1024ELj4ENS_18Kernel_traits_baseILj6144ES2_S2_S2_S2_fjLj1024EEEEELb1ELb0EEEvNS_9BwdParamsE,"",@"SHT_CUDA_INFO"
	.sectionflags	@""
	.align	4


	//----- nvinfo : EIATTR_CUDA_API_VERSION
	.align		4
        /*0000*/ 	.byte	0x04, 0x37
        /*0002*/ 	.short	(.L_2177 - .L_2176)
.L_2176:
        /*0004*/ 	.word	0x00000082


	//----- nvinfo : EIATTR_SW2861232_WAR
	.align		4
.L_2177:
        /*0008*/ 	.byte	0x01, 0x35
	.zero		2


	//----- nvinfo : EIATTR_PARAM_CBANK
	.align		4
        /*000c*/ 	.byte	0x04, 0x0a
        /*000e*/ 	.short	(.L_2179 - .L_2178)
	.align		4
.L_2178:
        /*0010*/ 	.word	index@(.nv.constant0._ZN10layer_norm22ln_bwd_finalize_kernelINS_22Kernel_traits_finalizeILj6144E6__halfS2_S2_S2_fjLb1ELj1024ELj4ENS_18Kernel_traits_baseILj6144ES2_S2_S2_S2_fjLj1024EEEEELb1ELb0EEEvNS_9BwdParamsE)
        /*0014*/ 	.short	0x0160
        /*0016*/ 	.short	0x0128


	//----- nvinfo : EIATTR_CBANK_PARAM_SIZE
	.align		4
.L_2179:
        /*0018*/ 	.byte	0x03, 0x19
        /*001a*/ 	.short	0x0128


	//----- nvinfo : EIATTR_KPARAM_INFO
	.align		4
        /*001c*/ 	.byte	0x04, 0x17
        /*001e*/ 	.short	(.L_2181 - .L_2180)
.L_2180:
        /*0020*/ 	.word	0x00000000
        /*0024*/ 	.short	0x0000
        /*0026*/ 	.short	0x0000
        /*0028*/ 	.byte	0x00, 0xf0, 0xa1, 0x04


	//----- nvinfo : EIATTR_MAXREG_COUNT
	.align		4
.L_2181:
        /*002c*/ 	.byte	0x03, 0x1b
        /*002e*/ 	.short	0x0040


	//----- nvinfo : EIATTR_NUM_BARRIERS
	.align		4
        /*0030*/ 	.byte	0x02, 0x4c
        /*0032*/ 	.byte	0x01
	.zero		1


	//----- nvinfo : EIATTR_MERCURY_ISA_VERSION
	.align		4
        /*0034*/ 	.byte	0x03, 0x5f
        /*0036*/ 	.short	0x0000


	//----- nvinfo : EIATTR_COOP_GROUP_MASK_REGIDS
	.align		4
        /*0038*/ 	.byte	0x04, 0x29
        /*003a*/ 	.short	(.L_2183 - .L_2182)


	//   ....[0]....
.L_2182:
        /*003c*/ 	.word	0xffffffff


	//   ....[1]....
        /*0040*/ 	.word	0xffffffff


	//   ....[2]....
        /*0044*/ 	.word	0xffffffff


	//   ....[3]....
        /*0048*/ 	.word	0xffffffff


	//   ....[4]....
        /*004c*/ 	.word	0xffffffff


	//   ....[5]....
        /*0050*/ 	.word	0xffffffff


	//   ....[6]....
        /*0054*/ 	.word	0xffffffff


	//   ....[7]....
        /*0058*/ 	.word	0xffffffff


	//   ....[8]....
        /*005c*/ 	.word	0xffffffff


	//   ....[9]....
        /*0060*/ 	.word	0xffffffff


	//   ....[10]....
        /*0064*/ 	.word	0xffffffff


	//   ....[11]....
        /*0068*/ 	.word	0xffffffff


	//   ....[12]....
        /*006c*/ 	.word	0xffffffff


	//   ....[13]....
        /*0070*/ 	.word	0xffffffff


	//   ....[14]....
        /*0074*/ 	.word	0xffffffff


	//   ....[15]....
        /*0078*/ 	.word	0xffffffff


	//   ....[16]....
        /*007c*/ 	.word	0xffffffff


	//   ....[17]....
        /*0080*/ 	.word	0xffffffff


	//   ....[18]....
        /*0084*/ 	.word	0xffffffff


	//   ....[19]....
        /*0088*/ 	.word	0xffffffff


	//   ....[20]....
        /*008c*/ 	.word	0xffffffff


	//   ....[21]....
        /*0090*/ 	.word	0xffffffff


	//   ....[22]....
        /*0094*/ 	.word	0xffffffff


	//   ....[23]....
        /*0098*/ 	.word	0xffffffff


	//   ....[24]....
        /*009c*/ 	.word	0xffffffff


	//   ....[25]....
        /*00a0*/ 	.word	0xffffffff


	//   ....[26]....
        /*00a4*/ 	.word	0xffffffff


	//   ....[27]....
        /*00a8*/ 	.word	0xffffffff


	//   ....[28]....
        /*00ac*/ 	.word	0xffffffff


	//   ....[29]....
        /*00b0*/ 	.word	0xffffffff


	//----- nvinfo : EIATTR_COOP_GROUP_INSTR_OFFSETS
	.align		4
.L_2183:
        /*00b4*/ 	.byte	0x04, 0x28
        /*00b6*/ 	.short	(.L_2185 - .L_2184)


	//   ....[0]....
.L_2184:
        /*00b8*/ 	.word	0x000009d0


	//   ....[1]....
        /*00bc*/ 	.word	0x00000a00


	//   ....[2]....
        /*00c0*/ 	.word	0x00000a10


	//   ....[3]....
        /*00c4*/ 	.word	0x00000a30


	//   ....[4]....
        /*00c8*/ 	.word	0x00000a50


	//   ....[5]....
        /*00cc*/ 	.word	0x00000a60


	//   ....[6]....
        /*00d0*/ 	.word	0x00000a90


	//   ....[7]....
        /*00d4*/ 	.word	0x00000ab0


	//   ....[8]....
        /*00d8*/ 	.word	0x00000ac0


	//   ....[9]....
        /*00dc*/ 	.word	0x00000af0


	//   ....[10]....
        /*00e0*/ 	.word	0x00000b10


	//   ....[11]....
        /*00e4*/ 	.word	0x00000b20


	//   ....[12]....
        /*00e8*/ 	.word	0x00000b50


	//   ....[13]....
        /*00ec*/ 	.word	0x00000b70


	//   ....[14]....
        /*00f0*/ 	.word	0x00000b80


	//   ....[15]....
        /*00f4*/ 	.word	0x00000e20


	//   ....[16]....
        /*00f8*/ 	.word	0x00000e80


	//   ....[17]....
        /*00fc*/ 	.word	0x00000ee0


	//   ....[18]....
        /*0100*/ 	.word	0x00000f40


	//   ....[19]....
        /*0104*/ 	.word	0x00000fb0


	//   ....[20]....
        /*0108*/ 	.word	0x00001020


	//   ....[21]....
        /*010c*/ 	.word	0x00001080


	//   ....[22]....
        /*0110*/ 	.word	0x000010e0


	//   ....[23]....
        /*0114*/ 	.word	0x00001140


	//   ....[24]....
        /*0118*/ 	.word	0x000011b0


	//   ....[25]....
        /*011c*/ 	.word	0x00001220


	//   ....[26]....
        /*0120*/ 	.word	0x00001280


	//   ....[27]....
        /*0124*/ 	.word	0x000012e0


	//   ....[28]....
        /*0128*/ 	.word	0x00001340


	//   ....[29]....
        /*012c*/ 	.word	0x000013a0


	//----- nvinfo : EIATTR_EXIT_INSTR_OFFSETS
	.align		4
.L_2185:
        /*0130*/ 	.byte	0x04, 0x1c
        /*0132*/ 	.short	(.L_2187 - .L_2186)


	//   ....[0]....
.L_2186:
        /*0134*/ 	.word	0x00000070


	//   ....[1]....
        /*0138*/ 	.word	0x00000dc0


	//----- nvinfo : EIATTR_MAX_THREADS
	.align		4
.L_2187:
        /*013c*/ 	.byte	0x04, 0x05
        /*013e*/ 	.short	(.L_2189 - .L_2188)
.L_2188:
        /*0140*/ 	.word	0x00000400
        /*0144*/ 	.word	0x00000001
        /*0148*/ 	.word	0x00000001


	//----- nvinfo : EIATTR_CRS_STACK_SIZE
	.align		4
.L_2189:
        /*014c*/ 	.byte	0x04, 0x1e
        /*014e*/ 	.short	(.L_2191 - .L_2190)
.L_2190:
        /*0150*/ 	.word	0x00000000
.L_2191:


//--------------------- .nv.info._ZN10layer_norm13ln_bwd_kernelINS_13Kernel_traitsI6__halfS2_S2_S2_fjLj6144ELj1ELj1ELj8ELj16ENS_18Kernel_traits_baseILj6144ES2_S2_S2_S2_fjLj256EEEEELb1ELb1ELb1ELb0EEEvNS_9BwdParamsE --------------------------
	.section	.nv.info._ZN10layer_norm13ln_bwd_kernelINS_13Kernel_traitsI6__halfS2_S2_S2_fjLj6144ELj1ELj1ELj8ELj16ENS_18Kernel_traits_baseILj6144ES2_S2_S2_S2_fjLj256EEEEELb1ELb1ELb1ELb0EEEvNS_9BwdParamsE,"",@"SHT_CUDA_INFO"
	.sectionflags	@""
	.align	4


	//----- nvinfo : EIATTR_CUDA_API_VERSION
	.align		4
        /*0000*/ 	.byte	0x04, 0x37
        /*0002*/ 	.short	(.L_2193 - .L_2192)
.L_2192:
        /*0004*/ 	.word	0x00000082


	//----- nvinfo : EIATTR_SW2861232_WAR
	.align		4
.L_2193:
        /*0008*/ 	.byte	0x01, 0x35
	.zero		2


	//----- nvinfo : EIATTR_PARAM_CBANK
	.align		4
        /*000c*/ 	.byte	0x04, 0x0a
        /*000e*/ 	.short	(.L_2195 - .L_2194)
	.align		4
.L_2194:
        /*0010*/ 	.word	index@(.nv.constant0._ZN10layer_norm13ln_bwd_kernelINS_13Kernel_traitsI6__halfS2_S2_S2_fjLj6144ELj1ELj1ELj8ELj16ENS_18Kernel_traits_baseILj6144ES2_S2_S2_S2_fjLj256EEEEELb1ELb1ELb1ELb0EEEvNS_9BwdParamsE)
        /*0014*/ 	.short	0x0160
        /*0016*/ 	.short	0x0128


	//----- nvinfo : EIATTR_CBANK_PARAM_SIZE
	.align		4
.L_2195:
        /*0018*/ 	.byte	0x03, 0x19
        /*001a*/ 	.short	0x0128


	//----- nvinfo : EIATTR_KPARAM_INFO
	.align		4
        /*001c*/ 	.byte	0x04, 0x17
        /*001e*/ 	.short	(.L_2197 - .L_2196)
.L_2196:
        /*0020*/ 	.word	0x00000000
        /*0024*/ 	.short	0x0000
        /*0026*/ 	.short	0x0000
        /*0028*/ 	.byte	0x00, 0xf0, 0xa1, 0x04


	//----- nvinfo : EIATTR_MAXREG_COUNT
	.align		4
.L_2197:
        /*002c*/ 	.byte	0x03, 0x1b
        /*002e*/ 	.short	0x00ff


	//----- nvinfo : EIATTR_NUM_BARRIERS
	.align		4
        /*0030*/ 	.byte	0x02, 0x4c
        /*0032*/ 	.byte	0x01
	.zero		1


	//----- nvinfo : EIATTR_MERCURY_ISA_VERSION
	.align		4
        /*0034*/ 	.byte	0x03, 0x5f
        /*0036*/ 	.short	0x0000


	//----- nvinfo : EIATTR_COOP_GROUP_MASK_REGIDS
	.align		4
        /*0038*/ 	.byte	0x04, 0x29
        /*003a*/ 	.short	(.L_2199 - .L_2198)


	//   ....[0]....
.L_2198:
        /*003c*/ 	.word	0xffffffff


	//   ....[1]....
        /*0040*/ 	.word	0xffffffff


	//   ....[2]....
        /*0044*/ 	.word	0xffffffff


	//   ....[3]....
        /*0048*/ 	.word	0xffffffff


	//   ....[4]....
        /*004c*/ 	.word	0xffffffff


	//   ....[5]....
        /*0050*/ 	.word	0xffffffff


	//   ....[6]....
        /*0054*/ 	.word	0xffffffff


	//   ....[7]....
        /*0058*/ 	.word	0xffffffff


	//   ....[8]....
        /*005c*/ 	.word	0xffffffff


	//   ....[9]....
        /*0060*/ 	.word	0xffffffff


	//   ....[10]....
        /*0064*/ 	.word	0xffffffff


	//   ....[11]....
        /*0068*/ 	.word	0xffffffff


	//   ....[12]....
        /*006c*/ 	.word	0xffffffff


	//   ....[13]....
        /*0070*/ 	.word	0xffffffff


	//   ....[14]....
        /*0074*/ 	.word	0xffffffff


	//   ....[15]....
        /*0078*/ 	.word	0xffffffff


	//   ....[16]....
        /*007c*/ 	.word	0xffffffff


	//   ....[17]....
        /*0080*/ 	.word	0xffffffff


	//   ....[18]....
        /*0084*/ 	.word	0xffffffff


	//   ....[19]....
        /*0088*/ 	.word	0xffffffff


	//----- nvinfo : EIATTR_COOP_GROUP_INSTR_OFFSETS
	.align		4
.L_2199:
        /*008c*/ 	.byte	0x04, 0x28
        /*008e*/ 	.short	(.L_2201 - .L_2200)


	//   ....[0]....
.L_2200:
        /*0090*/ 	.word	0x00001d50


	//   ....[1]....
        /*0094*/ 	.word	0x00001d70


	//   ....[2]....
        /*0098*/ 	.word	0x00001d90


	//   ....[3]....
        /*009c*/ 	.word	0x00001db0


	//   ....[4]....
        /*00a0*/ 	.word	0x00001dd0


	//   ....[5]....
        /*00a4*/ 	.word	0x00001df0


	//   ....[6]....
        /*00a8*/ 	.word	0x00001e10


	//   ....[7]....
        /*00ac*/ 	.word	0x00001e30


	//   ....[8]....
        /*00b0*/ 	.word	0x00001e50


	//   ....[9]....
        /*00b4*/ 	.word	0x00001e70


	//   ....[10]....
        /*00b8*/ 	.word	0x000055b0


	//   ....[11]....
        /*00bc*/ 	.word	0x00005630


	//   ....[12]....
        /*00c0*/ 	.word	0x000056b0


	//   ....[13]....
        /*00c4*/ 	.word	0x00005720


	//   ....[14]....
        /*00c8*/ 	.word	0x000057a0


	//   ....[15]....
        /*00cc*/ 	.word	0x00005810


	//   ....[16]....
        /*00d0*/ 	.word	0x00005890


	//   ....[17]....
        /*00d4*/ 	.word	0x00005900


	//   ....[18]....
        /*00d8*/ 	.word	0x00005980


	//   ....[19]....
        /*00dc*/ 	.word	0x000059f0


	//----- nvinfo : EIATTR_EXIT_INSTR_OFFSETS
	.align		4
.L_2201:
        /*00e0*/ 	.byte	0x04, 0x1c
        /*00e2*/ 	.short	(.L_2203 - .L_2202)


	//   ....[0]....
.L_2202:
        /*00e4*/ 	.word	0x000054a0


	//   ....[1]....
        /*00e8*/ 	.word	0x00005550


	//----- nvinfo : EIATTR_MAX_THREADS
	.align		4
.L_2203:
        /*00ec*/ 	.byte	0x04, 0x05
        /*00ee*/ 	.short	(.L_2205 - .L_2204)
.L_2204:
        /*00f0*/ 	.word	0x00000100
        /*00f4*/ 	.word	0x00000001
        /*00f8*/ 	.word	0x00000001


	//----- nvinfo : EIATTR_CRS_STACK_SIZE
	.align		4
.L_2205:
        /*00fc*/ 	.byte	0x04, 0x1e
        /*00fe*/ 	.short	(.L_2207 - .L_2206)
.L_2206:
        /*0100*/ 	.word	0x00000000
.L_2207:


//--------------------- .nv.info._ZN10layer_norm22ln_bwd_finalize_kernelINS_22Kernel_traits_finalizeILj6144E6__halfS2_S2_S2_fjLb1ELj1024ELj4ENS_18Kernel_traits_baseILj6144ES2_S2_S2_S2_fjLj1024EEEEELb1ELb1EEEvNS_9BwdParamsE --------------------------
	.section	.nv.info._ZN10layer_norm22ln_bwd_finalize_kernelINS_22Kernel_traits_finalizeILj6144E6__halfS2_S2_S2_fjLb1ELj1024ELj4ENS_18Kernel_traits_baseILj6144ES2_S2_S2_S2_fjLj1024EEEEELb1ELb1EEEvNS_9BwdParamsE,"",@"SHT_CUDA_INFO"
	.sectionflags	@""
	.align	4


	//----- nvinfo : EIATTR_CUDA_API_VERSION
	.align		4
        /*0000*/ 	.byte	0x04, 0x37
        /*0002*/ 	.short	(.L_2209 - .L_2208)
.L_2208:
        /*0004*/ 	.word	0x00000082


	//----- nvinfo : EIATTR_SW2861232_WAR
	.align		4
.L_2209:
        /*0008*/ 	.byte	0x01, 0x35
	.zero		2


	//----- nvinfo : EIATTR_PARAM_CBANK
	.align		4
        /*000c*/ 	.byte	0x04, 0x0a
        /*000e*/ 	.short	(.L_2211 - .L_2210)
	.align		4
.L_2210:
        /*0010*/ 	.word	index@(.nv.constant0._ZN10layer_norm22ln_bwd_finalize_kernelINS_22Kernel_traits_finalizeILj6144E6__halfS2_S2_S2_fjLb1ELj1024ELj4ENS_18Kernel_traits_baseILj6144ES2_S2_S2_S2_fjLj1024EEEEELb1ELb1EEEvNS_9BwdParamsE)
        /*0014*/ 	.short	0x0160
        /*0016*/ 	.short	0x0128


	//----- nvinfo : EIATTR_CBANK_PARAM_SIZE
	.align		4
.L_2211:
        /*0018*/ 	.byte	0x03, 0x19
        /*001a*/ 	.short	0x0128


	//----- nvinfo : EIATTR_KPARAM_INFO
	.align		4
        /*001c*/ 	.byte	0x04, 0x17
        /*001e*/ 	.short	(.L_2213 - .L_2212)
.L_2212:
        /*0020*/ 	.word	0x00000000
        /*0024*/ 	.short	0x0000
        /*0026*/ 	.short	0x0000
        /*0028*/ 	.byte	0x00, 0xf0, 0xa1, 0x04


	//----- nvinfo : EIATTR_MAXREG_COUNT
	.align		4
.L_2213:
        /*002c*/ 	.byte	0x03, 0x1b
        /*002e*/ 	.short	0x0040


	//----- nvinfo : EIATTR_NUM_BARRIERS
	.align		4
        /*0030*/ 	.byte	0x02, 0x4c
        /*0032*/ 	.byte	0x01
	.zero		1


	//----- nvinfo : EIATTR_MERCURY_ISA_VERSION
	.align		4
        /*0034*/ 	.byte	0x03, 0x5f
        /*0036*/ 	.short	0x0000


	//----- nvinfo : EIATTR_COOP_GROUP_MASK_REGIDS
	.align		4
        /*0038*/ 	.byte	0x04, 0x29
        /*003a*/ 	.short	(.L_2215 - .L_2214)


	//   ....[0]....
.L_2214:
        /*003c*/ 	.word	0xffffffff


	//   ....[1]....
        /*0040*/ 	.word	0xffffffff


	//   ....[2]....
        /*0044*/ 	.word	0xffffffff


	//   ....[3]....
        /*0048*/ 	.word	0xffffffff


	//   ....[4]....
        /*004c*/ 	.word	0xffffffff


	//   ....[5]....
        /*0050*/ 	.word	0xffffffff


	//   ....[6]....
        /*0054*/ 	.word	0xffffffff


	//   ....[7]....
        /*0058*/ 	.word	0xffffffff


	//   ....[8]....
        /*005c*/ 	.word	0xffffffff


	//   ....[9]....
        /*0060*/ 	.word	0xffffffff


	//   ....[10]....
        /*0064*/ 	.word	0xffffffff


	//   ....[11]....
        /*0068*/ 	.word	0xffffffff


	//   ....[12]....
        /*006c*/ 	.word	0xffffffff


	//   ....[13]....
        /*0070*/ 	.word	0xffffffff


	//   ....[14]....
        /*0074*/ 	.word	0xffffffff


	//   ....[15]....
        /*0078*/ 	.word	0xffffffff


	//   ....[16]....
        /*007c*/ 	.word	0xffffffff


	//   ....[17]....
        /*0080*/ 	.word	0xffffffff


	//   ....[18]....
        /*0084*/ 	.word	0xffffffff


	//   ....[19]....
        /*0088*/ 	.word	0xffffffff


	//   ....[20]....
        /*008c*/ 	.word	0xffffffff


	//   ....[21]....
        /*0090*/ 	.word	0xffffffff


	//   ....[22]....
        /*0094*/ 	.word	0xffffffff


	//   ....[23]....
        /*0098*/ 	.word	0xffffffff


	//   ....[24]....
        /*009c*/ 	.word	0xffffffff


	//   ....[25]....
        /*00a0*/ 	.word	0xffffffff


	//   ....[26]....
        /*00a4*/ 	.word	0xffffffff


	//   ....[27]....
        /*00a8*/ 	.word	0xffffffff


	//   ....[28]....
        /*00ac*/ 	.word	0xffffffff


	//   ....[29]....
        /*00b0*/ 	.word	0xffffffff


	//----- nvinfo : EIATTR_COOP_GROUP_INSTR_OFFSETS
	.align		4
.L_2215:
        /*00b4*/ 	.byte	0x04, 0x28
        /*00b6*/ 	.short	(.L_2217 - .L_2216)


	//   ....[0]....
.L_2216:
        /*00b8*/ 	.word	0x000009a0


	//   ....[1]....
        /*00bc*/ 	.word	0x000009d0


	//   ....[2]....
        /*00c0*/ 	.word	0x000009e0


	//   ....[3]....
        /*00c4*/ 	.word	0x00000a00


	//   ....[4]....
        /*00c8*/ 	.word	0x00000a20


	//   ....[5]....
        /*00cc*/ 	.word	0x00000a30


	//   ....[6]....
        /*00d0*/ 	.word	0x00000a60


	//   ....[7]....
        /*00d4*/ 	.word	0x00000a80


	//   ....[8]....
        /*00d8*/ 	.word	0x00000a90


	//   ....[9]....
        /*00dc*/ 	.word	0x00000ac0


	//   ....[10]....
        /*00e0*/ 	.word	0x00000ae0


	//   ....[11]....
        /*00e4*/ 	.word	0x00000af0


	//   ....[12]....
        /*00e8*/ 	.word	0x00000b20


	//   ....[13]....
        /*00ec*/ 	.word	0x00000b40


	//   ....[14]....
        /*00f0*/ 	.word	0x00000b50


	//   ....[15]....
        /*00f4*/ 	.word	0x00000dd0


	//   ....[16]....
        /*00f8*/ 	.word	0x00000e30


	//   ....[17]....
        /*00fc*/ 	.word	0x00000e90


	//   ....[18]....
        /*0100*/ 	.word	0x00000ef0


	//   ....[19]....
        /*0104*/ 	.word	0x00000f60


	//   ....[20]....
        /*0108*/ 	.word	0x00000fd0


	//   ....[21]....
        /*010c*/ 	.word	0x00001030


	//   ....[22]....
        /*0110*/ 	.word	0x00001090


	//   ....[23]....
        /*0114*/ 	.word	0x000010f0


	//   ....[24]....
        /*0118*/ 	.word	0x00001160


	//   ....[25]....
        /*011c*/ 	.word	0x000011d0


	//   ....[26]....
        /*0120*/ 	.word	0x00001230


	//   ....[27]....
        /*0124*/ 	.word	0x00001290


	//   ....[28]....
        /*0128*/ 	.word	0x000012f0


	//   ....[29]....
        /*012c*/ 	.word	0x00001350


	//----- nvinfo : EIATTR_EXIT_INSTR_OFFSETS
	.align		4
.L_2217:
        /*0130*/ 	.byte	0x04, 0x1c
        /*0132*/ 	.short	(.L_2219 - .L_2218)


	//   ....[0]....
.L_2218:
        /*0134*/ 	.word	0x00000070


	//   ....[1]....
        /*0138*/ 	.word	0x00000d70


	//----- nvinfo : EIATTR_MAX_THREADS
	.align		4
.L_2219:
        /*013c*/ 	.byte	0x04, 0x05
        /*013e*/ 	.short	(.L_2221 - .L_2220)
.L_2220:
        /*0140*/ 	.word	0x00000400
        /*0144*/ 	.word	0x00000001
        /*0148*/ 	.word	0x00000001


	//----- nvinfo : EIATTR_CRS_STACK_SIZE
	.align		4
.L_2221:
        /*014c*/ 	.byte	0x04, 0x1e
        /*014e*/ 	.short	(.L_2223 - .L_2222)
.L_2222:
        /*0150*/ 	.word	0x00000000
.L_2223:


//--------------------- .nv.info._ZN10layer_norm13ln_bwd_kernelINS_13Kernel_traitsI6__halfS2_S2_S2_fjLj6144ELj1ELj1ELj8ELj16ENS_18Kernel_traits_baseILj6144ES2_S2_S2_S2_fjLj256EEEEELb1ELb1ELb1ELb1EEEvNS_9BwdParamsE --------------------------
	.section	.nv.info._ZN10layer_norm13ln_bwd_kernelINS_13Kernel_traitsI6__halfS2_S2_S2_fjLj6144ELj1ELj1ELj8ELj16ENS_18Kernel_traits_baseILj6144ES2_S2_S2_S2_fjLj256EEEEELb1ELb1ELb1ELb1EEEvNS_9BwdParamsE,"",@"SHT_CUDA_INFO"
	.sectionflags	@""
	.align	4


	//----- nvinfo : EIATTR_CUDA_API_VERSION
	.align		4
        /*0000*/ 	.byte	0x04, 0x37
        /*0002*/ 	.short	(.L_2225 - .L_2224)
.L_2224:
        /*0004*/ 	.word	0x00000082


	//----- nvinfo : EIATTR_SW2861232_WAR
	.align		4
.L_2225:
        /*0008*/ 	.byte	0x01, 0x35
	.zero		2


	//----- nvinfo : EIATTR_PARAM_CBANK
	.align		4
        /*000c*/ 	.byte	0x04, 0x0a
        /*000e*/ 	.short	(.L_2227 - .L_2226)
	.align		4
.L_2226:
        /*0010*/ 	.word	index@(.nv.constant0._ZN10layer_norm13ln_bwd_kernelINS_13Kernel_traitsI6__halfS2_S2_S2_fjLj6144ELj1ELj1ELj8ELj16ENS_18Kernel_traits_baseILj6144ES2_S2_S2_S2_fjLj256EEEEELb1ELb1ELb1ELb1EEEvNS_9BwdParamsE)
        /*0014*/ 	.short	0x0160
        /*0016*/ 	.short	0x0128


	//----- nvinfo : EIATTR_CBANK_PARAM_SIZE
	.align		4
.L_2227:
        /*0018*/ 	.byte	0x03, 0x19
        /*001a*/ 	.short	0x0128


	//----- nvinfo : EIATTR_KPARAM_INFO
	.align		4
        /*001c*/ 	.byte	0x04, 0x17
        /*001e*/ 	.short	(.L_2229 - .L_2228)
.L_2228:
        /*0020*/ 	.word	0x00000000
        /*0024*/ 	.short	0x0000
        /*0026*/ 	.short	0x0000
        /*0028*/ 	.byte	0x00, 0xf0, 0xa1, 0x04


	//----- nvinfo : EIATTR_MAXREG_COUNT
	.align		4
.L_2229:
        /*002c*/ 	.byte	0x03, 0x1b
        /*002e*/ 	.short	0x00ff


	//----- nvinfo : EIATTR_NUM_BARRIERS
	.align		4
        /*0030*/ 	.byte	0x02, 0x4c
        /*0032*/ 	.byte	0x01
	.zero		1


	//----- nvinfo : EIATTR_MERCURY_ISA_VERSION
	.align		4
        /*0034*/ 	.byte	0x03, 0x5f
        /*0036*/ 	.short	0x0000


	//----- nvinfo : EIATTR_COOP_GROUP_MASK_REGIDS
	.align		4
        /*0038*/ 	.byte	0x04, 0x29
        /*003a*/ 	.short	(.L_2231 - .L_2230)


	//   ....[0]....
.L_2230:
        /*003c*/ 	.word	0xffffffff


	//   ....[1]....
        /*0040*/ 	.word	0xffffffff


	//   ....[2]....
        /*0044*/ 	.word	0xffffffff


	//   ....[3]....
        /*0048*/ 	.word	0xffffffff


	//   ....[4]....
        /*004c*/ 	.word	0xffffffff


	//   ....[5]....
        /*0050*/ 	.word	0xffffffff


	//   ....[6]....
        /*0054*/ 	.word	0xffffffff


	//   ....[7]....
        /*0058*/ 	.word	0xffffffff


	//   ....[8]....
        /*005c*/ 	.word	0xffffffff


	//   ....[9]....
        /*0060*/ 	.word	0xffffffff


	//   ....[10]....
        /*0064*/ 	.word	0xffffffff


	//   ....[11]....
        /*0068*/ 	.word	0xffffffff


	//   ....[12]....
        /*006c*/ 	.word	0xffffffff


	//   ....[13]....
        /*0070*/ 	.word	0xffffffff


	//   ....[14]....
        /*0074*/ 	.word	0xffffffff


	//   ....[15]....
        /*0078*/ 	.word	0xffffffff


	//   ....[16]....
        /*007c*/ 	.word	0xffffffff


	//   ....[17]....
        /*0080*/ 	.word	0xffffffff


	//   ....[18]....
        /*0084*/ 	.word	0xffffffff


	//   ....[19]....
        /*0088*/ 	.word	0xffffffff


	//----- nvinfo : EIATTR_COOP_GROUP_INSTR_OFFSETS
	.align		4
.L_2231:
        /*008c*/ 	.byte	0x04, 0x28
        /*008e*/ 	.short	(.L_2233 - .L_2232)


	//   ....[0]....
.L_2232:
        /*0090*/ 	.word	0x00001b60


	//   ....[1]....
        /*0094*/ 	.word	0x00001b80


	//   ....[2]....
        /*0098*/ 	.word	0x00001ba0


	//   ....[3]....
        /*009c*/ 	.word	0x00001bc0


	//   ....[4]....
        /*00a0*/ 	.word	0x00001be0


	//   ....[5]....
        /*00a4*/ 	.word	0x00001c00


	//   ....[6]....
        /*00a8*/ 	.word	0x00001c20


	//   ....[7]....
        /*00ac*/ 	.word	0x00001c40


	//   ....[8]....
        /*00b0*/ 	.word	0x00001c60


	//   ....[9]....
        /*00b4*/ 	.word	0x00001c80


	//   ....[10]....
        /*00b8*/ 	.word	0x000051c0


	//   ....[11]....
        /*00bc*/ 	.word	0x00005240


	//   ....[12]....
        /*00c0*/ 	.word	0x000052c0


	//   ....[13]....
        /*00c4*/ 	.word	0x00005330


	//   ....[14]....
        /*00c8*/ 	.word	0x000053b0


	//   ....[15]....
        /*00cc*/ 	.word	0x00005420


	//   ....[16]....
        /*00d0*/ 	.word	0x000054a0


	//   ....[17]....
        /*00d4*/ 	.word	0x00005510


	//   ....[18]....
        /*00d8*/ 	.word	0x00005590


	//   ....[19]....
        /*00dc*/ 	.word	0x00005600


	//----- nvinfo : EIATTR_EXIT_INSTR_OFFSETS
	.align		4
.L_2233:
        /*00e0*/ 	.byte	0x04, 0x1c
        /*00e2*/ 	.short	(.L_2235 - .L_2234)


	//   ....[0]....
.L_2234:
        /*00e4*/ 	.word	0x00005160


	//----- nvinfo : EIATTR_MAX_THREADS
	.align		4
.L_2235:
        /*00e8*/ 	.byte	0x04, 0x05
        /*00ea*/ 	.short	(.L_2237 - .L_2236)
.L_2236:
        /*00ec*/ 	.word	0x00000100
        /*00f0*/ 	.word	0x00000001
        /*00f4*/ 	.word	0x00000001


	//----- nvinfo : EIATTR_CRS_STACK_SIZE
	.align		4
.L_2237:
        /*00f8*/ 	.byte	0x04, 0x1e
        /*00fa*/ 	.short	(.L_2239 - .L_2238)
.L_2238:
        /*00fc*/ 	.word	0x00000000
.L_2239:


//--------------------- .nv.info._ZN10layer_norm13ln_bwd_kernelINS_13Kernel_traitsIf13__nv_bfloat16S2_S2_fjLj6144ELj1ELj1ELj8ELj16ENS_18Kernel_traits_baseILj6144EfS2_S2_S2_fjLj256EEEEELb0ELb0ELb0ELb0EEEvNS_9BwdParamsE --------------------------
	.section	.nv.info._ZN10layer_norm13ln_bwd_kernelINS_13Kernel_traitsIf13__nv_bfloat16S2_S2_fjLj6144ELj1ELj1ELj8ELj16ENS_18Kernel_traits_baseILj6144EfS2_S2_S2_fjLj256EEEEELb0ELb0ELb0ELb0EEEvNS_9BwdParamsE,"",@"SHT_CUDA_INFO"
	.sectionflags	@""
	.align	4


	//----- nvinfo : EIATTR_CUDA_API_VERSION
	.align		4
        /*0000*/ 	.byte	0x04, 0x37
        /*0002*/ 	.short	(.L_2241 - .L_2240)
.L_2240:
        /*0004*/ 	.word	0x00000082


	//----- nvinfo : EIATTR_SW2861232_WAR
	.align		4
.L_2241:
        /*0008*/ 	.byte	0x01, 0x35
	.zero		2


	//----- nvinfo : EIATTR_PARAM_CBANK
	.align		4
        /*000c*/ 	.byte	0x04, 0x0a
        /*000e*/ 	.short	(.L_2243 - .L_2242)
	.align		4
.L_2242:
        /*0010*/ 	.word	index@(.nv.constant0._ZN10layer_norm13ln_bwd_kernelINS_13Kernel_traitsIf13__nv_bfloat16S2_S2_fjLj6144ELj1ELj1ELj8ELj16ENS_18Kernel_traits_baseILj6144EfS2_S2_S2_fjLj256EEEEELb0ELb0ELb0ELb0EEEvNS_9BwdParamsE)
        /*0014*/ 	.short	0x0160
        /*0016*/ 	.short	0x0128


	//----- nvinfo : EIATTR_CBANK_PARAM_SIZE
	.align		4
.L_2243:
        /*0018*/ 	.byte	0x03, 0x19
        /*001a*/ 	.short	0x0128


	//----- nvinfo : EIATTR_KPARAM_INFO
	.align		4
        /*001c*/ 	.byte	0x04, 0x17
        /*001e*/ 	.short	(.L_2245 - .L_2244)
.L_2244:
        /*0020*/ 	.word	0x00000000
        /*0024*/ 	.short	0x0000
        /*0026*/ 	.short	0x0000
        /*0028*/ 	.byte	0x00, 0xf0, 0xa1, 0x04


	//----- nvinfo : EIATTR_MAXREG_COUNT
	.align		4
.L_2245:
        /*002c*/ 	.byte	0x03, 0x1b
        /*002e*/ 	.short	0x00ff


	//----- nvinfo : EIATTR_NUM_BARRIERS
	.align		4
        /*0030*/ 	.byte	0x02, 0x4c
        /*0032*/ 	.byte	0x01
	.zero		1


	//----- nvinfo : EIATTR_MERCURY_ISA_VERSION
	.align		4
        /*0034*/ 	.byte	0x03, 0x5f
        /*0036*/ 	.short	0x0000


	//----- nvinfo : EIATTR_COOP_GROUP_MASK_REGIDS
	.align		4
        /*0038*/ 	.byte	0x04, 0x29
        /*003a*/ 	.short	(.L_2247 - .L_2246)


	//   ....[0]....
.L_2246:
        /*003c*/ 	.word	0xffffffff


	//   ....[1]....
        /*0040*/ 	.word	0xffffffff


	//   ....[2]....
        /*0044*/ 	.word	0xffffffff


	//   ....[3]....
        /*0048*/ 	.word	0xffffffff


	//   ....[4]....
        /*004c*/ 	.word	0xffffffff


	//   ....[5]....
        /*0050*/ 	.word	0xffffffff


	//   ....[6]....
        /*0054*/ 	.word	0xffffffff


	//   ....[7]....
        /*0058*/ 	.word	0xffffffff


	//   ....[8]....
        /*005c*/ 	.word	0xffffffff


	//   ....[9]....
        /*0060*/ 	.word	0xffffffff


	//   ....[10]....
        /*0064*/ 	.word	0xffffffff


	//   ....[11]....
        /*0068*/ 	.word	0xffffffff


	//   ....[12]....
        /*006c*/ 	.word	0xffffffff


	//   ....[13]....
        /*0070*/ 	.word	0xffffffff


	//   ....[14]....
        /*0074*/ 	.word	0xffffffff


	//   ....[15]....
        /*0078*/ 	.word	0xffffffff


	//   ....[16]....
        /*007c*/ 	.word	0xffffffff


	//   ....[17]....
        /*0080*/ 	.word	0xffffffff


	//   ....[18]....
        /*0084*/ 	.word	0xffffffff


	//   ....[19]....
        /*0088*/ 	.word	0xffffffff


	//----- nvinfo : EIATTR_COOP_GROUP_INSTR_OFFSETS
	.align		4
.L_2247:
        /*008c*/ 	.byte	0x04, 0x28
        /*008e*/ 	.short	(.L_2249 - .L_2248)


	//   ....[0]....
.L_2248:
        /*0090*/ 	.word	0x000015a0


	//   ....[1]....
        /*0094*/ 	.word	0x000015c0


	//   ....[2]....
        /*0098*/ 	.word	0x000015e0


	//   ....[3]....
        /*009c*/ 	.word	0x00001600


	//   ....[4]....
        /*00a0*/ 	.word	0x00001620


	//   ....[5]....
        /*00a4*/ 	.word	0x00001640


	//   ....[6]....
        /*00a8*/ 	.word	0x00001660


	//   ....[7]....
        /*00ac*/ 	.word	0x00001680


	//   ....[8]....
        /*00b0*/ 	.word	0x000016a0


	//   ....[9]....
        /*00b4*/ 	.word	0x000016c0


	//   ....[10]....
        /*00b8*/ 	.word	0x00002af0


	//   ....[11]....
        /*00bc*/ 	.word	0x00002b70


	//   ....[12]....
        /*00c0*/ 	.word	0x00002bf0


	//   ....[13]....
        /*00c4*/ 	.word	0x00002c60


	//   ....[14]....
        /*00c8*/ 	.word	0x00002ce0


	//   ....[15]....
        /*00cc*/ 	.word	0x00002d50


	//   ....[16]....
        /*00d0*/ 	.word	0x00002dd0


	//   ....[17]....
        /*00d4*/ 	.word	0x00002e40


	//   ....[18]....
        /*00d8*/ 	.word	0x00002ec0


	//   ....[19]....
        /*00dc*/ 	.word	0x00002f30


	//----- nvinfo : EIATTR_EXIT_INSTR_OFFSETS
	.align		4
.L_2249:
        /*00e0*/ 	.byte	0x04, 0x1c
        /*00e2*/ 	.short	(.L_2251 - .L_2250)


	//   ....[0]....
.L_2250:
        /*00e4*/ 	.word	0x00002a10


	//   ....[1]....
        /*00e8*/ 	.word	0x00002a90


	//----- nvinfo : EIATTR_MAX_THREADS
	.align		4
.L_2251:
        /*00ec*/ 	.byte	0x04, 0x05
        /*00ee*/ 	.short	(.L_2253 - .L_2252)
.L_2252:
        /*00f0*/ 	.word	0x00000100
        /*00f4*/ 	.word	0x00000001
        /*00f8*/ 	.word	0x00000001


	//----- nvinfo : EIATTR_CRS_STACK_SIZE
	.align		4
.L_2253:
        /*00fc*/ 	.byte	0x04, 0x1e
        /*00fe*/ 	.short	(.L_2255 - .L_2254)
.L_2254:
        /*0100*/ 	.word	0x00000000
.L_2255:


//--------------------- .nv.info._ZN10layer_norm13ln_bwd_kernelINS_13Kernel_traitsIf13__nv_bfloat16S2_S2_fjLj6144ELj1ELj1ELj8ELj16ENS_18Kernel_traits_baseILj6144EfS2_S2_S2_fjLj256EEEEELb0ELb0ELb0ELb1EEEvNS_9BwdParamsE --------------------------
	.section	.nv.info._ZN10layer_norm13ln_bwd_kernelINS_13Kernel_traitsIf13__nv_bfloat16S2_S2_fjLj6144ELj1ELj1ELj8ELj16ENS_18Kernel_traits_baseILj6144EfS2_S2_S2_fjLj256EEEEELb0ELb0ELb0ELb1EEEvNS_9BwdParamsE,"",@"SHT_CUDA_INFO"
	.sectionflags	@""
	.align	4


	//----- nvinfo : EIATTR_CUDA_API_VERSION
	.align		4
        /*0000*/ 	.byte	0x04, 0x37
        /*0002*/ 	.short	(.L_2257 - .L_2256)
.L_2256:
        /*0004*/ 	.word	0x00000082


	//----- nvinfo : EIATTR_SW2861232_WAR
	.align		4
.L_2257:
        /*0008*/ 	.byte	0x01, 0x35
	.zero		2


	//----- nvinfo : EIATTR_PARAM_CBANK
	.align		4
        /*000c*/ 	.byte	0x04, 0x0a
        /*000e*/ 	.short	(.L_2259 - .L_2258)
	.align		4
.L_2258:
        /*0010*/ 	.word	index@(.nv.constant0._ZN10layer_norm13ln_bwd_kernelINS_13Kernel_traitsIf13__nv_bfloat16S2_S2_fjLj6144ELj1ELj1ELj8ELj16ENS_18Kernel_traits_baseILj6144EfS2_S2_S2_fjLj256EEEEELb0ELb0ELb0ELb1EEEvNS_9BwdParamsE)
        /*0014*/ 	.short	0x0160
        /*0016*/ 	.short	0x0128


	//----- nvinfo : EIATTR_CBANK_PARAM_SIZE
	.align		4
.L_2259:
        /*0018*/ 	.byte	0x03, 0x19
        /*001a*/ 	.short	0x0128


	//----- nvinfo : EIATTR_KPARAM_INFO
	.align		4
        /*001c*/ 	.byte	0x04, 0x17
        /*001e*/ 	.short	(.L_2261 - .L_2260)
.L_2260:
        /*0020*/ 	.word	0x00000000
        /*0024*/ 	.short	0x0000
        /*0026*/ 	.short	0x0000
        /*0028*/ 	.byte	0x00, 0xf0, 0xa1, 0x04


	//----- nvinfo : EIATTR_MAXREG_COUNT
	.align		4
.L_2261:
        /*002c*/ 	.byte	0x03, 0x1b
        /*002e*/ 	.short	0x00ff


	//----- nvinfo : EIATTR_NUM_BARRIERS
	.align		4
        /*0030*/ 	.byte	0x02, 0x4c
        /*0032*/ 	.byte	0x01
	.zero		1


	//----- nvinfo : EIATTR_MERCURY_ISA_VERSION
	.align		4
        /*0034*/ 	.byte	0x03, 0x5f
        /*0036*/ 	.short	0x0000


	//----- nvinfo : EIATTR_COOP_GROUP_MASK_REGIDS
	.align		4
        /*0038*/ 	.byte	0x04, 0x29
        /*003a*/ 	.short	(.L_2263 - .L_2262)


	//   ....[0]....
.L_2262:
        /*003c*/ 	.word	0xffffffff


	//   ....[1]....
        /*0040*/ 	.word	0xffffffff


	//   ....[2]....
        /*0044*/ 	.word	0xffffffff


	//   ....[3]....
        /*0048*/ 	.word	0xffffffff


	//   ....[4]....
        /*004c*/ 	.word	0xffffffff


	//   ....[5]....
        /*0050*/ 	.word	0xffffffff


	//   ....[6]....
        /*0054*/ 	.word	0xffffffff


	//   ....[7]....
        /*0058*/ 	.word	0xffffffff


	//   ....[8]....
        /*005c*/ 	.word	0xffffffff


	//   ....[9]....
        /*0060*/ 	.word	0xffffffff


	//   ....[10]....
        /*0064*/ 	.word	0xffffffff


	//   ....[11]....
        /*0068*/ 	.word	0xffffffff


	//   ....[12]....
        /*006c*/ 	.word	0xffffffff


	//   ....[13]....
        /*0070*/ 	.word	0xffffffff


	//   ....[14]....
        /*0074*/ 	.word	0xffffffff


	//   ....[15]....
        /*0078*/ 	.word	0xffffffff


	//   ....[16]....
        /*007c*/ 	.word	0xffffffff


	//   ....[17]....
        /*0080*/ 	.word	0xffffffff


	//   ....[18]....
        /*0084*/ 	.word	0xffffffff


	//   ....[19]....
        /*0088*/ 	.word	0xffffffff


	//----- nvinfo : EIATTR_COOP_GROUP_INSTR_OFFSETS
	.align		4
.L_2263:
        /*008c*/ 	.byte	0x04, 0x28
        /*008e*/ 	.short	(.L_2265 - .L_2264)


	//   ....[0]....
.L_2264:
        /*0090*/ 	.word	0x000015b0


	//   ....[1]....
        /*0094*/ 	.word	0x000015d0


	//   ....[2]....
        /*0098*/ 	.word	0x000015f0


	//   ....[3]....
        /*009c*/ 	.word	0x00001610


	//   ....[4]....
        /*00a0*/ 	.word	0x00001630


	//   ....[5]....
        /*00a4*/ 	.word	0x00001650


	//   ....[6]....
        /*00a8*/ 	.word	0x00001670


	//   ....[7]....
        /*00ac*/ 	.word	0x00001690


	//   ....[8]....
        /*00b0*/ 	.word	0x000016b0


	//   ....[9]....
        /*00b4*/ 	.word	0x000016d0


	//   ....[10]....
        /*00b8*/ 	.word	0x00002bd0


	//   ....[11]....
        /*00bc*/ 	.word	0x00002c50


	//   ....[12]....
        /*00c0*/ 	.word	0x00002cd0


	//   ....[13]....
        /*00c4*/ 	.word	0x00002d40


	//   ....[14]....
        /*00c8*/ 	.word	0x00002dc0


	//   ....[15]....
        /*00cc*/ 	.word	0x00002e30


	//   ....[16]....
        /*00d0*/ 	.word	0x00002eb0


	//   ....[17]....
        /*00d4*/ 	.word	0x00002f20


	//   ....[18]....
        /*00d8*/ 	.word	0x00002fa0


	//   ....[19]....
        /*00dc*/ 	.word	0x00003010


	//----- nvinfo : EIATTR_EXIT_INSTR_OFFSETS
	.align		4
.L_2265:
        /*00e0*/ 	.byte	0x04, 0x1c
        /*00e2*/ 	.short	(.L_2267 - .L_2266)


	//   ....[0]....
.L_2266:
        /*00e4*/ 	.word	0x00002b70


	//----- nvinfo : EIATTR_MAX_THREADS
	.align		4
.L_2267:
        /*00e8*/ 	.byte	0x04, 0x05
        /*00ea*/ 	.short	(.L_2269 - .L_2268)
.L_2268:
        /*00ec*/ 	.word	0x00000100
        /*00f0*/ 	.word	0x00000001
        /*00f4*/ 	.word	0x00000001


	//----- nvinfo : EIATTR_CRS_STACK_SIZE
	.align		4
.L_2269:
        /*00f8*/ 	.byte	0x04, 0x1e
        /*00fa*/ 	.short	(.L_2271 - .L_2270)
.L_2270:
        /*00fc*/ 	.word	0x00000000
.L_2271:


//--------------------- .nv.info._ZN10layer_norm13ln_bwd_kernelINS_13Kernel_traitsIf13__nv_bfloat16S2_S2_fjLj6144ELj1ELj1ELj8ELj16ENS_18Kernel_traits_baseILj6144EfS2_S2_S2_fjLj256EEEEELb0ELb0ELb1ELb0EEEvNS_9BwdParamsE --------------------------
	.section	.nv.info._ZN10layer_norm13ln_bwd_kernelINS_13Kernel_traitsIf13__nv_bfloat16S2_S2_fjLj6144ELj1ELj1ELj8ELj16ENS_18Kernel_traits_baseILj6144EfS2_S2_S2_fjLj256EEEEELb0ELb0ELb1ELb0EEEvNS_9BwdParamsE,"",@"SHT_CUDA_INFO"
	.sectionflags	@""
	.align	4


	//----- nvinfo : EIATTR_CUDA_API_VERSION
	.align		4
        /*0000*/ 	.byte	0x04, 0x37
        /*0002*/ 	.short	(.L_2273 - .L_2272)
.L_2272:
        /*0004*/ 	.word	0x00000082


	//----- nvinfo : EIATTR_SW2861232_WAR
	.align		4
.L_2273:
        /*0008*/ 	.byte	0x01, 0x35
	.zero		2


	//----- nvinfo : EIATTR_PARAM_CBANK
	.align		4
        /*000c*/ 	.byte	0x04, 0x0a
        /*000e*/ 	.short	(.L_2275 - .L_2274)
	.align		4
.L_2274:
        /*0010*/ 	.word	index@(.nv.constant0._ZN10layer_norm13ln_bwd_kernelINS_13Kernel_traitsIf13__nv_bfloat16S2_S2_fjLj6144ELj1ELj1ELj8ELj16ENS_18Kernel_traits_baseILj6144EfS2_S2_S2_fjLj256EEEEELb0ELb0ELb1ELb0EEEvNS_9BwdParamsE)
        /*0014*/ 	.short	0x0160
        /*0016*/ 	.short	0x0128


	//----- nvinfo : EIATTR_CBANK_PARAM_SIZE
	.align		4
.L_2275:
        /*0018*/ 	.byte	0x03, 0x19
        /*001a*/ 	.short	0x0128


	//----- nvinfo : EIATTR_KPARAM_INFO
	.align		4
        /*001c*/ 	.byte	0x04, 0x17
        /*001e*/ 	.short	(.L_2277 - .L_2276)
.L_2276:
        /*0020*/ 	.word	0x00000000
        /*0024*/ 	.short	0x0000
        /*0026*/ 	.short	0x0000
        /*0028*/ 	.byte	0x00, 0xf0, 0xa1, 0x04


	//----- nvinfo : EIATTR_MAXREG_COUNT
	.align		4
.L_2277:
        /*002c*/ 	.byte	0x03, 0x1b
        /*002e*/ 	.short	0x00ff


	//----- nvinfo : EIATTR_NUM_BARRIERS
	.align		4
        /*0030*/ 	.byte	0x02, 0x4c
        /*0032*/ 	.byte	0x01
	.zero		1


	//----- nvinfo : EIATTR_MERCURY_ISA_VERSION
	.align		4
        /*0034*/ 	.byte	0x03, 0x5f
        /*0036*/ 	.short	0x0000


	//----- nvinfo : EIATTR_COOP_GROUP_MASK_REGIDS
	.align		4
        /*0038*/ 	.byte	0x04, 0x29
        /*003a*/ 	.short	(.L_2279 - .L_2278)


	//   ....[0]....
.L_2278:
        /*003c*/ 	.word	0xffffffff


	//   ....[1]....
        /*0040*/ 	.word	0xffffffff


	//   ....[2]....
        /*0044*/ 	.word	0xffffffff


	//   ....[3]....
        /*0048*/ 	.word	0xffffffff


	//   ....[4]....
        /*004c*/ 	.word	0xffffffff


	//   ....[5]....
        /*0050*/ 	.word	0xffffffff


	//   ....[6]....
        /*0054*/ 	.word	0xffffffff


	//   ....[7]....
        /*0058*/ 	.word	0xffffffff


	//   ....[8]....
        /*005c*/ 	.word	0xffffffff


	//   ....[9]....
        /*0060*/ 	.word	0xffffffff


	//   ....[10]....
        /*0064*/ 	.word	0xffffffff


	//   ....[11]....
        /*0068*/ 	.word	0xffffffff


	//   ....[12]....
        /*006c*/ 	.word	0xffffffff


	//   ....[13]....
        /*0070*/ 	.word	0xffffffff


	//   ....[14]....
        /*0074*/ 	.word	0xffffffff


	//   ....[15]....
        /*0078*/ 	.word	0xffffffff


	//   ....[16]....
        /*007c*/ 	.word	0xffffffff


	//   ....[17]....
        /*0080*/ 	.word	0xffffffff


	//   ....[18]....
        /*0084*/ 	.word	0xffffffff


	//   ....[19]....
        /*0088*/ 	.word	0xffffffff


	//----- nvinfo : EIATTR_COOP_GROUP_INSTR_OFFSETS
	.align		4
.L_2279:
        /*008c*/ 	.byte	0x04, 0x28
        /*008e*/ 	.short	(.L_2281 - .L_2280)


	//   ....[0]....
.L_2280:
        /*0090*/ 	.word	0x00001720


	//   ....[1]....
        /*0094*/ 	.word	0x00001740


	//   ....[2]....
        /*0098*/ 	.word	0x00001760


	//   ....[3]....
        /*009c*/ 	.word	0x00001780


	//   ....[4]....
        /*00a0*/ 	.word	0x000017a0


	//   ....[5]....
        /*00a4*/ 	.word	0x000017c0


	//   ....[6]....
        /*00a8*/ 	.word	0x000017e0


	//   ....[7]....
        /*00ac*/ 	.word	0x00001800


	//   ....[8]....
        /*00b0*/ 	.word	0x00001820


	//   ....[9]....
        /*00b4*/ 	.word	0x00001840


	//   ....[10]....
        /*00b8*/ 	.word	0x00003ab0


	//   ....[11]....
        /*00bc*/ 	.word	0x00003b30


	//   ....[12]....
        /*00c0*/ 	.word	0x00003bb0


	//   ....[13]....
        /*00c4*/ 	.word	0x00003c20


	//   ....[14]....
        /*00c8*/ 	.word	0x00003ca0


	//   ....[15]....
        /*00cc*/ 	.word	0x00003d10


	//   ....[16]....
        /*00d0*/ 	.word	0x00003d90


	//   ....[17]....
        /*00d4*/ 	.word	0x00003e00


	//   ....[18]....
        /*00d8*/ 	.word	0x00003e80


	//   ....[19]....
        /*00dc*/ 	.word	0x00003ef0


	//----- nvinfo : EIATTR_EXIT_INSTR_OFFSETS
	.align		4
.L_2281:
        /*00e0*/ 	.byte	0x04, 0x1c
        /*00e2*/ 	.short	(.L_2283 - .L_2282)


	//   ....[0]....
.L_2282:
        /*00e4*/ 	.word	0x000039d0


	//   ....[1]....
        /*00e8*/ 	.word	0x00003a50


	//----- nvinfo : EIATTR_MAX_THREADS
	.align		4
.L_2283:
        /*00ec*/ 	.byte	0x04, 0x05
        /*00ee*/ 	.short	(.L_2285 - .L_2284)
.L_2284:
        /*00f0*/ 	.word	0x00000100
        /*00f4*/ 	.word	0x00000001
        /*00f8*/ 	.word	0x00000001


	//----- nvinfo : EIATTR_CRS_STACK_SIZE
	.align		4
.L_2285:
        /*00fc*/ 	.byte	0x04, 0x1e
        /*00fe*/ 	.short	(.L_2287 - .L_2286)
.L_2286:
        /*0100*/ 	.word	0x00000000
.L_2287:


//--------------------- .nv.info._ZN10layer_norm13ln_bwd_kernelINS_13Kernel_traitsIf13__nv_bfloat16S2_S2_fjLj6144ELj1ELj1ELj8ELj16ENS_18Kernel_traits_baseILj6144EfS2_S2_S2_fjLj256EEEEELb0ELb0ELb1ELb1EEEvNS_9BwdParamsE --------------------------
	.section	.nv.info._ZN10layer_norm13ln_bwd_kernelINS_13Kernel_traitsIf13__nv_bfloat16S2_S2_fjLj6144ELj1ELj1ELj8ELj16ENS_18Kernel_traits_baseILj6144EfS2_S2_S2_fjLj256EEEEELb0ELb0ELb1ELb1EEEvNS_9BwdParamsE,"",@"SHT_CUDA_INFO"
	.sectionflags	@""
	.align	4


	//----- nvinfo : EIATTR_CUDA_API_VERSION
	.align		4
        /*0000*/ 	.byte	0x04, 0x37
        /*0002*/ 	.short	(.L_2289 - .L_2288)
.L_2288:
        /*0004*/ 	.word	0x00000082


	//----- nvinfo : EIATTR_SW2861232_WAR
	.align		4
.L_2289:
        /*0008*/ 	.byte	0x01, 0x35
	.zero		2


	//----- nvinfo : EIATTR_PARAM_CBANK
	.align		4
        /*000c*/ 	.byte	0x04, 0x0a
        /*000e*/ 	.short	(.L_2291 - .L_2290)
	.align		4
.L_2290:
        /*0010*/ 	.word	index@(.nv.constant0._ZN10layer_norm13ln_bwd_kernelINS_13Kernel_traitsIf13__nv_bfloat16S2_S2_fjLj6144ELj1ELj1ELj8ELj16ENS_18Kernel_traits_baseILj6144EfS2_S2_S2_fjLj256EEEEELb0ELb0ELb1ELb1EEEvNS_9BwdParamsE)
        /*0014*/ 	.short	0x0160
        /*0016*/ 	.short	0x0128


	//----- nvinfo : EIATTR_CBANK_PARAM_SIZE
	.align		4
.L_2291:
        /*0018*/ 	.byte	0x03, 0x19
        /*001a*/ 	.short	0x0128


	//----- nvinfo : EIATTR_KPARAM_INFO
	.align		4
        /*001c*/ 	.byte	0x04, 0x17
        /*001e*/ 	.short	(.L_2293 - .L_2292)
.L_2292:
        /*0020*/ 	.word	0x00000000
        /*0024*/ 	.short	0x0000
        /*0026*/ 	.short	0x0000
        /*0028*/ 	.byte	0x00, 0xf0, 0xa1, 0x04


	//----- nvinfo : EIATTR_MAXREG_COUNT
	.align		4
.L_2293:
        /*002c*/ 	.byte	0x03, 0x1b
        /*002e*/ 	.short	0x00ff


	//----- nvinfo : EIATTR_NUM_BARRIERS
	.align		4
        /*0030*/ 	.byte	0x02, 0x4c
        /*0032*/ 	.byte	0x01
	.zero		1


	//----- nvinfo : EIATTR_MERCURY_ISA_VERSION
	.align		4
        /*0034*/ 	.byte	0x03, 0x5f
        /*0036*/ 	.short	0x0000


	//----- nvinfo : EIATTR_COOP_GROUP_MASK_REGIDS
	.align		4
        /*0038*/ 	.byte	0x04, 0x29
        /*003a*/ 	.short	(.L_2295 - .L_2294)


	//   ....[0]....
.L_2294:
        /*003c*/ 	.word	0xffffffff


	//   ....[1]....
        /*0040*/ 	.word	0xffffffff


	//   ....[2]....
        /*0044*/ 	.word	0xffffffff


	//   ....[3]....
        /*0048*/ 	.word	0xffffffff


	//   ....[4]....
        /*004c*/ 	.word	0xffffffff


	//   ....[5]....
        /*0050*/ 	.word	0xffffffff


	//   ....[6]....
        /*0054*/ 	.word	0xffffffff


	//   ....[7]....
        /*0058*/ 	.word	0xffffffff


	//   ....[8]....
        /*005c*/ 	.word	0xffffffff


	//   ....[9]....
        /*0060*/ 	.word	0xffffffff


	//   ....[10]....
        /*0064*/ 	.word	0xffffffff


	//   ....[11]....
        /*0068*/ 	.word	0xffffffff


	//   ....[12]....
        /*006c*/ 	.word	0xffffffff


	//   ....[13]....
        /*0070*/ 	.word	0xffffffff


	//   ....[14]....
        /*0074*/ 	.word	0xffffffff


	//   ....[15]....
        /*0078*/ 	.word	0xffffffff


	//   ....[16]....
        /*007c*/ 	.word	0xffffffff


	//   ....[17]....
        /*0080*/ 	.word	0xffffffff


	//   ....[18]....
        /*0084*/ 	.word	0xffffffff


	//   ....[19]....
        /*0088*/ 	.word	0xffffffff


	//----- nvinfo : EIATTR_COOP_GROUP_INSTR_OFFSETS
	.align		4
.L_2295:
        /*008c*/ 	.byte	0x04, 0x28
        /*008e*/ 	.short	(.L_2297 - .L_2296)


	//   ....[0]....
.L_2296:
        /*0090*/ 	.word	0x000015d0


	//   ....[1]....
        /*0094*/ 	.word	0x000015f0


	//   ....[2]....
        /*0098*/ 	.word	0x00001610


	//   ....[3]....
        /*009c*/ 	.word	0x00001630


	//   ....[4]....
        /*00a0*/ 	.word	0x00001650


	//   ....[5]....
        /*00a4*/ 	.word	0x00001670


	//   ....[6]....
        /*00a8*/ 	.word	0x00001690


	//   ....[7]....
        /*00ac*/ 	.word	0x000016b0


	//   ....[8]....
        /*00b0*/ 	.word	0x000016d0


	//   ....[9]....
        /*00b4*/ 	.word	0x000016f0


	//   ....[10]....
        /*00b8*/ 	.word	0x000036d0


	//   ....[11]....
        /*00bc*/ 	.word	0x00003750


	//   ....[12]....
        /*00c0*/ 	.word	0x000037d0


	//   ....[13]....
        /*00c4*/ 	.word	0x00003840


	//   ....[14]....
        /*00c8*/ 	.word	0x000038c0


	//   ....[15]....
        /*00cc*/ 	.word	0x00003930


	//   ....[16]....
        /*00d0*/ 	.word	0x000039b0


	//   ....[17]....
        /*00d4*/ 	.word	0x00003a20


	//   ....[18]....
        /*00d8*/ 	.word	0x00003aa0


	//   ....[19]....
        /*00dc*/ 	.word	0x00003b10


	//----- nvinfo : EIATTR_EXIT_INSTR_OFFSETS
	.align		4
.L_2297:
        /*00e0*/ 	.byte	0x04, 0x1c
        /*00e2*/ 	.short	(.L_2299 - .L_2298)


	//   ....[0]....
.L_2298:
        /*00e4*/ 	.word	0x00003670


	//----- nvinfo : EIATTR_MAX_THREADS
	.align		4
.L_2299:
        /*00e8*/ 	.byte	0x04, 0x05
        /*00ea*/ 	.short	(.L_2301 - .L_2300)
.L_2300:
        /*00ec*/ 	.word	0x00000100
        /*00f0*/ 	.word	0x00000001
        /*00f4*/ 	.word	0x00000001


	//----- nvinfo : EIATTR_CRS_STACK_SIZE
	.align		4
.L_2301:
        /*00f8*/ 	.byte	0x04, 0x1e
        /*00fa*/ 	.short	(.L_2303 - .L_2302)
.L_2302:
        /*00fc*/ 	.word	0x00000000
.L_2303:


//--------------------- .nv.info._ZN10layer_norm13ln_bwd_kernelINS_13Kernel_traitsIf13__nv_bfloat16S2_S2_fjLj6144ELj1ELj1ELj8ELj16ENS_18Kernel_traits_baseILj6144EfS2_S2_S2_fjLj256EEEEELb0ELb1ELb0ELb0EEEvNS_9BwdParamsE --------------------------
	.section	.nv.info._ZN10layer_norm13ln_bwd_kernelINS_13Kernel_traitsIf13__nv_bfloat16S2_S2_fjLj6144ELj1ELj1ELj8ELj16ENS_18Kernel_traits_baseILj6144EfS2_S2_S2_fjLj256EEEEELb0ELb1ELb0ELb0EEEvNS_9BwdParamsE,"",@"SHT_CUDA_INFO"
	.sectionflags	@""
	.align	4


	//----- nvinfo : EIATTR_CUDA_API_VERSION
	.align		4
        /*0000*/ 	.byte	0x04, 0x37
        /*0002*/ 	.short	(.L_2305 - .L_2304)
.L_2304:
        /*0004*/ 	.word	0x00000082


	//----- nvinfo : EIATTR_SW2861232_WAR
	.align		4
.L_2305:
        /*0008*/ 	.byte	0x01, 0x35
	.zero		2


	//----- nvinfo : EIATTR_PARAM_CBANK
	.align		4
        /*000c*/ 	.byte	0x04, 0x0a
        /*000e*/ 	.short	(.L_2307 - .L_2306)
	.align		4
.L_2306:
        /*0010*/ 	.word	index@(.nv.constant0._ZN10layer_norm13ln_bwd_kernelINS_13Kernel_traitsIf13__nv_bfloat16S2_S2_fjLj6144ELj1ELj1ELj8ELj16ENS_18Kernel_traits_baseILj6144EfS2_S2_S2_fjLj256EEEEELb0ELb1ELb0ELb0EEEvNS_9BwdParamsE)
        /*0014*/ 	.short	0x0160
        /*0016*/ 	.short	0x0128


	//----- nvinfo : EIATTR_CBANK_PARAM_SIZE
	.align		4
.L_2307:
        /*0018*/ 	.byte	0x03, 0x19
        /*001a*/ 	.short	0x0128


	//----- nvinfo : EIATTR_KPARAM_INFO
	.align		4
        /*001c*/ 	.byte	0x04, 0x17
        /*001e*/ 	.short	(.L_2309 - .L_2308)
.L_2308:
        /*0020*/ 	.word	0x00000000
        /*0024*/ 	.short	0x0000
        /*0026*/ 	.short	0x0000
        /*0028*/ 	.byte	0x00, 0xf0, 0xa1, 0x04


	//----- nvinfo : EIATTR_MAXREG_COUNT
	.align		4
.L_2309:
        /*002c*/ 	.byte	0x03, 0x1b
        /*002e*/ 	.short	0x00ff


	//----- nvinfo : EIATTR_NUM_BARRIERS
	.align		4
        /*0030*/ 	.byte	0x02, 0x4c
        /*0032*/ 	.byte	0x01
	.zero		1


	//----- nvinfo : EIATTR_MERCURY_ISA_VERSION
	.align		4
        /*0034*/ 	.byte	0x03, 0x5f
        /*0036*/ 	.short	0x0000


	//----- nvinfo : EIATTR_COOP_GROUP_MASK_REGIDS
	.align		4
        /*0038*/ 	.byte	0x04, 0x29
        /*003a*/ 	.short	(.L_2311 - .L_2310)


	//   ....[0]....
.L_2310:
        /*003c*/ 	.word	0xffffffff


	//   ....[1]....
        /*0040*/ 	.word	0xffffffff


	//   ....[2]....
        /*0044*/ 	.word	0xffffffff


	//   ....[3]....
        /*0048*/ 	.word	0xffffffff


	//   ....[4]....
        /*004c*/ 	.word	0xffffffff


	//   ....[5]....
        /*0050*/ 	.word	0xffffffff


	//   ....[6]....
        /*0054*/ 	.word	0xffffffff


	//   ....[7]....
        /*0058*/ 	.word	0xffffffff


	//   ....[8]....
        /*005c*/ 	.word	0xffffffff


	//   ....[9]....
        /*0060*/ 	.word	0xffffffff


	//   ....[10]....
        /*0064*/ 	.word	0xffffffff


	//   ....[11]....
        /*0068*/ 	.word	0xffffffff


	//   ....[12]....
        /*006c*/ 	.word	0xffffffff


	//   ....[13]....
        /*0070*/ 	.word	0xffffffff


	//   ....[14]....
        /*0074*/ 	.word	0xffffffff


	//   ....[15]....
        /*0078*/ 	.word	0xffffffff


	//   ....[16]....
        /*007c*/ 	.word	0xffffffff


	//   ....[17]....
        /*0080*/ 	.word	0xffffffff


	//   ....[18]....
        /*0084*/ 	.word	0xffffffff


	//   ....[19]....
        /*0088*/ 	.word	0xffffffff


	//----- nvinfo : EIATTR_COOP_GROUP_INSTR_OFFSETS
	.align		4
.L_2311:
        /*008c*/ 	.byte	0x04, 0x28
        /*008e*/ 	.short	(.L_2313 - .L_2312)


	//   ....[0]....
.L_2312:
        /*0090*/ 	.word	0x000016e0


	//   ....[1]....
        /*0094*/ 	.word	0x00001700


	//   ....[2]....
        /*0098*/ 	.word	0x00001720


	//   ....[3]....
        /*009c*/ 	.word	0x00001740


	//   ....[4]....
        /*00a0*/ 	.word	0x00001760


	//   ....[5]....
        /*00a4*/ 	.word	0x00001780


	//   ....[6]....
        /*00a8*/ 	.word	0x000017a0


	//   ....[7]....
        /*00ac*/ 	.word	0x000017c0


	//   ....[8]....
        /*00b0*/ 	.word	0x000017e0


	//   ....[9]....
        /*00b4*/ 	.word	0x00001800


	//   ....[10]....
        /*00b8*/ 	.word	0x000031e0


	//   ....[11]....
        /*00bc*/ 	.word	0x00003260


	//   ....[12]....
        /*00c0*/ 	.word	0x000032e0


	//   ....[13]....
        /*00c4*/ 	.word	0x00003350


	//   ....[14]....
        /*00c8*/ 	.word	0x000033d0


	//   ....[15]....
        /*00cc*/ 	.word	0x00003440


	//   ....[16]....
        /*00d0*/ 	.word	0x000034c0


	//   ....[17]....
        /*00d4*/ 	.word	0x00003530


	//   ....[18]....
        /*00d8*/ 	.word	0x000035b0


	//   ....[19]....
        /*00dc*/ 	.word	0x00003620


	//----- nvinfo : EIATTR_EXIT_INSTR_OFFSETS
	.align		4
.L_2313:
        /*00e0*/ 	.byte	0x04, 0x1c
        /*00e2*/ 	.short	(.L_2315 - .L_2314)


	//   ....[0]....
.L_2314:
        /*00e4*/ 	.word	0x000030d0


	//   ....[1]....
        /*00e8*/ 	.word	0x00003180


	//----- nvinfo : EIATTR_MAX_THREADS
	.align		4
.L_2315:
        /*00ec*/ 	.byte	0x04, 0x05
        /*00ee*/ 	.short	(.L_2317 - .L_2316)
.L_2316:
        /*00f0*/ 	.word	0x00000100
        /*00f4*/ 	.word	0x00000001
        /*00f8*/ 	.word	0x00000001


	//----- nvinfo : EIATTR_CRS_STACK_SIZE
	.align		4
.L_2317:
        /*00fc*/ 	.byte	0x04, 0x1e
        /*00fe*/ 	.short	(.L_2319 - .L_2318)
.L_2318:
        /*0100*/ 	.word	0x00000000
.L_2319:


//--------------------- .nv.info._ZN10layer_norm13ln_bwd_kernelINS_13Kernel_traitsIf13__nv_bfloat16S2_S2_fjLj6144ELj1ELj1ELj8ELj16ENS_18Kernel_traits_baseILj6144EfS2_S2_S2_fjLj256EEEEELb0ELb1ELb0ELb1EEEvNS_9BwdParamsE --------------------------
	.section	.nv.info._ZN10layer_norm13ln_bwd_kernelINS_13Kernel_traitsIf13__nv_bfloat16S2_S2_fjLj6144ELj1ELj1ELj8ELj16ENS_18Kernel_traits_baseILj6144EfS2_S2_S2_fjLj256EEEEELb0ELb1ELb0ELb1EEEvNS_9BwdParamsE,"",@"SHT_CUDA_INFO"
	.sectionflags	@""
	.align	4


	//----- nvinfo : EIATTR_CUDA_API_VERSION
	.align		4
        /*0000*/ 	.byte	0x04, 0x37
        /*0002*/ 	.short	(.L_2321 - .L_2320)
.L_2320:
        /*0004*/ 	.word	0x00000082


	//----- nvinfo : EIATTR_SW2861232_WAR
	.align		4
.L_2321:
        /*0008*/ 	.byte	0x01, 0x35
	.zero		2


	//----- nvinfo : EIATTR_PARAM_CBANK
	.align		4
        /*000c*/ 	.byte	0x04, 0x0a
        /*000e*/ 	.short	(.L_2323 - .L_2322)
	.align		4
.L_2322:
        /*0010*/ 	.word	index@(.nv.constant0._ZN10layer_norm13ln_bwd_kernelINS_13Kernel_traitsIf13__nv_bfloat16S2_S2_fjLj6144ELj1ELj1ELj8ELj16ENS_18Kernel_traits_baseILj6144EfS2_S2_S2_fjLj256EEEEELb0ELb1ELb0ELb1EEEvNS_9BwdParamsE)
        /*0014*/ 	.short	0x0160
        /*0016*/ 	.short	0x0128


	//----- nvinfo : EIATTR_CBANK_PARAM_SIZE
	.align		4
.L_2323:
        /*0018*/ 	.byte	0x03, 0x19
        /*001a*/ 	.short	0x0128


	//----- nvinfo : EIATTR_KPARAM_INFO
	.align		4
        /*001c*/ 	.byte	0x04, 0x17
        /*001e*/ 	.short	(.L_2325 - .L_2324)
.L_2324:
        /*0020*/ 	.word	0x00000000
        /*0024*/ 	.short	0x0000
        /*0026*/ 	.short	0x0000
        /*0028*/ 	.byte	0x00, 0xf0, 0xa1, 0x04


	//----- nvinfo : EIATTR_MAXREG_COUNT
	.align		4
.L_2325:
        /*002c*/ 	.byte	0x03, 0x1b
        /*002e*/ 	.short	0x00ff


	//----- nvinfo : EIATTR_NUM_BARRIERS
	.align		4
        /*0030*/ 	.byte	0x02, 0x4c
        /*0032*/ 	.byte	0x01
	.zero		1


	//----- nvinfo : EIATTR_MERCURY_ISA_VERSION
	.align		4
        /*0034*/ 	.byte	0x03, 0x5f
        /*0036*/ 	.short	0x0000


	//----- nvinfo : EIATTR_COOP_GROUP_MASK_REGIDS
	.align		4
        /*0038*/ 	.byte	0x04, 0x29
        /*003a*/ 	.short	(.L_2327 - .L_2326)


	//   ....[0]....
.L_2326:
        /*003c*/ 	.word	0xffffffff


	//   ....[1]....
        /*0040*/ 	.word	0xffffffff


	//   ....[2]....
        /*0044*/ 	.word	0xffffffff


	//   ....[3]....
        /*0048*/ 	.word	0xffffffff


	//   ....[4]....
        /*004c*/ 	.word	0xffffffff


	//   ....[5]....
        /*0050*/ 	.word	0xffffffff


	//   ....[6]....
        /*0054*/ 	.word	0xffffffff


	//   ....[7]....
        /*0058*/ 	.word	0xffffffff


	//   ....[8]....
        /*005c*/ 	.word	0xffffffff


	//   ....[9]....
        /*0060*/ 	.word	0xffffffff


	//   ....[10]....
        /*0064*/ 	.word	0xffffffff


	//   ....[11]....
        /*0068*/ 	.word	0xffffffff


	//   ....[12]....
        /*006c*/ 	.word	0xffffffff


	//   ....[13]....
        /*0070*/ 	.word	0xffffffff


	//   ....[14]....
        /*0074*/ 	.word	0xffffffff


	//   ....[15]....
        /*0078*/ 	.word	0xffffffff


	//   ....[16]....
        /*007c*/ 	.word	0xffffffff


	//   ....[17]....
        /*0080*/ 	.word	0xffffffff


	//   ....[18]....
        /*0084*/ 	.word	0xffffffff


	//   ....[19]....
        /*0088*/ 	.word	0xffffffff


	//----- nvinfo : EIATTR_COOP_GROUP_INSTR_OFFSETS
	.align		4
.L_2327:
        /*008c*/ 	.byte	0x04, 0x28
        /*008e*/ 	.short	(.L_2329 - .L_2328)


	//   ....[0]....
.L_2328:
        /*0090*/ 	.word	0x000016c0


	//   ....[1]....
        /*0094*/ 	.word	0x000016e0


	//   ....[2]....
        /*0098*/ 	.word	0x00001700


	//   ....[3]....
        /*009c*/ 	.word	0x00001720


	//   ....[4]....
        /*00a0*/ 	.word	0x00001740


	//   ....[5]....
        /*00a4*/ 	.word	0x00001760


	//   ....[6]....
        /*00a8*/ 	.word	0x00001780


	//   ....[7]....
        /*00ac*/ 	.word	0x000017a0


	//   ....[8]....
        /*00b0*/ 	.word	0x000017c0


	//   ....[9]....
        /*00b4*/ 	.word	0x000017e0


	//   ....[10]....
        /*00b8*/ 	.word	0x00003290


	//   ....[11]....
        /*00bc*/ 	.word	0x00003310


	//   ....[12]....
        /*00c0*/ 	.word	0x00003390


	//   ....[13]....
        /*00c4*/ 	.word	0x00003400


	//   ....[14]....
        /*00c8*/ 	.word	0x00003480


	//   ....[15]....
        /*00cc*/ 	.word	0x000034f0


	//   ....[16]....
        /*00d0*/ 	.word	0x00003570


	//   ....[17]....
        /*00d4*/ 	.word	0x000035e0


	//   ....[18]....
        /*00d8*/ 	.word	0x00003660


	//   ....[19]....
        /*00dc*/ 	.word	0x000036d0


	//----- nvinfo : EIATTR_EXIT_INSTR_OFFSETS
	.align		4
.L_2329:
        /*00e0*/ 	.byte	0x04, 0x1c
        /*00e2*/ 	.short	(.L_2331 - .L_2330)


	//   ....[0]....
.L_2330:
        /*00e4*/ 	.word	0x00003230


	//----- nvinfo : EIATTR_MAX_THREADS
	.align		4
.L_2331:
        /*00e8*/ 	.byte	0x04, 0x05
        /*00ea*/ 	.short	(.L_2333 - .L_2332)
.L_2332:
        /*00ec*/ 	.word	0x00000100
        /*00f0*/ 	.word	0x00000001
        /*00f4*/ 	.word	0x00000001


	//----- nvinfo : EIATTR_CRS_STACK_SIZE
	.align		4
.L_2333:
        /*00f8*/ 	.byte	0x04, 0x1e
        /*00fa*/ 	.short	(.L_2335 - .L_2334)
.L_2334:
        /*00fc*/ 	.word	0x00000000
.L_2335:


//--------------------- .nv.info._ZN10layer_norm13ln_bwd_kernelINS_13Kernel_traitsIf13__nv_bfloat16S2_S2_fjLj6144ELj1ELj1ELj8ELj16ENS_18Kernel_traits_baseILj6144EfS2_S2_S2_fjLj256EEEEELb0ELb1ELb1ELb0EEEvNS_9BwdParamsE --------------------------
	.section	.nv.info._ZN10layer_norm13ln_bwd_kernelINS_13Kernel_traitsIf13__nv_bfloat16S2_S2_fjLj6144ELj1ELj1ELj8ELj16ENS_18Kernel_traits_baseILj6144EfS2_S2_S2_fjLj256EEEEELb0ELb1ELb1ELb0EEEvNS_9BwdParamsE,"",@"SHT_CUDA_INFO"
	.sectionflags	@""
	.align	4


	//----- nvinfo : EIATTR_CUDA_API_VERSION
	.align		4
        /*0000*/ 	.byte	0x04, 0x37
        /*0002*/ 	.short	(.L_2337 - .L_2336)
.L_2336:
        /*0004*/ 	.word	0x00000082


	//----- nvinfo : EIATTR_SW2861232_WAR
	.align		4
.L_2337:
        /*0008*/ 	.byte	0x01, 0x35
	.zero		2


	//----- nvinfo : EIATTR_PARAM_CBANK
	.align		4
        /*000c*/ 	.byte	0x04, 0x0a
        /*000e*/ 	.short	(.L_2339 - .L_2338)
	.align		4
.L_2338:
        /*0010*/ 	.word	index@(.nv.constant0._ZN10layer_norm13ln_bwd_kernelINS_13Kernel_traitsIf13__nv_bfloat16S2_S2_fjLj6144ELj1ELj1ELj8ELj16ENS_18Kernel_traits_baseILj6144EfS2_S2_S2_fjLj256EEEEELb0ELb1ELb1ELb0EEEvNS_9BwdParamsE)
        /*0014*/ 	.short	0x0160
        /*0016*/ 	.short	0x0128


	//----- nvinfo : EIATTR_CBANK_PARAM_SIZE
	.align		4
.L_2339:
        /*0018*/ 	.byte	0x03, 0x19
        /*001a*/ 	.short	0x0128


	//----- nvinfo : EIATTR_KPARAM_INFO
	.align		4
        /*001c*/ 	.byte	0x04, 0x17
        /*001e*/ 	.short	(.L_2341 - .L_2340)
.L_2340:
        /*0020*/ 	.word	0x00000000
        /*0024*/ 	.short	0x0000
        /*0026*/ 	.short	0x0000
        /*0028*/ 	.byte	0x00, 0xf0, 0xa1, 0x04


	//----- nvinfo : EIATTR_MAXREG_COUNT
	.align		4
.L_2341:
        /*002c*/ 	.byte	0x03, 0x1b
        /*002e*/ 	.short	0x00ff


	//----- nvinfo : EIATTR_NUM_BARRIERS
	.align		4
        /*0030*/ 	.byte	0x02, 0x4c
        /*0032*/ 	.byte	0x01
	.zero		1


	//----- nvinfo : EIATTR_MERCURY_ISA_VERSION
	.align		4
        /*0034*/ 	.byte	0x03, 0x5f
        /*0036*/ 	.short	0x0000


	//----- nvinfo : EIATTR_COOP_GROUP_MASK_REGIDS
	.align		4
        /*0038*/ 	.byte	0x04, 0x29
        /*003a*/ 	.short	(.L_2343 - .L_2342)


	//   ....[0]....
.L_2342:
        /*003c*/ 	.word	0xffffffff


	//   ....[1]....
        /*0040*/ 	.word	0xffffffff


	//   ....[2]....
        /*0044*/ 	.word	0xffffffff


	//   ....[3]....
        /*0048*/ 	.word	0xffffffff


	//   ....[4]....
        /*004c*/ 	.word	0xffffffff


	//   ....[5]....
        /*0050*/ 	.word	0xffffffff


	//   ....[6]....
        /*0054*/ 	.word	0xffffffff


	//   ....[7]....
        /*0058*/ 	.word	0xffffffff


	//   ....[8]....
        /*005c*/ 	.word	0xffffffff


	//   ....[9]....
        /*0060*/ 	.word	0xffffffff


	//   ....[10]....
        /*0064*/ 	.word	0xffffffff


	//   ....[11]....
        /*0068*/ 	.word	0xffffffff


	//   ....[12]....
        /*006c*/ 	.word	0xffffffff


	//   ....[13]....
        /*0070*/ 	.word	0xffffffff


	//   ....[14]....
        /*0074*/ 	.word	0xffffffff


	//   ....[15]....
        /*0078*/ 	.word	0xffffffff


	//   ....[16]....
        /*007c*/ 	.word	0xffffffff


	//   ....[17]....
        /*0080*/ 	.word	0xffffffff


	//   ....[18]....
        /*0084*/ 	.word	0xffffffff


	//   ....[19]....
        /*0088*/ 	.word	0xffffffff


	//----- nvinfo : EIATTR_COOP_GROUP_INSTR_OFFSETS
	.align		4
.L_2343:
        /*008c*/ 	.byte	0x04, 0x28
        /*008e*/ 	.short	(.L_2345 - .L_2344)


	//   ....[0]....
.L_2344:
        /*0090*/ 	.word	0x00001890


	//   ....[1]....
        /*0094*/ 	.word	0x000018b0


	//   ....[2]....
        /*0098*/ 	.word	0x000018d0


	//   ....[3]....
        /*009c*/ 	.word	0x000018f0


	//   ....[4]....
        /*00a0*/ 	.word	0x00001910


	//   ....[5]....
        /*00a4*/ 	.word	0x00001930


	//   ....[6]....
        /*00a8*/ 	.word	0x00001950


	//   ....[7]....
        /*00ac*/ 	.word	0x00001970


	//   ....[8]....
        /*00b0*/ 	.word	0x00001990


	//   ....[9]....
        /*00b4*/ 	.word	0x000019b0


	//   ....[10]....
        /*00b8*/ 	.word	0x000045b0


	//   ....[11]....
        /*00bc*/ 	.word	0x00004630


	//   ....[12]....
        /*00c0*/ 	.word	0x000046b0


	//   ....[13]....
        /*00c4*/ 	.word	0x00004720


	//   ....[14]....
        /*00c8*/ 	.word	0x000047a0


	//   ....[15]....
        /*00cc*/ 	.word	0x00004810


	//   ....[16]....
        /*00d0*/ 	.word	0x00004890


	//   ....[17]....
        /*00d4*/ 	.word	0x00004900


	//   ....[18]....
        /*00d8*/ 	.word	0x00004980


	//   ....[19]....
        /*00dc*/ 	.word	0x000049f0


	//----- nvinfo : EIATTR_EXIT_INSTR_OFFSETS
	.align		4
.L_2345:
        /*00e0*/ 	.byte	0x04, 0x1c
        /*00e2*/ 	.short	(.L_2347 - .L_2346)


	//   ....[0]....
.L_2346:
        /*00e4*/ 	.word	0x000044a0


	//   ....[1]....
        /*00e8*/ 	.word	0x00004550


	//----- nvinfo : EIATTR_MAX_THREADS
	.align		4
.L_2347:
        /*00ec*/ 	.byte	0x04, 0x05
        /*00ee*/ 	.short	(.L_2349 - .L_2348)
.L_2348:
        /*00f0*/ 	.word	0x00000100
        /*00f4*/ 	.word	0x00000001
        /*00f8*/ 	.word	0x00000001


	//----- nvinfo : EIATTR_CRS_STACK_SIZE
	.align		4
.L_2349:
        /*00fc*/ 	.byte	0x04, 0x1e
        /*00fe*/ 	.short	(.L_2351 - .L_2350)
.L_2350:
        /*0100*/ 	.word	0x00000000
.L_2351:


//--------------------- .nv.info._ZN10layer_norm13ln_bwd_kernelINS_13Kernel_traitsIf13__nv_bfloat16S2_S2_fjLj6144ELj1ELj1ELj8ELj16ENS_18Kernel_traits_baseILj6144EfS2_S2_S2_fjLj256EEEEELb0ELb1ELb1ELb1EEEvNS_9BwdParamsE --------------------------
	.section	.nv.info._ZN10layer_norm13ln_bwd_kernelINS_13Kernel_traitsIf13__nv_bfloat16S2_S2_fjLj6144ELj1ELj1ELj8ELj16ENS_18Kernel_traits_baseILj6144EfS2_S2_S2_fjLj256EEEEELb0ELb1ELb1ELb1EEEvNS_9BwdParamsE,"",@"SHT_CUDA_INFO"
	.sectionflags	@""
	.align	4


	//----- nvinfo : EIATTR_CUDA_API_VERSION
	.align		4
        /*0000*/ 	.byte	0x04, 0x37
        /*0002*/ 	.short	(.L_2353 - .L_2352)
.L_2352:
        /*0004*/ 	.word	0x00000082


	//----- nvinfo : EIATTR_SW2861232_WAR
	.align		4
.L_2353:
        /*0008*/ 	.byte	0x01, 0x35
	.zero		2


	//----- nvinfo : EIATTR_PARAM_CBANK
	.align		4
        /*000c*/ 	.byte	0x04, 0x0a
        /*000e*/ 	.short	(.L_2355 - .L_2354)
	.align		4
.L_2354:
        /*0010*/ 	.word	index@(.nv.constant0._ZN10layer_norm13ln_bwd_kernelINS_13Kernel_traitsIf13__nv_bfloat16S2_S2_fjLj6144ELj1ELj1ELj8ELj16ENS_18Kernel_traits_baseILj6144EfS2_S2_S2_fjLj256EEEEELb0ELb1ELb1ELb1EEEvNS_9BwdParamsE)
        /*0014*/ 	.short	0x0160
        /*0016*/ 	.short	0x0128


	//----- nvinfo : EIATTR_CBANK_PARAM_SIZE
	.align		4
.L_2355:
        /*0018*/ 	.byte	0x03, 0x19
        /*001a*/ 	.short	0x0128


	//----- nvinfo : EIATTR_KPARAM_INFO
	.align		4
        /*001c*/ 	.byte	0x04, 0x17
        /*001e*/ 	.short	(.L_2357 - .L_2356)
.L_2356:
        /*0020*/ 	.word	0x00000000
        /*0024*/ 	.short	0x0000
        /*0026*/ 	.short	0x0000
        /*0028*/ 	.byte	0x00, 0xf0, 0xa1, 0x04


	//----- nvinfo : EIATTR_MAXREG_COUNT
	.align		4
.L_2357:
        /*002c*/ 	.byte	0x03, 0x1b
        /*002e*/ 	.short	0x00ff


	//----- nvinfo : EIATTR_NUM_BARRIERS
	.align		4
        /*0030*/ 	.byte	0x02, 0x4c
        /*0032*/ 	.byte	0x01
	.zero		1


	//----- nvinfo : EIATTR_MERCURY_ISA_VERSION
	.align		4
        /*0034*/ 	.byte	0x03, 0x5f
        /*0036*/ 	.short	0x0000


	//----- nvinfo : EIATTR_COOP_GROUP_MASK_REGIDS
	.align		4
        /*0038*/ 	.byte	0x04, 0x29
        /*003a*/ 	.short	(.L_2359 - .L_2358)


	//   ....[0]....
.L_2358:
        /*003c*/ 	.word	0xffffffff


	//   ....[1]....
        /*0040*/ 	.word	0xffffffff


	//   ....[2]....
        /*0044*/ 	.word	0xffffffff


	//   ....[3]....
        /*0048*/ 	.word	0xffffffff


	//   ....[4]....
        /*004c*/ 	.word	0xffffffff


	//   ....[5]....
        /*0050*/ 	.word	0xffffffff


	//   ....[6]....
        /*0054*/ 	.word	0xffffffff


	//   ....[7]....
        /*0058*/ 	.word	0xffffffff


	//   ....[8]....
        /*005c*/ 	.word	0xffffffff


	//   ....[9]....
        /*0060*/ 	.word	0xffffffff


	//   ....[10]....
        /*0064*/ 	.word	0xffffffff


	//   ....[11]....
        /*0068*/ 	.word	0xffffffff


	//   ....[12]....
        /*006c*/ 	.word	0xffffffff


	//   ....[13]....
        /*0070*/ 	.word	0xffffffff


	//   ....[14]....
        /*0074*/ 	.word	0xffffffff


	//   ....[15]....
        /*0078*/ 	.word	0xffffffff


	//   ....[16]....
        /*007c*/ 	.word	0xffffffff


	//   ....[17]....
        /*0080*/ 	.word	0xffffffff


	//   ....[18]....
        /*0084*/ 	.word	0xffffffff


	//   ....[19]....
        /*0088*/ 	.word	0xffffffff


	//----- nvinfo : EIATTR_COOP_GROUP_INSTR_OFFSETS
	.align		4
.L_2359:
        /*008c*/ 	.byte	0x04, 0x28
        /*008e*/ 	.short	(.L_2361 - .L_2360)


	//   ....[0]....
.L_2360:
        /*0090*/ 	.word	0x000017d0


	//   ....[1]....
        /*0094*/ 	.word	0x000017f0


	//   ....[2]....
        /*0098*/ 	.word	0x00001810


	//   ....[3]....
        /*009c*/ 	.word	0x00001830


	//   ....[4]....
        /*00a0*/ 	.word	0x00001850


	//   ....[5]....
        /*00a4*/ 	.word	0x00001870


	//   ....[6]....
        /*00a8*/ 	.word	0x00001890


	//   ....[7]....
        /*00ac*/ 	.word	0x000018b0


	//   ....[8]....
        /*00b0*/ 	.word	0x000018d0


	//   ....[9]....
        /*00b4*/ 	.word	0x000018f0


	//   ....[10]....
        /*00b8*/ 	.word	0x000041a0


	//   ....[11]....
        /*00bc*/ 	.word	0x00004220


	//   ....[12]....
        /*00c0*/ 	.word	0x000042a0


	//   ....[13]....
        /*00c4*/ 	.word	0x00004310


	//   ....[14]....
        /*00c8*/ 	.word	0x00004390


	//   ....[15]....
        /*00cc*/ 	.word	0x00004400


	//   ....[16]....
        /*00d0*/ 	.word	0x00004480


	//   ....[17]....
        /*00d4*/ 	.word	0x000044f0


	//   ....[18]....
        /*00d8*/ 	.word	0x00004570


	//   ....[19]....
        /*00dc*/ 	.word	0x000045e0


	//----- nvinfo : EIATTR_EXIT_INSTR_OFFSETS
	.align		4
.L_2361:
        /*00e0*/ 	.byte	0x04, 0x1c
        /*00e2*/ 	.short	(.L_2363 - .L_2362)


	//   ....[0]....
.L_2362:
        /*00e4*/ 	.word	0x00004140


	//----- nvinfo : EIATTR_MAX_THREADS
	.align		4
.L_2363:
        /*00e8*/ 	.byte	0x04, 0x05
        /*00ea*/ 	.short	(.L_2365 - .L_2364)
.L_2364:
        /*00ec*/ 	.word	0x00000100
        /*00f0*/ 	.word	0x00000001
        /*00f4*/ 	.word	0x00000001


	//----- nvinfo : EIATTR_CRS_STACK_SIZE
	.align		4
.L_2365:
        /*00f8*/ 	.byte	0x04, 0x1e
        /*00fa*/ 	.short	(.L_2367 - .L_2366)
.L_2366:
        /*00fc*/ 	.word	0x00000000
.L_2367:


//--------------------- .nv.info._ZN10layer_norm13ln_bwd_kernelINS_13Kernel_traitsIf13__nv_bfloat16S2_S2_fjLj6144ELj1ELj1ELj8ELj16ENS_18Kernel_traits_baseILj6144EfS2_S2_S2_fjLj256EEEEELb1ELb0ELb0ELb0EEEvNS_9BwdParamsE --------------------------
	.section	.nv.info._ZN10layer_norm13ln_bwd_kernelINS_13Kernel_traitsIf13__nv_bfloat16S2_S2_fjLj6144ELj1ELj1ELj8ELj16ENS_18Kernel_traits_baseILj6144EfS2_S2_S2_fjLj256EEEEELb1ELb0ELb0ELb0EEEvNS_9BwdParamsE,"",@"SHT_CUDA_INFO"
	.sectionflags	@""
	.align	4


	//----- nvinfo : EIATTR_CUDA_API_VERSION
	.align		4
        /*0000*/ 	.byte	0x04, 0x37
        /*0002*/ 	.short	(.L_2369 - .L_2368)
.L_2368:
        /*0004*/ 	.word	0x00000082


	//----- nvinfo : EIATTR_SW2861232_WAR
	.align		4
.L_2369:
        /*0008*/ 	.byte	0x01, 0x35
	.zero		2


	//----- nvinfo : EIATTR_PARAM_CBANK
	.align		4
        /*000c*/ 	.byte	0x04, 0x0a
        /*000e*/ 	.short	(.L_2371 - .L_2370)
	.align		4
.L_2370:
        /*0010*/ 	.word	index@(.nv.constant0._ZN10layer_norm13ln_bwd_kernelINS_13Kernel_traitsIf13__nv_bfloat16S2_S2_fjLj6144ELj1ELj1ELj8ELj16ENS_18Kernel_traits_baseILj6144EfS2_S2_S2_fjLj256EEEEELb1ELb0ELb0ELb0EEEvNS_9BwdParamsE)
        /*0014*/ 	.short	0x0160
        /*0016*/ 	.short	0x0128


	//----- nvinfo : EIATTR_CBANK_PARAM_SIZE
	.align		4
.L_2371:
        /*0018*/ 	.byte	0x03, 0x19
        /*001a*/ 	.short	0x0128


	//----- nvinfo : EIATTR_KPARAM_INFO
	.align		4
        /*001c*/ 	.byte	0x04, 0x17
        /*001e*/ 	.short	(.L_2373 - .L_2372)
.L_2372:
        /*0020*/ 	.word	0x00000000
        /*0024*/ 	.short	0x0000
        /*0026*/ 	.short	0x0000
        /*0028*/ 	.byte	0x00, 0xf0, 0xa1, 0x04


	//----- nvinfo : EIATTR_MAXREG_COUNT
	.align		4
.L_2373:
        /*002c*/ 	.byte	0x03, 0x1b
        /*002e*/ 	.short	0x00ff


	//----- nvinfo : EIATTR_NUM_BARRIERS
	.align		4
        /*0030*/ 	.byte	0x02, 0x4c
        /*0032*/ 	.byte	0x01
	.zero		1


	//----- nvinfo : EIATTR_MERCURY_ISA_VERSION
	.align		4
        /*0034*/ 	.byte	0x03, 0x5f
        /*0036*/ 	.short	0x0000


	//----- nvinfo : EIATTR_COOP_GROUP_MASK_REGIDS
	.align		4
        /*0038*/ 	.byte	0x04, 0x29
        /*003a*/ 	.short	(.L_2375 - .L_2374)


	//   ....[0]....
.L_2374:
        /*003c*/ 	.word	0xffffffff


	//   ....[1]....
        /*0040*/ 	.word	0xffffffff


	//   ....[2]....
        /*0044*/ 	.word	0xffffffff


	//   ....[3]....
        /*0048*/ 	.word	0xffffffff


	//   ....[4]....
        /*004c*/ 	.word	0xffffffff


	//   ....[5]....
        /*0050*/ 	.word	0xffffffff


	//   ....[6]....
        /*0054*/ 	.word	0xffffffff


	//   ....[7]....
        /*0058*/ 	.word	0xffffffff


	//   ....[8]....
        /*005c*/ 	.word	0xffffffff


	//   ....[9]....
        /*0060*/ 	.word	0xffffffff


	//   ....[10]....
        /*0064*/ 	.word	0xffffffff


	//   ....[11]....
        /*0068*/ 	.word	0xffffffff


	//   ....[12]....
        /*006c*/ 	.word	0xffffffff


	//   ....[13]....
        /*0070*/ 	.word	0xffffffff


	//   ....[14]....
        /*0074*/ 	.word	0xffffffff


	//   ....[15]....
        /*0078*/ 	.word	0xffffffff


	//   ....[16]....
        /*007c*/ 	.word	0xffffffff


	//   ....[17]....
        /*0080*/ 	.word	0xffffffff


	//   ....[18]....
        /*0084*/ 	.word	0xffffffff


	//   ....[19]....
        /*0088*/ 	.word	0xffffffff


	//----- nvinfo : EIATTR_COOP_GROUP_INSTR_OFFSETS
	.align		4
.L_2375:
        /*008c*/ 	.byte	0x04, 0x28
        /*008e*/ 	.short	(.L_2377 - .L_2376)


	//   ....[0]....
.L_2376:
        /*0090*/ 	.word	0x00001630


	//   ....[1]....
        /*0094*/ 	.word	0x00001650


	//   ....[2]....
        /*0098*/ 	.word	0x00001670


	//   ....[3]....
        /*009c*/ 	.word	0x00001690


	//   ....[4]....
        /*00a0*/ 	.word	0x000016b0


	//   ....[5]....
        /*00a4*/ 	.word	0x000016d0


	//   ....[6]....
        /*00a8*/ 	.word	0x000016f0


	//   ....[7]....
        /*00ac*/ 	.word	0x00001710


	//   ....[8]....
        /*00b0*/ 	.word	0x00001730


	//   ....[9]....
        /*00b4*/ 	.word	0x00001750


	//   ....[10]....
        /*00b8*/ 	.word	0x00003030


	//   ....[11]....
        /*00bc*/ 	.word	0x000030b0


	//   ....[12]....
        /*00c0*/ 	.word	0x00003130


	//   ....[13]....
        /*00c4*/ 	.word	0x000031a0


	//   ....[14]....
        /*00c8*/ 	.word	0x00003220


	//   ....[15]....
        /*00cc*/ 	.word	0x00003290


	//   ....[16]....
        /*00d0*/ 	.word	0x00003310


	//   ....[17]....
        /*00d4*/ 	.word	0x00003380


	//   ....[18]....
        /*00d8*/ 	.word	0x00003400


	//   ....[19]....
        /*00dc*/ 	.word	0x00003470


	//----- nvinfo : EIATTR_EXIT_INSTR_OFFSETS
	.align		4
.L_2377:
        /*00e0*/ 	.byte	0x04, 0x1c
        /*00e2*/ 	.short	(.L_2379 - .L_2378)


	//   ....[0]....
.L_2378:
        /*00e4*/ 	.word	0x00002f50


	//   ....[1]....
        /*00e8*/ 	.word	0x00002fd0


	//----- nvinfo : EIATTR_MAX_THREADS
	.align		4
.L_2379:
        /*00ec*/ 	.byte	0x04, 0x05
        /*00ee*/ 	.short	(.L_2381 - .L_2380)
.L_2380:
        /*00f0*/ 	.word	0x00000100
        /*00f4*/ 	.word	0x00000001
        /*00f8*/ 	.word	0x00000001


	//----- nvinfo : EIATTR_CRS_STACK_SIZE
	.align		4
.L_2381:
        /*00fc*/ 	.byte	0x04, 0x1e
        /*00fe*/ 	.short	(.L_2383 - .L_2382)
.L_2382:
        /*0100*/ 	.word	0x00000000
.L_2383:


//--------------------- .nv.info._ZN10layer_norm13ln_bwd_kernelINS_13Kernel_traitsIf13__nv_bfloat16S2_S2_fjLj6144ELj1ELj1ELj8ELj16ENS_18Kernel_traits_baseILj6144EfS2_S2_S2_fjLj256EEEEELb1ELb0ELb0ELb1EEEvNS_9BwdParamsE --------------------------
	.section	.nv.info._ZN10layer_norm13ln_bwd_kernelINS_13Kernel_traitsIf13__nv_bfloat16S2_S2_fjLj6144ELj1ELj1ELj8ELj16ENS_18Kernel_traits_baseILj6144EfS2_S2_S2_fjLj256EEEEELb1ELb0ELb0ELb1EEEvNS_9BwdParamsE,"",@"SHT_CUDA_INFO"
	.sectionflags	@""
	.align	4


	//----- nvinfo : EIATTR_CUDA_API_VERSION
	.align		4
        /*0000*/ 	.byte	0x04, 0x37
        /*0002*/ 	.short	(.L_2385 - .L_2384)
.L_2384:
        /*0004*/ 	.word	0x00000082


	//----- nvinfo : EIATTR_SW2861232_WAR
	.align		4
.L_2385:
        /*0008*/ 	.byte	0x01, 0x35
	.zero		2


	//----- nvinfo : EIATTR_PARAM_CBANK
	.align		4
        /*000c*/ 	.byte	0x04, 0x0a
        /*000e*/ 	.short	(.L_2387 - .L_2386)
	.align		4
.L_2386:
        /*0010*/ 	.word	index@(.nv.constant0._ZN10layer_norm13ln_bwd_kernelINS_13Kernel_traitsIf13__nv_bfloat16S2_S2_fjLj6144ELj1ELj1ELj8ELj16ENS_18Kernel_traits_baseILj6144EfS2_S2_S2_fjLj256EEEEELb1ELb0ELb0ELb1EEEvNS_9BwdParamsE)
        /*0014*/ 	.short	0x0160
        /*0016*/ 	.short	0x0128


	//----- nvinfo : EIATTR_CBANK_PARAM_SIZE
	.align		4
.L_2387:
        /*0018*/ 	.byte	0x03, 0x19
        /*001a*/ 	.short	0x0128


	//----- nvinfo : EIATTR_KPARAM_INFO
	.align		4
        /*001c*/ 	.byte	0x04, 0x17
        /*001e*/ 	.short	(.L_2389 - .L_2388)
.L_2388:
        /*0020*/ 	.word	0x00000000
        /*0024*/ 	.short	0x0000
        /*0026*/ 	.short	0x0000
        /*0028*/ 	.byte	0x00, 0xf0, 0xa1, 0x04


	//----- nvinfo : EIATTR_MAXREG_COUNT
	.align		4
.L_2389:
        /*002c*/ 	.byte	0x03, 0x1b
        /*002e*/ 	.short	0x00ff


	//----- nvinfo : EIATTR_NUM_BARRIERS
	.align		4
        /*0030*/ 	.byte	0x02, 0x4c
        /*0032*/ 	.byte	0x01
	.zero		1


	//----- nvinfo : EIATTR_MERCURY_ISA_VERSION
	.align		4
        /*0034*/ 	.byte	0x03, 0x5f
        /*0036*/ 	.short	0x0000


	//----- nvinfo : EIATTR_COOP_GROUP_MASK_REGIDS
	.align		4
        /*0038*/ 	.byte	0x04, 0x29
        /*003a*/ 	.short	(.L_2391 - .L_2390)


	//   ....[0]....
.L_2390:
        /*003c*/ 	.word	0xffffffff


	//   ....[1]....
        /*0040*/ 	.word	0xffffffff


	//   ....[2]....
        /*0044*/ 	.word	0xffffffff


	//   ....[3]....
        /*0048*/ 	.word	0xffffffff


	//   ....[4]....
        /*004c*/ 	.word	0xffffffff


	//   ....[5]....
        /*0050*/ 	.word	0xffffffff


	//   ....[6]....
        /*0054*/ 	.word	0xffffffff


	//   ....[7]....
        /*0058*/ 	.word	0xffffffff


	//   ....[8]....
        /*005c*/ 	.word	0xffffffff


	//   ....[9]....
        /*0060*/ 	.word	0xffffffff


	//   ....[10]....
        /*0064*/ 	.word	0xffffffff


	//   ....[11]....
        /*0068*/ 	.word	0xffffffff


	//   ....[12]....
        /*006c*/ 	.word	0xffffffff


	//   ....[13]....
        /*0070*/ 	.word	0xffffffff


	//   ....[14]....
        /*0074*/ 	.word	0xffffffff


	//   ....[15]....
        /*0078*/ 	.word	0xffffffff


	//   ....[16]....
        /*007c*/ 	.word	0xffffffff


	//   ....[17]....
        /*0080*/ 	.word	0xffffffff


	//   ....[18]....
        /*0084*/ 	.word	0xffffffff


	//   ....[19]....
        /*0088*/ 	.word	0xffffffff


	//----- nvinfo : EIATTR_COOP_GROUP_INSTR_OFFSETS
	.align		4
.L_2391:
        /*008c*/ 	.byte	0x04, 0x28
        /*008e*/ 	.short	(.L_2393 - .L_2392)


	//   ....[0]....
.L_2392:
        /*0090*/ 	.word	0x00001620


	//   ....[1]....
        /*0094*/ 	.word	0x00001650


	//   ....[2]....
        /*0098*/ 	.word	0x00001660


	//   ....[3]....
        /*009c*/ 	.word	0x00001690


	//   ....[4]....
        /*00a0*/ 	.word	0x000016a0


	//   ....[5]....
        /*00a4*/ 	.word	0x000016d0


	//   ....[6]....
        /*00a8*/ 	.word	0x000016e0


	//   ....[7]....
        /*00ac*/ 	.word	0x00001710


	//   ....[8]....
        /*00b0*/ 	.word	0x00001720


	//   ....[9]....
        /*00b4*/ 	.word	0x00001740


	//   ....[10]....
        /*00b8*/ 	.word	0x00003090


	//   ....[11]....
        /*00bc*/ 	.word	0x00003110


	//   ....[12]....
        /*00c0*/ 	.word	0x00003190


	//   ....[13]....
        /*00c4*/ 	.word	0x00003200


	//   ....[14]....
        /*00c8*/ 	.word	0x00003280


	//   ....[15]....
        /*00cc*/ 	.word	0x000032f0


	//   ....[16]....
        /*00d0*/ 	.word	0x00003370


	//   ....[17]....
        /*00d4*/ 	.word	0x000033e0


	//   ....[18]....
        /*00d8*/ 	.word	0x00003460


	//   ....[19]....
        /*00dc*/ 	.word	0x000034d0


	//----- nvinfo : EIATTR_EXIT_INSTR_OFFSETS
	.align		4
.L_2393:
        /*00e0*/ 	.byte	0x04, 0x1c
        /*00e2*/ 	.short	(.L_2395 - .L_2394)


	//   ....[0]....
.L_2394:
        /*00e4*/ 	.word	0x00003030


	//----- nvinfo : EIATTR_MAX_THREADS
	.align		4
.L_2395:
        /*00e8*/ 	.byte	0x04, 0x05
        /*00ea*/ 	.short	(.L_2397 - .L_2396)
.L_2396:
        /*00ec*/ 	.word	0x00000100
        /*00f0*/ 	.word	0x00000001
        /*00f4*/ 	.word	0x00000001


	//----- nvinfo : EIATTR_CRS_STACK_SIZE
	.align		4
.L_2397:
        /*00f8*/ 	.byte	0x04, 0x1e
        /*00fa*/ 	.short	(.L_2399 - .L_2398)
.L_2398:
        /*00fc*/ 	.word	0x00000000
.L_2399:


//--------------------- .nv.info._ZN10layer_norm22ln_bwd_finalize_kernelINS_22Kernel_traits_finalizeILj6144Ef13__nv_bfloat16S2_S2_fjLb0ELj1024ELj4ENS_18Kernel_traits_baseILj6144EfS2_S2_S2_fjLj1024EEEEELb0ELb0EEEvNS_9BwdParamsE --------------------------
	.section	.nv.info._ZN10layer_norm22ln_bwd_finalize_kernelINS_22Kernel_traits_finalizeILj6144Ef13__nv_bfloat16S2_S2_fjLb0ELj1024ELj4ENS_18Kernel_traits_baseILj6144EfS2_S2_S2_fjLj1024EEEEELb0ELb0EEEvNS_9BwdParamsE,"",@"SHT_CUDA_INFO"
	.sectionflags	@""
	.align	4


	//----- nvinfo : EIATTR_CUDA_API_VERSION
	.align		4
        /*0000*/ 	.byte	0x04, 0x37
        /*0002*/ 	.short	(.L_2401 - .L_2400)
.L_2400:
        /*0004*/ 	.word	0x00000082


	//----- nvinfo : EIATTR_SW2861232_WAR
	.align		4
.L_2401:
        /*0008*/ 	.byte	0x01, 0x35
	.zero		2


	//----- nvinfo : EIATTR_PARAM_CBANK
	.align		4
        /*000c*/ 	.byte	0x04, 0x0a
        /*000e*/ 	.short	(.L_2403 - .L_2402)
	.align		4
.L_2402:
        /*0010*/ 	.word	index@(.nv.constant0._ZN10layer_norm22ln_bwd_finalize_kernelINS_22Kernel_traits_finalizeILj6144Ef13__nv_bfloat16S2_S2_fjLb0ELj1024ELj4ENS_18Kernel_traits_baseILj6144EfS2_S2_S2_fjLj1024EEEEELb0ELb0EEEvNS_9BwdParamsE)
        /*0014*/ 	.short	0x0160
        /*0016*/ 	.short	0x0128


	//----- nvinfo : EIATTR_CBANK_PARAM_SIZE
	.align		4
.L_2403:
        /*0018*/ 	.byte	0x03, 0x19
        /*001a*/ 	.short	0x0128


	//----- nvinfo : EIATTR_KPARAM_INFO
	.align		4
        /*001c*/ 	.byte	0x04, 0x17
        /*001e*/ 	.short	(.L_2405 - .L_2404)
.L_2404:
        /*0020*/ 	.word	0x00000000
        /*0024*/ 	.short	0x0000
        /*0026*/ 	.short	0x0000
        /*0028*/ 	.byte	0x00, 0xf0, 0xa1, 0x04


	//----- nvinfo : EIATTR_MAXREG_COUNT
	.align		4
.L_2405:
        /*002c*/ 	.byte	0x03, 0x1b
        /*002e*/ 	.short	0x0040


	//----- nvinfo : EIATTR_NUM_BARRIERS
	.align		4
        /*0030*/ 	.byte	0x02, 0x4c
        /*0032*/ 	.byte	0x01
	.zero		1


	//----- nvinfo : EIATTR_MERCURY_ISA_VERSION
	.align		4
        /*0034*/ 	.byte	0x03, 0x5f
        /*0036*/ 	.short	0x0000


	//----- nvinfo : EIATTR_COOP_GROUP_MASK_REGIDS
	.align		4
        /*0038*/ 	.byte	0x04, 0x29
        /*003a*/ 	.short	(.L_2407 - .L_2406)


	//   ....[0]....
.L_2406:
        /*003c*/ 	.word	0xffffffff


	//   ....[1]....
        /*0040*/ 	.word	0xffffffff


	//   ....[2]....
        /*0044*/ 	.word	0xffffffff


	//   ....[3]....
        /*0048*/ 	.word	0xffffffff


	//   ....[4]....
        /*004c*/ 	.word	0xffffffff


	//   ....[5]....
        /*0050*/ 	.word	0xffffffff


	//   ....[6]....
        /*0054*/ 	.word	0xffffffff


	//   ....[7]....
        /*0058*/ 	.word	0xffffffff


	//   ....[8]....
        /*005c*/ 	.word	0xffffffff


	//   ....[9]....
        /*0060*/ 	.word	0xffffffff


	//   ....[10]....
        /*0064*/ 	.word	0xffffffff


	//   ....[11]....
        /*0068*/ 	.word	0xffffffff


	//   ....[12]....
        /*006c*/ 	.word	0xffffffff


	//   ....[13]....
        /*0070*/ 	.word	0xffffffff


	//   ....[14]....
        /*0074*/ 	.word	0xffffffff


	//   ....[15]....
        /*0078*/ 	.word	0xffffffff


	//   ....[16]....
        /*007c*/ 	.word	0xffffffff


	//   ....[17]....
        /*0080*/ 	.word	0xffffffff


	//   ....[18]....
        /*0084*/ 	.word	0xffffffff


	//   ....[19]....
        /*0088*/ 	.word	0xffffffff


	//----- nvinfo : EIATTR_COOP_GROUP_INSTR_OFFSETS
	.align		4
.L_2407:
        /*008c*/ 	.byte	0x04, 0x28
        /*008e*/ 	.short	(.L_2409 - .L_2408)


	//   ....[0]....
.L_2408:
        /*0090*/ 	.word	0x00000820


	//   ....[1]....
        /*0094*/ 	.word	0x00000850


	//   ....[2]....
        /*0098*/ 	.word	0x00000860


	//   ....[3]....
        /*009c*/ 	.word	0x00000890


	//   ....[4]....
        /*00a0*/ 	.word	0x000008a0


	//   ....[5]....
        /*00a4*/ 	.word	0x000008d0


	//   ....[6]....
        /*00a8*/ 	.word	0x000008f0


	//   ....[7]....
        /*00ac*/ 	.word	0x00000900


	//   ....[8]....
        /*00b0*/ 	.word	0x00000930


	//   ....[9]....
        /*00b4*/ 	.word	0x00000940


	//   ....[10]....
        /*00b8*/ 	.word	0x00000b30


	//   ....[11]....
        /*00bc*/ 	.word	0x00000ba0


	//   ....[12]....
        /*00c0*/ 	.word	0x00000c00


	//   ....[13]....
        /*00c4*/ 	.word	0x00000c60


	//   ....[14]....
        /*00c8*/ 	.word	0x00000cd0


	//   ....[15]....
        /*00cc*/ 	.word	0x00000d40


	//   ....[16]....
        /*00d0*/ 	.word	0x00000da0


	//   ....[17]....
        /*00d4*/ 	.word	0x00000e00


	//   ....[18]....
        /*00d8*/ 	.word	0x00000e60


	//   ....[19]....
        /*00dc*/ 	.word	0x00000ec0


	//----- nvinfo : EIATTR_EXIT_INSTR_OFFSETS
	.align		4
.L_2409:
        /*00e0*/ 	.byte	0x04, 0x1c
        /*00e2*/ 	.short	(.L_2411 - .L_2410)


	//   ....[0]....
.L_2410:
        /*00e4*/ 	.word	0x00000070


	//   ....[1]....
        /*00e8*/ 	.word	0x00000ad0


	//----- nvinfo : EIATTR_MAX_THREADS
	.align		4
.L_2411:
        /*00ec*/ 	.byte	0x04, 0x05
        /*00ee*/ 	.short	(.L_2413 - .L_2412)
.L_2412:
        /*00f0*/ 	.word	0x00000400
        /*00f4*/ 	.word	0x00000001
        /*00f8*/ 	.word	0x00000001


	//----- nvinfo : EIATTR_CRS_STACK_SIZE
	.align		4
.L_2413:
        /*00fc*/ 	.byte	0x04, 0x1e
        /*00fe*/ 	.short	(.L_2415 - .L_2414)
.L_2414:
        /*0100*/ 	.word	0x00000000
.L_2415:


//--------------------- .nv.info._ZN10layer_norm13ln_bwd_kernelINS_13Kernel_traitsIf13__nv_bfloat16S2_S2_fjLj6144ELj1ELj1ELj8ELj16ENS_18Kernel_traits_baseILj6144EfS2_S2_S2_fjLj256EEEEELb1ELb0ELb1ELb0EEEvNS_9BwdParamsE --------------------------
	.section	.nv.info._ZN10layer_norm13ln_bwd_kernelINS_13Kernel_traitsIf13__nv_bfloat16S2_S2_fjLj6144ELj1ELj1ELj8ELj16ENS_18Kernel_traits_baseILj6144EfS2_S2_S2_fjLj256EEEEELb1ELb0ELb1ELb0EEEvNS_9BwdParamsE,"",@"SHT_CUDA_INFO"
	.sectionflags	@""
	.align	4


	//----- nvinfo : EIATTR_CUDA_API_VERSION
	.align		4
        /*0000*/ 	.byte	0x04, 0x37
        /*0002*/ 	.short	(.L_2417 - .L_2416)
.L_2416:
        /*0004*/ 	.word	0x00000082


	//----- nvinfo : EIATTR_SW2861232_WAR
	.align		4
.L_2417:
        /*0008*/ 	.byte	0x01, 0x35
	.zero		2


	//----- nvinfo : EIATTR_PARAM_CBANK
	.align		4
        /*000c*/ 	.byte	0x04, 0x0a
        /*000e*/ 	.short	(.L_2419 - .L_2418)
	.align		4
.L_2418:
        /*0010*/ 	.word	index@(.nv.constant0._ZN10layer_norm13ln_bwd_kernelINS_13Kernel_traitsIf13__nv_bfloat16S2_S2_fjLj6144ELj1ELj1ELj8ELj16ENS_18Kernel_traits_baseILj6144EfS2_S2_S2_fjLj256EEEEELb1ELb0ELb1ELb0EEEvNS_9BwdParamsE)
        /*0014*/ 	.short	0x0160
        /*0016*/ 	.short	0x0128


	//----- nvinfo : EIATTR_CBANK_PARAM_SIZE
	.align		4
.L_2419:
        /*0018*/ 	.byte	0x03, 0x19
        /*001a*/ 	.short	0x0128


	//----- nvinfo : EIATTR_KPARAM_INFO
	.align		4
        /*001c*/ 	.byte	0x04, 0x17
        /*001e*/ 	.short	(.L_2421 - .L_2420)
.L_2420:
        /*0020*/ 	.word	0x00000000
        /*0024*/ 	.short	0x0000
        /*0026*/ 	.short	0x0000
        /*0028*/ 	.byte	0x00, 0xf0, 0xa1, 0x04


	//----- nvinfo : EIATTR_MAXREG_COUNT
	.align		4
.L_2421:
        /*002c*/ 	.byte	0x03, 0x1b
        /*002e*/ 	.short	0x00ff


	//----- nvinfo : EIATTR_NUM_BARRIERS
	.align		4
        /*0030*/ 	.byte	0x02, 0x4c
        /*0032*/ 	.byte	0x01
	.zero		1


	//----- nvinfo : EIATTR_MERCURY_ISA_VERSION
	.align		4
        /*0034*/ 	.byte	0x03, 0x5f
        /*0036*/ 	.short	0x0000


	//----- nvinfo : EIATTR_COOP_GROUP_MASK_REGIDS
	.align		4
        /*0038*/ 	.byte	0x04, 0x29
        /*003a*/ 	.short	(.L_2423 - .L_2422)


	//   ....[0]....
.L_2422:
        /*003c*/ 	.word	0xffffffff


	//   ....[1]....
        /*0040*/ 	.word	0xffffffff


	//   ....[2]....
        /*0044*/ 	.word	0xffffffff


	//   ....[3]....
        /*0048*/ 	.word	0xffffffff


	//   ....[4]....
        /*004c*/ 	.word	0xffffffff


	//   ....[5]....
        /*0050*/ 	.word	0xffffffff


	//   ....[6]....
        /*0054*/ 	.word	0xffffffff


	//   ....[7]....
        /*0058*/ 	.word	0xffffffff


	//   ....[8]....
        /*005c*/ 	.word	0xffffffff


	//   ....[9]....
        /*0060*/ 	.word	0xffffffff


	//   ....[10]....
        /*0064*/ 	.word	0xffffffff


	//   ....[11]....
        /*0068*/ 	.word	0xffffffff


	//   ....[12]....
        /*006c*/ 	.word	0xffffffff


	//   ....[13]....
        /*0070*/ 	.word	0xffffffff


	//   ....[14]....
        /*0074*/ 	.word	0xffffffff


	//   ....[15]....
        /*0078*/ 	.word	0xffffffff


	//   ....[16]....
        /*007c*/ 	.word	0xffffffff


	//   ....[17]....
        /*0080*/ 	.word	0xffffffff


	//   ....[18]....
        /*0084*/ 	.word	0xffffffff


	//   ....[19]....
        /*0088*/ 	.word	0xffffffff


	//----- nvinfo : EIATTR_COOP_GROUP_INSTR_OFFSETS
	.align		4
.L_2423:
        /*008c*/ 	.byte	0x04, 0x28
        /*008e*/ 	.short	(.L_2425 - .L_2424)


	//   ....[0]....
.L_2424:
        /*0090*/ 	.word	0x00001970


	//   ....[1]....
        /*0094*/ 	.word	0x00001990


	//   ....[2]....
        /*0098*/ 	.word	0x000019b0


	//   ....[3]....
        /*009c*/ 	.word	0x000019d0


	//   ....[4]....
        /*00a0*/ 	.word	0x000019f0


	//   ....[5]....
        /*00a4*/ 	.word	0x00001a10


	//   ....[6]....
        /*00a8*/ 	.word	0x00001a30


	//   ....[7]....
        /*00ac*/ 	.word	0x00001a50


	//   ....[8]....
        /*00b0*/ 	.word	0x00001a70


	//   ....[9]....
        /*00b4*/ 	.word	0x00001a90


	//   ....[10]....
        /*00b8*/ 	.word	0x00004480


	//   ....[11]....
        /*00bc*/ 	.word	0x00004500


	//   ....[12]....
        /*00c0*/ 	.word	0x00004580


	//   ....[13]....
        /*00c4*/ 	.word	0x000045f0


	//   ....[14]....
        /*00c8*/ 	.word	0x00004670


	//   ....[15]....
        /*00cc*/ 	.word	0x000046e0


	//   ....[16]....
        /*00d0*/ 	.word	0x00004760


	//   ....[17]....
        /*00d4*/ 	.word	0x000047d0


	//   ....[18]....
        /*00d8*/ 	.word	0x00004850


	//   ....[19]....
        /*00dc*/ 	.word	0x000048c0


	//----- nvinfo : EIATTR_EXIT_INSTR_OFFSETS
	.align		4
.L_2425:
        /*00e0*/ 	.byte	0x04, 0x1c
        /*00e2*/ 	.short	(.L_2427 - .L_2426)


	//   ....[0]....
.L_2426:
        /*00e4*/ 	.word	0x000043a0


	//   ....[1]....
        /*00e8*/ 	.word	0x00004420


	//----- nvinfo : EIATTR_MAX_THREADS
	.align		4
.L_2427:
        /*00ec*/ 	.byte	0x04, 0x05
        /*00ee*/ 	.short	(.L_2429 - .L_2428)
.L_2428:
        /*00f0*/ 	.word	0x00000100
        /*00f4*/ 	.word	0x00000001
        /*00f8*/ 	.word	0x00000001


	//----- nvinfo : EIATTR_CRS_STACK_SIZE
	.align		4
.L_2429:
        /*00fc*/ 	.byte	0x04, 0x1e
        /*00fe*/ 	.short	(.L_2431 - .L_2430)
.L_2430:
        /*0100*/ 	.word	0x00000000
.L_2431:


//--------------------- .nv.info._ZN10layer_norm22ln_bwd_finalize_kernelINS_22Kernel_traits_finalizeILj6144Ef13__nv_bfloat16S2_S2_fjLb0ELj1024ELj4ENS_18Kernel_traits_baseILj6144EfS2_S2_S2_fjLj1024EEEEELb0ELb1EEEvNS_9BwdParamsE --------------------------
	.section	.nv.info._ZN10layer_norm22ln_bwd_finalize_kernelINS_22Kernel_traits_finalizeILj6144Ef13__nv_bfloat16S2_S2_fjLb0ELj1024ELj4ENS_18Kernel_traits_baseILj6144EfS2_S2_S2_fjLj1024EEEEELb0ELb1EEEvNS_9BwdParamsE,"",@"SHT_CUDA_INFO"
	.sectionflags	@""
	.align	4


	//----- nvinfo : EIATTR_CUDA_API_VERSION
	.align		4
        /*0000*/ 	.byte	0x04, 0x37
        /*0002*/ 	.short	(.L_2433 - .L_2432)
.L_2432:
        /*0004*/ 	.word	0x00000082


	//----- nvinfo : EIATTR_SW2861232_WAR
	.align		4
.L_2433:
        /*0008*/ 	.byte	0x01, 0x35
	.zero		2


	//----- nvinfo : EIATTR_PARAM_CBANK
	.align		4
        /*000c*/ 	.byte	0x04, 0x0a
        /*000e*/ 	.short	(.L_2435 - .L_2434)
	.align		4
.L_2434:
        /*0010*/ 	.word	index@(.nv.constant0._ZN10layer_norm22ln_bwd_finalize_kernelINS_22Kernel_traits_finalizeILj6144Ef13__nv_bfloat16S2_S2_fjLb0ELj1024ELj4ENS_18Kernel_traits_baseILj6144EfS2_S2_S2_fjLj1024EEEEELb0ELb1EEEvNS_9BwdParamsE)
        /*0014*/ 	.short	0x0160
        /*0016*/ 	.short	0x0128


	//----- nvinfo : EIATTR_CBANK_PARAM_SIZE
	.align		4
.L_2435:
        /*0018*/ 	.byte	0x03, 0x19
        /*001a*/ 	.short	0x0128


	//----- nvinfo : EIATTR_KPARAM_INFO
	.align		4
        /*001c*/ 	.byte	0x04, 0x17
        /*001e*/ 	.short	(.L_2437 - .L_2436)
.L_2436:
        /*0020*/ 	.word	0x00000000
        /*0024*/ 	.short	0x0000
        /*0026*/ 	.short	0x0000
        /*0028*/ 	.byte	0x00, 0xf0, 0xa1, 0x04


	//----- nvinfo : EIATTR_MAXREG_COUNT
	.align		4
.L_2437:
        /*002c*/ 	.byte	0x03, 0x1b
        /*002e*/ 	.short	0x0040


	//----- nvinfo : EIATTR_NUM_BARRIERS
	.align		4
        /*0030*/ 	.byte	0x02, 0x4c
        /*0032*/ 	.byte	0x01
	.zero		1


	//----- nvinfo : EIATTR_MERCURY_ISA_VERSION
	.align		4
        /*0034*/ 	.byte	0x03, 0x5f
        /*0036*/ 	.short	0x0000


	//----- nvinfo : EIATTR_COOP_GROUP_MASK_REGIDS
	.align		4
        /*0038*/ 	.byte	0x04, 0x29
        /*003a*/ 	.short	(.L_2439 - .L_2438)


	//   ....[0]....
.L_2438:
        /*003c*/ 	.word	0xffffffff


	//   ....[1]....
        /*0040*/ 	.word	0xffffffff


	//   ....[2]....
        /*0044*/ 	.word	0xffffffff


	//   ....[3]....
        /*0048*/ 	.word	0xffffffff


	//   ....[4]....
        /*004c*/ 	.word	0xffffffff


	//   ....[5]....
        /*0050*/ 	.word	0xffffffff


	//   ....[6]....
        /*0054*/ 	.word	0xffffffff


	//   ....[7]....
        /*0058*/ 	.word	0xffffffff


	//   ....[8]....
        /*005c*/ 	.word	0xffffffff


	//   ....[9]....
        /*0060*/ 	.word	0xffffffff


	//   ....[10]....
        /*0064*/ 	.word	0xffffffff


	//   ....[11]....
        /*0068*/ 	.word	0xffffffff


	//   ....[12]....
        /*006c*/ 	.word	0xffffffff


	//   ....[13]....
        /*0070*/ 	.word	0xffffffff


	//   ....[14]....
        /*0074*/ 	.word	0xffffffff


	//   ....[15]....
        /*0078*/ 	.word	0xffffffff


	//   ....[16]....
        /*007c*/ 	.word	0xffffffff


	//   ....[17]....
        /*0080*/ 	.word	0xffffffff


	//   ....[18]....
        /*0084*/ 	.word	0xffffffff


	//   ....[19]....
        /*0088*/ 	.word	0xffffffff


	//----- nvinfo : EIATTR_COOP_GROUP_INSTR_OFFSETS
	.align		4
.L_2439:
        /*008c*/ 	.byte	0x04, 0x28
        /*008e*/ 	.short	(.L_2441 - .L_2440)


	//   ....[0]....
.L_2440:
        /*0090*/ 	.word	0x000007f0


	//   ....[1]....
        /*0094*/ 	.word	0x00000820


	//   ....[2]....
        /*0098*/ 	.word	0x00000840


	//   ....[3]....
        /*009c*/ 	.word	0x00000850


	//   ....[4]....
        /*00a0*/ 	.word	0x00000880


	//   ....[5]....
        /*00a4*/ 	.word	0x00000890


	//   ....[6]....
        /*00a8*/ 	.word	0x000008c0


	//   ....[7]....
        /*00ac*/ 	.word	0x000008d0


	//   ....[8]....
        /*00b0*/ 	.word	0x00000900


	//   ....[9]....
        /*00b4*/ 	.word	0x00000910


	//   ....[10]....
        /*00b8*/ 	.word	0x00000ab0


	//   ....[11]....
        /*00bc*/ 	.word	0x00000b30


	//   ....[12]....
        /*00c0*/ 	.word	0x00000b90


	//   ....[13]....
        /*00c4*/ 	.word	0x00000bf0


	//   ....[14]....
        /*00c8*/ 	.word	0x00000c60


	//   ....[15]....
        /*00cc*/ 	.word	0x00000cd0


	//   ....[16]....
        /*00d0*/ 	.word	0x00000d30


	//   ....[17]....
        /*00d4*/ 	.word	0x00000d90


	//   ....[18]....
        /*00d8*/ 	.word	0x00000df0


	//   ....[19]....
        /*00dc*/ 	.word	0x00000e50


	//----- nvinfo : EIATTR_EXIT_INSTR_OFFSETS
	.align		4
.L_2441:
        /*00e0*/ 	.byte	0x04, 0x1c
        /*00e2*/ 	.short	(.L_2443 - .L_2442)


	//   ....[0]....
.L_2442:
        /*00e4*/ 	.word	0x00000070


	//   ....[1]....
        /*00e8*/ 	.word	0x00000a50


	//----- nvinfo : EIATTR_MAX_THREADS
	.align		4
.L_2443:
        /*00ec*/ 	.byte	0x04, 0x05
        /*00ee*/ 	.short	(.L_2445 - .L_2444)
.L_2444:
        /*00f0*/ 	.word	0x00000400
        /*00f4*/ 	.word	0x00000001
        /*00f8*/ 	.word	0x00000001


	//----- nvinfo : EIATTR_CRS_STACK_SIZE
	.align		4
.L_2445:
        /*00fc*/ 	.byte	0x04, 0x1e
        /*00fe*/ 	.short	(.L_2447 - .L_2446)
.L_2446:
        /*0100*/ 	.word	0x00000000
.L_2447:


//--------------------- .nv.info._ZN10layer_norm13ln_bwd_kernelINS_13Kernel_traitsIf13__nv_bfloat16S2_S2_fjLj6144ELj1ELj1ELj8ELj16ENS_18Kernel_traits_baseILj6144EfS2_S2_S2_fjLj256EEEEELb1ELb0ELb1ELb1EEEvNS_9BwdParamsE --------------------------
	.section	.nv.info._ZN10layer_norm13ln_bwd_kernelINS_13Kernel_traitsIf13__nv_bfloat16S2_S2_fjLj6144ELj1ELj1ELj8ELj16ENS_18Kernel_traits_baseILj6144EfS2_S2_S2_fjLj256EEEEELb1ELb0ELb1ELb1EEEvNS_9BwdParamsE,"",@"SHT_CUDA_INFO"
	.sectionflags	@""
	.align	4


	//----- nvinfo : EIATTR_CUDA_API_VERSION
	.align		4
        /*0000*/ 	.byte	0x04, 0x37
        /*0002*/ 	.short	(.L_2449 - .L_2448)
.L_2448:
        /*0004*/ 	.word	0x00000082


	//----- nvinfo : EIATTR_SW2861232_WAR
	.align		4
.L_2449:
        /*0008*/ 	.byte	0x01, 0x35
	.zero		2


	//----- nvinfo : EIATTR_PARAM_CBANK
	.align		4
        /*000c*/ 	.byte	0x04, 0x0a
        /*000e*/ 	.short	(.L_2451 - .L_2450)
	.align		4
.L_2450:
        /*0010*/ 	.word	index@(.nv.constant0._ZN10layer_norm13ln_bwd_kernelINS_13Kernel_traitsIf13__nv_bfloat16S2_S2_fjLj6144ELj1ELj1ELj8ELj16ENS_18Kernel_traits_baseILj6144EfS2_S2_S2_fjLj256EEEEELb1ELb0ELb1ELb1EEEvNS_9BwdParamsE)
        /*0014*/ 	.short	0x0160
        /*0016*/ 	.short	0x0128


	//----- nvinfo : EIATTR_CBANK_PARAM_SIZE
	.align		4
.L_2451:
        /*0018*/ 	.byte	0x03, 0x19
        /*001a*/ 	.short	0x0128


	//----- nvinfo : EIATTR_KPARAM_INFO
	.align		4
        /*001c*/ 	.byte	0x04, 0x17
        /*001e*/ 	.short	(.L_2453 - .L_2452)
.L_2452:
        /*0020*/ 	.word	0x00000000
        /*0024*/ 	.short	0x0000
        /*0026*/ 	.short	0x0000
        /*0028*/ 	.byte	0x00, 0xf0, 0xa1, 0x04


	//----- nvinfo : EIATTR_MAXREG_COUNT
	.align		4
.L_2453:
        /*002c*/ 	.byte	0x03, 0x1b
        /*002e*/ 	.short	0x00ff


	//----- nvinfo : EIATTR_NUM_BARRIERS
	.align		4
        /*0030*/ 	.byte	0x02, 0x4c
        /*0032*/ 	.byte	0x01
	.zero		1


	//----- nvinfo : EIATTR_MERCURY_ISA_VERSION
	.align		4
        /*0034*/ 	.byte	0x03, 0x5f
        /*0036*/ 	.short	0x0000


	//----- nvinfo : EIATTR_COOP_GROUP_MASK_REGIDS
	.align		4
        /*0038*/ 	.byte	0x04, 0x29
        /*003a*/ 	.short	(.L_2455 - .L_2454)


	//   ....[0]....
.L_2454:
        /*003c*/ 	.word	0xffffffff


	//   ....[1]....
        /*0040*/ 	.word	0xffffffff


	//   ....[2]....
        /*0044*/ 	.word	0xffffffff


	//   ....[3]....
        /*0048*/ 	.word	0xffffffff


	//   ....[4]....
        /*004c*/ 	.word	0xffffffff


	//   ....[5]....
        /*0050*/ 	.word	0xffffffff


	//   ....[6]....
        /*0054*/ 	.word	0xffffffff


	//   ....[7]....
        /*0058*/ 	.word	0xffffffff


	//   ....[8]....
        /*005c*/ 	.word	0xffffffff


	//   ....[9]....
        /*0060*/ 	.word	0xffffffff


	//   ....[10]....
        /*0064*/ 	.word	0xffffffff


	//   ....[11]....
        /*0068*/ 	.word	0xffffffff


	//   ....[12]....
        /*006c*/ 	.word	0xffffffff


	//   ....[13]....
        /*0070*/ 	.word	0xffffffff


	//   ....[14]....
        /*0074*/ 	.word	0xffffffff


	//   ....[15]....
        /*0078*/ 	.word	0xffffffff


	//   ....[16]....
        /*007c*/ 	.word	0xffffffff


	//   ....[17]....
        /*0080*/ 	.word	0xffffffff


	//   ....[18]....
        /*0084*/ 	.word	0xffffffff


	//   ....[19]....
        /*0088*/ 	.word	0xffffffff


	//----- nvinfo : EIATTR_COOP_GROUP_INSTR_OFFSETS
	.align		4
.L_2455:
        /*008c*/ 	.byte	0x04, 0x28
        /*008e*/ 	.short	(.L_2457 - .L_2456)


	//   ....[0]....
.L_2456:
        /*0090*/ 	.word	0x00001830


	//   ....[1]....
        /*0094*/ 	.word	0x00001850


	//   ....[2]....
        /*0098*/ 	.word	0x00001870


	//   ....[3]....
        /*009c*/ 	.word	0x00001890


	//   ....[4]....
        /*00a0*/ 	.word	0x000018b0


	//   ....[5]....
        /*00a4*/ 	.word	0x000018d0


	//   ....[6]....
        /*00a8*/ 	.word	0x000018f0


	//   ....[7]....
        /*00ac*/ 	.word	0x00001910


	//   ....[8]....
        /*00b0*/ 	.word	0x00001930


	//   ....[9]....
        /*00b4*/ 	.word	0x00001950


	//   ....[10]....
        /*00b8*/ 	.word	0x00004070


	//   ....[11]....
        /*00bc*/ 	.word	0x000040f0


	//   ....[12]....
        /*00c0*/ 	.word	0x00004170


	//   ....[13]....
        /*00c4*/ 	.word	0x000041e0


	//   ....[14]....
        /*00c8*/ 	.word	0x00004260


	//   ....[15]....
        /*00cc*/ 	.word	0x000042d0


	//   ....[16]....
        /*00d0*/ 	.word	0x00004350


	//   ....[17]....
        /*00d4*/ 	.word	0x000043c0


	//   ....[18]....
        /*00d8*/ 	.word	0x00004440


	//   ....[19]....
        /*00dc*/ 	.word	0x000044b0


	//----- nvinfo : EIATTR_EXIT_INSTR_OFFSETS
	.align		4
.L_2457:
        /*00e0*/ 	.byte	0x04, 0x1c
        /*00e2*/ 	.short	(.L_2459 - .L_2458)


	//   ....[0]....
.L_2458:
        /*00e4*/ 	.word	0x00004010


	//----- nvinfo : EIATTR_MAX_THREADS
	.align		4
.L_2459:
        /*00e8*/ 	.byte	0x04, 0x05
        /*00ea*/ 	.short	(.L_2461 - .L_2460)
.L_2460:
        /*00ec*/ 	.word	0x00000100
        /*00f0*/ 	.word	0x00000001
        /*00f4*/ 	.word	0x00000001


	//----- nvinfo : EIATTR_CRS_STACK_SIZE
	.align		4
.L_2461:
        /*00f8*/ 	.byte	0x04, 0x1e
        /*00fa*/ 	.short	(.L_2463 - .L_2462)
.L_2462:
        /*00fc*/ 	.word	0x00000000
.L_2463:


//--------------------- .nv.info._ZN10layer_norm13ln_bwd_kernelINS_13Kernel_traitsIf13__nv_bfloat16S2_S2_fjLj6144ELj1ELj1ELj8ELj16ENS_18Kernel_traits_baseILj6144EfS2_S2_S2_fjLj256EEEEELb1ELb1ELb0ELb0EEEvNS_9BwdParamsE --------------------------
	.section	.nv.info._ZN10layer_norm13ln_bwd_kernelINS_13Kernel_traitsIf13__nv_bfloat16S2_S2_fjLj6144ELj1ELj1ELj8ELj16ENS_18Kernel_traits_baseILj6144EfS2_S2_S2_fjLj256EEEEELb1ELb1ELb0ELb0EEEvNS_9BwdParamsE,"",@"SHT_CUDA_INFO"
	.sectionflags	@""
	.align	4


	//----- nvinfo : EIATTR_CUDA_API_VERSION
	.align		4
        /*0000*/ 	.byte	0x04, 0x37
        /*0002*/ 	.short	(.L_2465 - .L_2464)
.L_2464:
        /*0004*/ 	.word	0x00000082


	//----- nvinfo : EIATTR_SW2861232_WAR
	.align		4
.L_2465:
        /*0008*/ 	.byte	0x01, 0x35
	.zero		2


	//----- nvinfo : EIATTR_PARAM_CBANK
	.align		4
        /*000c*/ 	.byte	0x04, 0x0a
        /*000e*/ 	.short	(.L_2467 - .L_2466)
	.align		4
.L_2466:
        /*0010*/ 	.word	index@(.nv.constant0._ZN10layer_norm13ln_bwd_kernelINS_13Kernel_traitsIf13__nv_bfloat16S2_S2_fjLj6144ELj1ELj1ELj8ELj16ENS_18Kernel_traits_baseILj6144EfS2_S2_S2_fjLj256EEEEELb1ELb1ELb0ELb0EEEvNS_9BwdParamsE)
        /*0014*/ 	.short	0x0160
        /*0016*/ 	.short	0x0128


	//----- nvinfo : EIATTR_CBANK_PARAM_SIZE
	.align		4
.L_2467:
        /*0018*/ 	.byte	0x03, 0x19
        /*001a*/ 	.short	0x0128


	//----- nvinfo : EIATTR_KPARAM_INFO
	.align		4
        /*001c*/ 	.byte	0x04, 0x17
        /*001e*/ 	.short	(.L_2469 - .L_2468)
.L_2468:
        /*0020*/ 	.word	0x00000000
        /*0024*/ 	.short	0x0000
        /*0026*/ 	.short	0x0000
        /*0028*/ 	.byte	0x00, 0xf0, 0xa1, 0x04


	//----- nvinfo : EIATTR_MAXREG_COUNT
	.align		4
.L_2469:
        /*002c*/ 	.byte	0x03, 0x1b
        /*002e*/ 	.short	0x00ff


	//----- nvinfo : EIATTR_NUM_BARRIERS
	.align		4
        /*0030*/ 	.byte	0x02, 0x4c
        /*0032*/ 	.byte	0x01
	.zero		1


	//----- nvinfo : EIATTR_MERCURY_ISA_VERSION
	.align		4
        /*0034*/ 	.byte	0x03, 0x5f
        /*0036*/ 	.short	0x0000


	//----- nvinfo : EIATTR_COOP_GROUP_MASK_REGIDS
	.align		4
        /*0038*/ 	.byte	0x04, 0x29
        /*003a*/ 	.short	(.L_2471 - .L_2470)


	//   ....[0]....
.L_2470:
        /*003c*/ 	.word	0xffffffff


	//   ....[1]....
        /*0040*/ 	.word	0xffffffff


	//   ....[2]....
        /*0044*/ 	.word	0xffffffff


	//   ....[3]....
        /*0048*/ 	.word	0xffffffff


	//   ....[4]....
        /*004c*/ 	.word	0xffffffff


	//   ....[5]....
        /*0050*/ 	.word	0xffffffff


	//   ....[6]....
        /*0054*/ 	.word	0xffffffff


	//   ....[7]....
        /*0058*/ 	.word	0xffffffff


	//   ....[8]....
        /*005c*/ 	.word	0xffffffff


	//   ....[9]....
        /*0060*/ 	.word	0xffffffff


	//   ....[10]....
        /*0064*/ 	.word	0xffffffff


	//   ....[11]....
        /*0068*/ 	.word	0xffffffff


	//   ....[12]....
        /*006c*/ 	.word	0xffffffff


	//   ....[13]....
        /*0070*/ 	.word	0xffffffff


	//   ....[14]....
        /*0074*/ 	.word	0xffffffff


	//   ....[15]....
        /*0078*/ 	.word	0xffffffff


	//   ....[16]....
        /*007c*/ 	.word	0xffffffff


	//   ....[17]....
        /*0080*/ 	.word	0xffffffff


	//   ....[18]....
        /*0084*/ 	.word	0xffffffff


	//   ....[19]....
        /*0088*/ 	.word	0xffffffff


	//----- nvinfo : EIATTR_COOP_GROUP_INSTR_OFFSETS
	.align		4
.L_2471:
        /*008c*/ 	.byte	0x04, 0x28
        /*008e*/ 	.short	(.L_2473 - .L_2472)


	//   ....[0]....
.L_2472:
        /*0090*/ 	.word	0x00001780


	//   ....[1]....
        /*0094*/ 	.word	0x000017a0


	//   ....[2]....
        /*0098*/ 	.word	0x000017c0


	//   ....[3]....
        /*009c*/ 	.word	0x000017e0


	//   ....[4]....
        /*00a0*/ 	.word	0x00001800


	//   ....[5]....
        /*00a4*/ 	.word	0x00001820


	//   ....[6]....
        /*00a8*/ 	.word	0x00001840


	//   ....[7]....
        /*00ac*/ 	.word	0x00001860


	//   ....[8]....
        /*00b0*/ 	.word	0x00001880


	//   ....[9]....
        /*00b4*/ 	.word	0x000018a0


	//   ....[10]....
        /*00b8*/ 	.word	0x00003a00


	//   ....[11]....
        /*00bc*/ 	.word	0x00003a80


	//   ....[12]....
        /*00c0*/ 	.word	0x00003b00


	//   ....[13]....
        /*00c4*/ 	.word	0x00003b70


	//   ....[14]....
        /*00c8*/ 	.word	0x00003bf0


	//   ....[15]....
        /*00cc*/ 	.word	0x00003c60


	//   ....[16]....
        /*00d0*/ 	.word	0x00003ce0


	//   ....[17]....
        /*00d4*/ 	.word	0x00003d50


	//   ....[18]....
        /*00d8*/ 	.word	0x00003dd0


	//   ....[19]....
        /*00dc*/ 	.word	0x00003e40


	//----- nvinfo : EIATTR_EXIT_INSTR_OFFSETS
	.align		4
.L_2473:
        /*00e0*/ 	.byte	0x04, 0x1c
        /*00e2*/ 	.short	(.L_2475 - .L_2474)


	//   ....[0]....
.L_2474:
        /*00e4*/ 	.word	0x000038f0


	//   ....[1]....
        /*00e8*/ 	.word	0x000039a0


	//----- nvinfo : EIATTR_MAX_THREADS
	.align		4
.L_2475:
        /*00ec*/ 	.byte	0x04, 0x05
        /*00ee*/ 	.short	(.L_2477 - .L_2476)
.L_2476:
        /*00f0*/ 	.word	0x00000100
        /*00f4*/ 	.word	0x00000001
        /*00f8*/ 	.word	0x00000001


	//----- nvinfo : EIATTR_CRS_STACK_SIZE
	.align		4
.L_2477:
        /*00fc*/ 	.byte	0x04, 0x1e
        /*00fe*/ 	.short	(.L_2479 - .L_2478)
.L_2478:
        /*0100*/ 	.word	0x00000000
.L_2479:


//--------------------- .nv.info._ZN10layer_norm13ln_bwd_kernelINS_13Kernel_traitsIf13__nv_bfloat16S2_S2_fjLj6144ELj1ELj1ELj8ELj16ENS_18Kernel_traits_baseILj6144EfS2_S2_S2_fjLj256EEEEELb1ELb1ELb0ELb1EEEvNS_9BwdParamsE --------------------------
	.section	.nv.info._ZN10layer_norm13ln_bwd_kernelINS_13Kernel_traitsIf13__nv_bfloat16S2_S2_fjLj6144ELj1ELj1ELj8ELj16ENS_18Kernel_traits_baseILj6144EfS2_S2_S2_fjLj256EEEEELb1ELb1ELb0ELb1EEEvNS_9BwdParamsE,"",@"SHT_CUDA_INFO"
	.sectionflags	@""
	.align	4


	//----- nvinfo : EIATTR_CUDA_API_VERSION
	.align		4
        /*0000*/ 	.byte	0x04, 0x37
        /*0002*/ 	.short	(.L_2481 - .L_2480)
.L_2480:
        /*0004*/ 	.word	0x00000082


	//----- nvinfo : EIATTR_SW2861232_WAR
	.align		4
.L_2481:
        /*0008*/ 	.byte	0x01, 0x35
	.zero		2


	//----- nvinfo : EIATTR_PARAM_CBANK
	.align		4
        /*000c*/ 	.byte	0x04, 0x0a
        /*000e*/ 	.short	(.L_2483 - .L_2482)
	.align		4
.L_2482:
        /*0010*/ 	.word	index@(.nv.constant0._ZN10layer_norm13ln_bwd_kernelINS_13Kernel_traitsIf13__nv_bfloat16S2_S2_fjLj6144ELj1ELj1ELj8ELj16ENS_18Kernel_traits_baseILj6144EfS2_S2_S2_fjLj256EEEEELb1ELb1ELb0ELb1EEEvNS_9BwdParamsE)
        /*0014*/ 	.short	0x0160
        /*0016*/ 	.short	0x0128


	//----- nvinfo : EIATTR_CBANK_PARAM_SIZE
	.align		4
.L_2483:
        /*0018*/ 	.byte	0x03, 0x19
        /*001a*/ 	.short	0x0128


	//----- nvinfo : EIATTR_KPARAM_INFO
	.align		4
        /*001c*/ 	.byte	0x04, 0x17
        /*001e*/ 	.short	(.L_2485 - .L_2484)
.L_2484:
        /*0020*/ 	.word	0x00000000
        /*0024*/ 	.short	0x0000
        /*0026*/ 	.short	0x0000
        /*0028*/ 	.byte	0x00, 0xf0, 0xa1, 0x04


	//----- nvinfo : EIATTR_MAXREG_COUNT
	.align		4
.L_2485:
        /*002c*/ 	.byte	0x03, 0x1b
        /*002e*/ 	.short	0x00ff


	//----- nvinfo : EIATTR_NUM_BARRIERS
	.align		4
        /*0030*/ 	.byte	0x02, 0x4c
        /*0032*/ 	.byte	0x01
	.zero		1


	//----- nvinfo : EIATTR_MERCURY_ISA_VERSION
	.align		4
        /*0034*/ 	.byte	0x03, 0x5f
        /*0036*/ 	.short	0x0000


	//----- nvinfo : EIATTR_COOP_GROUP_MASK_REGIDS
	.align		4
        /*0038*/ 	.byte	0x04, 0x29
        /*003a*/ 	.short	(.L_2487 - .L_2486)


	//   ....[0]....
.L_2486:
        /*003c*/ 	.word	0xffffffff


	//   ....[1]....
        /*0040*/ 	.word	0xffffffff


	//   ....[2]....
        /*0044*/ 	.word	0xffffffff


	//   ....[3]....
        /*0048*/ 	.word	0xffffffff


	//   ....[4]....
        /*004c*/ 	.word	0xffffffff


	//   ....[5]....
        /*0050*/ 	.word	0xffffffff


	//   ....[6]....
        /*0054*/ 	.word	0xffffffff


	//   ....[7]....
        /*0058*/ 	.word	0xffffffff


	//   ....[8]....
        /*005c*/ 	.word	0xffffffff


	//   ....[9]....
        /*0060*/ 	.word	0xffffffff


	//   ....[10]....
        /*0064*/ 	.word	0xffffffff


	//   ....[11]....
        /*0068*/ 	.word	0xffffffff


	//   ....[12]....
        /*006c*/ 	.word	0xffffffff


	//   ....[13]....
        /*0070*/ 	.word	0xffffffff


	//   ....[14]....
        /*0074*/ 	.word	0xffffffff


	//   ....[15]....
        /*0078*/ 	.word	0xffffffff


	//   ....[16]....
        /*007c*/ 	.word	0xffffffff


	//   ....[17]....
        /*0080*/ 	.word	0xffffffff


	//   ....[18]....
        /*0084*/ 	.word	0xffffffff


	//   ....[19]....
        /*0088*/ 	.word	0xffffffff


	//----- nvinfo : EIATTR_COOP_GROUP_INSTR_OFFSETS
	.align		4
.L_2487:
        /*008c*/ 	.byte	0x04, 0x28
        /*008e*/ 	.short	(.L_2489 - .L_2488)


	//   ....[0]....
.L_2488:
        /*0090*/ 	.word	0x00001730


	//   ....[1]....
        /*0094*/ 	.word	0x00001750


	//   ....[2]....
        /*0098*/ 	.word	0x00001770


	//   ....[3]....
        /*009c*/ 	.word	0x00001790


	//   ....[4]....
        /*00a0*/ 	.word	0x000017b0


	//   ....[5]....
        /*00a4*/ 	.word	0x000017d0


	//   ....[6]....
        /*00a8*/ 	.word	0x000017f0


	//   ....[7]....
        /*00ac*/ 	.word	0x00001810


	//   ....[8]....
        /*00b0*/ 	.word	0x00001830


	//   ....[9]....
        /*00b4*/ 	.word	0x00001850


	//   ....[10]....
        /*00b8*/ 	.word	0x00003bc0


	//   ....[11]....
        /*00bc*/ 	.word	0x00003c40


	//   ....[12]....
        /*00c0*/ 	.word	0x00003cc0


	//   ....[13]....
        /*00c4*/ 	.word	0x00003d30


	//   ....[14]....
        /*00c8*/ 	.word	0x00003db0


	//   ....[15]....
        /*00cc*/ 	.word	0x00003e20


	//   ....[16]....
        /*00d0*/ 	.word	0x00003ea0


	//   ....[17]....
        /*00d4*/ 	.word	0x00003f10


	//   ....[18]....
        /*00d8*/ 	.word	0x00003f90


	//   ....[19]....
        /*00dc*/ 	.word	0x00004000


	//----- nvinfo : EIATTR_EXIT_INSTR_OFFSETS
	.align		4
.L_2489:
        /*00e0*/ 	.byte	0x04, 0x1c
        /*00e2*/ 	.short	(.L_2491 - .L_2490)


	//   ....[0]....
.L_2490:
        /*00e4*/ 	.word	0x00003b60


	//----- nvinfo : EIATTR_MAX_THREADS
	.align		4
.L_2491:
        /*00e8*/ 	.byte	0x04, 0x05
        /*00ea*/ 	.short	(.L_2493 - .L_2492)
.L_2492:
        /*00ec*/ 	.word	0x00000100
        /*00f0*/ 	.word	0x00000001
        /*00f4*/ 	.word	0x00000001


	//----- nvinfo : EIATTR_CRS_STACK_SIZE
	.align		4
.L_2493:
        /*00f8*/ 	.byte	0x04, 0x1e
        /*00fa*/ 	.short	(.L_2495 - .L_2494)
.L_2494:
        /*00fc*/ 	.word	0x00000000
.L_2495:


//--------------------- .nv.info._ZN10layer_norm22ln_bwd_finalize_kernelINS_22Kernel_traits_finalizeILj6144Ef13__nv_bfloat16S2_S2_fjLb1ELj1024ELj4ENS_18Kernel_traits_baseILj6144EfS2_S2_S2_fjLj1024EEEEELb1ELb0EEEvNS_9BwdParamsE --------------------------
	.section	.nv.info._ZN10layer_norm22ln_bwd_finalize_kernelINS_22Kernel_traits_finalizeILj6144Ef13__nv_bfloat16S2_S2_fjLb1ELj1024ELj4ENS_18Kernel_traits_baseILj6144EfS2_S2_S2_fjLj1024EEEEELb1ELb0EEEvNS_9BwdParamsE,"",@"SHT_CUDA_INFO"
	.sectionflags	@""
	.align	4


	//----- nvinfo : EIATTR_CUDA_API_VERSION
	.align		4
        /*0000*/ 	.byte	0x04, 0x37
        /*0002*/ 	.short	(.L_2497 - .L_2496)
.L_2496:
        /*0004*/ 	.word	0x00000082


	//----- nvinfo : EIATTR_SW2861232_WAR
	.align		4
.L_2497:
        /*0008*/ 	.byte	0x01, 0x35
	.zero		2


	//----- nvinfo : EIATTR_PARAM_CBANK
	.align		4
        /*000c*/ 	.byte	0x04, 0x0a
        /*000e*/ 	.short	(.L_2499 - .L_2498)
	.align		4
.L_2498:
        /*0010*/ 	.word	index@(.nv.constant0._ZN10layer_norm22ln_bwd_finalize_kernelINS_22Kernel_traits_finalizeILj6144Ef13__nv_bfloat16S2_S2_fjLb1ELj1024ELj4ENS_18Kernel_traits_baseILj6144EfS2_S2_S2_fjLj1024EEEEELb1ELb0EEEvNS_9BwdParamsE)
        /*0014*/ 	.short	0x0160
        /*0016*/ 	.short	0x0128


	//----- nvinfo : EIATTR_CBANK_PARAM_SIZE
	.align		4
.L_2499:
        /*0018*/ 	.byte	0x03, 0x19
        /*001a*/ 	.short	0x0128


	//----- nvinfo : EIATTR_KPARAM_INFO
	.align		4
        /*001c*/ 	.byte	0x04, 0x17
        /*001e*/ 	.short	(.L_2501 - .L_2500)
.L_2500:
        /*0020*/ 	.word	0x00000000
        /*0024*/ 	.short	0x0000
        /*0026*/ 	.short	0x0000
        /*0028*/ 	.byte	0x00, 0xf0, 0xa1, 0x04


	//----- nvinfo : EIATTR_MAXREG_COUNT
	.align		4
.L_2501:
        /*002c*/ 	.byte	0x03, 0x1b
        /*002e*/ 	.short	0x0040


	//----- nvinfo : EIATTR_NUM_BARRIERS
	.align		4
        /*0030*/ 	.byte	0x02, 0x4c
        /*0032*/ 	.byte	0x01
	.zero		1


	//----- nvinfo : EIATTR_MERCURY_ISA_VERSION
	.align		4
        /*0034*/ 	.byte	0x03, 0x5f
        /*0036*/ 	.short	0x0000


	//----- nvinfo : EIATTR_COOP_GROUP_MASK_REGIDS
	.align		4
        /*0038*/ 	.byte	0x04, 0x29
        /*003a*/ 	.short	(.L_2503 - .L_2502)


	//   ....[0]....
.L_2502:
        /*003c*/ 	.word	0xffffffff


	//   ....[1]....
        /*0040*/ 	.word	0xffffffff


	//   ....[2]....
        /*0044*/ 	.word	0xffffffff


	//   ....[3]....
        /*0048*/ 	.word	0xffffffff


	//   ....[4]....
        /*004c*/ 	.word	0xffffffff


	//   ....[5]....
        /*0050*/ 	.word	0xffffffff


	//   ....[6]....
        /*0054*/ 	.word	0xffffffff


	//   ....[7]....
        /*0058*/ 	.word	0xffffffff


	//   ....[8]....
        /*005c*/ 	.word	0xffffffff


	//   ....[9]....
        /*0060*/ 	.word	0xffffffff


	//   ....[10]....
        /*0064*/ 	.word	0xffffffff


	//   ....[11]....
        /*0068*/ 	.word	0xffffffff


	//   ....[12]....
        /*006c*/ 	.word	0xffffffff


	//   ....[13]....
        /*0070*/ 	.word	0xffffffff


	//   ....[14]....
        /*0074*/ 	.word	0xffffffff


	//   ....[15]....
        /*0078*/ 	.word	0xffffffff


	//   ....[16]....
        /*007c*/ 	.word	0xffffffff


	//   ....[17]....
        /*0080*/ 	.word	0xffffffff


	//   ....[18]....
        /*0084*/ 	.word	0xffffffff


	//   ....[19]....
        /*0088*/ 	.word	0xffffffff


	//   ....[20]....
        /*008c*/ 	.word	0xffffffff


	//   ....[21]....
        /*0090*/ 	.word	0xffffffff


	//   ....[22]....
        /*0094*/ 	.word	0xffffffff


	//   ....[23]....
        /*0098*/ 	.word	0xffffffff


	//   ....[24]....
        /*009c*/ 	.word	0xffffffff


	//   ....[25]....
        /*00a0*/ 	.word	0xffffffff


	//   ....[26]....
        /*00a4*/ 	.word	0xffffffff


	//   ....[27]....
        /*00a8*/ 	.word	0xffffffff


	//   ....[28]....
        /*00ac*/ 	.word	0xffffffff


	//   ....[29]....
        /*00b0*/ 	.word	0xffffffff


	//----- nvinfo : EIATTR_COOP_GROUP_INSTR_OFFSETS
	.align		4
.L_2503:
        /*00b4*/ 	.byte	0x04, 0x28
        /*00b6*/ 	.short	(.L_2505 - .L_2504)


	//   ....[0]....
.L_2504:
        /*00b8*/ 	.word	0x000009d0


	//   ....[1]....
        /*00bc*/ 	.word	0x00000a00


	//   ....[2]....
        /*00c0*/ 	.word	0x00000a10


	//   ....[3]....
        /*00c4*/ 	.word	0x00000a30


	//   ....[4]....
        /*00c8*/ 	.word	0x00000a50


	//   ....[5]....
        /*00cc*/ 	.word	0x00000a60


	//   ....[6]....
        /*00d0*/ 	.word	0x00000a90


	//   ....[7]....
        /*00d4*/ 	.word	0x00000ab0


	//   ....[8]....
        /*00d8*/ 	.word	0x00000ac0


	//   ....[9]....
        /*00dc*/ 	.word	0x00000af0


	//   ....[10]....
        /*00e0*/ 	.word	0x00000b10


	//   ....[11]....
        /*00e4*/ 	.word	0x00000b20


	//   ....[12]....
        /*00e8*/ 	.word	0x00000b50


	//   ....[13]....
        /*00ec*/ 	.word	0x00000b70


	//   ....[14]....
        /*00f0*/ 	.word	0x00000b80


	//   ....[15]....
        /*00f4*/ 	.word	0x00000df0


	//   ....[16]....
        /*00f8*/ 	.word	0x00000e50


	//   ....[17]....
        /*00fc*/ 	.word	0x00000eb0


	//   ....[18]....
        /*0100*/ 	.word	0x00000f10


	//   ....[19]....
        /*0104*/ 	.word	0x00000f80


	//   ....[20]....
        /*0108*/ 	.word	0x00000ff0


	//   ....[21]....
        /*010c*/ 	.word	0x00001050


	//   ....[22]....
        /*0110*/ 	.word	0x000010b0


	//   ....[23]....
        /*0114*/ 	.word	0x00001110


	//   ....[24]....
        /*0118*/ 	.word	0x00001180


	//   ....[25]....
        /*011c*/ 	.word	0x000011f0


	//   ....[26]....
        /*0120*/ 	.word	0x00001250


	//   ....[27]....
        /*0124*/ 	.word	0x000012b0


	//   ....[28]....
        /*0128*/ 	.word	0x00001310


	//   ....[29]....
        /*012c*/ 	.word	0x00001370


	//----- nvinfo : EIATTR_EXIT_INSTR_OFFSETS
	.align		4
.L_2505:
        /*0130*/ 	.byte	0x04, 0x1c
        /*0132*/ 	.short	(.L_2507 - .L_2506)


	//   ....[0]....
.L_2506:
        /*0134*/ 	.word	0x00000070


	//   ....[1]....
        /*0138*/ 	.word	0x00000d90


	//----- nvinfo : EIATTR_MAX_THREADS
	.align		4
.L_2507:
        /*013c*/ 	.byte	0x04, 0x05
        /*013e*/ 	.short	(.L_2509 - .L_2508)
.L_2508:
        /*0140*/ 	.word	0x00000400
        /*0144*/ 	.word	0x00000001
        /*0148*/ 	.word	0x00000001


	//----- nvinfo : EIATTR_CRS_STACK_SIZE
	.align		4
.L_2509:
        /*014c*/ 	.byte	0x04, 0x1e
        /*014e*/ 	.short	(.L_2511 - .L_2510)
.L_2510:
        /*0150*/ 	.word	0x00000000
.L_2511:


//--------------------- .nv.info._ZN10layer_norm13ln_bwd_kernelINS_13Kernel_traitsIf13__nv_bfloat16S2_S2_fjLj6144ELj1ELj1ELj8ELj16ENS_18Kernel_traits_baseILj6144EfS2_S2_S2_fjLj256EEEEELb1ELb1ELb1ELb0EEEvNS_9BwdParamsE --------------------------
	.section	.nv.info._ZN10layer_norm13ln_bwd_kernelINS_13Kernel_traitsIf13__nv_bfloat16S2_S2_fjLj6144ELj1ELj1ELj8ELj16ENS_18Kernel_traits_baseILj6144EfS2_S2_S2_fjLj256EEEEELb1ELb1ELb1ELb0EEEvNS_9BwdParamsE,"",@"SHT_CUDA_INFO"
	.sectionflags	@""
	.align	4


	//----- nvinfo : EIATTR_CUDA_API_VERSION
	.align		4
        /*0000*/ 	.byte	0x04, 0x37
        /*0002*/ 	.short	(.L_2513 - .L_2512)
.L_2512:
        /*0004*/ 	.word	0x00000082


	//----- nvinfo : EIATTR_SW2861232_WAR
	.align		4
.L_2513:
        /*0008*/ 	.byte	0x01, 0x35
	.zero		2


	//----- nvinfo : EIATTR_PARAM_CBANK
	.align		4
        /*000c*/ 	.byte	0x04, 0x0a
        /*000e*/ 	.short	(.L_2515 - .L_2514)
	.align		4
.L_2514:
        /*0010*/ 	.word	index@(.nv.constant0._ZN10layer_norm13ln_bwd_kernelINS_13Kernel_traitsIf13__nv_bfloat16S2_S2_fjLj6144ELj1ELj1ELj8ELj16ENS_18Kernel_traits_baseILj6144EfS2_S2_S2_fjLj256EEEEELb1ELb1ELb1ELb0EEEvNS_9BwdParamsE)
        /*0014*/ 	.short	0x0160
        /*0016*/ 	.short	0x0128


	//----- nvinfo : EIATTR_CBANK_PARAM_SIZE
	.align		4
.L_2515:
        /*0018*/ 	.byte	0x03, 0x19
        /*001a*/ 	.short	0x0128


	//----- nvinfo : EIATTR_KPARAM_INFO
	.align		4
        /*001c*/ 	.byte	0x04, 0x17
        /*001e*/ 	.short	(.L_2517 - .L_2516)
.L_2516:
        /*0020*/ 	.word	0x00000000
        /*0024*/ 	.short	0x0000
        /*0026*/ 	.short	0x0000
        /*0028*/ 	.byte	0x00, 0xf0, 0xa1, 0x04


	//----- nvinfo : EIATTR_MAXREG_COUNT
	.align		4
.L_2517:
        /*002c*/ 	.byte	0x03, 0x1b
        /*002e*/ 	.short	0x00ff


	//----- nvinfo : EIATTR_NUM_BARRIERS
	.align		4
        /*0030*/ 	.byte	0x02, 0x4c
        /*0032*/ 	.byte	0x01
	.zero		1


	//----- nvinfo : EIATTR_MERCURY_ISA_VERSION
	.align		4
        /*0034*/ 	.byte	0x03, 0x5f
        /*0036*/ 	.short	0x0000


	//----- nvinfo : EIATTR_COOP_GROUP_MASK_REGIDS
	.align		4
        /*0038*/ 	.byte	0x04, 0x29
        /*003a*/ 	.short	(.L_2519 - .L_2518)


	//   ....[0]....
.L_2518:
        /*003c*/ 	.word	0xffffffff


	//   ....[1]....
        /*0040*/ 	.word	0xffffffff


	//   ....[2]....
        /*0044*/ 	.word	0xffffffff


	//   ....[3]....
        /*0048*/ 	.word	0xffffffff


	//   ....[4]....
        /*004c*/ 	.word	0xffffffff


	//   ....[5]....
        /*0050*/ 	.word	0xffffffff


	//   ....[6]....
        /*0054*/ 	.word	0xffffffff


	//   ....[7]....
        /*0058*/ 	.word	0xffffffff


	//   ....[8]....
        /*005c*/ 	.word	0xffffffff


	//   ....[9]....
        /*0060*/ 	.word	0xffffffff


	//   ....[10]....
        /*0064*/ 	.word	0xffffffff


	//   ....[11]....
        /*0068*/ 	.word	0xffffffff


	//   ....[12]....
        /*006c*/ 	.word	0xffffffff


	//   ....[13]....
        /*0070*/ 	.word	0xffffffff


	//   ....[14]....
        /*0074*/ 	.word	0xffffffff


	//   ....[15]....
        /*0078*/ 	.word	0xffffffff


	//   ....[16]....
        /*007c*/ 	.word	0xffffffff


	//   ....[17]....
        /*0080*/ 	.word	0xffffffff


	//   ....[18]....
        /*0084*/ 	.word	0xffffffff


	//   ....[19]....
        /*0088*/ 	.word	0xffffffff


	//----- nvinfo : EIATTR_COOP_GROUP_INSTR_OFFSETS
	.align		4
.L_2519:
        /*008c*/ 	.byte	0x04, 0x28
        /*008e*/ 	.short	(.L_2521 - .L_2520)


	//   ....[0]....
.L_2520:
        /*0090*/ 	.word	0x00001ac0


	//   ....[1]....
        /*0094*/ 	.word	0x00001ae0


	//   ....[2]....
        /*0098*/ 	.word	0x00001b00


	//   ....[3]....
        /*009c*/ 	.word	0x00001b20


	//   ....[4]....
        /*00a0*/ 	.word	0x00001b40


	//   ....[5]....
        /*00a4*/ 	.word	0x00001b60


	//   ....[6]....
        /*00a8*/ 	.word	0x00001b80


	//   ....[7]....
        /*00ac*/ 	.word	0x00001ba0


	//   ....[8]....
        /*00b0*/ 	.word	0x00001bc0


	//   ....[9]....
        /*00b4*/ 	.word	0x00001be0


	//   ....[10]....
        /*00b8*/ 	.word	0x000053e0


	//   ....[11]....
        /*00bc*/ 	.word	0x00005460


	//   ....[12]....
        /*00c0*/ 	.word	0x000054e0


	//   ....[13]....
        /*00c4*/ 	.word	0x00005550


	//   ....[14]....
        /*00c8*/ 	.word	0x000055d0


	//   ....[15]....
        /*00cc*/ 	.word	0x00005640


	//   ....[16]....
        /*00d0*/ 	.word	0x000056c0


	//   ....[17]....
        /*00d4*/ 	.word	0x00005730


	//   ....[18]....
        /*00d8*/ 	.word	0x000057b0


	//   ....[19]....
        /*00dc*/ 	.word	0x00005820


	//----- nvinfo : EIATTR_EXIT_INSTR_OFFSETS
	.align		4
.L_2521:
        /*00e0*/ 	.byte	0x04, 0x1c
        /*00e2*/ 	.short	(.L_2523 - .L_2522)


	//   ....[0]....
.L_2522:
        /*00e4*/ 	.word	0x000052d0


	//   ....[1]....
        /*00e8*/ 	.word	0x00005380


	//----- nvinfo : EIATTR_MAX_THREADS
	.align		4
.L_2523:
        /*00ec*/ 	.byte	0x04, 0x05
        /*00ee*/ 	.short	(.L_2525 - .L_2524)
.L_2524:
        /*00f0*/ 	.word	0x00000100
        /*00f4*/ 	.word	0x00000001
        /*00f8*/ 	.word	0x00000001


	//----- nvinfo : EIATTR_CRS_STACK_SIZE
	.align		4
.L_2525:
        /*00fc*/ 	.byte	0x04, 0x1e
        /*00fe*/ 	.short	(.L_2527 - .L_2526)
.L_2526:
        /*0100*/ 	.word	0x00000000
.L_2527:


//--------------------- .nv.info._ZN10layer_norm22ln_bwd_finalize_kernelINS_22Kernel_traits_finalizeILj6144Ef13__nv_bfloat16S2_S2_fjLb1ELj1024ELj4ENS_18Kernel_traits_baseILj6144EfS2_S2_S2_fjLj1024EEEEELb1ELb1EEEvNS_9BwdParamsE --------------------------
	.section	.nv.info._ZN10layer_norm22ln_bwd_finalize_kernelINS_22Kernel_traits_finalizeILj6144Ef13__nv_bfloat16S2_S2_fjLb1ELj1024ELj4ENS_18Kernel_traits_baseILj6144EfS2_S2_S2_fjLj1024EEEEELb1ELb1EEEvNS_9BwdParamsE,"",@"SHT_CUDA_INFO"
	.sectionflags	@""
	.align	4


	//----- nvinfo : EIATTR_CUDA_API_VERSION
	.align		4
        /*0000*/ 	.byte	0x04, 0x37
        /*0002*/ 	.short	(.L_2529 - .L_2528)
.L_2528:
        /*0004*/ 	.word	0x00000082


	//----- nvinfo : EIATTR_SW2861232_WAR
	.align		4
.L_2529:
        /*0008*/ 	.byte	0x01, 0x35
	.zero		2


	//----- nvinfo : EIATTR_PARAM_CBANK
	.align		4
        /*000c*/ 	.byte	0x04, 0x0a
        /*000e*/ 	.short	(.L_2531 - .L_2530)
	.align		4
.L_2530:
        /*0010*/ 	.word	index@(.nv.constant0._ZN10layer_norm22ln_bwd_finalize_kernelINS_22Kernel_traits_finalizeILj6144Ef13__nv_bfloat16S2_S2_fjLb1ELj1024ELj4ENS_18Kernel_traits_baseILj6144EfS2_S2_S2_fjLj1024EEEEELb1ELb1EEEvNS_9BwdParamsE)
        /*0014*/ 	.short	0x0160
        /*0016*/ 	.short	0x0128


	//----- nvinfo : EIATTR_CBANK_PARAM_SIZE
	.align		4
.L_2531:
        /*0018*/ 	.byte	0x03, 0x19
        /*001a*/ 	.short	0x0128


	//----- nvinfo : EIATTR_KPARAM_INFO
	.align		4
        /*001c*/ 	.byte	0x04, 0x17
        /*001e*/ 	.short	(.L_2533 - .L_2532)
.L_2532:
        /*0020*/ 	.word	0x00000000
        /*0024*/ 	.short	0x0000
        /*0026*/ 	.short	0x0000
        /*0028*/ 	.byte	0x00, 0xf0, 0xa1, 0x04


	//----- nvinfo : EIATTR_MAXREG_COUNT
	.align		4
.L_2533:
        /*002c*/ 	.byte	0x03, 0x1b
        /*002e*/ 	.short	0x0040


	//----- nvinfo : EIATTR_NUM_BARRIERS
	.align		4
        /*0030*/ 	.byte	0x02, 0x4c
        /*0032*/ 	.byte	0x01
	.zero		1


	//----- nvinfo : EIATTR_MERCURY_ISA_VERSION
	.align		4
        /*0034*/ 	.byte	0x03, 0x5f
        /*0036*/ 	.short	0x0000


	//----- nvinfo : EIATTR_COOP_GROUP_MASK_REGIDS
	.align		4
        /*0038*/ 	.byte	0x04, 0x29
        /*003a*/ 	.short	(.L_2535 - .L_2534)


	//   ....[0]....
.L_2534:
        /*003c*/ 	.word	0xffffffff


	//   ....[1]....
        /*0040*/ 	.word	0xffffffff


	//   ....[2]....
        /*0044*/ 	.word	0xffffffff


	//   ....[3]....
        /*0048*/ 	.word	0xffffffff


	//   ....[4]....
        /*004c*/ 	.word	0xffffffff


	//   ....[5]....
        /*0050*/ 	.word	0xffffffff


	//   ....[6]....
        /*0054*/ 	.word	0xffffffff


	//   ....[7]....
        /*0058*/ 	.word	0xffffffff


	//   ....[8]....
        /*005c*/ 	.word	0xffffffff


	//   ....[9]....
        /*0060*/ 	.word	0xffffffff


	//   ....[10]....
        /*0064*/ 	.word	0xffffffff


	//   ....[11]....
        /*0068*/ 	.word	0xffffffff


	//   ....[12]....
        /*006c*/ 	.word	0xffffffff


	//   ....[13]....
        /*0070*/ 	.word	0xffffffff


	//   ....[14]....
        /*0074*/ 	.word	0xffffffff


	//   ....[15]....
        /*0078*/ 	.word	0xffffffff


	//   ....[16]....
        /*007c*/ 	.word	0xffffffff


	//   ....[17]....
        /*0080*/ 	.word	0xffffffff


	//   ....[18]....
        /*0084*/ 	.word	0xffffffff


	//   ....[19]....
        /*0088*/ 	.word	0xffffffff


	//   ....[20]....
        /*008c*/ 	.word	0xffffffff


	//   ....[21]....
        /*0090*/ 	.word	0xffffffff


	//   ....[22]....
        /*0094*/ 	.word	0xffffffff


	//   ....[23]....
        /*0098*/ 	.word	0xffffffff


	//   ....[24]....
        /*009c*/ 	.word	0xffffffff


	//   ....[25]....
        /*00a0*/ 	.word	0xffffffff


	//   ....[26]....
        /*00a4*/ 	.word	0xffffffff


	//   ....[27]....
        /*00a8*/ 	.word	0xffffffff


	//   ....[28]....
        /*00ac*/ 	.word	0xffffffff


	//   ....[29]....
        /*00b0*/ 	.word	0xffffffff


	//----- nvinfo : EIATTR_COOP_GROUP_INSTR_OFFSETS
	.align		4
.L_2535:
        /*00b4*/ 	.byte	0x04, 0x28
        /*00b6*/ 	.short	(.L_2537 - .L_2536)


	//   ....[0]....
.L_2536:
        /*00b8*/ 	.word	0x000009a0


	//   ....[1]....
        /*00bc*/ 	.word	0x000009d0


	//   ....[2]....
        /*00c0*/ 	.word	0x000009e0


	//   ....[3]....
        /*00c4*/ 	.word	0x00000a00


	//   ....[4]....
        /*00c8*/ 	.word	0x00000a20


	//   ....[5]....
        /*00cc*/ 	.word	0x00000a30


	//   ....[6]....
        /*00d0*/ 	.word	0x00000a60


	//   ....[7]....
        /*00d4*/ 	.word	0x00000a80


	//   ....[8]....
        /*00d8*/ 	.word	0x00000a90


	//   ....[9]....
        /*00dc*/ 	.word	0x00000ac0


	//   ....[10]....
        /*00e0*/ 	.word	0x00000ae0


	//   ....[11]....
        /*00e4*/ 	.word	0x00000af0


	//   ....[12]....
        /*00e8*/ 	.word	0x00000b20


	//   ....[13]....
        /*00ec*/ 	.word	0x00000b40


	//   ....[14]....
        /*00f0*/ 	.word	0x00000b50


	//   ....[15]....
        /*00f4*/ 	.word	0x00000da0


	//   ....[16]....
        /*00f8*/ 	.word	0x00000e00


	//   ....[17]....
        /*00fc*/ 	.word	0x00000e60


	//   ....[18]....
        /*0100*/ 	.word	0x00000ec0


	//   ....[19]....
        /*0104*/ 	.word	0x00000f30


	//   ....[20]....
        /*0108*/ 	.word	0x00000fa0


	//   ....[21]....
        /*010c*/ 	.word	0x00001000


	//   ....[22]....
        /*0110*/ 	.word	0x00001060


	//   ....[23]....
        /*0114*/ 	.word	0x000010c0


	//   ....[24]....
        /*0118*/ 	.word	0x00001130


	//   ....[25]....
        /*011c*/ 	.word	0x000011a0


	//   ....[26]....
        /*0120*/ 	.word	0x00001200


	//   ....[27]....
        /*0124*/ 	.word	0x00001260


	//   ....[28]....
        /*0128*/ 	.word	0x000012c0


	//   ....[29]....
        /*012c*/ 	.word	0x00001320


	//----- nvinfo : EIATTR_EXIT_INSTR_OFFSETS
	.align		4
.L_2537:
        /*0130*/ 	.byte	0x04, 0x1c
        /*0132*/ 	.short	(.L_2539 - .L_2538)


	//   ....[0]....
.L_2538:
        /*0134*/ 	.word	0x00000070


	//   ....[1]....
        /*0138*/ 	.word	0x00000d40


	//----- nvinfo : EIATTR_MAX_THREADS
	.align		4
.L_2539:
        /*013c*/ 	.byte	0x04, 0x05
        /*013e*/ 	.short	(.L_2541 - .L_2540)
.L_2540:
        /*0140*/ 	.word	0x00000400
        /*0144*/ 	.word	0x00000001
        /*0148*/ 	.word	0x00000001


	//----- nvinfo : EIATTR_CRS_STACK_SIZE
	.align		4
.L_2541:
        /*014c*/ 	.byte	0x04, 0x1e
        /*014e*/ 	.short	(.L_2543 - .L_2542)
.L_2542:
        /*0150*/ 	.word	0x00000000
.L_2543:


//--------------------- .nv.info._ZN10layer_norm13ln_bwd_kernelINS_13Kernel_traitsIf13__nv_bfloat16S2_S2_fjLj6144ELj1ELj1ELj8ELj16ENS_18Kernel_traits_baseILj6144EfS2_S2_S2_fjLj256EEEEELb1ELb1ELb1ELb1EEEvNS_9BwdParamsE --------------------------
	.section	.nv.info._ZN10layer_norm13ln_bwd_kernelINS_13Kernel_traitsIf13__nv_bfloat16S2_S2_fjLj6144ELj1ELj1ELj8ELj16ENS_18Kernel_traits_baseILj6144EfS2_S2_S2_fjLj256EEEEELb1ELb1ELb1ELb1EEEvNS_9BwdParamsE,"",@"SHT_CUDA_INFO"
	.sectionflags	@""
	.align	4


	//----- nvinfo : EIATTR_CUDA_API_VERSION
	.align		4
        /*0000*/ 	.byte	0x04, 0x37
        /*0002*/ 	.short	(.L_2545 - .L_2544)
.L_2544:
        /*0004*/ 	.word	0x00000082


	//----- nvinfo : EIATTR_SW2861232_WAR
	.align		4
.L_2545:
        /*0008*/ 	.byte	0x01, 0x35
	.zero		2


	//----- nvinfo : EIATTR_PARAM_CBANK
	.align		4
        /*000c*/ 	.byte	0x04, 0x0a
        /*000e*/ 	.short	(.L_2547 - .L_2546)
	.align		4
.L_2546:
        /*0010*/ 	.word	index@(.nv.constant0._ZN10layer_norm13ln_bwd_kernelINS_13Kernel_traitsIf13__nv_bfloat16S2_S2_fjLj6144ELj1ELj1ELj8ELj16ENS_18Kernel_traits_baseILj6144EfS2_S2_S2_fjLj256EEEEELb1ELb1ELb1ELb1EEEvNS_9BwdParamsE)
        /*0014*/ 	.short	0x0160
        /*0016*/ 	.short	0x0128


	//----- nvinfo : EIATTR_CBANK_PARAM_SIZE
	.align		4
.L_2547:
        /*0018*/ 	.byte	0x03, 0x19
        /*001a*/ 	.short	0x0128


	//----- nvinfo : EIATTR_KPARAM_INFO
	.align		4
        /*001c*/ 	.byte	0x04, 0x17
        /*001e*/ 	.short	(.L_2549 - .L_2548)
.L_2548:
        /*0020*/ 	.word	0x00000000
        /*0024*/ 	.short	0x0000
        /*0026*/ 	.short	0x0000
        /*0028*/ 	.byte	0x00, 0xf0, 0xa1, 0x04


	//----- nvinfo : EIATTR_MAXREG_COUNT
	.align		4
.L_2549:
        /*002c*/ 	.byte	0x03, 0x1b
        /*002e*/ 	.short	0x00ff


	//----- nvinfo : EIATTR_NUM_BARRIERS
	.align		4
        /*0030*/ 	.byte	0x02, 0x4c
        /*0032*/ 	.byte	0x01
	.zero		1


	//----- nvinfo : EIATTR_MERCURY_ISA_VERSION
	.align		4
        /*0034*/ 	.byte	0x03, 0x5f
        /*0036*/ 	.short	0x0000


	//----- nvinfo : EIATTR_COOP_GROUP_MASK_REGIDS
	.align		4
        /*0038*/ 	.byte	0x04, 0x29
        /*003a*/ 	.short	(.L_2551 - .L_2550)


	//   ....[0]....
.L_2550:
        /*003c*/ 	.word	0xffffffff


	//   ....[1]....
        /*0040*/ 	.word	0xffffffff


	//   ....[2]....
        /*0044*/ 	.word	0xffffffff


	//   ....[3]....
        /*0048*/ 	.word	0xffffffff


	//   ....[4]....
        /*004c*/ 	.word	0xffffffff


	//   ....[5]....
        /*0050*/ 	.word	0xffffffff


	//   ....[6]....
        /*0054*/ 	.word	0xffffffff


	//   ....[7]....
        /*0058*/ 	.word	0xffffffff


	//   ....[8]....
        /*005c*/ 	.word	0xffffffff


	//   ....[9]....
        /*0060*/ 	.word	0xffffffff


	//   ....[10]....
        /*0064*/ 	.word	0xffffffff


	//   ....[11]....
        /*0068*/ 	.word	0xffffffff


	//   ....[12]....
        /*006c*/ 	.word	0xffffffff


	//   ....[13]....
        /*0070*/ 	.word	0xffffffff


	//   ....[14]....
        /*0074*/ 	.word	0xffffffff


	//   ....[15]....
        /*0078*/ 	.word	0xffffffff


	//   ....[16]....
        /*007c*/ 	.word	0xffffffff


	//   ....[17]....
        /*0080*/ 	.word	0xffffffff


	//   ....[18]....
        /*0084*/ 	.word	0xffffffff


	//   ....[19]....
        /*0088*/ 	.word	0xffffffff


	//----- nvinfo : EIATTR_COOP_GROUP_INSTR_OFFSETS
	.align		4
.L_2551:
        /*008c*/ 	.byte	0x04, 0x28
        /*008e*/ 	.short	(.L_2553 - .L_2552)


	//   ....[0]....
.L_2552:
        /*0090*/ 	.word	0x00001a40


	//   ....[1]....
        /*0094*/ 	.word	0x00001a60


	//   ....[2]....
        /*0098*/ 	.word	0x00001a80


	//   ....[3]....
        /*009c*/ 	.word	0x00001aa0


	//   ....[4]....
        /*00a0*/ 	.word	0x00001ac0


	//   ....[5]....
        /*00a4*/ 	.word	0x00001ae0


	//   ....[6]....
        /*00a8*/ 	.word	0x00001b00


	//   ....[7]....
        /*00ac*/ 	.word	0x00001b20


	//   ....[8]....
        /*00b0*/ 	.word	0x00001b40


	//   ....[9]....
        /*00b4*/ 	.word	0x00001b60


	//   ....[10]....
        /*00b8*/ 	.word	0x00004ff0


	//   ....[11]....
        /*00bc*/ 	.word	0x00005070


	//   ....[12]....
        /*00c0*/ 	.word	0x000050f0


	//   ....[13]....
        /*00c4*/ 	.word	0x00005160


	//   ....[14]....
        /*00c8*/ 	.word	0x000051e0


	//   ....[15]....
        /*00cc*/ 	.word	0x00005250


	//   ....[16]....
        /*00d0*/ 	.word	0x000052d0


	//   ....[17]....
        /*00d4*/ 	.word	0x00005340


	//   ....[18]....
        /*00d8*/ 	.word	0x000053c0


	//   ....[19]....
        /*00dc*/ 	.word	0x00005430


	//----- nvinfo : EIATTR_EXIT_INSTR_OFFSETS
	.align		4
.L_2553:
        /*00e0*/ 	.byte	0x04, 0x1c
        /*00e2*/ 	.short	(.L_2555 - .L_2554)


	//   ....[0]....
.L_2554:
        /*00e4*/ 	.word	0x00004f90


	//----- nvinfo : EIATTR_MAX_THREADS
	.align		4
.L_2555:
        /*00e8*/ 	.byte	0x04, 0x05
        /*00ea*/ 	.short	(.L_2557 - .L_2556)
.L_2556:
        /*00ec*/ 	.word	0x00000100
        /*00f0*/ 	.word	0x00000001
        /*00f4*/ 	.word	0x00000001


	//----- nvinfo : EIATTR_CRS_STACK_SIZE
	.align		4
.L_2557:
        /*00f8*/ 	.byte	0x04, 0x1e
        /*00fa*/ 	.short	(.L_2559 - .L_2558)
.L_2558:
        /*00fc*/ 	.word	0x00000000
.L_2559:


//--------------------- .nv.info._ZN10layer_norm13ln_bwd_kernelINS_13Kernel_traitsI13__nv_bfloat16S2_fS2_fjLj6144ELj1ELj1ELj8ELj16ENS_18Kernel_traits_baseILj6144ES2_S2_fS2_fjLj256EEEEELb0ELb0ELb0ELb0EEEvNS_9BwdParamsE --------------------------
	.section	.nv.info._ZN10layer_norm13ln_bwd_kernelINS_13Kernel_traitsI13__nv_bfloat16S2_fS2_fjLj6144ELj1ELj1ELj8ELj16ENS_18Kernel_traits_baseILj6144ES2_S2_fS2_fjLj256EEEEELb0ELb0ELb0ELb0EEEvNS_9BwdParamsE,"",@"SHT_CUDA_INFO"
	.sectionflags	@""
	.align	4


	//----- nvinfo : EIATTR_CUDA_API_VERSION
	.align		4
        /*0000*/ 	.byte	0x04, 0x37
        /*0002*/ 	.short	(.L_2561 - .L_2560)
.L_2560:
        /*0004*/ 	.word	0x00000082


	//----- nvinfo : EIATTR_SW2861232_WAR
	.align		4
.L_2561:
        /*0008*/ 	.byte	0x01, 0x35
	.zero		2


	//----- nvinfo : EIATTR_PARAM_CBANK
	.align		4
        /*000c*/ 	.byte	0x04, 0x0a
        /*000e*/ 	.short	(.L_2563 - .L_2562)
	.align		4
.L_2562:
        /*0010*/ 	.word	index@(.nv.constant0._ZN10layer_norm13ln_bwd_kernelINS_13Kernel_traitsI13__nv_bfloat16S2_fS2_fjLj6144ELj1ELj1ELj8ELj16ENS_18Kernel_traits_baseILj6144ES2_S2_fS2_fjLj256EEEEELb0ELb0ELb0ELb0EEEvNS_9BwdParamsE)
        /*0014*/ 	.short	0x0160
        /*0016*/ 	.short	0x0128


	//----- nvinfo : EIATTR_CBANK_PARAM_SIZE
	.align		4
.L_2563:
        /*0018*/ 	.byte	0x03, 0x19
        /*001a*/ 	.short	0x0128


	//----- nvinfo : EIATTR_KPARAM_INFO
	.align		4
        /*001c*/ 	.byte	0x04, 0x17
        /*001e*/ 	.short	(.L_2565 - .L_2564)
.L_2564:
        /*0020*/ 	.word	0x00000000
        /*0024*/ 	.short	0x0000
        /*0026*/ 	.short	0x0000
        /*0028*/ 	.byte	0x00, 0xf0, 0xa1, 0x04


	//----- nvinfo : EIATTR_MAXREG_COUNT
	.align		4
.L_2565:
        /*002c*/ 	.byte	0x03, 0x1b
        /*002e*/ 	.short	0x00ff


	//----- nvinfo : EIATTR_NUM_BARRIERS
	.align		4
        /*0030*/ 	.byte	0x02, 0x4c
        /*0032*/ 	.byte	0x01
	.zero		1


	//----- nvinfo : EIATTR_MERCURY_ISA_VERSION
	.align		4
        /*0034*/ 	.byte	0x03, 0x5f
        /*0036*/ 	.short	0x0000


	//----- nvinfo : EIATTR_COOP_GROUP_MASK_REGIDS
	.align		4
        /*0038*/ 	.byte	0x04, 0x29
        /*003a*/ 	.short	(.L_2567 - .L_2566)


	//   ....[0]....
.L_2566:
        /*003c*/ 	.word	0xffffffff


	//   ....[1]....
        /*0040*/ 	.word	0xffffffff


	//   ....[2]....
        /*0044*/ 	.word	0xffffffff


	//   ....[3]....
        /*0048*/ 	.word	0xffffffff


	//   ....[4]....
        /*004c*/ 	.word	0xffffffff


	//   ....[5]....
        /*0050*/ 	.word	0xffffffff


	//   ....[6]....
        /*0054*/ 	.word	0xffffffff


	//   ....[7]....
        /*0058*/ 	.word	0xffffffff


	//   ....[8]....
        /*005c*/ 	.word	0xffffffff


	//   ....[9]....
        /*0060*/ 	.word	0xffffffff


	//   ....[10]....
        /*0064*/ 	.word	0xffffffff


	//   ....[11]....
        /*0068*/ 	.word	0xffffffff


	//   ....[12]....
        /*006c*/ 	.word	0xffffffff


	//   ....[13]....
        /*0070*/ 	.word	0xffffffff


	//   ....[14]....
        /*0074*/ 	.word	0xffffffff


	//   ....[15]....
        /*0078*/ 	.word	0xffffffff


	//   ....[16]....
        /*007c*/ 	.word	0xffffffff


	//   ....[17]....
        /*0080*/ 	.word	0xffffffff


	//   ....[18]....
        /*0084*/ 	.word	0xffffffff


	//   ....[19]....
        /*0088*/ 	.word	0xffffffff


	//----- nvinfo : EIATTR_COOP_GROUP_INSTR_OFFSETS
	.align		4
.L_2567:
        /*008c*/ 	.byte	0x04, 0x28
        /*008e*/ 	.short	(.L_2569 - .L_2568)


	//   ....[0]....
.L_2568:
        /*0090*/ 	.word	0x000015d0


	//   ....[1]....
        /*0094*/ 	.word	0x000015f0


	//   ....[2]....
        /*0098*/ 	.word	0x00001610


	//   ....[3]....
        /*009c*/ 	.word	0x00001630


	//   ....[4]....
        /*00a0*/ 	.word	0x00001650


	//   ....[5]....
        /*00a4*/ 	.word	0x00001670


	//   ....[6]....
        /*00a8*/ 	.word	0x00001690


	//   ....[7]....
        /*00ac*/ 	.word	0x000016b0


	//   ....[8]....
        /*00b0*/ 	.word	0x000016d0


	//   ....[9]....
        /*00b4*/ 	.word	0x000016f0


	//   ....[10]....
        /*00b8*/ 	.word	0x00002810


	//   ....[11]....
        /*00bc*/ 	.word	0x00002890


	//   ....[12]....
        /*00c0*/ 	.word	0x00002910


	//   ....[13]....
        /*00c4*/ 	.word	0x00002980


	//   ....[14]....
        /*00c8*/ 	.word	0x00002a00


	//   ....[15]....
        /*00cc*/ 	.word	0x00002a70


	//   ....[16]....
        /*00d0*/ 	.word	0x00002af0


	//   ....[17]....
        /*00d4*/ 	.word	0x00002b60


	//   ....[18]....
        /*00d8*/ 	.word	0x00002be0


	//   ....[19]....
        /*00dc*/ 	.word	0x00002c50


	//----- nvinfo : EIATTR_EXIT_INSTR_OFFSETS
	.align		4
.L_2569:
        /*00e0*/ 	.byte	0x04, 0x1c
        /*00e2*/ 	.short	(.L_2571 - .L_2570)


	//   ....[0]....
.L_2570:
        /*00e4*/ 	.word	0x00002730


	//   ....[1]....
        /*00e8*/ 	.word	0x000027b0


	//----- nvinfo : EIATTR_MAX_THREADS
	.align		4
.L_2571:
        /*00ec*/ 	.byte	0x04, 0x05
        /*00ee*/ 	.short	(.L_2573 - .L_2572)
.L_2572:
        /*00f0*/ 	.word	0x00000100
        /*00f4*/ 	.word	0x00000001
        /*00f8*/ 	.word	0x00000001


	//----- nvinfo : EIATTR_CRS_STACK_SIZE
	.align		4
.L_2573:
        /*00fc*/ 	.byte	0x04, 0x1e
        /*00fe*/ 	.short	(.L_2575 - .L_2574)
.L_2574:
        /*0100*/ 	.word	0x00000000
.L_2575:


//--------------------- .nv.info._ZN10layer_norm13ln_bwd_kernelINS_13Kernel_traitsI13__nv_bfloat16S2_fS2_fjLj6144ELj1ELj1ELj8ELj16ENS_18Kernel_traits_baseILj6144ES2_S2_fS2_fjLj256EEEEELb0ELb0ELb0ELb1EEEvNS_9BwdParamsE --------------------------
	.section	.nv.info._ZN10layer_norm13ln_bwd_kernelINS_13Kernel_traitsI13__nv_bfloat16S2_fS2_fjLj6144ELj1ELj1ELj8ELj16ENS_18Kernel_traits_baseILj6144ES2_S2_fS2_fjLj256EEEEELb0ELb0ELb0ELb1EEEvNS_9BwdParamsE,"",@"SHT_CUDA_INFO"
	.sectionflags	@""
	.align	4


	//----- nvinfo : EIATTR_CUDA_API_VERSION
	.align		4
        /*0000*/ 	.byte	0x04, 0x37
        /*0002*/ 	.short	(.L_2577 - .L_2576)
.L_2576:
        /*0004*/ 	.word	0x00000082


	//----- nvinfo : EIATTR_SW2861232_WAR
	.align		4
.L_2577:
        /*0008*/ 	.byte	0x01, 0x35
	.zero		2


	//----- nvinfo : EIATTR_PARAM_CBANK
	.align		4
        /*000c*/ 	.byte	0x04, 0x0a
        /*000e*/ 	.short	(.L_2579 - .L_2578)
	.align		4
.L_2578:
        /*0010*/ 	.word	index@(.nv.constant0._ZN10layer_norm13ln_bwd_kernelINS_13Kernel_traitsI13__nv_bfloat16S2_fS2_fjLj6144ELj1ELj1ELj8ELj16ENS_18Kernel_traits_baseILj6144ES2_S2_fS2_fjLj256EEEEELb0ELb0ELb0ELb1EEEvNS_9BwdParamsE)
        /*0014*/ 	.short	0x0160
        /*0016*/ 	.short	0x0128


	//----- nvinfo : EIATTR_CBANK_PARAM_SIZE
	.align		4
.L_2579:
        /*0018*/ 	.byte	0x03, 0x19
        /*001a*/ 	.short	0x0128


	//----- nvinfo : EIATTR_KPARAM_INFO
	.align		4
        /*001c*/ 	.byte	0x04, 0x17
        /*001e*/ 	.short	(.L_2581 - .L_2580)
.L_2580:
        /*0020*/ 	.word	0x00000000
        /*0024*/ 	.short	0x0000
        /*0026*/ 	.short	0x0000
        /*0028*/ 	.byte	0x00, 0xf0, 0xa1, 0x04


	//----- nvinfo : EIATTR_MAXREG_COUNT
	.align		4
.L_2581:
        /*002c*/ 	.byte	0x03, 0x1b
        /*002e*/ 	.short	0x00ff


	//----- nvinfo : EIATTR_NUM_BARRIERS
	.align		4
        /*0030*/ 	.byte	0x02, 0x4c
        /*0032*/ 	.byte	0x01
	.zero		1


	//----- nvinfo : EIATTR_MERCURY_ISA_VERSION
	.align		4
        /*0034*/ 	.byte	0x03, 0x5f
        /*0036*/ 	.short	0x0000


	//----- nvinfo : EIATTR_COOP_GROUP_MASK_REGIDS
	.align		4
        /*0038*/ 	.byte	0x04, 0x29
        /*003a*/ 	.short	(.L_2583 - .L_2582)


	//   ....[0]....
.L_2582:
        /*003c*/ 	.word	0xffffffff


	//   ....[1]....
        /*0040*/ 	.word	0xffffffff


	//   ....[2]....
        /*0044*/ 	.word	0xffffffff


	//   ....[3]....
        /*0048*/ 	.word	0xffffffff


	//   ....[4]....
        /*004c*/ 	.word	0xffffffff


	//   ....[5]....
        /*0050*/ 	.word	0xffffffff


	//   ....[6]....
        /*0054*/ 	.word	0xffffffff


	//   ....[7]....
        /*0058*/ 	.word	0xffffffff


	//   ....[8]....
        /*005c*/ 	.word	0xffffffff


	//   ....[9]....
        /*0060*/ 	.word	0xffffffff


	//   ....[10]....
        /*0064*/ 	.word	0xffffffff


	//   ....[11]....
        /*0068*/ 	.word	0xffffffff


	//   ....[12]....
        /*006c*/ 	.word	0xffffffff


	//   ....[13]....
        /*0070*/ 	.word	0xffffffff


	//   ....[14]....
        /*0074*/ 	.word	0xffffffff


	//   ....[15]....
        /*0078*/ 	.word	0xffffffff


	//   ....[16]....
        /*007c*/ 	.word	0xffffffff


	//   ....[17]....
        /*0080*/ 	.word	0xffffffff


	//   ....[18]....
        /*0084*/ 	.word	0xffffffff


	//   ....[19]....
        /*0088*/ 	.word	0xffffffff


	//----- nvinfo : EIATTR_COOP_GROUP_INSTR_OFFSETS
	.align		4
.L_2583:
        /*008c*/ 	.byte	0x04, 0x28
        /*008e*/ 	.short	(.L_2585 - .L_2584)


	//   ....[0]....
.L_2584:
        /*0090*/ 	.word	0x000014d0


	//   ....[1]....
        /*0094*/ 	.word	0x000014f0


	//   ....[2]....
        /*0098*/ 	.word	0x00001510


	//   ....[3]....
        /*009c*/ 	.word	0x00001530


	//   ....[4]....
        /*00a0*/ 	.word	0x00001550


	//   ....[5]....
        /*00a4*/ 	.word	0x00001570


	//   ....[6]....
        /*00a8*/ 	.word	0x00001590


	//   ....[7]....
        /*00ac*/ 	.word	0x000015b0


	//   ....[8]....
        /*00b0*/ 	.word	0x000015d0


	//   ....[9]....
        /*00b4*/ 	.word	0x000015f0


	//   ....[10]....
        /*00b8*/ 	.word	0x000028e0


	//   ....[11]....
        /*00bc*/ 	.word	0x00002960


	//   ....[12]....
        /*00c0*/ 	.word	0x000029e0


	//   ....[13]....
        /*00c4*/ 	.word	0x00002a50


	//   ....[14]....
        /*00c8*/ 	.word	0x00002ad0


	//   ....[15]....
        /*00cc*/ 	.word	0x00002b40


	//   ....[16]....
        /*00d0*/ 	.word	0x00002bc0


	//   ....[17]....
        /*00d4*/ 	.word	0x00002c30


	//   ....[18]....
        /*00d8*/ 	.word	0x00002cb0


	//   ....[19]....
        /*00dc*/ 	.word	0x00002d20


	//----- nvinfo : EIATTR_EXIT_INSTR_OFFSETS
	.align		4
.L_2585:
        /*00e0*/ 	.byte	0x04, 0x1c
        /*00e2*/ 	.short	(.L_2587 - .L_2586)


	//   ....[0]....
.L_2586:
        /*00e4*/ 	.word	0x00002880


	//----- nvinfo : EIATTR_MAX_THREADS
	.align		4
.L_2587:
        /*00e8*/ 	.byte	0x04, 0x05
        /*00ea*/ 	.short	(.L_2589 - .L_2588)
.L_2588:
        /*00ec*/ 	.word	0x00000100
        /*00f0*/ 	.word	0x00000001
        /*00f4*/ 	.word	0x00000001


	//----- nvinfo : EIATTR_CRS_STACK_SIZE
	.align		4
.L_2589:
        /*00f8*/ 	.byte	0x04, 0x1e
        /*00fa*/ 	.short	(.L_2591 - .L_2590)
.L_2590:
        /*00fc*/ 	.word	0x00000000
.L_2591:


//--------------------- .nv.info._ZN10layer_norm13ln_bwd_kernelINS_13Kernel_traitsI13__nv_bfloat16S2_fS2_fjLj6144ELj1ELj1ELj8ELj16ENS_18Kernel_traits_baseILj6144ES2_S2_fS2_fjLj256EEEEELb0ELb0ELb1ELb0EEEvNS_9BwdParamsE --------------------------
	.section	.nv.info._ZN10layer_norm13ln_bwd_kernelINS_13Kernel_traitsI13__nv_bfloat16S2_fS2_fjLj6144ELj1ELj1ELj8ELj16ENS_18Kernel_traits_baseILj6144ES2_S2_fS2_fjLj256EEEEELb0ELb0ELb1ELb0EEEvNS_9BwdParamsE,"",@"SHT_CUDA_INFO"
	.sectionflags	@""
	.align	4


	//----- nvinfo : EIATTR_CUDA_API_VERSION
	.align		4
        /*0000*/ 	.byte	0x04, 0x37
        /*0002*/ 	.short	(.L_2593 - .L_2592)
.L_2592:
        /*0004*/ 	.word	0x00000082


	//----- nvinfo : EIATTR_SW2861232_WAR
	.align		4
.L_2593:
        /*0008*/ 	.byte	0x01, 0x35
	.zero		2


	//----- nvinfo : EIATTR_PARAM_CBANK
	.align		4
        /*000c*/ 	.byte	0x04, 0x0a
        /*000e*/ 	.short	(.L_2595 - .L_2594)
	.align		4
.L_2594:
        /*0010*/ 	.word	index@(.nv.constant0._ZN10layer_norm13ln_bwd_kernelINS_13Kernel_traitsI13__nv_bfloat16S2_fS2_fjLj6144ELj1ELj1ELj8ELj16ENS_18Kernel_traits_baseILj6144ES2_S2_fS2_fjLj256EEEEELb0ELb0ELb1ELb0EEEvNS_9BwdParamsE)
        /*0014*/ 	.short	0x0160
        /*0016*/ 	.short	0x0128


	//----- nvinfo : EIATTR_CBANK_PARAM_SIZE
	.align		4
.L_2595:
        /*0018*/ 	.byte	0x03, 0x19
        /*001a*/ 	.short	0x0128


	//----- nvinfo : EIATTR_KPARAM_INFO
	.align		4
        /*001c*/ 	.byte	0x04, 0x17
        /*001e*/ 	.short	(.L_2597 - .L_2596)
.L_2596:
        /*0020*/ 	.word	0x00000000
        /*0024*/ 	.short	0x0000
        /*0026*/ 	.short	0x0000
        /*0028*/ 	.byte	0x00, 0xf0, 0xa1, 0x04


	//----- nvinfo : EIATTR_MAXREG_COUNT
	.align		4
.L_2597:
        /*002c*/ 	.byte	0x03, 0x1b
        /*002e*/ 	.short	0x00ff


	//----- nvinfo : EIATTR_NUM_BARRIERS
	.align		4
        /*0030*/ 	.byte	0x02, 0x4c
        /*0032*/ 	.byte	0x01
	.zero		1


	//----- nvinfo : EIATTR_MERCURY_ISA_VERSION
	.align		4
        /*0034*/ 	.byte	0x03, 0x5f
        /*0036*/ 	.short	0x0000


	//----- nvinfo : EIATTR_COOP_GROUP_MASK_REGIDS
	.align		4
        /*0038*/ 	.byte	0x04, 0x29
        /*003a*/ 	.short	(.L_2599 - .L_2598)


	//   ....[0]....
.L_2598:
        /*003c*/ 	.word	0xffffffff


	//   ....[1]....
        /*0040*/ 	.word	0xffffffff


	//   ....[2]....
        /*0044*/ 	.word	0xffffffff


	//   ....[3]....
        /*0048*/ 	.word	0xffffffff


	//   ....[4]....
        /*004c*/ 	.word	0xffffffff


	//   ....[5]....
        /*0050*/ 	.word	0xffffffff


	//   ....[6]....
        /*0054*/ 	.word	0xffffffff


	//   ....[7]....
        /*0058*/ 	.word	0xffffffff


	//   ....[8]....
        /*005c*/ 	.word	0xffffffff


	//   ....[9]....
        /*0060*/ 	.word	0xffffffff


	//   ....[10]....
        /*0064*/ 	.word	0xffffffff


	//   ....[11]....
        /*0068*/ 	.word	0xffffffff


	//   ....[12]....
        /*006c*/ 	.word	0xffffffff


	//   ....[13]....
        /*0070*/ 	.word	0xffffffff


	//   ....[14]....
        /*0074*/ 	.word	0xffffffff


	//   ....[15]....
        /*0078*/ 	.word	0xffffffff


	//   ....[16]....
        /*007c*/ 	.word	0xffffffff


	//   ....[17]....
        /*0080*/ 	.word	0xffffffff


	//   ....[18]....
        /*0084*/ 	.word	0xffffffff


	//   ....[19]....
        /*0088*/ 	.word	0xffffffff


	//----- nvinfo : EIATTR_COOP_GROUP_INSTR_OFFSETS
	.align		4
.L_2599:
        /*008c*/ 	.byte	0x04, 0x28
        /*008e*/ 	.short	(.L_2601 - .L_2600)


	//   ....[0]....
.L_2600:
        /*0090*/ 	.word	0x000017b0


	//   ....[1]....
        /*0094*/ 	.word	0x000017d0


	//   ....[2]....
        /*0098*/ 	.word	0x000017f0


	//   ....[3]....
        /*009c*/ 	.word	0x00001810


	//   ....[4]....
        /*00a0*/ 	.word	0x00001830


	//   ....[5]....
        /*00a4*/ 	.word	0x00001850


	//   ....[6]....
        /*00a8*/ 	.word	0x00001870


	//   ....[7]....
        /*00ac*/ 	.word	0x00001890


	//   ....[8]....
        /*00b0*/ 	.word	0x000018b0


	//   ....[9]....
        /*00b4*/ 	.word	0x000018d0


	//   ....[10]....
        /*00b8*/ 	.word	0x000038d0


	//   ....[11]....
        /*00bc*/ 	.word	0x00003950


	//   ....[12]....
        /*00c0*/ 	.word	0x000039d0


	//   ....[13]....
        /*00c4*/ 	.word	0x00003a40


	//   ....[14]....
        /*00c8*/ 	.word	0x00003ac0


	//   ....[15]....
        /*00cc*/ 	.word	0x00003b30


	//   ....[16]....
        /*00d0*/ 	.word	0x00003bb0


	//   ....[17]....
        /*00d4*/ 	.word	0x00003c20


	//   ....[18]....
        /*00d8*/ 	.word	0x00003ca0


	//   ....[19]....
        /*00dc*/ 	.word	0x00003d10


	//----- nvinfo : EIATTR_EXIT_INSTR_OFFSETS
	.align		4
.L_2601:
        /*00e0*/ 	.byte	0x04, 0x1c
        /*00e2*/ 	.short	(.L_2603 - .L_2602)


	//   ....[0]....
.L_2602:
        /*00e4*/ 	.word	0x000037f0


	//   ....[1]....
        /*00e8*/ 	.word	0x00003870


	//----- nvinfo : EIATTR_MAX_THREADS
	.align		4
.L_2603:
        /*00ec*/ 	.byte	0x04, 0x05
        /*00ee*/ 	.short	(.L_2605 - .L_2604)
.L_2604:
        /*00f0*/ 	.word	0x00000100
        /*00f4*/ 	.word	0x00000001
        /*00f8*/ 	.word	0x00000001


	//----- nvinfo : EIATTR_CRS_STACK_SIZE
	.align		4
.L_2605:
        /*00fc*/ 	.byte	0x04, 0x1e
        /*00fe*/ 	.short	(.L_2607 - .L_2606)
.L_2606:
        /*0100*/ 	.word	0x00000000
.L_2607:


//--------------------- .nv.info._ZN10layer_norm13ln_bwd_kernelINS_13Kernel_traitsI13__nv_bfloat16S2_fS2_fjLj6144ELj1ELj1ELj8ELj16ENS_18Kernel_traits_baseILj6144ES2_S2_fS2_fjLj256EEEEELb0ELb0ELb1ELb1EEEvNS_9BwdParamsE --------------------------
	.section	.nv.info._ZN10layer_norm13ln_bwd_kernelINS_13Kernel_traitsI13__nv_bfloat16S2_fS2_fjLj6144ELj1ELj1ELj8ELj16ENS_18Kernel_traits_baseILj6144ES2_S2_fS2_fjLj256EEEEELb0ELb0ELb1ELb1EEEvNS_9BwdParamsE,"",@"SHT_CUDA_INFO"
	.sectionflags	@""
	.align	4


	//----- nvinfo : EIATTR_CUDA_API_VERSION
	.align		4
        /*0000*/ 	.byte	0x04, 0x37
        /*0002*/ 	.short	(.L_2609 - .L_2608)
.L_2608:
        /*0004*/ 	.word	0x00000082


	//----- nvinfo : EIATTR_SW2861232_WAR
	.align		4
.L_2609:
        /*0008*/ 	.byte	0x01, 0x35
	.zero		2


	//----- nvinfo : EIATTR_PARAM_CBANK
	.align		4
        /*000c*/ 	.byte	0x04, 0x0a
        /*000e*/ 	.short	(.L_2611 - .L_2610)
	.align		4
.L_2610:
        /*0010*/ 	.word	index@(.nv.constant0._ZN10layer_norm13ln_bwd_kernelINS_13Kernel_traitsI13__nv_bfloat16S2_fS2_fjLj6144ELj1ELj1ELj8ELj16ENS_18Kernel_traits_baseILj6144ES2_S2_fS2_fjLj256EEEEELb0ELb0ELb1ELb1EEEvNS_9BwdParamsE)
        /*0014*/ 	.short	0x0160
        /*0016*/ 	.short	0x0128


	//----- nvinfo : EIATTR_CBANK_PARAM_SIZE
	.align		4
.L_2611:
        /*0018*/ 	.byte	0x03, 0x19
        /*001a*/ 	.short	0x0128


	//----- nvinfo : EIATTR_KPARAM_INFO
	.align		4
        /*001c*/ 	.byte	0x04, 0x17
        /*001e*/ 	.short	(.L_2613 - .L_2612)
.L_2612:
        /*0020*/ 	.word	0x00000000
        /*0024*/ 	.short	0x0000
        /*0026*/ 	.short	0x0000
        /*0028*/ 	.byte	0x00, 0xf0, 0xa1, 0x04


	//----- nvinfo : EIATTR_MAXREG_COUNT
	.align		4
.L_2613:
        /*002c*/ 	.byte	0x03, 0x1b
        /*002e*/ 	.short	0x00ff


	//----- nvinfo : EIATTR_NUM_BARRIERS
	.align		4
        /*0030*/ 	.byte	0x02, 0x4c
        /*0032*/ 	.byte	0x01
	.zero		1


	//----- nvinfo : EIATTR_MERCURY_ISA_VERSION
	.align		4
        /*0034*/ 	.byte	0x03, 0x5f
        /*0036*/ 	.short	0x0000


	//----- nvinfo : EIATTR_COOP_GROUP_MASK_REGIDS
	.align		4
        /*0038*/ 	.byte	0x04, 0x29
        /*003a*/ 	.short	(.L_2615 - .L_2614)


	//   ....[0]....
.L_2614:
        /*003c*/ 	.word	0xffffffff


	//   ....[1]....
        /*0040*/ 	.word	0xffffffff


	//   ....[2]....
        /*0044*/ 	.word	0xffffffff


	//   ....[3]....
        /*0048*/ 	.word	0xffffffff


	//   ....[4]....
        /*004c*/ 	.word	0xffffffff


	//   ....[5]....
        /*0050*/ 	.word	0xffffffff


	//   ....[6]....
        /*0054*/ 	.word	0xffffffff


	//   ....[7]....
        /*0058*/ 	.word	0xffffffff


	//   ....[8]....
        /*005c*/ 	.word	0xffffffff


	//   ....[9]....
        /*0060*/ 	.word	0xffffffff


	//   ....[10]....
        /*0064*/ 	.word	0xffffffff


	//   ....[11]....
        /*0068*/ 	.word	0xffffffff


	//   ....[12]....
        /*006c*/ 	.word	0xffffffff


	//   ....[13]....
        /*0070*/ 	.word	0xffffffff


	//   ....[14]....
        /*0074*/ 	.word	0xffffffff


	//   ....[15]....
        /*0078*/ 	.word	0xffffffff


	//   ....[16]....
        /*007c*/ 	.word	0xffffffff


	//   ....[17]....
        /*0080*/ 	.word	0xffffffff


	//   ....[18]....
        /*0084*/ 	.word	0xffffffff


	//   ....[19]....
        /*0088*/ 	.word	0xffffffff


	//----- nvinfo : EIATTR_COOP_GROUP_INSTR_OFFSETS
	.align		4
.L_2615:
        /*008c*/ 	.byte	0x04, 0x28
        /*008e*/ 	.short	(.L_2617 - .L_2616)


	//   ....[0]....
.L_2616:
        /*0090*/ 	.word	0x00001640


	//   ....[1]....
        /*0094*/ 	.word	0x00001660


	//   ....[2]....
        /*0098*/ 	.word	0x00001680


	//   ....[3]....
        /*009c*/ 	.word	0x000016a0


	//   ....[4]....
        /*00a0*/ 	.word	0x000016c0


	//   ....[5]....
        /*00a4*/ 	.word	0x000016e0


	//   ....[6]....
        /*00a8*/ 	.word	0x00001700


	//   ....[7]....
        /*00ac*/ 	.word	0x00001720


	//   ....[8]....
        /*00b0*/ 	.word	0x00001740


	//   ....[9]....
        /*00b4*/ 	.word	0x00001760


	//   ....[10]....
        /*00b8*/ 	.word	0x00003590


	//   ....[11]....
        /*00bc*/ 	.word	0x00003610


	//   ....[12]....
        /*00c0*/ 	.word	0x00003690


	//   ....[13]....
        /*00c4*/ 	.word	0x00003700


	//   ....[14]....
        /*00c8*/ 	.word	0x00003780


	//   ....[15]....
        /*00cc*/ 	.word	0x000037f0


	//   ....[16]....
        /*00d0*/ 	.word	0x00003870


	//   ....[17]....
        /*00d4*/ 	.word	0x000038e0


	//   ....[18]....
        /*00d8*/ 	.word	0x00003960


	//   ....[19]....
        /*00dc*/ 	.word	0x000039d0


	//----- nvinfo : EIATTR_EXIT_INSTR_OFFSETS
	.align		4
.L_2617:
        /*00e0*/ 	.byte	0x04, 0x1c
        /*00e2*/ 	.short	(.L_2619 - .L_2618)


	//   ....[0]....
.L_2618:
        /*00e4*/ 	.word	0x00003530


	//----- nvinfo : EIATTR_MAX_THREADS
	.align		4
.L_2619:
        /*00e8*/ 	.byte	0x04, 0x05
        /*00ea*/ 	.short	(.L_2621 - .L_2620)
.L_2620:
        /*00ec*/ 	.word	0x00000100
        /*00f0*/ 	.word	0x00000001
        /*00f4*/ 	.word	0x00000001


	//----- nvinfo : EIATTR_CRS_STACK_SIZE
	.align		4
.L_2621:
        /*00f8*/ 	.byte	0x04, 0x1e
        /*00fa*/ 	.short	(.L_2623 - .L_2622)
.L_2622:
        /*00fc*/ 	.word	0x00000000
.L_2623:


//--------------------- .nv.info._ZN10layer_norm13ln_bwd_kernelINS_13Kernel_traitsI13__nv_bfloat16S2_fS2_fjLj6144ELj1ELj1ELj8ELj16ENS_18Kernel_traits_baseILj6144ES2_S2_fS2_fjLj256EEEEELb0ELb1ELb0ELb0EEEvNS_9BwdParamsE --------------------------
	.section	.nv.info._ZN10layer_norm13ln_bwd_kernelINS_13Kernel_traitsI13__nv_bfloat16S2_fS2_fjLj6144ELj1ELj1ELj8ELj16ENS_18Kernel_traits_baseILj6144ES2_S2_fS2_fjLj256EEEEELb0ELb1ELb0ELb0EEEvNS_9BwdParamsE,"",@"SHT_CUDA_INFO"
	.sectionflags	@""
	.align	4


	//----- nvinfo : EIATTR_CUDA_API_VERSION
	.align		4
        /*0000*/ 	.byte	0x04, 0x37
        /*0002*/ 	.short	(.L_2625 - .L_2624)
.L_2624:
        /*0004*/ 	.word	0x00000082


	//----- nvinfo : EIATTR_SW2861232_WAR
	.align		4
.L_2625:
        /*0008*/ 	.byte	0x01, 0x35
	.zero		2


	//----- nvinfo : EIATTR_PARAM_CBANK
	.align		4
        /*000c*/ 	.byte	0x04, 0x0a
        /*000e*/ 	.short	(.L_2627 - .L_2626)
	.align		4
.L_2626:
        /*0010*/ 	.word	index@(.nv.constant0._ZN10layer_norm13ln_bwd_kernelINS_13Kernel_traitsI13__nv_bfloat16S2_fS2_fjLj6144ELj1ELj1ELj8ELj16ENS_18Kernel_traits_baseILj6144ES2_S2_fS2_fjLj256EEEEELb0ELb1ELb0ELb0EEEvNS_9BwdParamsE)
        /*0014*/ 	.short	0x0160
        /*0016*/ 	.short	0x0128


	//----- nvinfo : EIATTR_CBANK_PARAM_SIZE
	.align		4
.L_2627:
        /*0018*/ 	.byte	0x03, 0x19
        /*001a*/ 	.short	0x0128


	//----- nvinfo : EIATTR_KPARAM_INFO
	.align		4
        /*001c*/ 	.byte	0x04, 0x17
        /*001e*/ 	.short	(.L_2629 - .L_2628)
.L_2628:
        /*0020*/ 	.word	0x00000000
        /*0024*/ 	.short	0x0000
        /*0026*/ 	.short	0x0000
        /*0028*/ 	.byte	0x00, 0xf0, 0xa1, 0x04


	//----- nvinfo : EIATTR_MAXREG_COUNT
	.align		4
.L_2629:
        /*002c*/ 	.byte	0x03, 0x1b
        /*002e*/ 	.short	0x00ff


	//----- nvinfo : EIATTR_NUM_BARRIERS
	.align		4
        /*0030*/ 	.byte	0x02, 0x4c
        /*0032*/ 	.byte	0x01
	.zero		1


	//----- nvinfo : EIATTR_MERCURY_ISA_VERSION
	.align		4
        /*0034*/ 	.byte	0x03, 0x5f
        /*0036*/ 	.short	0x0000


	//----- nvinfo : EIATTR_COOP_GROUP_MASK_REGIDS
	.align		4
        /*0038*/ 	.byte	0x04, 0x29
        /*003a*/ 	.short	(.L_2631 - .L_2630)


	//   ....[0]....
.L_2630:
        /*003c*/ 	.word	0xffffffff


	//   ....[1]....
        /*0040*/ 	.word	0xffffffff


	//   ....[2]....
        /*0044*/ 	.word	0xffffffff


	//   ....[3]....
        /*0048*/ 	.word	0xffffffff


	//   ....[4]....
        /*004c*/ 	.word	0xffffffff


	//   ....[5]....
        /*0050*/ 	.word	0xffffffff


	//   ....[6]....
        /*0054*/ 	.word	0xffffffff


	//   ....[7]....
        /*0058*/ 	.word	0xffffffff


	//   ....[8]....
        /*005c*/ 	.word	0xffffffff


	//   ....[9]....
        /*0060*/ 	.word	0xffffffff


	//   ....[10]....
        /*0064*/ 	.word	0xffffffff


	//   ....[11]....
        /*0068*/ 	.word	0xffffffff


	//   ....[12]....
        /*006c*/ 	.word	0xffffffff


	//   ....[13]....
        /*0070*/ 	.word	0xffffffff


	//   ....[14]....
        /*0074*/ 	.word	0xffffffff


	//   ....[15]....
        /*0078*/ 	.word	0xffffffff


	//   ....[16]....
        /*007c*/ 	.word	0xffffffff


	//   ....[17]....
        /*0080*/ 	.word	0xffffffff


	//   ....[18]....
        /*0084*/ 	.word	0xffffffff


	//   ....[19]....
        /*0088*/ 	.word	0xffffffff


	//----- nvinfo : EIATTR_COOP_GROUP_INSTR_OFFSETS
	.align		4
.L_2631:
        /*008c*/ 	.byte	0x04, 0x28
        /*008e*/ 	.short	(.L_2633 - .L_2632)


	//   ....[0]....
.L_2632:
        /*0090*/ 	.word	0x00001870


	//   ....[1]....
        /*0094*/ 	.word	0x00001890


	//   ....[2]....
        /*0098*/ 	.word	0x000018b0


	//   ....[3]....
        /*009c*/ 	.word	0x000018d0


	//   ....[4]....
        /*00a0*/ 	.word	0x000018f0


	//   ....[5]....
        /*00a4*/ 	.word	0x00001910


	//   ....[6]....
        /*00a8*/ 	.word	0x00001930


	//   ....[7]....
        /*00ac*/ 	.word	0x00001950


	//   ....[8]....
        /*00b0*/ 	.word	0x00001970


	//   ....[9]....
        /*00b4*/ 	.word	0x00001990


	//   ....[10]....
        /*00b8*/ 	.word	0x00003100


	//   ....[11]....
        /*00bc*/ 	.word	0x00003180


	//   ....[12]....
        /*00c0*/ 	.word	0x00003200


	//   ....[13]....
        /*00c4*/ 	.word	0x00003270


	//   ....[14]....
        /*00c8*/ 	.word	0x000032f0


	//   ....[15]....
        /*00cc*/ 	.word	0x00003360


	//   ....[16]....
        /*00d0*/ 	.word	0x000033e0


	//   ....[17]....
        /*00d4*/ 	.word	0x00003450


	//   ....[18]....
        /*00d8*/ 	.word	0x000034d0


	//   ....[19]....
        /*00dc*/ 	.word	0x00003540


	//----- nvinfo : EIATTR_EXIT_INSTR_OFFSETS
	.align		4
.L_2633:
        /*00e0*/ 	.byte	0x04, 0x1c
        /*00e2*/ 	.short	(.L_2635 - .L_2634)


	//   ....[0]....
.L_2634:
        /*00e4*/ 	.word	0x00002ff0


	//   ....[1]....
        /*00e8*/ 	.word	0x000030a0


	//----- nvinfo : EIATTR_MAX_THREADS
	.align		4
.L_2635:
        /*00ec*/ 	.byte	0x04, 0x05
        /*00ee*/ 	.short	(.L_2637 - .L_2636)
.L_2636:
        /*00f0*/ 	.word	0x00000100
        /*00f4*/ 	.word	0x00000001
        /*00f8*/ 	.word	0x00000001


	//----- nvinfo : EIATTR_CRS_STACK_SIZE
	.align		4
.L_2637:
        /*00fc*/ 	.byte	0x04, 0x1e
        /*00fe*/ 	.short	(.L_2639 - .L_2638)
.L_2638:
        /*0100*/ 	.word	0x00000000
.L_2639:


//--------------------- .nv.info._ZN10layer_norm13ln_bwd_kernelINS_13Kernel_traitsI13__nv_bfloat16S2_fS2_fjLj6144ELj1ELj1ELj8ELj16ENS_18Kernel_traits_baseILj6144ES2_S2_fS2_fjLj256EEEEELb0ELb1ELb0ELb1EEEvNS_9BwdParamsE --------------------------
	.section	.nv.info._ZN10layer_norm13ln_bwd_kernelINS_13Kernel_traitsI13__nv_bfloat16S2_fS2_fjLj6144ELj1ELj1ELj8ELj16ENS_18Kernel_traits_baseILj6144ES2_S2_fS2_fjLj256EEEEELb0ELb1ELb0ELb1EEEvNS_9BwdParamsE,"",@"SHT_CUDA_INFO"
	.sectionflags	@""
	.align	4


	//----- nvinfo : EIATTR_CUDA_API_VERSION
	.align		4
        /*0000*/ 	.byte	0x04, 0x37
        /*0002*/ 	.short	(.L_2641 - .L_2640)
.L_2640:
        /*0004*/ 	.word	0x00000082


	//----- nvinfo : EIATTR_SW2861232_WAR
	.align		4
.L_2641:
        /*0008*/ 	.byte	0x01, 0x35
	.zero		2


	//----- nvinfo : EIATTR_PARAM_CBANK
	.align		4
        /*000c*/ 	.byte	0x04, 0x0a
        /*000e*/ 	.short	(.L_2643 - .L_2642)
	.align		4
.L_2642:
        /*0010*/ 	.word	index@(.nv.constant0._ZN10layer_norm13ln_bwd_kernelINS_13Kernel_traitsI13__nv_bfloat16S2_fS2_fjLj6144ELj1ELj1ELj8ELj16ENS_18Kernel_traits_baseILj6144ES2_S2_fS2_fjLj256EEEEELb0ELb1ELb0ELb1EEEvNS_9BwdParamsE)
        /*0014*/ 	.short	0x0160
        /*0016*/ 	.short	0x0128


	//----- nvinfo : EIATTR_CBANK_PARAM_SIZE
	.align		4
.L_2643:
        /*0018*/ 	.byte	0x03, 0x19
        /*001a*/ 	.short	0x0128


	//----- nvinfo : EIATTR_KPARAM_INFO
	.align		4
        /*001c*/ 	.byte	0x04, 0x17
        /*001e*/ 	.short	(.L_2645 - .L_2644)
.L_2644:
        /*0020*/ 	.word	0x00000000
        /*0024*/ 	.short	0x0000
        /*0026*/ 	.short	0x0000
        /*0028*/ 	.byte	0x00, 0xf0, 0xa1, 0x04


	//----- nvinfo : EIATTR_MAXREG_COUNT
	.align		4
.L_2645:
        /*002c*/ 	.byte	0x03, 0x1b
        /*002e*/ 	.short	0x00ff


	//----- nvinfo : EIATTR_NUM_BARRIERS
	.align		4
        /*0030*/ 	.byte	0x02, 0x4c
        /*0032*/ 	.byte	0x01
	.zero		1


	//----- nvinfo : EIATTR_MERCURY_ISA_VERSION
	.align		4
        /*0034*/ 	.byte	0x03, 0x5f
        /*0036*/ 	.short	0x0000


	//----- nvinfo : EIATTR_COOP_GROUP_MASK_REGIDS
	.align		4
        /*0038*/ 	.byte	0x04, 0x29
        /*003a*/ 	.short	(.L_2647 - .L_2646)


	//   ....[0]....
.L_2646:
        /*003c*/ 	.word	0xffffffff


	//   ....[1]....
        /*0040*/ 	.word	0xffffffff


	//   ....[2]....
        /*0044*/ 	.word	0xffffffff


	//   ....[3]....
        /*0048*/ 	.word	0xffffffff


	//   ....[4]....
        /*004c*/ 	.word	0xffffffff


	//   ....[5]....
        /*0050*/ 	.word	0xffffffff


	//   ....[6]....
        /*0054*/ 	.word	0xffffffff


	//   ....[7]....
        /*0058*/ 	.word	0xffffffff


	//   ....[8]....
        /*005c*/ 	.word	0xffffffff


	//   ....[9]....
        /*0060*/ 	.word	0xffffffff


	//   ....[10]....
        /*0064*/ 	.word	0xffffffff


	//   ....[11]....
        /*0068*/ 	.word	0xffffffff


	//   ....[12]....
        /*006c*/ 	.word	0xffffffff


	//   ....[13]....
        /*0070*/ 	.word	0xffffffff


	//   ....[14]....
        /*0074*/ 	.word	0xffffffff


	//   ....[15]....
        /*0078*/ 	.word	0xffffffff


	//   ....[16]....
        /*007c*/ 	.word	0xffffffff


	//   ....[17]....
        /*0080*/ 	.word	0xffffffff


	//   ....[18]....
        /*0084*/ 	.word	0xffffffff


	//   ....[19]....
        /*0088*/ 	.word	0xffffffff


	//----- nvinfo : EIATTR_COOP_GROUP_INSTR_OFFSETS
	.align		4
.L_2647:
        /*008c*/ 	.byte	0x04, 0x28
        /*008e*/ 	.short	(.L_2649 - .L_2648)


	//   ....[0]....
.L_2648:
        /*0090*/ 	.word	0x00001830


	//   ....[1]....
        /*0094*/ 	.word	0x00001850


	//   ....[2]....
        /*0098*/ 	.word	0x00001870


	//   ....[3]....
        /*009c*/ 	.word	0x00001890


	//   ....[4]....
        /*00a0*/ 	.word	0x000018b0


	//   ....[5]....
        /*00a4*/ 	.word	0x000018d0


	//   ....[6]....
        /*00a8*/ 	.word	0x000018f0


	//   ....[7]....
        /*00ac*/ 	.word	0x00001910


	//   ....[8]....
        /*00b0*/ 	.word	0x00001930


	//   ....[9]....
        /*00b4*/ 	.word	0x00001950


	//   ....[10]....
        /*00b8*/ 	.word	0x000031c0


	//   ....[11]....
        /*00bc*/ 	.word	0x00003240


	//   ....[12]....
        /*00c0*/ 	.word	0x000032c0


	//   ....[13]....
        /*00c4*/ 	.word	0x00003330


	//   ....[14]....
        /*00c8*/ 	.word	0x000033b0


	//   ....[15]....
        /*00cc*/ 	.word	0x00003420


	//   ....[16]....
        /*00d0*/ 	.word	0x000034a0


	//   ....[17]....
        /*00d4*/ 	.word	0x00003510


	//   ....[18]....
        /*00d8*/ 	.word	0x00003590


	//   ....[19]....
        /*00dc*/ 	.word	0x00003600


	//----- nvinfo : EIATTR_EXIT_INSTR_OFFSETS
	.align		4
.L_2649:
        /*00e0*/ 	.byte	0x04, 0x1c
        /*00e2*/ 	.short	(.L_2651 - .L_2650)


	//   ....[0]....
.L_2650:
        /*00e4*/ 	.word	0x00003160


	//----- nvinfo : EIATTR_MAX_THREADS
	.align		4
.L_2651:
        /*00e8*/ 	.byte	0x04, 0x05
        /*00ea*/ 	.short	(.L_2653 - .L_2652)
.L_2652:
        /*00ec*/ 	.word	0x00000100
        /*00f0*/ 	.word	0x00000001
        /*00f4*/ 	.word	0x00000001


	//----- nvinfo : EIATTR_CRS_STACK_SIZE
	.align		4
.L_2653:
        /*00f8*/ 	.byte	0x04, 0x1e
        /*00fa*/ 	.short	(.L_2655 - .L_2654)
.L_2654:
        /*00fc*/ 	.word	0x00000000
.L_2655:


//--------------------- .nv.info._ZN10layer_norm13ln_bwd_kernelINS_13Kernel_traitsI13__nv_bfloat16S2_fS2_fjLj6144ELj1ELj1ELj8ELj16ENS_18Kernel_traits_baseILj6144ES2_S2_fS2_fjLj256EEEEELb0ELb1ELb1ELb0EEEvNS_9BwdParamsE --------------------------
	.section	.nv.info._ZN10layer_norm13ln_bwd_kernelINS_13Kernel_traitsI13__nv_bfloat16S2_fS2_fjLj6144ELj1ELj1ELj8ELj16ENS_18Kernel_traits_baseILj6144ES2_S2_fS2_fjLj256EEEEELb0ELb1ELb1ELb0EEEvNS_9BwdParamsE,"",@"SHT_CUDA_INFO"
	.sectionflags	@""
	.align	4


	//----- nvinfo : EIATTR_CUDA_API_VERSION
	.align		4
        /*0000*/ 	.byte	0x04, 0x37
        /*0002*/ 	.short	(.L_2657 - .L_2656)
.L_2656:
        /*0004*/ 	.word	0x00000082


	//----- nvinfo : EIATTR_SW2861232_WAR
	.align		4
.L_2657:
        /*0008*/ 	.byte	0x01, 0x35
	.zero		2


	//----- nvinfo : EIATTR_PARAM_CBANK
	.align		4
        /*000c*/ 	.byte	0x04, 0x0a
        /*000e*/ 	.short	(.L_2659 - .L_2658)
	.align		4
.L_2658:
        /*0010*/ 	.word	index@(.nv.constant0._ZN10layer_norm13ln_bwd_kernelINS_13Kernel_traitsI13__nv_bfloat16S2_fS2_fjLj6144ELj1ELj1ELj8ELj16ENS_18Kernel_traits_baseILj6144ES2_S2_fS2_fjLj256EEEEELb0ELb1ELb1ELb0EEEvNS_9BwdParamsE)
        /*0014*/ 	.short	0x0160
        /*0016*/ 	.short	0x0128


	//----- nvinfo : EIATTR_CBANK_PARAM_SIZE
	.align		4
.L_2659:
        /*0018*/ 	.byte	0x03, 0x19
        /*001a*/ 	.short	0x0128


	//----- nvinfo : EIATTR_KPARAM_INFO
	.align		4
        /*001c*/ 	.byte	0x04, 0x17
        /*001e*/ 	.short	(.L_2661 - .L_2660)
.L_2660:
        /*0020*/ 	.word	0x00000000
        /*0024*/ 	.short	0x0000
        /*0026*/ 	.short	0x0000
        /*0028*/ 	.byte	0x00, 0xf0, 0xa1, 0x04


	//----- nvinfo : EIATTR_MAXREG_COUNT
	.align		4
.L_2661:
        /*002c*/ 	.byte	0x03, 0x1b
        /*002e*/ 	.short	0x00ff


	//----- nvinfo : EIATTR_NUM_BARRIERS
	.align		4
        /*0030*/ 	.byte	0x02, 0x4c
        /*0032*/ 	.byte	0x01
	.zero		1


	//----- nvinfo : EIATTR_MERCURY_ISA_VERSION
	.align		4
        /*0034*/ 	.byte	0x03, 0x5f
        /*0036*/ 	.short	0x0000


	//----- nvinfo : EIATTR_COOP_GROUP_MASK_REGIDS
	.align		4
        /*0038*/ 	.byte	0x04, 0x29
        /*003a*/ 	.short	(.L_2663 - .L_2662)


	//   ....[0]....
.L_2662:
        /*003c*/ 	.word	0xffffffff


	//   ....[1]....
        /*0040*/ 	.word	0xffffffff


	//   ....[2]....
        /*0044*/ 	.word	0xffffffff


	//   ....[3]....
        /*0048*/ 	.word	0xffffffff


	//   ....[4]....
        /*004c*/ 	.word	0xffffffff


	//   ....[5]....
        /*0050*/ 	.word	0xffffffff


	//   ....[6]....
        /*0054*/ 	.word	0xffffffff


	//   ....[7]....
        /*0058*/ 	.word	0xffffffff


	//   ....[8]....
        /*005c*/ 	.word	0xffffffff


	//   ....[9]....
        /*0060*/ 	.word	0xffffffff


	//   ....[10]....
        /*0064*/ 	.word	0xffffffff


	//   ....[11]....
        /*0068*/ 	.word	0xffffffff


	//   ....[12]....
        /*006c*/ 	.word	0xffffffff


	//   ....[13]....
        /*0070*/ 	.word	0xffffffff


	//   ....[14]....
        /*0074*/ 	.word	0xffffffff


	//   ....[15]....
        /*0078*/ 	.word	0xffffffff


	//   ....[16]....
        /*007c*/ 	.word	0xffffffff


	//   ....[17]....
        /*0080*/ 	.word	0xffffffff


	//   ....[18]....
        /*0084*/ 	.word	0xffffffff


	//   ....[19]....
        /*0088*/ 	.word	0xffffffff


	//----- nvinfo : EIATTR_COOP_GROUP_INSTR_OFFSETS
	.align		4
.L_2663:
        /*008c*/ 	.byte	0x04, 0x28
        /*008e*/ 	.short	(.L_2665 - .L_2664)


	//   ....[0]....
.L_2664:
        /*0090*/ 	.word	0x00001a30


	//   ....[1]....
        /*0094*/ 	.word	0x00001a50


	//   ....[2]....
        /*0098*/ 	.word	0x00001a70


	//   ....[3]....
        /*009c*/ 	.word	0x00001a90


	//   ....[4]....
        /*00a0*/ 	.word	0x00001ab0


	//   ....[5]....
        /*00a4*/ 	.word	0x00001ad0


	//   ....[6]....
        /*00a8*/ 	.word	0x00001af0


	//   ....[7]....
        /*00ac*/ 	.word	0x00001b10


	//   ....[8]....
        /*00b0*/ 	.word	0x00001b30


	//   ....[9]....
        /*00b4*/ 	.word	0x00001b50


	//   ....[10]....
        /*00b8*/ 	.word	0x000044c0


	//   ....[11]....
        /*00bc*/ 	.word	0x00004540


	//   ....[12]....
        /*00c0*/ 	.word	0x000045c0


	//   ....[13]....
        /*00c4*/ 	.word	0x00004630


	//   ....[14]....
        /*00c8*/ 	.word	0x000046b0


	//   ....[15]....
        /*00cc*/ 	.word	0x00004720


	//   ....[16]....
        /*00d0*/ 	.word	0x000047a0


	//   ....[17]....
        /*00d4*/ 	.word	0x00004810


	//   ....[18]....
        /*00d8*/ 	.word	0x00004890


	//   ....[19]....
        /*00dc*/ 	.word	0x00004900


	//----- nvinfo : EIATTR_EXIT_INSTR_OFFSETS
	.align		4
.L_2665:
        /*00e0*/ 	.byte	0x04, 0x1c
        /*00e2*/ 	.short	(.L_2667 - .L_2666)


	//   ....[0]....
.L_2666:
        /*00e4*/ 	.word	0x000043b0


	//   ....[1]....
        /*00e8*/ 	.word	0x00004460


	//----- nvinfo : EIATTR_MAX_THREADS
	.align		4
.L_2667:
        /*00ec*/ 	.byte	0x04, 0x05
        /*00ee*/ 	.short	(.L_2669 - .L_2668)
.L_2668:
        /*00f0*/ 	.word	0x00000100
        /*00f4*/ 	.word	0x00000001
        /*00f8*/ 	.word	0x00000001


	//----- nvinfo : EIATTR_CRS_STACK_SIZE
	.align		4
.L_2669:
        /*00fc*/ 	.byte	0x04, 0x1e
        /*00fe*/ 	.short	(.L_2671 - .L_2670)
.L_2670:
        /*0100*/ 	.word	0x00000000
.L_2671:


//--------------------- .nv.info._ZN10layer_norm13ln_bwd_kernelINS_13Kernel_traitsI13__nv_bfloat16S2_fS2_fjLj6144ELj1ELj1ELj8ELj16ENS_18Kernel_traits_baseILj6144ES2_S2_fS2_fjLj256EEEEELb0ELb1ELb1ELb1EEEvNS_9BwdParamsE --------------------------
	.section	.nv.info._ZN10layer_norm13ln_bwd_kernelINS_13Kernel_traitsI13__nv_bfloat16S2_fS2_fjLj6144ELj1ELj1ELj8ELj16ENS_18Kernel_traits_baseILj6144ES2_S2_fS2_fjLj256EEEEELb0ELb1ELb1ELb1EEEvNS_9BwdParamsE,"",@"SHT_CUDA_INFO"
	.sectionflags	@""
	.align	4


	//----- nvinfo : EIATTR_CUDA_API_VERSION
	.align		4
        /*0000*/ 	.byte	0x04, 0x37
        /*0002*/ 	.short	(.L_2673 - .L_2672)
.L_2672:
        /*0004*/ 	.word	0x00000082


	//----- nvinfo : EIATTR_SW2861232_WAR
	.align		4
.L_2673:
        /*0008*/ 	.byte	0x01, 0x35
	.zero		2


	//----- nvinfo : EIATTR_PARAM_CBANK
	.align		4
        /*000c*/ 	.byte	0x04, 0x0a
        /*000e*/ 	.short	(.L_2675 - .L_2674)
	.align		4
.L_2674:
        /*0010*/ 	.word	index@(.nv.constant0._ZN10layer_norm13ln_bwd_kernelINS_13Kernel_traitsI13__nv_bfloat16S2_fS2_fjLj6144ELj1ELj1ELj8ELj16ENS_18Kernel_traits_baseILj6144ES2_S2_fS2_fjLj256EEEEELb0ELb1ELb1ELb1EEEvNS_9BwdParamsE)
        /*0014*/ 	.short	0x0160
        /*0016*/ 	.short	0x0128


	//----- nvinfo : EIATTR_CBANK_PARAM_SIZE
	.align		4
.L_2675:
        /*0018*/ 	.byte	0x03, 0x19
        /*001a*/ 	.short	0x0128


	//----- nvinfo : EIATTR_KPARAM_INFO
	.align		4
        /*001c*/ 	.byte	0x04, 0x17
        /*001e*/ 	.short	(.L_2677 - .L_2676)
.L_2676:
        /*0020*/ 	.word	0x00000000
        /*0024*/ 	.short	0x0000
        /*0026*/ 	.short	0x0000
        /*0028*/ 	.byte	0x00, 0xf0, 0xa1, 0x04


	//----- nvinfo : EIATTR_MAXREG_COUNT
	.align		4
.L_2677:
        /*002c*/ 	.byte	0x03, 0x1b
        /*002e*/ 	.short	0x00ff


	//----- nvinfo : EIATTR_NUM_BARRIERS
	.align		4
        /*0030*/ 	.byte	0x02, 0x4c
        /*0032*/ 	.byte	0x01
	.zero		1


	//----- nvinfo : EIATTR_MERCURY_ISA_VERSION
	.align		4
        /*0034*/ 	.byte	0x03, 0x5f
        /*0036*/ 	.short	0x0000


	//----- nvinfo : EIATTR_COOP_GROUP_MASK_REGIDS
	.align		4
        /*0038*/ 	.byte	0x04, 0x29
        /*003a*/ 	.short	(.L_2679 - .L_2678)


	//   ....[0]....
.L_2678:
        /*003c*/ 	.word	0xffffffff


	//   ....[1]....
        /*0040*/ 	.word	0xffffffff


	//   ....[2]....
        /*0044*/ 	.word	0xffffffff


	//   ....[3]....
        /*0048*/ 	.word	0xffffffff


	//   ....[4]....
        /*004c*/ 	.word	0xffffffff


	//   ....[5]....
        /*0050*/ 	.word	0xffffffff


	//   ....[6]....
        /*0054*/ 	.word	0xffffffff


	//   ....[7]....
        /*0058*/ 	.word	0xffffffff


	//   ....[8]....
        /*005c*/ 	.word	0xffffffff


	//   ....[9]....
        /*0060*/ 	.word	0xffffffff


	//   ....[10]....
        /*0064*/ 	.word	0xffffffff


	//   ....[11]....
        /*0068*/ 	.word	0xffffffff


	//   ....[12]....
        /*006c*/ 	.word	0xffffffff


	//   ....[13]....
        /*0070*/ 	.word	0xffffffff


	//   ....[14]....
        /*0074*/ 	.word	0xffffffff


	//   ....[15]....
        /*0078*/ 	.word	0xffffffff


	//   ....[16]....
        /*007c*/ 	.word	0xffffffff


	//   ....[17]....
        /*0080*/ 	.word	0xffffffff


	//   ....[18]....
        /*0084*/ 	.word	0xffffffff


	//   ....[19]....
        /*0088*/ 	.word	0xffffffff


	//----- nvinfo : EIATTR_COOP_GROUP_INSTR_OFFSETS
	.align		4
.L_2679:
        /*008c*/ 	.byte	0x04, 0x28
        /*008e*/ 	.short	(.L_2681 - .L_2680)


	//   ....[0]....
.L_2680:
        /*0090*/ 	.word	0x00001820


	//   ....[1]....
        /*0094*/ 	.word	0x00001840


	//   ....[2]....
        /*0098*/ 	.word	0x00001860


	//   ....[3]....
        /*009c*/ 	.word	0x00001880


	//   ....[4]....
        /*00a0*/ 	.word	0x000018a0


	//   ....[5]....
        /*00a4*/ 	.word	0x000018c0


	//   ....[6]....
        /*00a8*/ 	.word	0x000018e0


	//   ....[7]....
        /*00ac*/ 	.word	0x00001900


	//   ....[8]....
        /*00b0*/ 	.word	0x00001920


	//   ....[9]....
        /*00b4*/ 	.word	0x00001940


	//   ....[10]....
        /*00b8*/ 	.word	0x00004150


	//   ....[11]....
        /*00bc*/ 	.word	0x000041d0


	//   ....[12]....
        /*00c0*/ 	.word	0x00004250


	//   ....[13]....
        /*00c4*/ 	.word	0x000042c0


	//   ....[14]....
        /*00c8*/ 	.word	0x00004340


	//   ....[15]....
        /*00cc*/ 	.word	0x000043b0


	//   ....[16]....
        /*00d0*/ 	.word	0x00004430


	//   ....[17]....
        /*00d4*/ 	.word	0x000044a0


	//   ....[18]....
        /*00d8*/ 	.word	0x00004520


	//   ....[19]....
        /*00dc*/ 	.word	0x00004590


	//----- nvinfo : EIATTR_EXIT_INSTR_OFFSETS
	.align		4
.L_2681:
        /*00e0*/ 	.byte	0x04, 0x1c
        /*00e2*/ 	.short	(.L_2683 - .L_2682)


	//   ....[0]....
.L_2682:
        /*00e4*/ 	.word	0x000040f0


	//----- nvinfo : EIATTR_MAX_THREADS
	.align		4
.L_2683:
        /*00e8*/ 	.byte	0x04, 0x05
        /*00ea*/ 	.short	(.L_2685 - .L_2684)
.L_2684:
        /*00ec*/ 	.word	0x00000100
        /*00f0*/ 	.word	0x00000001
        /*00f4*/ 	.word	0x00000001


	//----- nvinfo : EIATTR_CRS_STACK_SIZE
	.align		4
.L_2685:
        /*00f8*/ 	.byte	0x04, 0x1e
        /*00fa*/ 	.short	(.L_2687 - .L_2686)
.L_2686:
        /*00fc*/ 	.word	0x00000000
.L_2687:


//--------------------- .nv.info._ZN10layer_norm13ln_bwd_kernelINS_13Kernel_traitsI13__nv_bfloat16S2_fS2_fjLj6144ELj1ELj1ELj8ELj16ENS_18Kernel_traits_baseILj6144ES2_S2_fS2_fjLj256EEEEELb1ELb0ELb0ELb0EEEvNS_9BwdParamsE --------------------------
	.section	.nv.info._ZN10layer_norm13ln_bwd_kernelINS_13Kernel_traitsI13__nv_bfloat16S2_fS2_fjLj6144ELj1ELj1ELj8ELj16ENS_18Kernel_traits_baseILj6144ES2_S2_fS2_fjLj256EEEEELb1ELb0ELb0ELb0EEEvNS_9BwdParamsE,"",@"SHT_CUDA_INFO"
	.sectionflags	@""
	.align	4


	//----- nvinfo : EIATTR_CUDA_API_VERSION
	.align		4
        /*0000*/ 	.byte	0x04, 0x37
        /*0002*/ 	.short	(.L_2689 - .L_2688)
.L_2688:
        /*0004*/ 	.word	0x00000082


	//----- nvinfo : EIATTR_SW2861232_WAR
	.align		4
.L_2689:
        /*0008*/ 	.byte	0x01, 0x35
	.zero		2


	//----- nvinfo : EIATTR_PARAM_CBANK
	.align		4
        /*000c*/ 	.byte	0x04, 0x0a
        /*000e*/ 	.short	(.L_2691 - .L_2690)
	.align		4
.L_2690:
        /*0010*/ 	.word	index@(.nv.constant0._ZN10layer_norm13ln_bwd_kernelINS_13Kernel_traitsI13__nv_bfloat16S2_fS2_fjLj6144ELj1ELj1ELj8ELj16ENS_18Kernel_traits_baseILj6144ES2_S2_fS2_fjLj256EEEEELb1ELb0ELb0ELb0EEEvNS_9BwdParamsE)
        /*0014*/ 	.short	0x0160
        /*0016*/ 	.short	0x0128


	//----- nvinfo : EIATTR_CBANK_PARAM_SIZE
	.align		4
.L_2691:
        /*0018*/ 	.byte	0x03, 0x19
        /*001a*/ 	.short	0x0128


	//----- nvinfo : EIATTR_KPARAM_INFO
	.align		4
        /*001c*/ 	.byte	0x04, 0x17
        /*001e*/ 	.short	(.L_2693 - .L_2692)
.L_2692:
        /*0020*/ 	.word	0x00000000
        /*0024*/ 	.short	0x0000
        /*0026*/ 	.short	0x0000
        /*0028*/ 	.byte	0x00, 0xf0, 0xa1, 0x04


	//----- nvinfo : EIATTR_MAXREG_COUNT
	.align		4
.L_2693:
        /*002c*/ 	.byte	0x03, 0x1b
        /*002e*/ 	.short	0x00ff


	//----- nvinfo : EIATTR_NUM_BARRIERS
	.align		4
        /*0030*/ 	.byte	0x02, 0x4c
        /*0032*/ 	.byte	0x01
	.zero		1


	//----- nvinfo : EIATTR_MERCURY_ISA_VERSION
	.align		4
        /*0034*/ 	.byte	0x03, 0x5f
        /*0036*/ 	.short	0x0000


	//----- nvinfo : EIATTR_COOP_GROUP_MASK_REGIDS
	.align		4
        /*0038*/ 	.byte	0x04, 0x29
        /*003a*/ 	.short	(.L_2695 - .L_2694)


	//   ....[0]....
.L_2694:
        /*003c*/ 	.word	0xffffffff


	//   ....[1]....
        /*0040*/ 	.word	0xffffffff


	//   ....[2]....
        /*0044*/ 	.word	0xffffffff


	//   ....[3]....
        /*0048*/ 	.word	0xffffffff


	//   ....[4]....
        /*004c*/ 	.word	0xffffffff


	//   ....[5]....
        /*0050*/ 	.word	0xffffffff


	//   ....[6]....
        /*0054*/ 	.word	0xffffffff


	//   ....[7]....
        /*0058*/ 	.word	0xffffffff


	//   ....[8]....
        /*005c*/ 	.word	0xffffffff


	//   ....[9]....
        /*0060*/ 	.word	0xffffffff


	//   ....[10]....
        /*0064*/ 	.word	0xffffffff


	//   ....[11]....
        /*0068*/ 	.word	0xffffffff


	//   ....[12]....
        /*006c*/ 	.word	0xffffffff


	//   ....[13]....
        /*0070*/ 	.word	0xffffffff


	//   ....[14]....
        /*0074*/ 	.word	0xffffffff


	//   ....[15]....
        /*0078*/ 	.word	0xffffffff


	//   ....[16]....
        /*007c*/ 	.word	0xffffffff


	//   ....[17]....
        /*0080*/ 	.word	0xffffffff


	//   ....[18]....
        /*0084*/ 	.word	0xffffffff


	//   ....[19]....
        /*0088*/ 	.word	0xffffffff


	//----- nvinfo : EIATTR_COOP_GROUP_INSTR_OFFSETS
	.align		4
.L_2695:
        /*008c*/ 	.byte	0x04, 0x28
        /*008e*/ 	.short	(.L_2697 - .L_2696)


	//   ....[0]....
.L_2696:
        /*0090*/ 	.word	0x00001660


	//   ....[1]....
        /*0094*/ 	.word	0x00001680


	//   ....[2]....
        /*0098*/ 	.word	0x000016a0


	//   ....[3]....
        /*009c*/ 	.word	0x000016c0


	//   ....[4]....
        /*00a0*/ 	.word	0x000016e0


	//   ....[5]....
        /*00a4*/ 	.word	0x00001700


	//   ....[6]....
        /*00a8*/ 	.word	0x00001720


	//   ....[7]....
        /*00ac*/ 	.word	0x00001740


	//   ....[8]....
        /*00b0*/ 	.word	0x00001760


	//   ....[9]....
        /*00b4*/ 	.word	0x00001780


	//   ....[10]....
        /*00b8*/ 	.word	0x00002d50


	//   ....[11]....
        /*00bc*/ 	.word	0x00002dd0


	//   ....[12]....
        /*00c0*/ 	.word	0x00002e50


	//   ....[13]....
        /*00c4*/ 	.word	0x00002ec0


	//   ....[14]....
        /*00c8*/ 	.word	0x00002f40


	//   ....[15]....
        /*00cc*/ 	.word	0x00002fb0


	//   ....[16]....
        /*00d0*/ 	.word	0x00003030


	//   ....[17]....
        /*00d4*/ 	.word	0x000030a0


	//   ....[18]....
        /*00d8*/ 	.word	0x00003120


	//   ....[19]....
        /*00dc*/ 	.word	0x00003190


	//----- nvinfo : EIATTR_EXIT_INSTR_OFFSETS
	.align		4
.L_2697:
        /*00e0*/ 	.byte	0x04, 0x1c
        /*00e2*/ 	.short	(.L_2699 - .L_2698)


	//   ....[0]....
.L_2698:
        /*00e4*/ 	.word	0x00002c70


	//   ....[1]....
        /*00e8*/ 	.word	0x00002cf0


	//----- nvinfo : EIATTR_MAX_THREADS
	.align		4
.L_2699:
        /*00ec*/ 	.byte	0x04, 0x05
        /*00ee*/ 	.short	(.L_2701 - .L_2700)
.L_2700:
        /*00f0*/ 	.word	0x00000100
        /*00f4*/ 	.word	0x00000001
        /*00f8*/ 	.word	0x00000001


	//----- nvinfo : EIATTR_CRS_STACK_SIZE
	.align		4
.L_2701:
        /*00fc*/ 	.byte	0x04, 0x1e
        /*00fe*/ 	.short	(.L_2703 - .L_2702)
.L_2702:
        /*0100*/ 	.word	0x00000000
.L_2703:


//--------------------- .nv.info._ZN10layer_norm13ln_bwd_kernelINS_13Kernel_traitsI13__nv_bfloat16S2_fS2_fjLj6144ELj1ELj1ELj8ELj16ENS_18Kernel_traits_baseILj6144ES2_S2_fS2_fjLj256EEEEELb1ELb0ELb0ELb1EEEvNS_9BwdParamsE --------------------------
	.section	.nv.info._ZN10layer_norm13ln_bwd_kernelINS_13Kernel_traitsI13__nv_bfloat16S2_fS2_fjLj6144ELj1ELj1ELj8ELj16ENS_18Kernel_traits_baseILj6144ES2_S2_fS2_fjLj256EEEEELb1ELb0ELb0ELb1EEEvNS_9BwdParamsE,"",@"SHT_CUDA_INFO"
	.sectionflags	@""
	.align	4


	//----- nvinfo : EIATTR_CUDA_API_VERSION
	.align		4
        /*0000*/ 	.byte	0x04, 0x37
        /*0002*/ 	.short	(.L_2705 - .L_2704)
.L_2704:
        /*0004*/ 	.word	0x00000082


	//----- nvinfo : EIATTR_SW2861232_WAR
	.align		4
.L_2705:
        /*0008*/ 	.byte	0x01, 0x35
	.zero		2


	//----- nvinfo : EIATTR_PARAM_CBANK
	.align		4
        /*000c*/ 	.byte	0x04, 0x0a
        /*000e*/ 	.short	(.L_2707 - .L_2706)
	.align		4
.L_2706:
        /*0010*/ 	.word	index@(.nv.constant0._ZN10layer_norm13ln_bwd_kernelINS_13Kernel_traitsI13__nv_bfloat16S2_fS2_fjLj6144ELj1ELj1ELj8ELj16ENS_18Kernel_traits_baseILj6144ES2_S2_fS2_fjLj256EEEEELb1ELb0ELb0ELb1EEEvNS_9BwdParamsE)
        /*0014*/ 	.short	0x0160
        /*0016*/ 	.short	0x0128


	//----- nvinfo : EIATTR_CBANK_PARAM_SIZE
	.align		4
.L_2707:
        /*0018*/ 	.byte	0x03, 0x19
        /*001a*/ 	.short	0x0128


	//----- nvinfo : EIATTR_KPARAM_INFO
	.align		4
        /*001c*/ 	.byte	0x04, 0x17
        /*001e*/ 	.short	(.L_2709 - .L_2708)
.L_2708:
        /*0020*/ 	.word	0x00000000
        /*0024*/ 	.short	0x0000
        /*0026*/ 	.short	0x0000
        /*0028*/ 	.byte	0x00, 0xf0, 0xa1, 0x04


	//----- nvinfo : EIATTR_MAXREG_COUNT
	.align		4
.L_2709:
        /*002c*/ 	.byte	0x03, 0x1b
        /*002e*/ 	.short	0x00ff


	//----- nvinfo : EIATTR_NUM_BARRIERS
	.align		4
        /*0030*/ 	.byte	0x02, 0x4c
        /*0032*/ 	.byte	0x01
	.zero		1


	//----- nvinfo : EIATTR_MERCURY_ISA_VERSION
	.align		4
        /*0034*/ 	.byte	0x03, 0x5f
        /*0036*/ 	.short	0x0000


	//----- nvinfo : EIATTR_COOP_GROUP_MASK_REGIDS
	.align		4
        /*0038*/ 	.byte	0x04, 0x29
        /*003a*/ 	.short	(.L_2711 - .L_2710)


	//   ....[0]....
.L_2710:
        /*003c*/ 	.word	0xffffffff


	//   ....[1]....
        /*0040*/ 	.word	0xffffffff


	//   ....[2]....
        /*0044*/ 	.word	0xffffffff


	//   ....[3]....
        /*0048*/ 	.word	0xffffffff


	//   ....[4]....
        /*004c*/ 	.word	0xffffffff


	//   ....[5]....
        /*0050*/ 	.word	0xffffffff


	//   ....[6]....
        /*0054*/ 	.word	0xffffffff


	//   ....[7]....
        /*0058*/ 	.word	0xffffffff


	//   ....[8]....
        /*005c*/ 	.word	0xffffffff


	//   ....[9]....
        /*0060*/ 	.word	0xffffffff


	//   ....[10]....
        /*0064*/ 	.word	0xffffffff


	//   ....[11]....
        /*0068*/ 	.word	0xffffffff


	//   ....[12]....
        /*006c*/ 	.word	0xffffffff


	//   ....[13]....
        /*0070*/ 	.word	0xffffffff


	//   ....[14]....
        /*0074*/ 	.word	0xffffffff


	//   ....[15]....
        /*0078*/ 	.word	0xffffffff


	//   ....[16]....
        /*007c*/ 	.word	0xffffffff


	//   ....[17]....
        /*0080*/ 	.word	0xffffffff


	//   ....[18]....
        /*0084*/ 	.word	0xffffffff


	//   ....[19]....
        /*0088*/ 	.word	0xffffffff


	//----- nvinfo : EIATTR_COOP_GROUP_INSTR_OFFSETS
	.align		4
.L_2711:
        /*008c*/ 	.byte	0x04, 0x28
        /*008e*/ 	.short	(.L_2713 - .L_2712)


	//   ....[0]....
.L_2712:
        /*0090*/ 	.word	0x00001540


	//   ....[1]....
        /*0094*/ 	.word	0x00001560


	//   ....[2]....
        /*0098*/ 	.word	0x00001580


	//   ....[3]....
        /*009c*/ 	.word	0x000015a0


	//   ....[4]....
        /*00a0*/ 	.word	0x000015c0


	//   ....[5]....
        /*00a4*/ 	.word	0x000015e0


	//   ....[6]....
        /*00a8*/ 	.word	0x00001600


	//   ....[7]....
        /*00ac*/ 	.word	0x00001620


	//   ....[8]....
        /*00b0*/ 	.word	0x00001640


	//   ....[9]....
        /*00b4*/ 	.word	0x00001660


	//   ....[10]....
        /*00b8*/ 	.word	0x00002e00


	//   ....[11]....
        /*00bc*/ 	.word	0x00002e80


	//   ....[12]....
        /*00c0*/ 	.word	0x00002f00


	//   ....[13]....
        /*00c4*/ 	.word	0x00002f70


	//   ....[14]....
        /*00c8*/ 	.word	0x00002ff0


	//   ....[15]....
        /*00cc*/ 	.word	0x00003060


	//   ....[16]....
        /*00d0*/ 	.word	0x000030e0


	//   ....[17]....
        /*00d4*/ 	.word	0x00003150


	//   ....[18]....
        /*00d8*/ 	.word	0x000031d0


	//   ....[19]....
        /*00dc*/ 	.word	0x00003240


	//----- nvinfo : EIATTR_EXIT_INSTR_OFFSETS
	.align		4
.L_2713:
        /*00e0*/ 	.byte	0x04, 0x1c
        /*00e2*/ 	.short	(.L_2715 - .L_2714)


	//   ....[0]....
.L_2714:
        /*00e4*/ 	.word	0x00002da0


	//----- nvinfo : EIATTR_MAX_THREADS
	.align		4
.L_2715:
        /*00e8*/ 	.byte	0x04, 0x05
        /*00ea*/ 	.short	(.L_2717 - .L_2716)
.L_2716:
        /*00ec*/ 	.word	0x00000100
        /*00f0*/ 	.word	0x00000001
        /*00f4*/ 	.word	0x00000001


	//----- nvinfo : EIATTR_CRS_STACK_SIZE
	.align		4
.L_2717:
        /*00f8*/ 	.byte	0x04, 0x1e
        /*00fa*/ 	.short	(.L_2719 - .L_2718)
.L_2718:
        /*00fc*/ 	.word	0x00000000
.L_2719:


//--------------------- .nv.info._ZN10layer_norm22ln_bwd_finalize_kernelINS_22Kernel_traits_finalizeILj6144E13__nv_bfloat16S2_fS2_fjLb0ELj1024ELj4ENS_18Kernel_traits_baseILj6144ES2_S2_fS2_fjLj1024EEEEELb0ELb0EEEvNS_9BwdParamsE --------------------------
	.section	.nv.info._ZN10layer_norm22ln_bwd_finalize_kernelINS_22Kernel_traits_finalizeILj6144E13__nv_bfloat16S2_fS2_fjLb0ELj1024ELj4ENS_18Kernel_traits_baseILj6144ES2_S2_fS2_fjLj1024EEEEELb0ELb0EEEvNS_9BwdParamsE,"",@"SHT_CUDA_INFO"
	.sectionflags	@""
	.align	4


	//----- nvinfo : EIATTR_CUDA_API_VERSION
	.align		4
        /*0000*/ 	.byte	0x04, 0x37
        /*0002*/ 	.short	(.L_2721 - .L_2720)
.L_2720:
        /*0004*/ 	.word	0x00000082


	//----- nvinfo : EIATTR_SW2861232_WAR
	.align		4
.L_2721:
        /*0008*/ 	.byte	0x01, 0x35
	.zero		2


	//----- nvinfo : EIATTR_PARAM_CBANK
	.align		4
        /*000c*/ 	.byte	0x04, 0x0a
        /*000e*/ 	.short	(.L_2723 - .L_2722)
	.align		4
.L_2722:
        /*0010*/ 	.word	index@(.nv.constant0._ZN10layer_norm22ln_bwd_finalize_kernelINS_22Kernel_traits_finalizeILj6144E13__nv_bfloat16S2_fS2_fjLb0ELj1024ELj4ENS_18Kernel_traits_baseILj6144ES2_S2_fS2_fjLj1024EEEEELb0ELb0EEEvNS_9BwdParamsE)
        /*0014*/ 	.short	0x0160
        /*0016*/ 	.short	0x0128


	//----- nvinfo : EIATTR_CBANK_PARAM_SIZE
	.align		4
.L_2723:
        /*0018*/ 	.byte	0x03, 0x19
        /*001a*/ 	.short	0x0128


	//----- nvinfo : EIATTR_KPARAM_INFO
	.align		4
        /*001c*/ 	.byte	0x04, 0x17
        /*001e*/ 	.short	(.L_2725 - .L_2724)
.L_2724:
        /*0020*/ 	.word	0x00000000
        /*0024*/ 	.short	0x0000
        /*0026*/ 	.short	0x0000
        /*0028*/ 	.byte	0x00, 0xf0, 0xa1, 0x04


	//----- nvinfo : EIATTR_MAXREG_COUNT
	.align		4
.L_2725:
        /*002c*/ 	.byte	0x03, 0x1b
        /*002e*/ 	.short	0x0040


	//----- nvinfo : EIATTR_NUM_BARRIERS
	.align		4
        /*0030*/ 	.byte	0x02, 0x4c
        /*0032*/ 	.byte	0x01
	.zero		1


	//----- nvinfo : EIATTR_MERCURY_ISA_VERSION
	.align		4
        /*0034*/ 	.byte	0x03, 0x5f
        /*0036*/ 	.short	0x0000


	//----- nvinfo : EIATTR_COOP_GROUP_MASK_REGIDS
	.align		4
        /*0038*/ 	.byte	0x04, 0x29
        /*003a*/ 	.short	(.L_2727 - .L_2726)


	//   ....[0]....
.L_2726:
        /*003c*/ 	.word	0xffffffff


	//   ....[1]....
        /*0040*/ 	.word	0xffffffff


	//   ....[2]....
        /*0044*/ 	.word	0xffffffff


	//   ....[3]....
        /*0048*/ 	.word	0xffffffff


	//   ....[4]....
        /*004c*/ 	.word	0xffffffff


	//   ....[5]....
        /*0050*/ 	.word	0xffffffff


	//   ....[6]....
        /*0054*/ 	.word	0xffffffff


	//   ....[7]....
        /*0058*/ 	.word	0xffffffff


	//   ....[8]....
        /*005c*/ 	.word	0xffffffff


	//   ....[9]....
        /*0060*/ 	.word	0xffffffff


	//   ....[10]....
        /*0064*/ 	.word	0xffffffff


	//   ....[11]....
        /*0068*/ 	.word	0xffffffff


	//   ....[12]....
        /*006c*/ 	.word	0xffffffff


	//   ....[13]....
        /*0070*/ 	.word	0xffffffff


	//   ....[14]....
        /*0074*/ 	.word	0xffffffff


	//   ....[15]....
        /*0078*/ 	.word	0xffffffff


	//   ....[16]....
        /*007c*/ 	.word	0xffffffff


	//   ....[17]....
        /*0080*/ 	.word	0xffffffff


	//   ....[18]....
        /*0084*/ 	.word	0xffffffff


	//   ....[19]....
        /*0088*/ 	.word	0xffffffff


	//----- nvinfo : EIATTR_COOP_GROUP_INSTR_OFFSETS
	.align		4
.L_2727:
        /*008c*/ 	.byte	0x04, 0x28
        /*008e*/ 	.short	(.L_2729 - .L_2728)


	//   ....[0]....
.L_2728:
        /*0090*/ 	.word	0x00000820


	//   ....[1]....
        /*0094*/ 	.word	0x00000850


	//   ....[2]....
        /*0098*/ 	.word	0x00000860


	//   ....[3]....
        /*009c*/ 	.word	0x00000890


	//   ....[4]....
        /*00a0*/ 	.word	0x000008a0


	//   ....[5]....
        /*00a4*/ 	.word	0x000008d0


	//   ....[6]....
        /*00a8*/ 	.word	0x000008f0


	//   ....[7]....
        /*00ac*/ 	.word	0x00000900


	//   ....[8]....
        /*00b0*/ 	.word	0x00000930


	//   ....[9]....
        /*00b4*/ 	.word	0x00000940


	//   ....[10]....
        /*00b8*/ 	.word	0x00000b50


	//   ....[11]....
        /*00bc*/ 	.word	0x00000bc0


	//   ....[12]....
        /*00c0*/ 	.word	0x00000c20


	//   ....[13]....
        /*00c4*/ 	.word	0x00000c80


	//   ....[14]....
        /*00c8*/ 	.word	0x00000cf0


	//   ....[15]....
        /*00cc*/ 	.word	0x00000d60


	//   ....[16]....
        /*00d0*/ 	.word	0x00000dc0


	//   ....[17]....
        /*00d4*/ 	.word	0x00000e20


	//   ....[18]....
        /*00d8*/ 	.word	0x00000e80


	//   ....[19]....
        /*00dc*/ 	.word	0x00000ee0


	//----- nvinfo : EIATTR_EXIT_INSTR_OFFSETS
	.align		4
.L_2729:
        /*00e0*/ 	.byte	0x04, 0x1c
        /*00e2*/ 	.short	(.L_2731 - .L_2730)


	//   ....[0]....
.L_2730:
        /*00e4*/ 	.word	0x00000070


	//   ....[1]....
        /*00e8*/ 	.word	0x00000af0


	//----- nvinfo : EIATTR_MAX_THREADS
	.align		4
.L_2731:
        /*00ec*/ 	.byte	0x04, 0x05
        /*00ee*/ 	.short	(.L_2733 - .L_2732)
.L_2732:
        /*00f0*/ 	.word	0x00000400
        /*00f4*/ 	.word	0x00000001
        /*00f8*/ 	.word	0x00000001


	//----- nvinfo : EIATTR_CRS_STACK_SIZE
	.align		4
.L_2733:
        /*00fc*/ 	.byte	0x04, 0x1e
        /*00fe*/ 	.short	(.L_2735 - .L_2734)
.L_2734:
        /*0100*/ 	.word	0x00000000
.L_2735:


//--------------------- .nv.info._ZN10layer_norm13ln_bwd_kernelINS_13Kernel_traitsI13__nv_bfloat16S2_fS2_fjLj6144ELj1ELj1ELj8ELj16ENS_18Kernel_traits_baseILj6144ES2_S2_fS2_fjLj256EEEEELb1ELb0ELb1ELb0EEEvNS_9BwdParamsE --------------------------
	.section	.nv.info._ZN10layer_norm13ln_bwd_kernelINS_13Kernel_traitsI13__nv_bfloat16S2_fS2_fjLj6144ELj1ELj1ELj8ELj16ENS_18Kernel_traits_baseILj6144ES2_S2_fS2_fjLj256EEEEELb1ELb0ELb1ELb0EEEvNS_9BwdParamsE,"",@"SHT_CUDA_INFO"
	.sectionflags	@""
	.align	4


	//----- nvinfo : EIATTR_CUDA_API_VERSION
	.align		4
        /*0000*/ 	.byte	0x04, 0x37
        /*0002*/ 	.short	(.L_2737 - .L_2736)
.L_2736:
        /*0004*/ 	.word	0x00000082


	//----- nvinfo : EIATTR_SW2861232_WAR
	.align		4
.L_2737:
        /*0008*/ 	.byte	0x01, 0x35
	.zero		2


	//----- nvinfo : EIATTR_PARAM_CBANK
	.align		4
        /*000c*/ 	.byte	0x04, 0x0a
        /*000e*/ 	.short	(.L_2739 - .L_2738)
	.align		4
.L_2738:
        /*0010*/ 	.word	index@(.nv.constant0._ZN10layer_norm13ln_bwd_kernelINS_13Kernel_traitsI13__nv_bfloat16S2_fS2_fjLj6144ELj1ELj1ELj8ELj16ENS_18Kernel_traits_baseILj6144ES2_S2_fS2_fjLj256EEEEELb1ELb0ELb1ELb0EEEvNS_9BwdParamsE)
        /*0014*/ 	.short	0x0160
        /*0016*/ 	.short	0x0128


	//----- nvinfo : EIATTR_CBANK_PARAM_SIZE
	.align		4
.L_2739:
        /*0018*/ 	.byte	0x03, 0x19
        /*001a*/ 	.short	0x0128


	//----- nvinfo : EIATTR_KPARAM_INFO
	.align		4
        /*001c*/ 	.byte	0x04, 0x17
        /*001e*/ 	.short	(.L_2741 - .L_2740)
.L_2740:
        /*0020*/ 	.word	0x00000000
        /*0024*/ 	.short	0x0000
        /*0026*/ 	.short	0x0000
        /*0028*/ 	.byte	0x00, 0xf0, 0xa1, 0x04


	//----- nvinfo : EIATTR_MAXREG_COUNT
	.align		4
.L_2741:
        /*002c*/ 	.byte	0x03, 0x1b
        /*002e*/ 	.short	0x00ff


	//----- nvinfo : EIATTR_NUM_BARRIERS
	.align		4
        /*0030*/ 	.byte	0x02, 0x4c
        /*0032*/ 	.byte	0x01
	.zero		1


	//----- nvinfo : EIATTR_MERCURY_ISA_VERSION
	.align		4
        /*0034*/ 	.byte	0x03, 0x5f
        /*0036*/ 	.short	0x0000


	//----- nvinfo : EIATTR_COOP_GROUP_MASK_REGIDS
	.align		4
        /*0038*/ 	.byte	0x04, 0x29
        /*003a*/ 	.short	(.L_2743 - .L_2742)


	//   ....[0]....
.L_2742:
        /*003c*/ 	.word	0xffffffff


	//   ....[1]....
        /*0040*/ 	.word	0xffffffff


	//   ....[2]....
        /*0044*/ 	.word	0xffffffff


	//   ....[3]....
        /*0048*/ 	.word	0xffffffff


	//   ....[4]....
        /*004c*/ 	.word	0xffffffff


	//   ....[5]....
        /*0050*/ 	.word	0xffffffff


	//   ....[6]....
        /*0054*/ 	.word	0xffffffff


	//   ....[7]....
        /*0058*/ 	.word	0xffffffff


	//   ....[8]....
        /*005c*/ 	.word	0xffffffff


	//   ....[9]....
        /*0060*/ 	.word	0xffffffff


	//   ....[10]....
        /*0064*/ 	.word	0xffffffff


	//   ....[11]....
        /*0068*/ 	.word	0xffffffff


	//   ....[12]....
        /*006c*/ 	.word	0xffffffff


	//   ....[13]....
        /*0070*/ 	.word	0xffffffff


	//   ....[14]....
        /*0074*/ 	.word	0xffffffff


	//   ....[15]....
        /*0078*/ 	.word	0xffffffff


	//   ....[16]....
        /*007c*/ 	.word	0xffffffff


	//   ....[17]....
        /*0080*/ 	.word	0xffffffff


	//   ....[18]....
        /*0084*/ 	.word	0xffffffff


	//   ....[19]....
        /*0088*/ 	.word	0xffffffff


	//----- nvinfo : EIATTR_COOP_GROUP_INSTR_OFFSETS
	.align		4
.L_2743:
        /*008c*/ 	.byte	0x04, 0x28
        /*008e*/ 	.short	(.L_2745 - .L_2744)


	//   ....[0]....
.L_2744:
        /*0090*/ 	.word	0x000019d0


	//   ....[1]....
        /*0094*/ 	.word	0x000019f0


	//   ....[2]....
        /*0098*/ 	.word	0x00001a10


	//   ....[3]....
        /*009c*/ 	.word	0x00001a30


	//   ....[4]....
        /*00a0*/ 	.word	0x00001a50


	//   ....[5]....
        /*00a4*/ 	.word	0x00001a70


	//   ....[6]....
        /*00a8*/ 	.word	0x00001a90


	//   ....[7]....
        /*00ac*/ 	.word	0x00001ab0


	//   ....[8]....
        /*00b0*/ 	.word	0x00001ad0


	//   ....[9]....
        /*00b4*/ 	.word	0x00001af0


	//   ....[10]....
        /*00b8*/ 	.word	0x00003f70


	//   ....[11]....
        /*00bc*/ 	.word	0x00003ff0


	//   ....[12]....
        /*00c0*/ 	.word	0x00004070


	//   ....[13]....
        /*00c4*/ 	.word	0x000040e0


	//   ....[14]....
        /*00c8*/ 	.word	0x00004160


	//   ....[15]....
        /*00cc*/ 	.word	0x000041d0


	//   ....[16]....
        /*00d0*/ 	.word	0x00004250


	//   ....[17]....
        /*00d4*/ 	.word	0x000042c0


	//   ....[18]....
        /*00d8*/ 	.word	0x00004340


	//   ....[19]....
        /*00dc*/ 	.word	0x000043b0


	//----- nvinfo : EIATTR_EXIT_INSTR_OFFSETS
	.align		4
.L_2745:
        /*00e0*/ 	.byte	0x04, 0x1c
        /*00e2*/ 	.short	(.L_2747 - .L_2746)


	//   ....[0]....
.L_2746:
        /*00e4*/ 	.word	0x00003e90


	//   ....[1]....
        /*00e8*/ 	.word	0x00003f10


	//----- nvinfo : EIATTR_MAX_THREADS
	.align		4
.L_2747:
        /*00ec*/ 	.byte	0x04, 0x05
        /*00ee*/ 	.short	(.L_2749 - .L_2748)
.L_2748:
        /*00f0*/ 	.word	0x00000100
        /*00f4*/ 	.word	0x00000001
        /*00f8*/ 	.word	0x00000001


	//----- nvinfo : EIATTR_CRS_STACK_SIZE
	.align		4
.L_2749:
        /*00fc*/ 	.byte	0x04, 0x1e
        /*00fe*/ 	.short	(.L_2751 - .L_2750)
.L_2750:
        /*0100*/ 	.word	0x00000000
.L_2751:


//--------------------- .nv.info._ZN10layer_norm22ln_bwd_finalize_kernelINS_22Kernel_traits_finalizeILj6144E13__nv_bfloat16S2_fS2_fjLb0ELj1024ELj4ENS_18Kernel_traits_baseILj6144ES2_S2_fS2_fjLj1024EEEEELb0ELb1EEEvNS_9BwdParamsE --------------------------
	.section	.nv.info._ZN10layer_norm22ln_bwd_finalize_kernelINS_22Kernel_traits_finalizeILj6144E13__nv_bfloat16S2_fS2_fjLb0ELj1024ELj4ENS_18Kernel_traits_baseILj6144ES2_S2_fS2_fjLj1024EEEEELb0ELb1EEEvNS_9BwdParamsE,"",@"SHT_CUDA_INFO"
	.sectionflags	@""
	.align	4


	//----- nvinfo : EIATTR_CUDA_API_VERSION
	.align		4
        /*0000*/ 	.byte	0x04, 0x37
        /*0002*/ 	.short	(.L_2753 - .L_2752)
.L_2752:
        /*0004*/ 	.word	0x00000082


	//----- nvinfo : EIATTR_SW2861232_WAR
	.align		4
.L_2753:
        /*0008*/ 	.byte	0x01, 0x35
	.zero		2


	//----- nvinfo : EIATTR_PARAM_CBANK
	.align		4
        /*000c*/ 	.byte	0x04, 0x0a
        /*000e*/ 	.short	(.L_2755 - .L_2754)
	.align		4
.L_2754:
        /*0010*/ 	.word	index@(.nv.constant0._ZN10layer_norm22ln_bwd_finalize_kernelINS_22Kernel_traits_finalizeILj6144E13__nv_bfloat16S2_fS2_fjLb0ELj1024ELj4ENS_18Kernel_traits_baseILj6144ES2_S2_fS2_fjLj1024EEEEELb0ELb1EEEvNS_9BwdParamsE)
        /*0014*/ 	.short	0x0160
        /*0016*/ 	.short	0x0128


	//----- nvinfo : EIATTR_CBANK_PARAM_SIZE
	.align		4
.L_2755:
        /*0018*/ 	.byte	0x03, 0x19
        /*001a*/ 	.short	0x0128


	//----- nvinfo : EIATTR_KPARAM_INFO
	.align		4
        /*001c*/ 	.byte	0x04, 0x17
        /*001e*/ 	.short	(.L_2757 - .L_2756)
.L_2756:
        /*0020*/ 	.word	0x00000000
        /*0024*/ 	.short	0x0000
        /*0026*/ 	.short	0x0000
        /*0028*/ 	.byte	0x00, 0xf0, 0xa1, 0x04


	//----- nvinfo : EIATTR_MAXREG_COUNT
	.align		4
.L_2757:
        /*002c*/ 	.byte	0x03, 0x1b
        /*002e*/ 	.short	0x0040


	//----- nvinfo : EIATTR_NUM_BARRIERS
	.align		4
        /*0030*/ 	.byte	0x02, 0x4c
        /*0032*/ 	.byte	0x01
	.zero		1


	//----- nvinfo : EIATTR_MERCURY_ISA_VERSION
	.align		4
        /*0034*/ 	.byte	0x03, 0x5f
        /*0036*/ 	.short	0x0000


	//----- nvinfo : EIATTR_COOP_GROUP_MASK_REGIDS
	.align		4
        /*0038*/ 	.byte	0x04, 0x29
        /*003a*/ 	.short	(.L_2759 - .L_2758)


	//   ....[0]....
.L_2758:
        /*003c*/ 	.word	0xffffffff


	//   ....[1]....
        /*0040*/ 	.word	0xffffffff


	//   ....[2]....
        /*0044*/ 	.word	0xffffffff


	//   ....[3]....
        /*0048*/ 	.word	0xffffffff


	//   ....[4]....
        /*004c*/ 	.word	0xffffffff


	//   ....[5]....
        /*0050*/ 	.word	0xffffffff


	//   ....[6]....
        /*0054*/ 	.word	0xffffffff


	//   ....[7]....
        /*0058*/ 	.word	0xffffffff


	//   ....[8]....
        /*005c*/ 	.word	0xffffffff


	//   ....[9]....
        /*0060*/ 	.word	0xffffffff


	//   ....[10]....
        /*0064*/ 	.word	0xffffffff


	//   ....[11]....
        /*0068*/ 	.word	0xffffffff


	//   ....[12]....
        /*006c*/ 	.word	0xffffffff


	//   ....[13]....
        /*0070*/ 	.word	0xffffffff


	//   ....[14]....
        /*0074*/ 	.word	0xffffffff


	//   ....[15]....
        /*0078*/ 	.word	0xffffffff


	//   ....[16]....
        /*007c*/ 	.word	0xffffffff


	//   ....[17]....
        /*0080*/ 	.word	0xffffffff


	//   ....[18]....
        /*0084*/ 	.word	0xffffffff


	//   ....[19]....
        /*0088*/ 	.word	0xffffffff


	//----- nvinfo : EIATTR_COOP_GROUP_INSTR_OFFSETS
	.align		4
.L_2759:
        /*008c*/ 	.byte	0x04, 0x28
        /*008e*/ 	.short	(.L_2761 - .L_2760)


	//   ....[0]....
.L_2760:
        /*0090*/ 	.word	0x000007f0


	//   ....[1]....
        /*0094*/ 	.word	0x00000820


	//   ....[2]....
        /*0098*/ 	.word	0x00000840


	//   ....[3]....
        /*009c*/ 	.word	0x00000850


	//   ....[4]....
        /*00a0*/ 	.word	0x00000880


	//   ....[5]....
        /*00a4*/ 	.word	0x00000890


	//   ....[6]....
        /*00a8*/ 	.word	0x000008c0


	//   ....[7]....
        /*00ac*/ 	.word	0x000008d0


	//   ....[8]....
        /*00b0*/ 	.word	0x00000900


	//   ....[9]....
        /*00b4*/ 	.word	0x00000910


	//   ....[10]....
        /*00b8*/ 	.word	0x00000b00


	//   ....[11]....
        /*00bc*/ 	.word	0x00000b80


	//   ....[12]....
        /*00c0*/ 	.word	0x00000be0


	//   ....[13]....
        /*00c4*/ 	.word	0x00000c40


	//   ....[14]....
        /*00c8*/ 	.word	0x00000cb0


	//   ....[15]....
        /*00cc*/ 	.word	0x00000d20


	//   ....[16]....
        /*00d0*/ 	.word	0x00000d80


	//   ....[17]....
        /*00d4*/ 	.word	0x00000de0


	//   ....[18]....
        /*00d8*/ 	.word	0x00000e40


	//   ....[19]....
        /*00dc*/ 	.word	0x00000ea0


	//----- nvinfo : EIATTR_EXIT_INSTR_OFFSETS
	.align		4
.L_2761:
        /*00e0*/ 	.byte	0x04, 0x1c
        /*00e2*/ 	.short	(.L_2763 - .L_2762)


	//   ....[0]....
.L_2762:
        /*00e4*/ 	.word	0x00000070


	//   ....[1]....
        /*00e8*/ 	.word	0x00000aa0


	//----- nvinfo : EIATTR_MAX_THREADS
	.align		4
.L_2763:
        /*00ec*/ 	.byte	0x04, 0x05
        /*00ee*/ 	.short	(.L_2765 - .L_2764)
.L_2764:
        /*00f0*/ 	.word	0x00000400
        /*00f4*/ 	.word	0x00000001
        /*00f8*/ 	.word	0x00000001


	//----- nvinfo : EIATTR_CRS_STACK_SIZE
	.align		4
.L_2765:
        /*00fc*/ 	.byte	0x04, 0x1e
        /*00fe*/ 	.short	(.L_2767 - .L_2766)
.L_2766:
        /*0100*/ 	.word	0x00000000
.L_2767:


//--------------------- .nv.info._ZN10layer_norm13ln_bwd_kernelINS_13Kernel_traitsI13__nv_bfloat16S2_fS2_fjLj6144ELj1ELj1ELj8ELj16ENS_18Kernel_traits_baseILj6144ES2_S2_fS2_fjLj256EEEEELb1ELb0ELb1ELb1EEEvNS_9BwdParamsE --------------------------
	.section	.nv.info._ZN10layer_norm13ln_bwd_kernelINS_13Kernel_traitsI13__nv_bfloat16S2_fS2_fjLj6144ELj1ELj1ELj8ELj16ENS_18Kernel_traits_baseILj6144ES2_S2_fS2_fjLj256EEEEELb1ELb0ELb1ELb1EEEvNS_9BwdParamsE,"",@"SHT_CUDA_INFO"
	.sectionflags	@""
	.align	4


	//----- nvinfo : EIATTR_CUDA_API_VERSION
	.align		4
        /*0000*/ 	.byte	0x04, 0x37
        /*0002*/ 	.short	(.L_2769 - .L_2768)
.L_2768:
        /*0004*/ 	.word	0x00000082


	//----- nvinfo : EIATTR_SW2861232_WAR
	.align		4
.L_2769:
        /*0008*/ 	.byte	0x01, 0x35
	.zero		2


	//----- nvinfo : EIATTR_PARAM_CBANK
	.align		4
        /*000c*/ 	.byte	0x04, 0x0a
        /*000e*/ 	.short	(.L_2771 - .L_2770)
	.align		4
.L_2770:
        /*0010*/ 	.word	index@(.nv.constant0._ZN10layer_norm13ln_bwd_kernelINS_13Kernel_traitsI13__nv_bfloat16S2_fS2_fjLj6144ELj1ELj1ELj8ELj16ENS_18Kernel_traits_baseILj6144ES2_S2_fS2_fjLj256EEEEELb1ELb0ELb1ELb1EEEvNS_9BwdParamsE)
        /*0014*/ 	.short	0x0160
        /*0016*/ 	.short	0x0128


	//----- nvinfo : EIATTR_CBANK_PARAM_SIZE
	.align		4
.L_2771:
        /*0018*/ 	.byte	0x03, 0x19
        /*001a*/ 	.short	0x0128


	//----- nvinfo : EIATTR_KPARAM_INFO
	.align		4
        /*001c*/ 	.byte	0x04, 0x17
        /*001e*/ 	.short	(.L_2773 - .L_2772)
.L_2772:
        /*0020*/ 	.word	0x00000000
        /*0024*/ 	.short	0x0000
        /*0026*/ 	.short	0x0000
        /*0028*/ 	.byte	0x00, 0xf0, 0xa1, 0x04


	//----- nvinfo : EIATTR_MAXREG_COUNT
	.align		4
.L_2773:
        /*002c*/ 	.byte	0x03, 0x1b
        /*002e*/ 	.short	0x00ff


	//----- nvinfo : EIATTR_NUM_BARRIERS
	.align		4
        /*0030*/ 	.byte	0x02, 0x4c
        /*0032*/ 	.byte	0x01
	.zero		1


	//----- nvinfo : EIATTR_MERCURY_ISA_VERSION
	.align		4
        /*0034*/ 	.byte	0x03, 0x5f
        /*0036*/ 	.short	0x0000


	//----- nvinfo : EIATTR_COOP_GROUP_MASK_REGIDS
	.align		4
        /*0038*/ 	.byte	0x04, 0x29
        /*003a*/ 	.short	(.L_2775 - .L_2774)


	//   ....[0]....
.L_2774:
        /*003c*/ 	.word	0xffffffff


	//   ....[1]....
        /*0040*/ 	.word	0xffffffff


	//   ....[2]....
        /*0044*/ 	.word	0xffffffff


	//   ....[3]....
        /*0048*/ 	.word	0xffffffff


	//   ....[4]....
        /*004c*/ 	.word	0xffffffff


	//   ....[5]....
        /*0050*/ 	.word	0xffffffff


	//   ....[6]....
        /*0054*/ 	.word	0xffffffff


	//   ....[7]....
        /*0058*/ 	.word	0xffffffff


	//   ....[8]....
        /*005c*/ 	.word	0xffffffff


	//   ....[9]....
        /*0060*/ 	.word	0xffffffff


	//   ....[10]....
        /*0064*/ 	.word	0xffffffff


	//   ....[11]....
        /*0068*/ 	.word	0xffffffff


	//   ....[12]....
        /*006c*/ 	.word	0xffffffff


	//   ....[13]....
        /*0070*/ 	.word	0xffffffff


	//   ....[14]....
        /*0074*/ 	.word	0xffffffff


	//   ....[15]....
        /*0078*/ 	.word	0xffffffff


	//   ....[16]....
        /*007c*/ 	.word	0xffffffff


	//   ....[17]....
        /*0080*/ 	.word	0xffffffff


	//   ....[18]....
        /*0084*/ 	.word	0xffffffff


	//   ....[19]....
        /*0088*/ 	.word	0xffffffff


	//----- nvinfo : EIATTR_COOP_GROUP_INSTR_OFFSETS
	.align		4
.L_2775:
        /*008c*/ 	.byte	0x04, 0x28
        /*008e*/ 	.short	(.L_2777 - .L_2776)


	//   ....[0]....
.L_2776:
        /*0090*/ 	.word	0x000018b0


	//   ....[1]....
        /*0094*/ 	.word	0x000018d0


	//   ....[2]....
        /*0098*/ 	.word	0x000018f0


	//   ....[3]....
        /*009c*/ 	.word	0x00001910


	//   ....[4]....
        /*00a0*/ 	.word	0x00001930


	//   ....[5]....
        /*00a4*/ 	.word	0x00001950


	//   ....[6]....
        /*00a8*/ 	.word	0x00001970


	//   ....[7]....
        /*00ac*/ 	.word	0x00001990


	//   ....[8]....
        /*00b0*/ 	.word	0x000019b0


	//   ....[9]....
        /*00b4*/ 	.word	0x000019d0


	//   ....[10]....
        /*00b8*/ 	.word	0x00003c80


	//   ....[11]....
        /*00bc*/ 	.word	0x00003d00


	//   ....[12]....
        /*00c0*/ 	.word	0x00003d80


	//   ....[13]....
        /*00c4*/ 	.word	0x00003df0


	//   ....[14]....
        /*00c8*/ 	.word	0x00003e70


	//   ....[15]....
        /*00cc*/ 	.word	0x00003ee0


	//   ....[16]....
        /*00d0*/ 	.word	0x00003f60


	//   ....[17]....
        /*00d4*/ 	.word	0x00003fd0


	//   ....[18]....
        /*00d8*/ 	.word	0x00004050


	//   ....[19]....
        /*00dc*/ 	.word	0x000040c0


	//----- nvinfo : EIATTR_EXIT_INSTR_OFFSETS
	.align		4
.L_2777:
        /*00e0*/ 	.byte	0x04, 0x1c
        /*00e2*/ 	.short	(.L_2779 - .L_2778)


	//   ....[0]....
.L_2778:
        /*00e4*/ 	.word	0x00003c20


	//----- nvinfo : EIATTR_MAX_THREADS
	.align		4
.L_2779:
        /*00e8*/ 	.byte	0x04, 0x05
        /*00ea*/ 	.short	(.L_2781 - .L_2780)
.L_2780:
        /*00ec*/ 	.word	0x00000100
        /*00f0*/ 	.word	0x00000001
        /*00f4*/ 	.word	0x00000001


	//----- nvinfo : EIATTR_CRS_STACK_SIZE
	.align		4
.L_2781:
        /*00f8*/ 	.byte	0x04, 0x1e
        /*00fa*/ 	.short	(.L_2783 - .L_2782)
.L_2782:
        /*00fc*/ 	.word	0x00000000
.L_2783:


//--------------------- .nv.info._ZN10layer_norm13ln_bwd_kernelINS_13Kernel_traitsI13__nv_bfloat16S2_fS2_fjLj6144ELj1ELj1ELj8ELj16ENS_18Kernel_traits_baseILj6144ES2_S2_fS2_fjLj256EEEEELb1ELb1ELb0ELb0EEEvNS_9BwdParamsE --------------------------
	.section	.nv.info._ZN10layer_norm13ln_bwd_kernelINS_13Kernel_traitsI13__nv_bfloat16S2_fS2_fjLj6144ELj1ELj1ELj8ELj16ENS_18Kernel_traits_baseILj6144ES2_S2_fS2_fjLj256EEEEELb1ELb1ELb0ELb0EEEvNS_9BwdParamsE,"",@"SHT_CUDA_INFO"
	.sectionflags	@""
	.align	4


	//----- nvinfo : EIATTR_CUDA_API_VERSION
	.align		4
        /*0000*/ 	.byte	0x04, 0x37
        /*0002*/ 	.short	(.L_2785 - .L_2784)
.L_2784:
        /*0004*/ 	.word	0x00000082


	//----- nvinfo : EIATTR_SW2861232_WAR
	.align		4
.L_2785:
        /*0008*/ 	.byte	0x01, 0x35
	.zero		2


	//----- nvinfo : EIATTR_PARAM_CBANK
	.align		4
        /*000c*/ 	.byte	0x04, 0x0a
        /*000e*/ 	.short	(.L_2787 - .L_2786)
	.align		4
.L_2786:
        /*0010*/ 	.word	index@(.nv.constant0._ZN10layer_norm13ln_bwd_kernelINS_13Kernel_traitsI13__nv_bfloat16S2_fS2_fjLj6144ELj1ELj1ELj8ELj16ENS_18Kernel_traits_baseILj6144ES2_S2_fS2_fjLj256EEEEELb1ELb1ELb0ELb0EEEvNS_9BwdParamsE)
        /*0014*/ 	.short	0x0160
        /*0016*/ 	.short	0x0128


	//----- nvinfo : EIATTR_CBANK_PARAM_SIZE
	.align		4
.L_2787:
        /*0018*/ 	.byte	0x03, 0x19
        /*001a*/ 	.short	0x0128


	//----- nvinfo : EIATTR_KPARAM_INFO
	.align		4
        /*001c*/ 	.byte	0x04, 0x17
        /*001e*/ 	.short	(.L_2789 - .L_2788)
.L_2788:
        /*0020*/ 	.word	0x00000000
        /*0024*/ 	.short	0x0000
        /*0026*/ 	.short	0x0000
        /*0028*/ 	.byte	0x00, 0xf0, 0xa1, 0x04


	//----- nvinfo : EIATTR_MAXREG_COUNT
	.align		4
.L_2789:
        /*002c*/ 	.byte	0x03, 0x1b
        /*002e*/ 	.short	0x00ff


	//----- nvinfo : EIATTR_NUM_BARRIERS
	.align		4
        /*0030*/ 	.byte	0x02, 0x4c
        /*0032*/ 	.byte	0x01
	.zero		1


	//----- nvinfo : EIATTR_MERCURY_ISA_VERSION
	.align		4
        /*0034*/ 	.byte	0x03, 0x5f
        /*0036*/ 	.short	0x0000


	//----- nvinfo : EIATTR_COOP_GROUP_MASK_REGIDS
	.align		4
        /*0038*/ 	.byte	0x04, 0x29
        /*003a*/ 	.short	(.L_2791 - .L_2790)


	//   ....[0]....
.L_2790:
        /*003c*/ 	.word	0xffffffff


	//   ....[1]....
        /*0040*/ 	.word	0xffffffff


	//   ....[2]....
        /*0044*/ 	.word	0xffffffff


	//   ....[3]....
        /*0048*/ 	.word	0xffffffff


	//   ....[4]....
        /*004c*/ 	.word	0xffffffff


	//   ....[5]....
        /*0050*/ 	.word	0xffffffff


	//   ....[6]....
        /*0054*/ 	.word	0xffffffff


	//   ....[7]....
        /*0058*/ 	.word	0xffffffff


	//   ....[8]....
        /*005c*/ 	.word	0xffffffff


	//   ....[9]....
        /*0060*/ 	.word	0xffffffff


	//   ....[10]....
        /*0064*/ 	.word	0xffffffff


	//   ....[11]....
        /*0068*/ 	.word	0xffffffff


	//   ....[12]....
        /*006c*/ 	.word	0xffffffff


	//   ....[13]....
        /*0070*/ 	.word	0xffffffff


	//   ....[14]....
        /*0074*/ 	.word	0xffffffff


	//   ....[15]....
        /*0078*/ 	.word	0xffffffff


	//   ....[16]....
        /*007c*/ 	.word	0xffffffff


	//   ....[17]....
        /*0080*/ 	.word	0xffffffff


	//   ....[18]....
        /*0084*/ 	.word	0xffffffff


	//   ....[19]....
        /*0088*/ 	.word	0xffffffff


	//----- nvinfo : EIATTR_COOP_GROUP_INSTR_OFFSETS
	.align		4
.L_2791:
        /*008c*/ 	.byte	0x04, 0x28
        /*008e*/ 	.short	(.L_2793 - .L_2792)


	//   ....[0]....
.L_2792:
        /*0090*/ 	.word	0x000018f0


	//   ....[1]....
        /*0094*/ 	.word	0x00001910


	//   ....[2]....
        /*0098*/ 	.word	0x00001930


	//   ....[3]....
        /*009c*/ 	.word	0x00001950


	//   ....[4]....
        /*00a0*/ 	.word	0x00001970


	//   ....[5]....
        /*00a4*/ 	.word	0x00001990


	//   ....[6]....
        /*00a8*/ 	.word	0x000019b0


	//   ....[7]....
        /*00ac*/ 	.word	0x000019d0


	//   ....[8]....
        /*00b0*/ 	.word	0x000019f0


	//   ....[9]....
        /*00b4*/ 	.word	0x00001a10


	//   ....[10]....
        /*00b8*/ 	.word	0x000038b0


	//   ....[11]....
        /*00bc*/ 	.word	0x00003930


	//   ....[12]....
        /*00c0*/ 	.word	0x000039b0


	//   ....[13]....
        /*00c4*/ 	.word	0x00003a20


	//   ....[14]....
        /*00c8*/ 	.word	0x00003aa0


	//   ....[15]....
        /*00cc*/ 	.word	0x00003b10


	//   ....[16]....
        /*00d0*/ 	.word	0x00003b90


	//   ....[17]....
        /*00d4*/ 	.word	0x00003c00


	//   ....[18]....
        /*00d8*/ 	.word	0x00003c80


	//   ....[19]....
        /*00dc*/ 	.word	0x00003cf0


	//----- nvinfo : EIATTR_EXIT_INSTR_OFFSETS
	.align		4
.L_2793:
        /*00e0*/ 	.byte	0x04, 0x1c
        /*00e2*/ 	.short	(.L_2795 - .L_2794)


	//   ....[0]....
.L_2794:
        /*00e4*/ 	.word	0x000037a0


	//   ....[1]....
        /*00e8*/ 	.word	0x00003850


	//----- nvinfo : EIATTR_MAX_THREADS
	.align		4
.L_2795:
        /*00ec*/ 	.byte	0x04, 0x05
        /*00ee*/ 	.short	(.L_2797 - .L_2796)
.L_2796:
        /*00f0*/ 	.word	0x00000100
        /*00f4*/ 	.word	0x00000001
        /*00f8*/ 	.word	0x00000001


	//----- nvinfo : EIATTR_CRS_STACK_SIZE
	.align		4
.L_2797:
        /*00fc*/ 	.byte	0x04, 0x1e
        /*00fe*/ 	.short	(.L_2799 - .L_2798)
.L_2798:
        /*0100*/ 	.word	0x00000000
.L_2799:


//--------------------- .nv.info._ZN10layer_norm13ln_bwd_kernelINS_13Kernel_traitsI13__nv_bfloat16S2_fS2_fjLj6144ELj1ELj1ELj8ELj16ENS_18Kernel_traits_baseILj6144ES2_S2_fS2_fjLj256EEEEELb1ELb1ELb0ELb1EEEvNS_9BwdParamsE --------------------------
	.section	.nv.info._ZN10layer_norm13ln_bwd_kernelINS_13Kernel_traitsI13__nv_bfloat16S2_fS2_fjLj6144ELj1ELj1ELj8ELj16ENS_18Kernel_traits_baseILj6144ES2_S2_fS2_fjLj256EEEEELb1ELb1ELb0ELb1EEEvNS_9BwdParamsE,"",@"SHT_CUDA_INFO"
	.sectionflags	@""
	.align	4


	//----- nvinfo : EIATTR_CUDA_API_VERSION
	.align		4
        /*0000*/ 	.byte	0x04, 0x37
        /*0002*/ 	.short	(.L_2801 - .L_2800)
.L_2800:
        /*0004*/ 	.word	0x00000082


	//----- nvinfo : EIATTR_SW2861232_WAR
	.align		4
.L_2801:
        /*0008*/ 	.byte	0x01, 0x35
	.zero		2


	//----- nvinfo : EIATTR_PARAM_CBANK
	.align		4
        /*000c*/ 	.byte	0x04, 0x0a
        /*000e*/ 	.short	(.L_2803 - .L_2802)
	.align		4
.L_2802:
        /*0010*/ 	.word	index@(.nv.constant0._ZN10layer_norm13ln_bwd_kernelINS_13Kernel_traitsI13__nv_bfloat16S2_fS2_fjLj6144ELj1ELj1ELj8ELj16ENS_18Kernel_traits_baseILj6144ES2_S2_fS2_fjLj256EEEEELb1ELb1ELb0ELb1EEEvNS_9BwdParamsE)
        /*0014*/ 	.short	0x0160
        /*0016*/ 	.short	0x0128


	//----- nvinfo : EIATTR_CBANK_PARAM_SIZE
	.align		4
.L_2803:
        /*0018*/ 	.byte	0x03, 0x19
        /*001a*/ 	.short	0x0128


	//----- nvinfo : EIATTR_KPARAM_INFO
	.align		4
        /*001c*/ 	.byte	0x04, 0x17
        /*001e*/ 	.short	(.L_2805 - .L_2804)
.L_2804:
        /*0020*/ 	.word	0x00000000
        /*0024*/ 	.short	0x0000
        /*0026*/ 	.short	0x0000
        /*0028*/ 	.byte	0x00, 0xf0, 0xa1, 0x04


	//----- nvinfo : EIATTR_MAXREG_COUNT
	.align		4
.L_2805:
        /*002c*/ 	.byte	0x03, 0x1b
        /*002e*/ 	.short	0x00ff


	//----- nvinfo : EIATTR_NUM_BARRIERS
	.align		4
        /*0030*/ 	.byte	0x02, 0x4c
        /*0032*/ 	.byte	0x01
	.zero		1


	//----- nvinfo : EIATTR_MERCURY_ISA_VERSION
	.align		4
        /*0034*/ 	.byte	0x03, 0x5f
        /*0036*/ 	.short	0x0000


	//----- nvinfo : EIATTR_COOP_GROUP_MASK_REGIDS
	.align		4
        /*0038*/ 	.byte	0x04, 0x29
        /*003a*/ 	.short	(.L_2807 - .L_2806)


	//   ....[0]....
.L_2806:
        /*003c*/ 	.word	0xffffffff


	//   ....[1]....
        /*0040*/ 	.word	0xffffffff


	//   ....[2]....
        /*0044*/ 	.word	0xffffffff


	//   ....[3]....
        /*0048*/ 	.word	0xffffffff


	//   ....[4]....
        /*004c*/ 	.word	0xffffffff


	//   ....[5]....
        /*0050*/ 	.word	0xffffffff


	//   ....[6]....
        /*0054*/ 	.word	0xffffffff


	//   ....[7]....
        /*0058*/ 	.word	0xffffffff


	//   ....[8]....
        /*005c*/ 	.word	0xffffffff


	//   ....[9]....
        /*0060*/ 	.word	0xffffffff


	//   ....[10]....
        /*0064*/ 	.word	0xffffffff


	//   ....[11]....
        /*0068*/ 	.word	0xffffffff


	//   ....[12]....
        /*006c*/ 	.word	0xffffffff


	//   ....[13]....
        /*0070*/ 	.word	0xffffffff


	//   ....[14]....
        /*0074*/ 	.word	0xffffffff


	//   ....[15]....
        /*0078*/ 	.word	0xffffffff


	//   ....[16]....
        /*007c*/ 	.word	0xffffffff


	//   ....[17]....
        /*0080*/ 	.word	0xffffffff


	//   ....[18]....
        /*0084*/ 	.word	0xffffffff


	//   ....[19]....
        /*0088*/ 	.word	0xffffffff


	//----- nvinfo : EIATTR_COOP_GROUP_INSTR_OFFSETS
	.align		4
.L_2807:
        /*008c*/ 	.byte	0x04, 0x28
        /*008e*/ 	.short	(.L_2809 - .L_2808)


	//   ....[0]....
.L_2808:
        /*0090*/ 	.word	0x00001770


	//   ....[1]....
        /*0094*/ 	.word	0x00001790


	//   ....[2]....
        /*0098*/ 	.word	0x000017b0


	//   ....[3]....
        /*009c*/ 	.word	0x000017d0


	//   ....[4]....
        /*00a0*/ 	.word	0x000017f0


	//   ....[5]....
        /*00a4*/ 	.word	0x00001810


	//   ....[6]....
        /*00a8*/ 	.word	0x00001830


	//   ....[7]....
        /*00ac*/ 	.word	0x00001850


	//   ....[8]....
        /*00b0*/ 	.word	0x00001870


	//   ....[9]....
        /*00b4*/ 	.word	0x00001890


	//   ....[10]....
        /*00b8*/ 	.word	0x00003920


	//   ....[11]....
        /*00bc*/ 	.word	0x000039a0


	//   ....[12]....
        /*00c0*/ 	.word	0x00003a20


	//   ....[13]....
        /*00c4*/ 	.word	0x00003a90


	//   ....[14]....
        /*00c8*/ 	.word	0x00003b10


	//   ....[15]....
        /*00cc*/ 	.word	0x00003b80


	//   ....[16]....
        /*00d0*/ 	.word	0x00003c00


	//   ....[17]....
        /*00d4*/ 	.word	0x00003c70


	//   ....[18]....
        /*00d8*/ 	.word	0x00003cf0


	//   ....[19]....
        /*00dc*/ 	.word	0x00003d60


	//----- nvinfo : EIATTR_EXIT_INSTR_OFFSETS
	.align		4
.L_2809:
        /*00e0*/ 	.byte	0x04, 0x1c
        /*00e2*/ 	.short	(.L_2811 - .L_2810)


	//   ....[0]....
.L_2810:
        /*00e4*/ 	.word	0x000038c0


	//----- nvinfo : EIATTR_MAX_THREADS
	.align		4
.L_2811:
        /*00e8*/ 	.byte	0x04, 0x05
        /*00ea*/ 	.short	(.L_2813 - .L_2812)
.L_2812:
        /*00ec*/ 	.word	0x00000100
        /*00f0*/ 	.word	0x00000001
        /*00f4*/ 	.word	0x00000001


	//----- nvinfo : EIATTR_CRS_STACK_SIZE
	.align		4
.L_2813:
        /*00f8*/ 	.byte	0x04, 0x1e
        /*00fa*/ 	.short	(.L_2815 - .L_2814)
.L_2814:
        /*00fc*/ 	.word	0x00000000
.L_2815:


//--------------------- .nv.info._ZN10layer_norm22ln_bwd_finalize_kernelINS_22Kernel_traits_finalizeILj6144E13__nv_bfloat16S2_fS2_fjLb1ELj1024ELj4ENS_18Kernel_traits_baseILj6144ES2_S2_fS2_fjLj1024EEEEELb1ELb0EEEvNS_9BwdParamsE --------------------------
	.section	.nv.info._ZN10layer_norm22ln_bwd_finalize_kernelINS_22Kernel_traits_finalizeILj6144E13__nv_bfloat16S2_fS2_fjLb1ELj1024ELj4ENS_18Kernel_traits_baseILj6144ES2_S2_fS2_fjLj1024EEEEELb1ELb0EEEvNS_9BwdParamsE,"",@"SHT_CUDA_INFO"
	.sectionflags	@""
	.align	4


	//----- nvinfo : EIATTR_CUDA_API_VERSION
	.align		4
        /*0000*/ 	.byte	0x04, 0x37
        /*0002*/ 	.short	(.L_2817 - .L_2816)
.L_2816:
        /*0004*/ 	.word	0x00000082


	//----- nvinfo : EIATTR_SW2861232_WAR
	.align		4
.L_2817:
        /*0008*/ 	.byte	0x01, 0x35
	.zero		2


	//----- nvinfo : EIATTR_PARAM_CBANK
	.align		4
        /*000c*/ 	.byte	0x04, 0x0a
        /*000e*/ 	.short	(.L_2819 - .L_2818)
	.align		4
.L_2818:
        /*0010*/ 	.word	index@(.nv.constant0._ZN10layer_norm22ln_bwd_finalize_kernelINS_22Kernel_traits_finalizeILj6144E13__nv_bfloat16S2_fS2_fjLb1ELj1024ELj4ENS_18Kernel_traits_baseILj6144ES2_S2_fS2_fjLj1024EEEEELb1ELb0EEEvNS_9BwdParamsE)
        /*0014*/ 	.short	0x0160
        /*0016*/ 	.short	0x0128


	//----- nvinfo : EIATTR_CBANK_PARAM_SIZE
	.align		4
.L_2819:
        /*0018*/ 	.byte	0x03, 0x19
        /*001a*/ 	.short	0x0128


	//----- nvinfo : EIATTR_KPARAM_INFO
	.align		4
        /*001c*/ 	.byte	0x04, 0x17
        /*001e*/ 	.short	(.L_2821 - .L_2820)
.L_2820:
        /*0020*/ 	.word	0x00000000
        /*0024*/ 	.short	0x0000
        /*0026*/ 	.short	0x0000
        /*0028*/ 	.byte	0x00, 0xf0, 0xa1, 0x04


	//----- nvinfo : EIATTR_MAXREG_COUNT
	.align		4
.L_2821:
        /*002c*/ 	.byte	0x03, 0x1b
        /*002e*/ 	.short	0x0040


	//----- nvinfo : EIATTR_NUM_BARRIERS
	.align		4
        /*0030*/ 	.byte	0x02, 0x4c
        /*0032*/ 	.byte	0x01
	.zero		1


	//----- nvinfo : EIATTR_MERCURY_ISA_VERSION
	.align		4
        /*0034*/ 	.byte	0x03, 0x5f
        /*0036*/ 	.short	0x0000


	//----- nvinfo : EIATTR_COOP_GROUP_MASK_REGIDS
	.align		4
        /*0038*/ 	.byte	0x04, 0x29
        /*003a*/ 	.short	(.L_2823 - .L_2822)


	//   ....[0]....
.L_2822:
        /*003c*/ 	.word	0xffffffff


	//   ....[1]....
        /*0040*/ 	.word	0xffffffff


	//   ....[2]....
        /*0044*/ 	.word	0xffffffff


	//   ....[3]....
        /*0048*/ 	.word	0xffffffff


	//   ....[4]....
        /*004c*/ 	.word	0xffffffff


	//   ....[5]....
        /*0050*/ 	.word	0xffffffff


	//   ....[6]....
        /*0054*/ 	.word	0xffffffff


	//   ....[7]....
        /*0058*/ 	.word	0xffffffff


	//   ....[8]....
        /*005c*/ 	.word	0xffffffff


	//   ....[9]....
        /*0060*/ 	.word	0xffffffff


	//   ....[10]....
        /*0064*/ 	.word	0xffffffff


	//   ....[11]....
        /*0068*/ 	.word	0xffffffff


	//   ....[12]....
        /*006c*/ 	.word	0xffffffff


	//   ....[13]....
        /*0070*/ 	.word	0xffffffff


	//   ....[14]....
        /*0074*/ 	.word	0xffffffff


	//   ....[15]....
        /*0078*/ 	.word	0xffffffff


	//   ....[16]....
        /*007c*/ 	.word	0xffffffff


	//   ....[17]....
        /*0080*/ 	.word	0xffffffff


	//   ....[18]....
        /*0084*/ 	.word	0xffffffff


	//   ....[19]....
        /*0088*/ 	.word	0xffffffff


	//   ....[20]....
        /*008c*/ 	.word	0xffffffff


	//   ....[21]....
        /*0090*/ 	.word	0xffffffff


	//   ....[22]....
        /*0094*/ 	.word	0xffffffff


	//   ....[23]....
        /*0098*/ 	.word	0xffffffff


	//   ....[24]....
        /*009c*/ 	.word	0xffffffff


	//   ....[25]....
        /*00a0*/ 	.word	0xffffffff


	//   ....[26]....
        /*00a4*/ 	.word	0xffffffff


	//   ....[27]....
        /*00a8*/ 	.word	0xffffffff


	//   ....[28]....
        /*00ac*/ 	.word	0xffffffff


	//   ....[29]....
        /*00b0*/ 	.word	0xffffffff


	//----- nvinfo : EIATTR_COOP_GROUP_INSTR_OFFSETS
	.align		4
.L_2823:
        /*00b4*/ 	.byte	0x04, 0x28
        /*00b6*/ 	.short	(.L_2825 - .L_2824)


	//   ....[0]....
.L_2824:
        /*00b8*/ 	.word	0x000009d0


	//   ....[1]....
        /*00bc*/ 	.word	0x00000a00


	//   ....[2]....
        /*00c0*/ 	.word	0x00000a10


	//   ....[3]....
        /*00c4*/ 	.word	0x00000a30


	//   ....[4]....
        /*00c8*/ 	.word	0x00000a50


	//   ....[5]....
        /*00cc*/ 	.word	0x00000a60


	//   ....[6]....
        /*00d0*/ 	.word	0x00000a90


	//   ....[7]....
        /*00d4*/ 	.word	0x00000ab0


	//   ....[8]....
        /*00d8*/ 	.word	0x00000ac0


	//   ....[9]....
        /*00dc*/ 	.word	0x00000af0


	//   ....[10]....
        /*00e0*/ 	.word	0x00000b10


	//   ....[11]....
        /*00e4*/ 	.word	0x00000b20


	//   ....[12]....
        /*00e8*/ 	.word	0x00000b50


	//   ....[13]....
        /*00ec*/ 	.word	0x00000b70


	//   ....[14]....
        /*00f0*/ 	.word	0x00000b80


	//   ....[15]....
        /*00f4*/ 	.word	0x00000e20


	//   ....[16]....
        /*00f8*/ 	.word	0x00000e80


	//   ....[17]....
        /*00fc*/ 	.word	0x00000ee0


	//   ....[18]....
        /*0100*/ 	.word	0x00000f40


	//   ....[19]....
        /*0104*/ 	.word	0x00000fb0


	//   ....[20]....
        /*0108*/ 	.word	0x00001020


	//   ....[21]....
        /*010c*/ 	.word	0x00001080


	//   ....[22]....
        /*0110*/ 	.word	0x000010e0


	//   ....[23]....
        /*0114*/ 	.word	0x00001140


	//   ....[24]....
        /*0118*/ 	.word	0x000011b0


	//   ....[25]....
        /*011c*/ 	.word	0x00001220


	//   ....[26]....
        /*0120*/ 	.word	0x00001280


	//   ....[27]....
        /*0124*/ 	.word	0x000012e0


	//   ....[28]....
        /*0128*/ 	.word	0x00001340


	//   ....[29]....
        /*012c*/ 	.word	0x000013a0


	//----- nvinfo : EIATTR_EXIT_INSTR_OFFSETS
	.align		4
.L_2825:
        /*0130*/ 	.byte	0x04, 0x1c
        /*0132*/ 	.short	(.L_2827 - .L_2826)


	//   ....[0]....
.L_2826:
        /*0134*/ 	.word	0x00000070


	//   ....[1]....
        /*0138*/ 	.word	0x00000dc0


	//----- nvinfo : EIATTR_MAX_THREADS
	.align		4
.L_2827:
        /*013c*/ 	.byte	0x04, 0x05
        /*013e*/ 	.short	(.L_2829 - .L_2828)
.L_2828:
        /*0140*/ 	.word	0x00000400
        /*0144*/ 	.word	0x00000001
        /*0148*/ 	.word	0x00000001


	//----- nvinfo : EIATTR_CRS_STACK_SIZE
	.align		4
.L_2829:
        /*014c*/ 	.byte	0x04, 0x1e
        /*014e*/ 	.short	(.L_2831 - .L_2830)
.L_2830:
        /*0150*/ 	.word	0x00000000
.L_2831:


//--------------------- .nv.info._ZN10layer_norm13ln_bwd_kernelINS_13Kernel_traitsI13__nv_bfloat16S2_fS2_fjLj6144ELj1ELj1ELj8ELj16ENS_18Kernel_traits_baseILj6144ES2_S2_fS2_fjLj256EEEEELb1ELb1ELb1ELb0EEEvNS_9BwdParamsE --------------------------
	.section	.nv.info._ZN10layer_norm13ln_bwd_kernelINS_13Kernel_traitsI13__nv_bfloat16S2_fS2_fjLj6144ELj1ELj1ELj8ELj16ENS_18Kernel_traits_baseILj6144ES2_S2_fS2_fjLj256EEEEELb1ELb1ELb1ELb0EEEvNS_9BwdParamsE,"",@"SHT_CUDA_INFO"
	.sectionflags	@""
	.align	4


	//----- nvinfo : EIATTR_CUDA_API_VERSION
	.align		4
        /*0000*/ 	.byte	0x04, 0x37
        /*0002*/ 	.short	(.L_2833 - .L_2832)
.L_2832:
        /*0004*/ 	.word	0x00000082


	//----- nvinfo : EIATTR_SW2861232_WAR
	.align		4
.L_2833:
        /*0008*/ 	.byte	0x01, 0x35
	.zero		2


	//----- nvinfo : EIATTR_PARAM_CBANK
	.align		4
        /*000c*/ 	.byte	0x04, 0x0a
        /*000e*/ 	.short	(.L_2835 - .L_2834)
	.align		4
.L_2834:
        /*0010*/ 	.word	index@(.nv.constant0._ZN10layer_norm13ln_bwd_kernelINS_13Kernel_traitsI13__nv_bfloat16S2_fS2_fjLj6144ELj1ELj1ELj8ELj16ENS_18Kernel_traits_baseILj6144ES2_S2_fS2_fjLj256EEEEELb1ELb1ELb1ELb0EEEvNS_9BwdParamsE)
        /*0014*/ 	.short	0x0160
        /*0016*/ 	.short	0x0128


	//----- nvinfo : EIATTR_CBANK_PARAM_SIZE
	.align		4
.L_2835:
        /*0018*/ 	.byte	0x03, 0x19
        /*001a*/ 	.short	0x0128


	//----- nvinfo : EIATTR_KPARAM_INFO
	.align		4
        /*001c*/ 	.byte	0x04, 0x17
        /*001e*/ 	.short	(.L_2837 - .L_2836)
.L_2836:
        /*0020*/ 	.word	0x00000000
        /*0024*/ 	.short	0x0000
        /*0026*/ 	.short	0x0000
        /*0028*/ 	.byte	0x00, 0xf0, 0xa1, 0x04


	//----- nvinfo : EIATTR_MAXREG_COUNT
	.align		4
.L_2837:
        /*002c*/ 	.byte	0x03, 0x1b
        /*002e*/ 	.short	0x00ff


	//----- nvinfo : EIATTR_NUM_BARRIERS
	.align		4
        /*0030*/ 	.byte	0x02, 0x4c
        /*0032*/ 	.byte	0x01
	.zero		1


	//----- nvinfo : EIATTR_MERCURY_ISA_VERSION
	.align		4
        /*0034*/ 	.byte	0x03, 0x5f
        /*0036*/ 	.short	0x0000


	//----- nvinfo : EIATTR_COOP_GROUP_MASK_REGIDS
	.align		4
        /*0038*/ 	.byte	0x04, 0x29
        /*003a*/ 	.short	(.L_2839 - .L_2838)


	//   ....[0]....
.L_2838:
        /*003c*/ 	.word	0xffffffff


	//   ....[1]....
        /*0040*/ 	.word	0xffffffff


	//   ....[2]....
        /*0044*/ 	.word	0xffffffff


	//   ....[3]....
        /*0048*/ 	.word	0xffffffff


	//   ....[4]....
        /*004c*/ 	.word	0xffffffff


	//   ....[5]....
        /*0050*/ 	.word	0xffffffff


	//   ....[6]....
        /*0054*/ 	.word	0xffffffff


	//   ....[7]....
        /*0058*/ 	.word	0xffffffff


	//   ....[8]....
        /*005c*/ 	.word	0xffffffff


	//   ....[9]....
        /*0060*/ 	.word	0xffffffff


	//   ....[10]....
        /*0064*/ 	.word	0xffffffff


	//   ....[11]....
        /*0068*/ 	.word	0xffffffff


	//   ....[12]....
        /*006c*/ 	.word	0xffffffff


	//   ....[13]....
        /*0070*/ 	.word	0xffffffff


	//   ....[14]....
        /*0074*/ 	.word	0xffffffff


	//   ....[15]....
        /*0078*/ 	.word	0xffffffff


	//   ....[16]....
        /*007c*/ 	.word	0xffffffff


	//   ....[17]....
        /*0080*/ 	.word	0xffffffff


	//   ....[18]....
        /*0084*/ 	.word	0xffffffff


	//   ....[19]....
        /*0088*/ 	.word	0xffffffff


	//----- nvinfo : EIATTR_COOP_GROUP_INSTR_OFFSETS
	.align		4
.L_2839:
        /*008c*/ 	.byte	0x04, 0x28
        /*008e*/ 	.short	(.L_2841 - .L_2840)


	//   ....[0]....
.L_2840:
        /*0090*/ 	.word	0x00001c70


	//   ....[1]....
        /*0094*/ 	.word	0x00001c90


	//   ....[2]....
        /*0098*/ 	.word	0x00001cb0


	//   ....[3]....
        /*009c*/ 	.word	0x00001cd0


	//   ....[4]....
        /*00a0*/ 	.word	0x00001cf0


	//   ....[5]....
        /*00a4*/ 	.word	0x00001d10


	//   ....[6]....
        /*00a8*/ 	.word	0x00001d30


	//   ....[7]....
        /*00ac*/ 	.word	0x00001d50


	//   ....[8]....
        /*00b0*/ 	.word	0x00001d70


	//   ....[9]....
        /*00b4*/ 	.word	0x00001d90


	//   ....[10]....
        /*00b8*/ 	.word	0x00005300


	//   ....[11]....
        /*00bc*/ 	.word	0x00005380


	//   ....[12]....
        /*00c0*/ 	.word	0x00005400


	//   ....[13]....
        /*00c4*/ 	.word	0x00005470


	//   ....[14]....
        /*00c8*/ 	.word	0x000054f0


	//   ....[15]....
        /*00cc*/ 	.word	0x00005560


	//   ....[16]....
        /*00d0*/ 	.word	0x000055e0


	//   ....[17]....
        /*00d4*/ 	.word	0x00005650


	//   ....[18]....
        /*00d8*/ 	.word	0x000056d0


	//   ....[19]....
        /*00dc*/ 	.word	0x00005740


	//----- nvinfo : EIATTR_EXIT_INSTR_OFFSETS
	.align		4
.L_2841:
        /*00e0*/ 	.byte	0x04, 0x1c
        /*00e2*/ 	.short	(.L_2843 - .L_2842)


	//   ....[0]....
.L_2842:
        /*00e4*/ 	.word	0x000051f0


	//   ....[1]....
        /*00e8*/ 	.word	0x000052a0


	//----- nvinfo : EIATTR_MAX_THREADS
	.align		4
.L_2843:
        /*00ec*/ 	.byte	0x04, 0x05
        /*00ee*/ 	.short	(.L_2845 - .L_2844)
.L_2844:
        /*00f0*/ 	.word	0x00000100
        /*00f4*/ 	.word	0x00000001
        /*00f8*/ 	.word	0x00000001


	//----- nvinfo : EIATTR_CRS_STACK_SIZE
	.align		4
.L_2845:
        /*00fc*/ 	.byte	0x04, 0x1e
        /*00fe*/ 	.short	(.L_2847 - .L_2846)
.L_2846:
        /*0100*/ 	.word	0x00000000
.L_2847:


//--------------------- .nv.info._ZN10layer_norm22ln_bwd_finalize_kernelINS_22Kernel_traits_finalizeILj6144E13__nv_bfloat16S2_fS2_fjLb1ELj1024ELj4ENS_18Kernel_traits_baseILj6144ES2_S2_fS2_fjLj1024EEEEELb1ELb1EEEvNS_9BwdParamsE --------------------------
	.section	.nv.info._ZN10layer_norm22ln_bwd_finalize_kernelINS_22Kernel_traits_finalizeILj6144E13__nv_bfloat16S2_fS2_fjLb1ELj1024ELj4ENS_18Kernel_traits_baseILj6144ES2_S2_fS2_fjLj1024EEEEELb1ELb1EEEvNS_9BwdParamsE,"",@"SHT_CUDA_INFO"
	.sectionflags	@""
	.align	4


	//----- nvinfo : EIATTR_CUDA_API_VERSION
	.align		4
        /*0000*/ 	.byte	0x04, 0x37
        /*0002*/ 	.short	(.L_2849 - .L_2848)
.L_2848:
        /*0004*/ 	.word	0x00000082


	//----- nvinfo : EIATTR_SW2861232_WAR
	.align		4
.L_2849:
        /*0008*/ 	.byte	0x01, 0x35
	.zero		2


	//----- nvinfo : EIATTR_PARAM_CBANK
	.align		4
        /*000c*/ 	.byte	0x04, 0x0a
        /*000e*/ 	.short	(.L_2851 - .L_2850)
	.align		4
.L_2850:
        /*0010*/ 	.word	index@(.nv.constant0._ZN10layer_norm22ln_bwd_finalize_kernelINS_22Kernel_traits_finalizeILj6144E13__nv_bfloat16S2_fS2_fjLb1ELj1024ELj4ENS_18Kernel_traits_baseILj6144ES2_S2_fS2_fjLj1024EEEEELb1ELb1EEEvNS_9BwdParamsE)
        /*0014*/ 	.short	0x0160
        /*0016*/ 	.short	0x0128


	//----- nvinfo : EIATTR_CBANK_PARAM_SIZE
	.align		4
.L_2851:
        /*0018*/ 	.byte	0x03, 0x19
        /*001a*/ 	.short	0x0128


	//----- nvinfo : EIATTR_KPARAM_INFO
	.align		4
        /*001c*/ 	.byte	0x04, 0x17
        /*001e*/ 	.short	(.L_2853 - .L_2852)
.L_2852:
        /*0020*/ 	.word	0x00000000
        /*0024*/ 	.short	0x0000
        /*0026*/ 	.short	0x0000
        /*0028*/ 	.byte	0x00, 0xf0, 0xa1, 0x04


	//----- nvinfo : EIATTR_MAXREG_COUNT
	.align		4
.L_2853:
        /*002c*/ 	.byte	0x03, 0x1b
        /*002e*/ 	.short	0x0040


	//----- nvinfo : EIATTR_NUM_BARRIERS
	.align		4
        /*0030*/ 	.byte	0x02, 0x4c
        /*0032*/ 	.byte	0x01
	.zero		1


	//----- nvinfo : EIATTR_MERCURY_ISA_VERSION
	.align		4
        /*0034*/ 	.byte	0x03, 0x5f
        /*0036*/ 	.short	0x0000


	//----- nvinfo : EIATTR_COOP_GROUP_MASK_REGIDS
	.align		4
        /*0038*/ 	.byte	0x04, 0x29
        /*003a*/ 	.short	(.L_2855 - .L_2854)


	//   ....[0]....
.L_2854:
        /*003c*/ 	.word	0xffffffff


	//   ....[1]....
        /*0040*/ 	.word	0xffffffff


	//   ....[2]....
        /*0044*/ 	.word	0xffffffff


	//   ....[3]....
        /*0048*/ 	.word	0xffffffff


	//   ....[4]....
        /*004c*/ 	.word	0xffffffff


	//   ....[5]....
        /*0050*/ 	.word	0xffffffff


	//   ....[6]....
        /*0054*/ 	.word	0xffffffff


	//   ....[7]....
        /*0058*/ 	.word	0xffffffff


	//   ....[8]....
        /*005c*/ 	.word	0xffffffff


	//   ....[9]....
        /*0060*/ 	.word	0xffffffff


	//   ....[10]....
        /*0064*/ 	.word	0xffffffff


	//   ....[11]....
        /*0068*/ 	.word	0xffffffff


	//   ....[12]....
        /*006c*/ 	.word	0xffffffff


	//   ....[13]....
        /*0070*/ 	.word	0xffffffff


	//   ....[14]....
        /*0074*/ 	.word	0xffffffff


	//   ....[15]....
        /*0078*/ 	.word	0xffffffff


	//   ....[16]....
        /*007c*/ 	.word	0xffffffff


	//   ....[17]....
        /*0080*/ 	.word	0xffffffff


	//   ....[18]....
        /*0084*/ 	.word	0xffffffff


	//   ....[19]....
        /*0088*/ 	.word	0xffffffff


	//   ....[20]....
        /*008c*/ 	.word	0xffffffff


	//   ....[21]....
        /*0090*/ 	.word	0xffffffff


	//   ....[22]....
        /*0094*/ 	.word	0xffffffff


	//   ....[23]....
        /*0098*/ 	.word	0xffffffff


	//   ....[24]....
        /*009c*/ 	.word	0xffffffff


	//   ....[25]....
        /*00a0*/ 	.word	0xffffffff


	//   ....[26]....
        /*00a4*/ 	.word	0xffffffff


	//   ....[27]....
        /*00a8*/ 	.word	0xffffffff


	//   ....[28]....
        /*00ac*/ 	.word	0xffffffff


	//   ....[29]....
        /*00b0*/ 	.word	0xffffffff


	//----- nvinfo : EIATTR_COOP_GROUP_INSTR_OFFSETS
	.align		4
.L_2855:
        /*00b4*/ 	.byte	0x04, 0x28
        /*00b6*/ 	.short	(.L_2857 - .L_2856)


	//   ....[0]....
.L_2856:
        /*00b8*/ 	.word	0x000009a0


	//   ....[1]....
        /*00bc*/ 	.word	0x000009d0


	//   ....[2]....
        /*00c0*/ 	.word	0x000009e0


	//   ....[3]....
        /*00c4*/ 	.word	0x00000a00


	//   ....[4]....
        /*00c8*/ 	.word	0x00000a20


	//   ....[5]....
        /*00cc*/ 	.word	0x00000a30


	//   ....[6]....
        /*00d0*/ 	.word	0x00000a60


	//   ....[7]....
        /*00d4*/ 	.word	0x00000a80


	//   ....[8]....
        /*00d8*/ 	.word	0x00000a90


	//   ....[9]....
        /*00dc*/ 	.word	0x00000ac0


	//   ....[10]....
        /*00e0*/ 	.word	0x00000ae0


	//   ....[11]....
        /*00e4*/ 	.word	0x00000af0


	//   ....[12]....
        /*00e8*/ 	.word	0x00000b20


	//   ....[13]....
        /*00ec*/ 	.word	0x00000b40


	//   ....[14]....
        /*00f0*/ 	.word	0x00000b50


	//   ....[15]....
        /*00f4*/ 	.word	0x00000dd0


	//   ....[16]....
        /*00f8*/ 	.word	0x00000e30


	//   ....[17]....
        /*00fc*/ 	.word	0x00000e90


	//   ....[18]....
        /*0100*/ 	.word	0x00000ef0


	//   ....[19]....
        /*0104*/ 	.word	0x00000f60


	//   ....[20]....
        /*0108*/ 	.word	0x00000fd0


	//   ....[21]....
        /*010c*/ 	.word	0x00001030


	//   ....[22]....
        /*0110*/ 	.word	0x00001090


	//   ....[23]....
        /*0114*/ 	.word	0x000010f0


	//   ....[24]....
        /*0118*/ 	.word	0x00001160


	//   ....[25]....
        /*011c*/ 	.word	0x000011d0


	//   ....[26]....
        /*0120*/ 	.word	0x00001230


	//   ....[27]....
        /*0124*/ 	.word	0x00001290


	//   ....[28]....
        /*0128*/ 	.word	0x000012f0


	//   ....[29]....
        /*012c*/ 	.word	0x00001350


	//----- nvinfo : EIATTR_EXIT_INSTR_OFFSETS
	.align		4
.L_2857:
        /*0130*/ 	.byte	0x04, 0x1c
        /*0132*/ 	.short	(.L_2859 - .L_2858)


	//   ....[0]....
.L_2858:
        /*0134*/ 	.word	0x00000070


	//   ....[1]....
        /*0138*/ 	.word	0x00000d70


	//----- nvinfo : EIATTR_MAX_THREADS
	.align		4
.L_2859:
        /*013c*/ 	.byte	0x04, 0x05
        /*013e*/ 	.short	(.L_2861 - .L_2860)
.L_2860:
        /*0140*/ 	.word	0x00000400
        /*0144*/ 	.word	0x00000001
        /*0148*/ 	.word	0x00000001


	//----- nvinfo : EIATTR_CRS_STACK_SIZE
	.align		4
.L_2861:
        /*014c*/ 	.byte	0x04, 0x1e
        /*014e*/ 	.short	(.L_2863 - .L_2862)
.L_2862:
        /*0150*/ 	.word	0x00000000
.L_2863:


//--------------------- .nv.info._ZN10layer_norm13ln_bwd_kernelINS_13Kernel_traitsI13__nv_bfloat16S2_fS2_fjLj6144ELj1ELj1ELj8ELj16ENS_18Kernel_traits_baseILj6144ES2_S2_fS2_fjLj256EEEEELb1ELb1ELb1ELb1EEEvNS_9BwdParamsE --------------------------
	.section	.nv.info._ZN10layer_norm13ln_bwd_kernelINS_13Kernel_traitsI13__nv_bfloat16S2_fS2_fjLj6144ELj1ELj1ELj8ELj16ENS_18Kernel_traits_baseILj6144ES2_S2_fS2_fjLj256EEEEELb1ELb1ELb1ELb1EEEvNS_9BwdParamsE,"",@"SHT_CUDA_INFO"
	.sectionflags	@""
	.align	4


	//----- nvinfo : EIATTR_CUDA_API_VERSION
	.align		4
        /*0000*/ 	.byte	0x04, 0x37
        /*0002*/ 	.short	(.L_2865 - .L_2864)
.L_2864:
        /*0004*/ 	.word	0x00000082


	//----- nvinfo : EIATTR_SW2861232_WAR
	.align		4
.L_2865:
        /*0008*/ 	.byte	0x01, 0x35
	.zero		2


	//----- nvinfo : EIATTR_PARAM_CBANK
	.align		4
        /*000c*/ 	.byte	0x04, 0x0a
        /*000e*/ 	.short	(.L_2867 - .L_2866)
	.align		4
.L_2866:
        /*0010*/ 	.word	index@(.nv.constant0._ZN10layer_norm13ln_bwd_kernelINS_13Kernel_traitsI13__nv_bfloat16S2_fS2_fjLj6144ELj1ELj1ELj8ELj16ENS_18Kernel_traits_baseILj6144ES2_S2_fS2_fjLj256EEEEELb1ELb1ELb1ELb1EEEvNS_9BwdParamsE)
        /*0014*/ 	.short	0x0160
        /*0016*/ 	.short	0x0128


	//----- nvinfo : EIATTR_CBANK_PARAM_SIZE
	.align		4
.L_2867:
        /*0018*/ 	.byte	0x03, 0x19
        /*001a*/ 	.short	0x0128


	//----- nvinfo : EIATTR_KPARAM_INFO
	.align		4
        /*001c*/ 	.byte	0x04, 0x17
        /*001e*/ 	.short	(.L_2869 - .L_2868)
.L_2868:
        /*0020*/ 	.word	0x00000000
        /*0024*/ 	.short	0x0000
        /*0026*/ 	.short	0x0000
        /*0028*/ 	.byte	0x00, 0xf0, 0xa1, 0x04


	//----- nvinfo : EIATTR_MAXREG_COUNT
	.align		4
.L_2869:
        /*002c*/ 	.byte	0x03, 0x1b
        /*002e*/ 	.short	0x00ff


	//----- nvinfo : EIATTR_NUM_BARRIERS
	.align		4
        /*0030*/ 	.byte	0x02, 0x4c
        /*0032*/ 	.byte	0x01
	.zero		1


	//----- nvinfo : EIATTR_MERCURY_ISA_VERSION
	.align		4
        /*0034*/ 	.byte	0x03, 0x5f
        /*0036*/ 	.short	0x0000


	//----- nvinfo : EIATTR_COOP_GROUP_MASK_REGIDS
	.align		4
        /*0038*/ 	.byte	0x04, 0x29
        /*003a*/ 	.short	(.L_2871 - .L_2870)


	//   ....[0]....
.L_2870:
        /*003c*/ 	.word	0xffffffff


	//   ....[1]....
        /*0040*/ 	.word	0xffffffff


	//   ....[2]....
        /*0044*/ 	.word	0xffffffff


	//   ....[3]....
        /*0048*/ 	.word	0xffffffff


	//   ....[4]....
        /*004c*/ 	.word	0xffffffff


	//   ....[5]....
        /*0050*/ 	.word	0xffffffff


	//   ....[6]....
        /*0054*/ 	.word	0xffffffff


	//   ....[7]....
        /*0058*/ 	.word	0xffffffff


	//   ....[8]....
        /*005c*/ 	.word	0xffffffff


	//   ....[9]....
        /*0060*/ 	.word	0xffffffff


	//   ....[10]....
        /*0064*/ 	.word	0xffffffff


	//   ....[11]....
        /*0068*/ 	.word	0xffffffff


	//   ....[12]....
        /*006c*/ 	.word	0xffffffff


	//   ....[13]....
        /*0070*/ 	.word	0xffffffff


	//   ....[14]....
        /*0074*/ 	.word	0xffffffff


	//   ....[15]....
        /*0078*/ 	.word	0xffffffff


	//   ....[16]....
        /*007c*/ 	.word	0xffffffff


	//   ....[17]....
        /*0080*/ 	.word	0xffffffff


	//   ....[18]....
        /*0084*/ 	.word	0xffffffff


	//   ....[19]....
        /*0088*/ 	.word	0xffffffff


	//----- nvinfo : EIATTR_COOP_GROUP_INSTR_OFFSETS
	.align		4
.L_2871:
        /*008c*/ 	.byte	0x04, 0x28
        /*008e*/ 	.short	(.L_2873 - .L_2872)


	//   ....[0]....
.L_2872:
        /*0090*/ 	.word	0x00001a90


	//   ....[1]....
        /*0094*/ 	.word	0x00001ab0


	//   ....[2]....
        /*0098*/ 	.word	0x00001ad0


	//   ....[3]....
        /*009c*/ 	.word	0x00001af0


	//   ....[4]....
        /*00a0*/ 	.word	0x00001b10


	//   ....[5]....
        /*00a4*/ 	.word	0x00001b30


	//   ....[6]....
        /*00a8*/ 	.word	0x00001b50


	//   ....[7]....
        /*00ac*/ 	.word	0x00001b70


	//   ....[8]....
        /*00b0*/ 	.word	0x00001b90


	//   ....[9]....
        /*00b4*/ 	.word	0x00001bb0


	//   ....[10]....
        /*00b8*/ 	.word	0x00004f70


	//   ....[11]....
        /*00bc*/ 	.word	0x00004ff0


	//   ....[12]....
        /*00c0*/ 	.word	0x00005070


	//   ....[13]....
        /*00c4*/ 	.word	0x000050e0


	//   ....[14]....
        /*00c8*/ 	.word	0x00005160


	//   ....[15]....
        /*00cc*/ 	.word	0x000051d0


	//   ....[16]....
        /*00d0*/ 	.word	0x00005250


	//   ....[17]....
        /*00d4*/ 	.word	0x000052c0


	//   ....[18]....
        /*00d8*/ 	.word	0x00005340


	//   ....[19]....
        /*00dc*/ 	.word	0x000053b0


	//----- nvinfo : EIATTR_EXIT_INSTR_OFFSETS
	.align		4
.L_2873:
        /*00e0*/ 	.byte	0x04, 0x1c
        /*00e2*/ 	.short	(.L_2875 - .L_2874)


	//   ....[0]....
.L_2874:
        /*00e4*/ 	.word	0x00004f10


	//----- nvinfo : EIATTR_MAX_THREADS
	.align		4
.L_2875:
        /*00e8*/ 	.byte	0x04, 0x05
        /*00ea*/ 	.short	(.L_2877 - .L_2876)
.L_2876:
        /*00ec*/ 	.word	0x00000100
        /*00f0*/ 	.word	0x00000001
        /*00f4*/ 	.word	0x00000001


	//----- nvinfo : EIATTR_CRS_STACK_SIZE
	.align		4
.L_2877:
        /*00f8*/ 	.byte	0x04, 0x1e
        /*00fa*/ 	.short	(.L_2879 - .L_2878)
.L_2878:
        /*00fc*/ 	.word	0x00000000
.L_2879:


//--------------------- .nv.info._ZN10layer_norm13ln_bwd_kernelINS_13Kernel_traitsIf13__nv_bfloat16fS2_fjLj6144ELj1ELj1ELj8ELj16ENS_18Kernel_traits_baseILj6144EfS2_fS2_fjLj256EEEEELb0ELb0ELb0ELb0EEEvNS_9BwdParamsE --------------------------
	.section	.nv.info._ZN10layer_norm13ln_bwd_kernelINS_13Kernel_traitsIf13__nv_bfloat16fS2_fjLj6144ELj1ELj1ELj8ELj16ENS_18Kernel_traits_baseILj6144EfS2_fS2_fjLj256EEEEELb0ELb0ELb0ELb0EEEvNS_9BwdParamsE,"",@"SHT_CUDA_INFO"
	.sectionflags	@""
	.align	4


	//----- nvinfo : EIATTR_CUDA_API_VERSION
	.align		4
        /*0000*/ 	.byte	0x04, 0x37
        /*0002*/ 	.short	(.L_2881 - .L_2880)
.L_2880:
        /*0004*/ 	.word	0x00000082


	//----- nvinfo : EIATTR_SW2861232_WAR
	.align		4
.L_2881:
        /*0008*/ 	.byte	0x01, 0x35
	.zero		2


	//----- nvinfo : EIATTR_PARAM_CBANK
	.align		4
        /*000c*/ 	.byte	0x04, 0x0a
        /*000e*/ 	.short	(.L_2883 - .L_2882)
	.align		4
.L_2882:
        /*0010*/ 	.word	index@(.nv.constant0._ZN10layer_norm13ln_bwd_kernelINS_13Kernel_traitsIf13__nv_bfloat16fS2_fjLj6144ELj1ELj1ELj8ELj16ENS_18Kernel_traits_baseILj6144EfS2_fS2_fjLj256EEEEELb0ELb0ELb0ELb0EEEvNS_9BwdParamsE)
        /*0014*/ 	.short	0x0160
        /*0016*/ 	.short	0x0128


	//----- nvinfo : EIATTR_CBANK_PARAM_SIZE
	.align		4
.L_2883:
        /*0018*/ 	.byte	0x03, 0x19
        /*001a*/ 	.short	0x0128


	//----- nvinfo : EIATTR_KPARAM_INFO
	.align		4
        /*001c*/ 	.byte	0x04, 0x17
        /*001e*/ 	.short	(.L_2885 - .L_2884)
.L_2884:
        /*0020*/ 	.word	0x00000000
        /*0024*/ 	.short	0x0000
        /*0026*/ 	.short	0x0000
        /*0028*/ 	.byte	0x00, 0xf0, 0xa1, 0x04


	//----- nvinfo : EIATTR_MAXREG_COUNT
	.align		4
.L_2885:
        /*002c*/ 	.byte	0x03, 0x1b
        /*002e*/ 	.short	0x00ff


	//----- nvinfo : EIATTR_NUM_BARRIERS
	.align		4
        /*0030*/ 	.byte	0x02, 0x4c
        /*0032*/ 	.byte	0x01
	.zero		1


	//----- nvinfo : EIATTR_MERCURY_ISA_VERSION
	.align		4
        /*0034*/ 	.byte	0x03, 0x5f
        /*0036*/ 	.short	0x0000


	//----- nvinfo : EIATTR_COOP_GROUP_MASK_REGIDS
	.align		4
        /*0038*/ 	.byte	0x04, 0x29
        /*003a*/ 	.short	(.L_2887 - .L_2886)


	//   ....[0]....
.L_2886:
        /*003c*/ 	.word	0xffffffff


	//   ....[1]....
        /*0040*/ 	.word	0xffffffff


	//   ....[2]....
        /*0044*/ 	.word	0xffffffff


	//   ....[3]....
        /*0048*/ 	.word	0xffffffff


	//   ....[4]....
        /*004c*/ 	.word	0xffffffff


	//   ....[5]....
        /*0050*/ 	.word	0xffffffff


	//   ....[6]....
        /*0054*/ 	.word	0xffffffff


	//   ....[7]....
        /*0058*/ 	.word	0xffffffff


	//   ....[8]....
        /*005c*/ 	.word	0xffffffff


	//   ....[9]....
        /*0060*/ 	.word	0xffffffff


	//   ....[10]....
        /*0064*/ 	.word	0xffffffff


	//   ....[11]....
        /*0068*/ 	.word	0xffffffff


	//   ....[12]....
        /*006c*/ 	.word	0xffffffff


	//   ....[13]....
        /*0070*/ 	.word	0xffffffff


	//   ....[14]....
        /*0074*/ 	.word	0xffffffff


	//   ....[15]....
        /*0078*/ 	.word	0xffffffff


	//   ....[16]....
        /*007c*/ 	.word	0xffffffff


	//   ....[17]....
        /*0080*/ 	.word	0xffffffff


	//   ....[18]....
        /*0084*/ 	.word	0xffffffff


	//   ....[19]....
        /*0088*/ 	.word	0xffffffff


	//----- nvinfo : EIATTR_COOP_GROUP_INSTR_OFFSETS
	.align		4
.L_2887:
        /*008c*/ 	.byte	0x04, 0x28
        /*008e*/ 	.short	(.L_2889 - .L_2888)


	//   ....[0]....
.L_2888:
        /*0090*/ 	.word	0x00001480


	//   ....[1]....
        /*0094*/ 	.word	0x000014a0


	//   ....[2]....
        /*0098*/ 	.word	0x000014c0


	//   ....[3]....
        /*009c*/ 	.word	0x000014e0


	//   ....[4]....
        /*00a0*/ 	.word	0x00001500


	//   ....[5]....
        /*00a4*/ 	.word	0x00001520


	//   ....[6]....
        /*00a8*/ 	.word	0x00001540


	//   ....[7]....
        /*00ac*/ 	.word	0x00001560


	//   ....[8]....
        /*00b0*/ 	.word	0x00001580


	//   ....[9]....
        /*00b4*/ 	.word	0x000015a0


	//   ....[10]....
        /*00b8*/ 	.word	0x000026c0


	//   ....[11]....
        /*00bc*/ 	.word	0x00002740


	//   ....[12]....
        /*00c0*/ 	.word	0x000027c0


	//   ....[13]....
        /*00c4*/ 	.word	0x00002830


	//   ....[14]....
        /*00c8*/ 	.word	0x000028b0


	//   ....[15]....
        /*00cc*/ 	.word	0x00002920


	//   ....[16]....
        /*00d0*/ 	.word	0x000029a0


	//   ....[17]....
        /*00d4*/ 	.word	0x00002a10


	//   ....[18]....
        /*00d8*/ 	.word	0x00002a90


	//   ....[19]....
        /*00dc*/ 	.word	0x00002b00


	//----- nvinfo : EIATTR_EXIT_INSTR_OFFSETS
	.align		4
.L_2889:
        /*00e0*/ 	.byte	0x04, 0x1c
        /*00e2*/ 	.short	(.L_2891 - .L_2890)


	//   ....[0]....
.L_2890:
        /*00e4*/ 	.word	0x000025e0


	//   ....[1]....
        /*00e8*/ 	.word	0x00002660


	//----- nvinfo : EIATTR_MAX_THREADS
	.align		4
.L_2891:
        /*00ec*/ 	.byte	0x04, 0x05
        /*00ee*/ 	.short	(.L_2893 - .L_2892)
.L_2892:
        /*00f0*/ 	.word	0x00000100
        /*00f4*/ 	.word	0x00000001
        /*00f8*/ 	.word	0x00000001


	//----- nvinfo : EIATTR_CRS_STACK_SIZE
	.align		4
.L_2893:
        /*00fc*/ 	.byte	0x04, 0x1e
        /*00fe*/ 	.short	(.L_2895 - .L_2894)
.L_2894:
        /*0100*/ 	.word	0x00000000
.L_2895:


//--------------------- .nv.info._ZN10layer_norm13ln_bwd_kernelINS_13Kernel_traitsIf13__nv_bfloat16fS2_fjLj6144ELj1ELj1ELj8ELj16ENS_18Kernel_traits_baseILj6144EfS2_fS2_fjLj256EEEEELb0ELb0ELb0ELb1EEEvNS_9BwdParamsE --------------------------
	.section	.nv.info._ZN10layer_norm13ln_bwd_kernelINS_13Kernel_traitsIf13__nv_bfloat16fS2_fjLj6144ELj1ELj1ELj8ELj16ENS_18Kernel_traits_baseILj6144EfS2_fS2_fjLj256EEEEELb0ELb0ELb0ELb1EEEvNS_9BwdParamsE,"",@"SHT_CUDA_INFO"
	.sectionflags	@""
	.align	4


	//----- nvinfo : EIATTR_CUDA_API_VERSION
	.align		4
        /*0000*/ 	.byte	0x04, 0x37
        /*0002*/ 	.short	(.L_2897 - .L_2896)
.L_2896:
        /*0004*/ 	.word	0x00000082


	//----- nvinfo : EIATTR_SW2861232_WAR
	.align		4
.L_2897:
        /*0008*/ 	.byte	0x01, 0x35
	.zero		2


	//----- nvinfo : EIATTR_PARAM_CBANK
	.align		4
        /*000c*/ 	.byte	0x04, 0x0a
        /*000e*/ 	.short	(.L_2899 - .L_2898)
	.align		4
.L_2898:
        /*0010*/ 	.word	index@(.nv.constant0._ZN10layer_norm13ln_bwd_kernelINS_13Kernel_traitsIf13__nv_bfloat16fS2_fjLj6144ELj1ELj1ELj8ELj16ENS_18Kernel_traits_baseILj6144EfS2_fS2_fjLj256EEEEELb0ELb0ELb0ELb1EEEvNS_9BwdParamsE)
        /*0014*/ 	.short	0x0160
        /*0016*/ 	.short	0x0128


	//----- nvinfo : EIATTR_CBANK_PARAM_SIZE
	.align		4
.L_2899:
        /*0018*/ 	.byte	0x03, 0x19
        /*001a*/ 	.short	0x0128


	//----- nvinfo : EIATTR_KPARAM_INFO
	.align		4
        /*001c*/ 	.byte	0x04, 0x17
        /*001e*/ 	.short	(.L_2901 - .L_2900)
.L_2900:
        /*0020*/ 	.word	0x00000000
        /*0024*/ 	.short	0x0000
        /*0026*/ 	.short	0x0000
        /*0028*/ 	.byte	0x00, 0xf0, 0xa1, 0x04


	//----- nvinfo : EIATTR_MAXREG_COUNT
	.align		4
.L_2901:
        /*002c*/ 	.byte	0x03, 0x1b
        /*002e*/ 	.short	0x00ff


	//----- nvinfo : EIATTR_NUM_BARRIERS
	.align		4
        /*0030*/ 	.byte	0x02, 0x4c
        /*0032*/ 	.byte	0x01
	.zero		1


	//----- nvinfo : EIATTR_MERCURY_ISA_VERSION
	.align		4
        /*0034*/ 	.byte	0x03, 0x5f
        /*0036*/ 	.short	0x0000


	//----- nvinfo : EIATTR_COOP_GROUP_MASK_REGIDS
	.align		4
        /*0038*/ 	.byte	0x04, 0x29
        /*003a*/ 	.short	(.L_2903 - .L_2902)


	//   ....[0]....
.L_2902:
        /*003c*/ 	.word	0xffffffff


	//   ....[1]....
        /*0040*/ 	.word	0xffffffff


	//   ....[2]....
        /*0044*/ 	.word	0xffffffff


	//   ....[3]....
        /*0048*/ 	.word	0xffffffff


	//   ....[4]....
        /*004c*/ 	.word	0xffffffff


	//   ....[5]....
        /*0050*/ 	.word	0xffffffff


	//   ....[6]....
        /*0054*/ 	.word	0xffffffff


	//   ....[7]....
        /*0058*/ 	.word	0xffffffff


	//   ....[8]....
        /*005c*/ 	.word	0xffffffff


	//   ....[9]....
        /*0060*/ 	.word	0xffffffff


	//   ....[10]....
        /*0064*/ 	.word	0xffffffff


	//   ....[11]....
        /*0068*/ 	.word	0xffffffff


	//   ....[12]....
        /*006c*/ 	.word	0xffffffff


	//   ....[13]....
        /*0070*/ 	.word	0xffffffff


	//   ....[14]....
        /*0074*/ 	.word	0xffffffff


	//   ....[15]....
        /*0078*/ 	.word	0xffffffff


	//   ....[16]....
        /*007c*/ 	.word	0xffffffff


	//   ....[17]....
        /*0080*/ 	.word	0xffffffff


	//   ....[18]....
        /*0084*/ 	.word	0xffffffff


	//   ....[19]....
        /*0088*/ 	.word	0xffffffff


	//----- nvinfo : EIATTR_COOP_GROUP_INSTR_OFFSETS
	.align		4
.L_2903:
        /*008c*/ 	.byte	0x04, 0x28
        /*008e*/ 	.short	(.L_2905 - .L_2904)


	//   ....[0]....
.L_2904:
        /*0090*/ 	.word	0x000013c0


	//   ....[1]....
        /*0094*/ 	.word	0x000013e0


	//   ....[2]....
        /*0098*/ 	.word	0x00001400


	//   ....[3]....
        /*009c*/ 	.word	0x00001420


	//   ....[4]....
        /*00a0*/ 	.word	0x00001440


	//   ....[5]....
        /*00a4*/ 	.word	0x00001460


	//   ....[6]....
        /*00a8*/ 	.word	0x00001480


	//   ....[7]....
        /*00ac*/ 	.word	0x000014a0


	//   ....[8]....
        /*00b0*/ 	.word	0x000014c0


	//   ....[9]....
        /*00b4*/ 	.word	0x000014e0


	//   ....[10]....
        /*00b8*/ 	.word	0x000027d0


	//   ....[11]....
        /*00bc*/ 	.word	0x00002850


	//   ....[12]....
        /*00c0*/ 	.word	0x000028d0


	//   ....[13]....
        /*00c4*/ 	.word	0x00002940


	//   ....[14]....
        /*00c8*/ 	.word	0x000029c0


	//   ....[15]....
        /*00cc*/ 	.word	0x00002a30


	//   ....[16]....
        /*00d0*/ 	.word	0x00002ab0


	//   ....[17]....
        /*00d4*/ 	.word	0x00002b20


	//   ....[18]....
        /*00d8*/ 	.word	0x00002ba0


	//   ....[19]....
        /*00dc*/ 	.word	0x00002c10


	//----- nvinfo : EIATTR_EXIT_INSTR_OFFSETS
	.align		4
.L_2905:
        /*00e0*/ 	.byte	0x04, 0x1c
        /*00e2*/ 	.short	(.L_2907 - .L_2906)


	//   ....[0]....
.L_2906:
        /*00e4*/ 	.word	0x00002770


	//----- nvinfo : EIATTR_MAX_THREADS
	.align		4
.L_2907:
        /*00e8*/ 	.byte	0x04, 0x05
        /*00ea*/ 	.short	(.L_2909 - .L_2908)
.L_2908:
        /*00ec*/ 	.word	0x00000100
        /*00f0*/ 	.word	0x00000001
        /*00f4*/ 	.word	0x00000001


	//----- nvinfo : EIATTR_CRS_STACK_SIZE
	.align		4
.L_2909:
        /*00f8*/ 	.byte	0x04, 0x1e
        /*00fa*/ 	.short	(.L_2911 - .L_2910)
.L_2910:
        /*00fc*/ 	.word	0x00000000
.L_2911:


//--------------------- .nv.info._ZN10layer_norm13ln_bwd_kernelINS_13Kernel_traitsIf13__nv_bfloat16fS2_fjLj6144ELj1ELj1ELj8ELj16ENS_18Kernel_traits_baseILj6144EfS2_fS2_fjLj256EEEEELb0ELb0ELb1ELb0EEEvNS_9BwdParamsE --------------------------
	.section	.nv.info._ZN10layer_norm13ln_bwd_kernelINS_13Kernel_traitsIf13__nv_bfloat16fS2_fjLj6144ELj1ELj1ELj8ELj16ENS_18Kernel_traits_baseILj6144EfS2_fS2_fjLj256EEEEELb0ELb0ELb1ELb0EEEvNS_9BwdParamsE,"",@"SHT_CUDA_INFO"
	.sectionflags	@""
	.align	4


	//----- nvinfo : EIATTR_CUDA_API_VERSION
	.align		4
        /*0000*/ 	.byte	0x04, 0x37
        /*0002*/ 	.short	(.L_2913 - .L_2912)
.L_2912:
        /*0004*/ 	.word	0x00000082


	//----- nvinfo : EIATTR_SW2861232_WAR
	.align		4
.L_2913:
        /*0008*/ 	.byte	0x01, 0x35
	.zero		2


	//----- nvinfo : EIATTR_PARAM_CBANK
	.align		4
        /*000c*/ 	.byte	0x04, 0x0a
        /*000e*/ 	.short	(.L_2915 - .L_2914)
	.align		4
.L_2914:
        /*0010*/ 	.word	index@(.nv.constant0._ZN10layer_norm13ln_bwd_kernelINS_13Kernel_traitsIf13__nv_bfloat16fS2_fjLj6144ELj1ELj1ELj8ELj16ENS_18Kernel_traits_baseILj6144EfS2_fS2_fjLj256EEEEELb0ELb0ELb1ELb0EEEvNS_9BwdParamsE)
        /*0014*/ 	.short	0x0160
        /*0016*/ 	.short	0x0128


	//----- nvinfo : EIATTR_CBANK_PARAM_SIZE
	.align		4
.L_2915:
        /*0018*/ 	.byte	0x03, 0x19
        /*001a*/ 	.short	0x0128


	//----- nvinfo : EIATTR_KPARAM_INFO
	.align		4
        /*001c*/ 	.byte	0x04, 0x17
        /*001e*/ 	.short	(.L_2917 - .L_2916)
.L_2916:
        /*0020*/ 	.word	0x00000000
        /*0024*/ 	.short	0x0000
        /*0026*/ 	.short	0x0000
        /*0028*/ 	.byte	0x00, 0xf0, 0xa1, 0x04


	//----- nvinfo : EIATTR_MAXREG_COUNT
	.align		4
.L_2917:
        /*002c*/ 	.byte	0x03, 0x1b
        /*002e*/ 	.short	0x00ff


	//----- nvinfo : EIATTR_NUM_BARRIERS
	.align		4
        /*0030*/ 	.byte	0x02, 0x4c
        /*0032*/ 	.byte	0x01
	.zero		1


	//----- nvinfo : EIATTR_MERCURY_ISA_VERSION
	.align		4
        /*0034*/ 	.byte	0x03, 0x5f
        /*0036*/ 	.short	0x0000


	//----- nvinfo : EIATTR_COOP_GROUP_MASK_REGIDS
	.align		4
        /*0038*/ 	.byte	0x04, 0x29
        /*003a*/ 	.short	(.L_2919 - .L_2918)


	//   ....[0]....
.L_2918:
        /*003c*/ 	.word	0xffffffff


	//   ....[1]....
        /*0040*/ 	.word	0xffffffff


	//   ....[2]....
        /*0044*/ 	.word	0xffffffff


	//   ....[3]....
        /*0048*/ 	.word	0xffffffff


	//   ....[4]....
        /*004c*/ 	.word	0xffffffff


	//   ....[5]....
        /*0050*/ 	.word	0xffffffff


	//   ....[6]....
        /*0054*/ 	.word	0xffffffff


	//   ....[7]....
        /*0058*/ 	.word	0xffffffff


	//   ....[8]....
        /*005c*/ 	.word	0xffffffff


	//   ....[9]....
        /*0060*/ 	.word	0xffffffff


	//   ....[10]....
        /*0064*/ 	.word	0xffffffff


	//   ....[11]....
        /*0068*/ 	.word	0xffffffff


	//   ....[12]....
        /*006c*/ 	.word	0xffffffff


	//   ....[13]....
        /*0070*/ 	.word	0xffffffff


	//   ....[14]....
        /*0074*/ 	.word	0xffffffff


	//   ....[15]....
        /*0078*/ 	.word	0xffffffff


	//   ....[16]....
        /*007c*/ 	.word	0xffffffff


	//   ....[17]....
        /*0080*/ 	.word	0xffffffff


	//   ....[18]....
        /*0084*/ 	.word	0xffffffff


	//   ....[19]....
        /*0088*/ 	.word	0xffffffff


	//----- nvinfo : EIATTR_COOP_GROUP_INSTR_OFFSETS
	.align		4
.L_2919:
        /*008c*/ 	.byte	0x04, 0x28
        /*008e*/ 	.short	(.L_2921 - .L_2920)


	//   ....[0]....
.L_2920:
        /*0090*/ 	.word	0x00001660


	//   ....[1]....
        /*0094*/ 	.word	0x00001680


	//   ....[2]....
        /*0098*/ 	.word	0x000016a0


	//   ....[3]....
        /*009c*/ 	.word	0x000016c0


	//   ....[4]....
        /*00a0*/ 	.word	0x000016e0


	//   ....[5]....
        /*00a4*/ 	.word	0x00001700


	//   ....[6]....
        /*00a8*/ 	.word	0x00001720


	//   ....[7]....
        /*00ac*/ 	.word	0x00001740


	//   ....[8]....
        /*00b0*/ 	.word	0x00001760


	//   ....[9]....
        /*00b4*/ 	.word	0x00001780


	//   ....[10]....
        /*00b8*/ 	.word	0x00003780


	//   ....[11]....
        /*00bc*/ 	.word	0x00003800


	//   ....[12]....
        /*00c0*/ 	.word	0x00003880


	//   ....[13]....
        /*00c4*/ 	.word	0x000038f0


	//   ....[14]....
        /*00c8*/ 	.word	0x00003970


	//   ....[15]....
        /*00cc*/ 	.word	0x000039e0


	//   ....[16]....
        /*00d0*/ 	.word	0x00003a60


	//   ....[17]....
        /*00d4*/ 	.word	0x00003ad0


	//   ....[18]....
        /*00d8*/ 	.word	0x00003b50


	//   ....[19]....
        /*00dc*/ 	.word	0x00003bc0


	//----- nvinfo : EIATTR_EXIT_INSTR_OFFSETS
	.align		4
.L_2921:
        /*00e0*/ 	.byte	0x04, 0x1c
        /*00e2*/ 	.short	(.L_2923 - .L_2922)


	//   ....[0]....
.L_2922:
        /*00e4*/ 	.word	0x000036a0


	//   ....[1]....
        /*00e8*/ 	.word	0x00003720


	//----- nvinfo : EIATTR_MAX_THREADS
	.align		4
.L_2923:
        /*00ec*/ 	.byte	0x04, 0x05
        /*00ee*/ 	.short	(.L_2925 - .L_2924)
.L_2924:
        /*00f0*/ 	.word	0x00000100
        /*00f4*/ 	.word	0x00000001
        /*00f8*/ 	.word	0x00000001


	//----- nvinfo : EIATTR_CRS_STACK_SIZE
	.align		4
.L_2925:
        /*00fc*/ 	.byte	0x04, 0x1e
        /*00fe*/ 	.short	(.L_2927 - .L_2926)
.L_2926:
        /*0100*/ 	.word	0x00000000
.L_2927:


//--------------------- .nv.info._ZN10layer_norm13ln_bwd_kernelINS_13Kernel_traitsIf13__nv_bfloat16fS2_fjLj6144ELj1ELj1ELj8ELj16ENS_18Kernel_traits_baseILj6144EfS2_fS2_fjLj256EEEEELb0ELb0ELb1ELb1EEEvNS_9BwdParamsE --------------------------
	.section	.nv.info._ZN10layer_norm13ln_bwd_kernelINS_13Kernel_traitsIf13__nv_bfloat16fS2_fjLj6144ELj1ELj1ELj8ELj16ENS_18Kernel_traits_baseILj6144EfS2_fS2_fjLj256EEEEELb0ELb0ELb1ELb1EEEvNS_9BwdParamsE,"",@"SHT_CUDA_INFO"
	.sectionflags	@""
	.align	4


	//----- nvinfo : EIATTR_CUDA_API_VERSION
	.align		4
        /*0000*/ 	.byte	0x04, 0x37
        /*0002*/ 	.short	(.L_2929 - .L_2928)
.L_2928:
        /*0004*/ 	.word	0x00000082


	//----- nvinfo : EIATTR_SW2861232_WAR
	.align		4
.L_2929:
        /*0008*/ 	.byte	0x01, 0x35
	.zero		2


	//----- nvinfo : EIATTR_PARAM_CBANK
	.align		4
        /*000c*/ 	.byte	0x04, 0x0a
        /*000e*/ 	.short	(.L_2931 - .L_2930)
	.align		4
.L_2930:
        /*0010*/ 	.word	index@(.nv.constant0._ZN10layer_norm13ln_bwd_kernelINS_13Kernel_traitsIf13__nv_bfloat16fS2_fjLj6144ELj1ELj1ELj8ELj16ENS_18Kernel_traits_baseILj6144EfS2_fS2_fjLj256EEEEELb0ELb0ELb1ELb1EEEvNS_9BwdParamsE)
        /*0014*/ 	.short	0x0160
        /*0016*/ 	.short	0x0128


	//----- nvinfo : EIATTR_CBANK_PARAM_SIZE
	.align		4
.L_2931:
        /*0018*/ 	.byte	0x03, 0x19
        /*001a*/ 	.short	0x0128


	//----- nvinfo : EIATTR_KPARAM_INFO
	.align		4
        /*001c*/ 	.byte	0x04, 0x17
        /*001e*/ 	.short	(.L_2933 - .L_2932)
.L_2932:
        /*0020*/ 	.word	0x00000000
        /*0024*/ 	.short	0x0000
        /*0026*/ 	.short	0x0000
        /*0028*/ 	.byte	0x00, 0xf0, 0xa1, 0x04


	//----- nvinfo : EIATTR_MAXREG_COUNT
	.align		4
.L_2933:
        /*002c*/ 	.byte	0x03, 0x1b
        /*002e*/ 	.short	0x00ff


	//----- nvinfo : EIATTR_NUM_BARRIERS
	.align		4
        /*0030*/ 	.byte	0x02, 0x4c
        /*0032*/ 	.byte	0x01
	.zero		1


	//----- nvinfo : EIATTR_MERCURY_ISA_VERSION
	.align		4
        /*0034*/ 	.byte	0x03, 0x5f
        /*0036*/ 	.short	0x0000


	//----- nvinfo : EIATTR_COOP_GROUP_MASK_REGIDS
	.align		4
        /*0038*/ 	.byte	0x04, 0x29
        /*003a*/ 	.short	(.L_2935 - .L_2934)


	//   ....[0]....
.L_2934:
        /*003c*/ 	.word	0xffffffff


	//   ....[1]....
        /*0040*/ 	.word	0xffffffff


	//   ....[2]....
        /*0044*/ 	.word	0xffffffff


	//   ....[3]....
        /*0048*/ 	.word	0xffffffff


	//   ....[4]....
        /*004c*/ 	.word	0xffffffff


	//   ....[5]....
        /*0050*/ 	.word	0xffffffff


	//   ....[6]....
        /*0054*/ 	.word	0xffffffff


	//   ....[7]....
        /*0058*/ 	.word	0xffffffff


	//   ....[8]....
        /*005c*/ 	.word	0xffffffff


	//   ....[9]....
        /*0060*/ 	.word	0xffffffff


	//   ....[10]....
        /*0064*/ 	.word	0xffffffff


	//   ....[11]....
        /*0068*/ 	.word	0xffffffff


	//   ....[12]....
        /*006c*/ 	.word	0xffffffff


	//   ....[13]....
        /*0070*/ 	.word	0xffffffff


	//   ....[14]....
        /*0074*/ 	.word	0xffffffff


	//   ....[15]....
        /*0078*/ 	.word	0xffffffff


	//   ....[16]....
        /*007c*/ 	.word	0xffffffff


	//   ....[17]....
        /*0080*/ 	.word	0xffffffff


	//   ....[18]....
        /*0084*/ 	.word	0xffffffff


	//   ....[19]....
        /*0088*/ 	.word	0xffffffff


	//----- nvinfo : EIATTR_COOP_GROUP_INSTR_OFFSETS
	.align		4
.L_2935:
        /*008c*/ 	.byte	0x04, 0x28
        /*008e*/ 	.short	(.L_2937 - .L_2936)


	//   ....[0]....
.L_2936:
        /*0090*/ 	.word	0x000014f0


	//   ....[1]....
        /*0094*/ 	.word	0x00001510


	//   ....[2]....
        /*0098*/ 	.word	0x00001530


	//   ....[3]....
        /*009c*/ 	.word	0x00001550


	//   ....[4]....
        /*00a0*/ 	.word	0x00001570


	//   ....[5]....
        /*00a4*/ 	.word	0x00001590


	//   ....[6]....
        /*00a8*/ 	.word	0x000015b0


	//   ....[7]....
        /*00ac*/ 	.word	0x000015d0


	//   ....[8]....
        /*00b0*/ 	.word	0x000015f0


	//   ....[9]....
        /*00b4*/ 	.word	0x00001610


	//   ....[10]....
        /*00b8*/ 	.word	0x00003440


	//   ....[11]....
        /*00bc*/ 	.word	0x000034c0


	//   ....[12]....
        /*00c0*/ 	.word	0x00003540


	//   ....[13]....
        /*00c4*/ 	.word	0x000035b0


	//   ....[14]....
        /*00c8*/ 	.word	0x00003630


	//   ....[15]....
        /*00cc*/ 	.word	0x000036a0


	//   ....[16]....
        /*00d0*/ 	.word	0x00003720


	//   ....[17]....
        /*00d4*/ 	.word	0x00003790


	//   ....[18]....
        /*00d8*/ 	.word	0x00003810


	//   ....[19]....
        /*00dc*/ 	.word	0x00003880


	//----- nvinfo : EIATTR_EXIT_INSTR_OFFSETS
	.align		4
.L_2937:
        /*00e0*/ 	.byte	0x04, 0x1c
        /*00e2*/ 	.short	(.L_2939 - .L_2938)


	//   ....[0]....
.L_2938:
        /*00e4*/ 	.word	0x000033e0


	//----- nvinfo : EIATTR_MAX_THREADS
	.align		4
.L_2939:
        /*00e8*/ 	.byte	0x04, 0x05
        /*00ea*/ 	.short	(.L_2941 - .L_2940)
.L_2940:
        /*00ec*/ 	.word	0x00000100
        /*00f0*/ 	.word	0x00000001
        /*00f4*/ 	.word	0x00000001


	//----- nvinfo : EIATTR_CRS_STACK_SIZE
	.align		4
.L_2941:
        /*00f8*/ 	.byte	0x04, 0x1e
        /*00fa*/ 	.short	(.L_2943 - .L_2942)
.L_2942:
        /*00fc*/ 	.word	0x00000000
.L_2943:


//--------------------- .nv.info._ZN10layer_norm13ln_bwd_kernelINS_13Kernel_traitsIf13__nv_bfloat16fS2_fjLj6144ELj1ELj1ELj8ELj16ENS_18Kernel_traits_baseILj6144EfS2_fS2_fjLj256EEEEELb0ELb1ELb0ELb0EEEvNS_9BwdParamsE --------------------------
	.section	.nv.info._ZN10layer_norm13ln_bwd_kernelINS_13Kernel_traitsIf13__nv_bfloat16fS2_fjLj6144ELj1ELj1ELj8ELj16ENS_18Kernel_traits_baseILj6144EfS2_fS2_fjLj256EEEEELb0ELb1ELb0ELb0EEEvNS_9BwdParamsE,"",@"SHT_CUDA_INFO"
	.sectionflags	@""
	.align	4


	//----- nvinfo : EIATTR_CUDA_API_VERSION
	.align		4
        /*0000*/ 	.byte	0x04, 0x37
        /*0002*/ 	.short	(.L_2945 - .L_2944)
.L_2944:
        /*0004*/ 	.word	0x00000082


	//----- nvinfo : EIATTR_SW2861232_WAR
	.align		4
.L_2945:
        /*0008*/ 	.byte	0x01, 0x35
	.zero		2


	//----- nvinfo : EIATTR_PARAM_CBANK
	.align		4
        /*000c*/ 	.byte	0x04, 0x0a
        /*000e*/ 	.short	(.L_2947 - .L_2946)
	.align		4
.L_2946:
        /*0010*/ 	.word	index@(.nv.constant0._ZN10layer_norm13ln_bwd_kernelINS_13Kernel_traitsIf13__nv_bfloat16fS2_fjLj6144ELj1ELj1ELj8ELj16ENS_18Kernel_traits_baseILj6144EfS2_fS2_fjLj256EEEEELb0ELb1ELb0ELb0EEEvNS_9BwdParamsE)
        /*0014*/ 	.short	0x0160
        /*0016*/ 	.short	0x0128


	//----- nvinfo : EIATTR_CBANK_PARAM_SIZE
	.align		4
.L_2947:
        /*0018*/ 	.byte	0x03, 0x19
        /*001a*/ 	.short	0x0128


	//----- nvinfo : EIATTR_KPARAM_INFO
	.align		4
        /*001c*/ 	.byte	0x04, 0x17
        /*001e*/ 	.short	(.L_2949 - .L_2948)
.L_2948:
        /*0020*/ 	.word	0x00000000
        /*0024*/ 	.short	0x0000
        /*0026*/ 	.short	0x0000
        /*0028*/ 	.byte	0x00, 0xf0, 0xa1, 0x04


	//----- nvinfo : EIATTR_MAXREG_COUNT
	.align		4
.L_2949:
        /*002c*/ 	.byte	0x03, 0x1b
        /*002e*/ 	.short	0x00ff


	//----- nvinfo : EIATTR_NUM_BARRIERS
	.align		4
        /*0030*/ 	.byte	0x02, 0x4c
        /*0032*/ 	.byte	0x01
	.zero		1


	//----- nvinfo : EIATTR_MERCURY_ISA_VERSION
	.align		4
        /*0034*/ 	.byte	0x03, 0x5f
        /*0036*/ 	.short	0x0000


	//----- nvinfo : EIATTR_COOP_GROUP_MASK_REGIDS
	.align		4
        /*0038*/ 	.byte	0x04, 0x29
        /*003a*/ 	.short	(.L_2951 - .L_2950)


	//   ....[0]....
.L_2950:
        /*003c*/ 	.word	0xffffffff


	//   ....[1]....
        /*0040*/ 	.word	0xffffffff


	//   ....[2]....
        /*0044*/ 	.word	0xffffffff


	//   ....[3]....
        /*0048*/ 	.word	0xffffffff


	//   ....[4]....
        /*004c*/ 	.word	0xffffffff


	//   ....[5]....
        /*0050*/ 	.word	0xffffffff


	//   ....[6]....
        /*0054*/ 	.word	0xffffffff


	//   ....[7]....
        /*0058*/ 	.word	0xffffffff


	//   ....[8]....
        /*005c*/ 	.word	0xffffffff


	//   ....[9]....
        /*0060*/ 	.word	0xffffffff


	//   ....[10]....
        /*0064*/ 	.word	0xffffffff


	//   ....[11]....
        /*0068*/ 	.word	0xffffffff


	//   ....[12]....
        /*006c*/ 	.word	0xffffffff


	//   ....[13]....
        /*0070*/ 	.word	0xffffffff


	//   ....[14]....
        /*0074*/ 	.word	0xffffffff


	//   ....[15]....
        /*0078*/ 	.word	0xffffffff


	//   ....[16]....
        /*007c*/ 	.word	0xffffffff


	//   ....[17]....
        /*0080*/ 	.word	0xffffffff


	//   ....[18]....
        /*0084*/ 	.word	0xffffffff


	//   ....[19]....
        /*0088*/ 	.word	0xffffffff


	//----- nvinfo : EIATTR_COOP_GROUP_INSTR_OFFSETS
	.align		4
.L_2951:
        /*008c*/ 	.byte	0x04, 0x28
        /*008e*/ 	.short	(.L_2953 - .L_2952)


	//   ....[0]....
.L_2952:
        /*0090*/ 	.word	0x000015d0


	//   ....[1]....
        /*0094*/ 	.word	0x000015f0


	//   ....[2]....
        /*0098*/ 	.word	0x00001610


	//   ....[3]....
        /*009c*/ 	.word	0x00001630


	//   ....[4]....
        /*00a0*/ 	.word	0x00001650


	//   ....[5]....
        /*00a4*/ 	.word	0x00001670


	//   ....[6]....
        /*00a8*/ 	.word	0x00001690


	//   ....[7]....
        /*00ac*/ 	.word	0x000016b0


	//   ....[8]....
        /*00b0*/ 	.word	0x000016d0


	//   ....[9]....
        /*00b4*/ 	.word	0x000016f0


	//   ....[10]....
        /*00b8*/ 	.word	0x00002e60


	//   ....[11]....
        /*00bc*/ 	.word	0x00002ee0


	//   ....[12]....
        /*00c0*/ 	.word	0x00002f60


	//   ....[13]....
        /*00c4*/ 	.word	0x00002fd0


	//   ....[14]....
        /*00c8*/ 	.word	0x00003050


	//   ....[15]....
        /*00cc*/ 	.word	0x000030c0


	//   ....[16]....
        /*00d0*/ 	.word	0x00003140


	//   ....[17]....
        /*00d4*/ 	.word	0x000031b0


	//   ....[18]....
        /*00d8*/ 	.word	0x00003230


	//   ....[19]....
        /*00dc*/ 	.word	0x000032a0


	//----- nvinfo : EIATTR_EXIT_INSTR_OFFSETS
	.align		4
.L_2953:
        /*00e0*/ 	.byte	0x04, 0x1c
        /*00e2*/ 	.short	(.L_2955 - .L_2954)


	//   ....[0]....
.L_2954:
        /*00e4*/ 	.word	0x00002d50


	//   ....[1]....
        /*00e8*/ 	.word	0x00002e00


	//----- nvinfo : EIATTR_MAX_THREADS
	.align		4
.L_2955:
        /*00ec*/ 	.byte	0x04, 0x05
        /*00ee*/ 	.short	(.L_2957 - .L_2956)
.L_2956:
        /*00f0*/ 	.word	0x00000100
        /*00f4*/ 	.word	0x00000001
        /*00f8*/ 	.word	0x00000001


	//----- nvinfo : EIATTR_CRS_STACK_SIZE
	.align		4
.L_2957:
        /*00fc*/ 	.byte	0x04, 0x1e
        /*00fe*/ 	.short	(.L_2959 - .L_2958)
.L_2958:
        /*0100*/ 	.word	0x00000000
.L_2959:


//--------------------- .nv.info._ZN10layer_norm13ln_bwd_kernelINS_13Kernel_traitsIf13__nv_bfloat16fS2_fjLj6144ELj1ELj1ELj8ELj16ENS_18Kernel_traits_baseILj6144EfS2_fS2_fjLj256EEEEELb0ELb1ELb0ELb1EEEvNS_9BwdParamsE --------------------------
	.section	.nv.info._ZN10layer_norm13ln_bwd_kernelINS_13Kernel_traitsIf13__nv_bfloat16fS2_fjLj6144ELj1ELj1ELj8ELj16ENS_18Kernel_traits_baseILj6144EfS2_fS2_fjLj256EEEEELb0ELb1ELb0ELb1EEEvNS_9BwdParamsE,"",@"SHT_CUDA_INFO"
	.sectionflags	@""
	.align	4


	//----- nvinfo : EIATTR_CUDA_API_VERSION
	.align		4
        /*0000*/ 	.byte	0x04, 0x37
        /*0002*/ 	.short	(.L_2961 - .L_2960)
.L_2960:
        /*0004*/ 	.word	0x00000082


	//----- nvinfo : EIATTR_SW2861232_WAR
	.align		4
.L_2961:
        /*0008*/ 	.byte	0x01, 0x35
	.zero		2


	//----- nvinfo : EIATTR_PARAM_CBANK
	.align		4
        /*000c*/ 	.byte	0x04, 0x0a
        /*000e*/ 	.short	(.L_2963 - .L_2962)
	.align		4
.L_2962:
        /*0010*/ 	.word	index@(.nv.constant0._ZN10layer_norm13ln_bwd_kernelINS_13Kernel_traitsIf13__nv_bfloat16fS2_fjLj6144ELj1ELj1ELj8ELj16ENS_18Kernel_traits_baseILj6144EfS2_fS2_fjLj256EEEEELb0ELb1ELb0ELb1EEEvNS_9BwdParamsE)
        /*0014*/ 	.short	0x0160
        /*0016*/ 	.short	0x0128


	//----- nvinfo : EIATTR_CBANK_PARAM_SIZE
	.align		4
.L_2963:
        /*0018*/ 	.byte	0x03, 0x19
        /*001a*/ 	.short	0x0128


	//----- nvinfo : EIATTR_KPARAM_INFO
	.align		4
        /*001c*/ 	.byte	0x04, 0x17
        /*001e*/ 	.short	(.L_2965 - .L_2964)
.L_2964:
        /*0020*/ 	.word	0x00000000
        /*0024*/ 	.short	0x0000
        /*0026*/ 	.short	0x0000
        /*0028*/ 	.byte	0x00, 0xf0, 0xa1, 0x04


	//----- nvinfo : EIATTR_MAXREG_COUNT
	.align		4
.L_2965:
        /*002c*/ 	.byte	0x03, 0x1b
        /*002e*/ 	.short	0x00ff


	//----- nvinfo : EIATTR_NUM_BARRIERS
	.align		4
        /*0030*/ 	.byte	0x02, 0x4c
        /*0032*/ 	.byte	0x01
	.zero		1


	//----- nvinfo : EIATTR_MERCURY_ISA_VERSION
	.align		4
        /*0034*/ 	.byte	0x03, 0x5f
        /*0036*/ 	.short	0x0000


	//----- nvinfo : EIATTR_COOP_GROUP_MASK_REGIDS
	.align		4
        /*0038*/ 	.byte	0x04, 0x29
        /*003a*/ 	.short	(.L_2967 - .L_2966)


	//   ....[0]....
.L_2966:
        /*003c*/ 	.word	0xffffffff


	//   ....[1]....
        /*0040*/ 	.word	0xffffffff


	//   ....[2]....
        /*0044*/ 	.word	0xffffffff


	//   ....[3]....
        /*0048*/ 	.word	0xffffffff


	//   ....[4]....
        /*004c*/ 	.word	0xffffffff


	//   ....[5]....
        /*0050*/ 	.word	0xffffffff


	//   ....[6]....
        /*0054*/ 	.word	0xffffffff


	//   ....[7]....
        /*0058*/ 	.word	0xffffffff


	//   ....[8]....
        /*005c*/ 	.word	0xffffffff


	//   ....[9]....
        /*0060*/ 	.word	0xffffffff


	//   ....[10]....
        /*0064*/ 	.word	0xffffffff


	//   ....[11]....
        /*0068*/ 	.word	0xffffffff


	//   ....[12]....
        /*006c*/ 	.word	0xffffffff


	//   ....[13]....
        /*0070*/ 	.word	0xffffffff


	//   ....[14]....
        /*0074*/ 	.word	0xffffffff


	//   ....[15]....
        /*0078*/ 	.word	0xffffffff


	//   ....[16]....
        /*007c*/ 	.word	0xffffffff


	//   ....[17]....
        /*0080*/ 	.word	0xffffffff


	//   ....[18]....
        /*0084*/ 	.word	0xffffffff


	//   ....[19]....
        /*0088*/ 	.word	0xffffffff


	//----- nvinfo : EIATTR_COOP_GROUP_INSTR_OFFSETS
	.align		4
.L_2967:
        /*008c*/ 	.byte	0x04, 0x28
        /*008e*/ 	.short	(.L_2969 - .L_2968)


	//   ....[0]....
.L_2968:
        /*0090*/ 	.word	0x00001580


	//   ....[1]....
        /*0094*/ 	.word	0x000015a0


	//   ....[2]....
        /*0098*/ 	.word	0x000015c0


	//   ....[3]....
        /*009c*/ 	.word	0x000015e0


	//   ....[4]....
        /*00a0*/ 	.word	0x00001600


	//   ....[5]....
        /*00a4*/ 	.word	0x00001620


	//   ....[6]....
        /*00a8*/ 	.word	0x00001640


	//   ....[7]....
        /*00ac*/ 	.word	0x00001660


	//   ....[8]....
        /*00b0*/ 	.word	0x00001680


	//   ....[9]....
        /*00b4*/ 	.word	0x000016a0


	//   ....[10]....
        /*00b8*/ 	.word	0x00002fd0


	//   ....[11]....
        /*00bc*/ 	.word	0x00003050


	//   ....[12]....
        /*00c0*/ 	.word	0x000030d0


	//   ....[13]....
        /*00c4*/ 	.word	0x00003140


	//   ....[14]....
        /*00c8*/ 	.word	0x000031c0


	//   ....[15]....
        /*00cc*/ 	.word	0x00003230


	//   ....[16]....
        /*00d0*/ 	.word	0x000032b0


	//   ....[17]....
        /*00d4*/ 	.word	0x00003320


	//   ....[18]....
        /*00d8*/ 	.word	0x000033a0


	//   ....[19]....
        /*00dc*/ 	.word	0x00003410


	//----- nvinfo : EIATTR_EXIT_INSTR_OFFSETS
	.align		4
.L_2969:
        /*00e0*/ 	.byte	0x04, 0x1c
        /*00e2*/ 	.short	(.L_2971 - .L_2970)


	//   ....[0]....
.L_2970:
        /*00e4*/ 	.word	0x00002f70


	//----- nvinfo : EIATTR_MAX_THREADS
	.align		4
.L_2971:
        /*00e8*/ 	.byte	0x04, 0x05
        /*00ea*/ 	.short	(.L_2973 - .L_2972)
.L_2972:
        /*00ec*/ 	.word	0x00000100
        /*00f0*/ 	.word	0x00000001
        /*00f4*/ 	.word	0x00000001


	//----- nvinfo : EIATTR_CRS_STACK_SIZE
	.align		4
.L_2973:
        /*00f8*/ 	.byte	0x04, 0x1e
        /*00fa*/ 	.short	(.L_2975 - .L_2974)
.L_2974:
        /*00fc*/ 	.word	0x00000000
.L_2975:


//--------------------- .nv.info._ZN10layer_norm13ln_bwd_kernelINS_13Kernel_traitsIf13__nv_bfloat16fS2_fjLj6144ELj1ELj1ELj8ELj16ENS_18Kernel_traits_baseILj6144EfS2_fS2_fjLj256EEEEELb0ELb1ELb1ELb0EEEvNS_9BwdParamsE --------------------------
	.section	.nv.info._ZN10layer_norm13ln_bwd_kernelINS_13Kernel_traitsIf13__nv_bfloat16fS2_fjLj6144ELj1ELj1ELj8ELj16ENS_18Kernel_traits_baseILj6144EfS2_fS2_fjLj256EEEEELb0ELb1ELb1ELb0EEEvNS_9BwdParamsE,"",@"SHT_CUDA_INFO"
	.sectionflags	@""
	.align	4


	//----- nvinfo : EIATTR_CUDA_API_VERSION
	.align		4
        /*0000*/ 	.byte	0x04, 0x37
        /*0002*/ 	.short	(.L_2977 - .L_2976)
.L_2976:
        /*0004*/ 	.word	0x00000082


	//----- nvinfo : EIATTR_SW2861232_WAR
	.align		4
.L_2977:
        /*0008*/ 	.byte	0x01, 0x35
	.zero		2


	//----- nvinfo : EIATTR_PARAM_CBANK
	.align		4
        /*000c*/ 	.byte	0x04, 0x0a
        /*000e*/ 	.short	(.L_2979 - .L_2978)
	.align		4
.L_2978:
        /*0010*/ 	.word	index@(.nv.constant0._ZN10layer_norm13ln_bwd_kernelINS_13Kernel_traitsIf13__nv_bfloat16fS2_fjLj6144ELj1ELj1ELj8ELj16ENS_18Kernel_traits_baseILj6144EfS2_fS2_fjLj256EEEEELb0ELb1ELb1ELb0EEEvNS_9BwdParamsE)
        /*0014*/ 	.short	0x0160
        /*0016*/ 	.short	0x0128


	//----- nvinfo : EIATTR_CBANK_PARAM_SIZE
	.align		4
.L_2979:
        /*0018*/ 	.byte	0x03, 0x19
        /*001a*/ 	.short	0x0128


	//----- nvinfo : EIATTR_KPARAM_INFO
	.align		4
        /*001c*/ 	.byte	0x04, 0x17
        /*001e*/ 	.short	(.L_2981 - .L_2980)
.L_2980:
        /*0020*/ 	.word	0x00000000
        /*0024*/ 	.short	0x0000
        /*0026*/ 	.short	0x0000
        /*0028*/ 	.byte	0x00, 0xf0, 0xa1, 0x04


	//----- nvinfo : EIATTR_MAXREG_COUNT
	.align		4
.L_2981:
        /*002c*/ 	.byte	0x03, 0x1b
        /*002e*/ 	.short	0x00ff


	//----- nvinfo : EIATTR_NUM_BARRIERS
	.align		4
        /*0030*/ 	.byte	0x02, 0x4c
        /*0032*/ 	.byte	0x01
	.zero		1


	//----- nvinfo : EIATTR_MERCURY_ISA_VERSION
	.align		4
        /*0034*/ 	.byte	0x03, 0x5f
        /*0036*/ 	.short	0x0000


	//----- nvinfo : EIATTR_COOP_GROUP_MASK_REGIDS
	.align		4
        /*0038*/ 	.byte	0x04, 0x29
        /*003a*/ 	.short	(.L_2983 - .L_2982)


	//   ....[0]....
.L_2982:
        /*003c*/ 	.word	0xffffffff


	//   ....[1]....
        /*0040*/ 	.word	0xffffffff


	//   ....[2]....
        /*0044*/ 	.word	0xffffffff


	//   ....[3]....
        /*0048*/ 	.word	0xffffffff


	//   ....[4]....
        /*004c*/ 	.word	0xffffffff


	//   ....[5]....
        /*0050*/ 	.word	0xffffffff


	//   ....[6]....
        /*0054*/ 	.word	0xffffffff


	//   ....[7]....
        /*0058*/ 	.word	0xffffffff


	//   ....[8]....
        /*005c*/ 	.word	0xffffffff


	//   ....[9]....
        /*0060*/ 	.word	0xffffffff


	//   ....[10]....
        /*0064*/ 	.word	0xffffffff


	//   ....[11]....
        /*0068*/ 	.word	0xffffffff


	//   ....[12]....
        /*006c*/ 	.word	0xffffffff


	//   ....[13]....
        /*0070*/ 	.word	0xffffffff


	//   ....[14]....
        /*0074*/ 	.word	0xffffffff


	//   ....[15]....
        /*0078*/ 	.word	0xffffffff


	//   ....[16]....
        /*007c*/ 	.word	0xffffffff


	//   ....[17]....
        /*0080*/ 	.word	0xffffffff


	//   ....[18]....
        /*0084*/ 	.word	0xffffffff


	//   ....[19]....
        /*0088*/ 	.word	0xffffffff


	//----- nvinfo : EIATTR_COOP_GROUP_INSTR_OFFSETS
	.align		4
.L_2983:
        /*008c*/ 	.byte	0x04, 0x28
        /*008e*/ 	.short	(.L_2985 - .L_2984)


	//   ....[0]....
.L_2984:
        /*0090*/ 	.word	0x00001790


	//   ....[1]....
        /*0094*/ 	.word	0x000017b0


	//   ....[2]....
        /*0098*/ 	.word	0x000017d0


	//   ....[3]....
        /*009c*/ 	.word	0x000017f0


	//   ....[4]....
        /*00a0*/ 	.word	0x00001810


	//   ....[5]....
        /*00a4*/ 	.word	0x00001830


	//   ....[6]....
        /*00a8*/ 	.word	0x00001850


	//   ....[7]....
        /*00ac*/ 	.word	0x00001870


	//   ....[8]....
        /*00b0*/ 	.word	0x00001890


	//   ....[9]....
        /*00b4*/ 	.word	0x000018b0


	//   ....[10]....
        /*00b8*/ 	.word	0x00004220


	//   ....[11]....
        /*00bc*/ 	.word	0x000042a0


	//   ....[12]....
        /*00c0*/ 	.word	0x00004320


	//   ....[13]....
        /*00c4*/ 	.word	0x00004390


	//   ....[14]....
        /*00c8*/ 	.word	0x00004410


	//   ....[15]....
        /*00cc*/ 	.word	0x00004480


	//   ....[16]....
        /*00d0*/ 	.word	0x00004500


	//   ....[17]....
        /*00d4*/ 	.word	0x00004570


	//   ....[18]....
        /*00d8*/ 	.word	0x000045f0


	//   ....[19]....
        /*00dc*/ 	.word	0x00004660


	//----- nvinfo : EIATTR_EXIT_INSTR_OFFSETS
	.align		4
.L_2985:
        /*00e0*/ 	.byte	0x04, 0x1c
        /*00e2*/ 	.short	(.L_2987 - .L_2986)


	//   ....[0]....
.L_2986:
        /*00e4*/ 	.word	0x00004110


	//   ....[1]....
        /*00e8*/ 	.word	0x000041c0


	//----- nvinfo : EIATTR_MAX_THREADS
	.align		4
.L_2987:
        /*00ec*/ 	.byte	0x04, 0x05
        /*00ee*/ 	.short	(.L_2989 - .L_2988)
.L_2988:
        /*00f0*/ 	.word	0x00000100
        /*00f4*/ 	.word	0x00000001
        /*00f8*/ 	.word	0x00000001


	//----- nvinfo : EIATTR_CRS_STACK_SIZE
	.align		4
.L_2989:
        /*00fc*/ 	.byte	0x04, 0x1e
        /*00fe*/ 	.short	(.L_2991 - .L_2990)
.L_2990:
        /*0100*/ 	.word	0x00000000
.L_2991:


//--------------------- .nv.info._ZN10layer_norm13ln_bwd_kernelINS_13Kernel_traitsIf13__nv_bfloat16fS2_fjLj6144ELj1ELj1ELj8ELj16ENS_18Kernel_traits_baseILj6144EfS2_fS2_fjLj256EEEEELb0ELb1ELb1ELb1EEEvNS_9BwdParamsE --------------------------
	.section	.nv.info._ZN10layer_norm13ln_bwd_kernelINS_13Kernel_traitsIf13__nv_bfloat16fS2_fjLj6144ELj1ELj1ELj8ELj16ENS_18Kernel_traits_baseILj6144EfS2_fS2_fjLj256EEEEELb0ELb1ELb1ELb1EEEvNS_9BwdParamsE,"",@"SHT_CUDA_INFO"
	.sectionflags	@""
	.align	4


	//----- nvinfo : EIATTR_CUDA_API_VERSION
	.align		4
        /*0000*/ 	.byte	0x04, 0x37
        /*0002*/ 	.short	(.L_2993 - .L_2992)
.L_2992:
        /*0004*/ 	.word	0x00000082


	//----- nvinfo : EIATTR_SW2861232_WAR
	.align		4
.L_2993:
        /*0008*/ 	.byte	0x01, 0x35
	.zero		2


	//----- nvinfo : EIATTR_PARAM_CBANK
	.align		4
        /*000c*/ 	.byte	0x04, 0x0a
        /*000e*/ 	.short	(.L_2995 - .L_2994)
	.align		4
.L_2994:
        /*0010*/ 	.word	index@(.nv.constant0._ZN10layer_norm13ln_bwd_kernelINS_13Kernel_traitsIf13__nv_bfloat16fS2_fjLj6144ELj1ELj1ELj8ELj16ENS_18Kernel_traits_baseILj6144EfS2_fS2_fjLj256EEEEELb0ELb1ELb1ELb1EEEvNS_9BwdParamsE)
        /*0014*/ 	.short	0x0160
        /*0016*/ 	.short	0x0128


	//----- nvinfo : EIATTR_CBANK_PARAM_SIZE
	.align		4
.L_2995:
        /*0018*/ 	.byte	0x03, 0x19
        /*001a*/ 	.short	0x0128


	//----- nvinfo : EIATTR_KPARAM_INFO
	.align		4
        /*001c*/ 	.byte	0x04, 0x17
        /*001e*/ 	.short	(.L_2997 - .L_2996)
.L_2996:
        /*0020*/ 	.word	0x00000000
        /*0024*/ 	.short	0x0000
        /*0026*/ 	.short	0x0000
        /*0028*/ 	.byte	0x00, 0xf0, 0xa1, 0x04


	//----- nvinfo : EIATTR_MAXREG_COUNT
	.align		4
.L_2997:
        /*002c*/ 	.byte	0x03, 0x1b
        /*002e*/ 	.short	0x00ff


	//----- nvinfo : EIATTR_NUM_BARRIERS
	.align		4
        /*0030*/ 	.byte	0x02, 0x4c
        /*0032*/ 	.byte	0x01
	.zero		1


	//----- nvinfo : EIATTR_MERCURY_ISA_VERSION
	.align		4
        /*0034*/ 	.byte	0x03, 0x5f
        /*0036*/ 	.short	0x0000


	//----- nvinfo : EIATTR_COOP_GROUP_MASK_REGIDS
	.align		4
        /*0038*/ 	.byte	0x04, 0x29
        /*003a*/ 	.short	(.L_2999 - .L_2998)


	//   ....[0]....
.L_2998:
        /*003c*/ 	.word	0xffffffff


	//   ....[1]....
        /*0040*/ 	.word	0xffffffff


	//   ....[2]....
        /*0044*/ 	.word	0xffffffff


	//   ....[3]....
        /*0048*/ 	.word	0xffffffff


	//   ....[4]....
        /*004c*/ 	.word	0xffffffff


	//   ....[5]....
        /*0050*/ 	.word	0xffffffff


	//   ....[6]....
        /*0054*/ 	.word	0xffffffff


	//   ....[7]....
        /*0058*/ 	.word	0xffffffff


	//   ....[8]....
        /*005c*/ 	.word	0xffffffff


	//   ....[9]....
        /*0060*/ 	.word	0xffffffff


	//   ....[10]....
        /*0064*/ 	.word	0xffffffff


	//   ....[11]....
        /*0068*/ 	.word	0xffffffff


	//   ....[12]....
        /*006c*/ 	.word	0xffffffff


	//   ....[13]....
        /*0070*/ 	.word	0xffffffff


	//   ....[14]....
        /*0074*/ 	.word	0xffffffff


	//   ....[15]....
        /*0078*/ 	.word	0xffffffff


	//   ....[16]....
        /*007c*/ 	.word	0xffffffff


	//   ....[17]....
        /*0080*/ 	.word	0xffffffff


	//   ....[18]....
        /*0084*/ 	.word	0xffffffff


	//   ....[19]....
        /*0088*/ 	.word	0xffffffff


	//----- nvinfo : EIATTR_COOP_GROUP_INSTR_OFFSETS
	.align		4
.L_2999:
        /*008c*/ 	.byte	0x04, 0x28
        /*008e*/ 	.short	(.L_3001 - .L_3000)


	//   ....[0]....
.L_3000:
        /*0090*/ 	.word	0x000016f0


	//   ....[1]....
        /*0094*/ 	.word	0x00001710


	//   ....[2]....
        /*0098*/ 	.word	0x00001730


	//   ....[3]....
        /*009c*/ 	.word	0x00001750


	//   ....[4]....
        /*00a0*/ 	.word	0x00001770


	//   ....[5]....
        /*00a4*/ 	.word	0x00001790


	//   ....[6]....
        /*00a8*/ 	.word	0x000017b0


	//   ....[7]....
        /*00ac*/ 	.word	0x000017d0


	//   ....[8]....
        /*00b0*/ 	.word	0x000017f0


	//   ....[9]....
        /*00b4*/ 	.word	0x00001810


	//   ....[10]....
        /*00b8*/ 	.word	0x00003eb0


	//   ....[11]....
        /*00bc*/ 	.word	0x00003f30


	//   ....[12]....
        /*00c0*/ 	.word	0x00003fb0


	//   ....[13]....
        /*00c4*/ 	.word	0x00004020


	//   ....[14]....
        /*00c8*/ 	.word	0x000040a0


	//   ....[15]....
        /*00cc*/ 	.word	0x00004110


	//   ....[16]....
        /*00d0*/ 	.word	0x00004190


	//   ....[17]....
        /*00d4*/ 	.word	0x00004200


	//   ....[18]....
        /*00d8*/ 	.word	0x00004280


	//   ....[19]....
        /*00dc*/ 	.word	0x000042f0


	//----- nvinfo : EIATTR_EXIT_INSTR_OFFSETS
	.align		4
.L_3001:
        /*00e0*/ 	.byte	0x04, 0x1c
        /*00e2*/ 	.short	(.L_3003 - .L_3002)


	//   ....[0]....
.L_3002:
        /*00e4*/ 	.word	0x00003e50


	//----- nvinfo : EIATTR_MAX_THREADS
	.align		4
.L_3003:
        /*00e8*/ 	.byte	0x04, 0x05
        /*00ea*/ 	.short	(.L_3005 - .L_3004)
.L_3004:
        /*00ec*/ 	.word	0x00000100
        /*00f0*/ 	.word	0x00000001
        /*00f4*/ 	.word	0x00000001


	//----- nvinfo : EIATTR_CRS_STACK_SIZE
	.align		4
.L_3005:
        /*00f8*/ 	.byte	0x04, 0x1e
        /*00fa*/ 	.short	(.L_3007 - .L_3006)
.L_3006:
        /*00fc*/ 	.word	0x00000000
.L_3007:


//--------------------- .nv.info._ZN10layer_norm13ln_bwd_kernelINS_13Kernel_traitsIf13__nv_bfloat16fS2_fjLj6144ELj1ELj1ELj8ELj16ENS_18Kernel_traits_baseILj6144EfS2_fS2_fjLj256EEEEELb1ELb0ELb0ELb0EEEvNS_9BwdParamsE --------------------------
	.section	.nv.info._ZN10layer_norm13ln_bwd_kernelINS_13Kernel_traitsIf13__nv_bfloat16fS2_fjLj6144ELj1ELj1ELj8ELj16ENS_18Kernel_traits_baseILj6144EfS2_fS2_fjLj256EEEEELb1ELb0ELb0ELb0EEEvNS_9BwdParamsE,"",@"SHT_CUDA_INFO"
	.sectionflags	@""
	.align	4


	//----- nvinfo : EIATTR_CUDA_API_VERSION
	.align		4
        /*0000*/ 	.byte	0x04, 0x37
        /*0002*/ 	.short	(.L_3009 - .L_3008)
.L_3008:
        /*0004*/ 	.word	0x00000082


	//----- nvinfo : EIATTR_SW2861232_WAR
	.align		4
.L_3009:
        /*0008*/ 	.byte	0x01, 0x35
	.zero		2


	//----- nvinfo : EIATTR_PARAM_CBANK
	.align		4
        /*000c*/ 	.byte	0x04, 0x0a
        /*000e*/ 	.short	(.L_3011 - .L_3010)
	.align		4
.L_3010:
        /*0010*/ 	.word	index@(.nv.constant0._ZN10layer_norm13ln_bwd_kernelINS_13Kernel_traitsIf13__nv_bfloat16fS2_fjLj6144ELj1ELj1ELj8ELj16ENS_18Kernel_traits_baseILj6144EfS2_fS2_fjLj256EEEEELb1ELb0ELb0ELb0EEEvNS_9BwdParamsE)
        /*0014*/ 	.short	0x0160
        /*0016*/ 	.short	0x0128


	//----- nvinfo : EIATTR_CBANK_PARAM_SIZE
	.align		4
.L_3011:
        /*0018*/ 	.byte	0x03, 0x19
        /*001a*/ 	.short	0x0128


	//----- nvinfo : EIATTR_KPARAM_INFO
	.align		4
        /*001c*/ 	.byte	0x04, 0x17
        /*001e*/ 	.short	(.L_3013 - .L_3012)
.L_3012:
        /*0020*/ 	.word	0x00000000
        /*0024*/ 	.short	0x0000
        /*0026*/ 	.short	0x0000
        /*0028*/ 	.byte	0x00, 0xf0, 0xa1, 0x04


	//----- nvinfo : EIATTR_MAXREG_COUNT
	.align		4
.L_3013:
        /*002c*/ 	.byte	0x03, 0x1b
        /*002e*/ 	.short	0x00ff


	//----- nvinfo : EIATTR_NUM_BARRIERS
	.align		4
        /*0030*/ 	.byte	0x02, 0x4c
        /*0032*/ 	.byte	0x01
	.zero		1


	//----- nvinfo : EIATTR_MERCURY_ISA_VERSION
	.align		4
        /*0034*/ 	.byte	0x03, 0x5f
        /*0036*/ 	.short	0x0000


	//----- nvinfo : EIATTR_COOP_GROUP_MASK_REGIDS
	.align		4
        /*0038*/ 	.byte	0x04, 0x29
        /*003a*/ 	.short	(.L_3015 - .L_3014)


	//   ....[0]....
.L_3014:
        /*003c*/ 	.word	0xffffffff


	//   ....[1]....
        /*0040*/ 	.word	0xffffffff


	//   ....[2]....
        /*0044*/ 	.word	0xffffffff


	//   ....[3]....
        /*0048*/ 	.word	0xffffffff


	//   ....[4]....
        /*004c*/ 	.word	0xffffffff


	//   ....[5]....
        /*0050*/ 	.word	0xffffffff


	//   ....[6]....
        /*0054*/ 	.word	0xffffffff


	//   ....[7]....
        /*0058*/ 	.word	0xffffffff


	//   ....[8]....
        /*005c*/ 	.word	0xffffffff


	//   ....[9]....
        /*0060*/ 	.word	0xffffffff


	//   ....[10]....
        /*0064*/ 	.word	0xffffffff


	//   ....[11]....
        /*0068*/ 	.word	0xffffffff


	//   ....[12]....
        /*006c*/ 	.word	0xffffffff


	//   ....[13]....
        /*0070*/ 	.word	0xffffffff


	//   ....[14]....
        /*0074*/ 	.word	0xffffffff


	//   ....[15]....
        /*0078*/ 	.word	0xffffffff


	//   ....[16]....
        /*007c*/ 	.word	0xffffffff


	//   ....[17]....
        /*0080*/ 	.word	0xffffffff


	//   ....[18]....
        /*0084*/ 	.word	0xffffffff


	//   ....[19]....
        /*0088*/ 	.word	0xffffffff


	//----- nvinfo : EIATTR_COOP_GROUP_INSTR_OFFSETS
	.align		4
.L_3015:
        /*008c*/ 	.byte	0x04, 0x28
        /*008e*/ 	.short	(.L_3017 - .L_3016)


	//   ....[0]....
.L_3016:
        /*0090*/ 	.word	0x00001510


	//   ....[1]....
        /*0094*/ 	.word	0x00001530


	//   ....[2]....
        /*0098*/ 	.word	0x00001550


	//   ....[3]....
        /*009c*/ 	.word	0x00001570


	//   ....[4]....
        /*00a0*/ 	.word	0x00001590


	//   ....[5]....
        /*00a4*/ 	.word	0x000015b0


	//   ....[6]....
        /*00a8*/ 	.word	0x000015d0


	//   ....[7]....
        /*00ac*/ 	.word	0x000015f0


	//   ....[8]....
        /*00b0*/ 	.word	0x00001610


	//   ....[9]....
        /*00b4*/ 	.word	0x00001630


	//   ....[10]....
        /*00b8*/ 	.word	0x00002c00


	//   ....[11]....
        /*00bc*/ 	.word	0x00002c80


	//   ....[12]....
        /*00c0*/ 	.word	0x00002d00


	//   ....[13]....
        /*00c4*/ 	.word	0x00002d70


	//   ....[14]....
        /*00c8*/ 	.word	0x00002df0


	//   ....[15]....
        /*00cc*/ 	.word	0x00002e60


	//   ....[16]....
        /*00d0*/ 	.word	0x00002ee0


	//   ....[17]....
        /*00d4*/ 	.word	0x00002f50


	//   ....[18]....
        /*00d8*/ 	.word	0x00002fd0


	//   ....[19]....
        /*00dc*/ 	.word	0x00003040


	//----- nvinfo : EIATTR_EXIT_INSTR_OFFSETS
	.align		4
.L_3017:
        /*00e0*/ 	.byte	0x04, 0x1c
        /*00e2*/ 	.short	(.L_3019 - .L_3018)


	//   ....[0]....
.L_3018:
        /*00e4*/ 	.word	0x00002b20


	//   ....[1]....
        /*00e8*/ 	.word	0x00002ba0


	//----- nvinfo : EIATTR_MAX_THREADS
	.align		4
.L_3019:
        /*00ec*/ 	.byte	0x04, 0x05
        /*00ee*/ 	.short	(.L_3021 - .L_3020)
.L_3020:
        /*00f0*/ 	.word	0x00000100
        /*00f4*/ 	.word	0x00000001
        /*00f8*/ 	.word	0x00000001


	//----- nvinfo : EIATTR_CRS_STACK_SIZE
	.align		4
.L_3021:
        /*00fc*/ 	.byte	0x04, 0x1e
        /*00fe*/ 	.short	(.L_3023 - .L_3022)
.L_3022:
        /*0100*/ 	.word	0x00000000
.L_3023:


//--------------------- .nv.info._ZN10layer_norm13ln_bwd_kernelINS_13Kernel_traitsIf13__nv_bfloat16fS2_fjLj6144ELj1ELj1ELj8ELj16ENS_18Kernel_traits_baseILj6144EfS2_fS2_fjLj256EEEEELb1ELb0ELb0ELb1EEEvNS_9BwdParamsE --------------------------
	.section	.nv.info._ZN10layer_norm13ln_bwd_kernelINS_13Kernel_traitsIf13__nv_bfloat16fS2_fjLj6144ELj1ELj1ELj8ELj16ENS_18Kernel_traits_baseILj6144EfS2_fS2_fjLj256EEEEELb1ELb0ELb0ELb1EEEvNS_9BwdParamsE,"",@"SHT_CUDA_INFO"
	.sectionflags	@""
	.align	4


	//----- nvinfo : EIATTR_CUDA_API_VERSION
	.align		4
        /*0000*/ 	.byte	0x04, 0x37
        /*0002*/ 	.short	(.L_3025 - .L_3024)
.L_3024:
        /*0004*/ 	.word	0x00000082


	//----- nvinfo : EIATTR_SW2861232_WAR
	.align		4
.L_3025:
        /*0008*/ 	.byte	0x01, 0x35
	.zero		2


	//----- nvinfo : EIATTR_PARAM_CBANK
	.align		4
        /*000c*/ 	.byte	0x04, 0x0a
        /*000e*/ 	.short	(.L_3027 - .L_3026)
	.align		4
.L_3026:
        /*0010*/ 	.word	index@(.nv.constant0._ZN10layer_norm13ln_bwd_kernelINS_13Kernel_traitsIf13__nv_bfloat16fS2_fjLj6144ELj1ELj1ELj8ELj16ENS_18Kernel_traits_baseILj6144EfS2_fS2_fjLj256EEEEELb1ELb0ELb0ELb1EEEvNS_9BwdParamsE)
        /*0014*/ 	.short	0x0160
        /*0016*/ 	.short	0x0128


	//----- nvinfo : EIATTR_CBANK_PARAM_SIZE
	.align		4
.L_3027:
        /*0018*/ 	.byte	0x03, 0x19
        /*001a*/ 	.short	0x0128


	//----- nvinfo : EIATTR_KPARAM_INFO
	.align		4
        /*001c*/ 	.byte	0x04, 0x17
        /*001e*/ 	.short	(.L_3029 - .L_3028)
.L_3028:
        /*0020*/ 	.word	0x00000000
        /*0024*/ 	.short	0x0000
        /*0026*/ 	.short	0x0000
        /*0028*/ 	.byte	0x00, 0xf0, 0xa1, 0x04


	//----- nvinfo : EIATTR_MAXREG_COUNT
	.align		4
.L_3029:
        /*002c*/ 	.byte	0x03, 0x1b
        /*002e*/ 	.short	0x00ff


	//----- nvinfo : EIATTR_NUM_BARRIERS
	.align		4
        /*0030*/ 	.byte	0x02, 0x4c
        /*0032*/ 	.byte	0x01
	.zero		1


	//----- nvinfo : EIATTR_MERCURY_ISA_VERSION
	.align		4
        /*0034*/ 	.byte	0x03, 0x5f
        /*0036*/ 	.short	0x0000


	//----- nvinfo : EIATTR_COOP_GROUP_MASK_REGIDS
	.align		4
        /*0038*/ 	.byte	0x04, 0x29
        /*003a*/ 	.short	(.L_3031 - .L_3030)


	//   ....[0]....
.L_3030:
        /*003c*/ 	.word	0xffffffff


	//   ....[1]....
        /*0040*/ 	.word	0xffffffff


	//   ....[2]....
        /*0044*/ 	.word	0xffffffff


	//   ....[3]....
        /*0048*/ 	.word	0xffffffff


	//   ....[4]....
        /*004c*/ 	.word	0xffffffff


	//   ....[5]....
        /*0050*/ 	.word	0xffffffff


	//   ....[6]....
        /*0054*/ 	.word	0xffffffff


	//   ....[7]....
        /*0058*/ 	.word	0xffffffff


	//   ....[8]....
        /*005c*/ 	.word	0xffffffff


	//   ....[9]....
        /*0060*/ 	.word	0xffffffff


	//   ....[10]....
        /*0064*/ 	.word	0xffffffff


	//   ....[11]....
        /*0068*/ 	.word	0xffffffff


	//   ....[12]....
        /*006c*/ 	.word	0xffffffff


	//   ....[13]....
        /*0070*/ 	.word	0xffffffff


	//   ....[14]....
        /*0074*/ 	.word	0xffffffff


	//   ....[15]....
        /*0078*/ 	.word	0xffffffff


	//   ....[16]....
        /*007c*/ 	.word	0xffffffff


	//   ....[17]....
        /*0080*/ 	.word	0xffffffff


	//   ....[18]....
        /*0084*/ 	.word	0xffffffff


	//   ....[19]....
        /*0088*/ 	.word	0xffffffff


	//----- nvinfo : EIATTR_COOP_GROUP_INSTR_OFFSETS
	.align		4
.L_3031:
        /*008c*/ 	.byte	0x04, 0x28
        /*008e*/ 	.short	(.L_3033 - .L_3032)


	//   ....[0]....
.L_3032:
        /*0090*/ 	.word	0x00001400


	//   ....[1]....
        /*0094*/ 	.word	0x00001420


	//   ....[2]....
        /*0098*/ 	.word	0x00001440


	//   ....[3]....
        /*009c*/ 	.word	0x00001460


	//   ....[4]....
        /*00a0*/ 	.word	0x00001480


	//   ....[5]....
        /*00a4*/ 	.word	0x000014a0


	//   ....[6]....
        /*00a8*/ 	.word	0x000014c0


	//   ....[7]....
        /*00ac*/ 	.word	0x000014e0


	//   ....[8]....
        /*00b0*/ 	.word	0x00001500


	//   ....[9]....
        /*00b4*/ 	.word	0x00001520


	//   ....[10]....
        /*00b8*/ 	.word	0x00002cc0


	//   ....[11]....
        /*00bc*/ 	.word	0x00002d40


	//   ....[12]....
        /*00c0*/ 	.word	0x00002dc0


	//   ....[13]....
        /*00c4*/ 	.word	0x00002e30


	//   ....[14]....
        /*00c8*/ 	.word	0x00002eb0


	//   ....[15]....
        /*00cc*/ 	.word	0x00002f20


	//   ....[16]....
        /*00d0*/ 	.word	0x00002fa0


	//   ....[17]....
        /*00d4*/ 	.word	0x00003010


	//   ....[18]....
        /*00d8*/ 	.word	0x00003090


	//   ....[19]....
        /*00dc*/ 	.word	0x00003100


	//----- nvinfo : EIATTR_EXIT_INSTR_OFFSETS
	.align		4
.L_3033:
        /*00e0*/ 	.byte	0x04, 0x1c
        /*00e2*/ 	.short	(.L_3035 - .L_3034)


	//   ....[0]....
.L_3034:
        /*00e4*/ 	.word	0x00002c60


	//----- nvinfo : EIATTR_MAX_THREADS
	.align		4
.L_3035:
        /*00e8*/ 	.byte	0x04, 0x05
        /*00ea*/ 	.short	(.L_3037 - .L_3036)
.L_3036:
        /*00ec*/ 	.word	0x00000100
        /*00f0*/ 	.word	0x00000001
        /*00f4*/ 	.word	0x00000001


	//----- nvinfo : EIATTR_CRS_STACK_SIZE
	.align		4
.L_3037:
        /*00f8*/ 	.byte	0x04, 0x1e
        /*00fa*/ 	.short	(.L_3039 - .L_3038)
.L_3038:
        /*00fc*/ 	.word	0x00000000
.L_3039:


//--------------------- .nv.info._ZN10layer_norm22ln_bwd_finalize_kernelINS_22Kernel_traits_finalizeILj6144Ef13__nv_bfloat16fS2_fjLb0ELj1024ELj4ENS_18Kernel_traits_baseILj6144EfS2_fS2_fjLj1024EEEEELb0ELb0EEEvNS_9BwdParamsE --------------------------
	.section	.nv.info._ZN10layer_norm22ln_bwd_finalize_kernelINS_22Kernel_traits_finalizeILj6144Ef13__nv_bfloat16fS2_fjLb0ELj1024ELj4ENS_18Kernel_traits_baseILj6144EfS2_fS2_fjLj1024EEEEELb0ELb0EEEvNS_9BwdParamsE,"",@"SHT_CUDA_INFO"
	.sectionflags	@""
	.align	4


	//----- nvinfo : EIATTR_CUDA_API_VERSION
	.align		4
        /*0000*/ 	.byte	0x04, 0x37
        /*0002*/ 	.short	(.L_3041 - .L_3040)
.L_3040:
        /*0004*/ 	.word	0x00000082


	//----- nvinfo : EIATTR_SW2861232_WAR
	.align		4
.L_3041:
        /*0008*/ 	.byte	0x01, 0x35
	.zero		2


	//----- nvinfo : EIATTR_PARAM_CBANK
	.align		4
        /*000c*/ 	.byte	0x04, 0x0a
        /*000e*/ 	.short	(.L_3043 - .L_3042)
	.align		4
.L_3042:
        /*0010*/ 	.word	index@(.nv.constant0._ZN10layer_norm22ln_bwd_finalize_kernelINS_22Kernel_traits_finalizeILj6144Ef13__nv_bfloat16fS2_fjLb0ELj1024ELj4ENS_18Kernel_traits_baseILj6144EfS2_fS2_fjLj1024EEEEELb0ELb0EEEvNS_9BwdParamsE)
        /*0014*/ 	.short	0x0160
        /*0016*/ 	.short	0x0128


	//----- nvinfo : EIATTR_CBANK_PARAM_SIZE
	.align		4
.L_3043:
        /*0018*/ 	.byte	0x03, 0x19
        /*001a*/ 	.short	0x0128


	//----- nvinfo : EIATTR_KPARAM_INFO
	.align		4
        /*001c*/ 	.byte	0x04, 0x17
        /*001e*/ 	.short	(.L_3045 - .L_3044)
.L_3044:
        /*0020*/ 	.word	0x00000000
        /*0024*/ 	.short	0x0000
        /*0026*/ 	.short	0x0000
        /*0028*/ 	.byte	0x00, 0xf0, 0xa1, 0x04


	//----- nvinfo : EIATTR_MAXREG_COUNT
	.align		4
.L_3045:
        /*002c*/ 	.byte	0x03, 0x1b
        /*002e*/ 	.short	0x0040


	//----- nvinfo : EIATTR_NUM_BARRIERS
	.align		4
        /*0030*/ 	.byte	0x02, 0x4c
        /*0032*/ 	.byte	0x01
	.zero		1


	//----- nvinfo : EIATTR_MERCURY_ISA_VERSION
	.align		4
        /*0034*/ 	.byte	0x03, 0x5f
        /*0036*/ 	.short	0x0000


	//----- nvinfo : EIATTR_COOP_GROUP_MASK_REGIDS
	.align		4
        /*0038*/ 	.byte	0x04, 0x29
        /*003a*/ 	.short	(.L_3047 - .L_3046)


	//   ....[0]....
.L_3046:
        /*003c*/ 	.word	0xffffffff


	//   ....[1]....
        /*0040*/ 	.word	0xffffffff


	//   ....[2]....
        /*0044*/ 	.word	0xffffffff


	//   ....[3]....
        /*0048*/ 	.word	0xffffffff


	//   ....[4]....
        /*004c*/ 	.word	0xffffffff


	//   ....[5]....
        /*0050*/ 	.word	0xffffffff


	//   ....[6]....
        /*0054*/ 	.word	0xffffffff


	//   ....[7]....
        /*0058*/ 	.word	0xffffffff


	//   ....[8]....
        /*005c*/ 	.word	0xffffffff


	//   ....[9]....
        /*0060*/ 	.word	0xffffffff


	//   ....[10]....
        /*0064*/ 	.word	0xffffffff


	//   ....[11]....
        /*0068*/ 	.word	0xffffffff


	//   ....[12]....
        /*006c*/ 	.word	0xffffffff


	//   ....[13]....
        /*0070*/ 	.word	0xffffffff


	//   ....[14]....
        /*0074*/ 	.word	0xffffffff


	//   ....[15]....
        /*0078*/ 	.word	0xffffffff


	//   ....[16]....
        /*007c*/ 	.word	0xffffffff


	//   ....[17]....
        /*0080*/ 	.word	0xffffffff


	//   ....[18]....
        /*0084*/ 	.word	0xffffffff


	//   ....[19]....
        /*0088*/ 	.word	0xffffffff


	//----- nvinfo : EIATTR_COOP_GROUP_INSTR_OFFSETS
	.align		4
.L_3047:
        /*008c*/ 	.byte	0x04, 0x28
        /*008e*/ 	.short	(.L_3049 - .L_3048)


	//   ....[0]....
.L_3048:
        /*0090*/ 	.word	0x00000820


	//   ....[1]....
        /*0094*/ 	.word	0x00000850


	//   ....[2]....
        /*0098*/ 	.word	0x00000860


	//   ....[3]....
        /*009c*/ 	.word	0x00000890


	//   ....[4]....
        /*00a0*/ 	.word	0x000008a0


	//   ....[5]....
        /*00a4*/ 	.word	0x000008d0


	//   ....[6]....
        /*00a8*/ 	.word	0x000008f0


	//   ....[7]....
        /*00ac*/ 	.word	0x00000900


	//   ....[8]....
        /*00b0*/ 	.word	0x00000930


	//   ....[9]....
        /*00b4*/ 	.word	0x00000940


	//   ....[10]....
        /*00b8*/ 	.word	0x00000b30


	//   ....[11]....
        /*00bc*/ 	.word	0x00000ba0


	//   ....[12]....
        /*00c0*/ 	.word	0x00000c00


	//   ....[13]....
        /*00c4*/ 	.word	0x00000c60


	//   ....[14]....
        /*00c8*/ 	.word	0x00000cd0


	//   ....[15]....
        /*00cc*/ 	.word	0x00000d40


	//   ....[16]....
        /*00d0*/ 	.word	0x00000da0


	//   ....[17]....
        /*00d4*/ 	.word	0x00000e00


	//   ....[18]....
        /*00d8*/ 	.word	0x00000e60


	//   ....[19]....
        /*00dc*/ 	.word	0x00000ec0


	//----- nvinfo : EIATTR_EXIT_INSTR_OFFSETS
	.align		4
.L_3049:
        /*00e0*/ 	.byte	0x04, 0x1c
        /*00e2*/ 	.short	(.L_3051 - .L_3050)


	//   ....[0]....
.L_3050:
        /*00e4*/ 	.word	0x00000070


	//   ....[1]....
        /*00e8*/ 	.word	0x00000ad0


	//----- nvinfo : EIATTR_MAX_THREADS
	.align		4
.L_3051:
        /*00ec*/ 	.byte	0x04, 0x05
        /*00ee*/ 	.short	(.L_3053 - .L_3052)
.L_3052:
        /*00f0*/ 	.word	0x00000400
        /*00f4*/ 	.word	0x00000001
        /*00f8*/ 	.word	0x00000001


	//----- nvinfo : EIATTR_CRS_STACK_SIZE
	.align		4
.L_3053:
        /*00fc*/ 	.byte	0x04, 0x1e
        /*00fe*/ 	.short	(.L_3055 - .L_3054)
.L_3054:
        /*0100*/ 	.word	0x00000000
.L_3055:


//--------------------- .nv.info._ZN10layer_norm13ln_bwd_kernelINS_13Kernel_traitsIf13__nv_bfloat16fS2_fjLj6144ELj1ELj1ELj8ELj16ENS_18Kernel_traits_baseILj6144EfS2_fS2_fjLj256EEEEELb1ELb0ELb1ELb0EEEvNS_9BwdParamsE --------------------------
	.section	.nv.info._ZN10layer_norm13ln_bwd_kernelINS_13Kernel_traitsIf13__nv_bfloat16fS2_fjLj6144ELj1ELj1ELj8ELj16ENS_18Kernel_traits_baseILj6144EfS2_fS2_fjLj256EEEEELb1ELb0ELb1ELb0EEEvNS_9BwdParamsE,"",@"SHT_CUDA_INFO"
	.sectionflags	@""
	.align	4


	//----- nvinfo : EIATTR_CUDA_API_VERSION
	.align		4
        /*0000*/ 	.byte	0x04, 0x37
        /*0002*/ 	.short	(.L_3057 - .L_3056)
.L_3056:
        /*0004*/ 	.word	0x00000082


	//----- nvinfo : EIATTR_SW2861232_WAR
	.align		4
.L_3057:
        /*0008*/ 	.byte	0x01, 0x35
	.zero		2


	//----- nvinfo : EIATTR_PARAM_CBANK
	.align		4
        /*000c*/ 	.byte	0x04, 0x0a
        /*000e*/ 	.short	(.L_3059 - .L_3058)
	.align		4
.L_3058:
        /*0010*/ 	.word	index@(.nv.constant0._ZN10layer_norm13ln_bwd_kernelINS_13Kernel_traitsIf13__nv_bfloat16fS2_fjLj6144ELj1ELj1ELj8ELj16ENS_18Kernel_traits_baseILj6144EfS2_fS2_fjLj256EEEEELb1ELb0ELb1ELb0EEEvNS_9BwdParamsE)
        /*0014*/ 	.short	0x0160
        /*0016*/ 	.short	0x0128


	//----- nvinfo : EIATTR_CBANK_PARAM_SIZE
	.align		4
.L_3059:
        /*0018*/ 	.byte	0x03, 0x19
        /*001a*/ 	.short	0x0128


	//----- nvinfo : EIATTR_KPARAM_INFO
	.align		4
        /*001c*/ 	.byte	0x04, 0x17
        /*001e*/ 	.short	(.L_3061 - .L_3060)
.L_3060:
        /*0020*/ 	.word	0x00000000
        /*0024*/ 	.short	0x0000
        /*0026*/ 	.short	0x0000
        /*0028*/ 	.byte	0x00, 0xf0, 0xa1, 0x04


	//----- nvinfo : EIATTR_MAXREG_COUNT
	.align		4
.L_3061:
        /*002c*/ 	.byte	0x03, 0x1b
        /*002e*/ 	.short	0x00ff


	//----- nvinfo : EIATTR_NUM_BARRIERS
	.align		4
        /*0030*/ 	.byte	0x02, 0x4c
        /*0032*/ 	.byte	0x01
	.zero		1


	//----- nvinfo : EIATTR_MERCURY_ISA_VERSION
	.align		4
        /*0034*/ 	.byte	0x03, 0x5f
        /*0036*/ 	.short	0x0000


	//----- nvinfo : EIATTR_COOP_GROUP_MASK_REGIDS
	.align		4
        /*0038*/ 	.byte	0x04, 0x29
        /*003a*/ 	.short	(.L_3063 - .L_3062)


	//   ....[0]....
.L_3062:
        /*003c*/ 	.word	0xffffffff


	//   ....[1]....
        /*0040*/ 	.word	0xffffffff


	//   ....[2]....
        /*0044*/ 	.word	0xffffffff


	//   ....[3]....
        /*0048*/ 	.word	0xffffffff


	//   ....[4]....
        /*004c*/ 	.word	0xffffffff


	//   ....[5]....
        /*0050*/ 	.word	0xffffffff


	//   ....[6]....
        /*0054*/ 	.word	0xffffffff


	//   ....[7]....
        /*0058*/ 	.word	0xffffffff


	//   ....[8]....
        /*005c*/ 	.word	0xffffffff


	//   ....[9]....
        /*0060*/ 	.word	0xffffffff


	//   ....[10]....
        /*0064*/ 	.word	0xffffffff


	//   ....[11]....
        /*0068*/ 	.word	0xffffffff


	//   ....[12]....
        /*006c*/ 	.word	0xffffffff


	//   ....[13]....
        /*0070*/ 	.word	0xffffffff


	//   ....[14]....
        /*0074*/ 	.word	0xffffffff


	//   ....[15]....
        /*0078*/ 	.word	0xffffffff


	//   ....[16]....
        /*007c*/ 	.word	0xffffffff


	//   ....[17]....
        /*0080*/ 	.word	0xffffffff


	//   ....[18]....
        /*0084*/ 	.word	0xffffffff


	//   ....[19]....
        /*0088*/ 	.word	0xffffffff


	//----- nvinfo : EIATTR_COOP_GROUP_INSTR_OFFSETS
	.align		4
.L_3063:
        /*008c*/ 	.byte	0x04, 0x28
        /*008e*/ 	.short	(.L_3065 - .L_3064)


	//   ....[0]....
.L_3064:
        /*0090*/ 	.word	0x00001880


	//   ....[1]....
        /*0094*/ 	.word	0x000018a0


	//   ....[2]....
        /*0098*/ 	.word	0x000018c0


	//   ....[3]....
        /*009c*/ 	.word	0x000018e0


	//   ....[4]....
        /*00a0*/ 	.word	0x00001900


	//   ....[5]....
        /*00a4*/ 	.word	0x00001920


	//   ....[6]....
        /*00a8*/ 	.word	0x00001940


	//   ....[7]....
        /*00ac*/ 	.word	0x00001960


	//   ....[8]....
        /*00b0*/ 	.word	0x00001980


	//   ....[9]....
        /*00b4*/ 	.word	0x000019a0


	//   ....[10]....
        /*00b8*/ 	.word	0x00003e20


	//   ....[11]....
        /*00bc*/ 	.word	0x00003ea0


	//   ....[12]....
        /*00c0*/ 	.word	0x00003f20


	//   ....[13]....
        /*00c4*/ 	.word	0x00003f90


	//   ....[14]....
        /*00c8*/ 	.word	0x00004010


	//   ....[15]....
        /*00cc*/ 	.word	0x00004080


	//   ....[16]....
        /*00d0*/ 	.word	0x00004100


	//   ....[17]....
        /*00d4*/ 	.word	0x00004170


	//   ....[18]....
        /*00d8*/ 	.word	0x000041f0


	//   ....[19]....
        /*00dc*/ 	.word	0x00004260


	//----- nvinfo : EIATTR_EXIT_INSTR_OFFSETS
	.align		4
.L_3065:
        /*00e0*/ 	.byte	0x04, 0x1c
        /*00e2*/ 	.short	(.L_3067 - .L_3066)


	//   ....[0]....
.L_3066:
        /*00e4*/ 	.word	0x00003d40


	//   ....[1]....
        /*00e8*/ 	.word	0x00003dc0


	//----- nvinfo : EIATTR_MAX_THREADS
	.align		4
.L_3067:
        /*00ec*/ 	.byte	0x04, 0x05
        /*00ee*/ 	.short	(.L_3069 - .L_3068)
.L_3068:
        /*00f0*/ 	.word	0x00000100
        /*00f4*/ 	.word	0x00000001
        /*00f8*/ 	.word	0x00000001


	//----- nvinfo : EIATTR_CRS_STACK_SIZE
	.align		4
.L_3069:
        /*00fc*/ 	.byte	0x04, 0x1e
        /*00fe*/ 	.short	(.L_3071 - .L_3070)
.L_3070:
        /*0100*/ 	.word	0x00000000
.L_3071:


//--------------------- .nv.info._ZN10layer_norm22ln_bwd_finalize_kernelINS_22Kernel_traits_finalizeILj6144Ef13__nv_bfloat16fS2_fjLb0ELj1024ELj4ENS_18Kernel_traits_baseILj6144EfS2_fS2_fjLj1024EEEEELb0ELb1EEEvNS_9BwdParamsE --------------------------
	.section	.nv.info._ZN10layer_norm22ln_bwd_finalize_kernelINS_22Kernel_traits_finalizeILj6144Ef13__nv_bfloat16fS2_fjLb0ELj1024ELj4ENS_18Kernel_traits_baseILj6144EfS2_fS2_fjLj1024EEEEELb0ELb1EEEvNS_9BwdParamsE,"",@"SHT_CUDA_INFO"
	.sectionflags	@""
	.align	4


	//----- nvinfo : EIATTR_CUDA_API_VERSION
	.align		4
        /*0000*/ 	.byte	0x04, 0x37
        /*0002*/ 	.short	(.L_3073 - .L_3072)
.L_3072:
        /*0004*/ 	.word	0x00000082


	//----- nvinfo : EIATTR_SW2861232_WAR
	.align		4
.L_3073:
        /*0008*/ 	.byte	0x01, 0x35
	.zero		2


	//----- nvinfo : EIATTR_PARAM_CBANK
	.align		4
        /*000c*/ 	.byte	0x04, 0x0a
        /*000e*/ 	.short	(.L_3075 - .L_3074)
	.align		4
.L_3074:
        /*0010*/ 	.word	index@(.nv.constant0._ZN10layer_norm22ln_bwd_finalize_kernelINS_22Kernel_traits_finalizeILj6144Ef13__nv_bfloat16fS2_fjLb0ELj1024ELj4ENS_18Kernel_traits_baseILj6144EfS2_fS2_fjLj1024EEEEELb0ELb1EEEvNS_9BwdParamsE)
        /*0014*/ 	.short	0x0160
        /*0016*/ 	.short	0x0128


	//----- nvinfo : EIATTR_CBANK_PARAM_SIZE
	.align		4
.L_3075:
        /*0018*/ 	.byte	0x03, 0x19
        /*001a*/ 	.short	0x0128


	//----- nvinfo : EIATTR_KPARAM_INFO
	.align		4
        /*001c*/ 	.byte	0x04, 0x17
        /*001e*/ 	.short	(.L_3077 - .L_3076)
.L_3076:
        /*0020*/ 	.word	0x00000000
        /*0024*/ 	.short	0x0000
        /*0026*/ 	.short	0x0000
        /*0028*/ 	.byte	0x00, 0xf0, 0xa1, 0x04


	//----- nvinfo : EIATTR_MAXREG_COUNT
	.align		4
.L_3077:
        /*002c*/ 	.byte	0x03, 0x1b
        /*002e*/ 	.short	0x0040


	//----- nvinfo : EIATTR_NUM_BARRIERS
	.align		4
        /*0030*/ 	.byte	0x02, 0x4c
        /*0032*/ 	.byte	0x01
	.zero		1


	//----- nvinfo : EIATTR_MERCURY_ISA_VERSION
	.align		4
        /*0034*/ 	.byte	0x03, 0x5f
        /*0036*/ 	.short	0x0000


	//----- nvinfo : EIATTR_COOP_GROUP_MASK_REGIDS
	.align		4
        /*0038*/ 	.byte	0x04, 0x29
        /*003a*/ 	.short	(.L_3079 - .L_3078)


	//   ....[0]....
.L_3078:
        /*003c*/ 	.word	0xffffffff


	//   ....[1]....
        /*0040*/ 	.word	0xffffffff


	//   ....[2]....
        /*0044*/ 	.word	0xffffffff


	//   ....[3]....
        /*0048*/ 	.word	0xffffffff


	//   ....[4]....
        /*004c*/ 	.word	0xffffffff


	//   ....[5]....
        /*0050*/ 	.word	0xffffffff


	//   ....[6]....
        /*0054*/ 	.word	0xffffffff


	//   ....[7]....
        /*0058*/ 	.word	0xffffffff


	//   ....[8]....
        /*005c*/ 	.word	0xffffffff


	//   ....[9]....
        /*0060*/ 	.word	0xffffffff


	//   ....[10]....
        /*0064*/ 	.word	0xffffffff


	//   ....[11]....
        /*0068*/ 	.word	0xffffffff


	//   ....[12]....
        /*006c*/ 	.word	0xffffffff


	//   ....[13]....
        /*0070*/ 	.word	0xffffffff


	//   ....[14]....
        /*0074*/ 	.word	0xffffffff


	//   ....[15]....
        /*0078*/ 	.word	0xffffffff


	//   ....[16]....
        /*007c*/ 	.word	0xffffffff


	//   ....[17]....
        /*0080*/ 	.word	0xffffffff


	//   ....[18]....
        /*0084*/ 	.word	0xffffffff


	//   ....[19]....
        /*0088*/ 	.word	0xffffffff


	//----- nvinfo : EIATTR_COOP_GROUP_INSTR_OFFSETS
	.align		4
.L_3079:
        /*008c*/ 	.byte	0x04, 0x28
        /*008e*/ 	.short	(.L_3081 - .L_3080)


	//   ....[0]....
.L_3080:
        /*0090*/ 	.word	0x000007f0


	//   ....[1]....
        /*0094*/ 	.word	0x00000820


	//   ....[2]....
        /*0098*/ 	.word	0x00000840


	//   ....[3]....
        /*009c*/ 	.word	0x00000850


	//   ....[4]....
        /*00a0*/ 	.word	0x00000880


	//   ....[5]....
        /*00a4*/ 	.word	0x00000890


	//   ....[6]....
        /*00a8*/ 	.word	0x000008c0


	//   ....[7]....
        /*00ac*/ 	.word	0x000008d0


	//   ....[8]....
        /*00b0*/ 	.word	0x00000900


	//   ....[9]....
        /*00b4*/ 	.word	0x00000910


	//   ....[10]....
        /*00b8*/ 	.word	0x00000ab0


	//   ....[11]....
        /*00bc*/ 	.word	0x00000b30


	//   ....[12]....
        /*00c0*/ 	.word	0x00000b90


	//   ....[13]....
        /*00c4*/ 	.word	0x00000bf0


	//   ....[14]....
        /*00c8*/ 	.word	0x00000c60


	//   ....[15]....
        /*00cc*/ 	.word	0x00000cd0


	//   ....[16]....
        /*00d0*/ 	.word	0x00000d30


	//   ....[17]....
        /*00d4*/ 	.word	0x00000d90


	//   ....[18]....
        /*00d8*/ 	.word	0x00000df0


	//   ....[19]....
        /*00dc*/ 	.word	0x00000e50


	//----- nvinfo : EIATTR_EXIT_INSTR_OFFSETS
	.align		4
.L_3081:
        /*00e0*/ 	.byte	0x04, 0x1c
        /*00e2*/ 	.short	(.L_3083 - .L_3082)


	//   ....[0]....
.L_3082:
        /*00e4*/ 	.word	0x00000070


	//   ....[1]....
        /*00e8*/ 	.word	0x00000a50


	//----- nvinfo : EIATTR_MAX_THREADS
	.align		4
.L_3083:
        /*00ec*/ 	.byte	0x04, 0x05
        /*00ee*/ 	.short	(.L_3085 - .L_3084)
.L_3084:
        /*00f0*/ 	.word	0x00000400
        /*00f4*/ 	.word	0x00000001
        /*00f8*/ 	.word	0x00000001


	//----- nvinfo : EIATTR_CRS_STACK_SIZE
	.align		4
.L_3085:
        /*00fc*/ 	.byte	0x04, 0x1e
        /*00fe*/ 	.short	(.L_3087 - .L_3086)
.L_3086:
        /*0100*/ 	.word	0x00000000
.L_3087:


//--------------------- .nv.info._ZN10layer_norm13ln_bwd_kernelINS_13Kernel_traitsIf13__nv_bfloat16fS2_fjLj6144ELj1ELj1ELj8ELj16ENS_18Kernel_traits_baseILj6144EfS2_fS2_fjLj256EEEEELb1ELb0ELb1ELb1EEEvNS_9BwdParamsE --------------------------
	.section	.nv.info._ZN10layer_norm13ln_bwd_kernelINS_13Kernel_traitsIf13__nv_bfloat16fS2_fjLj6144ELj1ELj1ELj8ELj16ENS_18Kernel_traits_baseILj6144EfS2_fS2_fjLj256EEEEELb1ELb0ELb1ELb1EEEvNS_9BwdParamsE,"",@"SHT_CUDA_INFO"
	.sectionflags	@""
	.align	4


	//----- nvinfo : EIATTR_CUDA_API_VERSION
	.align		4
        /*0000*/ 	.byte	0x04, 0x37
        /*0002*/ 	.short	(.L_3089 - .L_3088)
.L_3088:
        /*0004*/ 	.word	0x00000082


	//----- nvinfo : EIATTR_SW2861232_WAR
	.align		4
.L_3089:
        /*0008*/ 	.byte	0x01, 0x35
	.zero		2


	//----- nvinfo : EIATTR_PARAM_CBANK
	.align		4
        /*000c*/ 	.byte	0x04, 0x0a
        /*000e*/ 	.short	(.L_3091 - .L_3090)
	.align		4
.L_3090:
        /*0010*/ 	.word	index@(.nv.constant0._ZN10layer_norm13ln_bwd_kernelINS_13Kernel_traitsIf13__nv_bfloat16fS2_fjLj6144ELj1ELj1ELj8ELj16ENS_18Kernel_traits_baseILj6144EfS2_fS2_fjLj256EEEEELb1ELb0ELb1ELb1EEEvNS_9BwdParamsE)
        /*0014*/ 	.short	0x0160
        /*0016*/ 	.short	0x0128


	//----- nvinfo : EIATTR_CBANK_PARAM_SIZE
	.align		4
.L_3091:
        /*0018*/ 	.byte	0x03, 0x19
        /*001a*/ 	.short	0x0128


	//----- nvinfo : EIATTR_KPARAM_INFO
	.align		4
        /*001c*/ 	.byte	0x04, 0x17
        /*001e*/ 	.short	(.L_3093 - .L_3092)
.L_3092:
        /*0020*/ 	.word	0x00000000
        /*0024*/ 	.short	0x0000
        /*0026*/ 	.short	0x0000
        /*0028*/ 	.byte	0x00, 0xf0, 0xa1, 0x04


	//----- nvinfo : EIATTR_MAXREG_COUNT
	.align		4
.L_3093:
        /*002c*/ 	.byte	0x03, 0x1b
        /*002e*/ 	.short	0x00ff


	//----- nvinfo : EIATTR_NUM_BARRIERS
	.align		4
        /*0030*/ 	.byte	0x02, 0x4c
        /*0032*/ 	.byte	0x01
	.zero		1


	//----- nvinfo : EIATTR_MERCURY_ISA_VERSION
	.align		4
        /*0034*/ 	.byte	0x03, 0x5f
        /*0036*/ 	.short	0x0000


	//----- nvinfo : EIATTR_COOP_GROUP_MASK_REGIDS
	.align		4
        /*0038*/ 	.byte	0x04, 0x29
        /*003a*/ 	.short	(.L_3095 - .L_3094)


	//   ....[0]....
.L_3094:
        /*003c*/ 	.word	0xffffffff


	//   ....[1]....
        /*0040*/ 	.word	0xffffffff


	//   ....[2]....
        /*0044*/ 	.word	0xffffffff


	//   ....[3]....
        /*0048*/ 	.word	0xffffffff


	//   ....[4]....
        /*004c*/ 	.word	0xffffffff


	//   ....[5]....
        /*0050*/ 	.word	0xffffffff


	//   ....[6]....
        /*0054*/ 	.word	0xffffffff


	//   ....[7]....
        /*0058*/ 	.word	0xffffffff


	//   ....[8]....
        /*005c*/ 	.word	0xffffffff


	//   ....[9]....
        /*0060*/ 	.word	0xffffffff


	//   ....[10]....
        /*0064*/ 	.word	0xffffffff


	//   ....[11]....
        /*0068*/ 	.word	0xffffffff


	//   ....[12]....
        /*006c*/ 	.word	0xffffffff


	//   ....[13]....
        /*0070*/ 	.word	0xffffffff


	//   ....[14]....
        /*0074*/ 	.word	0xffffffff


	//   ....[15]....
        /*0078*/ 	.word	0xffffffff


	//   ....[16]....
        /*007c*/ 	.word	0xffffffff


	//   ....[17]....
        /*0080*/ 	.word	0xffffffff


	//   ....[18]....
        /*0084*/ 	.word	0xffffffff


	//   ....[19]....
        /*0088*/ 	.word	0xffffffff


	//----- nvinfo : EIATTR_COOP_GROUP_INSTR_OFFSETS
	.align		4
.L_3095:
        /*008c*/ 	.byte	0x04, 0x28
        /*008e*/ 	.short	(.L_3097 - .L_3096)


	//   ....[0]....
.L_3096:
        /*0090*/ 	.word	0x00001750


	//   ....[1]....
        /*0094*/ 	.word	0x00001770


	//   ....[2]....
        /*0098*/ 	.word	0x00001790


	//   ....[3]....
        /*009c*/ 	.word	0x000017b0


	//   ....[4]....
        /*00a0*/ 	.word	0x000017d0


	//   ....[5]....
        /*00a4*/ 	.word	0x000017f0


	//   ....[6]....
        /*00a8*/ 	.word	0x00001810


	//   ....[7]....
        /*00ac*/ 	.word	0x00001830


	//   ....[8]....
        /*00b0*/ 	.word	0x00001850


	//   ....[9]....
        /*00b4*/ 	.word	0x00001870


	//   ....[10]....
        /*00b8*/ 	.word	0x00003b20


	//   ....[11]....
        /*00bc*/ 	.word	0x00003ba0


	//   ....[12]....
        /*00c0*/ 	.word	0x00003c20


	//   ....[13]....
        /*00c4*/ 	.word	0x00003c90


	//   ....[14]....
        /*00c8*/ 	.word	0x00003d10


	//   ....[15]....
        /*00cc*/ 	.word	0x00003d80


	//   ....[16]....
        /*00d0*/ 	.word	0x00003e00


	//   ....[17]....
        /*00d4*/ 	.word	0x00003e70


	//   ....[18]....
        /*00d8*/ 	.word	0x00003ef0


	//   ....[19]....
        /*00dc*/ 	.word	0x00003f60


	//----- nvinfo : EIATTR_EXIT_INSTR_OFFSETS
	.align		4
.L_3097:
        /*00e0*/ 	.byte	0x04, 0x1c
        /*00e2*/ 	.short	(.L_3099 - .L_3098)


	//   ....[0]....
.L_3098:
        /*00e4*/ 	.word	0x00003ac0


	//----- nvinfo : EIATTR_MAX_THREADS
	.align		4
.L_3099:
        /*00e8*/ 	.byte	0x04, 0x05
        /*00ea*/ 	.short	(.L_3101 - .L_3100)
.L_3100:
        /*00ec*/ 	.word	0x00000100
        /*00f0*/ 	.word	0x00000001
        /*00f4*/ 	.word	0x00000001


	//----- nvinfo : EIATTR_CRS_STACK_SIZE
	.align		4
.L_3101:
        /*00f8*/ 	.byte	0x04, 0x1e
        /*00fa*/ 	.short	(.L_3103 - .L_3102)
.L_3102:
        /*00fc*/ 	.word	0x00000000
.L_3103:


//--------------------- .nv.info._ZN10layer_norm13ln_bwd_kernelINS_13Kernel_traitsIf13__nv_bfloat16fS2_fjLj6144ELj1ELj1ELj8ELj16ENS_18Kernel_traits_baseILj6144EfS2_fS2_fjLj256EEEEELb1ELb1ELb0ELb0EEEvNS_9BwdParamsE --------------------------
	.section	.nv.info._ZN10layer_norm13ln_bwd_kernelINS_13Kernel_traitsIf13__nv_bfloat16fS2_fjLj6144ELj1ELj1ELj8ELj16ENS_18Kernel_traits_baseILj6144EfS2_fS2_fjLj256EEEEELb1ELb1ELb0ELb0EEEvNS_9BwdParamsE,"",@"SHT_CUDA_INFO"
	.sectionflags	@""
	.align	4


	//----- nvinfo : EIATTR_CUDA_API_VERSION
	.align		4
        /*0000*/ 	.byte	0x04, 0x37
        /*0002*/ 	.short	(.L_3105 - .L_3104)
.L_3104:
        /*0004*/ 	.word	0x00000082


	//----- nvinfo : EIATTR_SW2861232_WAR
	.align		4
.L_3105:
        /*0008*/ 	.byte	0x01, 0x35
	.zero		2


	//----- nvinfo : EIATTR_PARAM_CBANK
	.align		4
        /*000c*/ 	.byte	0x04, 0x0a
        /*000e*/ 	.short	(.L_3107 - .L_3106)
	.align		4
.L_3106:
        /*0010*/ 	.word	index@(.nv.constant0._ZN10layer_norm13ln_bwd_kernelINS_13Kernel_traitsIf13__nv_bfloat16fS2_fjLj6144ELj1ELj1ELj8ELj16ENS_18Kernel_traits_baseILj6144EfS2_fS2_fjLj256EEEEELb1ELb1ELb0ELb0EEEvNS_9BwdParamsE)
        /*0014*/ 	.short	0x0160
        /*0016*/ 	.short	0x0128


	//----- nvinfo : EIATTR_CBANK_PARAM_SIZE
	.align		4
.L_3107:
        /*0018*/ 	.byte	0x03, 0x19
        /*001a*/ 	.short	0x0128


	//----- nvinfo : EIATTR_KPARAM_INFO
	.align		4
        /*001c*/ 	.byte	0x04, 0x17
        /*001e*/ 	.short	(.L_3109 - .L_3108)
.L_3108:
        /*0020*/ 	.word	0x00000000
        /*0024*/ 	.short	0x0000
        /*0026*/ 	.short	0x0000
        /*0028*/ 	.byte	0x00, 0xf0, 0xa1, 0x04


	//----- nvinfo : EIATTR_MAXREG_COUNT
	.align		4
.L_3109:
        /*002c*/ 	.byte	0x03, 0x1b
        /*002e*/ 	.short	0x00ff


	//----- nvinfo : EIATTR_NUM_BARRIERS
	.align		4
        /*0030*/ 	.byte	0x02, 0x4c
        /*0032*/ 	.byte	0x01
	.zero		1


	//----- nvinfo : EIATTR_MERCURY_ISA_VERSION
	.align		4
        /*0034*/ 	.byte	0x03, 0x5f
        /*0036*/ 	.short	0x0000


	//----- nvinfo : EIATTR_COOP_GROUP_MASK_REGIDS
	.align		4
        /*0038*/ 	.byte	0x04, 0x29
        /*003a*/ 	.short	(.L_3111 - .L_3110)


	//   ....[0]....
.L_3110:
        /*003c*/ 	.word	0xffffffff


	//   ....[1]....
        /*0040*/ 	.word	0xffffffff


	//   ....[2]....
        /*0044*/ 	.word	0xffffffff


	//   ....[3]....
        /*0048*/ 	.word	0xffffffff


	//   ....[4]....
        /*004c*/ 	.word	0xffffffff


	//   ....[5]....
        /*0050*/ 	.word	0xffffffff


	//   ....[6]....
        /*0054*/ 	.word	0xffffffff


	//   ....[7]....
        /*0058*/ 	.word	0xffffffff


	//   ....[8]....
        /*005c*/ 	.word	0xffffffff


	//   ....[9]....
        /*0060*/ 	.word	0xffffffff


	//   ....[10]....
        /*0064*/ 	.word	0xffffffff


	//   ....[11]....
        /*0068*/ 	.word	0xffffffff


	//   ....[12]....
        /*006c*/ 	.word	0xffffffff


	//   ....[13]....
        /*0070*/ 	.word	0xffffffff


	//   ....[14]....
        /*0074*/ 	.word	0xffffffff


	//   ....[15]....
        /*0078*/ 	.word	0xffffffff


	//   ....[16]....
        /*007c*/ 	.word	0xffffffff


	//   ....[17]....
        /*0080*/ 	.word	0xffffffff


	//   ....[18]....
        /*0084*/ 	.word	0xffffffff


	//   ....[19]....
        /*0088*/ 	.word	0xffffffff


	//----- nvinfo : EIATTR_COOP_GROUP_INSTR_OFFSETS
	.align		4
.L_3111:
        /*008c*/ 	.byte	0x04, 0x28
        /*008e*/ 	.short	(.L_3113 - .L_3112)


	//   ....[0]....
.L_3112:
        /*0090*/ 	.word	0x00001650


	//   ....[1]....
        /*0094*/ 	.word	0x00001670


	//   ....[2]....
        /*0098*/ 	.word	0x00001690


	//   ....[3]....
        /*009c*/ 	.word	0x000016b0


	//   ....[4]....
        /*00a0*/ 	.word	0x000016d0


	//   ....[5]....
        /*00a4*/ 	.word	0x000016f0


	//   ....[6]....
        /*00a8*/ 	.word	0x00001710


	//   ....[7]....
        /*00ac*/ 	.word	0x00001730


	//   ....[8]....
        /*00b0*/ 	.word	0x00001750


	//   ....[9]....
        /*00b4*/ 	.word	0x00001770


	//   ....[10]....
        /*00b8*/ 	.word	0x00003680


	//   ....[11]....
        /*00bc*/ 	.word	0x00003700


	//   ....[12]....
        /*00c0*/ 	.word	0x00003780


	//   ....[13]....
        /*00c4*/ 	.word	0x000037f0


	//   ....[14]....
        /*00c8*/ 	.word	0x00003870


	//   ....[15]....
        /*00cc*/ 	.word	0x000038e0


	//   ....[16]....
        /*00d0*/ 	.word	0x00003960


	//   ....[17]....
        /*00d4*/ 	.word	0x000039d0


	//   ....[18]....
        /*00d8*/ 	.word	0x00003a50


	//   ....[19]....
        /*00dc*/ 	.word	0x00003ac0


	//----- nvinfo : EIATTR_EXIT_INSTR_OFFSETS
	.align		4
.L_3113:
        /*00e0*/ 	.byte	0x04, 0x1c
        /*00e2*/ 	.short	(.L_3115 - .L_3114)


	//   ....[0]....
.L_3114:
        /*00e4*/ 	.word	0x00003570


	//   ....[1]....
        /*00e8*/ 	.word	0x00003620


	//----- nvinfo : EIATTR_MAX_THREADS
	.align		4
.L_3115:
        /*00ec*/ 	.byte	0x04, 0x05
        /*00ee*/ 	.short	(.L_3117 - .L_3116)
.L_3116:
        /*00f0*/ 	.word	0x00000100
        /*00f4*/ 	.word	0x00000001
        /*00f8*/ 	.word	0x00000001


	//----- nvinfo : EIATTR_CRS_STACK_SIZE
	.align		4
.L_3117:
        /*00fc*/ 	.byte	0x04, 0x1e
        /*00fe*/ 	.short	(.L_3119 - .L_3118)
.L_3118:
        /*0100*/ 	.word	0x00000000
.L_3119:


//--------------------- .nv.info._ZN10layer_norm13ln_bwd_kernelINS_13Kernel_traitsIf13__nv_bfloat16fS2_fjLj6144ELj1ELj1ELj8ELj16ENS_18Kernel_traits_baseILj6144EfS2_fS2_fjLj256EEEEELb1ELb1ELb0ELb1EEEvNS_9BwdParamsE --------------------------
	.section	.nv.info._ZN10layer_norm13ln_bwd_kernelINS_13Kernel_traitsIf13__nv_bfloat16fS2_fjLj6144ELj1ELj1ELj8ELj16ENS_18Kernel_traits_baseILj6144EfS2_fS2_fjLj256EEEEELb1ELb1ELb0ELb1EEEvNS_9BwdParamsE,"",@"SHT_CUDA_INFO"
	.sectionflags	@""
	.align	4


	//----- nvinfo : EIATTR_CUDA_API_VERSION
	.align		4
        /*0000*/ 	.byte	0x04, 0x37
        /*0002*/ 	.short	(.L_3121 - .L_3120)
.L_3120:
        /*0004*/ 	.word	0x00000082


	//----- nvinfo : EIATTR_SW2861232_WAR
	.align		4
.L_3121:
        /*0008*/ 	.byte	0x01, 0x35
	.zero		2


	//----- nvinfo : EIATTR_PARAM_CBANK
	.align		4
        /*000c*/ 	.byte	0x04, 0x0a
        /*000e*/ 	.short	(.L_3123 - .L_3122)
	.align		4
.L_3122:
        /*0010*/ 	.word	index@(.nv.constant0._ZN10layer_norm13ln_bwd_kernelINS_13Kernel_traitsIf13__nv_bfloat16fS2_fjLj6144ELj1ELj1ELj8ELj16ENS_18Kernel_traits_baseILj6144EfS2_fS2_fjLj256EEEEELb1ELb1ELb0ELb1EEEvNS_9BwdParamsE)
        /*0014*/ 	.short	0x0160
        /*0016*/ 	.short	0x0128


	//----- nvinfo : EIATTR_CBANK_PARAM_SIZE
	.align		4
.L_3123:
        /*0018*/ 	.byte	0x03, 0x19
        /*001a*/ 	.short	0x0128


	//----- nvinfo : EIATTR_KPARAM_INFO
	.align		4
        /*001c*/ 	.byte	0x04, 0x17
        /*001e*/ 	.short	(.L_3125 - .L_3124)
.L_3124:
        /*0020*/ 	.word	0x00000000
        /*0024*/ 	.short	0x0000
        /*0026*/ 	.short	0x0000
        /*0028*/ 	.byte	0x00, 0xf0, 0xa1, 0x04


	//----- nvinfo : EIATTR_MAXREG_COUNT
	.align		4
.L_3125:
        /*002c*/ 	.byte	0x03, 0x1b
        /*002e*/ 	.short	0x00ff


	//----- nvinfo : EIATTR_NUM_BARRIERS
	.align		4
        /*0030*/ 	.byte	0x02, 0x4c
        /*0032*/ 	.byte	0x01
	.zero		1


	//----- nvinfo : EIATTR_MERCURY_ISA_VERSION
	.align		4
        /*0034*/ 	.byte	0x03, 0x5f
        /*0036*/ 	.short	0x0000


	//----- nvinfo : EIATTR_COOP_GROUP_MASK_REGIDS
	.align		4
        /*0038*/ 	.byte	0x04, 0x29
        /*003a*/ 	.short	(.L_3127 - .L_3126)


	//   ....[0]....
.L_3126:
        /*003c*/ 	.word	0xffffffff


	//   ....[1]....
        /*0040*/ 	.word	0xffffffff


	//   ....[2]....
        /*0044*/ 	.word	0xffffffff


	//   ....[3]....
        /*0048*/ 	.word	0xffffffff


	//   ....[4]....
        /*004c*/ 	.word	0xffffffff


	//   ....[5]....
        /*0050*/ 	.word	0xffffffff


	//   ....[6]....
        /*0054*/ 	.word	0xffffffff


	//   ....[7]....
        /*0058*/ 	.word	0xffffffff


	//   ....[8]....
        /*005c*/ 	.word	0xffffffff


	//   ....[9]....
        /*0060*/ 	.word	0xffffffff


	//   ....[10]....
        /*0064*/ 	.word	0xffffffff


	//   ....[11]....
        /*0068*/ 	.word	0xffffffff


	//   ....[12]....
        /*006c*/ 	.word	0xffffffff


	//   ....[13]....
        /*0070*/ 	.word	0xffffffff


	//   ....[14]....
        /*0074*/ 	.word	0xffffffff


	//   ....[15]....
        /*0078*/ 	.word	0xffffffff


	//   ....[16]....
        /*007c*/ 	.word	0xffffffff


	//   ....[17]....
        /*0080*/ 	.word	0xffffffff


	//   ....[18]....
        /*0084*/ 	.word	0xffffffff


	//   ....[19]....
        /*0088*/ 	.word	0xffffffff


	//----- nvinfo : EIATTR_COOP_GROUP_INSTR_OFFSETS
	.align		4
.L_3127:
        /*008c*/ 	.byte	0x04, 0x28
        /*008e*/ 	.short	(.L_3129 - .L_3128)


	//   ....[0]....
.L_3128:
        /*0090*/ 	.word	0x00001650


	//   ....[1]....
        /*0094*/ 	.word	0x00001670


	//   ....[2]....
        /*0098*/ 	.word	0x00001690


	//   ....[3]....
        /*009c*/ 	.word	0x000016b0


	//   ....[4]....
        /*00a0*/ 	.word	0x000016d0


	//   ....[5]....
        /*00a4*/ 	.word	0x000016f0


	//   ....[6]....
        /*00a8*/ 	.word	0x00001710


	//   ....[7]....
        /*00ac*/ 	.word	0x00001730


	//   ....[8]....
        /*00b0*/ 	.word	0x00001750


	//   ....[9]....
        /*00b4*/ 	.word	0x00001770


	//   ....[10]....
        /*00b8*/ 	.word	0x000036f0


	//   ....[11]....
        /*00bc*/ 	.word	0x00003770


	//   ....[12]....
        /*00c0*/ 	.word	0x000037f0


	//   ....[13]....
        /*00c4*/ 	.word	0x00003860


	//   ....[14]....
        /*00c8*/ 	.word	0x000038e0


	//   ....[15]....
        /*00cc*/ 	.word	0x00003950


	//   ....[16]....
        /*00d0*/ 	.word	0x000039d0


	//   ....[17]....
        /*00d4*/ 	.word	0x00003a40


	//   ....[18]....
        /*00d8*/ 	.word	0x00003ac0


	//   ....[19]....
        /*00dc*/ 	.word	0x00003b30


	//----- nvinfo : EIATTR_EXIT_INSTR_OFFSETS
	.align		4
.L_3129:
        /*00e0*/ 	.byte	0x04, 0x1c
        /*00e2*/ 	.short	(.L_3131 - .L_3130)


	//   ....[0]....
.L_3130:
        /*00e4*/ 	.word	0x00003690


	//----- nvinfo : EIATTR_MAX_THREADS
	.align		4
.L_3131:
        /*00e8*/ 	.byte	0x04, 0x05
        /*00ea*/ 	.short	(.L_3133 - .L_3132)
.L_3132:
        /*00ec*/ 	.word	0x00000100
        /*00f0*/ 	.word	0x00000001
        /*00f4*/ 	.word	0x00000001


	//----- nvinfo : EIATTR_CRS_STACK_SIZE
	.align		4
.L_3133:
        /*00f8*/ 	.byte	0x04, 0x1e
        /*00fa*/ 	.short	(.L_3135 - .L_3134)
.L_3134:
        /*00fc*/ 	.word	0x00000000
.L_3135:


//--------------------- .nv.info._ZN10layer_norm22ln_bwd_finalize_kernelINS_22Kernel_traits_finalizeILj6144Ef13__nv_bfloat16fS2_fjLb1ELj1024ELj4ENS_18Kernel_traits_baseILj6144EfS2_fS2_fjLj1024EEEEELb1ELb0EEEvNS_9BwdParamsE --------------------------
	.section	.nv.info._ZN10layer_norm22ln_bwd_finalize_kernelINS_22Kernel_traits_finalizeILj6144Ef13__nv_bfloat16fS2_fjLb1ELj1024ELj4ENS_18Kernel_traits_baseILj6144EfS2_fS2_fjLj1024EEEEELb1ELb0EEEvNS_9BwdParamsE,"",@"SHT_CUDA_INFO"
	.sectionflags	@""
	.align	4


	//----- nvinfo : EIATTR_CUDA_API_VERSION
	.align		4
        /*0000*/ 	.byte	0x04, 0x37
        /*0002*/ 	.short	(.L_3137 - .L_3136)
.L_3136:
        /*0004*/ 	.word	0x00000082


	//----- nvinfo : EIATTR_SW2861232_WAR
	.align		4
.L_3137:
        /*0008*/ 	.byte	0x01, 0x35
	.zero		2


	//----- nvinfo : EIATTR_PARAM_CBANK
	.align		4
        /*000c*/ 	.byte	0x04, 0x0a
        /*000e*/ 	.short	(.L_3139 - .L_3138)
	.align		4
.L_3138:
        /*0010*/ 	.word	index@(.nv.constant0._ZN10layer_norm22ln_bwd_finalize_kernelINS_22Kernel_traits_finalizeILj6144Ef13__nv_bfloat16fS2_fjLb1ELj1024ELj4ENS_18Kernel_traits_baseILj6144EfS2_fS2_fjLj1024EEEEELb1ELb0EEEvNS_9BwdParamsE)
        /*0014*/ 	.short	0x0160
        /*0016*/ 	.short	0x0128


	//----- nvinfo : EIATTR_CBANK_PARAM_SIZE
	.align		4
.L_3139:
        /*0018*/ 	.byte	0x03, 0x19
        /*001a*/ 	.short	0x0128


	//----- nvinfo : EIATTR_KPARAM_INFO
	.align		4
        /*001c*/ 	.byte	0x04, 0x17
        /*001e*/ 	.short	(.L_3141 - .L_3140)
.L_3140:
        /*0020*/ 	.word	0x00000000
        /*0024*/ 	.short	0x0000
        /*0026*/ 	.short	0x0000
        /*0028*/ 	.byte	0x00, 0xf0, 0xa1, 0x04


	//----- nvinfo : EIATTR_MAXREG_COUNT
	.align		4
.L_3141:
        /*002c*/ 	.byte	0x03, 0x1b
        /*002e*/ 	.short	0x0040


	//----- nvinfo : EIATTR_NUM_BARRIERS
	.align		4
        /*0030*/ 	.byte	0x02, 0x4c
        /*0032*/ 	.byte	0x01
	.zero		1


	//----- nvinfo : EIATTR_MERCURY_ISA_VERSION
	.align		4
        /*0034*/ 	.byte	0x03, 0x5f
        /*0036*/ 	.short	0x0000


	//----- nvinfo : EIATTR_COOP_GROUP_MASK_REGIDS
	.align		4
        /*0038*/ 	.byte	0x04, 0x29
        /*003a*/ 	.short	(.L_3143 - .L_3142)


	//   ....[0]....
.L_3142:
        /*003c*/ 	.word	0xffffffff


	//   ....[1]....
        /*0040*/ 	.word	0xffffffff


	//   ....[2]....
        /*0044*/ 	.word	0xffffffff


	//   ....[3]....
        /*0048*/ 	.word	0xffffffff


	//   ....[4]....
        /*004c*/ 	.word	0xffffffff


	//   ....[5]....
        /*0050*/ 	.word	0xffffffff


	//   ....[6]....
        /*0054*/ 	.word	0xffffffff


	//   ....[7]....
        /*0058*/ 	.word	0xffffffff


	//   ....[8]....
        /*005c*/ 	.word	0xffffffff


	//   ....[9]....
        /*0060*/ 	.word	0xffffffff


	//   ....[10]....
        /*0064*/ 	.word	0xffffffff


	//   ....[11]....
        /*0068*/ 	.word	0xffffffff


	//   ....[12]....
        /*006c*/ 	.word	0xffffffff


	//   ....[13]....
        /*0070*/ 	.word	0xffffffff


	//   ....[14]....
        /*0074*/ 	.word	0xffffffff


	//   ....[15]....
        /*0078*/ 	.word	0xffffffff


	//   ....[16]....
        /*007c*/ 	.word	0xffffffff


	//   ....[17]....
        /*0080*/ 	.word	0xffffffff


	//   ....[18]....
        /*0084*/ 	.word	0xffffffff


	//   ....[19]....
        /*0088*/ 	.word	0xffffffff


	//   ....[20]....
        /*008c*/ 	.word	0xffffffff


	//   ....[21]....
        /*0090*/ 	.word	0xffffffff


	//   ....[22]....
        /*0094*/ 	.word	0xffffffff


	//   ....[23]....
        /*0098*/ 	.word	0xffffffff


	//   ....[24]....
        /*009c*/ 	.word	0xffffffff


	//   ....[25]....
        /*00a0*/ 	.word	0xffffffff


	//   ....[26]....
        /*00a4*/ 	.word	0xffffffff


	//   ....[27]....
        /*00a8*/ 	.word	0xffffffff


	//   ....[28]....
        /*00ac*/ 	.word	0xffffffff


	//   ....[29]....
        /*00b0*/ 	.word	0xffffffff


	//----- nvinfo : EIATTR_COOP_GROUP_INSTR_OFFSETS
	.align		4
.L_3143:
        /*00b4*/ 	.byte	0x04, 0x28
        /*00b6*/ 	.short	(.L_3145 - .L_3144)


	//   ....[0]....
.L_3144:
        /*00b8*/ 	.word	0x000009d0


	//   ....[1]....
        /*00bc*/ 	.word	0x00000a00


	//   ....[2]....
        /*00c0*/ 	.word	0x00000a10


	//   ....[3]....
        /*00c4*/ 	.word	0x00000a30


	//   ....[4]....
        /*00c8*/ 	.word	0x00000a50


	//   ....[5]....
        /*00cc*/ 	.word	0x00000a60


	//   ....[6]....
        /*00d0*/ 	.word	0x00000a90


	//   ....[7]....
        /*00d4*/ 	.word	0x00000ab0


	//   ....[8]....
        /*00d8*/ 	.word	0x00000ac0


	//   ....[9]....
        /*00dc*/ 	.word	0x00000af0


	//   ....[10]....
        /*00e0*/ 	.word	0x00000b10


	//   ....[11]....
        /*00e4*/ 	.word	0x00000b20


	//   ....[12]....
        /*00e8*/ 	.word	0x00000b50


	//   ....[13]....
        /*00ec*/ 	.word	0x00000b70


	//   ....[14]....
        /*00f0*/ 	.word	0x00000b80


	//   ....[15]....
        /*00f4*/ 	.word	0x00000df0


	//   ....[16]....
        /*00f8*/ 	.word	0x00000e50


	//   ....[17]....
        /*00fc*/ 	.word	0x00000eb0


	//   ....[18]....
        /*0100*/ 	.word	0x00000f10


	//   ....[19]....
        /*0104*/ 	.word	0x00000f80


	//   ....[20]....
        /*0108*/ 	.word	0x00000ff0


	//   ....[21]....
        /*010c*/ 	.word	0x00001050


	//   ....[22]....
        /*0110*/ 	.word	0x000010b0


	//   ....[23]....
        /*0114*/ 	.word	0x00001110


	//   ....[24]....
        /*0118*/ 	.word	0x00001180


	//   ....[25]....
        /*011c*/ 	.word	0x000011f0


	//   ....[26]....
        /*0120*/ 	.word	0x00001250


	//   ....[27]....
        /*0124*/ 	.word	0x000012b0


	//   ....[28]....
        /*0128*/ 	.word	0x00001310


	//   ....[29]....
        /*012c*/ 	.word	0x00001370


	//----- nvinfo : EIATTR_EXIT_INSTR_OFFSETS
	.align		4
.L_3145:
        /*0130*/ 	.byte	0x04, 0x1c
        /*0132*/ 	.short	(.L_3147 - .L_3146)


	//   ....[0]....
.L_3146:
        /*0134*/ 	.word	0x00000070


	//   ....[1]....
        /*0138*/ 	.word	0x00000d90


	//----- nvinfo : EIATTR_MAX_THREADS
	.align		4
.L_3147:
        /*013c*/ 	.byte	0x04, 0x05
        /*013e*/ 	.short	(.L_3149 - .L_3148)
.L_3148:
        /*0140*/ 	.word	0x00000400
        /*0144*/ 	.word	0x00000001
        /*0148*/ 	.word	0x00000001


	//----- nvinfo : EIATTR_CRS_STACK_SIZE
	.align		4
.L_3149:
        /*014c*/ 	.byte	0x04, 0x1e
        /*014e*/ 	.short	(.L_3151 - .L_3150)
.L_3150:
        /*0150*/ 	.word	0x00000000
.L_3151:


//--------------------- .nv.info._ZN10layer_norm13ln_bwd_kernelINS_13Kernel_traitsIf13__nv_bfloat16fS2_fjLj6144ELj1ELj1ELj8ELj16ENS_18Kernel_traits_baseILj6144EfS2_fS2_fjLj256EEEEELb1ELb1ELb1ELb0EEEvNS_9BwdParamsE --------------------------
	.section	.nv.info._ZN10layer_norm13ln_bwd_kernelINS_13Kernel_traitsIf13__nv_bfloat16fS2_fjLj6144ELj1ELj1ELj8ELj16ENS_18Kernel_traits_baseILj6144EfS2_fS2_fjLj256EEEEELb1ELb1ELb1ELb0EEEvNS_9BwdParamsE,"",@"SHT_CUDA_INFO"
	.sectionflags	@""
	.align	4


	//----- nvinfo : EIATTR_CUDA_API_VERSION
	.align		4
        /*0000*/ 	.byte	0x04, 0x37
        /*0002*/ 	.short	(.L_3153 - .L_3152)
.L_3152:
        /*0004*/ 	.word	0x00000082


	//----- nvinfo : EIATTR_SW2861232_WAR
	.align		4
.L_3153:
        /*0008*/ 	.byte	0x01, 0x35
	.zero		2


	//----- nvinfo : EIATTR_PARAM_CBANK
	.align		4
        /*000c*/ 	.byte	0x04, 0x0a
        /*000e*/ 	.short	(.L_3155 - .L_3154)
	.align		4
.L_3154:
        /*0010*/ 	.word	index@(.nv.constant0._ZN10layer_norm13ln_bwd_kernelINS_13Kernel_traitsIf13__nv_bfloat16fS2_fjLj6144ELj1ELj1ELj8ELj16ENS_18Kernel_traits_baseILj6144EfS2_fS2_fjLj256EEEEELb1ELb1ELb1ELb0EEEvNS_9BwdParamsE)
        /*0014*/ 	.short	0x0160
        /*0016*/ 	.short	0x0128


	//----- nvinfo : EIATTR_CBANK_PARAM_SIZE
	.align		4
.L_3155:
        /*0018*/ 	.byte	0x03, 0x19
        /*001a*/ 	.short	0x0128


	//----- nvinfo : EIATTR_KPARAM_INFO
	.align		4
        /*001c*/ 	.byte	0x04, 0x17
        /*001e*/ 	.short	(.L_3157 - .L_3156)
.L_3156:
        /*0020*/ 	.word	0x00000000
        /*0024*/ 	.short	0x0000
        /*0026*/ 	.short	0x0000
        /*0028*/ 	.byte	0x00, 0xf0, 0xa1, 0x04


	//----- nvinfo : EIATTR_MAXREG_COUNT
	.align		4
.L_3157:
        /*002c*/ 	.byte	0x03, 0x1b
        /*002e*/ 	.short	0x00ff


	//----- nvinfo : EIATTR_NUM_BARRIERS
	.align		4
        /*0030*/ 	.byte	0x02, 0x4c
        /*0032*/ 	.byte	0x01
	.zero		1


	//----- nvinfo : EIATTR_MERCURY_ISA_VERSION
	.align		4
        /*0034*/ 	.byte	0x03, 0x5f
        /*0036*/ 	.short	0x0000


	//----- nvinfo : EIATTR_COOP_GROUP_MASK_REGIDS
	.align		4
        /*0038*/ 	.byte	0x04, 0x29
        /*003a*/ 	.short	(.L_3159 - .L_3158)


	//   ....[0]....
.L_3158:
        /*003c*/ 	.word	0xffffffff


	//   ....[1]....
        /*0040*/ 	.word	0xffffffff


	//   ....[2]....
        /*0044*/ 	.word	0xffffffff


	//   ....[3]....
        /*0048*/ 	.word	0xffffffff


	//   ....[4]....
        /*004c*/ 	.word	0xffffffff


	//   ....[5]....
        /*0050*/ 	.word	0xffffffff


	//   ....[6]....
        /*0054*/ 	.word	0xffffffff


	//   ....[7]....
        /*0058*/ 	.word	0xffffffff


	//   ....[8]....
        /*005c*/ 	.word	0xffffffff


	//   ....[9]....
        /*0060*/ 	.word	0xffffffff


	//   ....[10]....
        /*0064*/ 	.word	0xffffffff


	//   ....[11]....
        /*0068*/ 	.word	0xffffffff


	//   ....[12]....
        /*006c*/ 	.word	0xffffffff


	//   ....[13]....
        /*0070*/ 	.word	0xffffffff


	//   ....[14]....
        /*0074*/ 	.word	0xffffffff


	//   ....[15]....
        /*0078*/ 	.word	0xffffffff


	//   ....[16]....
        /*007c*/ 	.word	0xffffffff


	//   ....[17]....
        /*0080*/ 	.word	0xffffffff


	//   ....[18]....
        /*0084*/ 	.word	0xffffffff


	//   ....[19]....
        /*0088*/ 	.word	0xffffffff


	//----- nvinfo : EIATTR_COOP_GROUP_INSTR_OFFSETS
	.align		4
.L_3159:
        /*008c*/ 	.byte	0x04, 0x28
        /*008e*/ 	.short	(.L_3161 - .L_3160)


	//   ....[0]....
.L_3160:
        /*0090*/ 	.word	0x000019c0


	//   ....[1]....
        /*0094*/ 	.word	0x000019e0


	//   ....[2]....
        /*0098*/ 	.word	0x00001a00


	//   ....[3]....
        /*009c*/ 	.word	0x00001a20


	//   ....[4]....
        /*00a0*/ 	.word	0x00001a40


	//   ....[5]....
        /*00a4*/ 	.word	0x00001a60


	//   ....[6]....
        /*00a8*/ 	.word	0x00001a80


	//   ....[7]....
        /*00ac*/ 	.word	0x00001aa0


	//   ....[8]....
        /*00b0*/ 	.word	0x00001ac0


	//   ....[9]....
        /*00b4*/ 	.word	0x00001ae0


	//   ....[10]....
        /*00b8*/ 	.word	0x00005050


	//   ....[11]....
        /*00bc*/ 	.word	0x000050d0


	//   ....[12]....
        /*00c0*/ 	.word	0x00005150


	//   ....[13]....
        /*00c4*/ 	.word	0x000051c0


	//   ....[14]....
        /*00c8*/ 	.word	0x00005240


	//   ....[15]....
        /*00cc*/ 	.word	0x000052b0


	//   ....[16]....
        /*00d0*/ 	.word	0x00005330


	//   ....[17]....
        /*00d4*/ 	.word	0x000053a0


	//   ....[18]....
        /*00d8*/ 	.word	0x00005420


	//   ....[19]....
        /*00dc*/ 	.word	0x00005490


	//----- nvinfo : EIATTR_EXIT_INSTR_OFFSETS
	.align		4
.L_3161:
        /*00e0*/ 	.byte	0x04, 0x1c
        /*00e2*/ 	.short	(.L_3163 - .L_3162)


	//   ....[0]....
.L_3162:
        /*00e4*/ 	.word	0x00004f40


	//   ....[1]....
        /*00e8*/ 	.word	0x00004ff0


	//----- nvinfo : EIATTR_MAX_THREADS
	.align		4
.L_3163:
        /*00ec*/ 	.byte	0x04, 0x05
        /*00ee*/ 	.short	(.L_3165 - .L_3164)
.L_3164:
        /*00f0*/ 	.word	0x00000100
        /*00f4*/ 	.word	0x00000001
        /*00f8*/ 	.word	0x00000001


	//----- nvinfo : EIATTR_CRS_STACK_SIZE
	.align		4
.L_3165:
        /*00fc*/ 	.byte	0x04, 0x1e
        /*00fe*/ 	.short	(.L_3167 - .L_3166)
.L_3166:
        /*0100*/ 	.word	0x00000000
.L_3167:


//--------------------- .nv.info._ZN10layer_norm22ln_bwd_finalize_kernelINS_22Kernel_traits_finalizeILj6144Ef13__nv_bfloat16fS2_fjLb1ELj1024ELj4ENS_18Kernel_traits_baseILj6144EfS2_fS2_fjLj1024EEEEELb1ELb1EEEvNS_9BwdParamsE --------------------------
	.section	.nv.info._ZN10layer_norm22ln_bwd_finalize_kernelINS_22Kernel_traits_finalizeILj6144Ef13__nv_bfloat16fS2_fjLb1ELj1024ELj4ENS_18Kernel_traits_baseILj6144EfS2_fS2_fjLj1024EEEEELb1ELb1EEEvNS_9BwdParamsE,"",@"SHT_CUDA_INFO"
	.sectionflags	@""
	.align	4


	//----- nvinfo : EIATTR_CUDA_API_VERSION
	.align		4
        /*0000*/ 	.byte	0x04, 0x37
        /*0002*/ 	.short	(.L_3169 - .L_3168)
.L_3168:
        /*0004*/ 	.word	0x00000082


	//----- nvinfo : EIATTR_SW2861232_WAR
	.align		4
.L_3169:
        /*0008*/ 	.byte	0x01, 0x35
	.zero		2


	//----- nvinfo : EIATTR_PARAM_CBANK
	.align		4
        /*000c*/ 	.byte	0x04, 0x0a
        /*000e*/ 	.short	(.L_3171 - .L_3170)
	.align		4
.L_3170:
        /*0010*/ 	.word	index@(.nv.constant0._ZN10layer_norm22ln_bwd_finalize_kernelINS_22Kernel_traits_finalizeILj6144Ef13__nv_bfloat16fS2_fjLb1ELj1024ELj4ENS_18Kernel_traits_baseILj6144EfS2_fS2_fjLj1024EEEEELb1ELb1EEEvNS_9BwdParamsE)
        /*0014*/ 	.short	0x0160
        /*0016*/ 	.short	0x0128


	//----- nvinfo : EIATTR_CBANK_PARAM_SIZE
	.align		4
.L_3171:
        /*0018*/ 	.byte	0x03, 0x19
        /*001a*/ 	.short	0x0128


	//----- nvinfo : EIATTR_KPARAM_INFO
	.align		4
        /*001c*/ 	.byte	0x04, 0x17
        /*001e*/ 	.short	(.L_3173 - .L_3172)
.L_3172:
        /*0020*/ 	.word	0x00000000
        /*0024*/ 	.short	0x0000
        /*0026*/ 	.short	0x0000
        /*0028*/ 	.byte	0x00, 0xf0, 0xa1, 0x04


	//----- nvinfo : EIATTR_MAXREG_COUNT
	.align		4
.L_3173:
        /*002c*/ 	.byte	0x03, 0x1b
        /*002e*/ 	.short	0x0040


	//----- nvinfo : EIATTR_NUM_BARRIERS
	.align		4
        /*0030*/ 	.byte	0x02, 0x4c
        /*0032*/ 	.byte	0x01
	.zero		1


	//----- nvinfo : EIATTR_MERCURY_ISA_VERSION
	.align		4
        /*0034*/ 	.byte	0x03, 0x5f
        /*0036*/ 	.short	0x0000


	//----- nvinfo : EIATTR_COOP_GROUP_MASK_REGIDS
	.align		4
        /*0038*/ 	.byte	0x04, 0x29
        /*003a*/ 	.short	(.L_3175 - .L_3174)


	//   ....[0]....
.L_3174:
        /*003c*/ 	.word	0xffffffff


	//   ....[1]....
        /*0040*/ 	.word	0xffffffff


	//   ....[2]....
        /*0044*/ 	.word	0xffffffff


	//   ....[3]....
        /*0048*/ 	.word	0xffffffff


	//   ....[4]....
        /*004c*/ 	.word	0xffffffff


	//   ....[5]....
        /*0050*/ 	.word	0xffffffff


	//   ....[6]....
        /*0054*/ 	.word	0xffffffff


	//   ....[7]....
        /*0058*/ 	.word	0xffffffff


	//   ....[8]....
        /*005c*/ 	.word	0xffffffff


	//   ....[9]....
        /*0060*/ 	.word	0xffffffff


	//   ....[10]....
        /*0064*/ 	.word	0xffffffff


	//   ....[11]....
        /*0068*/ 	.word	0xffffffff


	//   ....[12]....
        /*006c*/ 	.word	0xffffffff


	//   ....[13]....
        /*0070*/ 	.word	0xffffffff


	//   ....[14]....
        /*0074*/ 	.word	0xffffffff


	//   ....[15]....
        /*0078*/ 	.word	0xffffffff


	//   ....[16]....
        /*007c*/ 	.word	0xffffffff


	//   ....[17]....
        /*0080*/ 	.word	0xffffffff


	//   ....[18]....
        /*0084*/ 	.word	0xffffffff


	//   ....[19]....
        /*0088*/ 	.word	0xffffffff


	//   ....[20]....
        /*008c*/ 	.word	0xffffffff


	//   ....[21]....
        /*0090*/ 	.word	0xffffffff


	//   ....[22]....
        /*0094*/ 	.word	0xffffffff


	//   ....[23]....
        /*0098*/ 	.word	0xffffffff


	//   ....[24]....
        /*009c*/ 	.word	0xffffffff


	//   ....[25]....
        /*00a0*/ 	.word	0xffffffff


	//   ....[26]....
        /*00a4*/ 	.word	0xffffffff


	//   ....[27]....
        /*00a8*/ 	.word	0xffffffff


	//   ....[28]....
        /*00ac*/ 	.word	0xffffffff


	//   ....[29]....
        /*00b0*/ 	.word	0xffffffff


	//----- nvinfo : EIATTR_COOP_GROUP_INSTR_OFFSETS
	.align		4
.L_3175:
        /*00b4*/ 	.byte	0x04, 0x28
        /*00b6*/ 	.short	(.L_3177 - .L_3176)


	//   ....[0]....
.L_3176:
        /*00b8*/ 	.word	0x000009a0


	//   ....[1]....
        /*00bc*/ 	.word	0x000009d0


	//   ....[2]....
        /*00c0*/ 	.word	0x000009e0


	//   ....[3]....
        /*00c4*/ 	.word	0x00000a00


	//   ....[4]....
        /*00c8*/ 	.word	0x00000a20


	//   ....[5]....
        /*00cc*/ 	.word	0x00000a30


	//   ....[6]....
        /*00d0*/ 	.word	0x00000a60


	//   ....[7]....
        /*00d4*/ 	.word	0x00000a80


	//   ....[8]....
        /*00d8*/ 	.word	0x00000a90


	//   ....[9]....
        /*00dc*/ 	.word	0x00000ac0


	//   ....[10]....
        /*00e0*/ 	.word	0x00000ae0


	//   ....[11]....
        /*00e4*/ 	.word	0x00000af0


	//   ....[12]....
        /*00e8*/ 	.word	0x00000b20


	//   ....[13]....
        /*00ec*/ 	.word	0x00000b40


	//   ....[14]....
        /*00f0*/ 	.word	0x00000b50


	//   ....[15]....
        /*00f4*/ 	.word	0x00000da0


	//   ....[16]....
        /*00f8*/ 	.word	0x00000e00


	//   ....[17]....
        /*00fc*/ 	.word	0x00000e60


	//   ....[18]....
        /*0100*/ 	.word	0x00000ec0


	//   ....[19]....
        /*0104*/ 	.word	0x00000f30


	//   ....[20]....
        /*0108*/ 	.word	0x00000fa0


	//   ....[21]....
        /*010c*/ 	.word	0x00001000


	//   ....[22]....
        /*0110*/ 	.word	0x00001060


	//   ....[23]....
        /*0114*/ 	.word	0x000010c0


	//   ....[24]....
        /*0118*/ 	.word	0x00001130


	//   ....[25]....
        /*011c*/ 	.word	0x000011a0


	//   ....[26]....
        /*0120*/ 	.word	0x00001200


	//   ....[27]....
        /*0124*/ 	.word	0x00001260


	//   ....[28]....
        /*0128*/ 	.word	0x000012c0


	//   ....[29]....
        /*012c*/ 	.word	0x00001320


	//----- nvinfo : EIATTR_EXIT_INSTR_OFFSETS
	.align		4
.L_3177:
        /*0130*/ 	.byte	0x04, 0x1c
        /*0132*/ 	.short	(.L_3179 - .L_3178)


	//   ....[0]....
.L_3178:
        /*0134*/ 	.word	0x00000070


	//   ....[1]....
        /*0138*/ 	.word	0x00000d40


	//----- nvinfo : EIATTR_MAX_THREADS
	.align		4
.L_3179:
        /*013c*/ 	.byte	0x04, 0x05
        /*013e*/ 	.short	(.L_3181 - .L_3180)
.L_3180:
        /*0140*/ 	.word	0x00000400
        /*0144*/ 	.word	0x00000001
        /*0148*/ 	.word	0x00000001


	//----- nvinfo : EIATTR_CRS_STACK_SIZE
	.align		4
.L_3181:
        /*014c*/ 	.byte	0x04, 0x1e
        /*014e*/ 	.short	(.L_3183 - .L_3182)
.L_3182:
        /*0150*/ 	.word	0x00000000
.L_3183:


//--------------------- .nv.info._ZN10layer_norm13ln_bwd_kernelINS_13Kernel_traitsIf13__nv_bfloat16fS2_fjLj6144ELj1ELj1ELj8ELj16ENS_18Kernel_traits_baseILj6144EfS2_fS2_fjLj256EEEEELb1ELb1ELb1ELb1EEEvNS_9BwdParamsE --------------------------
	.section	.nv.info._ZN10layer_norm13ln_bwd_kernelINS_13Kernel_traitsIf13__nv_bfloat16fS2_fjLj6144ELj1ELj1ELj8ELj16ENS_18Kernel_traits_baseILj6144EfS2_fS2_fjLj256EEEEELb1ELb1ELb1ELb1EEEvNS_9BwdParamsE,"",@"SHT_CUDA_INFO"
	.sectionflags	@""
	.align	4


	//----- nvinfo : EIATTR_CUDA_API_VERSION
	.align		4
        /*0000*/ 	.byte	0x04, 0x37
        /*0002*/ 	.short	(.L_3185 - .L_3184)
.L_3184:
        /*0004*/ 	.word	0x00000082


	//----- nvinfo : EIATTR_SW2861232_WAR
	.align		4
.L_3185:
        /*0008*/ 	.byte	0x01, 0x35
	.zero		2


	//----- nvinfo : EIATTR_PARAM_CBANK
	.align		4
        /*000c*/ 	.byte	0x04, 0x0a
        /*000e*/ 	.short	(.L_3187 - .L_3186)
	.align		4
.L_3186:
        /*0010*/ 	.word	index@(.nv.constant0._ZN10layer_norm13ln_bwd_kernelINS_13Kernel_traitsIf13__nv_bfloat16fS2_fjLj6144ELj1ELj1ELj8ELj16ENS_18Kernel_traits_baseILj6144EfS2_fS2_fjLj256EEEEELb1ELb1ELb1ELb1EEEvNS_9BwdParamsE)
        /*0014*/ 	.short	0x0160
        /*0016*/ 	.short	0x0128


	//----- nvinfo : EIATTR_CBANK_PARAM_SIZE
	.align		4
.L_3187:
        /*0018*/ 	.byte	0x03, 0x19
        /*001a*/ 	.short	0x0128


	//----- nvinfo : EIATTR_KPARAM_INFO
	.align		4
        /*001c*/ 	.byte	0x04, 0x17
        /*001e*/ 	.short	(.L_3189 - .L_3188)
.L_3188:
        /*0020*/ 	.word	0x00000000
        /*0024*/ 	.short	0x0000
        /*0026*/ 	.short	0x0000
        /*0028*/ 	.byte	0x00, 0xf0, 0xa1, 0x04


	//----- nvinfo : EIATTR_MAXREG_COUNT
	.align		4
.L_3189:
        /*002c*/ 	.byte	0x03, 0x1b
        /*002e*/ 	.short	0x00ff


	//----- nvinfo : EIATTR_NUM_BARRIERS
	.align		4
        /*0030*/ 	.byte	0x02, 0x4c
        /*0032*/ 	.byte	0x01
	.zero		1


	//----- nvinfo : EIATTR_MERCURY_ISA_VERSION
	.align		4
        /*0034*/ 	.byte	0x03, 0x5f
        /*0036*/ 	.short	0x0000


	//----- nvinfo : EIATTR_COOP_GROUP_MASK_REGIDS
	.align		4
        /*0038*/ 	.byte	0x04, 0x29
        /*003a*/ 	.short	(.L_3191 - .L_3190)


	//   ....[0]....
.L_3190:
        /*003c*/ 	.word	0xffffffff


	//   ....[1]....
        /*0040*/ 	.word	0xffffffff


	//   ....[2]....
        /*0044*/ 	.word	0xffffffff


	//   ....[3]....
        /*0048*/ 	.word	0xffffffff


	//   ....[4]....
        /*004c*/ 	.word	0xffffffff


	//   ....[5]....
        /*0050*/ 	.word	0xffffffff


	//   ....[6]....
        /*0054*/ 	.word	0xffffffff


	//   ....[7]....
        /*0058*/ 	.word	0xffffffff


	//   ....[8]....
        /*005c*/ 	.word	0xffffffff


	//   ....[9]....
        /*0060*/ 	.word	0xffffffff


	//   ....[10]....
        /*0064*/ 	.word	0xffffffff


	//   ....[11]....
        /*0068*/ 	.word	0xffffffff


	//   ....[12]....
        /*006c*/ 	.word	0xffffffff


	//   ....[13]....
        /*0070*/ 	.word	0xffffffff


	//   ....[14]....
        /*0074*/ 	.word	0xffffffff


	//   ....[15]....
        /*0078*/ 	.word	0xffffffff


	//   ....[16]....
        /*007c*/ 	.word	0xffffffff


	//   ....[17]....
        /*0080*/ 	.word	0xffffffff


	//   ....[18]....
        /*0084*/ 	.word	0xffffffff


	//   ....[19]....
        /*0088*/ 	.word	0xffffffff


	//----- nvinfo : EIATTR_COOP_GROUP_INSTR_OFFSETS
	.align		4
.L_3191:
        /*008c*/ 	.byte	0x04, 0x28
        /*008e*/ 	.short	(.L_3193 - .L_3192)


	//   ....[0]....
.L_3192:
        /*0090*/ 	.word	0x00001960


	//   ....[1]....
        /*0094*/ 	.word	0x00001980


	//   ....[2]....
        /*0098*/ 	.word	0x000019a0


	//   ....[3]....
        /*009c*/ 	.word	0x000019c0


	//   ....[4]....
        /*00a0*/ 	.word	0x000019e0


	//   ....[5]....
        /*00a4*/ 	.word	0x00001a00


	//   ....[6]....
        /*00a8*/ 	.word	0x00001a20


	//   ....[7]....
        /*00ac*/ 	.word	0x00001a40


	//   ....[8]....
        /*00b0*/ 	.word	0x00001a60


	//   ....[9]....
        /*00b4*/ 	.word	0x00001a80


	//   ....[10]....
        /*00b8*/ 	.word	0x00004d60


	//   ....[11]....
        /*00bc*/ 	.word	0x00004de0


	//   ....[12]....
        /*00c0*/ 	.word	0x00004e60


	//   ....[13]....
        /*00c4*/ 	.word	0x00004ed0


	//   ....[14]....
        /*00c8*/ 	.word	0x00004f50


	//   ....[15]....
        /*00cc*/ 	.word	0x00004fc0


	//   ....[16]....
        /*00d0*/ 	.word	0x00005040


	//   ....[17]....
        /*00d4*/ 	.word	0x000050b0


	//   ....[18]....
        /*00d8*/ 	.word	0x00005130


	//   ....[19]....
        /*00dc*/ 	.word	0x000051a0


	//----- nvinfo : EIATTR_EXIT_INSTR_OFFSETS
	.align		4
.L_3193:
        /*00e0*/ 	.byte	0x04, 0x1c
        /*00e2*/ 	.short	(.L_3195 - .L_3194)


	//   ....[0]....
.L_3194:
        /*00e4*/ 	.word	0x00004d00


	//----- nvinfo : EIATTR_MAX_THREADS
	.align		4
.L_3195:
        /*00e8*/ 	.byte	0x04, 0x05
        /*00ea*/ 	.short	(.L_3197 - .L_3196)
.L_3196:
        /*00ec*/ 	.word	0x00000100
        /*00f0*/ 	.word	0x00000001
        /*00f4*/ 	.word	0x00000001


	//----- nvinfo : EIATTR_CRS_STACK_SIZE
	.align		4
.L_3197:
        /*00f8*/ 	.byte	0x04, 0x1e
        /*00fa*/ 	.short	(.L_3199 - .L_3198)
.L_3198:
        /*00fc*/ 	.word	0x00000000
.L_3199:


//--------------------- .nv.info._ZN10layer_norm13ln_bwd_kernelINS_13Kernel_traitsIf6__halfS2_S2_fjLj6144ELj1ELj1ELj8ELj16ENS_18Kernel_traits_baseILj6144EfS2_S2_S2_fjLj256EEEEELb0ELb0ELb0ELb0EEEvNS_9BwdParamsE --------------------------
	.section	.nv.info._ZN10layer_norm13ln_bwd_kernelINS_13Kernel_traitsIf6__halfS2_S2_fjLj6144ELj1ELj1ELj8ELj16ENS_18Kernel_traits_baseILj6144EfS2_S2_S2_fjLj256EEEEELb0ELb0ELb0ELb0EEEvNS_9BwdParamsE,"",@"SHT_CUDA_INFO"
	.sectionflags	@""
	.align	4


	//----- nvinfo : EIATTR_CUDA_API_VERSION
	.align		4
        /*0000*/ 	.byte	0x04, 0x37
        /*0002*/ 	.short	(.L_3201 - .L_3200)
.L_3200:
        /*0004*/ 	.word	0x00000082


	//----- nvinfo : EIATTR_SW2861232_WAR
	.align		4
.L_3201:
        /*0008*/ 	.byte	0x01, 0x35
	.zero		2


	//----- nvinfo : EIATTR_PARAM_CBANK
	.align		4
        /*000c*/ 	.byte	0x04, 0x0a
        /*000e*/ 	.short	(.L_3203 - .L_3202)
	.align		4
.L_3202:
        /*0010*/ 	.word	index@(.nv.constant0._ZN10layer_norm13ln_bwd_kernelINS_13Kernel_traitsIf6__halfS2_S2_fjLj6144ELj1ELj1ELj8ELj16ENS_18Kernel_traits_baseILj6144EfS2_S2_S2_fjLj256EEEEELb0ELb0ELb0ELb0EEEvNS_9BwdParamsE)
        /*0014*/ 	.short	0x0160
        /*0016*/ 	.short	0x0128


	//----- nvinfo : EIATTR_CBANK_PARAM_SIZE
	.align		4
.L_3203:
        /*0018*/ 	.byte	0x03, 0x19
        /*001a*/ 	.short	0x0128


	//----- nvinfo : EIATTR_KPARAM_INFO
	.align		4
        /*001c*/ 	.byte	0x04, 0x17
        /*001e*/ 	.short	(.L_3205 - .L_3204)
.L_3204:
        /*0020*/ 	.word	0x00000000
        /*0024*/ 	.short	0x0000
        /*0026*/ 	.short	0x0000
        /*0028*/ 	.byte	0x00, 0xf0, 0xa1, 0x04


	//----- nvinfo : EIATTR_MAXREG_COUNT
	.align		4
.L_3205:
        /*002c*/ 	.byte	0x03, 0x1b
        /*002e*/ 	.short	0x00ff


	//----- nvinfo : EIATTR_NUM_BARRIERS
	.align		4
        /*0030*/ 	.byte	0x02, 0x4c
        /*0032*/ 	.byte	0x01
	.zero		1


	//----- nvinfo : EIATTR_MERCURY_ISA_VERSION
	.align		4
        /*0034*/ 	.byte	0x03, 0x5f
        /*0036*/ 	.short	0x0000


	//----- nvinfo : EIATTR_COOP_GROUP_MASK_REGIDS
	.align		4
        /*0038*/ 	.byte	0x04, 0x29
        /*003a*/ 	.short	(.L_3207 - .L_3206)


	//   ....[0]....
.L_3206:
        /*003c*/ 	.word	0xffffffff


	//   ....[1]....
        /*0040*/ 	.word	0xffffffff


	//   ....[2]....
        /*0044*/ 	.word	0xffffffff


	//   ....[3]....
        /*0048*/ 	.word	0xffffffff


	//   ....[4]....
        /*004c*/ 	.word	0xffffffff


	//   ....[5]....
        /*0050*/ 	.word	0xffffffff


	//   ....[6]....
        /*0054*/ 	.word	0xffffffff


	//   ....[7]....
        /*0058*/ 	.word	0xffffffff


	//   ....[8]....
        /*005c*/ 	.word	0xffffffff


	//   ....[9]....
        /*0060*/ 	.word	0xffffffff


	//   ....[10]....
        /*0064*/ 	.word	0xffffffff


	//   ....[11]....
        /*0068*/ 	.word	0xffffffff


	//   ....[12]....
        /*006c*/ 	.word	0xffffffff


	//   ....[13]....
        /*0070*/ 	.word	0xffffffff


	//   ....[14]....
        /*0074*/ 	.word	0xffffffff


	//   ....[15]....
        /*0078*/ 	.word	0xffffffff


	//   ....[16]....
        /*007c*/ 	.word	0xffffffff


	//   ....[17]....
        /*0080*/ 	.word	0xffffffff


	//   ....[18]....
        /*0084*/ 	.word	0xffffffff


	//   ....[19]....
        /*0088*/ 	.word	0xffffffff


	//----- nvinfo : EIATTR_COOP_GROUP_INSTR_OFFSETS
	.align		4
.L_3207:
        /*008c*/ 	.byte	0x04, 0x28
        /*008e*/ 	.short	(.L_3209 - .L_3208)


	//   ....[0]....
.L_3208:
        /*0090*/ 	.word	0x00001590


	//   ....[1]....
        /*0094*/ 	.word	0x000015b0


	//   ....[2]....
        /*0098*/ 	.word	0x000015d0


	//   ....[3]....
        /*009c*/ 	.word	0x000015f0


	//   ....[4]....
        /*00a0*/ 	.word	0x00001610


	//   ....[5]....
        /*00a4*/ 	.word	0x00001630


	//   ....[6]....
        /*00a8*/ 	.word	0x00001650


	//   ....[7]....
        /*00ac*/ 	.word	0x00001670


	//   ....[8]....
        /*00b0*/ 	.word	0x00001690


	//   ....[9]....
        /*00b4*/ 	.word	0x000016b0


	//   ....[10]....
        /*00b8*/ 	.word	0x00002ae0


	//   ....[11]....
        /*00bc*/ 	.word	0x00002b60


	//   ....[12]....
        /*00c0*/ 	.word	0x00002be0


	//   ....[13]....
        /*00c4*/ 	.word	0x00002c50


	//   ....[14]....
        /*00c8*/ 	.word	0x00002cd0


	//   ....[15]....
        /*00cc*/ 	.word	0x00002d40


	//   ....[16]....
        /*00d0*/ 	.word	0x00002dc0


	//   ....[17]....
        /*00d4*/ 	.word	0x00002e30


	//   ....[18]....
        /*00d8*/ 	.word	0x00002eb0


	//   ....[19]....
        /*00dc*/ 	.word	0x00002f20


	//----- nvinfo : EIATTR_EXIT_INSTR_OFFSETS
	.align		4
.L_3209:
        /*00e0*/ 	.byte	0x04, 0x1c
        /*00e2*/ 	.short	(.L_3211 - .L_3210)


	//   ....[0]....
.L_3210:
        /*00e4*/ 	.word	0x00002a00


	//   ....[1]....
        /*00e8*/ 	.word	0x00002a80


	//----- nvinfo : EIATTR_MAX_THREADS
	.align		4
.L_3211:
        /*00ec*/ 	.byte	0x04, 0x05
        /*00ee*/ 	.short	(.L_3213 - .L_3212)
.L_3212:
        /*00f0*/ 	.word	0x00000100
        /*00f4*/ 	.word	0x00000001
        /*00f8*/ 	.word	0x00000001


	//----- nvinfo : EIATTR_CRS_STACK_SIZE
	.align		4
.L_3213:
        /*00fc*/ 	.byte	0x04, 0x1e
        /*00fe*/ 	.short	(.L_3215 - .L_3214)
.L_3214:
        /*0100*/ 	.word	0x00000000
.L_3215:


//--------------------- .nv.info._ZN10layer_norm13ln_bwd_kernelINS_13Kernel_traitsIf6__halfS2_S2_fjLj6144ELj1ELj1ELj8ELj16ENS_18Kernel_traits_baseILj6144EfS2_S2_S2_fjLj256EEEEELb0ELb0ELb0ELb1EEEvNS_9BwdParamsE --------------------------
	.section	.nv.info._ZN10layer_norm13ln_bwd_kernelINS_13Kernel_traitsIf6__halfS2_S2_fjLj6144ELj1ELj1ELj8ELj16ENS_18Kernel_traits_baseILj6144EfS2_S2_S2_fjLj256EEEEELb0ELb0ELb0ELb1EEEvNS_9BwdParamsE,"",@"SHT_CUDA_INFO"
	.sectionflags	@""
	.align	4


	//----- nvinfo : EIATTR_CUDA_API_VERSION
	.align		4
        /*0000*/ 	.byte	0x04, 0x37
        /*0002*/ 	.short	(.L_3217 - .L_3216)
.L_3216:
        /*0004*/ 	.word	0x00000082


	//----- nvinfo : EIATTR_SW2861232_WAR
	.align		4
.L_3217:
        /*0008*/ 	.byte	0x01, 0x35
	.zero		2


	//----- nvinfo : EIATTR_PARAM_CBANK
	.align		4
        /*000c*/ 	.byte	0x04, 0x0a
        /*000e*/ 	.short	(.L_3219 - .L_3218)
	.align		4
.L_3218:
        /*0010*/ 	.word	index@(.nv.constant0._ZN10layer_norm13ln_bwd_kernelINS_13Kernel_traitsIf6__halfS2_S2_fjLj6144ELj1ELj1ELj8ELj16ENS_18Kernel_traits_baseILj6144EfS2_S2_S2_fjLj256EEEEELb0ELb0ELb0ELb1EEEvNS_9BwdParamsE)
        /*0014*/ 	.short	0x0160
        /*0016*/ 	.short	0x0128


	//----- nvinfo : EIATTR_CBANK_PARAM_SIZE
	.align		4
.L_3219:
        /*0018*/ 	.byte	0x03, 0x19
        /*001a*/ 	.short	0x0128


	//----- nvinfo : EIATTR_KPARAM_INFO
	.align		4
        /*001c*/ 	.byte	0x04, 0x17
        /*001e*/ 	.short	(.L_3221 - .L_3220)
.L_3220:
        /*0020*/ 	.word	0x00000000
        /*0024*/ 	.short	0x0000
        /*0026*/ 	.short	0x0000
        /*0028*/ 	.byte	0x00, 0xf0, 0xa1, 0x04


	//----- nvinfo : EIATTR_MAXREG_COUNT
	.align		4
.L_3221:
        /*002c*/ 	.byte	0x03, 0x1b
        /*002e*/ 	.short	0x00ff


	//----- nvinfo : EIATTR_NUM_BARRIERS
	.align		4
        /*0030*/ 	.byte	0x02, 0x4c
        /*0032*/ 	.byte	0x01
	.zero		1


	//----- nvinfo : EIATTR_MERCURY_ISA_VERSION
	.align		4
        /*0034*/ 	.byte	0x03, 0x5f
        /*0036*/ 	.short	0x0000


	//----- nvinfo : EIATTR_COOP_GROUP_MASK_REGIDS
	.align		4
        /*0038*/ 	.byte	0x04, 0x29
        /*003a*/ 	.short	(.L_3223 - .L_3222)


	//   ....[0]....
.L_3222:
        /*003c*/ 	.word	0xffffffff


	//   ....[1]....
        /*0040*/ 	.word	0xffffffff


	//   ....[2]....
        /*0044*/ 	.word	0xffffffff


	//   ....[3]....
        /*0048*/ 	.word	0xffffffff


	//   ....[4]....
        /*004c*/ 	.word	0xffffffff


	//   ....[5]....
        /*0050*/ 	.word	0xffffffff


	//   ....[6]....
        /*0054*/ 	.word	0xffffffff


	//   ....[7]....
        /*0058*/ 	.word	0xffffffff


	//   ....[8]....
        /*005c*/ 	.word	0xffffffff


	//   ....[9]....
        /*0060*/ 	.word	0xffffffff


	//   ....[10]....
        /*0064*/ 	.word	0xffffffff


	//   ....[11]....
        /*0068*/ 	.word	0xffffffff


	//   ....[12]....
        /*006c*/ 	.word	0xffffffff


	//   ....[13]....
        /*0070*/ 	.word	0xffffffff


	//   ....[14]....
        /*0074*/ 	.word	0xffffffff


	//   ....[15]....
        /*0078*/ 	.word	0xffffffff


	//   ....[16]....
        /*007c*/ 	.word	0xffffffff


	//   ....[17]....
        /*0080*/ 	.word	0xffffffff


	//   ....[18]....
        /*0084*/ 	.word	0xffffffff


	//   ....[19]....
        /*0088*/ 	.word	0xffffffff


	//----- nvinfo : EIATTR_COOP_GROUP_INSTR_OFFSETS
	.align		4
.L_3223:
        /*008c*/ 	.byte	0x04, 0x28
        /*008e*/ 	.short	(.L_3225 - .L_3224)


	//   ....[0]....
.L_3224:
        /*0090*/ 	.word	0x000015b0


	//   ....[1]....
        /*0094*/ 	.word	0x000015d0


	//   ....[2]....
        /*0098*/ 	.word	0x000015f0


	//   ....[3]....
        /*009c*/ 	.word	0x00001610


	//   ....[4]....
        /*00a0*/ 	.word	0x00001630


	//   ....[5]....
        /*00a4*/ 	.word	0x00001650


	//   ....[6]....
        /*00a8*/ 	.word	0x00001670


	//   ....[7]....
        /*00ac*/ 	.word	0x00001690


	//   ....[8]....
        /*00b0*/ 	.word	0x000016b0


	//   ....[9]....
        /*00b4*/ 	.word	0x000016d0


	//   ....[10]....
        /*00b8*/ 	.word	0x00002bd0


	//   ....[11]....
        /*00bc*/ 	.word	0x00002c50


	//   ....[12]....
        /*00c0*/ 	.word	0x00002cd0


	//   ....[13]....
        /*00c4*/ 	.word	0x00002d40


	//   ....[14]....
        /*00c8*/ 	.word	0x00002dc0


	//   ....[15]....
        /*00cc*/ 	.word	0x00002e30


	//   ....[16]....
        /*00d0*/ 	.word	0x00002eb0


	//   ....[17]....
        /*00d4*/ 	.word	0x00002f20


	//   ....[18]....
        /*00d8*/ 	.word	0x00002fa0


	//   ....[19]....
        /*00dc*/ 	.word	0x00003010


	//----- nvinfo : EIATTR_EXIT_INSTR_OFFSETS
	.align		4
.L_3225:
        /*00e0*/ 	.byte	0x04, 0x1c
        /*00e2*/ 	.short	(.L_3227 - .L_3226)


	//   ....[0]....
.L_3226:
        /*00e4*/ 	.word	0x00002b70


	//----- nvinfo : EIATTR_MAX_THREADS
	.align		4
.L_3227:
        /*00e8*/ 	.byte	0x04, 0x05
        /*00ea*/ 	.short	(.L_3229 - .L_3228)
.L_3228:
        /*00ec*/ 	.word	0x00000100
        /*00f0*/ 	.word	0x00000001
        /*00f4*/ 	.word	0x00000001


	//----- nvinfo : EIATTR_CRS_STACK_SIZE
	.align		4
.L_3229:
        /*00f8*/ 	.byte	0x04, 0x1e
        /*00fa*/ 	.short	(.L_3231 - .L_3230)
.L_3230:
        /*00fc*/ 	.word	0x00000000
.L_3231:


//--------------------- .nv.info._ZN10layer_norm13ln_bwd_kernelINS_13Kernel_traitsIf6__halfS2_S2_fjLj6144ELj1ELj1ELj8ELj16ENS_18Kernel_traits_baseILj6144EfS2_S2_S2_fjLj256EEEEELb0ELb0ELb1ELb0EEEvNS_9BwdParamsE --------------------------
	.section	.nv.info._ZN10layer_norm13ln_bwd_kernelINS_13Kernel_traitsIf6__halfS2_S2_fjLj6144ELj1ELj1ELj8ELj16ENS_18Kernel_traits_baseILj6144EfS2_S2_S2_fjLj256EEEEELb0ELb0ELb1ELb0EEEvNS_9BwdParamsE,"",@"SHT_CUDA_INFO"
	.sectionflags	@""
	.align	4


	//----- nvinfo : EIATTR_CUDA_API_VERSION
	.align		4
        /*0000*/ 	.byte	0x04, 0x37
        /*0002*/ 	.short	(.L_3233 - .L_3232)
.L_3232:
        /*0004*/ 	.word	0x00000082


	//----- nvinfo : EIATTR_SW2861232_WAR
	.align		4
.L_3233:
        /*0008*/ 	.byte	0x01, 0x35
	.zero		2


	//----- nvinfo : EIATTR_PARAM_CBANK
	.align		4
        /*000c*/ 	.byte	0x04, 0x0a
        /*000e*/ 	.short	(.L_3235 - .L_3234)
	.align		4
.L_3234:
        /*0010*/ 	.word	index@(.nv.constant0._ZN10layer_norm13ln_bwd_kernelINS_13Kernel_traitsIf6__halfS2_S2_fjLj6144ELj1ELj1ELj8ELj16ENS_18Kernel_traits_baseILj6144EfS2_S2_S2_fjLj256EEEEELb0ELb0ELb1ELb0EEEvNS_9BwdParamsE)
        /*0014*/ 	.short	0x0160
        /*0016*/ 	.short	0x0128


	//----- nvinfo : EIATTR_CBANK_PARAM_SIZE
	.align		4
.L_3235:
        /*0018*/ 	.byte	0x03, 0x19
        /*001a*/ 	.short	0x0128


	//----- nvinfo : EIATTR_KPARAM_INFO
	.align		4
        /*001c*/ 	.byte	0x04, 0x17
        /*001e*/ 	.short	(.L_3237 - .L_3236)
.L_3236:
        /*0020*/ 	.word	0x00000000
        /*0024*/ 	.short	0x0000
        /*0026*/ 	.short	0x0000
        /*0028*/ 	.byte	0x00, 0xf0, 0xa1, 0x04


	//----- nvinfo : EIATTR_MAXREG_COUNT
	.align		4
.L_3237:
        /*002c*/ 	.byte	0x03, 0x1b
        /*002e*/ 	.short	0x00ff


	//----- nvinfo : EIATTR_NUM_BARRIERS
	.align		4
        /*0030*/ 	.byte	0x02, 0x4c
        /*0032*/ 	.byte	0x01
	.zero		1


	//----- nvinfo : EIATTR_MERCURY_ISA_VERSION
	.align		4
        /*0034*/ 	.byte	0x03, 0x5f
        /*0036*/ 	.short	0x0000


	//----- nvinfo : EIATTR_COOP_GROUP_MASK_REGIDS
	.align		4
        /*0038*/ 	.byte	0x04, 0x29
        /*003a*/ 	.short	(.L_3239 - .L_3238)


	//   ....[0]....
.L_3238:
        /*003c*/ 	.word	0xffffffff


	//   ....[1]....
        /*0040*/ 	.word	0xffffffff


	//   ....[2]....
        /*0044*/ 	.word	0xffffffff


	//   ....[3]....
        /*0048*/ 	.word	0xffffffff


	//   ....[4]....
        /*004c*/ 	.word	0xffffffff


	//   ....[5]....
        /*0050*/ 	.word	0xffffffff


	//   ....[6]....
        /*0054*/ 	.word	0xffffffff


	//   ....[7]....
        /*0058*/ 	.word	0xffffffff


	//   ....[8]....
        /*005c*/ 	.word	0xffffffff


	//   ....[9]....
        /*0060*/ 	.word	0xffffffff


	//   ....[10]....
        /*0064*/ 	.word	0xffffffff


	//   ....[11]....
        /*0068*/ 	.word	0xffffffff


	//   ....[12]....
        /*006c*/ 	.word	0xffffffff


	//   ....[13]....
        /*0070*/ 	.word	0xffffffff


	//   ....[14]....
        /*0074*/ 	.word	0xffffffff


	//   ....[15]....
        /*0078*/ 	.word	0xffffffff


	//   ....[16]....
        /*007c*/ 	.word	0xffffffff


	//   ....[17]....
        /*0080*/ 	.word	0xffffffff


	//   ....[18]....
        /*0084*/ 	.word	0xffffffff


	//   ....[19]....
        /*0088*/ 	.word	0xffffffff


	//----- nvinfo : EIATTR_COOP_GROUP_INSTR_OFFSETS
	.align		4
.L_3239:
        /*008c*/ 	.byte	0x04, 0x28
        /*008e*/ 	.short	(.L_3241 - .L_3240)


	//   ....[0]....
.L_3240:
        /*0090*/ 	.word	0x00001720


	//   ....[1]....
        /*0094*/ 	.word	0x00001740


	//   ....[2]....
        /*0098*/ 	.word	0x00001760


	//   ....[3]....
        /*009c*/ 	.word	0x00001780


	//   ....[4]....
        /*00a0*/ 	.word	0x000017a0


	//   ....[5]....
        /*00a4*/ 	.word	0x000017c0


	//   ....[6]....
        /*00a8*/ 	.word	0x000017e0


	//   ....[7]....
        /*00ac*/ 	.word	0x00001800


	//   ....[8]....
        /*00b0*/ 	.word	0x00001820


	//   ....[9]....
        /*00b4*/ 	.word	0x00001840


	//   ....[10]....
        /*00b8*/ 	.word	0x00003ab0


	//   ....[11]....
        /*00bc*/ 	.word	0x00003b30


	//   ....[12]....
        /*00c0*/ 	.word	0x00003bb0


	//   ....[13]....
        /*00c4*/ 	.word	0x00003c20


	//   ....[14]....
        /*00c8*/ 	.word	0x00003ca0


	//   ....[15]....
        /*00cc*/ 	.word	0x00003d10


	//   ....[16]....
        /*00d0*/ 	.word	0x00003d90


	//   ....[17]....
        /*00d4*/ 	.word	0x00003e00


	//   ....[18]....
        /*00d8*/ 	.word	0x00003e80


	//   ....[19]....
        /*00dc*/ 	.word	0x00003ef0


	//----- nvinfo : EIATTR_EXIT_INSTR_OFFSETS
	.align		4
.L_3241:
        /*00e0*/ 	.byte	0x04, 0x1c
        /*00e2*/ 	.short	(.L_3243 - .L_3242)


	//   ....[0]....
.L_3242:
        /*00e4*/ 	.word	0x000039d0


	//   ....[1]....
        /*00e8*/ 	.word	0x00003a50


	//----- nvinfo : EIATTR_MAX_THREADS
	.align		4
.L_3243:
        /*00ec*/ 	.byte	0x04, 0x05
        /*00ee*/ 	.short	(.L_3245 - .L_3244)
.L_3244:
        /*00f0*/ 	.word	0x00000100
        /*00f4*/ 	.word	0x00000001
        /*00f8*/ 	.word	0x00000001


	//----- nvinfo : EIATTR_CRS_STACK_SIZE
	.align		4
.L_3245:
        /*00fc*/ 	.byte	0x04, 0x1e
        /*00fe*/ 	.short	(.L_3247 - .L_3246)
.L_3246:
        /*0100*/ 	.word	0x00000000
.L_3247:


//--------------------- .nv.info._ZN10layer_norm13ln_bwd_kernelINS_13Kernel_traitsIf6__halfS2_S2_fjLj6144ELj1ELj1ELj8ELj16ENS_18Kernel_traits_baseILj6144EfS2_S2_S2_fjLj256EEEEELb0ELb0ELb1ELb1EEEvNS_9BwdParamsE --------------------------
	.section	.nv.info._ZN10layer_norm13ln_bwd_kernelINS_13Kernel_traitsIf6__halfS2_S2_fjLj6144ELj1ELj1ELj8ELj16ENS_18Kernel_traits_baseILj6144EfS2_S2_S2_fjLj256EEEEELb0ELb0ELb1ELb1EEEvNS_9BwdParamsE,"",@"SHT_CUDA_INFO"
	.sectionflags	@""
	.align	4


	//----- nvinfo : EIATTR_CUDA_API_VERSION
	.align		4
        /*0000*/ 	.byte	0x04, 0x37
        /*0002*/ 	.short	(.L_3249 - .L_3248)
.L_3248:
        /*0004*/ 	.word	0x00000082


	//----- nvinfo : EIATTR_SW2861232_WAR
	.align		4
.L_3249:
        /*0008*/ 	.byte	0x01, 0x35
	.zero		2


	//----- nvinfo : EIATTR_PARAM_CBANK
	.align		4
        /*000c*/ 	.byte	0x04, 0x0a
        /*000e*/ 	.short	(.L_3251 - .L_3250)
	.align		4
.L_3250:
        /*0010*/ 	.word	index@(.nv.constant0._ZN10layer_norm13ln_bwd_kernelINS_13Kernel_traitsIf6__halfS2_S2_fjLj6144ELj1ELj1ELj8ELj16ENS_18Kernel_traits_baseILj6144EfS2_S2_S2_fjLj256EEEEELb0ELb0ELb1ELb1EEEvNS_9BwdParamsE)
        /*0014*/ 	.short	0x0160
        /*0016*/ 	.short	0x0128


	//----- nvinfo : EIATTR_CBANK_PARAM_SIZE
	.align		4
.L_3251:
        /*0018*/ 	.byte	0x03, 0x19
        /*001a*/ 	.short	0x0128


	//----- nvinfo : EIATTR_KPARAM_INFO
	.align		4
        /*001c*/ 	.byte	0x04, 0x17
        /*001e*/ 	.short	(.L_3253 - .L_3252)
.L_3252:
        /*0020*/ 	.word	0x00000000
        /*0024*/ 	.short	0x0000
        /*0026*/ 	.short	0x0000
        /*0028*/ 	.byte	0x00, 0xf0, 0xa1, 0x04


	//----- nvinfo : EIATTR_MAXREG_COUNT
	.align		4
.L_3253:
        /*002c*/ 	.byte	0x03, 0x1b
        /*002e*/ 	.short	0x00ff


	//----- nvinfo : EIATTR_NUM_BARRIERS
	.align		4
        /*0030*/ 	.byte	0x02, 0x4c
        /*0032*/ 	.byte	0x01
	.zero		1


	//----- nvinfo : EIATTR_MERCURY_ISA_VERSION
	.align		4
        /*0034*/ 	.byte	0x03, 0x5f
        /*0036*/ 	.short	0x0000


	//----- nvinfo : EIATTR_COOP_GROUP_MASK_REGIDS
	.align		4
        /*0038*/ 	.byte	0x04, 0x29
        /*003a*/ 	.short	(.L_3255 - .L_3254)


	//   ....[0]....
.L_3254:
        /*003c*/ 	.word	0xffffffff


	//   ....[1]....
        /*0040*/ 	.word	0xffffffff


	//   ....[2]....
        /*0044*/ 	.word	0xffffffff


	//   ....[3]....
        /*0048*/ 	.word	0xffffffff


	//   ....[4]....
        /*004c*/ 	.word	0xffffffff


	//   ....[5]....
        /*0050*/ 	.word	0xffffffff


	//   ....[6]....
        /*0054*/ 	.word	0xffffffff


	//   ....[7]....
        /*0058*/ 	.word	0xffffffff


	//   ....[8]....
        /*005c*/ 	.word	0xffffffff


	//   ....[9]....
        /*0060*/ 	.word	0xffffffff


	//   ....[10]....
        /*0064*/ 	.word	0xffffffff


	//   ....[11]....
        /*0068*/ 	.word	0xffffffff


	//   ....[12]....
        /*006c*/ 	.word	0xffffffff


	//   ....[13]....
        /*0070*/ 	.word	0xffffffff


	//   ....[14]....
        /*0074*/ 	.word	0xffffffff


	//   ....[15]....
        /*0078*/ 	.word	0xffffffff


	//   ....[16]....
        /*007c*/ 	.word	0xffffffff


	//   ....[17]....
        /*0080*/ 	.word	0xffffffff


	//   ....[18]....
        /*0084*/ 	.word	0xffffffff


	//   ....[19]....
        /*0088*/ 	.word	0xffffffff


	//----- nvinfo : EIATTR_COOP_GROUP_INSTR_OFFSETS
	.align		4
.L_3255:
        /*008c*/ 	.byte	0x04, 0x28
        /*008e*/ 	.short	(.L_3257 - .L_3256)


	//   ....[0]....
.L_3256:
        /*0090*/ 	.word	0x000015d0


	//   ....[1]....
        /*0094*/ 	.word	0x000015f0


	//   ....[2]....
        /*0098*/ 	.word	0x00001610


	//   ....[3]....
        /*009c*/ 	.word	0x00001630


	//   ....[4]....
        /*00a0*/ 	.word	0x00001650


	//   ....[5]....
        /*00a4*/ 	.word	0x00001670


	//   ....[6]....
        /*00a8*/ 	.word	0x00001690


	//   ....[7]....
        /*00ac*/ 	.word	0x000016b0


	//   ....[8]....
        /*00b0*/ 	.word	0x000016d0


	//   ....[9]....
        /*00b4*/ 	.word	0x000016f0


	//   ....[10]....
        /*00b8*/ 	.word	0x000036d0


	//   ....[11]....
        /*00bc*/ 	.word	0x00003750


	//   ....[12]....
        /*00c0*/ 	.word	0x000037d0


	//   ....[13]....
        /*00c4*/ 	.word	0x00003840


	//   ....[14]....
        /*00c8*/ 	.word	0x000038c0


	//   ....[15]....
        /*00cc*/ 	.word	0x00003930


	//   ....[16]....
        /*00d0*/ 	.word	0x000039b0


	//   ....[17]....
        /*00d4*/ 	.word	0x00003a20


	//   ....[18]....
        /*00d8*/ 	.word	0x00003aa0


	//   ....[19]....
        /*00dc*/ 	.word	0x00003b10


	//----- nvinfo : EIATTR_EXIT_INSTR_OFFSETS
	.align		4
.L_3257:
        /*00e0*/ 	.byte	0x04, 0x1c
        /*00e2*/ 	.short	(.L_3259 - .L_3258)


	//   ....[0]....
.L_3258:
        /*00e4*/ 	.word	0x00003670


	//----- nvinfo : EIATTR_MAX_THREADS
	.align		4
.L_3259:
        /*00e8*/ 	.byte	0x04, 0x05
        /*00ea*/ 	.short	(.L_3261 - .L_3260)
.L_3260:
        /*00ec*/ 	.word	0x00000100
        /*00f0*/ 	.word	0x00000001
        /*00f4*/ 	.word	0x00000001


	//----- nvinfo : EIATTR_CRS_STACK_SIZE
	.align		4
.L_3261:
        /*00f8*/ 	.byte	0x04, 0x1e
        /*00fa*/ 	.short	(.L_3263 - .L_3262)
.L_3262:
        /*00fc*/ 	.word	0x00000000
.L_3263:


//--------------------- .nv.info._ZN10layer_norm13ln_bwd_kernelINS_13Kernel_traitsIf6__halfS2_S2_fjLj6144ELj1ELj1ELj8ELj16ENS_18Kernel_traits_baseILj6144EfS2_S2_S2_fjLj256EEEEELb0ELb1ELb0ELb0EEEvNS_9BwdParamsE --------------------------
	.section	.nv.info._ZN10layer_norm13ln_bwd_kernelINS_13Kernel_traitsIf6__halfS2_S2_fjLj6144ELj1ELj1ELj8ELj16ENS_18Kernel_traits_baseILj6144EfS2_S2_S2_fjLj256EEEEELb0ELb1ELb0ELb0EEEvNS_9BwdParamsE,"",@"SHT_CUDA_INFO"
	.sectionflags	@""
	.align	4


	//----- nvinfo : EIATTR_CUDA_API_VERSION
	.align		4
        /*0000*/ 	.byte	0x04, 0x37
        /*0002*/ 	.short	(.L_3265 - .L_3264)
.L_3264:
        /*0004*/ 	.word	0x00000082


	//----- nvinfo : EIATTR_SW2861232_WAR
	.align		4
.L_3265:
        /*0008*/ 	.byte	0x01, 0x35
	.zero		2


	//----- nvinfo : EIATTR_PARAM_CBANK
	.align		4
        /*000c*/ 	.byte	0x04, 0x0a
        /*000e*/ 	.short	(.L_3267 - .L_3266)
	.align		4
.L_3266:
        /*0010*/ 	.word	index@(.nv.constant0._ZN10layer_norm13ln_bwd_kernelINS_13Kernel_traitsIf6__halfS2_S2_fjLj6144ELj1ELj1ELj8ELj16ENS_18Kernel_traits_baseILj6144EfS2_S2_S2_fjLj256EEEEELb0ELb1ELb0ELb0EEEvNS_9BwdParamsE)
        /*0014*/ 	.short	0x0160
        /*0016*/ 	.short	0x0128


	//----- nvinfo : EIATTR_CBANK_PARAM_SIZE
	.align		4
.L_3267:
        /*0018*/ 	.byte	0x03, 0x19
        /*001a*/ 	.short	0x0128


	//----- nvinfo : EIATTR_KPARAM_INFO
	.align		4
        /*001c*/ 	.byte	0x04, 0x17
        /*001e*/ 	.short	(.L_3269 - .L_3268)
.L_3268:
        /*0020*/ 	.word	0x00000000
        /*0024*/ 	.short	0x0000
        /*0026*/ 	.short	0x0000
        /*0028*/ 	.byte	0x00, 0xf0, 0xa1, 0x04


	//----- nvinfo : EIATTR_MAXREG_COUNT
	.align		4
.L_3269:
        /*002c*/ 	.byte	0x03, 0x1b
        /*002e*/ 	.short	0x00ff


	//----- nvinfo : EIATTR_NUM_BARRIERS
	.align		4
        /*0030*/ 	.byte	0x02, 0x4c
        /*0032*/ 	.byte	0x01
	.zero		1


	//----- nvinfo : EIATTR_MERCURY_ISA_VERSION
	.align		4
        /*0034*/ 	.byte	0x03, 0x5f
        /*0036*/ 	.short	0x0000


	//----- nvinfo : EIATTR_COOP_GROUP_MASK_REGIDS
	.align		4
        /*0038*/ 	.byte	0x04, 0x29
        /*003a*/ 	.short	(.L_3271 - .L_3270)


	//   ....[0]....
.L_3270:
        /*003c*/ 	.word	0xffffffff


	//   ....[1]....
        /*0040*/ 	.word	0xffffffff


	//   ....[2]....
        /*0044*/ 	.word	0xffffffff


	//   ....[3]....
        /*0048*/ 	.word	0xffffffff


	//   ....[4]....
        /*004c*/ 	.word	0xffffffff


	//   ....[5]....
        /*0050*/ 	.word	0xffffffff


	//   ....[6]....
        /*0054*/ 	.word	0xffffffff


	//   ....[7]....
        /*0058*/ 	.word	0xffffffff


	//   ....[8]....
        /*005c*/ 	.word	0xffffffff


	//   ....[9]....
        /*0060*/ 	.word	0xffffffff


	//   ....[10]....
        /*0064*/ 	.word	0xffffffff


	//   ....[11]....
        /*0068*/ 	.word	0xffffffff


	//   ....[12]....
        /*006c*/ 	.word	0xffffffff


	//   ....[13]....
        /*0070*/ 	.word	0xffffffff


	//   ....[14]....
        /*0074*/ 	.word	0xffffffff


	//   ....[15]....
        /*0078*/ 	.word	0xffffffff


	//   ....[16]....
        /*007c*/ 	.word	0xffffffff


	//   ....[17]....
        /*0080*/ 	.word	0xffffffff


	//   ....[18]....
        /*0084*/ 	.word	0xffffffff


	//   ....[19]....
        /*0088*/ 	.word	0xffffffff


	//----- nvinfo : EIATTR_COOP_GROUP_INSTR_OFFSETS
	.align		4
.L_3271:
        /*008c*/ 	.byte	0x04, 0x28
        /*008e*/ 	.short	(.L_3273 - .L_3272)


	//   ....[0]....
.L_3272:
        /*0090*/ 	.word	0x000016f0


	//   ....[1]....
        /*0094*/ 	.word	0x00001710


	//   ....[2]....
        /*0098*/ 	.word	0x00001730


	//   ....[3]....
        /*009c*/ 	.word	0x00001750


	//   ....[4]....
        /*00a0*/ 	.word	0x00001770


	//   ....[5]....
        /*00a4*/ 	.word	0x00001790


	//   ....[6]....
        /*00a8*/ 	.word	0x000017b0


	//   ....[7]....
        /*00ac*/ 	.word	0x000017d0


	//   ....[8]....
        /*00b0*/ 	.word	0x000017f0


	//   ....[9]....
        /*00b4*/ 	.word	0x00001810


	//   ....[10]....
        /*00b8*/ 	.word	0x000031f0


	//   ....[11]....
        /*00bc*/ 	.word	0x00003270


	//   ....[12]....
        /*00c0*/ 	.word	0x000032f0


	//   ....[13]....
        /*00c4*/ 	.word	0x00003360


	//   ....[14]....
        /*00c8*/ 	.word	0x000033e0


	//   ....[15]....
        /*00cc*/ 	.word	0x00003450


	//   ....[16]....
        /*00d0*/ 	.word	0x000034d0


	//   ....[17]....
        /*00d4*/ 	.word	0x00003540


	//   ....[18]....
        /*00d8*/ 	.word	0x000035c0


	//   ....[19]....
        /*00dc*/ 	.word	0x00003630


	//----- nvinfo : EIATTR_EXIT_INSTR_OFFSETS
	.align		4
.L_3273:
        /*00e0*/ 	.byte	0x04, 0x1c
        /*00e2*/ 	.short	(.L_3275 - .L_3274)


	//   ....[0]....
.L_3274:
        /*00e4*/ 	.word	0x000030e0


	//   ....[1]....
        /*00e8*/ 	.word	0x00003190


	//----- nvinfo : EIATTR_MAX_THREADS
	.align		4
.L_3275:
        /*00ec*/ 	.byte	0x04, 0x05
        /*00ee*/ 	.short	(.L_3277 - .L_3276)
.L_3276:
        /*00f0*/ 	.word	0x00000100
        /*00f4*/ 	.word	0x00000001
        /*00f8*/ 	.word	0x00000001


	//----- nvinfo : EIATTR_CRS_STACK_SIZE
	.align		4
.L_3277:
        /*00fc*/ 	.byte	0x04, 0x1e
        /*00fe*/ 	.short	(.L_3279 - .L_3278)
.L_3278:
        /*0100*/ 	.word	0x00000000
.L_3279:


//--------------------- .nv.info._ZN10layer_norm13ln_bwd_kernelINS_13Kernel_traitsIf6__halfS2_S2_fjLj6144ELj1ELj1ELj8ELj16ENS_18Kernel_traits_baseILj6144EfS2_S2_S2_fjLj256EEEEELb0ELb1ELb0ELb1EEEvNS_9BwdParamsE --------------------------
	.section	.nv.info._ZN10layer_norm13ln_bwd_kernelINS_13Kernel_traitsIf6__halfS2_S2_fjLj6144ELj1ELj1ELj8ELj16ENS_18Kernel_traits_baseILj6144EfS2_S2_S2_fjLj256EEEEELb0ELb1ELb0ELb1EEEvNS_9BwdParamsE,"",@"SHT_CUDA_INFO"
	.sectionflags	@""
	.align	4


	//----- nvinfo : EIATTR_CUDA_API_VERSION
	.align		4
        /*0000*/ 	.byte	0x04, 0x37
        /*0002*/ 	.short	(.L_3281 - .L_3280)
.L_3280:
        /*0004*/ 	.word	0x00000082


	//----- nvinfo : EIATTR_SW2861232_WAR
	.align		4
.L_3281:
        /*0008*/ 	.byte	0x01, 0x35
	.zero		2


	//----- nvinfo : EIATTR_PARAM_CBANK
	.align		4
        /*000c*/ 	.byte	0x04, 0x0a
        /*000e*/ 	.short	(.L_3283 - .L_3282)
	.align		4
.L_3282:
        /*0010*/ 	.word	index@(.nv.constant0._ZN10layer_norm13ln_bwd_kernelINS_13Kernel_traitsIf6__halfS2_S2_fjLj6144ELj1ELj1ELj8ELj16ENS_18Kernel_traits_baseILj6144EfS2_S2_S2_fjLj256EEEEELb0ELb1ELb0ELb1EEEvNS_9BwdParamsE)
        /*0014*/ 	.short	0x0160
        /*0016*/ 	.short	0x0128


	//----- nvinfo : EIATTR_CBANK_PARAM_SIZE
	.align		4
.L_3283:
        /*0018*/ 	.byte	0x03, 0x19
        /*001a*/ 	.short	0x0128


	//----- nvinfo : EIATTR_KPARAM_INFO
	.align		4
        /*001c*/ 	.byte	0x04, 0x17
        /*001e*/ 	.short	(.L_3285 - .L_3284)
.L_3284:
        /*0020*/ 	.word	0x00000000
        /*0024*/ 	.short	0x0000
        /*0026*/ 	.short	0x0000
        /*0028*/ 	.byte	0x00, 0xf0, 0xa1, 0x04


	//----- nvinfo : EIATTR_MAXREG_COUNT
	.align		4
.L_3285:
        /*002c*/ 	.byte	0x03, 0x1b
        /*002e*/ 	.short	0x00ff


	//----- nvinfo : EIATTR_NUM_BARRIERS
	.align		4
        /*0030*/ 	.byte	0x02, 0x4c
        /*0032*/ 	.byte	0x01
	.zero		1


	//----- nvinfo : EIATTR_MERCURY_ISA_VERSION
	.align		4
        /*0034*/ 	.byte	0x03, 0x5f
        /*0036*/ 	.short	0x0000


	//----- nvinfo : EIATTR_COOP_GROUP_MASK_REGIDS
	.align		4
        /*0038*/ 	.byte	0x04, 0x29
        /*003a*/ 	.short	(.L_3287 - .L_3286)


	//   ....[0]....
.L_3286:
        /*003c*/ 	.word	0xffffffff


	//   ....[1]....
        /*0040*/ 	.word	0xffffffff


	//   ....[2]....
        /*0044*/ 	.word	0xffffffff


	//   ....[3]....
        /*0048*/ 	.word	0xffffffff


	//   ....[4]....
        /*004c*/ 	.word	0xffffffff


	//   ....[5]....
        /*0050*/ 	.word	0xffffffff


	//   ....[6]....
        /*0054*/ 	.word	0xffffffff


	//   ....[7]....
        /*0058*/ 	.word	0xffffffff


	//   ....[8]....
        /*005c*/ 	.word	0xffffffff


	//   ....[9]....
        /*0060*/ 	.word	0xffffffff


	//   ....[10]....
        /*0064*/ 	.word	0xffffffff


	//   ....[11]....
        /*0068*/ 	.word	0xffffffff


	//   ....[12]....
        /*006c*/ 	.word	0xffffffff


	//   ....[13]....
        /*0070*/ 	.word	0xffffffff


	//   ....[14]....
        /*0074*/ 	.word	0xffffffff


	//   ....[15]....
        /*0078*/ 	.word	0xffffffff


	//   ....[16]....
        /*007c*/ 	.word	0xffffffff


	//   ....[17]....
        /*0080*/ 	.word	0xffffffff


	//   ....[18]....
        /*0084*/ 	.word	0xffffffff


	//   ....[19]....
        /*0088*/ 	.word	0xffffffff


	//----- nvinfo : EIATTR_COOP_GROUP_INSTR_OFFSETS
	.align		4
.L_3287:
        /*008c*/ 	.byte	0x04, 0x28
        /*008e*/ 	.short	(.L_3289 - .L_3288)


	//   ....[0]....
.L_3288:
        /*0090*/ 	.word	0x000016c0


	//   ....[1]....
        /*0094*/ 	.word	0x000016e0


	//   ....[2]....
        /*0098*/ 	.word	0x00001700


	//   ....[3]....
        /*009c*/ 	.word	0x00001720


	//   ....[4]....
        /*00a0*/ 	.word	0x00001740


	//   ....[5]....
        /*00a4*/ 	.word	0x00001760


	//   ....[6]....
        /*00a8*/ 	.word	0x00001780


	//   ....[7]....
        /*00ac*/ 	.word	0x000017a0


	//   ....[8]....
        /*00b0*/ 	.word	0x000017c0


	//   ....[9]....
        /*00b4*/ 	.word	0x000017e0


	//   ....[10]....
        /*00b8*/ 	.word	0x00003410


	//   ....[11]....
        /*00bc*/ 	.word	0x00003490


	//   ....[12]....
        /*00c0*/ 	.word	0x00003510


	//   ....[13]....
        /*00c4*/ 	.word	0x00003580


	//   ....[14]....
        /*00c8*/ 	.word	0x00003600


	//   ....[15]....
        /*00cc*/ 	.word	0x00003670


	//   ....[16]....
        /*00d0*/ 	.word	0x000036f0


	//   ....[17]....
        /*00d4*/ 	.word	0x00003760


	//   ....[18]....
        /*00d8*/ 	.word	0x000037e0


	//   ....[19]....
        /*00dc*/ 	.word	0x00003850


	//----- nvinfo : EIATTR_EXIT_INSTR_OFFSETS
	.align		4
.L_3289:
        /*00e0*/ 	.byte	0x04, 0x1c
        /*00e2*/ 	.short	(.L_3291 - .L_3290)


	//   ....[0]....
.L_3290:
        /*00e4*/ 	.word	0x000033b0


	//----- nvinfo : EIATTR_MAX_THREADS
	.align		4
.L_3291:
        /*00e8*/ 	.byte	0x04, 0x05
        /*00ea*/ 	.short	(.L_3293 - .L_3292)
.L_3292:
        /*00ec*/ 	.word	0x00000100
        /*00f0*/ 	.word	0x00000001
        /*00f4*/ 	.word	0x00000001


	//----- nvinfo : EIATTR_CRS_STACK_SIZE
	.align		4
.L_3293:
        /*00f8*/ 	.byte	0x04, 0x1e
        /*00fa*/ 	.short	(.L_3295 - .L_3294)
.L_3294:
        /*00fc*/ 	.word	0x00000000
.L_3295:


//--------------------- .nv.info._ZN10layer_norm13ln_bwd_kernelINS_13Kernel_traitsIf6__halfS2_S2_fjLj6144ELj1ELj1ELj8ELj16ENS_18Kernel_traits_baseILj6144EfS2_S2_S2_fjLj256EEEEELb0ELb1ELb1ELb0EEEvNS_9BwdParamsE --------------------------
	.section	.nv.info._ZN10layer_norm13ln_bwd_kernelINS_13Kernel_traitsIf6__halfS2_S2_fjLj6144ELj1ELj1ELj8ELj16ENS_18Kernel_traits_baseILj6144EfS2_S2_S2_fjLj256EEEEELb0ELb1ELb1ELb0EEEvNS_9BwdParamsE,"",@"SHT_CUDA_INFO"
	.sectionflags	@""
	.align	4


	//----- nvinfo : EIATTR_CUDA_API_VERSION
	.align		4
        /*0000*/ 	.byte	0x04, 0x37
        /*0002*/ 	.short	(.L_3297 - .L_3296)
.L_3296:
        /*0004*/ 	.word	0x00000082


	//----- nvinfo : EIATTR_SW2861232_WAR
	.align		4
.L_3297:
        /*0008*/ 	.byte	0x01, 0x35
	.zero		2


	//----- nvinfo : EIATTR_PARAM_CBANK
	.align		4
        /*000c*/ 	.byte	0x04, 0x0a
        /*000e*/ 	.short	(.L_3299 - .L_3298)
	.align		4
.L_3298:
        /*0010*/ 	.word	index@(.nv.constant0._ZN10layer_norm13ln_bwd_kernelINS_13Kernel_traitsIf6__halfS2_S2_fjLj6144ELj1ELj1ELj8ELj16ENS_18Kernel_traits_baseILj6144EfS2_S2_S2_fjLj256EEEEELb0ELb1ELb1ELb0EEEvNS_9BwdParamsE)
        /*0014*/ 	.short	0x0160
        /*0016*/ 	.short	0x0128


	//----- nvinfo : EIATTR_CBANK_PARAM_SIZE
	.align		4
.L_3299:
        /*0018*/ 	.byte	0x03, 0x19
        /*001a*/ 	.short	0x0128


	//----- nvinfo : EIATTR_KPARAM_INFO
	.align		4
        /*001c*/ 	.byte	0x04, 0x17
        /*001e*/ 	.short	(.L_3301 - .L_3300)
.L_3300:
        /*0020*/ 	.word	0x00000000
        /*0024*/ 	.short	0x0000
        /*0026*/ 	.short	0x0000
        /*0028*/ 	.byte	0x00, 0xf0, 0xa1, 0x04


	//----- nvinfo : EIATTR_MAXREG_COUNT
	.align		4
.L_3301:
        /*002c*/ 	.byte	0x03, 0x1b
        /*002e*/ 	.short	0x00ff


	//----- nvinfo : EIATTR_NUM_BARRIERS
	.align		4
        /*0030*/ 	.byte	0x02, 0x4c
        /*0032*/ 	.byte	0x01
	.zero		1


	//----- nvinfo : EIATTR_MERCURY_ISA_VERSION
	.align		4
        /*0034*/ 	.byte	0x03, 0x5f
        /*0036*/ 	.short	0x0000


	//----- nvinfo : EIATTR_COOP_GROUP_MASK_REGIDS
	.align		4
        /*0038*/ 	.byte	0x04, 0x29
        /*003a*/ 	.short	(.L_3303 - .L_3302)


	//   ....[0]....
.L_3302:
        /*003c*/ 	.word	0xffffffff


	//   ....[1]....
        /*0040*/ 	.word	0xffffffff


	//   ....[2]....
        /*0044*/ 	.word	0xffffffff


	//   ....[3]....
        /*0048*/ 	.word	0xffffffff


	//   ....[4]....
        /*004c*/ 	.word	0xffffffff


	//   ....[5]....
        /*0050*/ 	.word	0xffffffff


	//   ....[6]....
        /*0054*/ 	.word	0xffffffff


	//   ....[7]....
        /*0058*/ 	.word	0xffffffff


	//   ....[8]....
        /*005c*/ 	.word	0xffffffff


	//   ....[9]....
        /*0060*/ 	.word	0xffffffff


	//   ....[10]....
        /*0064*/ 	.word	0xffffffff


	//   ....[11]....
        /*0068*/ 	.word	0xffffffff


	//   ....[12]....
        /*006c*/ 	.word	0xffffffff


	//   ....[13]....
        /*0070*/ 	.word	0xffffffff


	//   ....[14]....
        /*0074*/ 	.word	0xffffffff


	//   ....[15]....
        /*0078*/ 	.word	0xffffffff


	//   ....[16]....
        /*007c*/ 	.word	0xffffffff


	//   ....[17]....
        /*0080*/ 	.word	0xffffffff


	//   ....[18]....
        /*0084*/ 	.word	0xffffffff


	//   ....[19]....
        /*0088*/ 	.word	0xffffffff


	//----- nvinfo : EIATTR_COOP_GROUP_INSTR_OFFSETS
	.align		4
.L_3303:
        /*008c*/ 	.byte	0x04, 0x28
        /*008e*/ 	.short	(.L_3305 - .L_3304)


	//   ....[0]....
.L_3304:
        /*0090*/ 	.word	0x00001890


	//   ....[1]....
        /*0094*/ 	.word	0x000018b0


	//   ....[2]....
        /*0098*/ 	.word	0x000018d0


	//   ....[3]....
        /*009c*/ 	.word	0x000018f0


	//   ....[4]....
        /*00a0*/ 	.word	0x00001910


	//   ....[5]....
        /*00a4*/ 	.word	0x00001930


	//   ....[6]....
        /*00a8*/ 	.word	0x00001950


	//   ....[7]....
        /*00ac*/ 	.word	0x00001970


	//   ....[8]....
        /*00b0*/ 	.word	0x00001990


	//   ....[9]....
        /*00b4*/ 	.word	0x000019b0


	//   ....[10]....
        /*00b8*/ 	.word	0x000045b0


	//   ....[11]....
        /*00bc*/ 	.word	0x00004630


	//   ....[12]....
        /*00c0*/ 	.word	0x000046b0


	//   ....[13]....
        /*00c4*/ 	.word	0x00004720


	//   ....[14]....
        /*00c8*/ 	.word	0x000047a0


	//   ....[15]....
        /*00cc*/ 	.word	0x00004810


	//   ....[16]....
        /*00d0*/ 	.word	0x00004890


	//   ....[17]....
        /*00d4*/ 	.word	0x00004900


	//   ....[18]....
        /*00d8*/ 	.word	0x00004980


	//   ....[19]....
        /*00dc*/ 	.word	0x000049f0


	//----- nvinfo : EIATTR_EXIT_INSTR_OFFSETS
	.align		4
.L_3305:
        /*00e0*/ 	.byte	0x04, 0x1c
        /*00e2*/ 	.short	(.L_3307 - .L_3306)


	//   ....[0]....
.L_3306:
        /*00e4*/ 	.word	0x000044a0


	//   ....[1]....
        /*00e8*/ 	.word	0x00004550


	//----- nvinfo : EIATTR_MAX_THREADS
	.align		4
.L_3307:
        /*00ec*/ 	.byte	0x04, 0x05
        /*00ee*/ 	.short	(.L_3309 - .L_3308)
.L_3308:
        /*00f0*/ 	.word	0x00000100
        /*00f4*/ 	.word	0x00000001
        /*00f8*/ 	.word	0x00000001


	//----- nvinfo : EIATTR_CRS_STACK_SIZE
	.align		4
.L_3309:
        /*00fc*/ 	.byte	0x04, 0x1e
        /*00fe*/ 	.short	(.L_3311 - .L_3310)
.L_3310:
        /*0100*/ 	.word	0x00000000
.L_3311:


//--------------------- .nv.info._ZN10layer_norm13ln_bwd_kernelINS_13Kernel_traitsIf6__halfS2_S2_fjLj6144ELj1ELj1ELj8ELj16ENS_18Kernel_traits_baseILj6144EfS2_S2_S2_fjLj256EEEEELb0ELb1ELb1ELb1EEEvNS_9BwdParamsE --------------------------
	.section	.nv.info._ZN10layer_norm13ln_bwd_kernelINS_13Kernel_traitsIf6__halfS2_S2_fjLj6144ELj1ELj1ELj8ELj16ENS_18Kernel_traits_baseILj6144EfS2_S2_S2_fjLj256EEEEELb0ELb1ELb1ELb1EEEvNS_9BwdParamsE,"",@"SHT_CUDA_INFO"
	.sectionflags	@""
	.align	4


	//----- nvinfo : EIATTR_CUDA_API_VERSION
	.align		4
        /*0000*/ 	.byte	0x04, 0x37
        /*0002*/ 	.short	(.L_3313 - .L_3312)
.L_3312:
        /*0004*/ 	.word	0x00000082


	//----- nvinfo : EIATTR_SW2861232_WAR
	.align		4
.L_3313:
        /*0008*/ 	.byte	0x01, 0x35
	.zero		2


	//----- nvinfo : EIATTR_PARAM_CBANK
	.align		4
        /*000c*/ 	.byte	0x04, 0x0a
        /*000e*/ 	.short	(.L_3315 - .L_3314)
	.align		4
.L_3314:
        /*0010*/ 	.word	index@(.nv.constant0._ZN10layer_norm13ln_bwd_kernelINS_13Kernel_traitsIf6__halfS2_S2_fjLj6144ELj1ELj1ELj8ELj16ENS_18Kernel_traits_baseILj6144EfS2_S2_S2_fjLj256EEEEELb0ELb1ELb1ELb1EEEvNS_9BwdParamsE)
        /*0014*/ 	.short	0x0160
        /*0016*/ 	.short	0x0128


	//----- nvinfo : EIATTR_CBANK_PARAM_SIZE
	.align		4
.L_3315:
        /*0018*/ 	.byte	0x03, 0x19
        /*001a*/ 	.short	0x0128


	//----- nvinfo : EIATTR_KPARAM_INFO
	.align		4
        /*001c*/ 	.byte	0x04, 0x17
        /*001e*/ 	.short	(.L_3317 - .L_3316)
.L_3316:
        /*0020*/ 	.word	0x00000000
        /*0024*/ 	.short	0x0000
        /*0026*/ 	.short	0x0000
        /*0028*/ 	.byte	0x00, 0xf0, 0xa1, 0x04


	//----- nvinfo : EIATTR_MAXREG_COUNT
	.align		4
.L_3317:
        /*002c*/ 	.byte	0x03, 0x1b
        /*002e*/ 	.short	0x00ff


	//----- nvinfo : EIATTR_NUM_BARRIERS
	.align		4
        /*0030*/ 	.byte	0x02, 0x4c
        /*0032*/ 	.byte	0x01
	.zero		1


	//----- nvinfo : EIATTR_MERCURY_ISA_VERSION
	.align		4
        /*0034*/ 	.byte	0x03, 0x5f
        /*0036*/ 	.short	0x0000


	//----- nvinfo : EIATTR_COOP_GROUP_MASK_REGIDS
	.align		4
        /*0038*/ 	.byte	0x04, 0x29
        /*003a*/ 	.short	(.L_3319 - .L_3318)


	//   ....[0]....
.L_3318:
        /*003c*/ 	.word	0xffffffff


	//   ....[1]....
        /*0040*/ 	.word	0xffffffff


	//   ....[2]....
        /*0044*/ 	.word	0xffffffff


	//   ....[3]....
        /*0048*/ 	.word	0xffffffff


	//   ....[4]....
        /*004c*/ 	.word	0xffffffff


	//   ....[5]....
        /*0050*/ 	.word	0xffffffff


	//   ....[6]....
        /*0054*/ 	.word	0xffffffff


	//   ....[7]....
        /*0058*/ 	.word	0xffffffff


	//   ....[8]....
        /*005c*/ 	.word	0xffffffff


	//   ....[9]....
        /*0060*/ 	.word	0xffffffff


	//   ....[10]....
        /*0064*/ 	.word	0xffffffff


	//   ....[11]....
        /*0068*/ 	.word	0xffffffff


	//   ....[12]....
        /*006c*/ 	.word	0xffffffff


	//   ....[13]....
        /*0070*/ 	.word	0xffffffff


	//   ....[14]....
        /*0074*/ 	.word	0xffffffff


	//   ....[15]....
        /*0078*/ 	.word	0xffffffff


	//   ....[16]....
        /*007c*/ 	.word	0xffffffff


	//   ....[17]....
        /*0080*/ 	.word	0xffffffff


	//   ....[18]....
        /*0084*/ 	.word	0xffffffff


	//   ....[19]....
        /*0088*/ 	.word	0xffffffff


	//----- nvinfo : EIATTR_COOP_GROUP_INSTR_OFFSETS
	.align		4
.L_3319:
        /*008c*/ 	.byte	0x04, 0x28
        /*008e*/ 	.short	(.L_3321 - .L_3320)


	//   ....[0]....
.L_3320:
        /*0090*/ 	.word	0x000017d0


	//   ....[1]....
        /*0094*/ 	.word	0x000017f0


	//   ....[2]....
        /*0098*/ 	.word	0x00001810


	//   ....[3]....
        /*009c*/ 	.word	0x00001830


	//   ....[4]....
        /*00a0*/ 	.word	0x00001850


	//   ....[5]....
        /*00a4*/ 	.word	0x00001870


	//   ....[6]....
        /*00a8*/ 	.word	0x00001890


	//   ....[7]....
        /*00ac*/ 	.word	0x000018b0


	//   ....[8]....
        /*00b0*/ 	.word	0x000018d0


	//   ....[9]....
        /*00b4*/ 	.word	0x000018f0


	//   ....[10]....
        /*00b8*/ 	.word	0x000041a0


	//   ....[11]....
        /*00bc*/ 	.word	0x00004220


	//   ....[12]....
        /*00c0*/ 	.word	0x000042a0


	//   ....[13]....
        /*00c4*/ 	.word	0x00004310


	//   ....[14]....
        /*00c8*/ 	.word	0x00004390


	//   ....[15]....
        /*00cc*/ 	.word	0x00004400


	//   ....[16]....
        /*00d0*/ 	.word	0x00004480


	//   ....[17]....
        /*00d4*/ 	.word	0x000044f0


	//   ....[18]....
        /*00d8*/ 	.word	0x00004570


	//   ....[19]....
        /*00dc*/ 	.word	0x000045e0


	//----- nvinfo : EIATTR_EXIT_INSTR_OFFSETS
	.align		4
.L_3321:
        /*00e0*/ 	.byte	0x04, 0x1c
        /*00e2*/ 	.short	(.L_3323 - .L_3322)


	//   ....[0]....
.L_3322:
        /*00e4*/ 	.word	0x00004140


	//----- nvinfo : EIATTR_MAX_THREADS
	.align		4
.L_3323:
        /*00e8*/ 	.byte	0x04, 0x05
        /*00ea*/ 	.short	(.L_3325 - .L_3324)
.L_3324:
        /*00ec*/ 	.word	0x00000100
        /*00f0*/ 	.word	0x00000001
        /*00f4*/ 	.word	0x00000001


	//----- nvinfo : EIATTR_CRS_STACK_SIZE
	.align		4
.L_3325:
        /*00f8*/ 	.byte	0x04, 0x1e
        /*00fa*/ 	.short	(.L_3327 - .L_3326)
.L_3326:
        /*00fc*/ 	.word	0x00000000
.L_3327:


//--------------------- .nv.info._ZN10layer_norm13ln_bwd_kernelINS_13Kernel_traitsIf6__halfS2_S2_fjLj6144ELj1ELj1ELj8ELj16ENS_18Kernel_traits_baseILj6144EfS2_S2_S2_fjLj256EEEEELb1ELb0ELb0ELb0EEEvNS_9BwdParamsE --------------------------
	.section	.nv.info._ZN10layer_norm13ln_bwd_kernelINS_13Kernel_traitsIf6__halfS2_S2_fjLj6144ELj1ELj1ELj8ELj16ENS_18Kernel_traits_baseILj6144EfS2_S2_S2_fjLj256EEEEELb1ELb0ELb0ELb0EEEvNS_9BwdParamsE,"",@"SHT_CUDA_INFO"
	.sectionflags	@""
	.align	4


	//----- nvinfo : EIATTR_CUDA_API_VERSION
	.align		4
        /*0000*/ 	.byte	0x04, 0x37
        /*0002*/ 	.short	(.L_3329 - .L_3328)
.L_3328:
        /*0004*/ 	.word	0x00000082


	//----- nvinfo : EIATTR_SW2861232_WAR
	.align		4
.L_3329:
        /*0008*/ 	.byte	0x01, 0x35
	.zero		2


	//----- nvinfo : EIATTR_PARAM_CBANK
	.align		4
        /*000c*/ 	.byte	0x04, 0x0a
        /*000e*/ 	.short	(.L_3331 - .L_3330)
	.align		4
.L_3330:
        /*0010*/ 	.word	index@(.nv.constant0._ZN10layer_norm13ln_bwd_kernelINS_13Kernel_traitsIf6__halfS2_S2_fjLj6144ELj1ELj1ELj8ELj16ENS_18Kernel_traits_baseILj6144EfS2_S2_S2_fjLj256EEEEELb1ELb0ELb0ELb0EEEvNS_9BwdParamsE)
        /*0014*/ 	.short	0x0160
        /*0016*/ 	.short	0x0128


	//----- nvinfo : EIATTR_CBANK_PARAM_SIZE
	.align		4
.L_3331:
        /*0018*/ 	.byte	0x03, 0x19
        /*001a*/ 	.short	0x0128


	//----- nvinfo : EIATTR_KPARAM_INFO
	.align		4
        /*001c*/ 	.byte	0x04, 0x17
        /*001e*/ 	.short	(.L_3333 - .L_3332)
.L_3332:
        /*0020*/ 	.word	0x00000000
        /*0024*/ 	.short	0x0000
        /*0026*/ 	.short	0x0000
        /*0028*/ 	.byte	0x00, 0xf0, 0xa1, 0x04


	//----- nvinfo : EIATTR_MAXREG_COUNT
	.align		4
.L_3333:
        /*002c*/ 	.byte	0x03, 0x1b
        /*002e*/ 	.short	0x00ff


	//----- nvinfo : EIATTR_NUM_BARRIERS
	.align		4
        /*0030*/ 	.byte	0x02, 0x4c
        /*0032*/ 	.byte	0x01
	.zero		1


	//----- nvinfo : EIATTR_MERCURY_ISA_VERSION
	.align		4
        /*0034*/ 	.byte	0x03, 0x5f
        /*0036*/ 	.short	0x0000


	//----- nvinfo : EIATTR_COOP_GROUP_MASK_REGIDS
	.align		4
        /*0038*/ 	.byte	0x04, 0x29
        /*003a*/ 	.short	(.L_3335 - .L_3334)


	//   ....[0]....
.L_3334:
        /*003c*/ 	.word	0xffffffff


	//   ....[1]....
        /*0040*/ 	.word	0xffffffff


	//   ....[2]....
        /*0044*/ 	.word	0xffffffff


	//   ....[3]....
        /*0048*/ 	.word	0xffffffff


	//   ....[4]....
        /*004c*/ 	.word	0xffffffff


	//   ....[5]....
        /*0050*/ 	.word	0xffffffff


	//   ....[6]....
        /*0054*/ 	.word	0xffffffff


	//   ....[7]....
        /*0058*/ 	.word	0xffffffff


	//   ....[8]....
        /*005c*/ 	.word	0xffffffff


	//   ....[9]....
        /*0060*/ 	.word	0xffffffff


	//   ....[10]....
        /*0064*/ 	.word	0xffffffff


	//   ....[11]....
        /*0068*/ 	.word	0xffffffff


	//   ....[12]....
        /*006c*/ 	.word	0xffffffff


	//   ....[13]....
        /*0070*/ 	.word	0xffffffff


	//   ....[14]....
        /*0074*/ 	.word	0xffffffff


	//   ....[15]....
        /*0078*/ 	.word	0xffffffff


	//   ....[16]....
        /*007c*/ 	.word	0xffffffff


	//   ....[17]....
        /*0080*/ 	.word	0xffffffff


	//   ....[18]....
        /*0084*/ 	.word	0xffffffff


	//   ....[19]....
        /*0088*/ 	.word	0xffffffff


	//----- nvinfo : EIATTR_COOP_GROUP_INSTR_OFFSETS
	.align		4
.L_3335:
        /*008c*/ 	.byte	0x04, 0x28
        /*008e*/ 	.short	(.L_3337 - .L_3336)


	//   ....[0]....
.L_3336:
        /*0090*/ 	.word	0x00001630


	//   ....[1]....
        /*0094*/ 	.word	0x00001650


	//   ....[2]....
        /*0098*/ 	.word	0x00001670


	//   ....[3]....
        /*009c*/ 	.word	0x00001690


	//   ....[4]....
        /*00a0*/ 	.word	0x000016b0


	//   ....[5]....
        /*00a4*/ 	.word	0x000016d0


	//   ....[6]....
        /*00a8*/ 	.word	0x000016f0


	//   ....[7]....
        /*00ac*/ 	.word	0x00001710


	//   ....[8]....
        /*00b0*/ 	.word	0x00001730


	//   ....[9]....
        /*00b4*/ 	.word	0x00001750


	//   ....[10]....
        /*00b8*/ 	.word	0x00003030


	//   ....[11]....
        /*00bc*/ 	.word	0x000030b0


	//   ....[12]....
        /*00c0*/ 	.word	0x00003130


	//   ....[13]....
        /*00c4*/ 	.word	0x000031a0


	//   ....[14]....
        /*00c8*/ 	.word	0x00003220


	//   ....[15]....
        /*00cc*/ 	.word	0x00003290


	//   ....[16]....
        /*00d0*/ 	.word	0x00003310


	//   ....[17]....
        /*00d4*/ 	.word	0x00003380


	//   ....[18]....
        /*00d8*/ 	.word	0x00003400


	//   ....[19]....
        /*00dc*/ 	.word	0x00003470


	//----- nvinfo : EIATTR_EXIT_INSTR_OFFSETS
	.align		4
.L_3337:
        /*00e0*/ 	.byte	0x04, 0x1c
        /*00e2*/ 	.short	(.L_3339 - .L_3338)


	//   ....[0]....
.L_3338:
        /*00e4*/ 	.word	0x00002f50


	//   ....[1]....
        /*00e8*/ 	.word	0x00002fd0


	//----- nvinfo : EIATTR_MAX_THREADS
	.align		4
.L_3339:
        /*00ec*/ 	.byte	0x04, 0x05
        /*00ee*/ 	.short	(.L_3341 - .L_3340)
.L_3340:
        /*00f0*/ 	.word	0x00000100
        /*00f4*/ 	.word	0x00000001
        /*00f8*/ 	.word	0x00000001


	//----- nvinfo : EIATTR_CRS_STACK_SIZE
	.align		4
.L_3341:
        /*00fc*/ 	.byte	0x04, 0x1e
        /*00fe*/ 	.short	(.L_3343 - .L_3342)
.L_3342:
        /*0100*/ 	.word	0x00000000
.L_3343:


//--------------------- .nv.info._ZN10layer_norm13ln_bwd_kernelINS_13Kernel_traitsIf6__halfS2_S2_fjLj6144ELj1ELj1ELj8ELj16ENS_18Kernel_traits_baseILj6144EfS2_S2_S2_fjLj256EEEEELb1ELb0ELb0ELb1EEEvNS_9BwdParamsE --------------------------
	.section	.nv.info._ZN10layer_norm13ln_bwd_kernelINS_13Kernel_traitsIf6__halfS2_S2_fjLj6144ELj1ELj1ELj8ELj16ENS_18Kernel_traits_baseILj6144EfS2_S2_S2_fjLj256EEEEELb1ELb0ELb0ELb1EEEvNS_9BwdParamsE,"",@"SHT_CUDA_INFO"
	.sectionflags	@""
	.align	4


	//----- nvinfo : EIATTR_CUDA_API_VERSION
	.align		4
        /*0000*/ 	.byte	0x04, 0x37
        /*0002*/ 	.short	(.L_3345 - .L_3344)
.L_3344:
        /*0004*/ 	.word	0x00000082


	//----- nvinfo : EIATTR_SW2861232_WAR
	.align		4
.L_3345:
        /*0008*/ 	.byte	0x01, 0x35
	.zero		2


	//----- nvinfo : EIATTR_PARAM_CBANK
	.align		4
        /*000c*/ 	.byte	0x04, 0x0a
        /*000e*/ 	.short	(.L_3347 - .L_3346)
	.align		4
.L_3346:
        /*0010*/ 	.word	index@(.nv.constant0._ZN10layer_norm13ln_bwd_kernelINS_13Kernel_traitsIf6__halfS2_S2_fjLj6144ELj1ELj1ELj8ELj16ENS_18Kernel_traits_baseILj6144EfS2_S2_S2_fjLj256EEEEELb1ELb0ELb0ELb1EEEvNS_9BwdParamsE)
        /*0014*/ 	.short	0x0160
        /*0016*/ 	.short	0x0128


	//----- nvinfo : EIATTR_CBANK_PARAM_SIZE
	.align		4
.L_3347:
        /*0018*/ 	.byte	0x03, 0x19
        /*001a*/ 	.short	0x0128


	//----- nvinfo : EIATTR_KPARAM_INFO
	.align		4
        /*001c*/ 	.byte	0x04, 0x17
        /*001e*/ 	.short	(.L_3349 - .L_3348)
.L_3348:
        /*0020*/ 	.word	0x00000000
        /*0024*/ 	.short	0x0000
        /*0026*/ 	.short	0x0000
        /*0028*/ 	.byte	0x00, 0xf0, 0xa1, 0x04


	//----- nvinfo : EIATTR_MAXREG_COUNT
	.align		4
.L_3349:
        /*002c*/ 	.byte	0x03, 0x1b
        /*002e*/ 	.short	0x00ff


	//----- nvinfo : EIATTR_NUM_BARRIERS
	.align		4
        /*0030*/ 	.byte	0x02, 0x4c
        /*0032*/ 	.byte	0x01
	.zero		1


	//----- nvinfo : EIATTR_MERCURY_ISA_VERSION
	.align		4
        /*0034*/ 	.byte	0x03, 0x5f
        /*0036*/ 	.short	0x0000


	//----- nvinfo : EIATTR_COOP_GROUP_MASK_REGIDS
	.align		4
        /*0038*/ 	.byte	0x04, 0x29
        /*003a*/ 	.short	(.L_3351 - .L_3350)


	//   ....[0]....
.L_3350:
        /*003c*/ 	.word	0xffffffff


	//   ....[1]....
        /*0040*/ 	.word	0xffffffff


	//   ....[2]....
        /*0044*/ 	.word	0xffffffff


	//   ....[3]....
        /*0048*/ 	.word	0xffffffff


	//   ....[4]....
        /*004c*/ 	.word	0xffffffff


	//   ....[5]....
        /*0050*/ 	.word	0xffffffff


	//   ....[6]....
        /*0054*/ 	.word	0xffffffff


	//   ....[7]....
        /*0058*/ 	.word	0xffffffff


	//   ....[8]....
        /*005c*/ 	.word	0xffffffff


	//   ....[9]....
        /*0060*/ 	.word	0xffffffff


	//   ....[10]....
        /*0064*/ 	.word	0xffffffff


	//   ....[11]....
        /*0068*/ 	.word	0xffffffff


	//   ....[12]....
        /*006c*/ 	.word	0xffffffff


	//   ....[13]....
        /*0070*/ 	.word	0xffffffff


	//   ....[14]....
        /*0074*/ 	.word	0xffffffff


	//   ....[15]....
        /*0078*/ 	.word	0xffffffff


	//   ....[16]....
        /*007c*/ 	.word	0xffffffff


	//   ....[17]....
        /*0080*/ 	.word	0xffffffff


	//   ....[18]....
        /*0084*/ 	.word	0xffffffff


	//   ....[19]....
        /*0088*/ 	.word	0xffffffff


	//----- nvinfo : EIATTR_COOP_GROUP_INSTR_OFFSETS
	.align		4
.L_3351:
        /*008c*/ 	.byte	0x04, 0x28
        /*008e*/ 	.short	(.L_3353 - .L_3352)


	//   ....[0]....
.L_3352:
        /*0090*/ 	.word	0x00001620


	//   ....[1]....
        /*0094*/ 	.word	0x00001650


	//   ....[2]....
        /*0098*/ 	.word	0x00001660


	//   ....[3]....
        /*009c*/ 	.word	0x00001690


	//   ....[4]....
        /*00a0*/ 	.word	0x000016a0


	//   ....[5]....
        /*00a4*/ 	.word	0x000016d0


	//   ....[6]....
        /*00a8*/ 	.word	0x000016e0


	//   ....[7]....
        /*00ac*/ 	.word	0x00001710


	//   ....[8]....
        /*00b0*/ 	.word	0x00001720


	//   ....[9]....
        /*00b4*/ 	.word	0x00001740


	//   ....[10]....
        /*00b8*/ 	.word	0x00003090


	//   ....[11]....
        /*00bc*/ 	.word	0x00003110


	//   ....[12]....
        /*00c0*/ 	.word	0x00003190


	//   ....[13]....
        /*00c4*/ 	.word	0x00003200


	//   ....[14]....
        /*00c8*/ 	.word	0x00003280


	//   ....[15]....
        /*00cc*/ 	.word	0x000032f0


	//   ....[16]....
        /*00d0*/ 	.word	0x00003370


	//   ....[17]....
        /*00d4*/ 	.word	0x000033e0


	//   ....[18]....
        /*00d8*/ 	.word	0x00003460


	//   ....[19]....
        /*00dc*/ 	.word	0x000034d0


	//----- nvinfo : EIATTR_EXIT_INSTR_OFFSETS
	.align		4
.L_3353:
        /*00e0*/ 	.byte	0x04, 0x1c
        /*00e2*/ 	.short	(.L_3355 - .L_3354)


	//   ....[0]....
.L_3354:
        /*00e4*/ 	.word	0x00003030


	//----- nvinfo : EIATTR_MAX_THREADS
	.align		4
.L_3355:
        /*00e8*/ 	.byte	0x04, 0x05
        /*00ea*/ 	.short	(.L_3357 - .L_3356)
.L_3356:
        /*00ec*/ 	.word	0x00000100
        /*00f0*/ 	.word	0x00000001
        /*00f4*/ 	.word	0x00000001


	//----- nvinfo : EIATTR_CRS_STACK_SIZE
	.align		4
.L_3357:
        /*00f8*/ 	.byte	0x04, 0x1e
        /*00fa*/ 	.short	(.L_3359 - .L_3358)
.L_3358:
        /*00fc*/ 	.word	0x00000000
.L_3359:


//--------------------- .nv.info._ZN10layer_norm22ln_bwd_finalize_kernelINS_22Kernel_traits_finalizeILj6144Ef6__halfS2_S2_fjLb0ELj1024ELj4ENS_18Kernel_traits_baseILj6144EfS2_S2_S2_fjLj1024EEEEELb0ELb0EEEvNS_9BwdParamsE --------------------------
	.section	.nv.info._ZN10layer_norm22ln_bwd_finalize_kernelINS_22Kernel_traits_finalizeILj6144Ef6__halfS2_S2_fjLb0ELj1024ELj4ENS_18Kernel_traits_baseILj6144EfS2_S2_S2_fjLj1024EEEEELb0ELb0EEEvNS_9BwdParamsE,"",@"SHT_CUDA_INFO"
	.sectionflags	@""
	.align	4


	//----- nvinfo : EIATTR_CUDA_API_VERSION
	.align		4
        /*0000*/ 	.byte	0x04, 0x37
        /*0002*/ 	.short	(.L_3361 - .L_3360)
.L_3360:
        /*0004*/ 	.word	0x00000082


	//----- nvinfo : EIATTR_SW2861232_WAR
	.align		4
.L_3361:
        /*0008*/ 	.byte	0x01, 0x35
	.zero		2


	//----- nvinfo : EIATTR_PARAM_CBANK
	.align		4
        /*000c*/ 	.byte	0x04, 0x0a
        /*000e*/ 	.short	(.L_3363 - .L_3362)
	.align		4
.L_3362:
        /*0010*/ 	.word	index@(.nv.constant0._ZN10layer_norm22ln_bwd_finalize_kernelINS_22Kernel_traits_finalizeILj6144Ef6__halfS2_S2_fjLb0ELj1024ELj4ENS_18Kernel_traits_baseILj6144EfS2_S2_S2_fjLj1024EEEEELb0ELb0EEEvNS_9BwdParamsE)
        /*0014*/ 	.short	0x0160
        /*0016*/ 	.short	0x0128


	//----- nvinfo : EIATTR_CBANK_PARAM_SIZE
	.align		4
.L_3363:
        /*0018*/ 	.byte	0x03, 0x19
        /*001a*/ 	.short	0x0128


	//----- nvinfo : EIATTR_KPARAM_INFO
	.align		4
        /*001c*/ 	.byte	0x04, 0x17
        /*001e*/ 	.short	(.L_3365 - .L_3364)
.L_3364:
        /*0020*/ 	.word	0x00000000
        /*0024*/ 	.short	0x0000
        /*0026*/ 	.short	0x0000
        /*0028*/ 	.byte	0x00, 0xf0, 0xa1, 0x04


	//----- nvinfo : EIATTR_MAXREG_COUNT
	.align		4
.L_3365:
        /*002c*/ 	.byte	0x03, 0x1b
        /*002e*/ 	.short	0x0040


	//----- nvinfo : EIATTR_NUM_BARRIERS
	.align		4
        /*0030*/ 	.byte	0x02, 0x4c
        /*0032*/ 	.byte	0x01
	.zero		1


	//----- nvinfo : EIATTR_MERCURY_ISA_VERSION
	.align		4
        /*0034*/ 	.byte	0x03, 0x5f
        /*0036*/ 	.short	0x0000


	//----- nvinfo : EIATTR_COOP_GROUP_MASK_REGIDS
	.align		4
        /*0038*/ 	.byte	0x04, 0x29
        /*003a*/ 	.short	(.L_3367 - .L_3366)


	//   ....[0]....
.L_3366:
        /*003c*/ 	.word	0xffffffff


	//   ....[1]....
        /*0040*/ 	.word	0xffffffff


	//   ....[2]....
        /*0044*/ 	.word	0xffffffff


	//   ....[3]....
        /*0048*/ 	.word	0xffffffff


	//   ....[4]....
        /*004c*/ 	.word	0xffffffff


	//   ....[5]....
        /*0050*/ 	.word	0xffffffff


	//   ....[6]....
        /*0054*/ 	.word	0xffffffff


	//   ....[7]....
        /*0058*/ 	.word	0xffffffff


	//   ....[8]....
        /*005c*/ 	.word	0xffffffff


	//   ....[9]....
        /*0060*/ 	.word	0xffffffff


	//   ....[10]....
        /*0064*/ 	.word	0xffffffff


	//   ....[11]....
        /*0068*/ 	.word	0xffffffff


	//   ....[12]....
        /*006c*/ 	.word	0xffffffff


	//   ....[13]....
        /*0070*/ 	.word	0xffffffff


	//   ....[14]....
        /*0074*/ 	.word	0xffffffff


	//   ....[15]....
        /*0078*/ 	.word	0xffffffff


	//   ....[16]....
        /*007c*/ 	.word	0xffffffff


	//   ....[17]....
        /*0080*/ 	.word	0xffffffff


	//   ....[18]....
        /*0084*/ 	.word	0xffffffff


	//   ....[19]....
        /*0088*/ 	.word	0xffffffff


	//----- nvinfo : EIATTR_COOP_GROUP_INSTR_OFFSETS
	.align		4
.L_3367:
        /*008c*/ 	.byte	0x04, 0x28
        /*008e*/ 	.short	(.L_3369 - .L_3368)


	//   ....[0]....
.L_3368:
        /*0090*/ 	.word	0x00000820


	//   ....[1]....
        /*0094*/ 	.word	0x00000850


	//   ....[2]....
        /*0098*/ 	.word	0x00000860


	//   ....[3]....
        /*009c*/ 	.word	0x00000890


	//   ....[4]....
        /*00a0*/ 	.word	0x000008a0


	//   ....[5]....
        /*00a4*/ 	.word	0x000008d0


	//   ....[6]....
        /*00a8*/ 	.word	0x000008f0


	//   ....[7]....
        /*00ac*/ 	.word	0x00000900


	//   ....[8]....
        /*00b0*/ 	.word	0x00000930


	//   ....[9]....
        /*00b4*/ 	.word	0x00000940


	//   ....[10]....
        /*00b8*/ 	.word	0x00000b30


	//   ....[11]....
        /*00bc*/ 	.word	0x00000ba0


	//   ....[12]....
        /*00c0*/ 	.word	0x00000c00


	//   ....[13]....
        /*00c4*/ 	.word	0x00000c60


	//   ....[14]....
        /*00c8*/ 	.word	0x00000cd0


	//   ....[15]....
        /*00cc*/ 	.word	0x00000d40


	//   ....[16]....
        /*00d0*/ 	.word	0x00000da0


	//   ....[17]....
        /*00d4*/ 	.word	0x00000e00


	//   ....[18]....
        /*00d8*/ 	.word	0x00000e60


	//   ....[19]....
        /*00dc*/ 	.word	0x00000ec0


	//----- nvinfo : EIATTR_EXIT_INSTR_OFFSETS
	.align		4
.L_3369:
        /*00e0*/ 	.byte	0x04, 0x1c
        /*00e2*/ 	.short	(.L_3371 - .L_3370)


	//   ....[0]....
.L_3370:
        /*00e4*/ 	.word	0x00000070


	//   ....[1]....
        /*00e8*/ 	.word	0x00000ad0


	//----- nvinfo : EIATTR_MAX_THREADS
	.align		4
.L_3371:
        /*00ec*/ 	.byte	0x04, 0x05
        /*00ee*/ 	.short	(.L_3373 - .L_3372)
.L_3372:
        /*00f0*/ 	.word	0x00000400
        /*00f4*/ 	.word	0x00000001
        /*00f8*/ 	.word	0x00000001


	//----- nvinfo : EIATTR_CRS_STACK_SIZE
	.align		4
.L_3373:
        /*00fc*/ 	.byte	0x04, 0x1e
        /*00fe*/ 	.short	(.L_3375 - .L_3374)
.L_3374:
        /*0100*/ 	.word	0x00000000
.L_3375:


//--------------------- .nv.info._ZN10layer_norm13ln_bwd_kernelINS_13Kernel_traitsIf6__halfS2_S2_fjLj6144ELj1ELj1ELj8ELj16ENS_18Kernel_traits_baseILj6144EfS2_S2_S2_fjLj256EEEEELb1ELb0ELb1ELb0EEEvNS_9BwdParamsE --------------------------
	.section	.nv.info._ZN10layer_norm13ln_bwd_kernelINS_13Kernel_traitsIf6__halfS2_S2_fjLj6144ELj1ELj1ELj8ELj16ENS_18Kernel_traits_baseILj6144EfS2_S2_S2_fjLj256EEEEELb1ELb0ELb1ELb0EEEvNS_9BwdParamsE,"",@"SHT_CUDA_INFO"
	.sectionflags	@""
	.align	4


	//----- nvinfo : EIATTR_CUDA_API_VERSION
	.align		4
        /*0000*/ 	.byte	0x04, 0x37
        /*0002*/ 	.short	(.L_3377 - .L_3376)
.L_3376:
        /*0004*/ 	.word	0x00000082


	//----- nvinfo : EIATTR_SW2861232_WAR
	.align		4
.L_3377:
        /*0008*/ 	.byte	0x01, 0x35
	.zero		2


	//----- nvinfo : EIATTR_PARAM_CBANK
	.align		4
        /*000c*/ 	.byte	0x04, 0x0a
        /*000e*/ 	.short	(.L_3379 - .L_3378)
	.align		4
.L_3378:
        /*0010*/ 	.word	index@(.nv.constant0._ZN10layer_norm13ln_bwd_kernelINS_13Kernel_traitsIf6__halfS2_S2_fjLj6144ELj1ELj1ELj8ELj16ENS_18Kernel_traits_baseILj6144EfS2_S2_S2_fjLj256EEEEELb1ELb0ELb1ELb0EEEvNS_9BwdParamsE)
        /*0014*/ 	.short	0x0160
        /*0016*/ 	.short	0x0128


	//----- nvinfo : EIATTR_CBANK_PARAM_SIZE
	.align		4
.L_3379:
        /*0018*/ 	.byte	0x03, 0x19
        /*001a*/ 	.short	0x0128


	//----- nvinfo : EIATTR_KPARAM_INFO
	.align		4
        /*001c*/ 	.byte	0x04, 0x17
        /*001e*/ 	.short	(.L_3381 - .L_3380)
.L_3380:
        /*0020*/ 	.word	0x00000000
        /*0024*/ 	.short	0x0000
        /*0026*/ 	.short	0x0000
        /*0028*/ 	.byte	0x00, 0xf0, 0xa1, 0x04


	//----- nvinfo : EIATTR_MAXREG_COUNT
	.align		4
.L_3381:
        /*002c*/ 	.byte	0x03, 0x1b
        /*002e*/ 	.short	0x00ff


	//----- nvinfo : EIATTR_NUM_BARRIERS
	.align		4
        /*0030*/ 	.byte	0x02, 0x4c
        /*0032*/ 	.byte	0x01
	.zero		1


	//----- nvinfo : EIATTR_MERCURY_ISA_VERSION
	.align		4
        /*0034*/ 	.byte	0x03, 0x5f
        /*0036*/ 	.short	0x0000


	//----- nvinfo : EIATTR_COOP_GROUP_MASK_REGIDS
	.align		4
        /*0038*/ 	.byte	0x04, 0x29
        /*003a*/ 	.short	(.L_3383 - .L_3382)


	//   ....[0]....
.L_3382:
        /*003c*/ 	.word	0xffffffff


	//   ....[1]....
        /*0040*/ 	.word	0xffffffff


	//   ....[2]....
        /*0044*/ 	.word	0xffffffff


	//   ....[3]....
        /*0048*/ 	.word	0xffffffff


	//   ....[4]....
        /*004c*/ 	.word	0xffffffff


	//   ....[5]....
        /*0050*/ 	.word	0xffffffff


	//   ....[6]....
        /*0054*/ 	.word	0xffffffff


	//   ....[7]....
        /*0058*/ 	.word	0xffffffff


	//   ....[8]....
        /*005c*/ 	.word	0xffffffff


	//   ....[9]....
        /*0060*/ 	.word	0xffffffff


	//   ....[10]....
        /*0064*/ 	.word	0xffffffff


	//   ....[11]....
        /*0068*/ 	.word	0xffffffff


	//   ....[12]....
        /*006c*/ 	.word	0xffffffff


	//   ....[13]....
        /*0070*/ 	.word	0xffffffff


	//   ....[14]....
        /*0074*/ 	.word	0xffffffff


	//   ....[15]....
        /*0078*/ 	.word	0xffffffff


	//   ....[16]....
        /*007c*/ 	.word	0xffffffff


	//   ....[17]....
        /*0080*/ 	.word	0xffffffff


	//   ....[18]....
        /*0084*/ 	.word	0xffffffff


	//   ....[19]....
        /*0088*/ 	.word	0xffffffff


	//----- nvinfo : EIATTR_COOP_GROUP_INSTR_OFFSETS
	.align		4
.L_3383:
        /*008c*/ 	.byte	0x04, 0x28
        /*008e*/ 	.short	(.L_3385 - .L_3384)


	//   ....[0]....
.L_3384:
        /*0090*/ 	.word	0x00001970


	//   ....[1]....
        /*0094*/ 	.word	0x00001990


	//   ....[2]....
        /*0098*/ 	.word	0x000019b0


	//   ....[3]....
        /*009c*/ 	.word	0x000019d0


	//   ....[4]....
        /*00a0*/ 	.word	0x000019f0


	//   ....[5]....
        /*00a4*/ 	.word	0x00001a10


	//   ....[6]....
        /*00a8*/ 	.word	0x00001a30


	//   ....[7]....
        /*00ac*/ 	.word	0x00001a50


	//   ....[8]....
        /*00b0*/ 	.word	0x00001a70


	//   ....[9]....
        /*00b4*/ 	.word	0x00001a90


	//   ....[10]....
        /*00b8*/ 	.word	0x00004480


	//   ....[11]....
        /*00bc*/ 	.word	0x00004500


	//   ....[12]....
        /*00c0*/ 	.word	0x00004580


	//   ....[13]....
        /*00c4*/ 	.word	0x000045f0


	//   ....[14]....
        /*00c8*/ 	.word	0x00004670


	//   ....[15]....
        /*00cc*/ 	.word	0x000046e0


	//   ....[16]....
        /*00d0*/ 	.word	0x00004760


	//   ....[17]....
        /*00d4*/ 	.word	0x000047d0


	//   ....[18]....
        /*00d8*/ 	.word	0x00004850


	//   ....[19]....
        /*00dc*/ 	.word	0x000048c0


	//----- nvinfo : EIATTR_EXIT_INSTR_OFFSETS
	.align		4
.L_3385:
        /*00e0*/ 	.byte	0x04, 0x1c
        /*00e2*/ 	.short	(.L_3387 - .L_3386)


	//   ....[0]....
.L_3386:
        /*00e4*/ 	.word	0x000043a0


	//   ....[1]....
        /*00e8*/ 	.word	0x00004420


	//----- nvinfo : EIATTR_MAX_THREADS
	.align		4
.L_3387:
        /*00ec*/ 	.byte	0x04, 0x05
        /*00ee*/ 	.short	(.L_3389 - .L_3388)
.L_3388:
        /*00f0*/ 	.word	0x00000100
        /*00f4*/ 	.word	0x00000001
        /*00f8*/ 	.word	0x00000001


	//----- nvinfo : EIATTR_CRS_STACK_SIZE
	.align		4
.L_3389:
        /*00fc*/ 	.byte	0x04, 0x1e
        /*00fe*/ 	.short	(.L_3391 - .L_3390)
.L_3390:
        /*0100*/ 	.word	0x00000000
.L_3391:


//--------------------- .nv.info._ZN10layer_norm22ln_bwd_finalize_kernelINS_22Kernel_traits_finalizeILj6144Ef6__halfS2_S2_fjLb0ELj1024ELj4ENS_18Kernel_traits_baseILj6144EfS2_S2_S2_fjLj1024EEEEELb0ELb1EEEvNS_9BwdParamsE --------------------------
	.section	.nv.info._ZN10layer_norm22ln_bwd_finalize_kernelINS_22Kernel_traits_finalizeILj6144Ef6__halfS2_S2_fjLb0ELj1024ELj4ENS_18Kernel_traits_baseILj6144EfS2_S2_S2_fjLj1024EEEEELb0ELb1EEEvNS_9BwdParamsE,"",@"SHT_CUDA_INFO"
	.sectionflags	@""
	.align	4


	//----- nvinfo : EIATTR_CUDA_API_VERSION
	.align		4
        /*0000*/ 	.byte	0x04, 0x37
        /*0002*/ 	.short	(.L_3393 - .L_3392)
.L_3392:
        /*0004*/ 	.word	0x00000082


	//----- nvinfo : EIATTR_SW2861232_WAR
	.align		4
.L_3393:
        /*0008*/ 	.byte	0x01, 0x35
	.zero		2


	//----- nvinfo : EIATTR_PARAM_CBANK
	.align		4
        /*000c*/ 	.byte	0x04, 0x0a
        /*000e*/ 	.short	(.L_3395 - .L_3394)
	.align		4
.L_3394:
        /*0010*/ 	.word	index@(.nv.constant0._ZN10layer_norm22ln_bwd_finalize_kernelINS_22Kernel_traits_finalizeILj6144Ef6__halfS2_S2_fjLb0ELj1024ELj4ENS_18Kernel_traits_baseILj6144EfS2_S2_S2_fjLj1024EEEEELb0ELb1EEEvNS_9BwdParamsE)
        /*0014*/ 	.short	0x0160
        /*0016*/ 	.short	0x0128


	//----- nvinfo : EIATTR_CBANK_PARAM_SIZE
	.align		4
.L_3395:
        /*0018*/ 	.byte	0x03, 0x19
        /*001a*/ 	.short	0x0128


	//----- nvinfo : EIATTR_KPARAM_INFO
	.align		4
        /*001c*/ 	.byte	0x04, 0x17
        /*001e*/ 	.short	(.L_3397 - .L_3396)
.L_3396:
        /*0020*/ 	.word	0x00000000
        /*0024*/ 	.short	0x0000
        /*0026*/ 	.short	0x0000
        /*0028*/ 	.byte	0x00, 0xf0, 0xa1, 0x04


	//----- nvinfo : EIATTR_MAXREG_COUNT
	.align		4
.L_3397:
        /*002c*/ 	.byte	0x03, 0x1b
        /*002e*/ 	.short	0x0040


	//----- nvinfo : EIATTR_NUM_BARRIERS
	.align		4
        /*0030*/ 	.byte	0x02, 0x4c
        /*0032*/ 	.byte	0x01
	.zero		1


	//----- nvinfo : EIATTR_MERCURY_ISA_VERSION
	.align		4
        /*0034*/ 	.byte	0x03, 0x5f
        /*0036*/ 	.short	0x0000


	//----- nvinfo : EIATTR_COOP_GROUP_MASK_REGIDS
	.align		4
        /*0038*/ 	.byte	0x04, 0x29
        /*003a*/ 	.short	(.L_3399 - .L_3398)


	//   ....[0]....
.L_3398:
        /*003c*/ 	.word	0xffffffff


	//   ....[1]....
        /*0040*/ 	.word	0xffffffff


	//   ....[2]....
        /*0044*/ 	.word	0xffffffff


	//   ....[3]....
        /*0048*/ 	.word	0xffffffff


	//   ....[4]....
        /*004c*/ 	.word	0xffffffff


	//   ....[5]....
        /*0050*/ 	.word	0xffffffff


	//   ....[6]....
        /*0054*/ 	.word	0xffffffff


	//   ....[7]....
        /*0058*/ 	.word	0xffffffff


	//   ....[8]....
        /*005c*/ 	.word	0xffffffff


	//   ....[9]....
        /*0060*/ 	.word	0xffffffff


	//   ....[10]....
        /*0064*/ 	.word	0xffffffff


	//   ....[11]....
        /*0068*/ 	.word	0xffffffff


	//   ....[12]....
        /*006c*/ 	.word	0xffffffff


	//   ....[13]....
        /*0070*/ 	.word	0xffffffff


	//   ....[14]....
        /*0074*/ 	.word	0xffffffff


	//   ....[15]....
        /*0078*/ 	.word	0xffffffff


	//   ....[16]....
        /*007c*/ 	.word	0xffffffff


	//   ....[17]....
        /*0080*/ 	.word	0xffffffff


	//   ....[18]....
        /*0084*/ 	.word	0xffffffff


	//   ....[19]....
        /*0088*/ 	.word	0xffffffff


	//----- nvinfo : EIATTR_COOP_GROUP_INSTR_OFFSETS
	.align		4
.L_3399:
        /*008c*/ 	.byte	0x04, 0x28
        /*008e*/ 	.short	(.L_3401 - .L_3400)


	//   ....[0]....
.L_3400:
        /*0090*/ 	.word	0x000007f0


	//   ....[1]....
        /*0094*/ 	.word	0x00000820


	//   ....[2]....
        /*0098*/ 	.word	0x00000840


	//   ....[3]....
        /*009c*/ 	.word	0x00000850


	//   ....[4]....
        /*00a0*/ 	.word	0x00000880


	//   ....[5]....
        /*00a4*/ 	.word	0x00000890


	//   ....[6]....
        /*00a8*/ 	.word	0x000008c0


	//   ....[7]....
        /*00ac*/ 	.word	0x000008d0


	//   ....[8]....
        /*00b0*/ 	.word	0x00000900


	//   ....[9]....
        /*00b4*/ 	.word	0x00000910


	//   ....[10]....
        /*00b8*/ 	.word	0x00000ab0


	//   ....[11]....
        /*00bc*/ 	.word	0x00000b30


	//   ....[12]....
        /*00c0*/ 	.word	0x00000b90


	//   ....[13]....
        /*00c4*/ 	.word	0x00000bf0


	//   ....[14]....
        /*00c8*/ 	.word	0x00000c60


	//   ....[15]....
        /*00cc*/ 	.word	0x00000cd0


	//   ....[16]....
        /*00d0*/ 	.word	0x00000d30


	//   ....[17]....
        /*00d4*/ 	.word	0x00000d90


	//   ....[18]....
        /*00d8*/ 	.word	0x00000df0


	//   ....[19]....
        /*00dc*/ 	.word	0x00000e50


	//----- nvinfo : EIATTR_EXIT_INSTR_OFFSETS
	.align		4
.L_3401:
        /*00e0*/ 	.byte	0x04, 0x1c
        /*00e2*/ 	.short	(.L_3403 - .L_3402)


	//   ....[0]....
.L_3402:
        /*00e4*/ 	.word	0x00000070


	//   ....[1]....
        /*00e8*/ 	.word	0x00000a50


	//----- nvinfo : EIATTR_MAX_THREADS
	.align		4
.L_3403:
        /*00ec*/ 	.byte	0x04, 0x05
        /*00ee*/ 	.short	(.L_3405 - .L_3404)
.L_3404:
        /*00f0*/ 	.word	0x00000400
        /*00f4*/ 	.word	0x00000001
        /*00f8*/ 	.word	0x00000001


	//----- nvinfo : EIATTR_CRS_STACK_SIZE
	.align		4
.L_3405:
        /*00fc*/ 	.byte	0x04, 0x1e
        /*00fe*/ 	.short	(.L_3407 - .L_3406)
.L_3406:
        /*0100*/ 	.word	0x00000000
.L_3407:


//--------------------- .nv.info._ZN10layer_norm13ln_bwd_kernelINS_13Kernel_traitsIf6__halfS2_S2_fjLj6144ELj1ELj1ELj8ELj16ENS_18Kernel_traits_baseILj6144EfS2_S2_S2_fjLj256EEEEELb1ELb0ELb1ELb1EEEvNS_9BwdParamsE --------------------------
	.section	.nv.info._ZN10layer_norm13ln_bwd_kernelINS_13Kernel_traitsIf6__halfS2_S2_fjLj6144ELj1ELj1ELj8ELj16ENS_18Kernel_traits_baseILj6144EfS2_S2_S2_fjLj256EEEEELb1ELb0ELb1ELb1EEEvNS_9BwdParamsE,"",@"SHT_CUDA_INFO"
	.sectionflags	@""
	.align	4


	//----- nvinfo : EIATTR_CUDA_API_VERSION
	.align		4
        /*0000*/ 	.byte	0x04, 0x37
        /*0002*/ 	.short	(.L_3409 - .L_3408)
.L_3408:
        /*0004*/ 	.word	0x00000082


	//----- nvinfo : EIATTR_SW2861232_WAR
	.align		4
.L_3409:
        /*0008*/ 	.byte	0x01, 0x35
	.zero		2


	//----- nvinfo : EIATTR_PARAM_CBANK
	.align		4
        /*000c*/ 	.byte	0x04, 0x0a
        /*000e*/ 	.short	(.L_3411 - .L_3410)
	.align		4
.L_3410:
        /*0010*/ 	.word	index@(.nv.constant0._ZN10layer_norm13ln_bwd_kernelINS_13Kernel_traitsIf6__halfS2_S2_fjLj6144ELj1ELj1ELj8ELj16ENS_18Kernel_traits_baseILj6144EfS2_S2_S2_fjLj256EEEEELb1ELb0ELb1ELb1EEEvNS_9BwdParamsE)
        /*0014*/ 	.short	0x0160
        /*0016*/ 	.short	0x0128


	//----- nvinfo : EIATTR_CBANK_PARAM_SIZE
	.align		4
.L_3411:
        /*0018*/ 	.byte	0x03, 0x19
        /*001a*/ 	.short	0x0128


	//----- nvinfo : EIATTR_KPARAM_INFO
	.align		4
        /*001c*/ 	.byte	0x04, 0x17
        /*001e*/ 	.short	(.L_3413 - .L_3412)
.L_3412:
        /*0020*/ 	.word	0x00000000
        /*0024*/ 	.short	0x0000
        /*0026*/ 	.short	0x0000
        /*0028*/ 	.byte	0x00, 0xf0, 0xa1, 0x04


	//----- nvinfo : EIATTR_MAXREG_COUNT
	.align		4
.L_3413:
        /*002c*/ 	.byte	0x03, 0x1b
        /*002e*/ 	.short	0x00ff


	//----- nvinfo : EIATTR_NUM_BARRIERS
	.align		4
        /*0030*/ 	.byte	0x02, 0x4c
        /*0032*/ 	.byte	0x01
	.zero		1


	//----- nvinfo : EIATTR_MERCURY_ISA_VERSION
	.align		4
        /*0034*/ 	.byte	0x03, 0x5f
        /*0036*/ 	.short	0x0000


	//----- nvinfo : EIATTR_COOP_GROUP_MASK_REGIDS
	.align		4
        /*0038*/ 	.byte	0x04, 0x29
        /*003a*/ 	.short	(.L_3415 - .L_3414)


	//   ....[0]....
.L_3414:
        /*003c*/ 	.word	0xffffffff


	//   ....[1]....
        /*0040*/ 	.word	0xffffffff


	//   ....[2]....
        /*0044*/ 	.word	0xffffffff


	//   ....[3]....
        /*0048*/ 	.word	0xffffffff


	//   ....[4]....
        /*004c*/ 	.word	0xffffffff


	//   ....[5]....
        /*0050*/ 	.word	0xffffffff


	//   ....[6]....
        /*0054*/ 	.word	0xffffffff


	//   ....[7]....
        /*0058*/ 	.word	0xffffffff


	//   ....[8]....
        /*005c*/ 	.word	0xffffffff


	//   ....[9]....
        /*0060*/ 	.word	0xffffffff


	//   ....[10]....
        /*0064*/ 	.word	0xffffffff


	//   ....[11]....
        /*0068*/ 	.word	0xffffffff


	//   ....[12]....
        /*006c*/ 	.word	0xffffffff


	//   ....[13]....
        /*0070*/ 	.word	0xffffffff


	//   ....[14]....
        /*0074*/ 	.word	0xffffffff


	//   ....[15]....
        /*0078*/ 	.word	0xffffffff


	//   ....[16]....
        /*007c*/ 	.word	0xffffffff


	//   ....[17]....
        /*0080*/ 	.word	0xffffffff


	//   ....[18]....
        /*0084*/ 	.word	0xffffffff


	//   ....[19]....
        /*0088*/ 	.word	0xffffffff


	//----- nvinfo : EIATTR_COOP_GROUP_INSTR_OFFSETS
	.align		4
.L_3415:
        /*008c*/ 	.byte	0x04, 0x28
        /*008e*/ 	.short	(.L_3417 - .L_3416)


	//   ....[0]....
.L_3416:
        /*0090*/ 	.word	0x00001830


	//   ....[1]....
        /*0094*/ 	.word	0x00001850


	//   ....[2]....
        /*0098*/ 	.word	0x00001870


	//   ....[3]....
        /*009c*/ 	.word	0x00001890


	//   ....[4]....
        /*00a0*/ 	.word	0x000018b0


	//   ....[5]....
        /*00a4*/ 	.word	0x000018d0


	//   ....[6]....
        /*00a8*/ 	.word	0x000018f0


	//   ....[7]....
        /*00ac*/ 	.word	0x00001910


	//   ....[8]....
        /*00b0*/ 	.word	0x00001930


	//   ....[9]....
        /*00b4*/ 	.word	0x00001950


	//   ....[10]....
        /*00b8*/ 	.word	0x00004070


	//   ....[11]....
        /*00bc*/ 	.word	0x000040f0


	//   ....[12]....
        /*00c0*/ 	.word	0x00004170


	//   ....[13]....
        /*00c4*/ 	.word	0x000041e0


	//   ....[14]....
        /*00c8*/ 	.word	0x00004260


	//   ....[15]....
        /*00cc*/ 	.word	0x000042d0


	//   ....[16]....
        /*00d0*/ 	.word	0x00004350


	//   ....[17]....
        /*00d4*/ 	.word	0x000043c0


	//   ....[18]....
        /*00d8*/ 	.word	0x00004440


	//   ....[19]....
        /*00dc*/ 	.word	0x000044b0


	//----- nvinfo : EIATTR_EXIT_INSTR_OFFSETS
	.align		4
.L_3417:
        /*00e0*/ 	.byte	0x04, 0x1c
        /*00e2*/ 	.short	(.L_3419 - .L_3418)


	//   ....[0]....
.L_3418:
        /*00e4*/ 	.word	0x00004010


	//----- nvinfo : EIATTR_MAX_THREADS
	.align		4
.L_3419:
        /*00e8*/ 	.byte	0x04, 0x05
        /*00ea*/ 	.short	(.L_3421 - .L_3420)
.L_3420:
        /*00ec*/ 	.word	0x00000100
        /*00f0*/ 	.word	0x00000001
        /*00f4*/ 	.word	0x00000001


	//----- nvinfo : EIATTR_CRS_STACK_SIZE
	.align		4
.L_3421:
        /*00f8*/ 	.byte	0x04, 0x1e
        /*00fa*/ 	.short	(.L_3423 - .L_3422)
.L_3422:
        /*00fc*/ 	.word	0x00000000
.L_3423:


//--------------------- .nv.info._ZN10layer_norm13ln_bwd_kernelINS_13Kernel_traitsIf6__halfS2_S2_fjLj6144ELj1ELj1ELj8ELj16ENS_18Kernel_traits_baseILj6144EfS2_S2_S2_fjLj256EEEEELb1ELb1ELb0ELb0EEEvNS_9BwdParamsE --------------------------
	.section	.nv.info._ZN10layer_norm13ln_bwd_kernelINS_13Kernel_traitsIf6__halfS2_S2_fjLj6144ELj1ELj1ELj8ELj16ENS_18Kernel_traits_baseILj6144EfS2_S2_S2_fjLj256EEEEELb1ELb1ELb0ELb0EEEvNS_9BwdParamsE,"",@"SHT_CUDA_INFO"
	.sectionflags	@""
	.align	4


	//----- nvinfo : EIATTR_CUDA_API_VERSION
	.align		4
        /*0000*/ 	.byte	0x04, 0x37
        /*0002*/ 	.short	(.L_3425 - .L_3424)
.L_3424:
        /*0004*/ 	.word	0x00000082


	//----- nvinfo : EIATTR_SW2861232_WAR
	.align		4
.L_3425:
        /*0008*/ 	.byte	0x01, 0x35
	.zero		2


	//----- nvinfo : EIATTR_PARAM_CBANK
	.align		4
        /*000c*/ 	.byte	0x04, 0x0a
        /*000e*/ 	.short	(.L_3427 - .L_3426)
	.align		4
.L_3426:
        /*0010*/ 	.word	index@(.nv.constant0._ZN10layer_norm13ln_bwd_kernelINS_13Kernel_traitsIf6__halfS2_S2_fjLj6144ELj1ELj1ELj8ELj16ENS_18Kernel_traits_baseILj6144EfS2_S2_S2_fjLj256EEEEELb1ELb1ELb0ELb0EEEvNS_9BwdParamsE)
        /*0014*/ 	.short	0x0160
        /*0016*/ 	.short	0x0128


	//----- nvinfo : EIATTR_CBANK_PARAM_SIZE
	.align		4
.L_3427:
        /*0018*/ 	.byte	0x03, 0x19
        /*001a*/ 	.short	0x0128


	//----- nvinfo : EIATTR_KPARAM_INFO
	.align		4
        /*001c*/ 	.byte	0x04, 0x17
        /*001e*/ 	.short	(.L_3429 - .L_3428)
.L_3428:
        /*0020*/ 	.word	0x00000000
        /*0024*/ 	.short	0x0000
        /*0026*/ 	.short	0x0000
        /*0028*/ 	.byte	0x00, 0xf0, 0xa1, 0x04


	//----- nvinfo : EIATTR_MAXREG_COUNT
	.align		4
.L_3429:
        /*002c*/ 	.byte	0x03, 0x1b
        /*002e*/ 	.short	0x00ff


	//----- nvinfo : EIATTR_NUM_BARRIERS
	.align		4
        /*0030*/ 	.byte	0x02, 0x4c
        /*0032*/ 	.byte	0x01
	.zero		1


	//----- nvinfo : EIATTR_MERCURY_ISA_VERSION
	.align		4
        /*0034*/ 	.byte	0x03, 0x5f
        /*0036*/ 	.short	0x0000


	//----- nvinfo : EIATTR_COOP_GROUP_MASK_REGIDS
	.align		4
        /*0038*/ 	.byte	0x04, 0x29
        /*003a*/ 	.short	(.L_3431 - .L_3430)


	//   ....[0]....
.L_3430:
        /*003c*/ 	.word	0xffffffff


	//   ....[1]....
        /*0040*/ 	.word	0xffffffff


	//   ....[2]....
        /*0044*/ 	.word	0xffffffff


	//   ....[3]....
        /*0048*/ 	.word	0xffffffff


	//   ....[4]....
        /*004c*/ 	.word	0xffffffff


	//   ....[5]....
        /*0050*/ 	.word	0xffffffff


	//   ....[6]....
        /*0054*/ 	.word	0xffffffff


	//   ....[7]....
        /*0058*/ 	.word	0xffffffff


	//   ....[8]....
        /*005c*/ 	.word	0xffffffff


	//   ....[9]....
        /*0060*/ 	.word	0xffffffff


	//   ....[10]....
        /*0064*/ 	.word	0xffffffff


	//   ....[11]....
        /*0068*/ 	.word	0xffffffff


	//   ....[12]....
        /*006c*/ 	.word	0xffffffff


	//   ....[13]....
        /*0070*/ 	.word	0xffffffff


	//   ....[14]....
        /*0074*/ 	.word	0xffffffff


	//   ....[15]....
        /*0078*/ 	.word	0xffffffff


	//   ....[16]....
        /*007c*/ 	.word	0xffffffff


	//   ....[17]....
        /*0080*/ 	.word	0xffffffff


	//   ....[18]....
        /*0084*/ 	.word	0xffffffff


	//   ....[19]....
        /*0088*/ 	.word	0xffffffff


	//----- nvinfo : EIATTR_COOP_GROUP_INSTR_OFFSETS
	.align		4
.L_3431:
        /*008c*/ 	.byte	0x04, 0x28
        /*008e*/ 	.short	(.L_3433 - .L_3432)


	//   ....[0]....
.L_3432:
        /*0090*/ 	.word	0x00001780


	//   ....[1]....
        /*0094*/ 	.word	0x000017a0


	//   ....[2]....
        /*0098*/ 	.word	0x000017c0


	//   ....[3]....
        /*009c*/ 	.word	0x000017e0


	//   ....[4]....
        /*00a0*/ 	.word	0x00001800


	//   ....[5]....
        /*00a4*/ 	.word	0x00001820


	//   ....[6]....
        /*00a8*/ 	.word	0x00001840


	//   ....[7]....
        /*00ac*/ 	.word	0x00001860


	//   ....[8]....
        /*00b0*/ 	.word	0x00001880


	//   ....[9]....
        /*00b4*/ 	.word	0x000018a0


	//   ....[10]....
        /*00b8*/ 	.word	0x000039e0


	//   ....[11]....
        /*00bc*/ 	.word	0x00003a60


	//   ....[12]....
        /*00c0*/ 	.word	0x00003ae0


	//   ....[13]....
        /*00c4*/ 	.word	0x00003b50


	//   ....[14]....
        /*00c8*/ 	.word	0x00003bd0


	//   ....[15]....
        /*00cc*/ 	.word	0x00003c40


	//   ....[16]....
        /*00d0*/ 	.word	0x00003cc0


	//   ....[17]....
        /*00d4*/ 	.word	0x00003d30


	//   ....[18]....
        /*00d8*/ 	.word	0x00003db0


	//   ....[19]....
        /*00dc*/ 	.word	0x00003e20


	//----- nvinfo : EIATTR_EXIT_INSTR_OFFSETS
	.align		4
.L_3433:
        /*00e0*/ 	.byte	0x04, 0x1c
        /*00e2*/ 	.short	(.L_3435 - .L_3434)


	//   ....[0]....
.L_3434:
        /*00e4*/ 	.word	0x000038d0


	//   ....[1]....
        /*00e8*/ 	.word	0x00003980


	//----- nvinfo : EIATTR_MAX_THREADS
	.align		4
.L_3435:
        /*00ec*/ 	.byte	0x04, 0x05
        /*00ee*/ 	.short	(.L_3437 - .L_3436)
.L_3436:
        /*00f0*/ 	.word	0x00000100
        /*00f4*/ 	.word	0x00000001
        /*00f8*/ 	.word	0x00000001


	//----- nvinfo : EIATTR_CRS_STACK_SIZE
	.align		4
.L_3437:
        /*00fc*/ 	.byte	0x04, 0x1e
        /*00fe*/ 	.short	(.L_3439 - .L_3438)
.L_3438:
        /*0100*/ 	.word	0x00000000
.L_3439:


//--------------------- .nv.info._ZN10layer_norm13ln_bwd_kernelINS_13Kernel_traitsIf6__halfS2_S2_fjLj6144ELj1ELj1ELj8ELj16ENS_18Kernel_traits_baseILj6144EfS2_S2_S2_fjLj256EEEEELb1ELb1ELb0ELb1EEEvNS_9BwdParamsE --------------------------
	.section	.nv.info._ZN10layer_norm13ln_bwd_kernelINS_13Kernel_traitsIf6__halfS2_S2_fjLj6144ELj1ELj1ELj8ELj16ENS_18Kernel_traits_baseILj6144EfS2_S2_S2_fjLj256EEEEELb1ELb1ELb0ELb1EEEvNS_9BwdParamsE,"",@"SHT_CUDA_INFO"
	.sectionflags	@""
	.align	4


	//----- nvinfo : EIATTR_CUDA_API_VERSION
	.align		4
        /*0000*/ 	.byte	0x04, 0x37
        /*0002*/ 	.short	(.L_3441 - .L_3440)
.L_3440:
        /*0004*/ 	.word	0x00000082


	//----- nvinfo : EIATTR_SW2861232_WAR
	.align		4
.L_3441:
        /*0008*/ 	.byte	0x01, 0x35
	.zero		2


	//----- nvinfo : EIATTR_PARAM_CBANK
	.align		4
        /*000c*/ 	.byte	0x04, 0x0a
        /*000e*/ 	.short	(.L_3443 - .L_3442)
	.align		4
.L_3442:
        /*0010*/ 	.word	index@(.nv.constant0._ZN10layer_norm13ln_bwd_kernelINS_13Kernel_traitsIf6__halfS2_S2_fjLj6144ELj1ELj1ELj8ELj16ENS_18Kernel_traits_baseILj6144EfS2_S2_S2_fjLj256EEEEELb1ELb1ELb0ELb1EEEvNS_9BwdParamsE)
        /*0014*/ 	.short	0x0160
        /*0016*/ 	.short	0x0128


	//----- nvinfo : EIATTR_CBANK_PARAM_SIZE
	.align		4
.L_3443:
        /*0018*/ 	.byte	0x03, 0x19
        /*001a*/ 	.short	0x0128


	//----- nvinfo : EIATTR_KPARAM_INFO
	.align		4
        /*001c*/ 	.byte	0x04, 0x17
        /*001e*/ 	.short	(.L_3445 - .L_3444)
.L_3444:
        /*0020*/ 	.word	0x00000000
        /*0024*/ 	.short	0x0000
        /*0026*/ 	.short	0x0000
        /*0028*/ 	.byte	0x00, 0xf0, 0xa1, 0x04


	//----- nvinfo : EIATTR_MAXREG_COUNT
	.align		4
.L_3445:
        /*002c*/ 	.byte	0x03, 0x1b
        /*002e*/ 	.short	0x00ff


	//----- nvinfo : EIATTR_NUM_BARRIERS
	.align		4
        /*0030*/ 	.byte	0x02, 0x4c
        /*0032*/ 	.byte	0x01
	.zero		1


	//----- nvinfo : EIATTR_MERCURY_ISA_VERSION
	.align		4
        /*0034*/ 	.byte	0x03, 0x5f
        /*0036*/ 	.short	0x0000


	//----- nvinfo : EIATTR_COOP_GROUP_MASK_REGIDS
	.align		4
        /*0038*/ 	.byte	0x04, 0x29
        /*003a*/ 	.short	(.L_3447 - .L_3446)


	//   ....[0]....
.L_3446:
        /*003c*/ 	.word	0xffffffff


	//   ....[1]....
        /*0040*/ 	.word	0xffffffff


	//   ....[2]....
        /*0044*/ 	.word	0xffffffff


	//   ....[3]....
        /*0048*/ 	.word	0xffffffff


	//   ....[4]....
        /*004c*/ 	.word	0xffffffff


	//   ....[5]....
        /*0050*/ 	.word	0xffffffff


	//   ....[6]....
        /*0054*/ 	.word	0xffffffff


	//   ....[7]....
        /*0058*/ 	.word	0xffffffff


	//   ....[8]....
        /*005c*/ 	.word	0xffffffff


	//   ....[9]....
        /*0060*/ 	.word	0xffffffff


	//   ....[10]....
        /*0064*/ 	.word	0xffffffff


	//   ....[11]....
        /*0068*/ 	.word	0xffffffff


	//   ....[12]....
        /*006c*/ 	.word	0xffffffff


	//   ....[13]....
        /*0070*/ 	.word	0xffffffff


	//   ....[14]....
        /*0074*/ 	.word	0xffffffff


	//   ....[15]....
        /*0078*/ 	.word	0xffffffff


	//   ....[16]....
        /*007c*/ 	.word	0xffffffff


	//   ....[17]....
        /*0080*/ 	.word	0xffffffff


	//   ....[18]....
        /*0084*/ 	.word	0xffffffff


	//   ....[19]....
        /*0088*/ 	.word	0xffffffff


	//----- nvinfo : EIATTR_COOP_GROUP_INSTR_OFFSETS
	.align		4
.L_3447:
        /*008c*/ 	.byte	0x04, 0x28
        /*008e*/ 	.short	(.L_3449 - .L_3448)


	//   ....[0]....
.L_3448:
        /*0090*/ 	.word	0x00001730


	//   ....[1]....
        /*0094*/ 	.word	0x00001750


	//   ....[2]....
        /*0098*/ 	.word	0x00001770


	//   ....[3]....
        /*009c*/ 	.word	0x00001790


	//   ....[4]....
        /*00a0*/ 	.word	0x000017b0


	//   ....[5]....
        /*00a4*/ 	.word	0x000017d0


	//   ....[6]....
        /*00a8*/ 	.word	0x000017f0


	//   ....[7]....
        /*00ac*/ 	.word	0x00001810


	//   ....[8]....
        /*00b0*/ 	.word	0x00001830


	//   ....[9]....
        /*00b4*/ 	.word	0x00001850


	//   ....[10]....
        /*00b8*/ 	.word	0x00003bf0


	//   ....[11]....
        /*00bc*/ 	.word	0x00003c70


	//   ....[12]....
        /*00c0*/ 	.word	0x00003cf0


	//   ....[13]....
        /*00c4*/ 	.word	0x00003d60


	//   ....[14]....
        /*00c8*/ 	.word	0x00003de0


	//   ....[15]....
        /*00cc*/ 	.word	0x00003e50


	//   ....[16]....
        /*00d0*/ 	.word	0x00003ed0


	//   ....[17]....
        /*00d4*/ 	.word	0x00003f40


	//   ....[18]....
        /*00d8*/ 	.word	0x00003fc0


	//   ....[19]....
        /*00dc*/ 	.word	0x00004030


	//----- nvinfo : EIATTR_EXIT_INSTR_OFFSETS
	.align		4
.L_3449:
        /*00e0*/ 	.byte	0x04, 0x1c
        /*00e2*/ 	.short	(.L_3451 - .L_3450)


	//   ....[0]....
.L_3450:
        /*00e4*/ 	.word	0x00003b90


	//----- nvinfo : EIATTR_MAX_THREADS
	.align		4
.L_3451:
        /*00e8*/ 	.byte	0x04, 0x05
        /*00ea*/ 	.short	(.L_3453 - .L_3452)
.L_3452:
        /*00ec*/ 	.word	0x00000100
        /*00f0*/ 	.word	0x00000001
        /*00f4*/ 	.word	0x00000001


	//----- nvinfo : EIATTR_CRS_STACK_SIZE
	.align		4
.L_3453:
        /*00f8*/ 	.byte	0x04, 0x1e
        /*00fa*/ 	.short	(.L_3455 - .L_3454)
.L_3454:
        /*00fc*/ 	.word	0x00000000
.L_3455:


//--------------------- .nv.info._ZN10layer_norm22ln_bwd_finalize_kernelINS_22Kernel_traits_finalizeILj6144Ef6__halfS2_S2_fjLb1ELj1024ELj4ENS_18Kernel_traits_baseILj6144EfS2_S2_S2_fjLj1024EEEEELb1ELb0EEEvNS_9BwdParamsE --------------------------
	.section	.nv.info._ZN10layer_norm22ln_bwd_finalize_kernelINS_22Kernel_traits_finalizeILj6144Ef6__halfS2_S2_fjLb1ELj1024ELj4ENS_18Kernel_traits_baseILj6144EfS2_S2_S2_fjLj1024EEEEELb1ELb0EEEvNS_9BwdParamsE,"",@"SHT_CUDA_INFO"
	.sectionflags	@""
	.align	4


	//----- nvinfo : EIATTR_CUDA_API_VERSION
	.align		4
        /*0000*/ 	.byte	0x04, 0x37
        /*0002*/ 	.short	(.L_3457 - .L_3456)
.L_3456:
        /*0004*/ 	.word	0x00000082


	//----- nvinfo : EIATTR_SW2861232_WAR
	.align		4
.L_3457:
        /*0008*/ 	.byte	0x01, 0x35
	.zero		2


	//----- nvinfo : EIATTR_PARAM_CBANK
	.align		4
        /*000c*/ 	.byte	0x04, 0x0a
        /*000e*/ 	.short	(.L_3459 - .L_3458)
	.align		4
.L_3458:
        /*0010*/ 	.word	index@(.nv.constant0._ZN10layer_norm22ln_bwd_finalize_kernelINS_22Kernel_traits_finalizeILj6144Ef6__halfS2_S2_fjLb1ELj1024ELj4ENS_18Kernel_traits_baseILj6144EfS2_S2_S2_fjLj1024EEEEELb1ELb0EEEvNS_9BwdParamsE)
        /*0014*/ 	.short	0x0160
        /*0016*/ 	.short	0x0128


	//----- nvinfo : EIATTR_CBANK_PARAM_SIZE
	.align		4
.L_3459:
        /*0018*/ 	.byte	0x03, 0x19
        /*001a*/ 	.short	0x0128


	//----- nvinfo : EIATTR_KPARAM_INFO
	.align		4
        /*001c*/ 	.byte	0x04, 0x17
        /*001e*/ 	.short	(.L_3461 - .L_3460)
.L_3460:
        /*0020*/ 	.word	0x00000000
        /*0024*/ 	.short	0x0000
        /*0026*/ 	.short	0x0000
        /*0028*/ 	.byte	0x00, 0xf0, 0xa1, 0x04


	//----- nvinfo : EIATTR_MAXREG_COUNT
	.align		4
.L_3461:
        /*002c*/ 	.byte	0x03, 0x1b
        /*002e*/ 	.short	0x0040


	//----- nvinfo : EIATTR_NUM_BARRIERS
	.align		4
        /*0030*/ 	.byte	0x02, 0x4c
        /*0032*/ 	.byte	0x01
	.zero		1


	//----- nvinfo : EIATTR_MERCURY_ISA_VERSION
	.align		4
        /*0034*/ 	.byte	0x03, 0x5f
        /*0036*/ 	.short	0x0000


	//----- nvinfo : EIATTR_COOP_GROUP_MASK_REGIDS
	.align		4
        /*0038*/ 	.byte	0x04, 0x29
        /*003a*/ 	.short	(.L_3463 - .L_3462)


	//   ....[0]....
.L_3462:
        /*003c*/ 	.word	0xffffffff


	//   ....[1]....
        /*0040*/ 	.word	0xffffffff


	//   ....[2]....
        /*0044*/ 	.word	0xffffffff


	//   ....[3]....
        /*0048*/ 	.word	0xffffffff


	//   ....[4]....
        /*004c*/ 	.word	0xffffffff


	//   ....[5]....
        /*0050*/ 	.word	0xffffffff


	//   ....[6]....
        /*0054*/ 	.word	0xffffffff


	//   ....[7]....
        /*0058*/ 	.word	0xffffffff


	//   ....[8]....
        /*005c*/ 	.word	0xffffffff


	//   ....[9]....
        /*0060*/ 	.word	0xffffffff


	//   ....[10]....
        /*0064*/ 	.word	0xffffffff


	//   ....[11]....
        /*0068*/ 	.word	0xffffffff


	//   ....[12]....
        /*006c*/ 	.word	0xffffffff


	//   ....[13]....
        /*0070*/ 	.word	0xffffffff


	//   ....[14]....
        /*0074*/ 	.word	0xffffffff


	//   ....[15]....
        /*0078*/ 	.word	0xffffffff


	//   ....[16]....
        /*007c*/ 	.word	0xffffffff


	//   ....[17]....
        /*0080*/ 	.word	0xffffffff


	//   ....[18]....
        /*0084*/ 	.word	0xffffffff


	//   ....[19]....
        /*0088*/ 	.word	0xffffffff


	//   ....[20]....
        /*008c*/ 	.word	0xffffffff


	//   ....[21]....
        /*0090*/ 	.word	0xffffffff


	//   ....[22]....
        /*0094*/ 	.word	0xffffffff


	//   ....[23]....
        /*0098*/ 	.word	0xffffffff


	//   ....[24]....
        /*009c*/ 	.word	0xffffffff


	//   ....[25]....
        /*00a0*/ 	.word	0xffffffff


	//   ....[26]....
        /*00a4*/ 	.word	0xffffffff


	//   ....[27]....
        /*00a8*/ 	.word	0xffffffff


	//   ....[28]....
        /*00ac*/ 	.word	0xffffffff


	//   ....[29]....
        /*00b0*/ 	.word	0xffffffff


	//----- nvinfo : EIATTR_COOP_GROUP_INSTR_OFFSETS
	.align		4
.L_3463:
        /*00b4*/ 	.byte	0x04, 0x28
        /*00b6*/ 	.short	(.L_3465 - .L_3464)


	//   ....[0]....
.L_3464:
        /*00b8*/ 	.word	0x000009d0


	//   ....[1]....
        /*00bc*/ 	.word	0x00000a00


	//   ....[2]....
        /*00c0*/ 	.word	0x00000a10


	//   ....[3]....
        /*00c4*/ 	.word	0x00000a30


	//   ....[4]....
        /*00c8*/ 	.word	0x00000a50


	//   ....[5]....
        /*00cc*/ 	.word	0x00000a60


	//   ....[6]....
        /*00d0*/ 	.word	0x00000a90


	//   ....[7]....
        /*00d4*/ 	.word	0x00000ab0


	//   ....[8]....
        /*00d8*/ 	.word	0x00000ac0


	//   ....[9]....
        /*00dc*/ 	.word	0x00000af0


	//   ....[10]....
        /*00e0*/ 	.word	0x00000b10


	//   ....[11]....
        /*00e4*/ 	.word	0x00000b20


	//   ....[12]....
        /*00e8*/ 	.word	0x00000b50


	//   ....[13]....
        /*00ec*/ 	.word	0x00000b70


	//   ....[14]....
        /*00f0*/ 	.word	0x00000b80


	//   ....[15]....
        /*00f4*/ 	.word	0x00000df0


	//   ....[16]....
        /*00f8*/ 	.word	0x00000e50


	//   ....[17]....
        /*00fc*/ 	.word	0x00000eb0


	//   ....[18]....
        /*0100*/ 	.word	0x00000f10


	//   ....[19]....
        /*0104*/ 	.word	0x00000f80


	//   ....[20]....
        /*0108*/ 	.word	0x00000ff0


	//   ....[21]....
        /*010c*/ 	.word	0x00001050


	//   ....[22]....
        /*0110*/ 	.word	0x000010b0


	//   ....[23]....
        /*0114*/ 	.word	0x00001110


	//   ....[24]....
        /*0118*/ 	.word	0x00001180


	//   ....[25]....
        /*011c*/ 	.word	0x000011f0


	//   ....[26]....
        /*0120*/ 	.word	0x00001250


	//   ....[27]....
        /*0124*/ 	.word	0x000012b0


	//   ....[28]....
        /*0128*/ 	.word	0x00001310


	//   ....[29]....
        /*012c*/ 	.word	0x00001370


	//----- nvinfo : EIATTR_EXIT_INSTR_OFFSETS
	.align		4
.L_3465:
        /*0130*/ 	.byte	0x04, 0x1c
        /*0132*/ 	.short	(.L_3467 - .L_3466)


	//   ....[0]....
.L_3466:
        /*0134*/ 	.word	0x00000070


	//   ....[1]....
        /*0138*/ 	.word	0x00000d90


	//----- nvinfo : EIATTR_MAX_THREADS
	.align		4
.L_3467:
        /*013c*/ 	.byte	0x04, 0x05
        /*013e*/ 	.short	(.L_3469 - .L_3468)
.L_3468:
        /*0140*/ 	.word	0x00000400
        /*0144*/ 	.word	0x00000001
        /*0148*/ 	.word	0x00000001


	//----- nvinfo : EIATTR_CRS_STACK_SIZE
	.align		4
.L_3469:
        /*014c*/ 	.byte	0x04, 0x1e
        /*014e*/ 	.short	(.L_3471 - .L_3470)
.L_3470:
        /*0150*/ 	.word	0x00000000
.L_3471:


//--------------------- .nv.info._ZN10layer_norm13ln_bwd_kernelINS_13Kernel_traitsIf6__halfS2_S2_fjLj6144ELj1ELj1ELj8ELj16ENS_18Kernel_traits_baseILj6144EfS2_S2_S2_fjLj256EEEEELb1ELb1ELb1ELb0EEEvNS_9BwdParamsE --------------------------
	.section	.nv.info._ZN10layer_norm13ln_bwd_kernelINS_13Kernel_traitsIf6__halfS2_S2_fjLj6144ELj1ELj1ELj8ELj16ENS_18Kernel_traits_baseILj6144EfS2_S2_S2_fjLj256EEEEELb1ELb1ELb1ELb0EEEvNS_9BwdParamsE,"",@"SHT_CUDA_INFO"
	.sectionflags	@""
	.align	4


	//----- nvinfo : EIATTR_CUDA_API_VERSION
	.align		4
        /*0000*/ 	.byte	0x04, 0x37
        /*0002*/ 	.short	(.L_3473 - .L_3472)
.L_3472:
        /*0004*/ 	.word	0x00000082


	//----- nvinfo : EIATTR_SW2861232_WAR
	.align		4
.L_3473:
        /*0008*/ 	.byte	0x01, 0x35
	.zero		2


	//----- nvinfo : EIATTR_PARAM_CBANK
	.align		4
        /*000c*/ 	.byte	0x04, 0x0a
        /*000e*/ 	.short	(.L_3475 - .L_3474)
	.align		4
.L_3474:
        /*0010*/ 	.word	index@(.nv.constant0._ZN10layer_norm13ln_bwd_kernelINS_13Kernel_traitsIf6__halfS2_S2_fjLj6144ELj1ELj1ELj8ELj16ENS_18Kernel_traits_baseILj6144EfS2_S2_S2_fjLj256EEEEELb1ELb1ELb1ELb0EEEvNS_9BwdParamsE)
        /*0014*/ 	.short	0x0160
        /*0016*/ 	.short	0x0128


	//----- nvinfo : EIATTR_CBANK_PARAM_SIZE
	.align		4
.L_3475:
        /*0018*/ 	.byte	0x03, 0x19
        /*001a*/ 	.short	0x0128


	//----- nvinfo : EIATTR_KPARAM_INFO
	.align		4
        /*001c*/ 	.byte	0x04, 0x17
        /*001e*/ 	.short	(.L_3477 - .L_3476)
.L_3476:
        /*0020*/ 	.word	0x00000000
        /*0024*/ 	.short	0x0000
        /*0026*/ 	.short	0x0000
        /*0028*/ 	.byte	0x00, 0xf0, 0xa1, 0x04


	//----- nvinfo : EIATTR_MAXREG_COUNT
	.align		4
.L_3477:
        /*002c*/ 	.byte	0x03, 0x1b
        /*002e*/ 	.short	0x00ff


	//----- nvinfo : EIATTR_NUM_BARRIERS
	.align		4
        /*0030*/ 	.byte	0x02, 0x4c
        /*0032*/ 	.byte	0x01
	.zero		1


	//----- nvinfo : EIATTR_MERCURY_ISA_VERSION
	.align		4
        /*0034*/ 	.byte	0x03, 0x5f
        /*0036*/ 	.short	0x0000


	//----- nvinfo : EIATTR_COOP_GROUP_MASK_REGIDS
	.align		4
        /*0038*/ 	.byte	0x04, 0x29
        /*003a*/ 	.short	(.L_3479 - .L_3478)


	//   ....[0]....
.L_3478:
        /*003c*/ 	.word	0xffffffff


	//   ....[1]....
        /*0040*/ 	.word	0xffffffff


	//   ....[2]....
        /*0044*/ 	.word	0xffffffff


	//   ....[3]....
        /*0048*/ 	.word	0xffffffff


	//   ....[4]....
        /*004c*/ 	.word	0xffffffff


	//   ....[5]....
        /*0050*/ 	.word	0xffffffff


	//   ....[6]....
        /*0054*/ 	.word	0xffffffff


	//   ....[7]....
        /*0058*/ 	.word	0xffffffff


	//   ....[8]....
        /*005c*/ 	.word	0xffffffff


	//   ....[9]....
        /*0060*/ 	.word	0xffffffff


	//   ....[10]....
        /*0064*/ 	.word	0xffffffff


	//   ....[11]....
        /*0068*/ 	.word	0xffffffff


	//   ....[12]....
        /*006c*/ 	.word	0xffffffff


	//   ....[13]....
        /*0070*/ 	.word	0xffffffff


	//   ....[14]....
        /*0074*/ 	.word	0xffffffff


	//   ....[15]....
        /*0078*/ 	.word	0xffffffff


	//   ....[16]....
        /*007c*/ 	.word	0xffffffff


	//   ....[17]....
        /*0080*/ 	.word	0xffffffff


	//   ....[18]....
        /*0084*/ 	.word	0xffffffff


	//   ....[19]....
        /*0088*/ 	.word	0xffffffff


	//----- nvinfo : EIATTR_COOP_GROUP_INSTR_OFFSETS
	.align		4
.L_3479:
        /*008c*/ 	.byte	0x04, 0x28
        /*008e*/ 	.short	(.L_3481 - .L_3480)


	//   ....[0]....
.L_3480:
        /*0090*/ 	.word	0x00001ac0


	//   ....[1]....
        /*0094*/ 	.word	0x00001ae0


	//   ....[2]....
        /*0098*/ 	.word	0x00001b00


	//   ....[3]....
        /*009c*/ 	.word	0x00001b20


	//   ....[4]....
        /*00a0*/ 	.word	0x00001b40


	//   ....[5]....
        /*00a4*/ 	.word	0x00001b60


	//   ....[6]....
        /*00a8*/ 	.word	0x00001b80


	//   ....[7]....
        /*00ac*/ 	.word	0x00001ba0


	//   ....[8]....
        /*00b0*/ 	.word	0x00001bc0


	//   ....[9]....
        /*00b4*/ 	.word	0x00001be0


	//   ....[10]....
        /*00b8*/ 	.word	0x000053e0


	//   ....[11]....
        /*00bc*/ 	.word	0x00005460


	//   ....[12]....
        /*00c0*/ 	.word	0x000054e0


	//   ....[13]....
        /*00c4*/ 	.word	0x00005550


	//   ....[14]....
        /*00c8*/ 	.word	0x000055d0


	//   ....[15]....
        /*00cc*/ 	.word	0x00005640


	//   ....[16]....
        /*00d0*/ 	.word	0x000056c0


	//   ....[17]....
        /*00d4*/ 	.word	0x00005730


	//   ....[18]....
        /*00d8*/ 	.word	0x000057b0


	//   ....[19]....
        /*00dc*/ 	.word	0x00005820


	//----- nvinfo : EIATTR_EXIT_INSTR_OFFSETS
	.align		4
.L_3481:
        /*00e0*/ 	.byte	0x04, 0x1c
        /*00e2*/ 	.short	(.L_3483 - .L_3482)


	//   ....[0]....
.L_3482:
        /*00e4*/ 	.word	0x000052d0


	//   ....[1]....
        /*00e8*/ 	.word	0x00005380


	//----- nvinfo : EIATTR_MAX_THREADS
	.align		4
.L_3483:
        /*00ec*/ 	.byte	0x04, 0x05
        /*00ee*/ 	.short	(.L_3485 - .L_3484)
.L_3484:
        /*00f0*/ 	.word	0x00000100
        /*00f4*/ 	.word	0x00000001
        /*00f8*/ 	.word	0x00000001


	//----- nvinfo : EIATTR_CRS_STACK_SIZE
	.align		4
.L_3485:
        /*00fc*/ 	.byte	0x04, 0x1e
        /*00fe*/ 	.short	(.L_3487 - .L_3486)
.L_3486:
        /*0100*/ 	.word	0x00000000
.L_3487:


//--------------------- .nv.info._ZN10layer_norm22ln_bwd_finalize_kernelINS_22Kernel_traits_finalizeILj6144Ef6__halfS2_S2_fjLb1ELj1024ELj4ENS_18Kernel_traits_baseILj6144EfS2_S2_S2_fjLj1024EEEEELb1ELb1EEEvNS_9BwdParamsE --------------------------
	.section	.nv.info._ZN10layer_norm22ln_bwd_finalize_kernelINS_22Kernel_traits_finalizeILj6144Ef6__halfS2_S2_fjLb1ELj1024ELj4ENS_18Kernel_traits_baseILj6144EfS2_S2_S2_fjLj1024EEEEELb1ELb1EEEvNS_9BwdParamsE,"",@"SHT_CUDA_INFO"
	.sectionflags	@""
	.align	4


	//----- nvinfo : EIATTR_CUDA_API_VERSION
	.align		4
        /*0000*/ 	.byte	0x04, 0x37
        /*0002*/ 	.short	(.L_3489 - .L_3488)
.L_3488:
        /*0004*/ 	.word	0x00000082


	//----- nvinfo : EIATTR_SW2861232_WAR
	.align		4
.L_3489:
        /*0008*/ 	.byte	0x01, 0x35
	.zero		2


	//----- nvinfo : EIATTR_PARAM_CBANK
	.align		4
        /*000c*/ 	.byte	0x04, 0x0a
        /*000e*/ 	.short	(.L_3491 - .L_3490)
	.align		4
.L_3490:
        /*0010*/ 	.word	index@(.nv.constant0._ZN10layer_norm22ln_bwd_finalize_kernelINS_22Kernel_traits_finalizeILj6144Ef6__halfS2_S2_fjLb1ELj1024ELj4ENS_18Kernel_traits_baseILj6144EfS2_S2_S2_fjLj1024EEEEELb1ELb1EEEvNS_9BwdParamsE)
        /*0014*/ 	.short	0x0160
        /*0016*/ 	.short	0x0128


	//----- nvinfo : EIATTR_CBANK_PARAM_SIZE
	.align		4
.L_3491:
        /*0018*/ 	.byte	0x03, 0x19
        /*001a*/ 	.short	0x0128


	//----- nvinfo : EIATTR_KPARAM_INFO
	.align		4
        /*001c*/ 	.byte	0x04, 0x17
        /*001e*/ 	.short	(.L_3493 - .L_3492)
.L_3492:
        /*0020*/ 	.word	0x00000000
        /*0024*/ 	.short	0x0000
        /*0026*/ 	.short	0x0000
        /*0028*/ 	.byte	0x00, 0xf0, 0xa1, 0x04


	//----- nvinfo : EIATTR_MAXREG_COUNT
	.align		4
.L_3493:
        /*002c*/ 	.byte	0x03, 0x1b
        /*002e*/ 	.short	0x0040


	//----- nvinfo : EIATTR_NUM_BARRIERS
	.align		4
        /*0030*/ 	.byte	0x02, 0x4c
        /*0032*/ 	.byte	0x01
	.zero		1


	//----- nvinfo : EIATTR_MERCURY_ISA_VERSION
	.align		4
        /*0034*/ 	.byte	0x03, 0x5f
        /*0036*/ 	.short	0x0000


	//----- nvinfo : EIATTR_COOP_GROUP_MASK_REGIDS
	.align		4
        /*0038*/ 	.byte	0x04, 0x29
        /*003a*/ 	.short	(.L_3495 - .L_3494)


	//   ....[0]....
.L_3494:
        /*003c*/ 	.word	0xffffffff


	//   ....[1]....
        /*0040*/ 	.word	0xffffffff


	//   ....[2]....
        /*0044*/ 	.word	0xffffffff


	//   ....[3]....
        /*0048*/ 	.word	0xffffffff


	//   ....[4]....
        /*004c*/ 	.word	0xffffffff


	//   ....[5]....
        /*0050*/ 	.word	0xffffffff


	//   ....[6]....
        /*0054*/ 	.word	0xffffffff


	//   ....[7]....
        /*0058*/ 	.word	0xffffffff


	//   ....[8]....
        /*005c*/ 	.word	0xffffffff


	//   ....[9]....
        /*0060*/ 	.word	0xffffffff


	//   ....[10]....
        /*0064*/ 	.word	0xffffffff


	//   ....[11]....
        /*0068*/ 	.word	0xffffffff


	//   ....[12]....
        /*006c*/ 	.word	0xffffffff


	//   ....[13]....
        /*0070*/ 	.word	0xffffffff


	//   ....[14]....
        /*0074*/ 	.word	0xffffffff


	//   ....[15]....
        /*0078*/ 	.word	0xffffffff


	//   ....[16]....
        /*007c*/ 	.word	0xffffffff


	//   ....[17]....
        /*0080*/ 	.word	0xffffffff


	//   ....[18]....
        /*0084*/ 	.word	0xffffffff


	//   ....[19]....
        /*0088*/ 	.word	0xffffffff


	//   ....[20]....
        /*008c*/ 	.word	0xffffffff


	//   ....[21]....
        /*0090*/ 	.word	0xffffffff


	//   ....[22]....
        /*0094*/ 	.word	0xffffffff


	//   ....[23]....
        /*0098*/ 	.word	0xffffffff


	//   ....[24]....
        /*009c*/ 	.word	0xffffffff


	//   ....[25]....
        /*00a0*/ 	.word	0xffffffff


	//   ....[26]....
        /*00a4*/ 	.word	0xffffffff


	//   ....[27]....
        /*00a8*/ 	.word	0xffffffff


	//   ....[28]....
        /*00ac*/ 	.word	0xffffffff


	//   ....[29]....
        /*00b0*/ 	.word	0xffffffff


	//----- nvinfo : EIATTR_COOP_GROUP_INSTR_OFFSETS
	.align		4
.L_3495:
        /*00b4*/ 	.byte	0x04, 0x28
        /*00b6*/ 	.short	(.L_3497 - .L_3496)


	//   ....[0]....
.L_3496:
        /*00b8*/ 	.word	0x000009a0


	//   ....[1]....
        /*00bc*/ 	.word	0x000009d0


	//   ....[2]....
        /*00c0*/ 	.word	0x000009e0


	//   ....[3]....
        /*00c4*/ 	.word	0x00000a00


	//   ....[4]....
        /*00c8*/ 	.word	0x00000a20


	//   ....[5]....
        /*00cc*/ 	.word	0x00000a30


	//   ....[6]....
        /*00d0*/ 	.word	0x00000a60


	//   ....[7]....
        /*00d4*/ 	.word	0x00000a80


	//   ....[8]....
        /*00d8*/ 	.word	0x00000a90


	//   ....[9]....
        /*00dc*/ 	.word	0x00000ac0


	//   ....[10]....
        /*00e0*/ 	.word	0x00000ae0


	//   ....[11]....
        /*00e4*/ 	.word	0x00000af0


	//   ....[12]....
        /*00e8*/ 	.word	0x00000b20


	//   ....[13]....
        /*00ec*/ 	.word	0x00000b40


	//   ....[14]....
        /*00f0*/ 	.word	0x00000b50


	//   ....[15]....
        /*00f4*/ 	.word	0x00000da0


	//   ....[16]....
        /*00f8*/ 	.word	0x00000e00


	//   ....[17]....
        /*00fc*/ 	.word	0x00000e60


	//   ....[18]....
        /*0100*/ 	.word	0x00000ec0


	//   ....[19]....
        /*0104*/ 	.word	0x00000f30


	//   ....[20]....
        /*0108*/ 	.word	0x00000fa0


	//   ....[21]....
        /*010c*/ 	.word	0x00001000


	//   ....[22]....
        /*0110*/ 	.word	0x00001060


	//   ....[23]....
        /*0114*/ 	.word	0x000010c0


	//   ....[24]....
        /*0118*/ 	.word	0x00001130


	//   ....[25]....
        /*011c*/ 	.word	0x000011a0


	//   ....[26]....
        /*0120*/ 	.word	0x00001200


	//   ....[27]....
        /*0124*/ 	.word	0x00001260


	//   ....[28]....
        /*0128*/ 	.word	0x000012c0


	//   ....[29]....
        /*012c*/ 	.word	0x00001320


	//----- nvinfo : EIATTR_EXIT_INSTR_OFFSETS
	.align		4
.L_3497:
        /*0130*/ 	.byte	0x04, 0x1c
        /*0132*/ 	.short	(.L_3499 - .L_3498)


	//   ....[0]....
.L_3498:
        /*0134*/ 	.word	0x00000070


	//   ....[1]....
        /*0138*/ 	.word	0x00000d40


	//----- nvinfo : EIATTR_MAX_THREADS
	.align		4
.L_3499:
        /*013c*/ 	.byte	0x04, 0x05
        /*013e*/ 	.short	(.L_3501 - .L_3500)
.L_3500:
        /*0140*/ 	.word	0x00000400
        /*0144*/ 	.word	0x00000001
        /*0148*/ 	.word	0x00000001


	//----- nvinfo : EIATTR_CRS_STACK_SIZE
	.align		4
.L_3501:
        /*014c*/ 	.byte	0x04, 0x1e
        /*014e*/ 	.short	(.L_3503 - .L_3502)
.L_3502:
        /*0150*/ 	.word	0x00000000
.L_3503:


//--------------------- .nv.info._ZN10layer_norm13ln_bwd_kernelINS_13Kernel_traitsIf6__halfS2_S2_fjLj6144ELj1ELj1ELj8ELj16ENS_18Kernel_traits_baseILj6144EfS2_S2_S2_fjLj256EEEEELb1ELb1ELb1ELb1EEEvNS_9BwdParamsE --------------------------
	.section	.nv.info._ZN10layer_norm13ln_bwd_kernelINS_13Kernel_traitsIf6__halfS2_S2_fjLj6144ELj1ELj1ELj8ELj16ENS_18Kernel_traits_baseILj6144EfS2_S2_S2_fjLj256EEEEELb1ELb1ELb1ELb1EEEvNS_9BwdParamsE,"",@"SHT_CUDA_INFO"
	.sectionflags	@""
	.align	4


	//----- nvinfo : EIATTR_CUDA_API_VERSION
	.align		4
        /*0000*/ 	.byte	0x04, 0x37
        /*0002*/ 	.short	(.L_3505 - .L_3504)
.L_3504:
        /*0004*/ 	.word	0x00000082


	//----- nvinfo : EIATTR_SW2861232_WAR
	.align		4
.L_3505:
        /*0008*/ 	.byte	0x01, 0x35
	.zero		2


	//----- nvinfo : EIATTR_PARAM_CBANK
	.align		4
        /*000c*/ 	.byte	0x04, 0x0a
        /*000e*/ 	.short	(.L_3507 - .L_3506)
	.align		4
.L_3506:
        /*0010*/ 	.word	index@(.nv.constant0._ZN10layer_norm13ln_bwd_kernelINS_13Kernel_traitsIf6__halfS2_S2_fjLj6144ELj1ELj1ELj8ELj16ENS_18Kernel_traits_baseILj6144EfS2_S2_S2_fjLj256EEEEELb1ELb1ELb1ELb1EEEvNS_9BwdParamsE)
        /*0014*/ 	.short	0x0160
        /*0016*/ 	.short	0x0128


	//----- nvinfo : EIATTR_CBANK_PARAM_SIZE
	.align		4
.L_3507:
        /*0018*/ 	.byte	0x03, 0x19
        /*001a*/ 	.short	0x0128


	//----- nvinfo : EIATTR_KPARAM_INFO
	.align		4
        /*001c*/ 	.byte	0x04, 0x17
        /*001e*/ 	.short	(.L_3509 - .L_3508)
.L_3508:
        /*0020*/ 	.word	0x00000000
        /*0024*/ 	.short	0x0000
        /*0026*/ 	.short	0x0000
        /*0028*/ 	.byte	0x00, 0xf0, 0xa1, 0x04


	//----- nvinfo : EIATTR_MAXREG_COUNT
	.align		4
.L_3509:
        /*002c*/ 	.byte	0x03, 0x1b
        /*002e*/ 	.short	0x00ff


	//----- nvinfo : EIATTR_NUM_BARRIERS
	.align		4
        /*0030*/ 	.byte	0x02, 0x4c
        /*0032*/ 	.byte	0x01
	.zero		1


	//----- nvinfo : EIATTR_MERCURY_ISA_VERSION
	.align		4
        /*0034*/ 	.byte	0x03, 0x5f
        /*0036*/ 	.short	0x0000


	//----- nvinfo : EIATTR_COOP_GROUP_MASK_REGIDS
	.align		4
        /*0038*/ 	.byte	0x04, 0x29
        /*003a*/ 	.short	(.L_3511 - .L_3510)


	//   ....[0]....
.L_3510:
        /*003c*/ 	.word	0xffffffff


	//   ....[1]....
        /*0040*/ 	.word	0xffffffff


	//   ....[2]....
        /*0044*/ 	.word	0xffffffff


	//   ....[3]....
        /*0048*/ 	.word	0xffffffff


	//   ....[4]....
        /*004c*/ 	.word	0xffffffff


	//   ....[5]....
        /*0050*/ 	.word	0xffffffff


	//   ....[6]....
        /*0054*/ 	.word	0xffffffff


	//   ....[7]....
        /*0058*/ 	.word	0xffffffff


	//   ....[8]....
        /*005c*/ 	.word	0xffffffff


	//   ....[9]....
        /*0060*/ 	.word	0xffffffff


	//   ....[10]....
        /*0064*/ 	.word	0xffffffff


	//   ....[11]....
        /*0068*/ 	.word	0xffffffff


	//   ....[12]....
        /*006c*/ 	.word	0xffffffff


	//   ....[13]....
        /*0070*/ 	.word	0xffffffff


	//   ....[14]....
        /*0074*/ 	.word	0xffffffff


	//   ....[15]....
        /*0078*/ 	.word	0xffffffff


	//   ....[16]....
        /*007c*/ 	.word	0xffffffff


	//   ....[17]....
        /*0080*/ 	.word	0xffffffff


	//   ....[18]....
        /*0084*/ 	.word	0xffffffff


	//   ....[19]....
        /*0088*/ 	.word	0xffffffff


	//----- nvinfo : EIATTR_COOP_GROUP_INSTR_OFFSETS
	.align		4
.L_3511:
        /*008c*/ 	.byte	0x04, 0x28
        /*008e*/ 	.short	(.L_3513 - .L_3512)


	//   ....[0]....
.L_3512:
        /*0090*/ 	.word	0x00001a40


	//   ....[1]....
        /*0094*/ 	.word	0x00001a60


	//   ....[2]....
        /*0098*/ 	.word	0x00001a80


	//   ....[3]....
        /*009c*/ 	.word	0x00001aa0


	//   ....[4]....
        /*00a0*/ 	.word	0x00001ac0


	//   ....[5]....
        /*00a4*/ 	.word	0x00001ae0


	//   ....[6]....
        /*00a8*/ 	.word	0x00001b00


	//   ....[7]....
        /*00ac*/ 	.word	0x00001b20


	//   ....[8]....
        /*00b0*/ 	.word	0x00001b40


	//   ....[9]....
        /*00b4*/ 	.word	0x00001b60


	//   ....[10]....
        /*00b8*/ 	.word	0x00004ff0


	//   ....[11]....
        /*00bc*/ 	.word	0x00005070


	//   ....[12]....
        /*00c0*/ 	.word	0x000050f0


	//   ....[13]....
        /*00c4*/ 	.word	0x00005160


	//   ....[14]....
        /*00c8*/ 	.word	0x000051e0


	//   ....[15]....
        /*00cc*/ 	.word	0x00005250


	//   ....[16]....
        /*00d0*/ 	.word	0x000052d0


	//   ....[17]....
        /*00d4*/ 	.word	0x00005340


	//   ....[18]....
        /*00d8*/ 	.word	0x000053c0


	//   ....[19]....
        /*00dc*/ 	.word	0x00005430


	//----- nvinfo : EIATTR_EXIT_INSTR_OFFSETS
	.align		4
.L_3513:
        /*00e0*/ 	.byte	0x04, 0x1c
        /*00e2*/ 	.short	(.L_3515 - .L_3514)


	//   ....[0]....
.L_3514:
        /*00e4*/ 	.word	0x00004f90


	//----- nvinfo : EIATTR_MAX_THREADS
	.align		4
.L_3515:
        /*00e8*/ 	.byte	0x04, 0x05
        /*00ea*/ 	.short	(.L_3517 - .L_3516)
.L_3516:
        /*00ec*/ 	.word	0x00000100
        /*00f0*/ 	.word	0x00000001
        /*00f4*/ 	.word	0x00000001


	//----- nvinfo : EIATTR_CRS_STACK_SIZE
	.align		4
.L_3517:
        /*00f8*/ 	.byte	0x04, 0x1e
        /*00fa*/ 	.short	(.L_3519 - .L_3518)
.L_3518:
        /*00fc*/ 	.word	0x00000000
.L_3519:


//--------------------- .nv.info._ZN10layer_norm13ln_bwd_kernelINS_13Kernel_traitsI6__halfS2_fS2_fjLj6144ELj1ELj1ELj8ELj16ENS_18Kernel_traits_baseILj6144ES2_S2_fS2_fjLj256EEEEELb0ELb0ELb0ELb0EEEvNS_9BwdParamsE --------------------------
	.section	.nv.info._ZN10layer_norm13ln_bwd_kernelINS_13Kernel_traitsI6__halfS2_fS2_fjLj6144ELj1ELj1ELj8ELj16ENS_18Kernel_traits_baseILj6144ES2_S2_fS2_fjLj256EEEEELb0ELb0ELb0ELb0EEEvNS_9BwdParamsE,"",@"SHT_CUDA_INFO"
	.sectionflags	@""
	.align	4


	//----- nvinfo : EIATTR_CUDA_API_VERSION
	.align		4
        /*0000*/ 	.byte	0x04, 0x37
        /*0002*/ 	.short	(.L_3521 - .L_3520)
.L_3520:
        /*0004*/ 	.word	0x00000082


	//----- nvinfo : EIATTR_SW2861232_WAR
	.align		4
.L_3521:
        /*0008*/ 	.byte	0x01, 0x35
	.zero		2


	//----- nvinfo : EIATTR_PARAM_CBANK
	.align		4
        /*000c*/ 	.byte	0x04, 0x0a
        /*000e*/ 	.short	(.L_3523 - .L_3522)
	.align		4
.L_3522:
        /*0010*/ 	.word	index@(.nv.constant0._ZN10layer_norm13ln_bwd_kernelINS_13Kernel_traitsI6__halfS2_fS2_fjLj6144ELj1ELj1ELj8ELj16ENS_18Kernel_traits_baseILj6144ES2_S2_fS2_fjLj256EEEEELb0ELb0ELb0ELb0EEEvNS_9BwdParamsE)
        /*0014*/ 	.short	0x0160
        /*0016*/ 	.short	0x0128


	//----- nvinfo : EIATTR_CBANK_PARAM_SIZE
	.align		4
.L_3523:
        /*0018*/ 	.byte	0x03, 0x19
        /*001a*/ 	.short	0x0128


	//----- nvinfo : EIATTR_KPARAM_INFO
	.align		4
        /*001c*/ 	.byte	0x04, 0x17
        /*001e*/ 	.short	(.L_3525 - .L_3524)
.L_3524:
        /*0020*/ 	.word	0x00000000
        /*0024*/ 	.short	0x0000
        /*0026*/ 	.short	0x0000
        /*0028*/ 	.byte	0x00, 0xf0, 0xa1, 0x04


	//----- nvinfo : EIATTR_MAXREG_COUNT
	.align		4
.L_3525:
        /*002c*/ 	.byte	0x03, 0x1b
        /*002e*/ 	.short	0x00ff


	//----- nvinfo : EIATTR_NUM_BARRIERS
	.align		4
        /*0030*/ 	.byte	0x02, 0x4c
        /*0032*/ 	.byte	0x01
	.zero		1


	//----- nvinfo : EIATTR_MERCURY_ISA_VERSION
	.align		4
        /*0034*/ 	.byte	0x03, 0x5f
        /*0036*/ 	.short	0x0000


	//----- nvinfo : EIATTR_COOP_GROUP_MASK_REGIDS
	.align		4
        /*0038*/ 	.byte	0x04, 0x29
        /*003a*/ 	.short	(.L_3527 - .L_3526)


	//   ....[0]....
.L_3526:
        /*003c*/ 	.word	0xffffffff


	//   ....[1]....
        /*0040*/ 	.word	0xffffffff


	//   ....[2]....
        /*0044*/ 	.word	0xffffffff


	//   ....[3]....
        /*0048*/ 	.word	0xffffffff


	//   ....[4]....
        /*004c*/ 	.word	0xffffffff


	//   ....[5]....
        /*0050*/ 	.word	0xffffffff


	//   ....[6]....
        /*0054*/ 	.word	0xffffffff


	//   ....[7]....
        /*0058*/ 	.word	0xffffffff


	//   ....[8]....
        /*005c*/ 	.word	0xffffffff


	//   ....[9]....
        /*0060*/ 	.word	0xffffffff


	//   ....[10]....
        /*0064*/ 	.word	0xffffffff


	//   ....[11]....
        /*0068*/ 	.word	0xffffffff


	//   ....[12]....
        /*006c*/ 	.word	0xffffffff


	//   ....[13]....
        /*0070*/ 	.word	0xffffffff


	//   ....[14]....
        /*0074*/ 	.word	0xffffffff


	//   ....[15]....
        /*0078*/ 	.word	0xffffffff


	//   ....[16]....
        /*007c*/ 	.word	0xffffffff


	//   ....[17]....
        /*0080*/ 	.word	0xffffffff


	//   ....[18]....
        /*0084*/ 	.word	0xffffffff


	//   ....[19]....
        /*0088*/ 	.word	0xffffffff


	//----- nvinfo : EIATTR_COOP_GROUP_INSTR_OFFSETS
	.align		4
.L_3527:
        /*008c*/ 	.byte	0x04, 0x28
        /*008e*/ 	.short	(.L_3529 - .L_3528)


	//   ....[0]....
.L_3528:
        /*0090*/ 	.word	0x000015c0


	//   ....[1]....
        /*0094*/ 	.word	0x000015e0


	//   ....[2]....
        /*0098*/ 	.word	0x00001600


	//   ....[3]....
        /*009c*/ 	.word	0x00001620


	//   ....[4]....
        /*00a0*/ 	.word	0x00001640


	//   ....[5]....
        /*00a4*/ 	.word	0x00001660


	//   ....[6]....
        /*00a8*/ 	.word	0x00001680


	//   ....[7]....
        /*00ac*/ 	.word	0x000016a0


	//   ....[8]....
        /*00b0*/ 	.word	0x000016c0


	//   ....[9]....
        /*00b4*/ 	.word	0x000016e0


	//   ....[10]....
        /*00b8*/ 	.word	0x00002800


	//   ....[11]....
        /*00bc*/ 	.word	0x00002880


	//   ....[12]....
        /*00c0*/ 	.word	0x00002900


	//   ....[13]....
        /*00c4*/ 	.word	0x00002970


	//   ....[14]....
        /*00c8*/ 	.word	0x000029f0


	//   ....[15]....
        /*00cc*/ 	.word	0x00002a60


	//   ....[16]....
        /*00d0*/ 	.word	0x00002ae0


	//   ....[17]....
        /*00d4*/ 	.word	0x00002b50


	//   ....[18]....
        /*00d8*/ 	.word	0x00002bd0


	//   ....[19]....
        /*00dc*/ 	.word	0x00002c40


	//----- nvinfo : EIATTR_EXIT_INSTR_OFFSETS
	.align		4
.L_3529:
        /*00e0*/ 	.byte	0x04, 0x1c
        /*00e2*/ 	.short	(.L_3531 - .L_3530)


	//   ....[0]....
.L_3530:
        /*00e4*/ 	.word	0x00002720


	//   ....[1]....
        /*00e8*/ 	.word	0x000027a0


	//----- nvinfo : EIATTR_MAX_THREADS
	.align		4
.L_3531:
        /*00ec*/ 	.byte	0x04, 0x05
        /*00ee*/ 	.short	(.L_3533 - .L_3532)
.L_3532:
        /*00f0*/ 	.word	0x00000100
        /*00f4*/ 	.word	0x00000001
        /*00f8*/ 	.word	0x00000001


	//----- nvinfo : EIATTR_CRS_STACK_SIZE
	.align		4
.L_3533:
        /*00fc*/ 	.byte	0x04, 0x1e
        /*00fe*/ 	.short	(.L_3535 - .L_3534)
.L_3534:
        /*0100*/ 	.word	0x00000000
.L_3535:


//--------------------- .nv.info._ZN10layer_norm13ln_bwd_kernelINS_13Kernel_traitsI6__halfS2_fS2_fjLj6144ELj1ELj1ELj8ELj16ENS_18Kernel_traits_baseILj6144ES2_S2_fS2_fjLj256EEEEELb0ELb0ELb0ELb1EEEvNS_9BwdParamsE --------------------------
	.section	.nv.info._ZN10layer_norm13ln_bwd_kernelINS_13Kernel_traitsI6__halfS2_fS2_fjLj6144ELj1ELj1ELj8ELj16ENS_18Kernel_traits_baseILj6144ES2_S2_fS2_fjLj256EEEEELb0ELb0ELb0ELb1EEEvNS_9BwdParamsE,"",@"SHT_CUDA_INFO"
	.sectionflags	@""
	.align	4


	//----- nvinfo : EIATTR_CUDA_API_VERSION
	.align		4
        /*0000*/ 	.byte	0x04, 0x37
        /*0002*/ 	.short	(.L_3537 - .L_3536)
.L_3536:
        /*0004*/ 	.word	0x00000082


	//----- nvinfo : EIATTR_SW2861232_WAR
	.align		4
.L_3537:
        /*0008*/ 	.byte	0x01, 0x35
	.zero		2


	//----- nvinfo : EIATTR_PARAM_CBANK
	.align		4
        /*000c*/ 	.byte	0x04, 0x0a
        /*000e*/ 	.short	(.L_3539 - .L_3538)
	.align		4
.L_3538:
        /*0010*/ 	.word	index@(.nv.constant0._ZN10layer_norm13ln_bwd_kernelINS_13Kernel_traitsI6__halfS2_fS2_fjLj6144ELj1ELj1ELj8ELj16ENS_18Kernel_traits_baseILj6144ES2_S2_fS2_fjLj256EEEEELb0ELb0ELb0ELb1EEEvNS_9BwdParamsE)
        /*0014*/ 	.short	0x0160
        /*0016*/ 	.short	0x0128


	//----- nvinfo : EIATTR_CBANK_PARAM_SIZE
	.align		4
.L_3539:
        /*0018*/ 	.byte	0x03, 0x19
        /*001a*/ 	.short	0x0128


	//----- nvinfo : EIATTR_KPARAM_INFO
	.align		4
        /*001c*/ 	.byte	0x04, 0x17
        /*001e*/ 	.short	(.L_3541 - .L_3540)
.L_3540:
        /*0020*/ 	.word	0x00000000
        /*0024*/ 	.short	0x0000
        /*0026*/ 	.short	0x0000
        /*0028*/ 	.byte	0x00, 0xf0, 0xa1, 0x04


	//----- nvinfo : EIATTR_MAXREG_COUNT
	.align		4
.L_3541:
        /*002c*/ 	.byte	0x03, 0x1b
        /*002e*/ 	.short	0x00ff


	//----- nvinfo : EIATTR_NUM_BARRIERS
	.align		4
        /*0030*/ 	.byte	0x02, 0x4c
        /*0032*/ 	.byte	0x01
	.zero		1


	//----- nvinfo : EIATTR_MERCURY_ISA_VERSION
	.align		4
        /*0034*/ 	.byte	0x03, 0x5f
        /*0036*/ 	.short	0x0000


	//----- nvinfo : EIATTR_COOP_GROUP_MASK_REGIDS
	.align		4
        /*0038*/ 	.byte	0x04, 0x29
        /*003a*/ 	.short	(.L_3543 - .L_3542)


	//   ....[0]....
.L_3542:
        /*003c*/ 	.word	0xffffffff


	//   ....[1]....
        /*0040*/ 	.word	0xffffffff


	//   ....[2]....
        /*0044*/ 	.word	0xffffffff


	//   ....[3]....
        /*0048*/ 	.word	0xffffffff


	//   ....[4]....
        /*004c*/ 	.word	0xffffffff


	//   ....[5]....
        /*0050*/ 	.word	0xffffffff


	//   ....[6]....
        /*0054*/ 	.word	0xffffffff


	//   ....[7]....
        /*0058*/ 	.word	0xffffffff


	//   ....[8]....
        /*005c*/ 	.word	0xffffffff


	//   ....[9]....
        /*0060*/ 	.word	0xffffffff


	//   ....[10]....
        /*0064*/ 	.word	0xffffffff


	//   ....[11]....
        /*0068*/ 	.word	0xffffffff


	//   ....[12]....
        /*006c*/ 	.word	0xffffffff


	//   ....[13]....
        /*0070*/ 	.word	0xffffffff


	//   ....[14]....
        /*0074*/ 	.word	0xffffffff


	//   ....[15]....
        /*0078*/ 	.word	0xffffffff


	//   ....[16]....
        /*007c*/ 	.word	0xffffffff


	//   ....[17]....
        /*0080*/ 	.word	0xffffffff


	//   ....[18]....
        /*0084*/ 	.word	0xffffffff


	//   ....[19]....
        /*0088*/ 	.word	0xffffffff


	//----- nvinfo : EIATTR_COOP_GROUP_INSTR_OFFSETS
	.align		4
.L_3543:
        /*008c*/ 	.byte	0x04, 0x28
        /*008e*/ 	.short	(.L_3545 - .L_3544)


	//   ....[0]....
.L_3544:
        /*0090*/ 	.word	0x000014d0


	//   ....[1]....
        /*0094*/ 	.word	0x000014f0


	//   ....[2]....
        /*0098*/ 	.word	0x00001510


	//   ....[3]....
        /*009c*/ 	.word	0x00001530


	//   ....[4]....
        /*00a0*/ 	.word	0x00001550


	//   ....[5]....
        /*00a4*/ 	.word	0x00001570


	//   ....[6]....
        /*00a8*/ 	.word	0x00001590


	//   ....[7]....
        /*00ac*/ 	.word	0x000015b0


	//   ....[8]....
        /*00b0*/ 	.word	0x000015d0


	//   ....[9]....
        /*00b4*/ 	.word	0x000015f0


	//   ....[10]....
        /*00b8*/ 	.word	0x000028e0


	//   ....[11]....
        /*00bc*/ 	.word	0x00002960


	//   ....[12]....
        /*00c0*/ 	.word	0x000029e0


	//   ....[13]....
        /*00c4*/ 	.word	0x00002a50


	//   ....[14]....
        /*00c8*/ 	.word	0x00002ad0


	//   ....[15]....
        /*00cc*/ 	.word	0x00002b40


	//   ....[16]....
        /*00d0*/ 	.word	0x00002bc0


	//   ....[17]....
        /*00d4*/ 	.word	0x00002c30


	//   ....[18]....
        /*00d8*/ 	.word	0x00002cb0


	//   ....[19]....
        /*00dc*/ 	.word	0x00002d20


	//----- nvinfo : EIATTR_EXIT_INSTR_OFFSETS
	.align		4
.L_3545:
        /*00e0*/ 	.byte	0x04, 0x1c
        /*00e2*/ 	.short	(.L_3547 - .L_3546)


	//   ....[0]....
.L_3546:
        /*00e4*/ 	.word	0x00002880


	//----- nvinfo : EIATTR_MAX_THREADS
	.align		4
.L_3547:
        /*00e8*/ 	.byte	0x04, 0x05
        /*00ea*/ 	.short	(.L_3549 - .L_3548)
.L_3548:
        /*00ec*/ 	.word	0x00000100
        /*00f0*/ 	.word	0x00000001
        /*00f4*/ 	.word	0x00000001


	//----- nvinfo : EIATTR_CRS_STACK_SIZE
	.align		4
.L_3549:
        /*00f8*/ 	.byte	0x04, 0x1e
        /*00fa*/ 	.short	(.L_3551 - .L_3550)
.L_3550:
        /*00fc*/ 	.word	0x00000000
.L_3551:


//--------------------- .nv.info._ZN10layer_norm13ln_bwd_kernelINS_13Kernel_traitsI6__halfS2_fS2_fjLj6144ELj1ELj1ELj8ELj16ENS_18Kernel_traits_baseILj6144ES2_S2_fS2_fjLj256EEEEELb0ELb0ELb1ELb0EEEvNS_9BwdParamsE --------------------------
	.section	.nv.info._ZN10layer_norm13ln_bwd_kernelINS_13Kernel_traitsI6__halfS2_fS2_fjLj6144ELj1ELj1ELj8ELj16ENS_18Kernel_traits_baseILj6144ES2_S2_fS2_fjLj256EEEEELb0ELb0ELb1ELb0EEEvNS_9BwdParamsE,"",@"SHT_CUDA_INFO"
	.sectionflags	@""
	.align	4


	//----- nvinfo : EIATTR_CUDA_API_VERSION
	.align		4
        /*0000*/ 	.byte	0x04, 0x37
        /*0002*/ 	.short	(.L_3553 - .L_3552)
.L_3552:
        /*0004*/ 	.word	0x00000082


	//----- nvinfo : EIATTR_SW2861232_WAR
	.align		4
.L_3553:
        /*0008*/ 	.byte	0x01, 0x35
	.zero		2


	//----- nvinfo : EIATTR_PARAM_CBANK
	.align		4
        /*000c*/ 	.byte	0x04, 0x0a
        /*000e*/ 	.short	(.L_3555 - .L_3554)
	.align		4
.L_3554:
        /*0010*/ 	.word	index@(.nv.constant0._ZN10layer_norm13ln_bwd_kernelINS_13Kernel_traitsI6__halfS2_fS2_fjLj6144ELj1ELj1ELj8ELj16ENS_18Kernel_traits_baseILj6144ES2_S2_fS2_fjLj256EEEEELb0ELb0ELb1ELb0EEEvNS_9BwdParamsE)
        /*0014*/ 	.short	0x0160
        /*0016*/ 	.short	0x0128


	//----- nvinfo : EIATTR_CBANK_PARAM_SIZE
	.align		4
.L_3555:
        /*0018*/ 	.byte	0x03, 0x19
        /*001a*/ 	.short	0x0128


	//----- nvinfo : EIATTR_KPARAM_INFO
	.align		4
        /*001c*/ 	.byte	0x04, 0x17
        /*001e*/ 	.short	(.L_3557 - .L_3556)
.L_3556:
        /*0020*/ 	.word	0x00000000
        /*0024*/ 	.short	0x0000
        /*0026*/ 	.short	0x0000
        /*0028*/ 	.byte	0x00, 0xf0, 0xa1, 0x04


	//----- nvinfo : EIATTR_MAXREG_COUNT
	.align		4
.L_3557:
        /*002c*/ 	.byte	0x03, 0x1b
        /*002e*/ 	.short	0x00ff


	//----- nvinfo : EIATTR_NUM_BARRIERS
	.align		4
        /*0030*/ 	.byte	0x02, 0x4c
        /*0032*/ 	.byte	0x01
	.zero		1


	//----- nvinfo : EIATTR_MERCURY_ISA_VERSION
	.align		4
        /*0034*/ 	.byte	0x03, 0x5f
        /*0036*/ 	.short	0x0000


	//----- nvinfo : EIATTR_COOP_GROUP_MASK_REGIDS
	.align		4
        /*0038*/ 	.byte	0x04, 0x29
        /*003a*/ 	.short	(.L_3559 - .L_3558)


	//   ....[0]....
.L_3558:
        /*003c*/ 	.word	0xffffffff


	//   ....[1]....
        /*0040*/ 	.word	0xffffffff


	//   ....[2]....
        /*0044*/ 	.word	0xffffffff


	//   ....[3]....
        /*0048*/ 	.word	0xffffffff


	//   ....[4]....
        /*004c*/ 	.word	0xffffffff


	//   ....[5]....
        /*0050*/ 	.word	0xffffffff


	//   ....[6]....
        /*0054*/ 	.word	0xffffffff


	//   ....[7]....
        /*0058*/ 	.word	0xffffffff


	//   ....[8]....
        /*005c*/ 	.word	0xffffffff


	//   ....[9]....
        /*0060*/ 	.word	0xffffffff


	//   ....[10]....
        /*0064*/ 	.word	0xffffffff


	//   ....[11]....
        /*0068*/ 	.word	0xffffffff


	//   ....[12]....
        /*006c*/ 	.word	0xffffffff


	//   ....[13]....
        /*0070*/ 	.word	0xffffffff


	//   ....[14]....
        /*0074*/ 	.word	0xffffffff


	//   ....[15]....
        /*0078*/ 	.word	0xffffffff


	//   ....[16]....
        /*007c*/ 	.word	0xffffffff


	//   ....[17]....
        /*0080*/ 	.word	0xffffffff


	//   ....[18]....
        /*0084*/ 	.word	0xffffffff


	//   ....[19]....
        /*0088*/ 	.word	0xffffffff


	//----- nvinfo : EIATTR_COOP_GROUP_INSTR_OFFSETS
	.align		4
.L_3559:
        /*008c*/ 	.byte	0x04, 0x28
        /*008e*/ 	.short	(.L_3561 - .L_3560)


	//   ....[0]....
.L_3560:
        /*0090*/ 	.word	0x000017b0


	//   ....[1]....
        /*0094*/ 	.word	0x000017d0


	//   ....[2]....
        /*0098*/ 	.word	0x000017f0


	//   ....[3]....
        /*009c*/ 	.word	0x00001810


	//   ....[4]....
        /*00a0*/ 	.word	0x00001830


	//   ....[5]....
        /*00a4*/ 	.word	0x00001850


	//   ....[6]....
        /*00a8*/ 	.word	0x00001870


	//   ....[7]....
        /*00ac*/ 	.word	0x00001890


	//   ....[8]....
        /*00b0*/ 	.word	0x000018b0


	//   ....[9]....
        /*00b4*/ 	.word	0x000018d0


	//   ....[10]....
        /*00b8*/ 	.word	0x000038d0


	//   ....[11]....
        /*00bc*/ 	.word	0x00003950


	//   ....[12]....
        /*00c0*/ 	.word	0x000039d0


	//   ....[13]....
        /*00c4*/ 	.word	0x00003a40


	//   ....[14]....
        /*00c8*/ 	.word	0x00003ac0


	//   ....[15]....
        /*00cc*/ 	.word	0x00003b30


	//   ....[16]....
        /*00d0*/ 	.word	0x00003bb0


	//   ....[17]....
        /*00d4*/ 	.word	0x00003c20


	//   ....[18]....
        /*00d8*/ 	.word	0x00003ca0


	//   ....[19]....
        /*00dc*/ 	.word	0x00003d10


	//----- nvinfo : EIATTR_EXIT_INSTR_OFFSETS
	.align		4
.L_3561:
        /*00e0*/ 	.byte	0x04, 0x1c
        /*00e2*/ 	.short	(.L_3563 - .L_3562)


	//   ....[0]....
.L_3562:
        /*00e4*/ 	.word	0x000037f0


	//   ....[1]....
        /*00e8*/ 	.word	0x00003870


	//----- nvinfo : EIATTR_MAX_THREADS
	.align		4
.L_3563:
        /*00ec*/ 	.byte	0x04, 0x05
        /*00ee*/ 	.short	(.L_3565 - .L_3564)
.L_3564:
        /*00f0*/ 	.word	0x00000100
        /*00f4*/ 	.word	0x00000001
        /*00f8*/ 	.word	0x00000001


	//----- nvinfo : EIATTR_CRS_STACK_SIZE
	.align		4
.L_3565:
        /*00fc*/ 	.byte	0x04, 0x1e
        /*00fe*/ 	.short	(.L_3567 - .L_3566)
.L_3566:
        /*0100*/ 	.word	0x00000000
.L_3567:


//--------------------- .nv.info._ZN10layer_norm13ln_bwd_kernelINS_13Kernel_traitsI6__halfS2_fS2_fjLj6144ELj1ELj1ELj8ELj16ENS_18Kernel_traits_baseILj6144ES2_S2_fS2_fjLj256EEEEELb0ELb0ELb1ELb1EEEvNS_9BwdParamsE --------------------------
	.section	.nv.info._ZN10layer_norm13ln_bwd_kernelINS_13Kernel_traitsI6__halfS2_fS2_fjLj6144ELj1ELj1ELj8ELj16ENS_18Kernel_traits_baseILj6144ES2_S2_fS2_fjLj256EEEEELb0ELb0ELb1ELb1EEEvNS_9BwdParamsE,"",@"SHT_CUDA_INFO"
	.sectionflags	@""
	.align	4


	//----- nvinfo : EIATTR_CUDA_API_VERSION
	.align		4
        /*0000*/ 	.byte	0x04, 0x37
        /*0002*/ 	.short	(.L_3569 - .L_3568)
.L_3568:
        /*0004*/ 	.word	0x00000082


	//----- nvinfo : EIATTR_SW2861232_WAR
	.align		4
.L_3569:
        /*0008*/ 	.byte	0x01, 0x35
	.zero		2


	//----- nvinfo : EIATTR_PARAM_CBANK
	.align		4
        /*000c*/ 	.byte	0x04, 0x0a
        /*000e*/ 	.short	(.L_3571 - .L_3570)
	.align		4
.L_3570:
        /*0010*/ 	.word	index@(.nv.constant0._ZN10layer_norm13ln_bwd_kernelINS_13Kernel_traitsI6__halfS2_fS2_fjLj6144ELj1ELj1ELj8ELj16ENS_18Kernel_traits_baseILj6144ES2_S2_fS2_fjLj256EEEEELb0ELb0ELb1ELb1EEEvNS_9BwdParamsE)
        /*0014*/ 	.short	0x0160
        /*0016*/ 	.short	0x0128


	//----- nvinfo : EIATTR_CBANK_PARAM_SIZE
	.align		4
.L_3571:
        /*0018*/ 	.byte	0x03, 0x19
        /*001a*/ 	.short	0x0128


	//----- nvinfo : EIATTR_KPARAM_INFO
	.align		4
        /*001c*/ 	.byte	0x04, 0x17
        /*001e*/ 	.short	(.L_3573 - .L_3572)
.L_3572:
        /*0020*/ 	.word	0x00000000
        /*0024*/ 	.short	0x0000
        /*0026*/ 	.short	0x0000
        /*0028*/ 	.byte	0x00, 0xf0, 0xa1, 0x04


	//----- nvinfo : EIATTR_MAXREG_COUNT
	.align		4
.L_3573:
        /*002c*/ 	.byte	0x03, 0x1b
        /*002e*/ 	.short	0x00ff


	//----- nvinfo : EIATTR_NUM_BARRIERS
	.align		4
        /*0030*/ 	.byte	0x02, 0x4c
        /*0032*/ 	.byte	0x01
	.zero		1


	//----- nvinfo : EIATTR_MERCURY_ISA_VERSION
	.align		4
        /*0034*/ 	.byte	0x03, 0x5f
        /*0036*/ 	.short	0x0000


	//----- nvinfo : EIATTR_COOP_GROUP_MASK_REGIDS
	.align		4
        /*0038*/ 	.byte	0x04, 0x29
        /*003a*/ 	.short	(.L_3575 - .L_3574)


	//   ....[0]....
.L_3574:
        /*003c*/ 	.word	0xffffffff


	//   ....[1]....
        /*0040*/ 	.word	0xffffffff


	//   ....[2]....
        /*0044*/ 	.word	0xffffffff


	//   ....[3]....
        /*0048*/ 	.word	0xffffffff


	//   ....[4]....
        /*004c*/ 	.word	0xffffffff


	//   ....[5]....
        /*0050*/ 	.word	0xffffffff


	//   ....[6]....
        /*0054*/ 	.word	0xffffffff


	//   ....[7]....
        /*0058*/ 	.word	0xffffffff


	//   ....[8]....
        /*005c*/ 	.word	0xffffffff


	//   ....[9]....
        /*0060*/ 	.word	0xffffffff


	//   ....[10]....
        /*0064*/ 	.word	0xffffffff


	//   ....[11]....
        /*0068*/ 	.word	0xffffffff


	//   ....[12]....
        /*006c*/ 	.word	0xffffffff


	//   ....[13]....
        /*0070*/ 	.word	0xffffffff


	//   ....[14]....
        /*0074*/ 	.word	0xffffffff


	//   ....[15]....
        /*0078*/ 	.word	0xffffffff


	//   ....[16]....
        /*007c*/ 	.word	0xffffffff


	//   ....[17]....
        /*0080*/ 	.word	0xffffffff


	//   ....[18]....
        /*0084*/ 	.word	0xffffffff


	//   ....[19]....
        /*0088*/ 	.word	0xffffffff


	//----- nvinfo : EIATTR_COOP_GROUP_INSTR_OFFSETS
	.align		4
.L_3575:
        /*008c*/ 	.byte	0x04, 0x28
        /*008e*/ 	.short	(.L_3577 - .L_3576)


	//   ....[0]....
.L_3576:
        /*0090*/ 	.word	0x00001640


	//   ....[1]....
        /*0094*/ 	.word	0x00001660


	//   ....[2]....
        /*0098*/ 	.word	0x00001680


	//   ....[3]....
        /*009c*/ 	.word	0x000016a0


	//   ....[4]....
        /*00a0*/ 	.word	0x000016c0


	//   ....[5]....
        /*00a4*/ 	.word	0x000016e0


	//   ....[6]....
        /*00a8*/ 	.word	0x00001700


	//   ....[7]....
        /*00ac*/ 	.word	0x00001720


	//   ....[8]....
        /*00b0*/ 	.word	0x00001740


	//   ....[9]....
        /*00b4*/ 	.word	0x00001760


	//   ....[10]....
        /*00b8*/ 	.word	0x00003590


	//   ....[11]....
        /*00bc*/ 	.word	0x00003610


	//   ....[12]....
        /*00c0*/ 	.word	0x00003690


	//   ....[13]....
        /*00c4*/ 	.word	0x00003700


	//   ....[14]....
        /*00c8*/ 	.word	0x00003780


	//   ....[15]....
        /*00cc*/ 	.word	0x000037f0


	//   ....[16]....
        /*00d0*/ 	.word	0x00003870


	//   ....[17]....
        /*00d4*/ 	.word	0x000038e0


	//   ....[18]....
        /*00d8*/ 	.word	0x00003960


	//   ....[19]....
        /*00dc*/ 	.word	0x000039d0


	//----- nvinfo : EIATTR_EXIT_INSTR_OFFSETS
	.align		4
.L_3577:
        /*00e0*/ 	.byte	0x04, 0x1c
        /*00e2*/ 	.short	(.L_3579 - .L_3578)


	//   ....[0]....
.L_3578:
        /*00e4*/ 	.word	0x00003530


	//----- nvinfo : EIATTR_MAX_THREADS
	.align		4
.L_3579:
        /*00e8*/ 	.byte	0x04, 0x05
        /*00ea*/ 	.short	(.L_3581 - .L_3580)
.L_3580:
        /*00ec*/ 	.word	0x00000100
        /*00f0*/ 	.word	0x00000001
        /*00f4*/ 	.word	0x00000001


	//----- nvinfo : EIATTR_CRS_STACK_SIZE
	.align		4
.L_3581:
        /*00f8*/ 	.byte	0x04, 0x1e
        /*00fa*/ 	.short	(.L_3583 - .L_3582)
.L_3582:
        /*00fc*/ 	.word	0x00000000
.L_3583:


//--------------------- .nv.info._ZN10layer_norm13ln_bwd_kernelINS_13Kernel_traitsI6__halfS2_fS2_fjLj6144ELj1ELj1ELj8ELj16ENS_18Kernel_traits_baseILj6144ES2_S2_fS2_fjLj256EEEEELb0ELb1ELb0ELb0EEEvNS_9BwdParamsE --------------------------
	.section	.nv.info._ZN10layer_norm13ln_bwd_kernelINS_13Kernel_traitsI6__halfS2_fS2_fjLj6144ELj1ELj1ELj8ELj16ENS_18Kernel_traits_baseILj6144ES2_S2_fS2_fjLj256EEEEELb0ELb1ELb0ELb0EEEvNS_9BwdParamsE,"",@"SHT_CUDA_INFO"
	.sectionflags	@""
	.align	4


	//----- nvinfo : EIATTR_CUDA_API_VERSION
	.align		4
        /*0000*/ 	.byte	0x04, 0x37
        /*0002*/ 	.short	(.L_3585 - .L_3584)
.L_3584:
        /*0004*/ 	.word	0x00000082


	//----- nvinfo : EIATTR_SW2861232_WAR
	.align		4
.L_3585:
        /*0008*/ 	.byte	0x01, 0x35
	.zero		2


	//----- nvinfo : EIATTR_PARAM_CBANK
	.align		4
        /*000c*/ 	.byte	0x04, 0x0a
        /*000e*/ 	.short	(.L_3587 - .L_3586)
	.align		4
.L_3586:
        /*0010*/ 	.word	index@(.nv.constant0._ZN10layer_norm13ln_bwd_kernelINS_13Kernel_traitsI6__halfS2_fS2_fjLj6144ELj1ELj1ELj8ELj16ENS_18Kernel_traits_baseILj6144ES2_S2_fS2_fjLj256EEEEELb0ELb1ELb0ELb0EEEvNS_9BwdParamsE)
        /*0014*/ 	.short	0x0160
        /*0016*/ 	.short	0x0128


	//----- nvinfo : EIATTR_CBANK_PARAM_SIZE
	.align		4
.L_3587:
        /*0018*/ 	.byte	0x03, 0x19
        /*001a*/ 	.short	0x0128


	//----- nvinfo : EIATTR_KPARAM_INFO
	.align		4
        /*001c*/ 	.byte	0x04, 0x17
        /*001e*/ 	.short	(.L_3589 - .L_3588)
.L_3588:
        /*0020*/ 	.word	0x00000000
        /*0024*/ 	.short	0x0000
        /*0026*/ 	.short	0x0000
        /*0028*/ 	.byte	0x00, 0xf0, 0xa1, 0x04


	//----- nvinfo : EIATTR_MAXREG_COUNT
	.align		4
.L_3589:
        /*002c*/ 	.byte	0x03, 0x1b
        /*002e*/ 	.short	0x00ff


	//----- nvinfo : EIATTR_NUM_BARRIERS
	.align		4
        /*0030*/ 	.byte	0x02, 0x4c
        /*0032*/ 	.byte	0x01
	.zero		1


	//----- nvinfo : EIATTR_MERCURY_ISA_VERSION
	.align		4
        /*0034*/ 	.byte	0x03, 0x5f
        /*0036*/ 	.short	0x0000


	//----- nvinfo : EIATTR_COOP_GROUP_MASK_REGIDS
	.align		4
        /*0038*/ 	.byte	0x04, 0x29
        /*003a*/ 	.short	(.L_3591 - .L_3590)


	//   ....[0]....
.L_3590:
        /*003c*/ 	.word	0xffffffff


	//   ....[1]....
        /*0040*/ 	.word	0xffffffff


	//   ....[2]....
        /*0044*/ 	.word	0xffffffff


	//   ....[3]....
        /*0048*/ 	.word	0xffffffff


	//   ....[4]....
        /*004c*/ 	.word	0xffffffff


	//   ....[5]....
        /*0050*/ 	.word	0xffffffff


	//   ....[6]....
        /*0054*/ 	.word	0xffffffff


	//   ....[7]....
        /*0058*/ 	.word	0xffffffff


	//   ....[8]....
        /*005c*/ 	.word	0xffffffff


	//   ....[9]....
        /*0060*/ 	.word	0xffffffff


	//   ....[10]....
        /*0064*/ 	.word	0xffffffff


	//   ....[11]....
        /*0068*/ 	.word	0xffffffff


	//   ....[12]....
        /*006c*/ 	.word	0xffffffff


	//   ....[13]....
        /*0070*/ 	.word	0xffffffff


	//   ....[14]....
        /*0074*/ 	.word	0xffffffff


	//   ....[15]....
        /*0078*/ 	.word	0xffffffff


	//   ....[16]....
        /*007c*/ 	.word	0xffffffff


	//   ....[17]....
        /*0080*/ 	.word	0xffffffff


	//   ....[18]....
        /*0084*/ 	.word	0xffffffff


	//   ....[19]....
        /*0088*/ 	.word	0xffffffff


	//----- nvinfo : EIATTR_COOP_GROUP_INSTR_OFFSETS
	.align		4
.L_3591:
        /*008c*/ 	.byte	0x04, 0x28
        /*008e*/ 	.short	(.L_3593 - .L_3592)


	//   ....[0]....
.L_3592:
        /*0090*/ 	.word	0x00001860


	//   ....[1]....
        /*0094*/ 	.word	0x00001880


	//   ....[2]....
        /*0098*/ 	.word	0x000018a0


	//   ....[3]....
        /*009c*/ 	.word	0x000018c0


	//   ....[4]....
        /*00a0*/ 	.word	0x000018e0


	//   ....[5]....
        /*00a4*/ 	.word	0x00001900


	//   ....[6]....
        /*00a8*/ 	.word	0x00001920


	//   ....[7]....
        /*00ac*/ 	.word	0x00001940


	//   ....[8]....
        /*00b0*/ 	.word	0x00001960


	//   ....[9]....
        /*00b4*/ 	.word	0x00001980


	//   ....[10]....
        /*00b8*/ 	.word	0x000030f0


	//   ....[11]....
        /*00bc*/ 	.word	0x00003170


	//   ....[12]....
        /*00c0*/ 	.word	0x000031f0


	//   ....[13]....
        /*00c4*/ 	.word	0x00003260


	//   ....[14]....
        /*00c8*/ 	.word	0x000032e0


	//   ....[15]....
        /*00cc*/ 	.word	0x00003350


	//   ....[16]....
        /*00d0*/ 	.word	0x000033d0


	//   ....[17]....
        /*00d4*/ 	.word	0x00003440


	//   ....[18]....
        /*00d8*/ 	.word	0x000034c0


	//   ....[19]....
        /*00dc*/ 	.word	0x00003530


	//----- nvinfo : EIATTR_EXIT_INSTR_OFFSETS
	.align		4
.L_3593:
        /*00e0*/ 	.byte	0x04, 0x1c
        /*00e2*/ 	.short	(.L_3595 - .L_3594)


	//   ....[0]....
.L_3594:
        /*00e4*/ 	.word	0x00002fe0


	//   ....[1]....
        /*00e8*/ 	.word	0x00003090


	//----- nvinfo : EIATTR_MAX_THREADS
	.align		4
.L_3595:
        /*00ec*/ 	.byte	0x04, 0x05
        /*00ee*/ 	.short	(.L_3597 - .L_3596)
.L_3596:
        /*00f0*/ 	.word	0x00000100
        /*00f4*/ 	.word	0x00000001
        /*00f8*/ 	.word	0x00000001


	//----- nvinfo : EIATTR_CRS_STACK_SIZE
	.align		4
.L_3597:
        /*00fc*/ 	.byte	0x04, 0x1e
        /*00fe*/ 	.short	(.L_3599 - .L_3598)
.L_3598:
        /*0100*/ 	.word	0x00000000
.L_3599:


//--------------------- .nv.info._ZN10layer_norm13ln_bwd_kernelINS_13Kernel_traitsI6__halfS2_fS2_fjLj6144ELj1ELj1ELj8ELj16ENS_18Kernel_traits_baseILj6144ES2_S2_fS2_fjLj256EEEEELb0ELb1ELb0ELb1EEEvNS_9BwdParamsE --------------------------
	.section	.nv.info._ZN10layer_norm13ln_bwd_kernelINS_13Kernel_traitsI6__halfS2_fS2_fjLj6144ELj1ELj1ELj8ELj16ENS_18Kernel_traits_baseILj6144ES2_S2_fS2_fjLj256EEEEELb0ELb1ELb0ELb1EEEvNS_9BwdParamsE,"",@"SHT_CUDA_INFO"
	.sectionflags	@""
	.align	4


	//----- nvinfo : EIATTR_CUDA_API_VERSION
	.align		4
        /*0000*/ 	.byte	0x04, 0x37
        /*0002*/ 	.short	(.L_3601 - .L_3600)
.L_3600:
        /*0004*/ 	.word	0x00000082


	//----- nvinfo : EIATTR_SW2861232_WAR
	.align		4
.L_3601:
        /*0008*/ 	.byte	0x01, 0x35
	.zero		2


	//----- nvinfo : EIATTR_PARAM_CBANK
	.align		4
        /*000c*/ 	.byte	0x04, 0x0a
        /*000e*/ 	.short	(.L_3603 - .L_3602)
	.align		4
.L_3602:
        /*0010*/ 	.word	index@(.nv.constant0._ZN10layer_norm13ln_bwd_kernelINS_13Kernel_traitsI6__halfS2_fS2_fjLj6144ELj1ELj1ELj8ELj16ENS_18Kernel_traits_baseILj6144ES2_S2_fS2_fjLj256EEEEELb0ELb1ELb0ELb1EEEvNS_9BwdParamsE)
        /*0014*/ 	.short	0x0160
        /*0016*/ 	.short	0x0128


	//----- nvinfo : EIATTR_CBANK_PARAM_SIZE
	.align		4
.L_3603:
        /*0018*/ 	.byte	0x03, 0x19
        /*001a*/ 	.short	0x0128


	//----- nvinfo : EIATTR_KPARAM_INFO
	.align		4
        /*001c*/ 	.byte	0x04, 0x17
        /*001e*/ 	.short	(.L_3605 - .L_3604)
.L_3604:
        /*0020*/ 	.word	0x00000000
        /*0024*/ 	.short	0x0000
        /*0026*/ 	.short	0x0000
        /*0028*/ 	.byte	0x00, 0xf0, 0xa1, 0x04


	//----- nvinfo : EIATTR_MAXREG_COUNT
	.align		4
.L_3605:
        /*002c*/ 	.byte	0x03, 0x1b
        /*002e*/ 	.short	0x00ff


	//----- nvinfo : EIATTR_NUM_BARRIERS
	.align		4
        /*0030*/ 	.byte	0x02, 0x4c
        /*0032*/ 	.byte	0x01
	.zero		1


	//----- nvinfo : EIATTR_MERCURY_ISA_VERSION
	.align		4
        /*0034*/ 	.byte	0x03, 0x5f
        /*0036*/ 	.short	0x0000


	//----- nvinfo : EIATTR_COOP_GROUP_MASK_REGIDS
	.align		4
        /*0038*/ 	.byte	0x04, 0x29
        /*003a*/ 	.short	(.L_3607 - .L_3606)


	//   ....[0]....
.L_3606:
        /*003c*/ 	.word	0xffffffff


	//   ....[1]....
        /*0040*/ 	.word	0xffffffff


	//   ....[2]....
        /*0044*/ 	.word	0xffffffff


	//   ....[3]....
        /*0048*/ 	.word	0xffffffff


	//   ....[4]....
        /*004c*/ 	.word	0xffffffff


	//   ....[5]....
        /*0050*/ 	.word	0xffffffff


	//   ....[6]....
        /*0054*/ 	.word	0xffffffff


	//   ....[7]....
        /*0058*/ 	.word	0xffffffff


	//   ....[8]....
        /*005c*/ 	.word	0xffffffff


	//   ....[9]....
        /*0060*/ 	.word	0xffffffff


	//   ....[10]....
        /*0064*/ 	.word	0xffffffff


	//   ....[11]....
        /*0068*/ 	.word	0xffffffff


	//   ....[12]....
        /*006c*/ 	.word	0xffffffff


	//   ....[13]....
        /*0070*/ 	.word	0xffffffff


	//   ....[14]....
        /*0074*/ 	.word	0xffffffff


	//   ....[15]....
        /*0078*/ 	.word	0xffffffff


	//   ....[16]....
        /*007c*/ 	.word	0xffffffff


	//   ....[17]....
        /*0080*/ 	.word	0xffffffff


	//   ....[18]....
        /*0084*/ 	.word	0xffffffff


	//   ....[19]....
        /*0088*/ 	.word	0xffffffff


	//----- nvinfo : EIATTR_COOP_GROUP_INSTR_OFFSETS
	.align		4
.L_3607:
        /*008c*/ 	.byte	0x04, 0x28
        /*008e*/ 	.short	(.L_3609 - .L_3608)


	//   ....[0]....
.L_3608:
        /*0090*/ 	.word	0x00001820


	//   ....[1]....
        /*0094*/ 	.word	0x00001840


	//   ....[2]....
        /*0098*/ 	.word	0x00001860


	//   ....[3]....
        /*009c*/ 	.word	0x00001880


	//   ....[4]....
        /*00a0*/ 	.word	0x000018a0


	//   ....[5]....
        /*00a4*/ 	.word	0x000018c0


	//   ....[6]....
        /*00a8*/ 	.word	0x000018e0


	//   ....[7]....
        /*00ac*/ 	.word	0x00001900


	//   ....[8]....
        /*00b0*/ 	.word	0x00001920


	//   ....[9]....
        /*00b4*/ 	.word	0x00001940


	//   ....[10]....
        /*00b8*/ 	.word	0x00003260


	//   ....[11]....
        /*00bc*/ 	.word	0x000032e0


	//   ....[12]....
        /*00c0*/ 	.word	0x00003360


	//   ....[13]....
        /*00c4*/ 	.word	0x000033d0


	//   ....[14]....
        /*00c8*/ 	.word	0x00003450


	//   ....[15]....
        /*00cc*/ 	.word	0x000034c0


	//   ....[16]....
        /*00d0*/ 	.word	0x00003540


	//   ....[17]....
        /*00d4*/ 	.word	0x000035b0


	//   ....[18]....
        /*00d8*/ 	.word	0x00003630


	//   ....[19]....
        /*00dc*/ 	.word	0x000036a0


	//----- nvinfo : EIATTR_EXIT_INSTR_OFFSETS
	.align		4
.L_3609:
        /*00e0*/ 	.byte	0x04, 0x1c
        /*00e2*/ 	.short	(.L_3611 - .L_3610)


	//   ....[0]....
.L_3610:
        /*00e4*/ 	.word	0x00003200


	//----- nvinfo : EIATTR_MAX_THREADS
	.align		4
.L_3611:
        /*00e8*/ 	.byte	0x04, 0x05
        /*00ea*/ 	.short	(.L_3613 - .L_3612)
.L_3612:
        /*00ec*/ 	.word	0x00000100
        /*00f0*/ 	.word	0x00000001
        /*00f4*/ 	.word	0x00000001


	//----- nvinfo : EIATTR_CRS_STACK_SIZE
	.align		4
.L_3613:
        /*00f8*/ 	.byte	0x04, 0x1e
        /*00fa*/ 	.short	(.L_3615 - .L_3614)
.L_3614:
        /*00fc*/ 	.word	0x00000000
.L_3615:


//--------------------- .nv.info._ZN10layer_norm13ln_bwd_kernelINS_13Kernel_traitsI6__halfS2_fS2_fjLj6144ELj1ELj1ELj8ELj16ENS_18Kernel_traits_baseILj6144ES2_S2_fS2_fjLj256EEEEELb0ELb1ELb1ELb0EEEvNS_9BwdParamsE --------------------------
	.section	.nv.info._ZN10layer_norm13ln_bwd_kernelINS_13Kernel_traitsI6__halfS2_fS2_fjLj6144ELj1ELj1ELj8ELj16ENS_18Kernel_traits_baseILj6144ES2_S2_fS2_fjLj256EEEEELb0ELb1ELb1ELb0EEEvNS_9BwdParamsE,"",@"SHT_CUDA_INFO"
	.sectionflags	@""
	.align	4


	//----- nvinfo : EIATTR_CUDA_API_VERSION
	.align		4
        /*0000*/ 	.byte	0x04, 0x37
        /*0002*/ 	.short	(.L_3617 - .L_3616)
.L_3616:
        /*0004*/ 	.word	0x00000082


	//----- nvinfo : EIATTR_SW2861232_WAR
	.align		4
.L_3617:
        /*0008*/ 	.byte	0x01, 0x35
	.zero		2


	//----- nvinfo : EIATTR_PARAM_CBANK
	.align		4
        /*000c*/ 	.byte	0x04, 0x0a
        /*000e*/ 	.short	(.L_3619 - .L_3618)
	.align		4
.L_3618:
        /*0010*/ 	.word	index@(.nv.constant0._ZN10layer_norm13ln_bwd_kernelINS_13Kernel_traitsI6__halfS2_fS2_fjLj6144ELj1ELj1ELj8ELj16ENS_18Kernel_traits_baseILj6144ES2_S2_fS2_fjLj256EEEEELb0ELb1ELb1ELb0EEEvNS_9BwdParamsE)
        /*0014*/ 	.short	0x0160
        /*0016*/ 	.short	0x0128


	//----- nvinfo : EIATTR_CBANK_PARAM_SIZE
	.align		4
.L_3619:
        /*0018*/ 	.byte	0x03, 0x19
        /*001a*/ 	.short	0x0128


	//----- nvinfo : EIATTR_KPARAM_INFO
	.align		4
        /*001c*/ 	.byte	0x04, 0x17
        /*001e*/ 	.short	(.L_3621 - .L_3620)
.L_3620:
        /*0020*/ 	.word	0x00000000
        /*0024*/ 	.short	0x0000
        /*0026*/ 	.short	0x0000
        /*0028*/ 	.byte	0x00, 0xf0, 0xa1, 0x04


	//----- nvinfo : EIATTR_MAXREG_COUNT
	.align		4
.L_3621:
        /*002c*/ 	.byte	0x03, 0x1b
        /*002e*/ 	.short	0x00ff


	//----- nvinfo : EIATTR_NUM_BARRIERS
	.align		4
        /*0030*/ 	.byte	0x02, 0x4c
        /*0032*/ 	.byte	0x01
	.zero		1


	//----- nvinfo : EIATTR_MERCURY_ISA_VERSION
	.align		4
        /*0034*/ 	.byte	0x03, 0x5f
        /*0036*/ 	.short	0x0000


	//----- nvinfo : EIATTR_COOP_GROUP_MASK_REGIDS
	.align		4
        /*0038*/ 	.byte	0x04, 0x29
        /*003a*/ 	.short	(.L_3623 - .L_3622)


	//   ....[0]....
.L_3622:
        /*003c*/ 	.word	0xffffffff


	//   ....[1]....
        /*0040*/ 	.word	0xffffffff


	//   ....[2]....
        /*0044*/ 	.word	0xffffffff


	//   ....[3]....
        /*0048*/ 	.word	0xffffffff


	//   ....[4]....
        /*004c*/ 	.word	0xffffffff


	//   ....[5]....
        /*0050*/ 	.word	0xffffffff


	//   ....[6]....
        /*0054*/ 	.word	0xffffffff


	//   ....[7]....
        /*0058*/ 	.word	0xffffffff


	//   ....[8]....
        /*005c*/ 	.word	0xffffffff


	//   ....[9]....
        /*0060*/ 	.word	0xffffffff


	//   ....[10]....
        /*0064*/ 	.word	0xffffffff


	//   ....[11]....
        /*0068*/ 	.word	0xffffffff


	//   ....[12]....
        /*006c*/ 	.word	0xffffffff


	//   ....[13]....
        /*0070*/ 	.word	0xffffffff


	//   ....[14]....
        /*0074*/ 	.word	0xffffffff


	//   ....[15]....
        /*0078*/ 	.word	0xffffffff


	//   ....[16]....
        /*007c*/ 	.word	0xffffffff


	//   ....[17]....
        /*0080*/ 	.word	0xffffffff


	//   ....[18]....
        /*0084*/ 	.word	0xffffffff


	//   ....[19]....
        /*0088*/ 	.word	0xffffffff


	//----- nvinfo : EIATTR_COOP_GROUP_INSTR_OFFSETS
	.align		4
.L_3623:
        /*008c*/ 	.byte	0x04, 0x28
        /*008e*/ 	.short	(.L_3625 - .L_3624)


	//   ....[0]....
.L_3624:
        /*0090*/ 	.word	0x00001a30


	//   ....[1]....
        /*0094*/ 	.word	0x00001a50


	//   ....[2]....
        /*0098*/ 	.word	0x00001a70


	//   ....[3]....
        /*009c*/ 	.word	0x00001a90


	//   ....[4]....
        /*00a0*/ 	.word	0x00001ab0


	//   ....[5]....
        /*00a4*/ 	.word	0x00001ad0


	//   ....[6]....
        /*00a8*/ 	.word	0x00001af0


	//   ....[7]....
        /*00ac*/ 	.word	0x00001b10


	//   ....[8]....
        /*00b0*/ 	.word	0x00001b30


	//   ....[9]....
        /*00b4*/ 	.word	0x00001b50


	//   ....[10]....
        /*00b8*/ 	.word	0x000044c0


	//   ....[11]....
        /*00bc*/ 	.word	0x00004540


	//   ....[12]....
        /*00c0*/ 	.word	0x000045c0


	//   ....[13]....
        /*00c4*/ 	.word	0x00004630


	//   ....[14]....
        /*00c8*/ 	.word	0x000046b0


	//   ....[15]....
        /*00cc*/ 	.word	0x00004720


	//   ....[16]....
        /*00d0*/ 	.word	0x000047a0


	//   ....[17]....
        /*00d4*/ 	.word	0x00004810


	//   ....[18]....
        /*00d8*/ 	.word	0x00004890


	//   ....[19]....
        /*00dc*/ 	.word	0x00004900


	//----- nvinfo : EIATTR_EXIT_INSTR_OFFSETS
	.align		4
.L_3625:
        /*00e0*/ 	.byte	0x04, 0x1c
        /*00e2*/ 	.short	(.L_3627 - .L_3626)


	//   ....[0]....
.L_3626:
        /*00e4*/ 	.word	0x000043b0


	//   ....[1]....
        /*00e8*/ 	.word	0x00004460


	//----- nvinfo : EIATTR_MAX_THREADS
	.align		4
.L_3627:
        /*00ec*/ 	.byte	0x04, 0x05
        /*00ee*/ 	.short	(.L_3629 - .L_3628)
.L_3628:
        /*00f0*/ 	.word	0x00000100
        /*00f4*/ 	.word	0x00000001
        /*00f8*/ 	.word	0x00000001


	//----- nvinfo : EIATTR_CRS_STACK_SIZE
	.align		4
.L_3629:
        /*00fc*/ 	.byte	0x04, 0x1e
        /*00fe*/ 	.short	(.L_3631 - .L_3630)
.L_3630:
        /*0100*/ 	.word	0x00000000
.L_3631:


//--------------------- .nv.info._ZN10layer_norm13ln_bwd_kernelINS_13Kernel_traitsI6__halfS2_fS2_fjLj6144ELj1ELj1ELj8ELj16ENS_18Kernel_traits_baseILj6144ES2_S2_fS2_fjLj256EEEEELb0ELb1ELb1ELb1EEEvNS_9BwdParamsE --------------------------
	.section	.nv.info._ZN10layer_norm13ln_bwd_kernelINS_13Kernel_traitsI6__halfS2_fS2_fjLj6144ELj1ELj1ELj8ELj16ENS_18Kernel_traits_baseILj6144ES2_S2_fS2_fjLj256EEEEELb0ELb1ELb1ELb1EEEvNS_9BwdParamsE,"",@"SHT_CUDA_INFO"
	.sectionflags	@""
	.align	4


	//----- nvinfo : EIATTR_CUDA_API_VERSION
	.align		4
        /*0000*/ 	.byte	0x04, 0x37
        /*0002*/ 	.short	(.L_3633 - .L_3632)
.L_3632:
        /*0004*/ 	.word	0x00000082


	//----- nvinfo : EIATTR_SW2861232_WAR
	.align		4
.L_3633:
        /*0008*/ 	.byte	0x01, 0x35
	.zero		2


	//----- nvinfo : EIATTR_PARAM_CBANK
	.align		4
        /*000c*/ 	.byte	0x04, 0x0a
        /*000e*/ 	.short	(.L_3635 - .L_3634)
	.align		4
.L_3634:
        /*0010*/ 	.word	index@(.nv.constant0._ZN10layer_norm13ln_bwd_kernelINS_13Kernel_traitsI6__halfS2_fS2_fjLj6144ELj1ELj1ELj8ELj16ENS_18Kernel_traits_baseILj6144ES2_S2_fS2_fjLj256EEEEELb0ELb1ELb1ELb1EEEvNS_9BwdParamsE)
        /*0014*/ 	.short	0x0160
        /*0016*/ 	.short	0x0128


	//----- nvinfo : EIATTR_CBANK_PARAM_SIZE
	.align		4
.L_3635:
        /*0018*/ 	.byte	0x03, 0x19
        /*001a*/ 	.short	0x0128


	//----- nvinfo : EIATTR_KPARAM_INFO
	.align		4
        /*001c*/ 	.byte	0x04, 0x17
        /*001e*/ 	.short	(.L_3637 - .L_3636)
.L_3636:
        /*0020*/ 	.word	0x00000000
        /*0024*/ 	.short	0x0000
        /*0026*/ 	.short	0x0000
        /*0028*/ 	.byte	0x00, 0xf0, 0xa1, 0x04


	//----- nvinfo : EIATTR_MAXREG_COUNT
	.align		4
.L_3637:
        /*002c*/ 	.byte	0x03, 0x1b
        /*002e*/ 	.short	0x00ff


	//----- nvinfo : EIATTR_NUM_BARRIERS
	.align		4
        /*0030*/ 	.byte	0x02, 0x4c
        /*0032*/ 	.byte	0x01
	.zero		1


	//----- nvinfo : EIATTR_MERCURY_ISA_VERSION
	.align		4
        /*0034*/ 	.byte	0x03, 0x5f
        /*0036*/ 	.short	0x0000


	//----- nvinfo : EIATTR_COOP_GROUP_MASK_REGIDS
	.align		4
        /*0038*/ 	.byte	0x04, 0x29
        /*003a*/ 	.short	(.L_3639 - .L_3638)


	//   ....[0]....
.L_3638:
        /*003c*/ 	.word	0xffffffff


	//   ....[1]....
        /*0040*/ 	.word	0xffffffff


	//   ....[2]....
        /*0044*/ 	.word	0xffffffff


	//   ....[3]....
        /*0048*/ 	.word	0xffffffff


	//   ....[4]....
        /*004c*/ 	.word	0xffffffff


	//   ....[5]....
        /*0050*/ 	.word	0xffffffff


	//   ....[6]....
        /*0054*/ 	.word	0xffffffff


	//   ....[7]....
        /*0058*/ 	.word	0xffffffff


	//   ....[8]....
        /*005c*/ 	.word	0xffffffff


	//   ....[9]....
        /*0060*/ 	.word	0xffffffff


	//   ....[10]....
        /*0064*/ 	.word	0xffffffff


	//   ....[11]....
        /*0068*/ 	.word	0xffffffff


	//   ....[12]....
        /*006c*/ 	.word	0xffffffff


	//   ....[13]....
        /*0070*/ 	.word	0xffffffff


	//   ....[14]....
        /*0074*/ 	.word	0xffffffff


	//   ....[15]....
        /*0078*/ 	.word	0xffffffff


	//   ....[16]....
        /*007c*/ 	.word	0xffffffff


	//   ....[17]....
        /*0080*/ 	.word	0xffffffff


	//   ....[18]....
        /*0084*/ 	.word	0xffffffff


	//   ....[19]....
        /*0088*/ 	.word	0xffffffff


	//----- nvinfo : EIATTR_COOP_GROUP_INSTR_OFFSETS
	.align		4
.L_3639:
        /*008c*/ 	.byte	0x04, 0x28
        /*008e*/ 	.short	(.L_3641 - .L_3640)


	//   ....[0]....
.L_3640:
        /*0090*/ 	.word	0x00001820


	//   ....[1]....
        /*0094*/ 	.word	0x00001840


	//   ....[2]....
        /*0098*/ 	.word	0x00001860


	//   ....[3]....
        /*009c*/ 	.word	0x00001880


	//   ....[4]....
        /*00a0*/ 	.word	0x000018a0


	//   ....[5]....
        /*00a4*/ 	.word	0x000018c0


	//   ....[6]....
        /*00a8*/ 	.word	0x000018e0


	//   ....[7]....
        /*00ac*/ 	.word	0x00001900


	//   ....[8]....
        /*00b0*/ 	.word	0x00001920


	//   ....[9]....
        /*00b4*/ 	.word	0x00001940


	//   ....[10]....
        /*00b8*/ 	.word	0x00004150


	//   ....[11]....
        /*00bc*/ 	.word	0x000041d0


	//   ....[12]....
        /*00c0*/ 	.word	0x00004250


	//   ....[13]....
        /*00c4*/ 	.word	0x000042c0


	//   ....[14]....
        /*00c8*/ 	.word	0x00004340


	//   ....[15]....
        /*00cc*/ 	.word	0x000043b0


	//   ....[16]....
        /*00d0*/ 	.word	0x00004430


	//   ....[17]....
        /*00d4*/ 	.word	0x000044a0


	//   ....[18]....
        /*00d8*/ 	.word	0x00004520


	//   ....[19]....
        /*00dc*/ 	.word	0x00004590


	//----- nvinfo : EIATTR_EXIT_INSTR_OFFSETS
	.align		4
.L_3641:
        /*00e0*/ 	.byte	0x04, 0x1c
        /*00e2*/ 	.short	(.L_3643 - .L_3642)


	//   ....[0]....
.L_3642:
        /*00e4*/ 	.word	0x000040f0


	//----- nvinfo : EIATTR_MAX_THREADS
	.align		4
.L_3643:
        /*00e8*/ 	.byte	0x04, 0x05
        /*00ea*/ 	.short	(.L_3645 - .L_3644)
.L_3644:
        /*00ec*/ 	.word	0x00000100
        /*00f0*/ 	.word	0x00000001
        /*00f4*/ 	.word	0x00000001


	//----- nvinfo : EIATTR_CRS_STACK_SIZE
	.align		4
.L_3645:
        /*00f8*/ 	.byte	0x04, 0x1e
        /*00fa*/ 	.short	(.L_3647 - .L_3646)
.L_3646:
        /*00fc*/ 	.word	0x00000000
.L_3647:


//--------------------- .nv.info._ZN10layer_norm13ln_bwd_kernelINS_13Kernel_traitsI6__halfS2_fS2_fjLj6144ELj1ELj1ELj8ELj16ENS_18Kernel_traits_baseILj6144ES2_S2_fS2_fjLj256EEEEELb1ELb0ELb0ELb0EEEvNS_9BwdParamsE --------------------------
	.section	.nv.info._ZN10layer_norm13ln_bwd_kernelINS_13Kernel_traitsI6__halfS2_fS2_fjLj6144ELj1ELj1ELj8ELj16ENS_18Kernel_traits_baseILj6144ES2_S2_fS2_fjLj256EEEEELb1ELb0ELb0ELb0EEEvNS_9BwdParamsE,"",@"SHT_CUDA_INFO"
	.sectionflags	@""
	.align	4


	//----- nvinfo : EIATTR_CUDA_API_VERSION
	.align		4
        /*0000*/ 	.byte	0x04, 0x37
        /*0002*/ 	.short	(.L_3649 - .L_3648)
.L_3648:
        /*0004*/ 	.word	0x00000082


	//----- nvinfo : EIATTR_SW2861232_WAR
	.align		4
.L_3649:
        /*0008*/ 	.byte	0x01, 0x35
	.zero		2


	//----- nvinfo : EIATTR_PARAM_CBANK
	.align		4
        /*000c*/ 	.byte	0x04, 0x0a
        /*000e*/ 	.short	(.L_3651 - .L_3650)
	.align		4
.L_3650:
        /*0010*/ 	.word	index@(.nv.constant0._ZN10layer_norm13ln_bwd_kernelINS_13Kernel_traitsI6__halfS2_fS2_fjLj6144ELj1ELj1ELj8ELj16ENS_18Kernel_traits_baseILj6144ES2_S2_fS2_fjLj256EEEEELb1ELb0ELb0ELb0EEEvNS_9BwdParamsE)
        /*0014*/ 	.short	0x0160
        /*0016*/ 	.short	0x0128


	//----- nvinfo : EIATTR_CBANK_PARAM_SIZE
	.align		4
.L_3651:
        /*0018*/ 	.byte	0x03, 0x19
        /*001a*/ 	.short	0x0128


	//----- nvinfo : EIATTR_KPARAM_INFO
	.align		4
        /*001c*/ 	.byte	0x04, 0x17
        /*001e*/ 	.short	(.L_3653 - .L_3652)
.L_3652:
        /*0020*/ 	.word	0x00000000
        /*0024*/ 	.short	0x0000
        /*0026*/ 	.short	0x0000
        /*0028*/ 	.byte	0x00, 0xf0, 0xa1, 0x04


	//----- nvinfo : EIATTR_MAXREG_COUNT
	.align		4
.L_3653:
        /*002c*/ 	.byte	0x03, 0x1b
        /*002e*/ 	.short	0x00ff


	//----- nvinfo : EIATTR_NUM_BARRIERS
	.align		4
        /*0030*/ 	.byte	0x02, 0x4c
        /*0032*/ 	.byte	0x01
	.zero		1


	//----- nvinfo : EIATTR_MERCURY_ISA_VERSION
	.align		4
        /*0034*/ 	.byte	0x03, 0x5f
        /*0036*/ 	.short	0x0000


	//----- nvinfo : EIATTR_COOP_GROUP_MASK_REGIDS
	.align		4
        /*0038*/ 	.byte	0x04, 0x29
        /*003a*/ 	.short	(.L_3655 - .L_3654)


	//   ....[0]....
.L_3654:
        /*003c*/ 	.word	0xffffffff


	//   ....[1]....
        /*0040*/ 	.word	0xffffffff


	//   ....[2]....
        /*0044*/ 	.word	0xffffffff


	//   ....[3]....
        /*0048*/ 	.word	0xffffffff


	//   ....[4]....
        /*004c*/ 	.word	0xffffffff


	//   ....[5]....
        /*0050*/ 	.word	0xffffffff


	//   ....[6]....
        /*0054*/ 	.word	0xffffffff


	//   ....[7]....
        /*0058*/ 	.word	0xffffffff


	//   ....[8]....
        /*005c*/ 	.word	0xffffffff


	//   ....[9]....
        /*0060*/ 	.word	0xffffffff


	//   ....[10]....
        /*0064*/ 	.word	0xffffffff


	//   ....[11]....
        /*0068*/ 	.word	0xffffffff


	//   ....[12]....
        /*006c*/ 	.word	0xffffffff


	//   ....[13]....
        /*0070*/ 	.word	0xffffffff


	//   ....[14]....
        /*0074*/ 	.word	0xffffffff


	//   ....[15]....
        /*0078*/ 	.word	0xffffffff


	//   ....[16]....
        /*007c*/ 	.word	0xffffffff


	//   ....[17]....
        /*0080*/ 	.word	0xffffffff


	//   ....[18]....
        /*0084*/ 	.word	0xffffffff


	//   ....[19]....
        /*0088*/ 	.word	0xffffffff


	//----- nvinfo : EIATTR_COOP_GROUP_INSTR_OFFSETS
	.align		4
.L_3655:
        /*008c*/ 	.byte	0x04, 0x28
        /*008e*/ 	.short	(.L_3657 - .L_3656)


	//   ....[0]....
.L_3656:
        /*0090*/ 	.word	0x00001650


	//   ....[1]....
        /*0094*/ 	.word	0x00001670


	//   ....[2]....
        /*0098*/ 	.word	0x00001690


	//   ....[3]....
        /*009c*/ 	.word	0x000016b0


	//   ....[4]....
        /*00a0*/ 	.word	0x000016d0


	//   ....[5]....
        /*00a4*/ 	.word	0x000016f0


	//   ....[6]....
        /*00a8*/ 	.word	0x00001710


	//   ....[7]....
        /*00ac*/ 	.word	0x00001730


	//   ....[8]....
        /*00b0*/ 	.word	0x00001750


	//   ....[9]....
        /*00b4*/ 	.word	0x00001770


	//   ....[10]....
        /*00b8*/ 	.word	0x00002d40


	//   ....[11]....
        /*00bc*/ 	.word	0x00002dc0


	//   ....[12]....
        /*00c0*/ 	.word	0x00002e40


	//   ....[13]....
        /*00c4*/ 	.word	0x00002eb0


	//   ....[14]....
        /*00c8*/ 	.word	0x00002f30


	//   ....[15]....
        /*00cc*/ 	.word	0x00002fa0


	//   ....[16]....
        /*00d0*/ 	.word	0x00003020


	//   ....[17]....
        /*00d4*/ 	.word	0x00003090


	//   ....[18]....
        /*00d8*/ 	.word	0x00003110


	//   ....[19]....
        /*00dc*/ 	.word	0x00003180


	//----- nvinfo : EIATTR_EXIT_INSTR_OFFSETS
	.align		4
.L_3657:
        /*00e0*/ 	.byte	0x04, 0x1c
        /*00e2*/ 	.short	(.L_3659 - .L_3658)


	//   ....[0]....
.L_3658:
        /*00e4*/ 	.word	0x00002c60


	//   ....[1]....
        /*00e8*/ 	.word	0x00002ce0


	//----- nvinfo : EIATTR_MAX_THREADS
	.align		4
.L_3659:
        /*00ec*/ 	.byte	0x04, 0x05
        /*00ee*/ 	.short	(.L_3661 - .L_3660)
.L_3660:
        /*00f0*/ 	.word	0x00000100
        /*00f4*/ 	.word	0x00000001
        /*00f8*/ 	.word	0x00000001


	//----- nvinfo : EIATTR_CRS_STACK_SIZE
	.align		4
.L_3661:
        /*00fc*/ 	.byte	0x04, 0x1e
        /*00fe*/ 	.short	(.L_3663 - .L_3662)
.L_3662:
        /*0100*/ 	.word	0x00000000
.L_3663:


//--------------------- .nv.info._ZN10layer_norm13ln_bwd_kernelINS_13Kernel_traitsI6__halfS2_fS2_fjLj6144ELj1ELj1ELj8ELj16ENS_18Kernel_traits_baseILj6144ES2_S2_fS2_fjLj256EEEEELb1ELb0ELb0ELb1EEEvNS_9BwdParamsE --------------------------
	.section	.nv.info._ZN10layer_norm13ln_bwd_kernelINS_13Kernel_traitsI6__halfS2_fS2_fjLj6144ELj1ELj1ELj8ELj16ENS_18Kernel_traits_baseILj6144ES2_S2_fS2_fjLj256EEEEELb1ELb0ELb0ELb1EEEvNS_9BwdParamsE,"",@"SHT_CUDA_INFO"
	.sectionflags	@""
	.align	4


	//----- nvinfo : EIATTR_CUDA_API_VERSION
	.align		4
        /*0000*/ 	.byte	0x04, 0x37
        /*0002*/ 	.short	(.L_3665 - .L_3664)
.L_3664:
        /*0004*/ 	.word	0x00000082


	//----- nvinfo : EIATTR_SW2861232_WAR
	.align		4
.L_3665:
        /*0008*/ 	.byte	0x01, 0x35
	.zero		2


	//----- nvinfo : EIATTR_PARAM_CBANK
	.align		4
        /*000c*/ 	.byte	0x04, 0x0a
        /*000e*/ 	.short	(.L_3667 - .L_3666)
	.align		4
.L_3666:
        /*0010*/ 	.word	index@(.nv.constant0._ZN10layer_norm13ln_bwd_kernelINS_13Kernel_traitsI6__halfS2_fS2_fjLj6144ELj1ELj1ELj8ELj16ENS_18Kernel_traits_baseILj6144ES2_S2_fS2_fjLj256EEEEELb1ELb0ELb0ELb1EEEvNS_9BwdParamsE)
        /*0014*/ 	.short	0x0160
        /*0016*/ 	.short	0x0128


	//----- nvinfo : EIATTR_CBANK_PARAM_SIZE
	.align		4
.L_3667:
        /*0018*/ 	.byte	0x03, 0x19
        /*001a*/ 	.short	0x0128


	//----- nvinfo : EIATTR_KPARAM_INFO
	.align		4
        /*001c*/ 	.byte	0x04, 0x17
        /*001e*/ 	.short	(.L_3669 - .L_3668)
.L_3668:
        /*0020*/ 	.word	0x00000000
        /*0024*/ 	.short	0x0000
        /*0026*/ 	.short	0x0000
        /*0028*/ 	.byte	0x00, 0xf0, 0xa1, 0x04


	//----- nvinfo : EIATTR_MAXREG_COUNT
	.align		4
.L_3669:
        /*002c*/ 	.byte	0x03, 0x1b
        /*002e*/ 	.short	0x00ff


	//----- nvinfo : EIATTR_NUM_BARRIERS
	.align		4
        /*0030*/ 	.byte	0x02, 0x4c
        /*0032*/ 	.byte	0x01
	.zero		1


	//----- nvinfo : EIATTR_MERCURY_ISA_VERSION
	.align		4
        /*0034*/ 	.byte	0x03, 0x5f
        /*0036*/ 	.short	0x0000


	//----- nvinfo : EIATTR_COOP_GROUP_MASK_REGIDS
	.align		4
        /*0038*/ 	.byte	0x04, 0x29
        /*003a*/ 	.short	(.L_3671 - .L_3670)


	//   ....[0]....
.L_3670:
        /*003c*/ 	.word	0xffffffff


	//   ....[1]....
        /*0040*/ 	.word	0xffffffff


	//   ....[2]....
        /*0044*/ 	.word	0xffffffff


	//   ....[3]....
        /*0048*/ 	.word	0xffffffff


	//   ....[4]....
        /*004c*/ 	.word	0xffffffff


	//   ....[5]....
        /*0050*/ 	.word	0xffffffff


	//   ....[6]....
        /*0054*/ 	.word	0xffffffff


	//   ....[7]....
        /*0058*/ 	.word	0xffffffff


	//   ....[8]....
        /*005c*/ 	.word	0xffffffff


	//   ....[9]....
        /*0060*/ 	.word	0xffffffff


	//   ....[10]....
        /*0064*/ 	.word	0xffffffff


	//   ....[11]....
        /*0068*/ 	.word	0xffffffff


	//   ....[12]....
        /*006c*/ 	.word	0xffffffff


	//   ....[13]....
        /*0070*/ 	.word	0xffffffff


	//   ....[14]....
        /*0074*/ 	.word	0xffffffff


	//   ....[15]....
        /*0078*/ 	.word	0xffffffff


	//   ....[16]....
        /*007c*/ 	.word	0xffffffff


	//   ....[17]....
        /*0080*/ 	.word	0xffffffff


	//   ....[18]....
        /*0084*/ 	.word	0xffffffff


	//   ....[19]....
        /*0088*/ 	.word	0xffffffff


	//----- nvinfo : EIATTR_COOP_GROUP_INSTR_OFFSETS
	.align		4
.L_3671:
        /*008c*/ 	.byte	0x04, 0x28
        /*008e*/ 	.short	(.L_3673 - .L_3672)


	//   ....[0]....
.L_3672:
        /*0090*/ 	.word	0x00001550


	//   ....[1]....
        /*0094*/ 	.word	0x00001570


	//   ....[2]....
        /*0098*/ 	.word	0x00001590


	//   ....[3]....
        /*009c*/ 	.word	0x000015b0


	//   ....[4]....
        /*00a0*/ 	.word	0x000015d0


	//   ....[5]....
        /*00a4*/ 	.word	0x000015f0


	//   ....[6]....
        /*00a8*/ 	.word	0x00001610


	//   ....[7]....
        /*00ac*/ 	.word	0x00001630


	//   ....[8]....
        /*00b0*/ 	.word	0x00001650


	//   ....[9]....
        /*00b4*/ 	.word	0x00001670


	//   ....[10]....
        /*00b8*/ 	.word	0x00002e10


	//   ....[11]....
        /*00bc*/ 	.word	0x00002e90


	//   ....[12]....
        /*00c0*/ 	.word	0x00002f10


	//   ....[13]....
        /*00c4*/ 	.word	0x00002f80


	//   ....[14]....
        /*00c8*/ 	.word	0x00003000


	//   ....[15]....
        /*00cc*/ 	.word	0x00003070


	//   ....[16]....
        /*00d0*/ 	.word	0x000030f0


	//   ....[17]....
        /*00d4*/ 	.word	0x00003160


	//   ....[18]....
        /*00d8*/ 	.word	0x000031e0


	//   ....[19]....
        /*00dc*/ 	.word	0x00003250


	//----- nvinfo : EIATTR_EXIT_INSTR_OFFSETS
	.align		4
.L_3673:
        /*00e0*/ 	.byte	0x04, 0x1c
        /*00e2*/ 	.short	(.L_3675 - .L_3674)


	//   ....[0]....
.L_3674:
        /*00e4*/ 	.word	0x00002db0


	//----- nvinfo : EIATTR_MAX_THREADS
	.align		4
.L_3675:
        /*00e8*/ 	.byte	0x04, 0x05
        /*00ea*/ 	.short	(.L_3677 - .L_3676)
.L_3676:
        /*00ec*/ 	.word	0x00000100
        /*00f0*/ 	.word	0x00000001
        /*00f4*/ 	.word	0x00000001


	//----- nvinfo : EIATTR_CRS_STACK_SIZE
	.align		4
.L_3677:
        /*00f8*/ 	.byte	0x04, 0x1e
        /*00fa*/ 	.short	(.L_3679 - .L_3678)
.L_3678:
        /*00fc*/ 	.word	0x00000000
.L_3679:


//--------------------- .nv.info._ZN10layer_norm22ln_bwd_finalize_kernelINS_22Kernel_traits_finalizeILj6144E6__halfS2_fS2_fjLb0ELj1024ELj4ENS_18Kernel_traits_baseILj6144ES2_S2_fS2_fjLj1024EEEEELb0ELb0EEEvNS_9BwdParamsE --------------------------
	.section	.nv.info._ZN10layer_norm22ln_bwd_finalize_kernelINS_22Kernel_traits_finalizeILj6144E6__halfS2_fS2_fjLb0ELj1024ELj4ENS_18Kernel_traits_baseILj6144ES2_S2_fS2_fjLj1024EEEEELb0ELb0EEEvNS_9BwdParamsE,"",@"SHT_CUDA_INFO"
	.sectionflags	@""
	.align	4


	//----- nvinfo : EIATTR_CUDA_API_VERSION
	.align		4
        /*0000*/ 	.byte	0x04, 0x37
        /*0002*/ 	.short	(.L_3681 - .L_3680)
.L_3680:
        /*0004*/ 	.word	0x00000082


	//----- nvinfo : EIATTR_SW2861232_WAR
	.align		4
.L_3681:
        /*0008*/ 	.byte	0x01, 0x35
	.zero		2


	//----- nvinfo : EIATTR_PARAM_CBANK
	.align		4
        /*000c*/ 	.byte	0x04, 0x0a
        /*000e*/ 	.short	(.L_3683 - .L_3682)
	.align		4
.L_3682:
        /*0010*/ 	.word	index@(.nv.constant0._ZN10layer_norm22ln_bwd_finalize_kernelINS_22Kernel_traits_finalizeILj6144E6__halfS2_fS2_fjLb0ELj1024ELj4ENS_18Kernel_traits_baseILj6144ES2_S2_fS2_fjLj1024EEEEELb0ELb0EEEvNS_9BwdParamsE)
        /*0014*/ 	.short	0x0160
        /*0016*/ 	.short	0x0128


	//----- nvinfo : EIATTR_CBANK_PARAM_SIZE
	.align		4
.L_3683:
        /*0018*/ 	.byte	0x03, 0x19
        /*001a*/ 	.short	0x0128


	//----- nvinfo : EIATTR_KPARAM_INFO
	.align		4
        /*001c*/ 	.byte	0x04, 0x17
        /*001e*/ 	.short	(.L_3685 - .L_3684)
.L_3684:
        /*0020*/ 	.word	0x00000000
        /*0024*/ 	.short	0x0000
        /*0026*/ 	.short	0x0000
        /*0028*/ 	.byte	0x00, 0xf0, 0xa1, 0x04


	//----- nvinfo : EIATTR_MAXREG_COUNT
	.align		4
.L_3685:
        /*002c*/ 	.byte	0x03, 0x1b
        /*002e*/ 	.short	0x0040


	//----- nvinfo : EIATTR_NUM_BARRIERS
	.align		4
        /*0030*/ 	.byte	0x02, 0x4c
        /*0032*/ 	.byte	0x01
	.zero		1


	//----- nvinfo : EIATTR_MERCURY_ISA_VERSION
	.align		4
        /*0034*/ 	.byte	0x03, 0x5f
        /*0036*/ 	.short	0x0000


	//----- nvinfo : EIATTR_COOP_GROUP_MASK_REGIDS
	.align		4
        /*0038*/ 	.byte	0x04, 0x29
        /*003a*/ 	.short	(.L_3687 - .L_3686)


	//   ....[0]....
.L_3686:
        /*003c*/ 	.word	0xffffffff


	//   ....[1]....
        /*0040*/ 	.word	0xffffffff


	//   ....[2]....
        /*0044*/ 	.word	0xffffffff


	//   ....[3]....
        /*0048*/ 	.word	0xffffffff


	//   ....[4]....
        /*004c*/ 	.word	0xffffffff


	//   ....[5]....
        /*0050*/ 	.word	0xffffffff


	//   ....[6]....
        /*0054*/ 	.word	0xffffffff


	//   ....[7]....
        /*0058*/ 	.word	0xffffffff


	//   ....[8]....
        /*005c*/ 	.word	0xffffffff


	//   ....[9]....
        /*0060*/ 	.word	0xffffffff


	//   ....[10]....
        /*0064*/ 	.word	0xffffffff


	//   ....[11]....
        /*0068*/ 	.word	0xffffffff


	//   ....[12]....
        /*006c*/ 	.word	0xffffffff


	//   ....[13]....
        /*0070*/ 	.word	0xffffffff


	//   ....[14]....
        /*0074*/ 	.word	0xffffffff


	//   ....[15]....
        /*0078*/ 	.word	0xffffffff


	//   ....[16]....
        /*007c*/ 	.word	0xffffffff


	//   ....[17]....
        /*0080*/ 	.word	0xffffffff


	//   ....[18]....
        /*0084*/ 	.word	0xffffffff


	//   ....[19]....
        /*0088*/ 	.word	0xffffffff


	//----- nvinfo : EIATTR_COOP_GROUP_INSTR_OFFSETS
	.align		4
.L_3687:
        /*008c*/ 	.byte	0x04, 0x28
        /*008e*/ 	.short	(.L_3689 - .L_3688)


	//   ....[0]....
.L_3688:
        /*0090*/ 	.word	0x00000820


	//   ....[1]....
        /*0094*/ 	.word	0x00000850


	//   ....[2]....
        /*0098*/ 	.word	0x00000860


	//   ....[3]....
        /*009c*/ 	.word	0x00000890


	//   ....[4]....
        /*00a0*/ 	.word	0x000008a0


	//   ....[5]....
        /*00a4*/ 	.word	0x000008d0


	//   ....[6]....
        /*00a8*/ 	.word	0x000008f0


	//   ....[7]....
        /*00ac*/ 	.word	0x00000900


	//   ....[8]....
        /*00b0*/ 	.word	0x00000930


	//   ....[9]....
        /*00b4*/ 	.word	0x00000940


	//   ....[10]....
        /*00b8*/ 	.word	0x00000b50


	//   ....[11]....
        /*00bc*/ 	.word	0x00000bc0


	//   ....[12]....
        /*00c0*/ 	.word	0x00000c20


	//   ....[13]....
        /*00c4*/ 	.word	0x00000c80


	//   ....[14]....
        /*00c8*/ 	.word	0x00000cf0


	//   ....[15]....
        /*00cc*/ 	.word	0x00000d60


	//   ....[16]....
        /*00d0*/ 	.word	0x00000dc0


	//   ....[17]....
        /*00d4*/ 	.word	0x00000e20


	//   ....[18]....
        /*00d8*/ 	.word	0x00000e80


	//   ....[19]....
        /*00dc*/ 	.word	0x00000ee0


	//----- nvinfo : EIATTR_EXIT_INSTR_OFFSETS
	.align		4
.L_3689:
        /*00e0*/ 	.byte	0x04, 0x1c
        /*00e2*/ 	.short	(.L_3691 - .L_3690)


	//   ....[0]....
.L_3690:
        /*00e4*/ 	.word	0x00000070


	//   ....[1]....
        /*00e8*/ 	.word	0x00000af0


	//----- nvinfo : EIATTR_MAX_THREADS
	.align		4
.L_3691:
        /*00ec*/ 	.byte	0x04, 0x05
        /*00ee*/ 	.short	(.L_3693 - .L_3692)
.L_3692:
        /*00f0*/ 	.word	0x00000400
        /*00f4*/ 	.word	0x00000001
        /*00f8*/ 	.word	0x00000001


	//----- nvinfo : EIATTR_CRS_STACK_SIZE
	.align		4
.L_3693:
        /*00fc*/ 	.byte	0x04, 0x1e
        /*00fe*/ 	.short	(.L_3695 - .L_3694)
.L_3694:
        /*0100*/ 	.word	0x00000000
.L_3695:


//--------------------- .nv.info._ZN10layer_norm13ln_bwd_kernelINS_13Kernel_traitsI6__halfS2_fS2_fjLj6144ELj1ELj1ELj8ELj16ENS_18Kernel_traits_baseILj6144ES2_S2_fS2_fjLj256EEEEELb1ELb0ELb1ELb0EEEvNS_9BwdParamsE --------------------------
	.section	.nv.info._ZN10layer_norm13ln_bwd_kernelINS_13Kernel_traitsI6__halfS2_fS2_fjLj6144ELj1ELj1ELj8ELj16ENS_18Kernel_traits_baseILj6144ES2_S2_fS2_fjLj256EEEEELb1ELb0ELb1ELb0EEEvNS_9BwdParamsE,"",@"SHT_CUDA_INFO"
	.sectionflags	@""
	.align	4


	//----- nvinfo : EIATTR_CUDA_API_VERSION
	.align		4
        /*0000*/ 	.byte	0x04, 0x37
        /*0002*/ 	.short	(.L_3697 - .L_3696)
.L_3696:
        /*0004*/ 	.word	0x00000082


	//----- nvinfo : EIATTR_SW2861232_WAR
	.align		4
.L_3697:
        /*0008*/ 	.byte	0x01, 0x35
	.zero		2


	//----- nvinfo : EIATTR_PARAM_CBANK
	.align		4
        /*000c*/ 	.byte	0x04, 0x0a
        /*000e*/ 	.short	(.L_3699 - .L_3698)
	.align		4
.L_3698:
        /*0010*/ 	.word	index@(.nv.constant0._ZN10layer_norm13ln_bwd_kernelINS_13Kernel_traitsI6__halfS2_fS2_fjLj6144ELj1ELj1ELj8ELj16ENS_18Kernel_traits_baseILj6144ES2_S2_fS2_fjLj256EEEEELb1ELb0ELb1ELb0EEEvNS_9BwdParamsE)
        /*0014*/ 	.short	0x0160
        /*0016*/ 	.short	0x0128


	//----- nvinfo : EIATTR_CBANK_PARAM_SIZE
	.align		4
.L_3699:
        /*0018*/ 	.byte	0x03, 0x19
        /*001a*/ 	.short	0x0128


	//----- nvinfo : EIATTR_KPARAM_INFO
	.align		4
        /*001c*/ 	.byte	0x04, 0x17
        /*001e*/ 	.short	(.L_3701 - .L_3700)
.L_3700:
        /*0020*/ 	.word	0x00000000
        /*0024*/ 	.short	0x0000
        /*0026*/ 	.short	0x0000
        /*0028*/ 	.byte	0x00, 0xf0, 0xa1, 0x04


	//----- nvinfo : EIATTR_MAXREG_COUNT
	.align		4
.L_3701:
        /*002c*/ 	.byte	0x03, 0x1b
        /*002e*/ 	.short	0x00ff


	//----- nvinfo : EIATTR_NUM_BARRIERS
	.align		4
        /*0030*/ 	.byte	0x02, 0x4c
        /*0032*/ 	.byte	0x01
	.zero		1


	//----- nvinfo : EIATTR_MERCURY_ISA_VERSION
	.align		4
        /*0034*/ 	.byte	0x03, 0x5f
        /*0036*/ 	.short	0x0000


	//----- nvinfo : EIATTR_COOP_GROUP_MASK_REGIDS
	.align		4
        /*0038*/ 	.byte	0x04, 0x29
        /*003a*/ 	.short	(.L_3703 - .L_3702)


	//   ....[0]....
.L_3702:
        /*003c*/ 	.word	0xffffffff


	//   ....[1]....
        /*0040*/ 	.word	0xffffffff


	//   ....[2]....
        /*0044*/ 	.word	0xffffffff


	//   ....[3]....
        /*0048*/ 	.word	0xffffffff


	//   ....[4]....
        /*004c*/ 	.word	0xffffffff


	//   ....[5]....
        /*0050*/ 	.word	0xffffffff


	//   ....[6]....
        /*0054*/ 	.word	0xffffffff


	//   ....[7]....
        /*0058*/ 	.word	0xffffffff


	//   ....[8]....
        /*005c*/ 	.word	0xffffffff


	//   ....[9]....
        /*0060*/ 	.word	0xffffffff


	//   ....[10]....
        /*0064*/ 	.word	0xffffffff


	//   ....[11]....
        /*0068*/ 	.word	0xffffffff


	//   ....[12]....
        /*006c*/ 	.word	0xffffffff


	//   ....[13]....
        /*0070*/ 	.word	0xffffffff


	//   ....[14]....
        /*0074*/ 	.word	0xffffffff


	//   ....[15]....
        /*0078*/ 	.word	0xffffffff


	//   ....[16]....
        /*007c*/ 	.word	0xffffffff


	//   ....[17]....
        /*0080*/ 	.word	0xffffffff


	//   ....[18]....
        /*0084*/ 	.word	0xffffffff


	//   ....[19]....
        /*0088*/ 	.word	0xffffffff


	//----- nvinfo : EIATTR_COOP_GROUP_INSTR_OFFSETS
	.align		4
.L_3703:
        /*008c*/ 	.byte	0x04, 0x28
        /*008e*/ 	.short	(.L_3705 - .L_3704)


	//   ....[0]....
.L_3704:
        /*0090*/ 	.word	0x000019d0


	//   ....[1]....
        /*0094*/ 	.word	0x000019f0


	//   ....[2]....
        /*0098*/ 	.word	0x00001a10


	//   ....[3]....
        /*009c*/ 	.word	0x00001a30


	//   ....[4]....
        /*00a0*/ 	.word	0x00001a50


	//   ....[5]....
        /*00a4*/ 	.word	0x00001a70


	//   ....[6]....
        /*00a8*/ 	.word	0x00001a90


	//   ....[7]....
        /*00ac*/ 	.word	0x00001ab0


	//   ....[8]....
        /*00b0*/ 	.word	0x00001ad0


	//   ....[9]....
        /*00b4*/ 	.word	0x00001af0


	//   ....[10]....
        /*00b8*/ 	.word	0x00003f70


	//   ....[11]....
        /*00bc*/ 	.word	0x00003ff0


	//   ....[12]....
        /*00c0*/ 	.word	0x00004070


	//   ....[13]....
        /*00c4*/ 	.word	0x000040e0


	//   ....[14]....
        /*00c8*/ 	.word	0x00004160


	//   ....[15]....
        /*00cc*/ 	.word	0x000041d0


	//   ....[16]....
        /*00d0*/ 	.word	0x00004250


	//   ....[17]....
        /*00d4*/ 	.word	0x000042c0


	//   ....[18]....
        /*00d8*/ 	.word	0x00004340


	//   ....[19]....
        /*00dc*/ 	.word	0x000043b0


	//----- nvinfo : EIATTR_EXIT_INSTR_OFFSETS
	.align		4
.L_3705:
        /*00e0*/ 	.byte	0x04, 0x1c
        /*00e2*/ 	.short	(.L_3707 - .L_3706)


	//   ....[0]....
.L_3706:
        /*00e4*/ 	.word	0x00003e90


	//   ....[1]....
        /*00e8*/ 	.word	0x00003f10


	//----- nvinfo : EIATTR_MAX_THREADS
	.align		4
.L_3707:
        /*00ec*/ 	.byte	0x04, 0x05
        /*00ee*/ 	.short	(.L_3709 - .L_3708)
.L_3708:
        /*00f0*/ 	.word	0x00000100
        /*00f4*/ 	.word	0x00000001
        /*00f8*/ 	.word	0x00000001


	//----- nvinfo : EIATTR_CRS_STACK_SIZE
	.align		4
.L_3709:
        /*00fc*/ 	.byte	0x04, 0x1e
        /*00fe*/ 	.short	(.L_3711 - .L_3710)
.L_3710:
        /*0100*/ 	.word	0x00000000
.L_3711:


//--------------------- .nv.info._ZN10layer_norm22ln_bwd_finalize_kernelINS_22Kernel_traits_finalizeILj6144E6__halfS2_fS2_fjLb0ELj1024ELj4ENS_18Kernel_traits_baseILj6144ES2_S2_fS2_fjLj1024EEEEELb0ELb1EEEvNS_9BwdParamsE --------------------------
	.section	.nv.info._ZN10layer_norm22ln_bwd_finalize_kernelINS_22Kernel_traits_finalizeILj6144E6__halfS2_fS2_fjLb0ELj1024ELj4ENS_18Kernel_traits_baseILj6144ES2_S2_fS2_fjLj1024EEEEELb0ELb1EEEvNS_9BwdParamsE,"",@"SHT_CUDA_INFO"
	.sectionflags	@""
	.align	4


	//----- nvinfo : EIATTR_CUDA_API_VERSION
	.align		4
        /*0000*/ 	.byte	0x04, 0x37
        /*0002*/ 	.short	(.L_3713 - .L_3712)
.L_3712:
        /*0004*/ 	.word	0x00000082


	//----- nvinfo : EIATTR_SW2861232_WAR
	.align		4
.L_3713:
        /*0008*/ 	.byte	0x01, 0x35
	.zero		2


	//----- nvinfo : EIATTR_PARAM_CBANK
	.align		4
        /*000c*/ 	.byte	0x04, 0x0a
        /*000e*/ 	.short	(.L_3715 - .L_3714)
	.align		4
.L_3714:
        /*0010*/ 	.word	index@(.nv.constant0._ZN10layer_norm22ln_bwd_finalize_kernelINS_22Kernel_traits_finalizeILj6144E6__halfS2_fS2_fjLb0ELj1024ELj4ENS_18Kernel_traits_baseILj6144ES2_S2_fS2_fjLj1024EEEEELb0ELb1EEEvNS_9BwdParamsE)
        /*0014*/ 	.short	0x0160
        /*0016*/ 	.short	0x0128


	//----- nvinfo : EIATTR_CBANK_PARAM_SIZE
	.align		4
.L_3715:
        /*0018*/ 	.byte	0x03, 0x19
        /*001a*/ 	.short	0x0128


	//----- nvinfo : EIATTR_KPARAM_INFO
	.align		4
        /*001c*/ 	.byte	0x04, 0x17
        /*001e*/ 	.short	(.L_3717 - .L_3716)
.L_3716:
        /*0020*/ 	.word	0x00000000
        /*0024*/ 	.short	0x0000
        /*0026*/ 	.short	0x0000
        /*0028*/ 	.byte	0x00, 0xf0, 0xa1, 0x04


	//----- nvinfo : EIATTR_MAXREG_COUNT
	.align		4
.L_3717:
        /*002c*/ 	.byte	0x03, 0x1b
        /*002e*/ 	.short	0x0040


	//----- nvinfo : EIATTR_NUM_BARRIERS
	.align		4
        /*0030*/ 	.byte	0x02, 0x4c
        /*0032*/ 	.byte	0x01
	.zero		1


	//----- nvinfo : EIATTR_MERCURY_ISA_VERSION
	.align		4
        /*0034*/ 	.byte	0x03, 0x5f
        /*0036*/ 	.short	0x0000


	//----- nvinfo : EIATTR_COOP_GROUP_MASK_REGIDS
	.align		4
        /*0038*/ 	.byte	0x04, 0x29
        /*003a*/ 	.short	(.L_3719 - .L_3718)


	//   ....[0]....
.L_3718:
        /*003c*/ 	.word	0xffffffff


	//   ....[1]....
        /*0040*/ 	.word	0xffffffff


	//   ....[2]....
        /*0044*/ 	.word	0xffffffff


	//   ....[3]....
        /*0048*/ 	.word	0xffffffff


	//   ....[4]....
        /*004c*/ 	.word	0xffffffff


	//   ....[5]....
        /*0050*/ 	.word	0xffffffff


	//   ....[6]....
        /*0054*/ 	.word	0xffffffff


	//   ....[7]....
        /*0058*/ 	.word	0xffffffff


	//   ....[8]....
        /*005c*/ 	.word	0xffffffff


	//   ....[9]....
        /*0060*/ 	.word	0xffffffff


	//   ....[10]....
        /*0064*/ 	.word	0xffffffff


	//   ....[11]....
        /*0068*/ 	.word	0xffffffff


	//   ....[12]....
        /*006c*/ 	.word	0xffffffff


	//   ....[13]....
        /*0070*/ 	.word	0xffffffff


	//   ....[14]....
        /*0074*/ 	.word	0xffffffff


	//   ....[15]....
        /*0078*/ 	.word	0xffffffff


	//   ....[16]....
        /*007c*/ 	.word	0xffffffff


	//   ....[17]....
        /*0080*/ 	.word	0xffffffff


	//   ....[18]....
        /*0084*/ 	.word	0xffffffff


	//   ....[19]....
        /*0088*/ 	.word	0xffffffff


	//----- nvinfo : EIATTR_COOP_GROUP_INSTR_OFFSETS
	.align		4
.L_3719:
        /*008c*/ 	.byte	0x04, 0x28
        /*008e*/ 	.short	(.L_3721 - .L_3720)


	//   ....[0]....
.L_3720:
        /*0090*/ 	.word	0x000007f0


	//   ....[1]....
        /*0094*/ 	.word	0x00000820


	//   ....[2]....
        /*0098*/ 	.word	0x00000840


	//   ....[3]....
        /*009c*/ 	.word	0x00000850


	//   ....[4]....
        /*00a0*/ 	.word	0x00000880


	//   ....[5]....
        /*00a4*/ 	.word	0x00000890


	//   ....[6]....
        /*00a8*/ 	.word	0x000008c0


	//   ....[7]....
        /*00ac*/ 	.word	0x000008d0


	//   ....[8]....
        /*00b0*/ 	.word	0x00000900


	//   ....[9]....
        /*00b4*/ 	.word	0x00000910


	//   ....[10]....
        /*00b8*/ 	.word	0x00000b00


	//   ....[11]....
        /*00bc*/ 	.word	0x00000b80


	//   ....[12]....
        /*00c0*/ 	.word	0x00000be0


	//   ....[13]....
        /*00c4*/ 	.word	0x00000c40


	//   ....[14]....
        /*00c8*/ 	.word	0x00000cb0


	//   ....[15]....
        /*00cc*/ 	.word	0x00000d20


	//   ....[16]....
        /*00d0*/ 	.word	0x00000d80


	//   ....[17]....
        /*00d4*/ 	.word	0x00000de0


	//   ....[18]....
        /*00d8*/ 	.word	0x00000e40


	//   ....[19]....
        /*00dc*/ 	.word	0x00000ea0


	//----- nvinfo : EIATTR_EXIT_INSTR_OFFSETS
	.align		4
.L_3721:
        /*00e0*/ 	.byte	0x04, 0x1c
        /*00e2*/ 	.short	(.L_3723 - .L_3722)


	//   ....[0]....
.L_3722:
        /*00e4*/ 	.word	0x00000070


	//   ....[1]....
        /*00e8*/ 	.word	0x00000aa0


	//----- nvinfo : EIATTR_MAX_THREADS
	.align		4
.L_3723:
        /*00ec*/ 	.byte	0x04, 0x05
        /*00ee*/ 	.short	(.L_3725 - .L_3724)
.L_3724:
        /*00f0*/ 	.word	0x00000400
        /*00f4*/ 	.word	0x00000001
        /*00f8*/ 	.word	0x00000001


	//----- nvinfo : EIATTR_CRS_STACK_SIZE
	.align		4
.L_3725:
        /*00fc*/ 	.byte	0x04, 0x1e
        /*00fe*/ 	.short	(.L_3727 - .L_3726)
.L_3726:
        /*0100*/ 	.word	0x00000000
.L_3727:


//--------------------- .nv.info._ZN10layer_norm13ln_bwd_kernelINS_13Kernel_traitsI6__halfS2_fS2_fjLj6144ELj1ELj1ELj8ELj16ENS_18Kernel_traits_baseILj6144ES2_S2_fS2_fjLj256EEEEELb1ELb0ELb1ELb1EEEvNS_9BwdParamsE --------------------------
	.section	.nv.info._ZN10layer_norm13ln_bwd_kernelINS_13Kernel_traitsI6__halfS2_fS2_fjLj6144ELj1ELj1ELj8ELj16ENS_18Kernel_traits_baseILj6144ES2_S2_fS2_fjLj256EEEEELb1ELb0ELb1ELb1EEEvNS_9BwdParamsE,"",@"SHT_CUDA_INFO"
	.sectionflags	@""
	.align	4


	//----- nvinfo : EIATTR_CUDA_API_VERSION
	.align		4
        /*0000*/ 	.byte	0x04, 0x37
        /*0002*/ 	.short	(.L_3729 - .L_3728)
.L_3728:
        /*0004*/ 	.word	0x00000082


	//----- nvinfo : EIATTR_SW2861232_WAR
	.align		4
.L_3729:
        /*0008*/ 	.byte	0x01, 0x35
	.zero		2


	//----- nvinfo : EIATTR_PARAM_CBANK
	.align		4
        /*000c*/ 	.byte	0x04, 0x0a
        /*000e*/ 	.short	(.L_3731 - .L_3730)
	.align		4
.L_3730:
        /*0010*/ 	.word	index@(.nv.constant0._ZN10layer_norm13ln_bwd_kernelINS_13Kernel_traitsI6__halfS2_fS2_fjLj6144ELj1ELj1ELj8ELj16ENS_18Kernel_traits_baseILj6144ES2_S2_fS2_fjLj256EEEEELb1ELb0ELb1ELb1EEEvNS_9BwdParamsE)
        /*0014*/ 	.short	0x0160
        /*0016*/ 	.short	0x0128


	//----- nvinfo : EIATTR_CBANK_PARAM_SIZE
	.align		4
.L_3731:
        /*0018*/ 	.byte	0x03, 0x19
        /*001a*/ 	.short	0x0128


	//----- nvinfo : EIATTR_KPARAM_INFO
	.align		4
        /*001c*/ 	.byte	0x04, 0x17
        /*001e*/ 	.short	(.L_3733 - .L_3732)
.L_3732:
        /*0020*/ 	.word	0x00000000
        /*0024*/ 	.short	0x0000
        /*0026*/ 	.short	0x0000
        /*0028*/ 	.byte	0x00, 0xf0, 0xa1, 0x04


	//----- nvinfo : EIATTR_MAXREG_COUNT
	.align		4
.L_3733:
        /*002c*/ 	.byte	0x03, 0x1b
        /*002e*/ 	.short	0x00ff


	//----- nvinfo : EIATTR_NUM_BARRIERS
	.align		4
        /*0030*/ 	.byte	0x02, 0x4c
        /*0032*/ 	.byte	0x01
	.zero		1


	//----- nvinfo : EIATTR_MERCURY_ISA_VERSION
	.align		4
        /*0034*/ 	.byte	0x03, 0x5f
        /*0036*/ 	.short	0x0000


	//----- nvinfo : EIATTR_COOP_GROUP_MASK_REGIDS
	.align		4
        /*0038*/ 	.byte	0x04, 0x29
        /*003a*/ 	.short	(.L_3735 - .L_3734)


	//   ....[0]....
.L_3734:
        /*003c*/ 	.word	0xffffffff


	//   ....[1]....
        /*0040*/ 	.word	0xffffffff


	//   ....[2]....
        /*0044*/ 	.word	0xffffffff


	//   ....[3]....
        /*0048*/ 	.word	0xffffffff


	//   ....[4]....
        /*004c*/ 	.word	0xffffffff


	//   ....[5]....
        /*0050*/ 	.word	0xffffffff


	//   ....[6]....
        /*0054*/ 	.word	0xffffffff


	//   ....[7]....
        /*0058*/ 	.word	0xffffffff


	//   ....[8]....
        /*005c*/ 	.word	0xffffffff


	//   ....[9]....
        /*0060*/ 	.word	0xffffffff


	//   ....[10]....
        /*0064*/ 	.word	0xffffffff


	//   ....[11]....
        /*0068*/ 	.word	0xffffffff


	//   ....[12]....
        /*006c*/ 	.word	0xffffffff


	//   ....[13]....
        /*0070*/ 	.word	0xffffffff


	//   ....[14]....
        /*0074*/ 	.word	0xffffffff


	//   ....[15]....
        /*0078*/ 	.word	0xffffffff


	//   ....[16]....
        /*007c*/ 	.word	0xffffffff


	//   ....[17]....
        /*0080*/ 	.word	0xffffffff


	//   ....[18]....
        /*0084*/ 	.word	0xffffffff


	//   ....[19]....
        /*0088*/ 	.word	0xffffffff


	//----- nvinfo : EIATTR_COOP_GROUP_INSTR_OFFSETS
	.align		4
.L_3735:
        /*008c*/ 	.byte	0x04, 0x28
        /*008e*/ 	.short	(.L_3737 - .L_3736)


	//   ....[0]....
.L_3736:
        /*0090*/ 	.word	0x000018a0


	//   ....[1]....
        /*0094*/ 	.word	0x000018c0


	//   ....[2]....
        /*0098*/ 	.word	0x000018e0


	//   ....[3]....
        /*009c*/ 	.word	0x00001900


	//   ....[4]....
        /*00a0*/ 	.word	0x00001920


	//   ....[5]....
        /*00a4*/ 	.word	0x00001940


	//   ....[6]....
        /*00a8*/ 	.word	0x00001960


	//   ....[7]....
        /*00ac*/ 	.word	0x00001980


	//   ....[8]....
        /*00b0*/ 	.word	0x000019a0


	//   ....[9]....
        /*00b4*/ 	.word	0x000019c0


	//   ....[10]....
        /*00b8*/ 	.word	0x00003c70


	//   ....[11]....
        /*00bc*/ 	.word	0x00003cf0


	//   ....[12]....
        /*00c0*/ 	.word	0x00003d70


	//   ....[13]....
        /*00c4*/ 	.word	0x00003de0


	//   ....[14]....
        /*00c8*/ 	.word	0x00003e60


	//   ....[15]....
        /*00cc*/ 	.word	0x00003ed0


	//   ....[16]....
        /*00d0*/ 	.word	0x00003f50


	//   ....[17]....
        /*00d4*/ 	.word	0x00003fc0


	//   ....[18]....
        /*00d8*/ 	.word	0x00004040


	//   ....[19]....
        /*00dc*/ 	.word	0x000040b0


	//----- nvinfo : EIATTR_EXIT_INSTR_OFFSETS
	.align		4
.L_3737:
        /*00e0*/ 	.byte	0x04, 0x1c
        /*00e2*/ 	.short	(.L_3739 - .L_3738)


	//   ....[0]....
.L_3738:
        /*00e4*/ 	.word	0x00003c10


	//----- nvinfo : EIATTR_MAX_THREADS
	.align		4
.L_3739:
        /*00e8*/ 	.byte	0x04, 0x05
        /*00ea*/ 	.short	(.L_3741 - .L_3740)
.L_3740:
        /*00ec*/ 	.word	0x00000100
        /*00f0*/ 	.word	0x00000001
        /*00f4*/ 	.word	0x00000001


	//----- nvinfo : EIATTR_CRS_STACK_SIZE
	.align		4
.L_3741:
        /*00f8*/ 	.byte	0x04, 0x1e
        /*00fa*/ 	.short	(.L_3743 - .L_3742)
.L_3742:
        /*00fc*/ 	.word	0x00000000
.L_3743:


//--------------------- .nv.info._ZN10layer_norm13ln_bwd_kernelINS_13Kernel_traitsI6__halfS2_fS2_fjLj6144ELj1ELj1ELj8ELj16ENS_18Kernel_traits_baseILj6144ES2_S2_fS2_fjLj256EEEEELb1ELb1ELb0ELb0EEEvNS_9BwdParamsE --------------------------
	.section	.nv.info._ZN10layer_norm13ln_bwd_kernelINS_13Kernel_traitsI6__halfS2_fS2_fjLj6144ELj1ELj1ELj8ELj16ENS_18Kernel_traits_baseILj6144ES2_S2_fS2_fjLj256EEEEELb1ELb1ELb0ELb0EEEvNS_9BwdParamsE,"",@"SHT_CUDA_INFO"
	.sectionflags	@""
	.align	4


	//----- nvinfo : EIATTR_CUDA_API_VERSION
	.align		4
        /*0000*/ 	.byte	0x04, 0x37
        /*0002*/ 	.short	(.L_3745 - .L_3744)
.L_3744:
        /*0004*/ 	.word	0x00000082


	//----- nvinfo : EIATTR_SW2861232_WAR
	.align		4
.L_3745:
        /*0008*/ 	.byte	0x01, 0x35
	.zero		2


	//----- nvinfo : EIATTR_PARAM_CBANK
	.align		4
        /*000c*/ 	.byte	0x04, 0x0a
        /*000e*/ 	.short	(.L_3747 - .L_3746)
	.align		4
.L_3746:
        /*0010*/ 	.word	index@(.nv.constant0._ZN10layer_norm13ln_bwd_kernelINS_13Kernel_traitsI6__halfS2_fS2_fjLj6144ELj1ELj1ELj8ELj16ENS_18Kernel_traits_baseILj6144ES2_S2_fS2_fjLj256EEEEELb1ELb1ELb0ELb0EEEvNS_9BwdParamsE)
        /*0014*/ 	.short	0x0160
        /*0016*/ 	.short	0x0128


	//----- nvinfo : EIATTR_CBANK_PARAM_SIZE
	.align		4
.L_3747:
        /*0018*/ 	.byte	0x03, 0x19
        /*001a*/ 	.short	0x0128


	//----- nvinfo : EIATTR_KPARAM_INFO
	.align		4
        /*001c*/ 	.byte	0x04, 0x17
        /*001e*/ 	.short	(.L_3749 - .L_3748)
.L_3748:
        /*0020*/ 	.word	0x00000000
        /*0024*/ 	.short	0x0000
        /*0026*/ 	.short	0x0000
        /*0028*/ 	.byte	0x00, 0xf0, 0xa1, 0x04


	//----- nvinfo : EIATTR_MAXREG_COUNT
	.align		4
.L_3749:
        /*002c*/ 	.byte	0x03, 0x1b
        /*002e*/ 	.short	0x00ff


	//----- nvinfo : EIATTR_NUM_BARRIERS
	.align		4
        /*0030*/ 	.byte	0x02, 0x4c
        /*0032*/ 	.byte	0x01
	.zero		1


	//----- nvinfo : EIATTR_MERCURY_ISA_VERSION
	.align		4
        /*0034*/ 	.byte	0x03, 0x5f
        /*0036*/ 	.short	0x0000


	//----- nvinfo : EIATTR_COOP_GROUP_MASK_REGIDS
	.align		4
        /*0038*/ 	.byte	0x04, 0x29
        /*003a*/ 	.short	(.L_3751 - .L_3750)


	//   ....[0]....
.L_3750:
        /*003c*/ 	.word	0xffffffff


	//   ....[1]....
        /*0040*/ 	.word	0xffffffff


	//   ....[2]....
        /*0044*/ 	.word	0xffffffff


	//   ....[3]....
        /*0048*/ 	.word	0xffffffff


	//   ....[4]....
        /*004c*/ 	.word	0xffffffff


	//   ....[5]....
        /*0050*/ 	.word	0xffffffff


	//   ....[6]....
        /*0054*/ 	.word	0xffffffff


	//   ....[7]....
        /*0058*/ 	.word	0xffffffff


	//   ....[8]....
        /*005c*/ 	.word	0xffffffff


	//   ....[9]....
        /*0060*/ 	.word	0xffffffff


	//   ....[10]....
        /*0064*/ 	.word	0xffffffff


	//   ....[11]....
        /*0068*/ 	.word	0xffffffff


	//   ....[12]....
        /*006c*/ 	.word	0xffffffff


	//   ....[13]....
        /*0070*/ 	.word	0xffffffff


	//   ....[14]....
        /*0074*/ 	.word	0xffffffff


	//   ....[15]....
        /*0078*/ 	.word	0xffffffff


	//   ....[16]....
        /*007c*/ 	.word	0xffffffff


	//   ....[17]....
        /*0080*/ 	.word	0xffffffff


	//   ....[18]....
        /*0084*/ 	.word	0xffffffff


	//   ....[19]....
        /*0088*/ 	.word	0xffffffff


	//----- nvinfo : EIATTR_COOP_GROUP_INSTR_OFFSETS
	.align		4
.L_3751:
        /*008c*/ 	.byte	0x04, 0x28
        /*008e*/ 	.short	(.L_3753 - .L_3752)


	//   ....[0]....
.L_3752:
        /*0090*/ 	.word	0x000018f0


	//   ....[1]....
        /*0094*/ 	.word	0x00001910


	//   ....[2]....
        /*0098*/ 	.word	0x00001930


	//   ....[3]....
        /*009c*/ 	.word	0x00001950


	//   ....[4]....
        /*00a0*/ 	.word	0x00001970


	//   ....[5]....
        /*00a4*/ 	.word	0x00001990


	//   ....[6]....
        /*00a8*/ 	.word	0x000019b0


	//   ....[7]....
        /*00ac*/ 	.word	0x000019d0


	//   ....[8]....
        /*00b0*/ 	.word	0x000019f0


	//   ....[9]....
        /*00b4*/ 	.word	0x00001a10


	//   ....[10]....
        /*00b8*/ 	.word	0x00003880


	//   ....[11]....
        /*00bc*/ 	.word	0x00003900


	//   ....[12]....
        /*00c0*/ 	.word	0x00003980


	//   ....[13]....
        /*00c4*/ 	.word	0x000039f0


	//   ....[14]....
        /*00c8*/ 	.word	0x00003a70


	//   ....[15]....
        /*00cc*/ 	.word	0x00003ae0


	//   ....[16]....
        /*00d0*/ 	.word	0x00003b60


	//   ....[17]....
        /*00d4*/ 	.word	0x00003bd0


	//   ....[18]....
        /*00d8*/ 	.word	0x00003c50


	//   ....[19]....
        /*00dc*/ 	.word	0x00003cc0


	//----- nvinfo : EIATTR_EXIT_INSTR_OFFSETS
	.align		4
.L_3753:
        /*00e0*/ 	.byte	0x04, 0x1c
        /*00e2*/ 	.short	(.L_3755 - .L_3754)


	//   ....[0]....
.L_3754:
        /*00e4*/ 	.word	0x00003770


	//   ....[1]....
        /*00e8*/ 	.word	0x00003820


	//----- nvinfo : EIATTR_MAX_THREADS
	.align		4
.L_3755:
        /*00ec*/ 	.byte	0x04, 0x05
        /*00ee*/ 	.short	(.L_3757 - .L_3756)
.L_3756:
        /*00f0*/ 	.word	0x00000100
        /*00f4*/ 	.word	0x00000001
        /*00f8*/ 	.word	0x00000001


	//----- nvinfo : EIATTR_CRS_STACK_SIZE
	.align		4
.L_3757:
        /*00fc*/ 	.byte	0x04, 0x1e
        /*00fe*/ 	.short	(.L_3759 - .L_3758)
.L_3758:
        /*0100*/ 	.word	0x00000000
.L_3759:


//--------------------- .nv.info._ZN10layer_norm13ln_bwd_kernelINS_13Kernel_traitsI6__halfS2_fS2_fjLj6144ELj1ELj1ELj8ELj16ENS_18Kernel_traits_baseILj6144ES2_S2_fS2_fjLj256EEEEELb1ELb1ELb0ELb1EEEvNS_9BwdParamsE --------------------------
	.section	.nv.info._ZN10layer_norm13ln_bwd_kernelINS_13Kernel_traitsI6__halfS2_fS2_fjLj6144ELj1ELj1ELj8ELj16ENS_18Kernel_traits_baseILj6144ES2_S2_fS2_fjLj256EEEEELb1ELb1ELb0ELb1EEEvNS_9BwdParamsE,"",@"SHT_CUDA_INFO"
	.sectionflags	@""
	.align	4


	//----- nvinfo : EIATTR_CUDA_API_VERSION
	.align		4
        /*0000*/ 	.byte	0x04, 0x37
        /*0002*/ 	.short	(.L_3761 - .L_3760)
.L_3760:
        /*0004*/ 	.word	0x00000082


	//----- nvinfo : EIATTR_SW2861232_WAR
	.align		4
.L_3761:
        /*0008*/ 	.byte	0x01, 0x35
	.zero		2


	//----- nvinfo : EIATTR_PARAM_CBANK
	.align		4
        /*000c*/ 	.byte	0x04, 0x0a
        /*000e*/ 	.short	(.L_3763 - .L_3762)
	.align		4
.L_3762:
        /*0010*/ 	.word	index@(.nv.constant0._ZN10layer_norm13ln_bwd_kernelINS_13Kernel_traitsI6__halfS2_fS2_fjLj6144ELj1ELj1ELj8ELj16ENS_18Kernel_traits_baseILj6144ES2_S2_fS2_fjLj256EEEEELb1ELb1ELb0ELb1EEEvNS_9BwdParamsE)
        /*0014*/ 	.short	0x0160
        /*0016*/ 	.short	0x0128


	//----- nvinfo : EIATTR_CBANK_PARAM_SIZE
	.align		4
.L_3763:
        /*0018*/ 	.byte	0x03, 0x19
        /*001a*/ 	.short	0x0128


	//----- nvinfo : EIATTR_KPARAM_INFO
	.align		4
        /*001c*/ 	.byte	0x04, 0x17
        /*001e*/ 	.short	(.L_3765 - .L_3764)
.L_3764:
        /*0020*/ 	.word	0x00000000
        /*0024*/ 	.short	0x0000
        /*0026*/ 	.short	0x0000
        /*0028*/ 	.byte	0x00, 0xf0, 0xa1, 0x04


	//----- nvinfo : EIATTR_MAXREG_COUNT
	.align		4
.L_3765:
        /*002c*/ 	.byte	0x03, 0x1b
        /*002e*/ 	.short	0x00ff


	//----- nvinfo : EIATTR_NUM_BARRIERS
	.align		4
        /*0030*/ 	.byte	0x02, 0x4c
        /*0032*/ 	.byte	0x01
	.zero		1


	//----- nvinfo : EIATTR_MERCURY_ISA_VERSION
	.align		4
        /*0034*/ 	.byte	0x03, 0x5f
        /*0036*/ 	.short	0x0000


	//----- nvinfo : EIATTR_COOP_GROUP_MASK_REGIDS
	.align		4
        /*0038*/ 	.byte	0x04, 0x29
        /*003a*/ 	.short	(.L_3767 - .L_3766)


	//   ....[0]....
.L_3766:
        /*003c*/ 	.word	0xffffffff


	//   ....[1]....
        /*0040*/ 	.word	0xffffffff


	//   ....[2]....
        /*0044*/ 	.word	0xffffffff


	//   ....[3]....
        /*0048*/ 	.word	0xffffffff


	//   ....[4]....
        /*004c*/ 	.word	0xffffffff


	//   ....[5]....
        /*0050*/ 	.word	0xffffffff


	//   ....[6]....
        /*0054*/ 	.word	0xffffffff


	//   ....[7]....
        /*0058*/ 	.word	0xffffffff


	//   ....[8]....
        /*005c*/ 	.word	0xffffffff


	//   ....[9]....
        /*0060*/ 	.word	0xffffffff


	//   ....[10]....
        /*0064*/ 	.word	0xffffffff


	//   ....[11]....
        /*0068*/ 	.word	0xffffffff


	//   ....[12]....
        /*006c*/ 	.word	0xffffffff


	//   ....[13]....
        /*0070*/ 	.word	0xffffffff


	//   ....[14]....
        /*0074*/ 	.word	0xffffffff


	//   ....[15]....
        /*0078*/ 	.word	0xffffffff


	//   ....[16]....
        /*007c*/ 	.word	0xffffffff


	//   ....[17]....
        /*0080*/ 	.word	0xffffffff


	//   ....[18]....
        /*0084*/ 	.word	0xffffffff


	//   ....[19]....
        /*0088*/ 	.word	0xffffffff


	//----- nvinfo : EIATTR_COOP_GROUP_INSTR_OFFSETS
	.align		4
.L_3767:
        /*008c*/ 	.byte	0x04, 0x28
        /*008e*/ 	.short	(.L_3769 - .L_3768)


	//   ....[0]....
.L_3768:
        /*0090*/ 	.word	0x00001770


	//   ....[1]....
        /*0094*/ 	.word	0x00001790


	//   ....[2]....
        /*0098*/ 	.word	0x000017b0


	//   ....[3]....
        /*009c*/ 	.word	0x000017d0


	//   ....[4]....
        /*00a0*/ 	.word	0x000017f0


	//   ....[5]....
        /*00a4*/ 	.word	0x00001810


	//   ....[6]....
        /*00a8*/ 	.word	0x00001830


	//   ....[7]....
        /*00ac*/ 	.word	0x00001850


	//   ....[8]....
        /*00b0*/ 	.word	0x00001870


	//   ....[9]....
        /*00b4*/ 	.word	0x00001890


	//   ....[10]....
        /*00b8*/ 	.word	0x00003960


	//   ....[11]....
        /*00bc*/ 	.word	0x000039e0


	//   ....[12]....
        /*00c0*/ 	.word	0x00003a60


	//   ....[13]....
        /*00c4*/ 	.word	0x00003ad0


	//   ....[14]....
        /*00c8*/ 	.word	0x00003b50


	//   ....[15]....
        /*00cc*/ 	.word	0x00003bc0


	//   ....[16]....
        /*00d0*/ 	.word	0x00003c40


	//   ....[17]....
        /*00d4*/ 	.word	0x00003cb0


	//   ....[18]....
        /*00d8*/ 	.word	0x00003d30


	//   ....[19]....
        /*00dc*/ 	.word	0x00003da0


	//----- nvinfo : EIATTR_EXIT_INSTR_OFFSETS
	.align		4
.L_3769:
        /*00e0*/ 	.byte	0x04, 0x1c
        /*00e2*/ 	.short	(.L_3771 - .L_3770)


	//   ....[0]....
.L_3770:
        /*00e4*/ 	.word	0x00003900


	//----- nvinfo : EIATTR_MAX_THREADS
	.align		4
.L_3771:
        /*00e8*/ 	.byte	0x04, 0x05
        /*00ea*/ 	.short	(.L_3773 - .L_3772)
.L_3772:
        /*00ec*/ 	.word	0x00000100
        /*00f0*/ 	.word	0x00000001
        /*00f4*/ 	.word	0x00000001


	//----- nvinfo : EIATTR_CRS_STACK_SIZE
	.align		4
.L_3773:
        /*00f8*/ 	.byte	0x04, 0x1e
        /*00fa*/ 	.short	(.L_3775 - .L_3774)
.L_3774:
        /*00fc*/ 	.word	0x00000000
.L_3775:


//--------------------- .nv.info._ZN10layer_norm22ln_bwd_finalize_kernelINS_22Kernel_traits_finalizeILj6144E6__halfS2_fS2_fjLb1ELj1024ELj4ENS_18Kernel_traits_baseILj6144ES2_S2_fS2_fjLj1024EEEEELb1ELb0EEEvNS_9BwdParamsE --------------------------
	.section	.nv.info._ZN10layer_norm22ln_bwd_finalize_kernelINS_22Kernel_traits_finalizeILj6144E6__halfS2_fS2_fjLb1ELj1024ELj4ENS_18Kernel_traits_baseILj6144ES2_S2_fS2_fjLj1024EEEEELb1ELb0EEEvNS_9BwdParamsE,"",@"SHT_CUDA_INFO"
	.sectionflags	@""
	.align	4


	//----- nvinfo : EIATTR_CUDA_API_VERSION
	.align		4
        /*0000*/ 	.byte	0x04, 0x37
        /*0002*/ 	.short	(.L_3777 - .L_3776)
.L_3776:
        /*0004*/ 	.word	0x00000082


	//----- nvinfo : EIATTR_SW2861232_WAR
	.align		4
.L_3777:
        /*0008*/ 	.byte	0x01, 0x35
	.zero		2


	//----- nvinfo : EIATTR_PARAM_CBANK
	.align		4
        /*000c*/ 	.byte	0x04, 0x0a
        /*000e*/ 	.short	(.L_3779 - .L_3778)
	.align		4
.L_3778:
        /*0010*/ 	.word	index@(.nv.constant0._ZN10layer_norm22ln_bwd_finalize_kernelINS_22Kernel_traits_finalizeILj6144E6__halfS2_fS2_fjLb1ELj1024ELj4ENS_18Kernel_traits_baseILj6144ES2_S2_fS2_fjLj1024EEEEELb1ELb0EEEvNS_9BwdParamsE)
        /*0014*/ 	.short	0x0160
        /*0016*/ 	.short	0x0128


	//----- nvinfo : EIATTR_CBANK_PARAM_SIZE
	.align		4
.L_3779:
        /*0018*/ 	.byte	0x03, 0x19
        /*001a*/ 	.short	0x0128


	//----- nvinfo : EIATTR_KPARAM_INFO
	.align		4
        /*001c*/ 	.byte	0x04, 0x17
        /*001e*/ 	.short	(.L_3781 - .L_3780)
.L_3780:
        /*0020*/ 	.word	0x00000000
        /*0024*/ 	.short	0x0000
        /*0026*/ 	.short	0x0000
        /*0028*/ 	.byte	0x00, 0xf0, 0xa1, 0x04


	//----- nvinfo : EIATTR_MAXREG_COUNT
	.align		4
.L_3781:
        /*002c*/ 	.byte	0x03, 0x1b
        /*002e*/ 	.short	0x0040


	//----- nvinfo : EIATTR_NUM_BARRIERS
	.align		4
        /*0030*/ 	.byte	0x02, 0x4c
        /*0032*/ 	.byte	0x01
	.zero		1


	//----- nvinfo : EIATTR_MERCURY_ISA_VERSION
	.align		4
        /*0034*/ 	.byte	0x03, 0x5f
        /*0036*/ 	.short	0x0000


	//----- nvinfo : EIATTR_COOP_GROUP_MASK_REGIDS
	.align		4
        /*0038*/ 	.byte	0x04, 0x29
        /*003a*/ 	.short	(.L_3783 - .L_3782)


	//   ....[0]....
.L_3782:
        /*003c*/ 	.word	0xffffffff


	//   ....[1]....
        /*0040*/ 	.word	0xffffffff


	//   ....[2]....
        /*0044*/ 	.word	0xffffffff


	//   ....[3]....
        /*0048*/ 	.word	0xffffffff


	//   ....[4]....
        /*004c*/ 	.word	0xffffffff


	//   ....[5]....
        /*0050*/ 	.word	0xffffffff


	//   ....[6]....
        /*0054*/ 	.word	0xffffffff


	//   ....[7]....
        /*0058*/ 	.word	0xffffffff


	//   ....[8]....
        /*005c*/ 	.word	0xffffffff


	//   ....[9]....
        /*0060*/ 	.word	0xffffffff


	//   ....[10]....
        /*0064*/ 	.word	0xffffffff


	//   ....[11]....
        /*0068*/ 	.word	0xffffffff


	//   ....[12]....
        /*006c*/ 	.word	0xffffffff


	//   ....[13]....
        /*0070*/ 	.word	0xffffffff


	//   ....[14]....
        /*0074*/ 	.word	0xffffffff


	//   ....[15]....
        /*0078*/ 	.word	0xffffffff


	//   ....[16]....
        /*007c*/ 	.word	0xffffffff


	//   ....[17]....
        /*0080*/ 	.word	0xffffffff


	//   ....[18]....
        /*0084*/ 	.word	0xffffffff


	//   ....[19]....
        /*0088*/ 	.word	0xffffffff


	//   ....[20]....
        /*008c*/ 	.word	0xffffffff


	//   ....[21]....
        /*0090*/ 	.word	0xffffffff


	//   ....[22]....
        /*0094*/ 	.word	0xffffffff


	//   ....[23]....
        /*0098*/ 	.word	0xffffffff


	//   ....[24]....
        /*009c*/ 	.word	0xffffffff


	//   ....[25]....
        /*00a0*/ 	.word	0xffffffff


	//   ....[26]....
        /*00a4*/ 	.word	0xffffffff


	//   ....[27]....
        /*00a8*/ 	.word	0xffffffff


	//   ....[28]....
        /*00ac*/ 	.word	0xffffffff


	//   ....[29]....
        /*00b0*/ 	.word	0xffffffff


	//----- nvinfo : EIATTR_COOP_GROUP_INSTR_OFFSETS
	.align		4
.L_3783:
        /*00b4*/ 	.byte	0x04, 0x28
        /*00b6*/ 	.short	(.L_3785 - .L_3784)


	//   ....[0]....
.L_3784:
        /*00b8*/ 	.word	0x000009d0


	//   ....[1]....
        /*00bc*/ 	.word	0x00000a00


	//   ....[2]....
        /*00c0*/ 	.word	0x00000a10


	//   ....[3]....
        /*00c4*/ 	.word	0x00000a30


	//   ....[4]....
        /*00c8*/ 	.word	0x00000a50


	//   ....[5]....
        /*00cc*/ 	.word	0x00000a60


	//   ....[6]....
        /*00d0*/ 	.word	0x00000a90


	//   ....[7]....
        /*00d4*/ 	.word	0x00000ab0


	//   ....[8]....
        /*00d8*/ 	.word	0x00000ac0


	//   ....[9]....
        /*00dc*/ 	.word	0x00000af0


	//   ....[10]....
        /*00e0*/ 	.word	0x00000b10


	//   ....[11]....
        /*00e4*/ 	.word	0x00000b20


	//   ....[12]....
        /*00e8*/ 	.word	0x00000b50


	//   ....[13]....
        /*00ec*/ 	.word	0x00000b70


	//   ....[14]....
        /*00f0*/ 	.word	0x00000b80


	//   ....[15]....
        /*00f4*/ 	.word	0x00000e20


	//   ....[16]....
        /*00f8*/ 	.word	0x00000e80


	//   ....[17]....
        /*00fc*/ 	.word	0x00000ee0


	//   ....[18]....
        /*0100*/ 	.word	0x00000f40


	//   ....[19]....
        /*0104*/ 	.word	0x00000fb0


	//   ....[20]....
        /*0108*/ 	.word	0x00001020


	//   ....[21]....
        /*010c*/ 	.word	0x00001080


	//   ....[22]....
        /*0110*/ 	.word	0x000010e0


	//   ....[23]....
        /*0114*/ 	.word	0x00001140


	//   ....[24]....
        /*0118*/ 	.word	0x000011b0


	//   ....[25]....
        /*011c*/ 	.word	0x00001220


	//   ....[26]....
        /*0120*/ 	.word	0x00001280


	//   ....[27]....
        /*0124*/ 	.word	0x000012e0


	//   ....[28]....
        /*0128*/ 	.word	0x00001340


	//   ....[29]....
        /*012c*/ 	.word	0x000013a0


	//----- nvinfo : EIATTR_EXIT_INSTR_OFFSETS
	.align		4
.L_3785:
        /*0130*/ 	.byte	0x04, 0x1c
        /*0132*/ 	.short	(.L_3787 - .L_3786)


	//   ....[0]....
.L_3786:
        /*0134*/ 	.word	0x00000070


	//   ....[1]....
        /*0138*/ 	.word	0x00000dc0


	//----- nvinfo : EIATTR_MAX_THREADS
	.align		4
.L_3787:
        /*013c*/ 	.byte	0x04, 0x05
        /*013e*/ 	.short	(.L_3789 - .L_3788)
.L_3788:
        /*0140*/ 	.word	0x00000400
        /*0144*/ 	.word	0x00000001
        /*0148*/ 	.word	0x00000001


	//----- nvinfo : EIATTR_CRS_STACK_SIZE
	.align		4
.L_3789:
        /*014c*/ 	.byte	0x04, 0x1e
        /*014e*/ 	.short	(.L_3791 - .L_3790)
.L_3790:
        /*0150*/ 	.word	0x00000000
.L_3791:


//--------------------- .nv.info._ZN10layer_norm13ln_bwd_kernelINS_13Kernel_traitsI6__halfS2_fS2_fjLj6144ELj1ELj1ELj8ELj16ENS_18Kernel_traits_baseILj6144ES2_S2_fS2_fjLj256EEEEELb1ELb1ELb1ELb0EEEvNS_9BwdParamsE --------------------------
	.section	.nv.info._ZN10layer_norm13ln_bwd_kernelINS_13Kernel_traitsI6__halfS2_fS2_fjLj6144ELj1ELj1ELj8ELj16ENS_18Kernel_traits_baseILj6144ES2_S2_fS2_fjLj256EEEEELb1ELb1ELb1ELb0EEEvNS_9BwdParamsE,"",@"SHT_CUDA_INFO"
	.sectionflags	@""
	.align	4


	//----- nvinfo : EIATTR_CUDA_API_VERSION
	.align		4
        /*0000*/ 	.byte	0x04, 0x37
        /*0002*/ 	.short	(.L_3793 - .L_3792)
.L_3792:
        /*0004*/ 	.word	0x00000082


	//----- nvinfo : EIATTR_SW2861232_WAR
	.align		4
.L_3793:
        /*0008*/ 	.byte	0x01, 0x35
	.zero		2


	//----- nvinfo : EIATTR_PARAM_CBANK
	.align		4
        /*000c*/ 	.byte	0x04, 0x0a
        /*000e*/ 	.short	(.L_3795 - .L_3794)
	.align		4
.L_3794:
        /*0010*/ 	.word	index@(.nv.constant0._ZN10layer_norm13ln_bwd_kernelINS_13Kernel_traitsI6__halfS2_fS2_fjLj6144ELj1ELj1ELj8ELj16ENS_18Kernel_traits_baseILj6144ES2_S2_fS2_fjLj256EEEEELb1ELb1ELb1ELb0EEEvNS_9BwdParamsE)
        /*0014*/ 	.short	0x0160
        /*0016*/ 	.short	0x0128


	//----- nvinfo : EIATTR_CBANK_PARAM_SIZE
	.align		4
.L_3795:
        /*0018*/ 	.byte	0x03, 0x19
        /*001a*/ 	.short	0x0128


	//----- nvinfo : EIATTR_KPARAM_INFO
	.align		4
        /*001c*/ 	.byte	0x04, 0x17
        /*001e*/ 	.short	(.L_3797 - .L_3796)
.L_3796:
        /*0020*/ 	.word	0x00000000
        /*0024*/ 	.short	0x0000
        /*0026*/ 	.short	0x0000
        /*0028*/ 	.byte	0x00, 0xf0, 0xa1, 0x04


	//----- nvinfo : EIATTR_MAXREG_COUNT
	.align		4
.L_3797:
        /*002c*/ 	.byte	0x03, 0x1b
        /*002e*/ 	.short	0x00ff


	//----- nvinfo : EIATTR_NUM_BARRIERS
	.align		4
        /*0030*/ 	.byte	0x02, 0x4c
        /*0032*/ 	.byte	0x01
	.zero		1


	//----- nvinfo : EIATTR_MERCURY_ISA_VERSION
	.align		4
        /*0034*/ 	.byte	0x03, 0x5f
        /*0036*/ 	.short	0x0000


	//----- nvinfo : EIATTR_COOP_GROUP_MASK_REGIDS
	.align		4
        /*0038*/ 	.byte	0x04, 0x29
        /*003a*/ 	.short	(.L_3799 - .L_3798)


	//   ....[0]....
.L_3798:
        /*003c*/ 	.word	0xffffffff


	//   ....[1]....
        /*0040*/ 	.word	0xffffffff


	//   ....[2]....
        /*0044*/ 	.word	0xffffffff


	//   ....[3]....
        /*0048*/ 	.word	0xffffffff


	//   ....[4]....
        /*004c*/ 	.word	0xffffffff


	//   ....[5]....
        /*0050*/ 	.word	0xffffffff


	//   ....[6]....
        /*0054*/ 	.word	0xffffffff


	//   ....[7]....
        /*0058*/ 	.word	0xffffffff


	//   ....[8]....
        /*005c*/ 	.word	0xffffffff


	//   ....[9]....
        /*0060*/ 	.word	0xffffffff


	//   ....[10]....
        /*0064*/ 	.word	0xffffffff


	//   ....[11]....
        /*0068*/ 	.word	0xffffffff


	//   ....[12]....
        /*006c*/ 	.word	0xffffffff


	//   ....[13]....
        /*0070*/ 	.word	0xffffffff


	//   ....[14]....
        /*0074*/ 	.word	0xffffffff


	//   ....[15]....
        /*0078*/ 	.word	0xffffffff


	//   ....[16]....
        /*007c*/ 	.word	0xffffffff


	//   ....[17]....
        /*0080*/ 	.word	0xffffffff


	//   ....[18]....
        /*0084*/ 	.word	0xffffffff


	//   ....[19]....
        /*0088*/ 	.word	0xffffffff


	//----- nvinfo : EIATTR_COOP_GROUP_INSTR_OFFSETS
	.align		4
.L_3799:
        /*008c*/ 	.byte	0x04, 0x28
        /*008e*/ 	.short	(.L_3801 - .L_3800)


	//   ....[0]....
.L_3800:
        /*0090*/ 	.word	0x00001c70


	//   ....[1]....
        /*0094*/ 	.word	0x00001c90


	//   ....[2]....
        /*0098*/ 	.word	0x00001cb0


	//   ....[3]....
        /*009c*/ 	.word	0x00001cd0


	//   ....[4]....
        /*00a0*/ 	.word	0x00001cf0


	//   ....[5]....
        /*00a4*/ 	.word	0x00001d10


	//   ....[6]....
        /*00a8*/ 	.word	0x00001d30


	//   ....[7]....
        /*00ac*/ 	.word	0x00001d50


	//   ....[8]....
        /*00b0*/ 	.word	0x00001d70


	//   ....[9]....
        /*00b4*/ 	.word	0x00001d90


	//   ....[10]....
        /*00b8*/ 	.word	0x00005300


	//   ....[11]....
        /*00bc*/ 	.word	0x00005380


	//   ....[12]....
        /*00c0*/ 	.word	0x00005400


	//   ....[13]....
        /*00c4*/ 	.word	0x00005470


	//   ....[14]....
        /*00c8*/ 	.word	0x000054f0


	//   ....[15]....
        /*00cc*/ 	.word	0x00005560


	//   ....[16]....
        /*00d0*/ 	.word	0x000055e0


	//   ....[17]....
        /*00d4*/ 	.word	0x00005650


	//   ....[18]....
        /*00d8*/ 	.word	0x000056d0


	//   ....[19]....
        /*00dc*/ 	.word	0x00005740


	//----- nvinfo : EIATTR_EXIT_INSTR_OFFSETS
	.align		4
.L_3801:
        /*00e0*/ 	.byte	0x04, 0x1c
        /*00e2*/ 	.short	(.L_3803 - .L_3802)


	//   ....[0]....
.L_3802:
        /*00e4*/ 	.word	0x000051f0


	//   ....[1]....
        /*00e8*/ 	.word	0x000052a0


	//----- nvinfo : EIATTR_MAX_THREADS
	.align		4
.L_3803:
        /*00ec*/ 	.byte	0x04, 0x05
        /*00ee*/ 	.short	(.L_3805 - .L_3804)
.L_3804:
        /*00f0*/ 	.word	0x00000100
        /*00f4*/ 	.word	0x00000001
        /*00f8*/ 	.word	0x00000001


	//----- nvinfo : EIATTR_CRS_STACK_SIZE
	.align		4
.L_3805:
        /*00fc*/ 	.byte	0x04, 0x1e
        /*00fe*/ 	.short	(.L_3807 - .L_3806)
.L_3806:
        /*0100*/ 	.word	0x00000000
.L_3807:


//--------------------- .nv.info._ZN10layer_norm22ln_bwd_finalize_kernelINS_22Kernel_traits_finalizeILj6144E6__halfS2_fS2_fjLb1ELj1024ELj4ENS_18Kernel_traits_baseILj6144ES2_S2_fS2_fjLj1024EEEEELb1ELb1EEEvNS_9BwdParamsE --------------------------
	.section	.nv.info._ZN10layer_norm22ln_bwd_finalize_kernelINS_22Kernel_traits_finalizeILj6144E6__halfS2_fS2_fjLb1ELj1024ELj4ENS_18Kernel_traits_baseILj6144ES2_S2_fS2_fjLj1024EEEEELb1ELb1EEEvNS_9BwdParamsE,"",@"SHT_CUDA_INFO"
	.sectionflags	@""
	.align	4


	//----- nvinfo : EIATTR_CUDA_API_VERSION
	.align		4
        /*0000*/ 	.byte	0x04, 0x37
        /*0002*/ 	.short	(.L_3809 - .L_3808)
.L_3808:
        /*0004*/ 	.word	0x00000082


	//----- nvinfo : EIATTR_SW2861232_WAR
	.align		4
.L_3809:
        /*0008*/ 	.byte	0x01, 0x35
	.zero		2


	//----- nvinfo : EIATTR_PARAM_CBANK
	.align		4
        /*000c*/ 	.byte	0x04, 0x0a
        /*000e*/ 	.short	(.L_3811 - .L_3810)
	.align		4
.L_3810:
        /*0010*/ 	.word	index@(.nv.constant0._ZN10layer_norm22ln_bwd_finalize_kernelINS_22Kernel_traits_finalizeILj6144E6__halfS2_fS2_fjLb1ELj1024ELj4ENS_18Kernel_traits_baseILj6144ES2_S2_fS2_fjLj1024EEEEELb1ELb1EEEvNS_9BwdParamsE)
        /*0014*/ 	.short	0x0160
        /*0016*/ 	.short	0x0128


	//----- nvinfo : EIATTR_CBANK_PARAM_SIZE
	.align		4
.L_3811:
        /*0018*/ 	.byte	0x03, 0x19
        /*001a*/ 	.short	0x0128


	//----- nvinfo : EIATTR_KPARAM_INFO
	.align		4
        /*001c*/ 	.byte	0x04, 0x17
        /*001e*/ 	.short	(.L_3813 - .L_3812)
.L_3812:
        /*0020*/ 	.word	0x00000000
        /*0024*/ 	.short	0x0000
        /*0026*/ 	.short	0x0000
        /*0028*/ 	.byte	0x00, 0xf0, 0xa1, 0x04


	//----- nvinfo : EIATTR_MAXREG_COUNT
	.align		4
.L_3813:
        /*002c*/ 	.byte	0x03, 0x1b
        /*002e*/ 	.short	0x0040


	//----- nvinfo : EIATTR_NUM_BARRIERS
	.align		4
        /*0030*/ 	.byte	0x02, 0x4c
        /*0032*/ 	.byte	0x01
	.zero		1


	//----- nvinfo : EIATTR_MERCURY_ISA_VERSION
	.align		4
        /*0034*/ 	.byte	0x03, 0x5f
        /*0036*/ 	.short	0x0000


	//----- nvinfo : EIATTR_COOP_GROUP_MASK_REGIDS
	.align		4
        /*0038*/ 	.byte	0x04, 0x29
        /*003a*/ 	.short	(.L_3815 - .L_3814)


	//   ....[0]....
.L_3814:
        /*003c*/ 	.word	0xffffffff


	//   ....[1]....
        /*0040*/ 	.word	0xffffffff


	//   ....[2]....
        /*0044*/ 	.word	0xffffffff


	//   ....[3]....
        /*0048*/ 	.word	0xffffffff


	//   ....[4]....
        /*004c*/ 	.word	0xffffffff


	//   ....[5]....
        /*0050*/ 	.word	0xffffffff


	//   ....[6]....
        /*0054*/ 	.word	0xffffffff


	//   ....[7]....
        /*0058*/ 	.word	0xffffffff


	//   ....[8]....
        /*005c*/ 	.word	0xffffffff


	//   ....[9]....
        /*0060*/ 	.word	0xffffffff


	//   ....[10]....
        /*0064*/ 	.word	0xffffffff


	//   ....[11]....
        /*0068*/ 	.word	0xffffffff


	//   ....[12]....
        /*006c*/ 	.word	0xffffffff


	//   ....[13]....
        /*0070*/ 	.word	0xffffffff


	//   ....[14]....
        /*0074*/ 	.word	0xffffffff


	//   ....[15]....
        /*0078*/ 	.word	0xffffffff


	//   ....[16]....
        /*007c*/ 	.word	0xffffffff


	//   ....[17]....
        /*0080*/ 	.word	0xffffffff


	//   ....[18]....
        /*0084*/ 	.word	0xffffffff


	//   ....[19]....
        /*0088*/ 	.word	0xffffffff


	//   ....[20]....
        /*008c*/ 	.word	0xffffffff


	//   ....[21]....
        /*0090*/ 	.word	0xffffffff


	//   ....[22]....
        /*0094*/ 	.word	0xffffffff


	//   ....[23]....
        /*0098*/ 	.word	0xffffffff


	//   ....[24]....
        /*009c*/ 	.word	0xffffffff


	//   ....[25]....
        /*00a0*/ 	.word	0xffffffff


	//   ....[26]....
        /*00a4*/ 	.word	0xffffffff


	//   ....[27]....
        /*00a8*/ 	.word	0xffffffff


	//   ....[28]....
        /*00ac*/ 	.word	0xffffffff


	//   ....[29]....
        /*00b0*/ 	.word	0xffffffff


	//----- nvinfo : EIATTR_COOP_GROUP_INSTR_OFFSETS
	.align		4
.L_3815:
        /*00b4*/ 	.byte	0x04, 0x28
        /*00b6*/ 	.short	(.L_3817 - .L_3816)


	//   ....[0]....
.L_3816:
        /*00b8*/ 	.word	0x000009a0


	//   ....[1]....
        /*00bc*/ 	.word	0x000009d0


	//   ....[2]....
        /*00c0*/ 	.word	0x000009e0


	//   ....[3]....
        /*00c4*/ 	.word	0x00000a00


	//   ....[4]....
        /*00c8*/ 	.word	0x00000a20


	//   ....[5]....
        /*00cc*/ 	.word	0x00000a30


	//   ....[6]....
        /*00d0*/ 	.word	0x00000a60


	//   ....[7]....
        /*00d4*/ 	.word	0x00000a80


	//   ....[8]....
        /*00d8*/ 	.word	0x00000a90


	//   ....[9]....
        /*00dc*/ 	.word	0x00000ac0


	//   ....[10]....
        /*00e0*/ 	.word	0x00000ae0


	//   ....[11]....
        /*00e4*/ 	.word	0x00000af0


	//   ....[12]....
        /*00e8*/ 	.word	0x00000b20


	//   ....[13]....
        /*00ec*/ 	.word	0x00000b40


	//   ....[14]....
        /*00f0*/ 	.word	0x00000b50


	//   ....[15]....
        /*00f4*/ 	.word	0x00000dd0


	//   ....[16]....
        /*00f8*/ 	.word	0x00000e30


	//   ....[17]....
        /*00fc*/ 	.word	0x00000e90


	//   ....[18]....
        /*0100*/ 	.word	0x00000ef0


	//   ....[19]....
        /*0104*/ 	.word	0x00000f60


	//   ....[20]....
        /*0108*/ 	.word	0x00000fd0


	//   ....[21]....
        /*010c*/ 	.word	0x00001030


	//   ....[22]....
        /*0110*/ 	.word	0x00001090


	//   ....[23]....
        /*0114*/ 	.word	0x000010f0


	//   ....[24]....
        /*0118*/ 	.word	0x00001160


	//   ....[25]....
        /*011c*/ 	.word	0x000011d0


	//   ....[26]....
        /*0120*/ 	.word	0x00001230


	//   ....[27]....
        /*0124*/ 	.word	0x00001290


	//   ....[28]....
        /*0128*/ 	.word	0x000012f0


	//   ....[29]....
        /*012c*/ 	.word	0x00001350


	//----- nvinfo : EIATTR_EXIT_INSTR_OFFSETS
	.align		4
.L_3817:
        /*0130*/ 	.byte	0x04, 0x1c
        /*0132*/ 	.short	(.L_3819 - .L_3818)


	//   ....[0]....
.L_3818:
        /*0134*/ 	.word	0x00000070


	//   ....[1]....
        /*0138*/ 	.word	0x00000d70


	//----- nvinfo : EIATTR_MAX_THREADS
	.align		4
.L_3819:
        /*013c*/ 	.byte	0x04, 0x05
        /*013e*/ 	.short	(.L_3821 - .L_3820)
.L_3820:
        /*0140*/ 	.word	0x00000400
        /*0144*/ 	.word	0x00000001
        /*0148*/ 	.word	0x00000001


	//----- nvinfo : EIATTR_CRS_STACK_SIZE
	.align		4
.L_3821:
        /*014c*/ 	.byte	0x04, 0x1e
        /*014e*/ 	.short	(.L_3823 - .L_3822)
.L_3822:
        /*0150*/ 	.word	0x00000000
.L_3823:


//--------------------- .nv.info._ZN10layer_norm13ln_bwd_kernelINS_13Kernel_traitsI6__halfS2_fS2_fjLj6144ELj1ELj1ELj8ELj16ENS_18Kernel_traits_baseILj6144ES2_S2_fS2_fjLj256EEEEELb1ELb1ELb1ELb1EEEvNS_9BwdParamsE --------------------------
	.section	.nv.info._ZN10layer_norm13ln_bwd_kernelINS_13Kernel_traitsI6__halfS2_fS2_fjLj6144ELj1ELj1ELj8ELj16ENS_18Kernel_traits_baseILj6144ES2_S2_fS2_fjLj256EEEEELb1ELb1ELb1ELb1EEEvNS_9BwdParamsE,"",@"SHT_CUDA_INFO"
	.sectionflags	@""
	.align	4


	//----- nvinfo : EIATTR_CUDA_API_VERSION
	.align		4
        /*0000*/ 	.byte	0x04, 0x37
        /*0002*/ 	.short	(.L_3825 - .L_3824)
.L_3824:
        /*0004*/ 	.word	0x00000082


	//----- nvinfo : EIATTR_SW2861232_WAR
	.align		4
.L_3825:
        /*0008*/ 	.byte	0x01, 0x35
	.zero		2


	//----- nvinfo : EIATTR_PARAM_CBANK
	.align		4
        /*000c*/ 	.byte	0x04, 0x0a
        /*000e*/ 	.short	(.L_3827 - .L_3826)
	.align		4
.L_3826:
        /*0010*/ 	.word	index@(.nv.constant0._ZN10layer_norm13ln_bwd_kernelINS_13Kernel_traitsI6__halfS2_fS2_fjLj6144ELj1ELj1ELj8ELj16ENS_18Kernel_traits_baseILj6144ES2_S2_fS2_fjLj256EEEEELb1ELb1ELb1ELb1EEEvNS_9BwdParamsE)
        /*0014*/ 	.short	0x0160
        /*0016*/ 	.short	0x0128


	//----- nvinfo : EIATTR_CBANK_PARAM_SIZE
	.align		4
.L_3827:
        /*0018*/ 	.byte	0x03, 0x19
        /*001a*/ 	.short	0x0128


	//----- nvinfo : EIATTR_KPARAM_INFO
	.align		4
        /*001c*/ 	.byte	0x04, 0x17
        /*001e*/ 	.short	(.L_3829 - .L_3828)
.L_3828:
        /*0020*/ 	.word	0x00000000
        /*0024*/ 	.short	0x0000
        /*0026*/ 	.short	0x0000
        /*0028*/ 	.byte	0x00, 0xf0, 0xa1, 0x04


	//----- nvinfo : EIATTR_MAXREG_COUNT
	.align		4
.L_3829:
        /*002c*/ 	.byte	0x03, 0x1b
        /*002e*/ 	.short	0x00ff


	//----- nvinfo : EIATTR_NUM_BARRIERS
	.align		4
        /*0030*/ 	.byte	0x02, 0x4c
        /*0032*/ 	.byte	0x01
	.zero		1


	//----- nvinfo : EIATTR_MERCURY_ISA_VERSION
	.align		4
        /*0034*/ 	.byte	0x03, 0x5f
        /*0036*/ 	.short	0x0000


	//----- nvinfo : EIATTR_COOP_GROUP_MASK_REGIDS
	.align		4
        /*0038*/ 	.byte	0x04, 0x29
        /*003a*/ 	.short	(.L_3831 - .L_3830)


	//   ....[0]....
.L_3830:
        /*003c*/ 	.word	0xffffffff


	//   ....[1]....
        /*0040*/ 	.word	0xffffffff


	//   ....[2]....
        /*0044*/ 	.word	0xffffffff


	//   ....[3]....
        /*0048*/ 	.word	0xffffffff


	//   ....[4]....
        /*004c*/ 	.word	0xffffffff


	//   ....[5]....
        /*0050*/ 	.word	0xffffffff


	//   ....[6]....
        /*0054*/ 	.word	0xffffffff


	//   ....[7]....
        /*0058*/ 	.word	0xffffffff


	//   ....[8]....
        /*005c*/ 	.word	0xffffffff


	//   ....[9]....
        /*0060*/ 	.word	0xffffffff


	//   ....[10]....
        /*0064*/ 	.word	0xffffffff


	//   ....[11]....
        /*0068*/ 	.word	0xffffffff


	//   ....[12]....
        /*006c*/ 	.word	0xffffffff


	//   ....[13]....
        /*0070*/ 	.word	0xffffffff


	//   ....[14]....
        /*0074*/ 	.word	0xffffffff


	//   ....[15]....
        /*0078*/ 	.word	0xffffffff


	//   ....[16]....
        /*007c*/ 	.word	0xffffffff


	//   ....[17]....
        /*0080*/ 	.word	0xffffffff


	//   ....[18]....
        /*0084*/ 	.word	0xffffffff


	//   ....[19]....
        /*0088*/ 	.word	0xffffffff


	//----- nvinfo : EIATTR_COOP_GROUP_INSTR_OFFSETS
	.align		4
.L_3831:
        /*008c*/ 	.byte	0x04, 0x28
        /*008e*/ 	.short	(.L_3833 - .L_3832)


	//   ....[0]....
.L_3832:
        /*0090*/ 	.word	0x00001a90


	//   ....[1]....
        /*0094*/ 	.word	0x00001ab0


	//   ....[2]....
        /*0098*/ 	.word	0x00001ad0


	//   ....[3]....
        /*009c*/ 	.word	0x00001af0


	//   ....[4]....
        /*00a0*/ 	.word	0x00001b10


	//   ....[5]....
        /*00a4*/ 	.word	0x00001b30


	//   ....[6]....
        /*00a8*/ 	.word	0x00001b50


	//   ....[7]....
        /*00ac*/ 	.word	0x00001b70


	//   ....[8]....
        /*00b0*/ 	.word	0x00001b90


	//   ....[9]....
        /*00b4*/ 	.word	0x00001bb0


	//   ....[10]....
        /*00b8*/ 	.word	0x00005000


	//   ....[11]....
        /*00bc*/ 	.word	0x00005080


	//   ....[12]....
        /*00c0*/ 	.word	0x00005100


	//   ....[13]....
        /*00c4*/ 	.word	0x00005170


	//   ....[14]....
        /*00c8*/ 	.word	0x000051f0


	//   ....[15]....
        /*00cc*/ 	.word	0x00005260


	//   ....[16]....
        /*00d0*/ 	.word	0x000052e0


	//   ....[17]....
        /*00d4*/ 	.word	0x00005350


	//   ....[18]....
        /*00d8*/ 	.word	0x000053d0


	//   ....[19]....
        /*00dc*/ 	.word	0x00005440


	//----- nvinfo : EIATTR_EXIT_INSTR_OFFSETS
	.align		4
.L_3833:
        /*00e0*/ 	.byte	0x04, 0x1c
        /*00e2*/ 	.short	(.L_3835 - .L_3834)


	//   ....[0]....
.L_3834:
        /*00e4*/ 	.word	0x00004fa0


	//----- nvinfo : EIATTR_MAX_THREADS
	.align		4
.L_3835:
        /*00e8*/ 	.byte	0x04, 0x05
        /*00ea*/ 	.short	(.L_3837 - .L_3836)
.L_3836:
        /*00ec*/ 	.word	0x00000100
        /*00f0*/ 	.word	0x00000001
        /*00f4*/ 	.word	0x00000001


	//----- nvinfo : EIATTR_CRS_STACK_SIZE
	.align		4
.L_3837:
        /*00f8*/ 	.byte	0x04, 0x1e
        /*00fa*/ 	.short	(.L_3839 - .L_3838)
.L_3838:
        /*00fc*/ 	.word	0x00000000
.L_3839:


//--------------------- .nv.info._ZN10layer_norm13ln_bwd_kernelINS_13Kernel_traitsIf6__halffS2_fjLj6144ELj1ELj1ELj8ELj16ENS_18Kernel_traits_baseILj6144EfS2_fS2_fjLj256EEEEELb0ELb0ELb0ELb0EEEvNS_9BwdParamsE --------------------------
	.section	.nv.info._ZN10layer_norm13ln_bwd_kernelINS_13Kernel_traitsIf6__halffS2_fjLj6144ELj1ELj1ELj8ELj16ENS_18Kernel_traits_baseILj6144EfS2_fS2_fjLj256EEEEELb0ELb0ELb0ELb0EEEvNS_9BwdParamsE,"",@"SHT_CUDA_INFO"
	.sectionflags	@""
	.align	4


	//----- nvinfo : EIATTR_CUDA_API_VERSION
	.align		4
        /*0000*/ 	.byte	0x04, 0x37
        /*0002*/ 	.short	(.L_3841 - .L_3840)
.L_3840:
        /*0004*/ 	.word	0x00000082


	//----- nvinfo : EIATTR_SW2861232_WAR
	.align		4
.L_3841:
        /*0008*/ 	.byte	0x01, 0x35
	.zero		2


	//----- nvinfo : EIATTR_PARAM_CBANK
	.align		4
        /*000c*/ 	.byte	0x04, 0x0a
        /*000e*/ 	.short	(.L_3843 - .L_3842)
	.align		4
.L_3842:
        /*0010*/ 	.word	index@(.nv.constant0._ZN10layer_norm13ln_bwd_kernelINS_13Kernel_traitsIf6__halffS2_fjLj6144ELj1ELj1ELj8ELj16ENS_18Kernel_traits_baseILj6144EfS2_fS2_fjLj256EEEEELb0ELb0ELb0ELb0EEEvNS_9BwdParamsE)
        /*0014*/ 	.short	0x0160
        /*0016*/ 	.short	0x0128


	//----- nvinfo : EIATTR_CBANK_PARAM_SIZE
	.align		4
.L_3843:
        /*0018*/ 	.byte	0x03, 0x19
        /*001a*/ 	.short	0x0128


	//----- nvinfo : EIATTR_KPARAM_INFO
	.align		4
        /*001c*/ 	.byte	0x04, 0x17
        /*001e*/ 	.short	(.L_3845 - .L_3844)
.L_3844:
        /*0020*/ 	.word	0x00000000
        /*0024*/ 	.short	0x0000
        /*0026*/ 	.short	0x0000
        /*0028*/ 	.byte	0x00, 0xf0, 0xa1, 0x04


	//----- nvinfo : EIATTR_MAXREG_COUNT
	.align		4
.L_3845:
        /*002c*/ 	.byte	0x03, 0x1b
        /*002e*/ 	.short	0x00ff


	//----- nvinfo : EIATTR_NUM_BARRIERS
	.align		4
        /*0030*/ 	.byte	0x02, 0x4c
        /*0032*/ 	.byte	0x01
	.zero		1


	//----- nvinfo : EIATTR_MERCURY_ISA_VERSION
	.align		4
        /*0034*/ 	.byte	0x03, 0x5f
        /*0036*/ 	.short	0x0000


	//----- nvinfo : EIATTR_COOP_GROUP_MASK_REGIDS
	.align		4
        /*0038*/ 	.byte	0x04, 0x29
        /*003a*/ 	.short	(.L_3847 - .L_3846)


	//   ....[0]....
.L_3846:
        /*003c*/ 	.word	0xffffffff


	//   ....[1]....
        /*0040*/ 	.word	0xffffffff


	//   ....[2]....
        /*0044*/ 	.word	0xffffffff


	//   ....[3]....
        /*0048*/ 	.word	0xffffffff


	//   ....[4]....
        /*004c*/ 	.word	0xffffffff


	//   ....[5]....
        /*0050*/ 	.word	0xffffffff


	//   ....[6]....
        /*0054*/ 	.word	0xffffffff


	//   ....[7]....
        /*0058*/ 	.word	0xffffffff


	//   ....[8]....
        /*005c*/ 	.word	0xffffffff


	//   ....[9]....
        /*0060*/ 	.word	0xffffffff


	//   ....[10]....
        /*0064*/ 	.word	0xffffffff


	//   ....[11]....
        /*0068*/ 	.word	0xffffffff


	//   ....[12]....
        /*006c*/ 	.word	0xffffffff


	//   ....[13]....
        /*0070*/ 	.word	0xffffffff


	//   ....[14]....
        /*0074*/ 	.word	0xffffffff


	//   ....[15]....
        /*0078*/ 	.word	0xffffffff


	//   ....[16]....
        /*007c*/ 	.word	0xffffffff


	//   ....[17]....
        /*0080*/ 	.word	0xffffffff


	//   ....[18]....
        /*0084*/ 	.word	0xffffffff


	//   ....[19]....
        /*0088*/ 	.word	0xffffffff


	//----- nvinfo : EIATTR_COOP_GROUP_INSTR_OFFSETS
	.align		4
.L_3847:
        /*008c*/ 	.byte	0x04, 0x28
        /*008e*/ 	.short	(.L_3849 - .L_3848)


	//   ....[0]....
.L_3848:
        /*0090*/ 	.word	0x00001470


	//   ....[1]....
        /*0094*/ 	.word	0x00001490


	//   ....[2]....
        /*0098*/ 	.word	0x000014b0


	//   ....[3]....
        /*009c*/ 	.word	0x000014d0


	//   ....[4]....
        /*00a0*/ 	.word	0x000014f0


	//   ....[5]....
        /*00a4*/ 	.word	0x00001510


	//   ....[6]....
        /*00a8*/ 	.word	0x00001530


	//   ....[7]....
        /*00ac*/ 	.word	0x00001550


	//   ....[8]....
        /*00b0*/ 	.word	0x00001570


	//   ....[9]....
        /*00b4*/ 	.word	0x00001590


	//   ....[10]....
        /*00b8*/ 	.word	0x000026b0


	//   ....[11]....
        /*00bc*/ 	.word	0x00002730


	//   ....[12]....
        /*00c0*/ 	.word	0x000027b0


	//   ....[13]....
        /*00c4*/ 	.word	0x00002820


	//   ....[14]....
        /*00c8*/ 	.word	0x000028a0


	//   ....[15]....
        /*00cc*/ 	.word	0x00002910


	//   ....[16]....
        /*00d0*/ 	.word	0x00002990


	//   ....[17]....
        /*00d4*/ 	.word	0x00002a00


	//   ....[18]....
        /*00d8*/ 	.word	0x00002a80


	//   ....[19]....
        /*00dc*/ 	.word	0x00002af0


	//----- nvinfo : EIATTR_EXIT_INSTR_OFFSETS
	.align		4
.L_3849:
        /*00e0*/ 	.byte	0x04, 0x1c
        /*00e2*/ 	.short	(.L_3851 - .L_3850)


	//   ....[0]....
.L_3850:
        /*00e4*/ 	.word	0x000025d0


	//   ....[1]....
        /*00e8*/ 	.word	0x00002650


	//----- nvinfo : EIATTR_MAX_THREADS
	.align		4
.L_3851:
        /*00ec*/ 	.byte	0x04, 0x05
        /*00ee*/ 	.short	(.L_3853 - .L_3852)
.L_3852:
        /*00f0*/ 	.word	0x00000100
        /*00f4*/ 	.word	0x00000001
        /*00f8*/ 	.word	0x00000001


	//----- nvinfo : EIATTR_CRS_STACK_SIZE
	.align		4
.L_3853:
        /*00fc*/ 	.byte	0x04, 0x1e
        /*00fe*/ 	.short	(.L_3855 - .L_3854)
.L_3854:
        /*0100*/ 	.word	0x00000000
.L_3855:


//--------------------- .nv.info._ZN10layer_norm13ln_bwd_kernelINS_13Kernel_traitsIf6__halffS2_fjLj6144ELj1ELj1ELj8ELj16ENS_18Kernel_traits_baseILj6144EfS2_fS2_fjLj256EEEEELb0ELb0ELb0ELb1EEEvNS_9BwdParamsE --------------------------
	.section	.nv.info._ZN10layer_norm13ln_bwd_kernelINS_13Kernel_traitsIf6__halffS2_fjLj6144ELj1ELj1ELj8ELj16ENS_18Kernel_traits_baseILj6144EfS2_fS2_fjLj256EEEEELb0ELb0ELb0ELb1EEEvNS_9BwdParamsE,"",@"SHT_CUDA_INFO"
	.sectionflags	@""
	.align	4


	//----- nvinfo : EIATTR_CUDA_API_VERSION
	.align		4
        /*0000*/ 	.byte	0x04, 0x37
        /*0002*/ 	.short	(.L_3857 - .L_3856)
.L_3856:
        /*0004*/ 	.word	0x00000082


	//----- nvinfo : EIATTR_SW2861232_WAR
	.align		4
.L_3857:
        /*0008*/ 	.byte	0x01, 0x35
	.zero		2


	//----- nvinfo : EIATTR_PARAM_CBANK
	.align		4
        /*000c*/ 	.byte	0x04, 0x0a
        /*000e*/ 	.short	(.L_3859 - .L_3858)
	.align		4
.L_3858:
        /*0010*/ 	.word	index@(.nv.constant0._ZN10layer_norm13ln_bwd_kernelINS_13Kernel_traitsIf6__halffS2_fjLj6144ELj1ELj1ELj8ELj16ENS_18Kernel_traits_baseILj6144EfS2_fS2_fjLj256EEEEELb0ELb0ELb0ELb1EEEvNS_9BwdParamsE)
        /*0014*/ 	.short	0x0160
        /*0016*/ 	.short	0x0128


	//----- nvinfo : EIATTR_CBANK_PARAM_SIZE
	.align		4
.L_3859:
        /*0018*/ 	.byte	0x03, 0x19
        /*001a*/ 	.short	0x0128


	//----- nvinfo : EIATTR_KPARAM_INFO
	.align		4
        /*001c*/ 	.byte	0x04, 0x17
        /*001e*/ 	.short	(.L_3861 - .L_3860)
.L_3860:
        /*0020*/ 	.word	0x00000000
        /*0024*/ 	.short	0x0000
        /*0026*/ 	.short	0x0000
        /*0028*/ 	.byte	0x00, 0xf0, 0xa1, 0x04


	//----- nvinfo : EIATTR_MAXREG_COUNT
	.align		4
.L_3861:
        /*002c*/ 	.byte	0x03, 0x1b
        /*002e*/ 	.short	0x00ff


	//----- nvinfo : EIATTR_NUM_BARRIERS
	.align		4
        /*0030*/ 	.byte	0x02, 0x4c
        /*0032*/ 	.byte	0x01
	.zero		1


	//----- nvinfo : EIATTR_MERCURY_ISA_VERSION
	.align		4
        /*0034*/ 	.byte	0x03, 0x5f
        /*0036*/ 	.short	0x0000


	//----- nvinfo : EIATTR_COOP_GROUP_MASK_REGIDS
	.align		4
        /*0038*/ 	.byte	0x04, 0x29
        /*003a*/ 	.short	(.L_3863 - .L_3862)


	//   ....[0]....
.L_3862:
        /*003c*/ 	.word	0xffffffff


	//   ....[1]....
        /*0040*/ 	.word	0xffffffff


	//   ....[2]....
        /*0044*/ 	.word	0xffffffff


	//   ....[3]....
        /*0048*/ 	.word	0xffffffff


	//   ....[4]....
        /*004c*/ 	.word	0xffffffff


	//   ....[5]....
        /*0050*/ 	.word	0xffffffff


	//   ....[6]....
        /*0054*/ 	.word	0xffffffff


	//   ....[7]....
        /*0058*/ 	.word	0xffffffff


	//   ....[8]....
        /*005c*/ 	.word	0xffffffff


	//   ....[9]....
        /*0060*/ 	.word	0xffffffff


	//   ....[10]....
        /*0064*/ 	.word	0xffffffff


	//   ....[11]....
        /*0068*/ 	.word	0xffffffff


	//   ....[12]....
        /*006c*/ 	.word	0xffffffff


	//   ....[13]....
        /*0070*/ 	.word	0xffffffff


	//   ....[14]....
        /*0074*/ 	.word	0xffffffff


	//   ....[15]....
        /*0078*/ 	.word	0xffffffff


	//   ....[16]....
        /*007c*/ 	.word	0xffffffff


	//   ....[17]....
        /*0080*/ 	.word	0xffffffff


	//   ....[18]....
        /*0084*/ 	.word	0xffffffff


	//   ....[19]....
        /*0088*/ 	.word	0xffffffff


	//----- nvinfo : EIATTR_COOP_GROUP_INSTR_OFFSETS
	.align		4
.L_3863:
        /*008c*/ 	.byte	0x04, 0x28
        /*008e*/ 	.short	(.L_3865 - .L_3864)


	//   ....[0]....
.L_3864:
        /*0090*/ 	.word	0x000013c0


	//   ....[1]....
        /*0094*/ 	.word	0x000013e0


	//   ....[2]....
        /*0098*/ 	.word	0x00001400


	//   ....[3]....
        /*009c*/ 	.word	0x00001420


	//   ....[4]....
        /*00a0*/ 	.word	0x00001440


	//   ....[5]....
        /*00a4*/ 	.word	0x00001460


	//   ....[6]....
        /*00a8*/ 	.word	0x00001480


	//   ....[7]....
        /*00ac*/ 	.word	0x000014a0


	//   ....[8]....
        /*00b0*/ 	.word	0x000014c0


	//   ....[9]....
        /*00b4*/ 	.word	0x000014e0


	//   ....[10]....
        /*00b8*/ 	.word	0x000027d0


	//   ....[11]....
        /*00bc*/ 	.word	0x00002850


	//   ....[12]....
        /*00c0*/ 	.word	0x000028d0


	//   ....[13]....
        /*00c4*/ 	.word	0x00002940


	//   ....[14]....
        /*00c8*/ 	.word	0x000029c0


	//   ....[15]....
        /*00cc*/ 	.word	0x00002a30


	//   ....[16]....
        /*00d0*/ 	.word	0x00002ab0


	//   ....[17]....
        /*00d4*/ 	.word	0x00002b20


	//   ....[18]....
        /*00d8*/ 	.word	0x00002ba0


	//   ....[19]....
        /*00dc*/ 	.word	0x00002c10


	//----- nvinfo : EIATTR_EXIT_INSTR_OFFSETS
	.align		4
.L_3865:
        /*00e0*/ 	.byte	0x04, 0x1c
        /*00e2*/ 	.short	(.L_3867 - .L_3866)


	//   ....[0]....
.L_3866:
        /*00e4*/ 	.word	0x00002770


	//----- nvinfo : EIATTR_MAX_THREADS
	.align		4
.L_3867:
        /*00e8*/ 	.byte	0x04, 0x05
        /*00ea*/ 	.short	(.L_3869 - .L_3868)
.L_3868:
        /*00ec*/ 	.word	0x00000100
        /*00f0*/ 	.word	0x00000001
        /*00f4*/ 	.word	0x00000001


	//----- nvinfo : EIATTR_CRS_STACK_SIZE
	.align		4
.L_3869:
        /*00f8*/ 	.byte	0x04, 0x1e
        /*00fa*/ 	.short	(.L_3871 - .L_3870)
.L_3870:
        /*00fc*/ 	.word	0x00000000
.L_3871:


//--------------------- .nv.info._ZN10layer_norm13ln_bwd_kernelINS_13Kernel_traitsIf6__halffS2_fjLj6144ELj1ELj1ELj8ELj16ENS_18Kernel_traits_baseILj6144EfS2_fS2_fjLj256EEEEELb0ELb0ELb1ELb0EEEvNS_9BwdParamsE --------------------------
	.section	.nv.info._ZN10layer_norm13ln_bwd_kernelINS_13Kernel_traitsIf6__halffS2_fjLj6144ELj1ELj1ELj8ELj16ENS_18Kernel_traits_baseILj6144EfS2_fS2_fjLj256EEEEELb0ELb0ELb1ELb0EEEvNS_9BwdParamsE,"",@"SHT_CUDA_INFO"
	.sectionflags	@""
	.align	4


	//----- nvinfo : EIATTR_CUDA_API_VERSION
	.align		4
        /*0000*/ 	.byte	0x04, 0x37
        /*0002*/ 	.short	(.L_3873 - .L_3872)
.L_3872:
        /*0004*/ 	.word	0x00000082


	//----- nvinfo : EIATTR_SW2861232_WAR
	.align		4
.L_3873:
        /*0008*/ 	.byte	0x01, 0x35
	.zero		2


	//----- nvinfo : EIATTR_PARAM_CBANK
	.align		4
        /*000c*/ 	.byte	0x04, 0x0a
        /*000e*/ 	.short	(.L_3875 - .L_3874)
	.align		4
.L_3874:
        /*0010*/ 	.word	index@(.nv.constant0._ZN10layer_norm13ln_bwd_kernelINS_13Kernel_traitsIf6__halffS2_fjLj6144ELj1ELj1ELj8ELj16ENS_18Kernel_traits_baseILj6144EfS2_fS2_fjLj256EEEEELb0ELb0ELb1ELb0EEEvNS_9BwdParamsE)
        /*0014*/ 	.short	0x0160
        /*0016*/ 	.short	0x0128


	//----- nvinfo : EIATTR_CBANK_PARAM_SIZE
	.align		4
.L_3875:
        /*0018*/ 	.byte	0x03, 0x19
        /*001a*/ 	.short	0x0128


	//----- nvinfo : EIATTR_KPARAM_INFO
	.align		4
        /*001c*/ 	.byte	0x04, 0x17
        /*001e*/ 	.short	(.L_3877 - .L_3876)
.L_3876:
        /*0020*/ 	.word	0x00000000
        /*0024*/ 	.short	0x0000
        /*0026*/ 	.short	0x0000
        /*0028*/ 	.byte	0x00, 0xf0, 0xa1, 0x04


	//----- nvinfo : EIATTR_MAXREG_COUNT
	.align		4
.L_3877:
        /*002c*/ 	.byte	0x03, 0x1b
        /*002e*/ 	.short	0x00ff


	//----- nvinfo : EIATTR_NUM_BARRIERS
	.align		4
        /*0030*/ 	.byte	0x02, 0x4c
        /*0032*/ 	.byte	0x01
	.zero		1


	//----- nvinfo : EIATTR_MERCURY_ISA_VERSION
	.align		4
        /*0034*/ 	.byte	0x03, 0x5f
        /*0036*/ 	.short	0x0000


	//----- nvinfo : EIATTR_COOP_GROUP_MASK_REGIDS
	.align		4
        /*0038*/ 	.byte	0x04, 0x29
        /*003a*/ 	.short	(.L_3879 - .L_3878)


	//   ....[0]....
.L_3878:
        /*003c*/ 	.word	0xffffffff


	//   ....[1]....
        /*0040*/ 	.word	0xffffffff


	//   ....[2]....
        /*0044*/ 	.word	0xffffffff


	//   ....[3]....
        /*0048*/ 	.word	0xffffffff


	//   ....[4]....
        /*004c*/ 	.word	0xffffffff


	//   ....[5]....
        /*0050*/ 	.word	0xffffffff


	//   ....[6]....
        /*0054*/ 	.word	0xffffffff


	//   ....[7]....
        /*0058*/ 	.word	0xffffffff


	//   ....[8]....
        /*005c*/ 	.word	0xffffffff


	//   ....[9]....
        /*0060*/ 	.word	0xffffffff


	//   ....[10]....
        /*0064*/ 	.word	0xffffffff


	//   ....[11]....
        /*0068*/ 	.word	0xffffffff


	//   ....[12]....
        /*006c*/ 	.word	0xffffffff


	//   ....[13]....
        /*0070*/ 	.word	0xffffffff


	//   ....[14]....
        /*0074*/ 	.word	0xffffffff


	//   ....[15]....
        /*0078*/ 	.word	0xffffffff


	//   ....[16]....
        /*007c*/ 	.word	0xffffffff


	//   ....[17]....
        /*0080*/ 	.word	0xffffffff


	//   ....[18]....
        /*0084*/ 	.word	0xffffffff


	//   ....[19]....
        /*0088*/ 	.word	0xffffffff


	//----- nvinfo : EIATTR_COOP_GROUP_INSTR_OFFSETS
	.align		4
.L_3879:
        /*008c*/ 	.byte	0x04, 0x28
        /*008e*/ 	.short	(.L_3881 - .L_3880)


	//   ....[0]....
.L_3880:
        /*0090*/ 	.word	0x00001660


	//   ....[1]....
        /*0094*/ 	.word	0x00001680


	//   ....[2]....
        /*0098*/ 	.word	0x000016a0


	//   ....[3]....
        /*009c*/ 	.word	0x000016c0


	//   ....[4]....
        /*00a0*/ 	.word	0x000016e0


	//   ....[5]....
        /*00a4*/ 	.word	0x00001700


	//   ....[6]....
        /*00a8*/ 	.word	0x00001720


	//   ....[7]....
        /*00ac*/ 	.word	0x00001740


	//   ....[8]....
        /*00b0*/ 	.word	0x00001760


	//   ....[9]....
        /*00b4*/ 	.word	0x00001780


	//   ....[10]....
        /*00b8*/ 	.word	0x00003780


	//   ....[11]....
        /*00bc*/ 	.word	0x00003800


	//   ....[12]....
        /*00c0*/ 	.word	0x00003880


	//   ....[13]....
        /*00c4*/ 	.word	0x000038f0


	//   ....[14]....
        /*00c8*/ 	.word	0x00003970


	//   ....[15]....
        /*00cc*/ 	.word	0x000039e0


	//   ....[16]....
        /*00d0*/ 	.word	0x00003a60


	//   ....[17]....
        /*00d4*/ 	.word	0x00003ad0


	//   ....[18]....
        /*00d8*/ 	.word	0x00003b50


	//   ....[19]....
        /*00dc*/ 	.word	0x00003bc0


	//----- nvinfo : EIATTR_EXIT_INSTR_OFFSETS
	.align		4
.L_3881:
        /*00e0*/ 	.byte	0x04, 0x1c
        /*00e2*/ 	.short	(.L_3883 - .L_3882)


	//   ....[0]....
.L_3882:
        /*00e4*/ 	.word	0x000036a0


	//   ....[1]....
        /*00e8*/ 	.word	0x00003720


	//----- nvinfo : EIATTR_MAX_THREADS
	.align		4
.L_3883:
        /*00ec*/ 	.byte	0x04, 0x05
        /*00ee*/ 	.short	(.L_3885 - .L_3884)
.L_3884:
        /*00f0*/ 	.word	0x00000100
        /*00f4*/ 	.word	0x00000001
        /*00f8*/ 	.word	0x00000001


	//----- nvinfo : EIATTR_CRS_STACK_SIZE
	.align		4
.L_3885:
        /*00fc*/ 	.byte	0x04, 0x1e
        /*00fe*/ 	.short	(.L_3887 - .L_3886)
.L_3886:
        /*0100*/ 	.word	0x00000000
.L_3887:


//--------------------- .nv.info._ZN10layer_norm13ln_bwd_kernelINS_13Kernel_traitsIf6__halffS2_fjLj6144ELj1ELj1ELj8ELj16ENS_18Kernel_traits_baseILj6144EfS2_fS2_fjLj256EEEEELb0ELb0ELb1ELb1EEEvNS_9BwdParamsE --------------------------
	.section	.nv.info._ZN10layer_norm13ln_bwd_kernelINS_13Kernel_traitsIf6__halffS2_fjLj6144ELj1ELj1ELj8ELj16ENS_18Kernel_traits_baseILj6144EfS2_fS2_fjLj256EEEEELb0ELb0ELb1ELb1EEEvNS_9BwdParamsE,"",@"SHT_CUDA_INFO"
	.sectionflags	@""
	.align	4


	//----- nvinfo : EIATTR_CUDA_API_VERSION
	.align		4
        /*0000*/ 	.byte	0x04, 0x37
        /*0002*/ 	.short	(.L_3889 - .L_3888)
.L_3888:
        /*0004*/ 	.word	0x00000082


	//----- nvinfo : EIATTR_SW2861232_WAR
	.align		4
.L_3889:
        /*0008*/ 	.byte	0x01, 0x35
	.zero		2


	//----- nvinfo : EIATTR_PARAM_CBANK
	.align		4
        /*000c*/ 	.byte	0x04, 0x0a
        /*000e*/ 	.short	(.L_3891 - .L_3890)
	.align		4
.L_3890:
        /*0010*/ 	.word	index@(.nv.constant0._ZN10layer_norm13ln_bwd_kernelINS_13Kernel_traitsIf6__halffS2_fjLj6144ELj1ELj1ELj8ELj16ENS_18Kernel_traits_baseILj6144EfS2_fS2_fjLj256EEEEELb0ELb0ELb1ELb1EEEvNS_9BwdParamsE)
        /*0014*/ 	.short	0x0160
        /*0016*/ 	.short	0x0128


	//----- nvinfo : EIATTR_CBANK_PARAM_SIZE
	.align		4
.L_3891:
        /*0018*/ 	.byte	0x03, 0x19
        /*001a*/ 	.short	0x0128


	//----- nvinfo : EIATTR_KPARAM_INFO
	.align		4
        /*001c*/ 	.byte	0x04, 0x17
        /*001e*/ 	.short	(.L_3893 - .L_3892)
.L_3892:
        /*0020*/ 	.word	0x00000000
        /*0024*/ 	.short	0x0000
        /*0026*/ 	.short	0x0000
        /*0028*/ 	.byte	0x00, 0xf0, 0xa1, 0x04


	//----- nvinfo : EIATTR_MAXREG_COUNT
	.align		4
.L_3893:
        /*002c*/ 	.byte	0x03, 0x1b
        /*002e*/ 	.short	0x00ff


	//----- nvinfo : EIATTR_NUM_BARRIERS
	.align		4
        /*0030*/ 	.byte	0x02, 0x4c
        /*0032*/ 	.byte	0x01
	.zero		1


	//----- nvinfo : EIATTR_MERCURY_ISA_VERSION
	.align		4
        /*0034*/ 	.byte	0x03, 0x5f
        /*0036*/ 	.short	0x0000


	//----- nvinfo : EIATTR_COOP_GROUP_MASK_REGIDS
	.align		4
        /*0038*/ 	.byte	0x04, 0x29
        /*003a*/ 	.short	(.L_3895 - .L_3894)


	//   ....[0]....
.L_3894:
        /*003c*/ 	.word	0xffffffff


	//   ....[1]....
        /*0040*/ 	.word	0xffffffff


	//   ....[2]....
        /*0044*/ 	.word	0xffffffff


	//   ....[3]....
        /*0048*/ 	.word	0xffffffff


	//   ....[4]....
        /*004c*/ 	.word	0xffffffff


	//   ....[5]....
        /*0050*/ 	.word	0xffffffff


	//   ....[6]....
        /*0054*/ 	.word	0xffffffff


	//   ....[7]....
        /*0058*/ 	.word	0xffffffff


	//   ....[8]....
        /*005c*/ 	.word	0xffffffff


	//   ....[9]....
        /*0060*/ 	.word	0xffffffff


	//   ....[10]....
        /*0064*/ 	.word	0xffffffff


	//   ....[11]....
        /*0068*/ 	.word	0xffffffff


	//   ....[12]....
        /*006c*/ 	.word	0xffffffff


	//   ....[13]....
        /*0070*/ 	.word	0xffffffff


	//   ....[14]....
        /*0074*/ 	.word	0xffffffff


	//   ....[15]....
        /*0078*/ 	.word	0xffffffff


	//   ....[16]....
        /*007c*/ 	.word	0xffffffff


	//   ....[17]....
        /*0080*/ 	.word	0xffffffff


	//   ....[18]....
        /*0084*/ 	.word	0xffffffff


	//   ....[19]....
        /*0088*/ 	.word	0xffffffff


	//----- nvinfo : EIATTR_COOP_GROUP_INSTR_OFFSETS
	.align		4
.L_3895:
        /*008c*/ 	.byte	0x04, 0x28
        /*008e*/ 	.short	(.L_3897 - .L_3896)


	//   ....[0]....
.L_3896:
        /*0090*/ 	.word	0x000014f0


	//   ....[1]....
        /*0094*/ 	.word	0x00001510


	//   ....[2]....
        /*0098*/ 	.word	0x00001530


	//   ....[3]....
        /*009c*/ 	.word	0x00001550


	//   ....[4]....
        /*00a0*/ 	.word	0x00001570


	//   ....[5]....
        /*00a4*/ 	.word	0x00001590


	//   ....[6]....
        /*00a8*/ 	.word	0x000015b0


	//   ....[7]....
        /*00ac*/ 	.word	0x000015d0


	//   ....[8]....
        /*00b0*/ 	.word	0x000015f0


	//   ....[9]....
        /*00b4*/ 	.word	0x00001610


	//   ....[10]....
        /*00b8*/ 	.word	0x00003440


	//   ....[11]....
        /*00bc*/ 	.word	0x000034c0


	//   ....[12]....
        /*00c0*/ 	.word	0x00003540


	//   ....[13]....
        /*00c4*/ 	.word	0x000035b0


	//   ....[14]....
        /*00c8*/ 	.word	0x00003630


	//   ....[15]....
        /*00cc*/ 	.word	0x000036a0


	//   ....[16]....
        /*00d0*/ 	.word	0x00003720


	//   ....[17]....
        /*00d4*/ 	.word	0x00003790


	//   ....[18]....
        /*00d8*/ 	.word	0x00003810


	//   ....[19]....
        /*00dc*/ 	.word	0x00003880


	//----- nvinfo : EIATTR_EXIT_INSTR_OFFSETS
	.align		4
.L_3897:
        /*00e0*/ 	.byte	0x04, 0x1c
        /*00e2*/ 	.short	(.L_3899 - .L_3898)


	//   ....[0]....
.L_3898:
        /*00e4*/ 	.word	0x000033e0


	//----- nvinfo : EIATTR_MAX_THREADS
	.align		4
.L_3899:
        /*00e8*/ 	.byte	0x04, 0x05
        /*00ea*/ 	.short	(.L_3901 - .L_3900)
.L_3900:
        /*00ec*/ 	.word	0x00000100
        /*00f0*/ 	.word	0x00000001
        /*00f4*/ 	.word	0x00000001


	//----- nvinfo : EIATTR_CRS_STACK_SIZE
	.align		4
.L_3901:
        /*00f8*/ 	.byte	0x04, 0x1e
        /*00fa*/ 	.short	(.L_3903 - .L_3902)
.L_3902:
        /*00fc*/ 	.word	0x00000000
.L_3903:


//--------------------- .nv.info._ZN10layer_norm13ln_bwd_kernelINS_13Kernel_traitsIf6__halffS2_fjLj6144ELj1ELj1ELj8ELj16ENS_18Kernel_traits_baseILj6144EfS2_fS2_fjLj256EEEEELb0ELb1ELb0ELb0EEEvNS_9BwdParamsE --------------------------
	.section	.nv.info._ZN10layer_norm13ln_bwd_kernelINS_13Kernel_traitsIf6__halffS2_fjLj6144ELj1ELj1ELj8ELj16ENS_18Kernel_traits_baseILj6144EfS2_fS2_fjLj256EEEEELb0ELb1ELb0ELb0EEEvNS_9BwdParamsE,"",@"SHT_CUDA_INFO"
	.sectionflags	@""
	.align	4


	//----- nvinfo : EIATTR_CUDA_API_VERSION
	.align		4
        /*0000*/ 	.byte	0x04, 0x37
        /*0002*/ 	.short	(.L_3905 - .L_3904)
.L_3904:
        /*0004*/ 	.word	0x00000082


	//----- nvinfo : EIATTR_SW2861232_WAR
	.align		4
.L_3905:
        /*0008*/ 	.byte	0x01, 0x35
	.zero		2


	//----- nvinfo : EIATTR_PARAM_CBANK
	.align		4
        /*000c*/ 	.byte	0x04, 0x0a
        /*000e*/ 	.short	(.L_3907 - .L_3906)
	.align		4
.L_3906:
        /*0010*/ 	.word	index@(.nv.constant0._ZN10layer_norm13ln_bwd_kernelINS_13Kernel_traitsIf6__halffS2_fjLj6144ELj1ELj1ELj8ELj16ENS_18Kernel_traits_baseILj6144EfS2_fS2_fjLj256EEEEELb0ELb1ELb0ELb0EEEvNS_9BwdParamsE)
        /*0014*/ 	.short	0x0160
        /*0016*/ 	.short	0x0128


	//----- nvinfo : EIATTR_CBANK_PARAM_SIZE
	.align		4
.L_3907:
        /*0018*/ 	.byte	0x03, 0x19
        /*001a*/ 	.short	0x0128


	//----- nvinfo : EIATTR_KPARAM_INFO
	.align		4
        /*001c*/ 	.byte	0x04, 0x17
        /*001e*/ 	.short	(.L_3909 - .L_3908)
.L_3908:
        /*0020*/ 	.word	0x00000000
        /*0024*/ 	.short	0x0000
        /*0026*/ 	.short	0x0000
        /*0028*/ 	.byte	0x00, 0xf0, 0xa1, 0x04


	//----- nvinfo : EIATTR_MAXREG_COUNT
	.align		4
.L_3909:
        /*002c*/ 	.byte	0x03, 0x1b
        /*002e*/ 	.short	0x00ff


	//----- nvinfo : EIATTR_NUM_BARRIERS
	.align		4
        /*0030*/ 	.byte	0x02, 0x4c
        /*0032*/ 	.byte	0x01
	.zero		1


	//----- nvinfo : EIATTR_MERCURY_ISA_VERSION
	.align		4
        /*0034*/ 	.byte	0x03, 0x5f
        /*0036*/ 	.short	0x0000


	//----- nvinfo : EIATTR_COOP_GROUP_MASK_REGIDS
	.align		4
        /*0038*/ 	.byte	0x04, 0x29
        /*003a*/ 	.short	(.L_3911 - .L_3910)


	//   ....[0]....
.L_3910:
        /*003c*/ 	.word	0xffffffff


	//   ....[1]....
        /*0040*/ 	.word	0xffffffff


	//   ....[2]....
        /*0044*/ 	.word	0xffffffff


	//   ....[3]....
        /*0048*/ 	.word	0xffffffff


	//   ....[4]....
        /*004c*/ 	.word	0xffffffff


	//   ....[5]....
        /*0050*/ 	.word	0xffffffff


	//   ....[6]....
        /*0054*/ 	.word	0xffffffff


	//   ....[7]....
        /*0058*/ 	.word	0xffffffff


	//   ....[8]....
        /*005c*/ 	.word	0xffffffff


	//   ....[9]....
        /*0060*/ 	.word	0xffffffff


	//   ....[10]....
        /*0064*/ 	.word	0xffffffff


	//   ....[11]....
        /*0068*/ 	.word	0xffffffff


	//   ....[12]....
        /*006c*/ 	.word	0xffffffff


	//   ....[13]....
        /*0070*/ 	.word	0xffffffff


	//   ....[14]....
        /*0074*/ 	.word	0xffffffff


	//   ....[15]....
        /*0078*/ 	.word	0xffffffff


	//   ....[16]....
        /*007c*/ 	.word	0xffffffff


	//   ....[17]....
        /*0080*/ 	.word	0xffffffff


	//   ....[18]....
        /*0084*/ 	.word	0xffffffff


	//   ....[19]....
        /*0088*/ 	.word	0xffffffff


	//----- nvinfo : EIATTR_COOP_GROUP_INSTR_OFFSETS
	.align		4
.L_3911:
        /*008c*/ 	.byte	0x04, 0x28
        /*008e*/ 	.short	(.L_3913 - .L_3912)


	//   ....[0]....
.L_3912:
        /*0090*/ 	.word	0x000015c0


	//   ....[1]....
        /*0094*/ 	.word	0x000015e0


	//   ....[2]....
        /*0098*/ 	.word	0x00001600


	//   ....[3]....
        /*009c*/ 	.word	0x00001620


	//   ....[4]....
        /*00a0*/ 	.word	0x00001640


	//   ....[5]....
        /*00a4*/ 	.word	0x00001660


	//   ....[6]....
        /*00a8*/ 	.word	0x00001680


	//   ....[7]....
        /*00ac*/ 	.word	0x000016a0


	//   ....[8]....
        /*00b0*/ 	.word	0x000016c0


	//   ....[9]....
        /*00b4*/ 	.word	0x000016e0


	//   ....[10]....
        /*00b8*/ 	.word	0x00002e50


	//   ....[11]....
        /*00bc*/ 	.word	0x00002ed0


	//   ....[12]....
        /*00c0*/ 	.word	0x00002f50


	//   ....[13]....
        /*00c4*/ 	.word	0x00002fc0


	//   ....[14]....
        /*00c8*/ 	.word	0x00003040


	//   ....[15]....
        /*00cc*/ 	.word	0x000030b0


	//   ....[16]....
        /*00d0*/ 	.word	0x00003130


	//   ....[17]....
        /*00d4*/ 	.word	0x000031a0


	//   ....[18]....
        /*00d8*/ 	.word	0x00003220


	//   ....[19]....
        /*00dc*/ 	.word	0x00003290


	//----- nvinfo : EIATTR_EXIT_INSTR_OFFSETS
	.align		4
.L_3913:
        /*00e0*/ 	.byte	0x04, 0x1c
        /*00e2*/ 	.short	(.L_3915 - .L_3914)


	//   ....[0]....
.L_3914:
        /*00e4*/ 	.word	0x00002d40


	//   ....[1]....
        /*00e8*/ 	.word	0x00002df0


	//----- nvinfo : EIATTR_MAX_THREADS
	.align		4
.L_3915:
        /*00ec*/ 	.byte	0x04, 0x05
        /*00ee*/ 	.short	(.L_3917 - .L_3916)
.L_3916:
        /*00f0*/ 	.word	0x00000100
        /*00f4*/ 	.word	0x00000001
        /*00f8*/ 	.word	0x00000001


	//----- nvinfo : EIATTR_CRS_STACK_SIZE
	.align		4
.L_3917:
        /*00fc*/ 	.byte	0x04, 0x1e
        /*00fe*/ 	.short	(.L_3919 - .L_3918)
.L_3918:
        /*0100*/ 	.word	0x00000000
.L_3919:


//--------------------- .nv.info._ZN10layer_norm13ln_bwd_kernelINS_13Kernel_traitsIf6__halffS2_fjLj6144ELj1ELj1ELj8ELj16ENS_18Kernel_traits_baseILj6144EfS2_fS2_fjLj256EEEEELb0ELb1ELb0ELb1EEEvNS_9BwdParamsE --------------------------
	.section	.nv.info._ZN10layer_norm13ln_bwd_kernelINS_13Kernel_traitsIf6__halffS2_fjLj6144ELj1ELj1ELj8ELj16ENS_18Kernel_traits_baseILj6144EfS2_fS2_fjLj256EEEEELb0ELb1ELb0ELb1EEEvNS_9BwdParamsE,"",@"SHT_CUDA_INFO"
	.sectionflags	@""
	.align	4


	//----- nvinfo : EIATTR_CUDA_API_VERSION
	.align		4
        /*0000*/ 	.byte	0x04, 0x37
        /*0002*/ 	.short	(.L_3921 - .L_3920)
.L_3920:
        /*0004*/ 	.word	0x00000082


	//----- nvinfo : EIATTR_SW2861232_WAR
	.align		4
.L_3921:
        /*0008*/ 	.byte	0x01, 0x35
	.zero		2


	//----- nvinfo : EIATTR_PARAM_CBANK
	.align		4
        /*000c*/ 	.byte	0x04, 0x0a
        /*000e*/ 	.short	(.L_3923 - .L_3922)
	.align		4
.L_3922:
        /*0010*/ 	.word	index@(.nv.constant0._ZN10layer_norm13ln_bwd_kernelINS_13Kernel_traitsIf6__halffS2_fjLj6144ELj1ELj1ELj8ELj16ENS_18Kernel_traits_baseILj6144EfS2_fS2_fjLj256EEEEELb0ELb1ELb0ELb1EEEvNS_9BwdParamsE)
        /*0014*/ 	.short	0x0160
        /*0016*/ 	.short	0x0128


	//----- nvinfo : EIATTR_CBANK_PARAM_SIZE
	.align		4
.L_3923:
        /*0018*/ 	.byte	0x03, 0x19
        /*001a*/ 	.short	0x0128


	//----- nvinfo : EIATTR_KPARAM_INFO
	.align		4
        /*001c*/ 	.byte	0x04, 0x17
        /*001e*/ 	.short	(.L_3925 - .L_3924)
.L_3924:
        /*0020*/ 	.word	0x00000000
        /*0024*/ 	.short	0x0000
        /*0026*/ 	.short	0x0000
        /*0028*/ 	.byte	0x00, 0xf0, 0xa1, 0x04


	//----- nvinfo : EIATTR_MAXREG_COUNT
	.align		4
.L_3925:
        /*002c*/ 	.byte	0x03, 0x1b
        /*002e*/ 	.short	0x00ff


	//----- nvinfo : EIATTR_NUM_BARRIERS
	.align		4
        /*0030*/ 	.byte	0x02, 0x4c
        /*0032*/ 	.byte	0x01
	.zero		1


	//----- nvinfo : EIATTR_MERCURY_ISA_VERSION
	.align		4
        /*0034*/ 	.byte	0x03, 0x5f
        /*0036*/ 	.short	0x0000


	//----- nvinfo : EIATTR_COOP_GROUP_MASK_REGIDS
	.align		4
        /*0038*/ 	.byte	0x04, 0x29
        /*003a*/ 	.short	(.L_3927 - .L_3926)


	//   ....[0]....
.L_3926:
        /*003c*/ 	.word	0xffffffff


	//   ....[1]....
        /*0040*/ 	.word	0xffffffff


	//   ....[2]....
        /*0044*/ 	.word	0xffffffff


	//   ....[3]....
        /*0048*/ 	.word	0xffffffff


	//   ....[4]....
        /*004c*/ 	.word	0xffffffff


	//   ....[5]....
        /*0050*/ 	.word	0xffffffff


	//   ....[6]....
        /*0054*/ 	.word	0xffffffff


	//   ....[7]....
        /*0058*/ 	.word	0xffffffff


	//   ....[8]....
        /*005c*/ 	.word	0xffffffff


	//   ....[9]....
        /*0060*/ 	.word	0xffffffff


	//   ....[10]....
        /*0064*/ 	.word	0xffffffff


	//   ....[11]....
        /*0068*/ 	.word	0xffffffff


	//   ....[12]....
        /*006c*/ 	.word	0xffffffff


	//   ....[13]....
        /*0070*/ 	.word	0xffffffff


	//   ....[14]....
        /*0074*/ 	.word	0xffffffff


	//   ....[15]....
        /*0078*/ 	.word	0xffffffff


	//   ....[16]....
        /*007c*/ 	.word	0xffffffff


	//   ....[17]....
        /*0080*/ 	.word	0xffffffff


	//   ....[18]....
        /*0084*/ 	.word	0xffffffff


	//   ....[19]....
        /*0088*/ 	.word	0xffffffff


	//----- nvinfo : EIATTR_COOP_GROUP_INSTR_OFFSETS
	.align		4
.L_3927:
        /*008c*/ 	.byte	0x04, 0x28
        /*008e*/ 	.short	(.L_3929 - .L_3928)


	//   ....[0]....
.L_3928:
        /*0090*/ 	.word	0x00001580


	//   ....[1]....
        /*0094*/ 	.word	0x000015a0


	//   ....[2]....
        /*0098*/ 	.word	0x000015c0


	//   ....[3]....
        /*009c*/ 	.word	0x000015e0


	//   ....[4]....
        /*00a0*/ 	.word	0x00001600


	//   ....[5]....
        /*00a4*/ 	.word	0x00001620


	//   ....[6]....
        /*00a8*/ 	.word	0x00001640


	//   ....[7]....
        /*00ac*/ 	.word	0x00001660


	//   ....[8]....
        /*00b0*/ 	.word	0x00001680


	//   ....[9]....
        /*00b4*/ 	.word	0x000016a0


	//   ....[10]....
        /*00b8*/ 	.word	0x00002fd0


	//   ....[11]....
        /*00bc*/ 	.word	0x00003050


	//   ....[12]....
        /*00c0*/ 	.word	0x000030d0


	//   ....[13]....
        /*00c4*/ 	.word	0x00003140


	//   ....[14]....
        /*00c8*/ 	.word	0x000031c0


	//   ....[15]....
        /*00cc*/ 	.word	0x00003230


	//   ....[16]....
        /*00d0*/ 	.word	0x000032b0


	//   ....[17]....
        /*00d4*/ 	.word	0x00003320


	//   ....[18]....
        /*00d8*/ 	.word	0x000033a0


	//   ....[19]....
        /*00dc*/ 	.word	0x00003410


	//----- nvinfo : EIATTR_EXIT_INSTR_OFFSETS
	.align		4
.L_3929:
        /*00e0*/ 	.byte	0x04, 0x1c
        /*00e2*/ 	.short	(.L_3931 - .L_3930)


	//   ....[0]....
.L_3930:
        /*00e4*/ 	.word	0x00002f70


	//----- nvinfo : EIATTR_MAX_THREADS
	.align		4
.L_3931:
        /*00e8*/ 	.byte	0x04, 0x05
        /*00ea*/ 	.short	(.L_3933 - .L_3932)
.L_3932:
        /*00ec*/ 	.word	0x00000100
        /*00f0*/ 	.word	0x00000001
        /*00f4*/ 	.word	0x00000001


	//----- nvinfo : EIATTR_CRS_STACK_SIZE
	.align		4
.L_3933:
        /*00f8*/ 	.byte	0x04, 0x1e
        /*00fa*/ 	.short	(.L_3935 - .L_3934)
.L_3934:
        /*00fc*/ 	.word	0x00000000
.L_3935:


//--------------------- .nv.info._ZN10layer_norm13ln_bwd_kernelINS_13Kernel_traitsIf6__halffS2_fjLj6144ELj1ELj1ELj8ELj16ENS_18Kernel_traits_baseILj6144EfS2_fS2_fjLj256EEEEELb0ELb1ELb1ELb0EEEvNS_9BwdParamsE --------------------------
	.section	.nv.info._ZN10layer_norm13ln_bwd_kernelINS_13Kernel_traitsIf6__halffS2_fjLj6144ELj1ELj1ELj8ELj16ENS_18Kernel_traits_baseILj6144EfS2_fS2_fjLj256EEEEELb0ELb1ELb1ELb0EEEvNS_9BwdParamsE,"",@"SHT_CUDA_INFO"
	.sectionflags	@""
	.align	4


	//----- nvinfo : EIATTR_CUDA_API_VERSION
	.align		4
        /*0000*/ 	.byte	0x04, 0x37
        /*0002*/ 	.short	(.L_3937 - .L_3936)
.L_3936:
        /*0004*/ 	.word	0x00000082


	//----- nvinfo : EIATTR_SW2861232_WAR
	.align		4
.L_3937:
        /*0008*/ 	.byte	0x01, 0x35
	.zero		2


	//----- nvinfo : EIATTR_PARAM_CBANK
	.align		4
        /*000c*/ 	.byte	0x04, 0x0a
        /*000e*/ 	.short	(.L_3939 - .L_3938)
	.align		4
.L_3938:
        /*0010*/ 	.word	index@(.nv.constant0._ZN10layer_norm13ln_bwd_kernelINS_13Kernel_traitsIf6__halffS2_fjLj6144ELj1ELj1ELj8ELj16ENS_18Kernel_traits_baseILj6144EfS2_fS2_fjLj256EEEEELb0ELb1ELb1ELb0EEEvNS_9BwdParamsE)
        /*0014*/ 	.short	0x0160
        /*0016*/ 	.short	0x0128


	//----- nvinfo : EIATTR_CBANK_PARAM_SIZE
	.align		4
.L_3939:
        /*0018*/ 	.byte	0x03, 0x19
        /*001a*/ 	.short	0x0128


	//----- nvinfo : EIATTR_KPARAM_INFO
	.align		4
        /*001c*/ 	.byte	0x04, 0x17
        /*001e*/ 	.short	(.L_3941 - .L_3940)
.L_3940:
        /*0020*/ 	.word	0x00000000
        /*0024*/ 	.short	0x0000
        /*0026*/ 	.short	0x0000
        /*0028*/ 	.byte	0x00, 0xf0, 0xa1, 0x04


	//----- nvinfo : EIATTR_MAXREG_COUNT
	.align		4
.L_3941:
        /*002c*/ 	.byte	0x03, 0x1b
        /*002e*/ 	.short	0x00ff


	//----- nvinfo : EIATTR_NUM_BARRIERS
	.align		4
        /*0030*/ 	.byte	0x02, 0x4c
        /*0032*/ 	.byte	0x01
	.zero		1


	//----- nvinfo : EIATTR_MERCURY_ISA_VERSION
	.align		4
        /*0034*/ 	.byte	0x03, 0x5f
        /*0036*/ 	.short	0x0000


	//----- nvinfo : EIATTR_COOP_GROUP_MASK_REGIDS
	.align		4
        /*0038*/ 	.byte	0x04, 0x29
        /*003a*/ 	.short	(.L_3943 - .L_3942)


	//   ....[0]....
.L_3942:
        /*003c*/ 	.word	0xffffffff


	//   ....[1]....
        /*0040*/ 	.word	0xffffffff


	//   ....[2]....
        /*0044*/ 	.word	0xffffffff


	//   ....[3]....
        /*0048*/ 	.word	0xffffffff


	//   ....[4]....
        /*004c*/ 	.word	0xffffffff


	//   ....[5]....
        /*0050*/ 	.word	0xffffffff


	//   ....[6]....
        /*0054*/ 	.word	0xffffffff


	//   ....[7]....
        /*0058*/ 	.word	0xffffffff


	//   ....[8]....
        /*005c*/ 	.word	0xffffffff


	//   ....[9]....
        /*0060*/ 	.word	0xffffffff


	//   ....[10]....
        /*0064*/ 	.word	0xffffffff


	//   ....[11]....
        /*0068*/ 	.word	0xffffffff


	//   ....[12]....
        /*006c*/ 	.word	0xffffffff


	//   ....[13]....
        /*0070*/ 	.word	0xffffffff


	//   ....[14]....
        /*0074*/ 	.word	0xffffffff


	//   ....[15]....
        /*0078*/ 	.word	0xffffffff


	//   ....[16]....
        /*007c*/ 	.word	0xffffffff


	//   ....[17]....
        /*0080*/ 	.word	0xffffffff


	//   ....[18]....
        /*0084*/ 	.word	0xffffffff


	//   ....[19]....
        /*0088*/ 	.word	0xffffffff


	//----- nvinfo : EIATTR_COOP_GROUP_INSTR_OFFSETS
	.align		4
.L_3943:
        /*008c*/ 	.byte	0x04, 0x28
        /*008e*/ 	.short	(.L_3945 - .L_3944)


	//   ....[0]....
.L_3944:
        /*0090*/ 	.word	0x00001790


	//   ....[1]....
        /*0094*/ 	.word	0x000017b0


	//   ....[2]....
        /*0098*/ 	.word	0x000017d0


	//   ....[3]....
        /*009c*/ 	.word	0x000017f0


	//   ....[4]....
        /*00a0*/ 	.word	0x00001810


	//   ....[5]....
        /*00a4*/ 	.word	0x00001830


	//   ....[6]....
        /*00a8*/ 	.word	0x00001850


	//   ....[7]....
        /*00ac*/ 	.word	0x00001870


	//   ....[8]....
        /*00b0*/ 	.word	0x00001890


	//   ....[9]....
        /*00b4*/ 	.word	0x000018b0


	//   ....[10]....
        /*00b8*/ 	.word	0x00004220


	//   ....[11]....
        /*00bc*/ 	.word	0x000042a0


	//   ....[12]....
        /*00c0*/ 	.word	0x00004320


	//   ....[13]....
        /*00c4*/ 	.word	0x00004390


	//   ....[14]....
        /*00c8*/ 	.word	0x00004410


	//   ....[15]....
        /*00cc*/ 	.word	0x00004480


	//   ....[16]....
        /*00d0*/ 	.word	0x00004500


	//   ....[17]....
        /*00d4*/ 	.word	0x00004570


	//   ....[18]....
        /*00d8*/ 	.word	0x000045f0


	//   ....[19]....
        /*00dc*/ 	.word	0x00004660


	//----- nvinfo : EIATTR_EXIT_INSTR_OFFSETS
	.align		4
.L_3945:
        /*00e0*/ 	.byte	0x04, 0x1c
        /*00e2*/ 	.short	(.L_3947 - .L_3946)


	//   ....[0]....
.L_3946:
        /*00e4*/ 	.word	0x00004110


	//   ....[1]....
        /*00e8*/ 	.word	0x000041c0


	//----- nvinfo : EIATTR_MAX_THREADS
	.align		4
.L_3947:
        /*00ec*/ 	.byte	0x04, 0x05
        /*00ee*/ 	.short	(.L_3949 - .L_3948)
.L_3948:
        /*00f0*/ 	.word	0x00000100
        /*00f4*/ 	.word	0x00000001
        /*00f8*/ 	.word	0x00000001


	//----- nvinfo : EIATTR_CRS_STACK_SIZE
	.align		4
.L_3949:
        /*00fc*/ 	.byte	0x04, 0x1e
        /*00fe*/ 	.short	(.L_3951 - .L_3950)
.L_3950:
        /*0100*/ 	.word	0x00000000
.L_3951:


//--------------------- .nv.info._ZN10layer_norm13ln_bwd_kernelINS_13Kernel_traitsIf6__halffS2_fjLj6144ELj1ELj1ELj8ELj16ENS_18Kernel_traits_baseILj6144EfS2_fS2_fjLj256EEEEELb0ELb1ELb1ELb1EEEvNS_9BwdParamsE --------------------------
	.section	.nv.info._ZN10layer_norm13ln_bwd_kernelINS_13Kernel_traitsIf6__halffS2_fjLj6144ELj1ELj1ELj8ELj16ENS_18Kernel_traits_baseILj6144EfS2_fS2_fjLj256EEEEELb0ELb1ELb1ELb1EEEvNS_9BwdParamsE,"",@"SHT_CUDA_INFO"
	.sectionflags	@""
	.align	4


	//----- nvinfo : EIATTR_CUDA_API_VERSION
	.align		4
        /*0000*/ 	.byte	0x04, 0x37
        /*0002*/ 	.short	(.L_3953 - .L_3952)
.L_3952:
        /*0004*/ 	.word	0x00000082


	//----- nvinfo : EIATTR_SW2861232_WAR
	.align		4
.L_3953:
        /*0008*/ 	.byte	0x01, 0x35
	.zero		2


	//----- nvinfo : EIATTR_PARAM_CBANK
	.align		4
        /*000c*/ 	.byte	0x04, 0x0a
        /*000e*/ 	.short	(.L_3955 - .L_3954)
	.align		4
.L_3954:
        /*0010*/ 	.word	index@(.nv.constant0._ZN10layer_norm13ln_bwd_kernelINS_13Kernel_traitsIf6__halffS2_fjLj6144ELj1ELj1ELj8ELj16ENS_18Kernel_traits_baseILj6144EfS2_fS2_fjLj256EEEEELb0ELb1ELb1ELb1EEEvNS_9BwdParamsE)
        /*0014*/ 	.short	0x0160
        /*0016*/ 	.short	0x0128


	//----- nvinfo : EIATTR_CBANK_PARAM_SIZE
	.align		4
.L_3955:
        /*0018*/ 	.byte	0x03, 0x19
        /*001a*/ 	.short	0x0128


	//----- nvinfo : EIATTR_KPARAM_INFO
	.align		4
        /*001c*/ 	.byte	0x04, 0x17
        /*001e*/ 	.short	(.L_3957 - .L_3956)
.L_3956:
        /*0020*/ 	.word	0x00000000
        /*0024*/ 	.short	0x0000
        /*0026*/ 	.short	0x0000
        /*0028*/ 	.byte	0x00, 0xf0, 0xa1, 0x04


	//----- nvinfo : EIATTR_MAXREG_COUNT
	.align		4
.L_3957:
        /*002c*/ 	.byte	0x03, 0x1b
        /*002e*/ 	.short	0x00ff


	//----- nvinfo : EIATTR_NUM_BARRIERS
	.align		4
        /*0030*/ 	.byte	0x02, 0x4c
        /*0032*/ 	.byte	0x01
	.zero		1


	//----- nvinfo : EIATTR_MERCURY_ISA_VERSION
	.align		4
        /*0034*/ 	.byte	0x03, 0x5f
        /*0036*/ 	.short	0x0000


	//----- nvinfo : EIATTR_COOP_GROUP_MASK_REGIDS
	.align		4
        /*0038*/ 	.byte	0x04, 0x29
        /*003a*/ 	.short	(.L_3959 - .L_3958)


	//   ....[0]....
.L_3958:
        /*003c*/ 	.word	0xffffffff


	//   ....[1]....
        /*0040*/ 	.word	0xffffffff


	//   ....[2]....
        /*0044*/ 	.word	0xffffffff


	//   ....[3]....
        /*0048*/ 	.word	0xffffffff


	//   ....[4]....
        /*004c*/ 	.word	0xffffffff


	//   ....[5]....
        /*0050*/ 	.word	0xffffffff


	//   ....[6]....
        /*0054*/ 	.word	0xffffffff


	//   ....[7]....
        /*0058*/ 	.word	0xffffffff


	//   ....[8]....
        /*005c*/ 	.word	0xffffffff


	//   ....[9]....
        /*0060*/ 	.word	0xffffffff


	//   ....[10]....
        /*0064*/ 	.word	0xffffffff


	//   ....[11]....
        /*0068*/ 	.word	0xffffffff


	//   ....[12]....
        /*006c*/ 	.word	0xffffffff


	//   ....[13]....
        /*0070*/ 	.word	0xffffffff


	//   ....[14]....
        /*0074*/ 	.word	0xffffffff


	//   ....[15]....
        /*0078*/ 	.word	0xffffffff


	//   ....[16]....
        /*007c*/ 	.word	0xffffffff


	//   ....[17]....
        /*0080*/ 	.word	0xffffffff


	//   ....[18]....
        /*0084*/ 	.word	0xffffffff


	//   ....[19]....
        /*0088*/ 	.word	0xffffffff


	//----- nvinfo : EIATTR_COOP_GROUP_INSTR_OFFSETS
	.align		4
.L_3959:
        /*008c*/ 	.byte	0x04, 0x28
        /*008e*/ 	.short	(.L_3961 - .L_3960)


	//   ....[0]....
.L_3960:
        /*0090*/ 	.word	0x000016f0


	//   ....[1]....
        /*0094*/ 	.word	0x00001710


	//   ....[2]....
        /*0098*/ 	.word	0x00001730


	//   ....[3]....
        /*009c*/ 	.word	0x00001750


	//   ....[4]....
        /*00a0*/ 	.word	0x00001770


	//   ....[5]....
        /*00a4*/ 	.word	0x00001790


	//   ....[6]....
        /*00a8*/ 	.word	0x000017b0


	//   ....[7]....
        /*00ac*/ 	.word	0x000017d0


	//   ....[8]....
        /*00b0*/ 	.word	0x000017f0


	//   ....[9]....
        /*00b4*/ 	.word	0x00001810


	//   ....[10]....
        /*00b8*/ 	.word	0x00003eb0


	//   ....[11]....
        /*00bc*/ 	.word	0x00003f30


	//   ....[12]....
        /*00c0*/ 	.word	0x00003fb0


	//   ....[13]....
        /*00c4*/ 	.word	0x00004020


	//   ....[14]....
        /*00c8*/ 	.word	0x000040a0


	//   ....[15]....
        /*00cc*/ 	.word	0x00004110


	//   ....[16]....
        /*00d0*/ 	.word	0x00004190


	//   ....[17]....
        /*00d4*/ 	.word	0x00004200


	//   ....[18]....
        /*00d8*/ 	.word	0x00004280


	//   ....[19]....
        /*00dc*/ 	.word	0x000042f0


	//----- nvinfo : EIATTR_EXIT_INSTR_OFFSETS
	.align		4
.L_3961:
        /*00e0*/ 	.byte	0x04, 0x1c
        /*00e2*/ 	.short	(.L_3963 - .L_3962)


	//   ....[0]....
.L_3962:
        /*00e4*/ 	.word	0x00003e50


	//----- nvinfo : EIATTR_MAX_THREADS
	.align		4
.L_3963:
        /*00e8*/ 	.byte	0x04, 0x05
        /*00ea*/ 	.short	(.L_3965 - .L_3964)
.L_3964:
        /*00ec*/ 	.word	0x00000100
        /*00f0*/ 	.word	0x00000001
        /*00f4*/ 	.word	0x00000001


	//----- nvinfo : EIATTR_CRS_STACK_SIZE
	.align		4
.L_3965:
        /*00f8*/ 	.byte	0x04, 0x1e
        /*00fa*/ 	.short	(.L_3967 - .L_3966)
.L_3966:
        /*00fc*/ 	.word	0x00000000
.L_3967:


//--------------------- .nv.info._ZN10layer_norm13ln_bwd_kernelINS_13Kernel_traitsIf6__halffS2_fjLj6144ELj1ELj1ELj8ELj16ENS_18Kernel_traits_baseILj6144EfS2_fS2_fjLj256EEEEELb1ELb0ELb0ELb0EEEvNS_9BwdParamsE --------------------------
	.section	.nv.info._ZN10layer_norm13ln_bwd_kernelINS_13Kernel_traitsIf6__halffS2_fjLj6144ELj1ELj1ELj8ELj16ENS_18Kernel_traits_baseILj6144EfS2_fS2_fjLj256EEEEELb1ELb0ELb0ELb0EEEvNS_9BwdParamsE,"",@"SHT_CUDA_INFO"
	.sectionflags	@""
	.align	4


	//----- nvinfo : EIATTR_CUDA_API_VERSION
	.align		4
        /*0000*/ 	.byte	0x04, 0x37
        /*0002*/ 	.short	(.L_3969 - .L_3968)
.L_3968:
        /*0004*/ 	.word	0x00000082


	//----- nvinfo : EIATTR_SW2861232_WAR
	.align		4
.L_3969:
        /*0008*/ 	.byte	0x01, 0x35
	.zero		2


	//----- nvinfo : EIATTR_PARAM_CBANK
	.align		4
        /*000c*/ 	.byte	0x04, 0x0a
        /*000e*/ 	.short	(.L_3971 - .L_3970)
	.align		4
.L_3970:
        /*0010*/ 	.word	index@(.nv.constant0._ZN10layer_norm13ln_bwd_kernelINS_13Kernel_traitsIf6__halffS2_fjLj6144ELj1ELj1ELj8ELj16ENS_18Kernel_traits_baseILj6144EfS2_fS2_fjLj256EEEEELb1ELb0ELb0ELb0EEEvNS_9BwdParamsE)
        /*0014*/ 	.short	0x0160
        /*0016*/ 	.short	0x0128


	//----- nvinfo : EIATTR_CBANK_PARAM_SIZE
	.align		4
.L_3971:
        /*0018*/ 	.byte	0x03, 0x19
        /*001a*/ 	.short	0x0128


	//----- nvinfo : EIATTR_KPARAM_INFO
	.align		4
        /*001c*/ 	.byte	0x04, 0x17
        /*001e*/ 	.short	(.L_3973 - .L_3972)
.L_3972:
        /*0020*/ 	.word	0x00000000
        /*0024*/ 	.short	0x0000
        /*0026*/ 	.short	0x0000
        /*0028*/ 	.byte	0x00, 0xf0, 0xa1, 0x04


	//----- nvinfo : EIATTR_MAXREG_COUNT
	.align		4
.L_3973:
        /*002c*/ 	.byte	0x03, 0x1b
        /*002e*/ 	.short	0x00ff


	//----- nvinfo : EIATTR_NUM_BARRIERS
	.align		4
        /*0030*/ 	.byte	0x02, 0x4c
        /*0032*/ 	.byte	0x01
	.zero		1


	//----- nvinfo : EIATTR_MERCURY_ISA_VERSION
	.align		4
        /*0034*/ 	.byte	0x03, 0x5f
        /*0036*/ 	.short	0x0000


	//----- nvinfo : EIATTR_COOP_GROUP_MASK_REGIDS
	.align		4
        /*0038*/ 	.byte	0x04, 0x29
        /*003a*/ 	.short	(.L_3975 - .L_3974)


	//   ....[0]....
.L_3974:
        /*003c*/ 	.word	0xffffffff


	//   ....[1]....
        /*0040*/ 	.word	0xffffffff


	//   ....[2]....
        /*0044*/ 	.word	0xffffffff


	//   ....[3]....
        /*0048*/ 	.word	0xffffffff


	//   ....[4]....
        /*004c*/ 	.word	0xffffffff


	//   ....[5]....
        /*0050*/ 	.word	0xffffffff


	//   ....[6]....
        /*0054*/ 	.word	0xffffffff


	//   ....[7]....
        /*0058*/ 	.word	0xffffffff


	//   ....[8]....
        /*005c*/ 	.word	0xffffffff


	//   ....[9]....
        /*0060*/ 	.word	0xffffffff


	//   ....[10]....
        /*0064*/ 	.word	0xffffffff


	//   ....[11]....
        /*0068*/ 	.word	0xffffffff


	//   ....[12]....
        /*006c*/ 	.word	0xffffffff


	//   ....[13]....
        /*0070*/ 	.word	0xffffffff


	//   ....[14]....
        /*0074*/ 	.word	0xffffffff


	//   ....[15]....
        /*0078*/ 	.word	0xffffffff


	//   ....[16]....
        /*007c*/ 	.word	0xffffffff


	//   ....[17]....
        /*0080*/ 	.word	0xffffffff


	//   ....[18]....
        /*0084*/ 	.word	0xffffffff


	//   ....[19]....
        /*0088*/ 	.word	0xffffffff


	//----- nvinfo : EIATTR_COOP_GROUP_INSTR_OFFSETS
	.align		4
.L_3975:
        /*008c*/ 	.byte	0x04, 0x28
        /*008e*/ 	.short	(.L_3977 - .L_3976)


	//   ....[0]....
.L_3976:
        /*0090*/ 	.word	0x00001500


	//   ....[1]....
        /*0094*/ 	.word	0x00001520


	//   ....[2]....
        /*0098*/ 	.word	0x00001540


	//   ....[3]....
        /*009c*/ 	.word	0x00001560


	//   ....[4]....
        /*00a0*/ 	.word	0x00001580


	//   ....[5]....
        /*00a4*/ 	.word	0x000015a0


	//   ....[6]....
        /*00a8*/ 	.word	0x000015c0


	//   ....[7]....
        /*00ac*/ 	.word	0x000015e0


	//   ....[8]....
        /*00b0*/ 	.word	0x00001600


	//   ....[9]....
        /*00b4*/ 	.word	0x00001620


	//   ....[10]....
        /*00b8*/ 	.word	0x00002bf0


	//   ....[11]....
        /*00bc*/ 	.word	0x00002c70


	//   ....[12]....
        /*00c0*/ 	.word	0x00002cf0


	//   ....[13]....
        /*00c4*/ 	.word	0x00002d60


	//   ....[14]....
        /*00c8*/ 	.word	0x00002de0


	//   ....[15]....
        /*00cc*/ 	.word	0x00002e50


	//   ....[16]....
        /*00d0*/ 	.word	0x00002ed0


	//   ....[17]....
        /*00d4*/ 	.word	0x00002f40


	//   ....[18]....
        /*00d8*/ 	.word	0x00002fc0


	//   ....[19]....
        /*00dc*/ 	.word	0x00003030


	//----- nvinfo : EIATTR_EXIT_INSTR_OFFSETS
	.align		4
.L_3977:
        /*00e0*/ 	.byte	0x04, 0x1c
        /*00e2*/ 	.short	(.L_3979 - .L_3978)


	//   ....[0]....
.L_3978:
        /*00e4*/ 	.word	0x00002b10


	//   ....[1]....
        /*00e8*/ 	.word	0x00002b90


	//----- nvinfo : EIATTR_MAX_THREADS
	.align		4
.L_3979:
        /*00ec*/ 	.byte	0x04, 0x05
        /*00ee*/ 	.short	(.L_3981 - .L_3980)
.L_3980:
        /*00f0*/ 	.word	0x00000100
        /*00f4*/ 	.word	0x00000001
        /*00f8*/ 	.word	0x00000001


	//----- nvinfo : EIATTR_CRS_STACK_SIZE
	.align		4
.L_3981:
        /*00fc*/ 	.byte	0x04, 0x1e
        /*00fe*/ 	.short	(.L_3983 - .L_3982)
.L_3982:
        /*0100*/ 	.word	0x00000000
.L_3983:


//--------------------- .nv.info._ZN10layer_norm13ln_bwd_kernelINS_13Kernel_traitsIf6__halffS2_fjLj6144ELj1ELj1ELj8ELj16ENS_18Kernel_traits_baseILj6144EfS2_fS2_fjLj256EEEEELb1ELb0ELb0ELb1EEEvNS_9BwdParamsE --------------------------
	.section	.nv.info._ZN10layer_norm13ln_bwd_kernelINS_13Kernel_traitsIf6__halffS2_fjLj6144ELj1ELj1ELj8ELj16ENS_18Kernel_traits_baseILj6144EfS2_fS2_fjLj256EEEEELb1ELb0ELb0ELb1EEEvNS_9BwdParamsE,"",@"SHT_CUDA_INFO"
	.sectionflags	@""
	.align	4


	//----- nvinfo : EIATTR_CUDA_API_VERSION
	.align		4
        /*0000*/ 	.byte	0x04, 0x37
        /*0002*/ 	.short	(.L_3985 - .L_3984)
.L_3984:
        /*0004*/ 	.word	0x00000082


	//----- nvinfo : EIATTR_SW2861232_WAR
	.align		4
.L_3985:
        /*0008*/ 	.byte	0x01, 0x35
	.zero		2


	//----- nvinfo : EIATTR_PARAM_CBANK
	.align		4
        /*000c*/ 	.byte	0x04, 0x0a
        /*000e*/ 	.short	(.L_3987 - .L_3986)
	.align		4
.L_3986:
        /*0010*/ 	.word	index@(.nv.constant0._ZN10layer_norm13ln_bwd_kernelINS_13Kernel_traitsIf6__halffS2_fjLj6144ELj1ELj1ELj8ELj16ENS_18Kernel_traits_baseILj6144EfS2_fS2_fjLj256EEEEELb1ELb0ELb0ELb1EEEvNS_9BwdParamsE)
        /*0014*/ 	.short	0x0160
        /*0016*/ 	.short	0x0128


	//----- nvinfo : EIATTR_CBANK_PARAM_SIZE
	.align		4
.L_3987:
        /*0018*/ 	.byte	0x03, 0x19
        /*001a*/ 	.short	0x0128


	//----- nvinfo : EIATTR_KPARAM_INFO
	.align		4
        /*001c*/ 	.byte	0x04, 0x17
        /*001e*/ 	.short	(.L_3989 - .L_3988)
.L_3988:
        /*0020*/ 	.word	0x00000000
        /*0024*/ 	.short	0x0000
        /*0026*/ 	.short	0x0000
        /*0028*/ 	.byte	0x00, 0xf0, 0xa1, 0x04


	//----- nvinfo : EIATTR_MAXREG_COUNT
	.align		4
.L_3989:
        /*002c*/ 	.byte	0x03, 0x1b
        /*002e*/ 	.short	0x00ff


	//----- nvinfo : EIATTR_NUM_BARRIERS
	.align		4
        /*0030*/ 	.byte	0x02, 0x4c
        /*0032*/ 	.byte	0x01
	.zero		1


	//----- nvinfo : EIATTR_MERCURY_ISA_VERSION
	.align		4
        /*0034*/ 	.byte	0x03, 0x5f
        /*0036*/ 	.short	0x0000


	//----- nvinfo : EIATTR_COOP_GROUP_MASK_REGIDS
	.align		4
        /*0038*/ 	.byte	0x04, 0x29
        /*003a*/ 	.short	(.L_3991 - .L_3990)


	//   ....[0]....
.L_3990:
        /*003c*/ 	.word	0xffffffff


	//   ....[1]....
        /*0040*/ 	.word	0xffffffff


	//   ....[2]....
        /*0044*/ 	.word	0xffffffff


	//   ....[3]....
        /*0048*/ 	.word	0xffffffff


	//   ....[4]....
        /*004c*/ 	.word	0xffffffff


	//   ....[5]....
        /*0050*/ 	.word	0xffffffff


	//   ....[6]....
        /*0054*/ 	.word	0xffffffff


	//   ....[7]....
        /*0058*/ 	.word	0xffffffff


	//   ....[8]....
        /*005c*/ 	.word	0xffffffff


	//   ....[9]....
        /*0060*/ 	.word	0xffffffff


	//   ....[10]....
        /*0064*/ 	.word	0xffffffff


	//   ....[11]....
        /*0068*/ 	.word	0xffffffff


	//   ....[12]....
        /*006c*/ 	.word	0xffffffff


	//   ....[13]....
        /*0070*/ 	.word	0xffffffff


	//   ....[14]....
        /*0074*/ 	.word	0xffffffff


	//   ....[15]....
        /*0078*/ 	.word	0xffffffff


	//   ....[16]....
        /*007c*/ 	.word	0xffffffff


	//   ....[17]....
        /*0080*/ 	.word	0xffffffff


	//   ....[18]....
        /*0084*/ 	.word	0xffffffff


	//   ....[19]....
        /*0088*/ 	.word	0xffffffff


	//----- nvinfo : EIATTR_COOP_GROUP_INSTR_OFFSETS
	.align		4
.L_3991:
        /*008c*/ 	.byte	0x04, 0x28
        /*008e*/ 	.short	(.L_3993 - .L_3992)


	//   ....[0]....
.L_3992:
        /*0090*/ 	.word	0x00001400


	//   ....[1]....
        /*0094*/ 	.word	0x00001420


	//   ....[2]....
        /*0098*/ 	.word	0x00001440


	//   ....[3]....
        /*009c*/ 	.word	0x00001460


	//   ....[4]....
        /*00a0*/ 	.word	0x00001480


	//   ....[5]....
        /*00a4*/ 	.word	0x000014a0


	//   ....[6]....
        /*00a8*/ 	.word	0x000014c0


	//   ....[7]....
        /*00ac*/ 	.word	0x000014e0


	//   ....[8]....
        /*00b0*/ 	.word	0x00001500


	//   ....[9]....
        /*00b4*/ 	.word	0x00001520


	//   ....[10]....
        /*00b8*/ 	.word	0x00002cc0


	//   ....[11]....
        /*00bc*/ 	.word	0x00002d40


	//   ....[12]....
        /*00c0*/ 	.word	0x00002dc0


	//   ....[13]....
        /*00c4*/ 	.word	0x00002e30


	//   ....[14]....
        /*00c8*/ 	.word	0x00002eb0


	//   ....[15]....
        /*00cc*/ 	.word	0x00002f20


	//   ....[16]....
        /*00d0*/ 	.word	0x00002fa0


	//   ....[17]....
        /*00d4*/ 	.word	0x00003010


	//   ....[18]....
        /*00d8*/ 	.word	0x00003090


	//   ....[19]....
        /*00dc*/ 	.word	0x00003100


	//----- nvinfo : EIATTR_EXIT_INSTR_OFFSETS
	.align		4
.L_3993:
        /*00e0*/ 	.byte	0x04, 0x1c
        /*00e2*/ 	.short	(.L_3995 - .L_3994)


	//   ....[0]....
.L_3994:
        /*00e4*/ 	.word	0x00002c60


	//----- nvinfo : EIATTR_MAX_THREADS
	.align		4
.L_3995:
        /*00e8*/ 	.byte	0x04, 0x05
        /*00ea*/ 	.short	(.L_3997 - .L_3996)
.L_3996:
        /*00ec*/ 	.word	0x00000100
        /*00f0*/ 	.word	0x00000001
        /*00f4*/ 	.word	0x00000001


	//----- nvinfo : EIATTR_CRS_STACK_SIZE
	.align		4
.L_3997:
        /*00f8*/ 	.byte	0x04, 0x1e
        /*00fa*/ 	.short	(.L_3999 - .L_3998)
.L_3998:
        /*00fc*/ 	.word	0x00000000
.L_3999:


//--------------------- .nv.info._ZN10layer_norm22ln_bwd_finalize_kernelINS_22Kernel_traits_finalizeILj6144Ef6__halffS2_fjLb0ELj1024ELj4ENS_18Kernel_traits_baseILj6144EfS2_fS2_fjLj1024EEEEELb0ELb0EEEvNS_9BwdParamsE --------------------------
	.section	.nv.info._ZN10layer_norm22ln_bwd_finalize_kernelINS_22Kernel_traits_finalizeILj6144Ef6__halffS2_fjLb0ELj1024ELj4ENS_18Kernel_traits_baseILj6144EfS2_fS2_fjLj1024EEEEELb0ELb0EEEvNS_9BwdParamsE,"",@"SHT_CUDA_INFO"
	.sectionflags	@""
	.align	4


	//----- nvinfo : EIATTR_CUDA_API_VERSION
	.align		4
        /*0000*/ 	.byte	0x04, 0x37
        /*0002*/ 	.short	(.L_4001 - .L_4000)
.L_4000:
        /*0004*/ 	.word	0x00000082


	//----- nvinfo : EIATTR_SW2861232_WAR
	.align		4
.L_4001:
        /*0008*/ 	.byte	0x01, 0x35
	.zero		2


	//----- nvinfo : EIATTR_PARAM_CBANK
	.align		4
        /*000c*/ 	.byte	0x04, 0x0a
        /*000e*/ 	.short	(.L_4003 - .L_4002)
	.align		4
.L_4002:
        /*0010*/ 	.word	index@(.nv.constant0._ZN10layer_norm22ln_bwd_finalize_kernelINS_22Kernel_traits_finalizeILj6144Ef6__halffS2_fjLb0ELj1024ELj4ENS_18Kernel_traits_baseILj6144EfS2_fS2_fjLj1024EEEEELb0ELb0EEEvNS_9BwdParamsE)
        /*0014*/ 	.short	0x0160
        /*0016*/ 	.short	0x0128


	//----- nvinfo : EIATTR_CBANK_PARAM_SIZE
	.align		4
.L_4003:
        /*0018*/ 	.byte	0x03, 0x19
        /*001a*/ 	.short	0x0128


	//----- nvinfo : EIATTR_KPARAM_INFO
	.align		4
        /*001c*/ 	.byte	0x04, 0x17
        /*001e*/ 	.short	(.L_4005 - .L_4004)
.L_4004:
        /*0020*/ 	.word	0x00000000
        /*0024*/ 	.short	0x0000
        /*0026*/ 	.short	0x0000
        /*0028*/ 	.byte	0x00, 0xf0, 0xa1, 0x04


	//----- nvinfo : EIATTR_MAXREG_COUNT
	.align		4
.L_4005:
        /*002c*/ 	.byte	0x03, 0x1b
        /*002e*/ 	.short	0x0040


	//----- nvinfo : EIATTR_NUM_BARRIERS
	.align		4
        /*0030*/ 	.byte	0x02, 0x4c
        /*0032*/ 	.byte	0x01
	.zero		1


	//----- nvinfo : EIATTR_MERCURY_ISA_VERSION
	.align		4
        /*0034*/ 	.byte	0x03, 0x5f
        /*0036*/ 	.short	0x0000


	//----- nvinfo : EIATTR_COOP_GROUP_MASK_REGIDS
	.align		4
        /*0038*/ 	.byte	0x04, 0x29
        /*003a*/ 	.short	(.L_4007 - .L_4006)


	//   ....[0]....
.L_4006:
        /*003c*/ 	.word	0xffffffff


	//   ....[1]....
        /*0040*/ 	.word	0xffffffff


	//   ....[2]....
        /*0044*/ 	.word	0xffffffff


	//   ....[3]....
        /*0048*/ 	.word	0xffffffff


	//   ....[4]....
        /*004c*/ 	.word	0xffffffff


	//   ....[5]....
        /*0050*/ 	.word	0xffffffff


	//   ....[6]....
        /*0054*/ 	.word	0xffffffff


	//   ....[7]....
        /*0058*/ 	.word	0xffffffff


	//   ....[8]....
        /*005c*/ 	.word	0xffffffff


	//   ....[9]....
        /*0060*/ 	.word	0xffffffff


	//   ....[10]....
        /*0064*/ 	.word	0xffffffff


	//   ....[11]....
        /*0068*/ 	.word	0xffffffff


	//   ....[12]....
        /*006c*/ 	.word	0xffffffff


	//   ....[13]....
        /*0070*/ 	.word	0xffffffff


	//   ....[14]....
        /*0074*/ 	.word	0xffffffff


	//   ....[15]....
        /*0078*/ 	.word	0xffffffff


	//   ....[16]....
        /*007c*/ 	.word	0xffffffff


	//   ....[17]....
        /*0080*/ 	.word	0xffffffff


	//   ....[18]....
        /*0084*/ 	.word	0xffffffff


	//   ....[19]....
        /*0088*/ 	.word	0xffffffff


	//----- nvinfo : EIATTR_COOP_GROUP_INSTR_OFFSETS
	.align		4
.L_4007:
        /*008c*/ 	.byte	0x04, 0x28
        /*008e*/ 	.short	(.L_4009 - .L_4008)


	//   ....[0]....
.L_4008:
        /*0090*/ 	.word	0x00000820


	//   ....[1]....
        /*0094*/ 	.word	0x00000850


	//   ....[2]....
        /*0098*/ 	.word	0x00000860


	//   ....[3]....
        /*009c*/ 	.word	0x00000890


	//   ....[4]....
        /*00a0*/ 	.word	0x000008a0


	//   ....[5]....
        /*00a4*/ 	.word	0x000008d0


	//   ....[6]....
        /*00a8*/ 	.word	0x000008f0


	//   ....[7]....
        /*00ac*/ 	.word	0x00000900


	//   ....[8]....
        /*00b0*/ 	.word	0x00000930


	//   ....[9]....
        /*00b4*/ 	.word	0x00000940


	//   ....[10]....
        /*00b8*/ 	.word	0x00000b30


	//   ....[11]....
        /*00bc*/ 	.word	0x00000ba0


	//   ....[12]....
        /*00c0*/ 	.word	0x00000c00


	//   ....[13]....
        /*00c4*/ 	.word	0x00000c60


	//   ....[14]....
        /*00c8*/ 	.word	0x00000cd0


	//   ....[15]....
        /*00cc*/ 	.word	0x00000d40


	//   ....[16]....
        /*00d0*/ 	.word	0x00000da0


	//   ....[17]....
        /*00d4*/ 	.word	0x00000e00


	//   ....[18]....
        /*00d8*/ 	.word	0x00000e60


	//   ....[19]....
        /*00dc*/ 	.word	0x00000ec0


	//----- nvinfo : EIATTR_EXIT_INSTR_OFFSETS
	.align		4
.L_4009:
        /*00e0*/ 	.byte	0x04, 0x1c
        /*00e2*/ 	.short	(.L_4011 - .L_4010)


	//   ....[0]....
.L_4010:
        /*00e4*/ 	.word	0x00000070


	//   ....[1]....
        /*00e8*/ 	.word	0x00000ad0


	//----- nvinfo : EIATTR_MAX_THREADS
	.align		4
.L_4011:
        /*00ec*/ 	.byte	0x04, 0x05
        /*00ee*/ 	.short	(.L_4013 - .L_4012)
.L_4012:
        /*00f0*/ 	.word	0x00000400
        /*00f4*/ 	.word	0x00000001
        /*00f8*/ 	.word	0x00000001


	//----- nvinfo : EIATTR_CRS_STACK_SIZE
	.align		4
.L_4013:
        /*00fc*/ 	.byte	0x04, 0x1e
        /*00fe*/ 	.short	(.L_4015 - .L_4014)
.L_4014:
        /*0100*/ 	.word	0x00000000
.L_4015:


//--------------------- .nv.info._ZN10layer_norm13ln_bwd_kernelINS_13Kernel_traitsIf6__halffS2_fjLj6144ELj1ELj1ELj8ELj16ENS_18Kernel_traits_baseILj6144EfS2_fS2_fjLj256EEEEELb1ELb0ELb1ELb0EEEvNS_9BwdParamsE --------------------------
	.section	.nv.info._ZN10layer_norm13ln_bwd_kernelINS_13Kernel_traitsIf6__halffS2_fjLj6144ELj1ELj1ELj8ELj16ENS_18Kernel_traits_baseILj6144EfS2_fS2_fjLj256EEEEELb1ELb0ELb1ELb0EEEvNS_9BwdParamsE,"",@"SHT_CUDA_INFO"
	.sectionflags	@""
	.align	4


	//----- nvinfo : EIATTR_CUDA_API_VERSION
	.align		4
        /*0000*/ 	.byte	0x04, 0x37
        /*0002*/ 	.short	(.L_4017 - .L_4016)
.L_4016:
        /*0004*/ 	.word	0x00000082


	//----- nvinfo : EIATTR_SW2861232_WAR
	.align		4
.L_4017:
        /*0008*/ 	.byte	0x01, 0x35
	.zero		2


	//----- nvinfo : EIATTR_PARAM_CBANK
	.align		4
        /*000c*/ 	.byte	0x04, 0x0a
        /*000e*/ 	.short	(.L_4019 - .L_4018)
	.align		4
.L_4018:
        /*0010*/ 	.word	index@(.nv.constant0._ZN10layer_norm13ln_bwd_kernelINS_13Kernel_traitsIf6__halffS2_fjLj6144ELj1ELj1ELj8ELj16ENS_18Kernel_traits_baseILj6144EfS2_fS2_fjLj256EEEEELb1ELb0ELb1ELb0EEEvNS_9BwdParamsE)
        /*0014*/ 	.short	0x0160
        /*0016*/ 	.short	0x0128


	//----- nvinfo : EIATTR_CBANK_PARAM_SIZE
	.align		4
.L_4019:
        /*0018*/ 	.byte	0x03, 0x19
        /*001a*/ 	.short	0x0128


	//----- nvinfo : EIATTR_KPARAM_INFO
	.align		4
        /*001c*/ 	.byte	0x04, 0x17
        /*001e*/ 	.short	(.L_4021 - .L_4020)
.L_4020:
        /*0020*/ 	.word	0x00000000
        /*0024*/ 	.short	0x0000
        /*0026*/ 	.short	0x0000
        /*0028*/ 	.byte	0x00, 0xf0, 0xa1, 0x04


	//----- nvinfo : EIATTR_MAXREG_COUNT
	.align		4
.L_4021:
        /*002c*/ 	.byte	0x03, 0x1b
        /*002e*/ 	.short	0x00ff


	//----- nvinfo : EIATTR_NUM_BARRIERS
	.align		4
        /*0030*/ 	.byte	0x02, 0x4c
        /*0032*/ 	.byte	0x01
	.zero		1


	//----- nvinfo : EIATTR_MERCURY_ISA_VERSION
	.align		4
        /*0034*/ 	.byte	0x03, 0x5f
        /*0036*/ 	.short	0x0000


	//----- nvinfo : EIATTR_COOP_GROUP_MASK_REGIDS
	.align		4
        /*0038*/ 	.byte	0x04, 0x29
        /*003a*/ 	.short	(.L_4023 - .L_4022)


	//   ....[0]....
.L_4022:
        /*003c*/ 	.word	0xffffffff


	//   ....[1]....
        /*0040*/ 	.word	0xffffffff


	//   ....[2]....
        /*0044*/ 	.word	0xffffffff


	//   ....[3]....
        /*0048*/ 	.word	0xffffffff


	//   ....[4]....
        /*004c*/ 	.word	0xffffffff


	//   ....[5]....
        /*0050*/ 	.word	0xffffffff


	//   ....[6]....
        /*0054*/ 	.word	0xffffffff


	//   ....[7]....
        /*0058*/ 	.word	0xffffffff


	//   ....[8]....
        /*005c*/ 	.word	0xffffffff


	//   ....[9]....
        /*0060*/ 	.word	0xffffffff


	//   ....[10]....
        /*0064*/ 	.word	0xffffffff


	//   ....[11]....
        /*0068*/ 	.word	0xffffffff


	//   ....[12]....
        /*006c*/ 	.word	0xffffffff


	//   ....[13]....
        /*0070*/ 	.word	0xffffffff


	//   ....[14]....
        /*0074*/ 	.word	0xffffffff


	//   ....[15]....
        /*0078*/ 	.word	0xffffffff


	//   ....[16]....
        /*007c*/ 	.word	0xffffffff


	//   ....[17]....
        /*0080*/ 	.word	0xffffffff


	//   ....[18]....
        /*0084*/ 	.word	0xffffffff


	//   ....[19]....
        /*0088*/ 	.word	0xffffffff


	//----- nvinfo : EIATTR_COOP_GROUP_INSTR_OFFSETS
	.align		4
.L_4023:
        /*008c*/ 	.byte	0x04, 0x28
        /*008e*/ 	.short	(.L_4025 - .L_4024)


	//   ....[0]....
.L_4024:
        /*0090*/ 	.word	0x00001880


	//   ....[1]....
        /*0094*/ 	.word	0x000018a0


	//   ....[2]....
        /*0098*/ 	.word	0x000018c0


	//   ....[3]....
        /*009c*/ 	.word	0x000018e0


	//   ....[4]....
        /*00a0*/ 	.word	0x00001900


	//   ....[5]....
        /*00a4*/ 	.word	0x00001920


	//   ....[6]....
        /*00a8*/ 	.word	0x00001940


	//   ....[7]....
        /*00ac*/ 	.word	0x00001960


	//   ....[8]....
        /*00b0*/ 	.word	0x00001980


	//   ....[9]....
        /*00b4*/ 	.word	0x000019a0


	//   ....[10]....
        /*00b8*/ 	.word	0x00003e20


	//   ....[11]....
        /*00bc*/ 	.word	0x00003ea0


	//   ....[12]....
        /*00c0*/ 	.word	0x00003f20


	//   ....[13]....
        /*00c4*/ 	.word	0x00003f90


	//   ....[14]....
        /*00c8*/ 	.word	0x00004010


	//   ....[15]....
        /*00cc*/ 	.word	0x00004080


	//   ....[16]....
        /*00d0*/ 	.word	0x00004100


	//   ....[17]....
        /*00d4*/ 	.word	0x00004170


	//   ....[18]....
        /*00d8*/ 	.word	0x000041f0


	//   ....[19]....
        /*00dc*/ 	.word	0x00004260


	//----- nvinfo : EIATTR_EXIT_INSTR_OFFSETS
	.align		4
.L_4025:
        /*00e0*/ 	.byte	0x04, 0x1c
        /*00e2*/ 	.short	(.L_4027 - .L_4026)


	//   ....[0]....
.L_4026:
        /*00e4*/ 	.word	0x00003d40


	//   ....[1]....
        /*00e8*/ 	.word	0x00003dc0


	//----- nvinfo : EIATTR_MAX_THREADS
	.align		4
.L_4027:
        /*00ec*/ 	.byte	0x04, 0x05
        /*00ee*/ 	.short	(.L_4029 - .L_4028)
.L_4028:
        /*00f0*/ 	.word	0x00000100
        /*00f4*/ 	.word	0x00000001
        /*00f8*/ 	.word	0x00000001


	//----- nvinfo : EIATTR_CRS_STACK_SIZE
	.align		4
.L_4029:
        /*00fc*/ 	.byte	0x04, 0x1e
        /*00fe*/ 	.short	(.L_4031 - .L_4030)
.L_4030:
        /*0100*/ 	.word	0x00000000
.L_4031:


//--------------------- .nv.info._ZN10layer_norm22ln_bwd_finalize_kernelINS_22Kernel_traits_finalizeILj6144Ef6__halffS2_fjLb0ELj1024ELj4ENS_18Kernel_traits_baseILj6144EfS2_fS2_fjLj1024EEEEELb0ELb1EEEvNS_9BwdParamsE --------------------------
	.section	.nv.info._ZN10layer_norm22ln_bwd_finalize_kernelINS_22Kernel_traits_finalizeILj6144Ef6__halffS2_fjLb0ELj1024ELj4ENS_18Kernel_traits_baseILj6144EfS2_fS2_fjLj1024EEEEELb0ELb1EEEvNS_9BwdParamsE,"",@"SHT_CUDA_INFO"
	.sectionflags	@""
	.align	4


	//----- nvinfo : EIATTR_CUDA_API_VERSION
	.align		4
        /*0000*/ 	.byte	0x04, 0x37
        /*0002*/ 	.short	(.L_4033 - .L_4032)
.L_4032:
        /*0004*/ 	.word	0x00000082


	//----- nvinfo : EIATTR_SW2861232_WAR
	.align		4
.L_4033:
        /*0008*/ 	.byte	0x01, 0x35
	.zero		2


	//----- nvinfo : EIATTR_PARAM_CBANK
	.align		4
        /*000c*/ 	.byte	0x04, 0x0a
        /*000e*/ 	.short	(.L_4035 - .L_4034)
	.align		4
.L_4034:
        /*0010*/ 	.word	index@(.nv.constant0._ZN10layer_norm22ln_bwd_finalize_kernelINS_22Kernel_traits_finalizeILj6144Ef6__halffS2_fjLb0ELj1024ELj4ENS_18Kernel_traits_baseILj6144EfS2_fS2_fjLj1024EEEEELb0ELb1EEEvNS_9BwdParamsE)
        /*0014*/ 	.short	0x0160
        /*0016*/ 	.short	0x0128


	//----- nvinfo : EIATTR_CBANK_PARAM_SIZE
	.align		4
.L_4035:
        /*0018*/ 	.byte	0x03, 0x19
        /*001a*/ 	.short	0x0128


	//----- nvinfo : EIATTR_KPARAM_INFO
	.align		4
        /*001c*/ 	.byte	0x04, 0x17
        /*001e*/ 	.short	(.L_4037 - .L_4036)
.L_4036:
        /*0020*/ 	.word	0x00000000
        /*0024*/ 	.short	0x0000
        /*0026*/ 	.short	0x0000
        /*0028*/ 	.byte	0x00, 0xf0, 0xa1, 0x04


	//----- nvinfo : EIATTR_MAXREG_COUNT
	.align		4
.L_4037:
        /*002c*/ 	.byte	0x03, 0x1b
        /*002e*/ 	.short	0x0040


	//----- nvinfo : EIATTR_NUM_BARRIERS
	.align		4
        /*0030*/ 	.byte	0x02, 0x4c
        /*0032*/ 	.byte	0x01
	.zero		1


	//----- nvinfo : EIATTR_MERCURY_ISA_VERSION
	.align		4
        /*0034*/ 	.byte	0x03, 0x5f
        /*0036*/ 	.short	0x0000


	//----- nvinfo : EIATTR_COOP_GROUP_MASK_REGIDS
	.align		4
        /*0038*/ 	.byte	0x04, 0x29
        /*003a*/ 	.short	(.L_4039 - .L_4038)


	//   ....[0]....
.L_4038:
        /*003c*/ 	.word	0xffffffff


	//   ....[1]....
        /*0040*/ 	.word	0xffffffff


	//   ....[2]....
        /*0044*/ 	.word	0xffffffff


	//   ....[3]....
        /*0048*/ 	.word	0xffffffff


	//   ....[4]....
        /*004c*/ 	.word	0xffffffff


	//   ....[5]....
        /*0050*/ 	.word	0xffffffff


	//   ....[6]....
        /*0054*/ 	.word	0xffffffff


	//   ....[7]....
        /*0058*/ 	.word	0xffffffff


	//   ....[8]....
        /*005c*/ 	.word	0xffffffff


	//   ....[9]....
        /*0060*/ 	.word	0xffffffff


	//   ....[10]....
        /*0064*/ 	.word	0xffffffff


	//   ....[11]....
        /*0068*/ 	.word	0xffffffff


	//   ....[12]....
        /*006c*/ 	.word	0xffffffff


	//   ....[13]....
        /*0070*/ 	.word	0xffffffff


	//   ....[14]....
        /*0074*/ 	.word	0xffffffff


	//   ....[15]....
        /*0078*/ 	.word	0xffffffff


	//   ....[16]....
        /*007c*/ 	.word	0xffffffff


	//   ....[17]....
        /*0080*/ 	.word	0xffffffff


	//   ....[18]....
        /*0084*/ 	.word	0xffffffff


	//   ....[19]....
        /*0088*/ 	.word	0xffffffff


	//----- nvinfo : EIATTR_COOP_GROUP_INSTR_OFFSETS
	.align		4
.L_4039:
        /*008c*/ 	.byte	0x04, 0x28
        /*008e*/ 	.short	(.L_4041 - .L_4040)


	//   ....[0]....
.L_4040:
        /*0090*/ 	.word	0x000007f0


	//   ....[1]....
        /*0094*/ 	.word	0x00000820


	//   ....[2]....
        /*0098*/ 	.word	0x00000840


	//   ....[3]....
        /*009c*/ 	.word	0x00000850


	//   ....[4]....
        /*00a0*/ 	.word	0x00000880


	//   ....[5]....
        /*00a4*/ 	.word	0x00000890


	//   ....[6]....
        /*00a8*/ 	.word	0x000008c0


	//   ....[7]....
        /*00ac*/ 	.word	0x000008d0


	//   ....[8]....
        /*00b0*/ 	.word	0x00000900


	//   ....[9]....
        /*00b4*/ 	.word	0x00000910


	//   ....[10]....
        /*00b8*/ 	.word	0x00000ab0


	//   ....[11]....
        /*00bc*/ 	.word	0x00000b30


	//   ....[12]....
        /*00c0*/ 	.word	0x00000b90


	//   ....[13]....
        /*00c4*/ 	.word	0x00000bf0


	//   ....[14]....
        /*00c8*/ 	.word	0x00000c60


	//   ....[15]....
        /*00cc*/ 	.word	0x00000cd0


	//   ....[16]....
        /*00d0*/ 	.word	0x00000d30


	//   ....[17]....
        /*00d4*/ 	.word	0x00000d90


	//   ....[18]....
        /*00d8*/ 	.word	0x00000df0


	//   ....[19]....
        /*00dc*/ 	.word	0x00000e50


	//----- nvinfo : EIATTR_EXIT_INSTR_OFFSETS
	.align		4
.L_4041:
        /*00e0*/ 	.byte	0x04, 0x1c
        /*00e2*/ 	.short	(.L_4043 - .L_4042)


	//   ....[0]....
.L_4042:
        /*00e4*/ 	.word	0x00000070


	//   ....[1]....
        /*00e8*/ 	.word	0x00000a50


	//----- nvinfo : EIATTR_MAX_THREADS
	.align		4
.L_4043:
        /*00ec*/ 	.byte	0x04, 0x05
        /*00ee*/ 	.short	(.L_4045 - .L_4044)
.L_4044:
        /*00f0*/ 	.word	0x00000400
        /*00f4*/ 	.word	0x00000001
        /*00f8*/ 	.word	0x00000001


	//----- nvinfo : EIATTR_CRS_STACK_SIZE
	.align		4
.L_4045:
        /*00fc*/ 	.byte	0x04, 0x1e
        /*00fe*/ 	.short	(.L_4047 - .L_4046)
.L_4046:
        /*0100*/ 	.word	0x00000000
.L_4047:


//--------------------- .nv.info._ZN10layer_norm13ln_bwd_kernelINS_13Kernel_traitsIf6__halffS2_fjLj6144ELj1ELj1ELj8ELj16ENS_18Kernel_traits_baseILj6144EfS2_fS2_fjLj256EEEEELb1ELb0ELb1ELb1EEEvNS_9BwdParamsE --------------------------
	.section	.nv.info._ZN10layer_norm13ln_bwd_kernelINS_13Kernel_traitsIf6__halffS2_fjLj6144ELj1ELj1ELj8ELj16ENS_18Kernel_traits_baseILj6144EfS2_fS2_fjLj256EEEEELb1ELb0ELb1ELb1EEEvNS_9BwdParamsE,"",@"SHT_CUDA_INFO"
	.sectionflags	@""
	.align	4


	//----- nvinfo : EIATTR_CUDA_API_VERSION
	.align		4
        /*0000*/ 	.byte	0x04, 0x37
        /*0002*/ 	.short	(.L_4049 - .L_4048)
.L_4048:
        /*0004*/ 	.word	0x00000082


	//----- nvinfo : EIATTR_SW2861232_WAR
	.align		4
.L_4049:
        /*0008*/ 	.byte	0x01, 0x35
	.zero		2


	//----- nvinfo : EIATTR_PARAM_CBANK
	.align		4
        /*000c*/ 	.byte	0x04, 0x0a
        /*000e*/ 	.short	(.L_4051 - .L_4050)
	.align		4
.L_4050:
        /*0010*/ 	.word	index@(.nv.constant0._ZN10layer_norm13ln_bwd_kernelINS_13Kernel_traitsIf6__halffS2_fjLj6144ELj1ELj1ELj8ELj16ENS_18Kernel_traits_baseILj6144EfS2_fS2_fjLj256EEEEELb1ELb0ELb1ELb1EEEvNS_9BwdParamsE)
        /*0014*/ 	.short	0x0160
        /*0016*/ 	.short	0x0128


	//----- nvinfo : EIATTR_CBANK_PARAM_SIZE
	.align		4
.L_4051:
        /*0018*/ 	.byte	0x03, 0x19
        /*001a*/ 	.short	0x0128


	//----- nvinfo : EIATTR_KPARAM_INFO
	.align		4
        /*001c*/ 	.byte	0x04, 0x17
        /*001e*/ 	.short	(.L_4053 - .L_4052)
.L_4052:
        /*0020*/ 	.word	0x00000000
        /*0024*/ 	.short	0x0000
        /*0026*/ 	.short	0x0000
        /*0028*/ 	.byte	0x00, 0xf0, 0xa1, 0x04


	//----- nvinfo : EIATTR_MAXREG_COUNT
	.align		4
.L_4053:
        /*002c*/ 	.byte	0x03, 0x1b
        /*002e*/ 	.short	0x00ff


	//----- nvinfo : EIATTR_NUM_BARRIERS
	.align		4
        /*0030*/ 	.byte	0x02, 0x4c
        /*0032*/ 	.byte	0x01
	.zero		1


	//----- nvinfo : EIATTR_MERCURY_ISA_VERSION
	.align		4
        /*0034*/ 	.byte	0x03, 0x5f
        /*0036*/ 	.short	0x0000


	//----- nvinfo : EIATTR_COOP_GROUP_MASK_REGIDS
	.align		4
        /*0038*/ 	.byte	0x04, 0x29
        /*003a*/ 	.short	(.L_4055 - .L_4054)


	//   ....[0]....
.L_4054:
        /*003c*/ 	.word	0xffffffff


	//   ....[1]....
        /*0040*/ 	.word	0xffffffff


	//   ....[2]....
        /*0044*/ 	.word	0xffffffff


	//   ....[3]....
        /*0048*/ 	.word	0xffffffff


	//   ....[4]....
        /*004c*/ 	.word	0xffffffff


	//   ....[5]....
        /*0050*/ 	.word	0xffffffff


	//   ....[6]....
        /*0054*/ 	.word	0xffffffff


	//   ....[7]....
        /*0058*/ 	.word	0xffffffff


	//   ....[8]....
        /*005c*/ 	.word	0xffffffff


	//   ....[9]....
        /*0060*/ 	.word	0xffffffff


	//   ....[10]....
        /*0064*/ 	.word	0xffffffff


	//   ....[11]....
        /*0068*/ 	.word	0xffffffff


	//   ....[12]....
        /*006c*/ 	.word	0xffffffff


	//   ....[13]....
        /*0070*/ 	.word	0xffffffff


	//   ....[14]....
        /*0074*/ 	.word	0xffffffff


	//   ....[15]....
        /*0078*/ 	.word	0xffffffff


	//   ....[16]....
        /*007c*/ 	.word	0xffffffff


	//   ....[17]....
        /*0080*/ 	.word	0xffffffff


	//   ....[18]....
        /*0084*/ 	.word	0xffffffff


	//   ....[19]....
        /*0088*/ 	.word	0xffffffff


	//----- nvinfo : EIATTR_COOP_GROUP_INSTR_OFFSETS
	.align		4
.L_4055:
        /*008c*/ 	.byte	0x04, 0x28
        /*008e*/ 	.short	(.L_4057 - .L_4056)


	//   ....[0]....
.L_4056:
        /*0090*/ 	.word	0x00001750


	//   ....[1]....
        /*0094*/ 	.word	0x00001770


	//   ....[2]....
        /*0098*/ 	.word	0x00001790


	//   ....[3]....
        /*009c*/ 	.word	0x000017b0


	//   ....[4]....
        /*00a0*/ 	.word	0x000017d0


	//   ....[5]....
        /*00a4*/ 	.word	0x000017f0


	//   ....[6]....
        /*00a8*/ 	.word	0x00001810


	//   ....[7]....
        /*00ac*/ 	.word	0x00001830


	//   ....[8]....
        /*00b0*/ 	.word	0x00001850


	//   ....[9]....
        /*00b4*/ 	.word	0x00001870


	//   ....[10]....
        /*00b8*/ 	.word	0x00003b20


	//   ....[11]....
        /*00bc*/ 	.word	0x00003ba0


	//   ....[12]....
        /*00c0*/ 	.word	0x00003c20


	//   ....[13]....
        /*00c4*/ 	.word	0x00003c90


	//   ....[14]....
        /*00c8*/ 	.word	0x00003d10


	//   ....[15]....
        /*00cc*/ 	.word	0x00003d80


	//   ....[16]....
        /*00d0*/ 	.word	0x00003e00


	//   ....[17]....
        /*00d4*/ 	.word	0x00003e70


	//   ....[18]....
        /*00d8*/ 	.word	0x00003ef0


	//   ....[19]....
        /*00dc*/ 	.word	0x00003f60


	//----- nvinfo : EIATTR_EXIT_INSTR_OFFSETS
	.align		4
.L_4057:
        /*00e0*/ 	.byte	0x04, 0x1c
        /*00e2*/ 	.short	(.L_4059 - .L_4058)


	//   ....[0]....
.L_4058:
        /*00e4*/ 	.word	0x00003ac0


	//----- nvinfo : EIATTR_MAX_THREADS
	.align		4
.L_4059:
        /*00e8*/ 	.byte	0x04, 0x05
        /*00ea*/ 	.short	(.L_4061 - .L_4060)
.L_4060:
        /*00ec*/ 	.word	0x00000100
        /*00f0*/ 	.word	0x00000001
        /*00f4*/ 	.word	0x00000001


	//----- nvinfo : EIATTR_CRS_STACK_SIZE
	.align		4
.L_4061:
        /*00f8*/ 	.byte	0x04, 0x1e
        /*00fa*/ 	.short	(.L_4063 - .L_4062)
.L_4062:
        /*00fc*/ 	.word	0x00000000
.L_4063:


//--------------------- .nv.info._ZN10layer_norm13ln_bwd_kernelINS_13Kernel_traitsIf6__halffS2_fjLj6144ELj1ELj1ELj8ELj16ENS_18Kernel_traits_baseILj6144EfS2_fS2_fjLj256EEEEELb1ELb1ELb0ELb0EEEvNS_9BwdParamsE --------------------------
	.section	.nv.info._ZN10layer_norm13ln_bwd_kernelINS_13Kernel_traitsIf6__halffS2_fjLj6144ELj1ELj1ELj8ELj16ENS_18Kernel_traits_baseILj6144EfS2_fS2_fjLj256EEEEELb1ELb1ELb0ELb0EEEvNS_9BwdParamsE,"",@"SHT_CUDA_INFO"
	.sectionflags	@""
	.align	4


	//----- nvinfo : EIATTR_CUDA_API_VERSION
	.align		4
        /*0000*/ 	.byte	0x04, 0x37
        /*0002*/ 	.short	(.L_4065 - .L_4064)
.L_4064:
        /*0004*/ 	.word	0x00000082


	//----- nvinfo : EIATTR_SW2861232_WAR
	.align		4
.L_4065:
        /*0008*/ 	.byte	0x01, 0x35
	.zero		2


	//----- nvinfo : EIATTR_PARAM_CBANK
	.align		4
        /*000c*/ 	.byte	0x04, 0x0a
        /*000e*/ 	.short	(.L_4067 - .L_4066)
	.align		4
.L_4066:
        /*0010*/ 	.word	index@(.nv.constant0._ZN10layer_norm13ln_bwd_kernelINS_13Kernel_traitsIf6__halffS2_fjLj6144ELj1ELj1ELj8ELj16ENS_18Kernel_traits_baseILj6144EfS2_fS2_fjLj256EEEEELb1ELb1ELb0ELb0EEEvNS_9BwdParamsE)
        /*0014*/ 	.short	0x0160
        /*0016*/ 	.short	0x0128


	//----- nvinfo : EIATTR_CBANK_PARAM_SIZE
	.align		4
.L_4067:
        /*0018*/ 	.byte	0x03, 0x19
        /*001a*/ 	.short	0x0128


	//----- nvinfo : EIATTR_KPARAM_INFO
	.align		4
        /*001c*/ 	.byte	0x04, 0x17
        /*001e*/ 	.short	(.L_4069 - .L_4068)
.L_4068:
        /*0020*/ 	.word	0x00000000
        /*0024*/ 	.short	0x0000
        /*0026*/ 	.short	0x0000
        /*0028*/ 	.byte	0x00, 0xf0, 0xa1, 0x04


	//----- nvinfo : EIATTR_MAXREG_COUNT
	.align		4
.L_4069:
        /*002c*/ 	.byte	0x03, 0x1b
        /*002e*/ 	.short	0x00ff


	//----- nvinfo : EIATTR_NUM_BARRIERS
	.align		4
        /*0030*/ 	.byte	0x02, 0x4c
        /*0032*/ 	.byte	0x01
	.zero		1


	//----- nvinfo : EIATTR_MERCURY_ISA_VERSION
	.align		4
        /*0034*/ 	.byte	0x03, 0x5f
        /*0036*/ 	.short	0x0000


	//----- nvinfo : EIATTR_COOP_GROUP_MASK_REGIDS
	.align		4
        /*0038*/ 	.byte	0x04, 0x29
        /*003a*/ 	.short	(.L_4071 - .L_4070)


	//   ....[0]....
.L_4070:
        /*003c*/ 	.word	0xffffffff


	//   ....[1]....
        /*0040*/ 	.word	0xffffffff


	//   ....[2]....
        /*0044*/ 	.word	0xffffffff


	//   ....[3]....
        /*0048*/ 	.word	0xffffffff


	//   ....[4]....
        /*004c*/ 	.word	0xffffffff


	//   ....[5]....
        /*0050*/ 	.word	0xffffffff


	//   ....[6]....
        /*0054*/ 	.word	0xffffffff


	//   ....[7]....
        /*0058*/ 	.word	0xffffffff


	//   ....[8]....
        /*005c*/ 	.word	0xffffffff


	//   ....[9]....
        /*0060*/ 	.word	0xffffffff


	//   ....[10]....
        /*0064*/ 	.word	0xffffffff


	//   ....[11]....
        /*0068*/ 	.word	0xffffffff


	//   ....[12]....
        /*006c*/ 	.word	0xffffffff


	//   ....[13]....
        /*0070*/ 	.word	0xffffffff


	//   ....[14]....
        /*0074*/ 	.word	0xffffffff


	//   ....[15]....
        /*0078*/ 	.word	0xffffffff


	//   ....[16]....
        /*007c*/ 	.word	0xffffffff


	//   ....[17]....
        /*0080*/ 	.word	0xffffffff


	//   ....[18]....
        /*0084*/ 	.word	0xffffffff


	//   ....[19]....
        /*0088*/ 	.word	0xffffffff


	//----- nvinfo : EIATTR_COOP_GROUP_INSTR_OFFSETS
	.align		4
.L_4071:
        /*008c*/ 	.byte	0x04, 0x28
        /*008e*/ 	.short	(.L_4073 - .L_4072)


	//   ....[0]....
.L_4072:
        /*0090*/ 	.word	0x00001650


	//   ....[1]....
        /*0094*/ 	.word	0x00001670


	//   ....[2]....
        /*0098*/ 	.word	0x00001690


	//   ....[3]....
        /*009c*/ 	.word	0x000016b0


	//   ....[4]....
        /*00a0*/ 	.word	0x000016d0


	//   ....[5]....
        /*00a4*/ 	.word	0x000016f0


	//   ....[6]....
        /*00a8*/ 	.word	0x00001710


	//   ....[7]....
        /*00ac*/ 	.word	0x00001730


	//   ....[8]....
        /*00b0*/ 	.word	0x00001750


	//   ....[9]....
        /*00b4*/ 	.word	0x00001770


	//   ....[10]....
        /*00b8*/ 	.word	0x00003680


	//   ....[11]....
        /*00bc*/ 	.word	0x00003700


	//   ....[12]....
        /*00c0*/ 	.word	0x00003780


	//   ....[13]....
        /*00c4*/ 	.word	0x000037f0


	//   ....[14]....
        /*00c8*/ 	.word	0x00003870


	//   ....[15]....
        /*00cc*/ 	.word	0x000038e0


	//   ....[16]....
        /*00d0*/ 	.word	0x00003960


	//   ....[17]....
        /*00d4*/ 	.word	0x000039d0


	//   ....[18]....
        /*00d8*/ 	.word	0x00003a50


	//   ....[19]....
        /*00dc*/ 	.word	0x00003ac0


	//----- nvinfo : EIATTR_EXIT_INSTR_OFFSETS
	.align		4
.L_4073:
        /*00e0*/ 	.byte	0x04, 0x1c
        /*00e2*/ 	.short	(.L_4075 - .L_4074)


	//   ....[0]....
.L_4074:
        /*00e4*/ 	.word	0x00003570


	//   ....[1]....
        /*00e8*/ 	.word	0x00003620


	//----- nvinfo : EIATTR_MAX_THREADS
	.align		4
.L_4075:
        /*00ec*/ 	.byte	0x04, 0x05
        /*00ee*/ 	.short	(.L_4077 - .L_4076)
.L_4076:
        /*00f0*/ 	.word	0x00000100
        /*00f4*/ 	.word	0x00000001
        /*00f8*/ 	.word	0x00000001


	//----- nvinfo : EIATTR_CRS_STACK_SIZE
	.align		4
.L_4077:
        /*00fc*/ 	.byte	0x04, 0x1e
        /*00fe*/ 	.short	(.L_4079 - .L_4078)
.L_4078:
        /*0100*/ 	.word	0x00000000
.L_4079:


//--------------------- .nv.info._ZN10layer_norm13ln_bwd_kernelINS_13Kernel_traitsIf6__halffS2_fjLj6144ELj1ELj1ELj8ELj16ENS_18Kernel_traits_baseILj6144EfS2_fS2_fjLj256EEEEELb1ELb1ELb0ELb1EEEvNS_9BwdParamsE --------------------------
	.section	.nv.info._ZN10layer_norm13ln_bwd_kernelINS_13Kernel_traitsIf6__halffS2_fjLj6144ELj1ELj1ELj8ELj16ENS_18Kernel_traits_baseILj6144EfS2_fS2_fjLj256EEEEELb1ELb1ELb0ELb1EEEvNS_9BwdParamsE,"",@"SHT_CUDA_INFO"
	.sectionflags	@""
	.align	4


	//----- nvinfo : EIATTR_CUDA_API_VERSION
	.align		4
        /*0000*/ 	.byte	0x04, 0x37
        /*0002*/ 	.short	(.L_4081 - .L_4080)
.L_4080:
        /*0004*/ 	.word	0x00000082


	//----- nvinfo : EIATTR_SW2861232_WAR
	.align		4
.L_4081:
        /*0008*/ 	.byte	0x01, 0x35
	.zero		2


	//----- nvinfo : EIATTR_PARAM_CBANK
	.align		4
        /*000c*/ 	.byte	0x04, 0x0a
        /*000e*/ 	.short	(.L_4083 - .L_4082)
	.align		4
.L_4082:
        /*0010*/ 	.word	index@(.nv.constant0._ZN10layer_norm13ln_bwd_kernelINS_13Kernel_traitsIf6__halffS2_fjLj6144ELj1ELj1ELj8ELj16ENS_18Kernel_traits_baseILj6144EfS2_fS2_fjLj256EEEEELb1ELb1ELb0ELb1EEEvNS_9BwdParamsE)
        /*0014*/ 	.short	0x0160
        /*0016*/ 	.short	0x0128


	//----- nvinfo : EIATTR_CBANK_PARAM_SIZE
	.align		4
.L_4083:
        /*0018*/ 	.byte	0x03, 0x19
        /*001a*/ 	.short	0x0128


	//----- nvinfo : EIATTR_KPARAM_INFO
	.align		4
        /*001c*/ 	.byte	0x04, 0x17
        /*001e*/ 	.short	(.L_4085 - .L_4084)
.L_4084:
        /*0020*/ 	.word	0x00000000
        /*0024*/ 	.short	0x0000
        /*0026*/ 	.short	0x0000
        /*0028*/ 	.byte	0x00, 0xf0, 0xa1, 0x04


	//----- nvinfo : EIATTR_MAXREG_COUNT
	.align		4
.L_4085:
        /*002c*/ 	.byte	0x03, 0x1b
        /*002e*/ 	.short	0x00ff


	//----- nvinfo : EIATTR_NUM_BARRIERS
	.align		4
        /*0030*/ 	.byte	0x02, 0x4c
        /*0032*/ 	.byte	0x01
	.zero		1


	//----- nvinfo : EIATTR_MERCURY_ISA_VERSION
	.align		4
        /*0034*/ 	.byte	0x03, 0x5f
        /*0036*/ 	.short	0x0000


	//----- nvinfo : EIATTR_COOP_GROUP_MASK_REGIDS
	.align		4
        /*0038*/ 	.byte	0x04, 0x29
        /*003a*/ 	.short	(.L_4087 - .L_4086)


	//   ....[0]....
.L_4086:
        /*003c*/ 	.word	0xffffffff


	//   ....[1]....
        /*0040*/ 	.word	0xffffffff


	//   ....[2]....
        /*0044*/ 	.word	0xffffffff


	//   ....[3]....
        /*0048*/ 	.word	0xffffffff


	//   ....[4]....
        /*004c*/ 	.word	0xffffffff


	//   ....[5]....
        /*0050*/ 	.word	0xffffffff


	//   ....[6]....
        /*0054*/ 	.word	0xffffffff


	//   ....[7]....
        /*0058*/ 	.word	0xffffffff


	//   ....[8]....
        /*005c*/ 	.word	0xffffffff


	//   ....[9]....
        /*0060*/ 	.word	0xffffffff


	//   ....[10]....
        /*0064*/ 	.word	0xffffffff


	//   ....[11]....
        /*0068*/ 	.word	0xffffffff


	//   ....[12]....
        /*006c*/ 	.word	0xffffffff


	//   ....[13]....
        /*0070*/ 	.word	0xffffffff


	//   ....[14]....
        /*0074*/ 	.word	0xffffffff


	//   ....[15]....
        /*0078*/ 	.word	0xffffffff


	//   ....[16]....
        /*007c*/ 	.word	0xffffffff


	//   ....[17]....
        /*0080*/ 	.word	0xffffffff


	//   ....[18]....
        /*0084*/ 	.word	0xffffffff


	//   ....[19]....
        /*0088*/ 	.word	0xffffffff


	//----- nvinfo : EIATTR_COOP_GROUP_INSTR_OFFSETS
	.align		4
.L_4087:
        /*008c*/ 	.byte	0x04, 0x28
        /*008e*/ 	.short	(.L_4089 - .L_4088)


	//   ....[0]....
.L_4088:
        /*0090*/ 	.word	0x00001650


	//   ....[1]....
        /*0094*/ 	.word	0x00001670


	//   ....[2]....
        /*0098*/ 	.word	0x00001690


	//   ....[3]....
        /*009c*/ 	.word	0x000016b0


	//   ....[4]....
        /*00a0*/ 	.word	0x000016d0


	//   ....[5]....
        /*00a4*/ 	.word	0x000016f0


	//   ....[6]....
        /*00a8*/ 	.word	0x00001710


	//   ....[7]....
        /*00ac*/ 	.word	0x00001730


	//   ....[8]....
        /*00b0*/ 	.word	0x00001750


	//   ....[9]....
        /*00b4*/ 	.word	0x00001770


	//   ....[10]....
        /*00b8*/ 	.word	0x000036e0


	//   ....[11]....
        /*00bc*/ 	.word	0x00003760


	//   ....[12]....
        /*00c0*/ 	.word	0x000037e0


	//   ....[13]....
        /*00c4*/ 	.word	0x00003850


	//   ....[14]....
        /*00c8*/ 	.word	0x000038d0


	//   ....[15]....
        /*00cc*/ 	.word	0x00003940


	//   ....[16]....
        /*00d0*/ 	.word	0x000039c0


	//   ....[17]....
        /*00d4*/ 	.word	0x00003a30


	//   ....[18]....
        /*00d8*/ 	.word	0x00003ab0


	//   ....[19]....
        /*00dc*/ 	.word	0x00003b20


	//----- nvinfo : EIATTR_EXIT_INSTR_OFFSETS
	.align		4
.L_4089:
        /*00e0*/ 	.byte	0x04, 0x1c
        /*00e2*/ 	.short	(.L_4091 - .L_4090)


	//   ....[0]....
.L_4090:
        /*00e4*/ 	.word	0x00003680


	//----- nvinfo : EIATTR_MAX_THREADS
	.align		4
.L_4091:
        /*00e8*/ 	.byte	0x04, 0x05
        /*00ea*/ 	.short	(.L_4093 - .L_4092)
.L_4092:
        /*00ec*/ 	.word	0x00000100
        /*00f0*/ 	.word	0x00000001
        /*00f4*/ 	.word	0x00000001


	//----- nvinfo : EIATTR_CRS_STACK_SIZE
	.align		4
.L_4093:
        /*00f8*/ 	.byte	0x04, 0x1e
        /*00fa*/ 	.short	(.L_4095 - .L_4094)
.L_4094:
        /*00fc*/ 	.word	0x00000000
.L_4095:


//--------------------- .nv.info._ZN10layer_norm22ln_bwd_finalize_kernelINS_22Kernel_traits_finalizeILj6144Ef6__halffS2_fjLb1ELj1024ELj4ENS_18Kernel_traits_baseILj6144EfS2_fS2_fjLj1024EEEEELb1ELb0EEEvNS_9BwdParamsE --------------------------
	.section	.nv.info._ZN10layer_norm22ln_bwd_finalize_kernelINS_22Kernel_traits_finalizeILj6144Ef6__halffS2_fjLb1ELj1024ELj4ENS_18Kernel_traits_baseILj6144EfS2_fS2_fjLj1024EEEEELb1ELb0EEEvNS_9BwdParamsE,"",@"SHT_CUDA_INFO"
	.sectionflags	@""
	.align	4


	//----- nvinfo : EIATTR_CUDA_API_VERSION
	.align		4
        /*0000*/ 	.byte	0x04, 0x37
        /*0002*/ 	.short	(.L_4097 - .L_4096)
.L_4096:
        /*0004*/ 	.word	0x00000082


	//----- nvinfo : EIATTR_SW2861232_WAR
	.align		4
.L_4097:
        /*0008*/ 	.byte	0x01, 0x35
	.zero		2


	//----- nvinfo : EIATTR_PARAM_CBANK
	.align		4
        /*000c*/ 	.byte	0x04, 0x0a
        /*000e*/ 	.short	(.L_4099 - .L_4098)
	.align		4
.L_4098:
        /*0010*/ 	.word	index@(.nv.constant0._ZN10layer_norm22ln_bwd_finalize_kernelINS_22Kernel_traits_finalizeILj6144Ef6__halffS2_fjLb1ELj1024ELj4ENS_18Kernel_traits_baseILj6144EfS2_fS2_fjLj1024EEEEELb1ELb0EEEvNS_9BwdParamsE)
        /*0014*/ 	.short	0x0160
        /*0016*/ 	.short	0x0128


	//----- nvinfo : EIATTR_CBANK_PARAM_SIZE
	.align		4
.L_4099:
        /*0018*/ 	.byte	0x03, 0x19
        /*001a*/ 	.short	0x0128


	//----- nvinfo : EIATTR_KPARAM_INFO
	.align		4
        /*001c*/ 	.byte	0x04, 0x17
        /*001e*/ 	.short	(.L_4101 - .L_4100)
.L_4100:
        /*0020*/ 	.word	0x00000000
        /*0024*/ 	.short	0x0000
        /*0026*/ 	.short	0x0000
        /*0028*/ 	.byte	0x00, 0xf0, 0xa1, 0x04


	//----- nvinfo : EIATTR_MAXREG_COUNT
	.align		4
.L_4101:
        /*002c*/ 	.byte	0x03, 0x1b
        /*002e*/ 	.short	0x0040


	//----- nvinfo : EIATTR_NUM_BARRIERS
	.align		4
        /*0030*/ 	.byte	0x02, 0x4c
        /*0032*/ 	.byte	0x01
	.zero		1


	//----- nvinfo : EIATTR_MERCURY_ISA_VERSION
	.align		4
        /*0034*/ 	.byte	0x03, 0x5f
        /*0036*/ 	.short	0x0000


	//----- nvinfo : EIATTR_COOP_GROUP_MASK_REGIDS
	.align		4
        /*0038*/ 	.byte	0x04, 0x29
        /*003a*/ 	.short	(.L_4103 - .L_4102)


	//   ....[0]....
.L_4102:
        /*003c*/ 	.word	0xffffffff


	//   ....[1]....
        /*0040*/ 	.word	0xffffffff


	//   ....[2]....
        /*0044*/ 	.word	0xffffffff


	//   ....[3]....
        /*0048*/ 	.word	0xffffffff


	//   ....[4]....
        /*004c*/ 	.word	0xffffffff


	//   ....[5]....
        /*0050*/ 	.word	0xffffffff


	//   ....[6]....
        /*0054*/ 	.word	0xffffffff


	//   ....[7]....
        /*0058*/ 	.word	0xffffffff


	//   ....[8]....
        /*005c*/ 	.word	0xffffffff


	//   ....[9]....
        /*0060*/ 	.word	0xffffffff


	//   ....[10]....
        /*0064*/ 	.word	0xffffffff


	//   ....[11]....
        /*0068*/ 	.word	0xffffffff


	//   ....[12]....
        /*006c*/ 	.word	0xffffffff


	//   ....[13]....
        /*0070*/ 	.word	0xffffffff


	//   ....[14]....
        /*0074*/ 	.word	0xffffffff


	//   ....[15]....
        /*0078*/ 	.word	0xffffffff


	//   ....[16]....
        /*007c*/ 	.word	0xffffffff


	//   ....[17]....
        /*0080*/ 	.word	0xffffffff


	//   ....[18]....
        /*0084*/ 	.word	0xffffffff


	//   ....[19]....
        /*0088*/ 	.word	0xffffffff


	//   ....[20]....
        /*008c*/ 	.word	0xffffffff


	//   ....[21]....
        /*0090*/ 	.word	0xffffffff


	//   ....[22]....
        /*0094*/ 	.word	0xffffffff


	//   ....[23]....
        /*0098*/ 	.word	0xffffffff


	//   ....[24]....
        /*009c*/ 	.word	0xffffffff


	//   ....[25]....
        /*00a0*/ 	.word	0xffffffff


	//   ....[26]....
        /*00a4*/ 	.word	0xffffffff


	//   ....[27]....
        /*00a8*/ 	.word	0xffffffff


	//   ....[28]....
        /*00ac*/ 	.word	0xffffffff


	//   ....[29]....
        /*00b0*/ 	.word	0xffffffff


	//----- nvinfo : EIATTR_COOP_GROUP_INSTR_OFFSETS
	.align		4
.L_4103:
        /*00b4*/ 	.byte	0x04, 0x28
        /*00b6*/ 	.short	(.L_4105 - .L_4104)


	//   ....[0]....
.L_4104:
        /*00b8*/ 	.word	0x000009d0


	//   ....[1]....
        /*00bc*/ 	.word	0x00000a00


	//   ....[2]....
        /*00c0*/ 	.word	0x00000a10


	//   ....[3]....
        /*00c4*/ 	.word	0x00000a30


	//   ....[4]....
        /*00c8*/ 	.word	0x00000a50


	//   ....[5]....
        /*00cc*/ 	.word	0x00000a60


	//   ....[6]....
        /*00d0*/ 	.word	0x00000a90


	//   ....[7]....
        /*00d4*/ 	.word	0x00000ab0


	//   ....[8]....
        /*00d8*/ 	.word	0x00000ac0


	//   ....[9]....
        /*00dc*/ 	.word	0x00000af0


	//   ....[10]....
        /*00e0*/ 	.word	0x00000b10


	//   ....[11]....
        /*00e4*/ 	.word	0x00000b20


	//   ....[12]....
        /*00e8*/ 	.word	0x00000b50


	//   ....[13]....
        /*00ec*/ 	.word	0x00000b70


	//   ....[14]....
        /*00f0*/ 	.word	0x00000b80


	//   ....[15]....
        /*00f4*/ 	.word	0x00000df0


	//   ....[16]....
        /*00f8*/ 	.word	0x00000e50


	//   ....[17]....
        /*00fc*/ 	.word	0x00000eb0


	//   ....[18]....
        /*0100*/ 	.word	0x00000f10


	//   ....[19]....
        /*0104*/ 	.word	0x00000f80


	//   ....[20]....
        /*0108*/ 	.word	0x00000ff0


	//   ....[21]....
        /*010c*/ 	.word	0x00001050


	//   ....[22]....
        /*0110*/ 	.word	0x000010b0


	//   ....[23]....
        /*0114*/ 	.word	0x00001110


	//   ....[24]....
        /*0118*/ 	.word	0x00001180


	//   ....[25]....
        /*011c*/ 	.word	0x000011f0


	//   ....[26]....
        /*0120*/ 	.word	0x00001250


	//   ....[27]....
        /*0124*/ 	.word	0x000012b0


	//   ....[28]....
        /*0128*/ 	.word	0x00001310


	//   ....[29]....
        /*012c*/ 	.word	0x00001370


	//----- nvinfo : EIATTR_EXIT_INSTR_OFFSETS
	.align		4
.L_4105:
        /*0130*/ 	.byte	0x04, 0x1c
        /*0132*/ 	.short	(.L_4107 - .L_4106)


	//   ....[0]....
.L_4106:
        /*0134*/ 	.word	0x00000070


	//   ....[1]....
        /*0138*/ 	.word	0x00000d90


	//----- nvinfo : EIATTR_MAX_THREADS
	.align		4
.L_4107:
        /*013c*/ 	.byte	0x04, 0x05
        /*013e*/ 	.short	(.L_4109 - .L_4108)
.L_4108:
        /*0140*/ 	.word	0x00000400
        /*0144*/ 	.word	0x00000001
        /*0148*/ 	.word	0x00000001


	//----- nvinfo : EIATTR_CRS_STACK_SIZE
	.align		4
.L_4109:
        /*014c*/ 	.byte	0x04, 0x1e
        /*014e*/ 	.short	(.L_4111 - .L_4110)
.L_4110:
        /*0150*/ 	.word	0x00000000
.L_4111:


//--------------------- .nv.info._ZN10layer_norm13ln_bwd_kernelINS_13Kernel_traitsIf6__halffS2_fjLj6144ELj1ELj1ELj8ELj16ENS_18Kernel_traits_baseILj6144EfS2_fS2_fjLj256EEEEELb1ELb1ELb1ELb0EEEvNS_9BwdParamsE --------------------------
	.section	.nv.info._ZN10layer_norm13ln_bwd_kernelINS_13Kernel_traitsIf6__halffS2_fjLj6144ELj1ELj1ELj8ELj16ENS_18Kernel_traits_baseILj6144EfS2_fS2_fjLj256EEEEELb1ELb1ELb1ELb0EEEvNS_9BwdParamsE,"",@"SHT_CUDA_INFO"
	.sectionflags	@""
	.align	4


	//----- nvinfo : EIATTR_CUDA_API_VERSION
	.align		4
        /*0000*/ 	.byte	0x04, 0x37
        /*0002*/ 	.short	(.L_4113 - .L_4112)
.L_4112:
        /*0004*/ 	.word	0x00000082


	//----- nvinfo : EIATTR_SW2861232_WAR
	.align		4
.L_4113:
        /*0008*/ 	.byte	0x01, 0x35
	.zero		2


	//----- nvinfo : EIATTR_PARAM_CBANK
	.align		4
        /*000c*/ 	.byte	0x04, 0x0a
        /*000e*/ 	.short	(.L_4115 - .L_4114)
	.align		4
.L_4114:
        /*0010*/ 	.word	index@(.nv.constant0._ZN10layer_norm13ln_bwd_kernelINS_13Kernel_traitsIf6__halffS2_fjLj6144ELj1ELj1ELj8ELj16ENS_18Kernel_traits_baseILj6144EfS2_fS2_fjLj256EEEEELb1ELb1ELb1ELb0EEEvNS_9BwdParamsE)
        /*0014*/ 	.short	0x0160
        /*0016*/ 	.short	0x0128


	//----- nvinfo : EIATTR_CBANK_PARAM_SIZE
	.align		4
.L_4115:
        /*0018*/ 	.byte	0x03, 0x19
        /*001a*/ 	.short	0x0128


	//----- nvinfo : EIATTR_KPARAM_INFO
	.align		4
        /*001c*/ 	.byte	0x04, 0x17
        /*001e*/ 	.short	(.L_4117 - .L_4116)
.L_4116:
        /*0020*/ 	.word	0x00000000
        /*0024*/ 	.short	0x0000
        /*0026*/ 	.short	0x0000
        /*0028*/ 	.byte	0x00, 0xf0, 0xa1, 0x04


	//----- nvinfo : EIATTR_MAXREG_COUNT
	.align		4
.L_4117:
        /*002c*/ 	.byte	0x03, 0x1b
        /*002e*/ 	.short	0x00ff


	//----- nvinfo : EIATTR_NUM_BARRIERS
	.align		4
        /*0030*/ 	.byte	0x02, 0x4c
        /*0032*/ 	.byte	0x01
	.zero		1


	//----- nvinfo : EIATTR_MERCURY_ISA_VERSION
	.align		4
        /*0034*/ 	.byte	0x03, 0x5f
        /*0036*/ 	.short	0x0000


	//----- nvinfo : EIATTR_COOP_GROUP_MASK_REGIDS
	.align		4
        /*0038*/ 	.byte	0x04, 0x29
        /*003a*/ 	.short	(.L_4119 - .L_4118)


	//   ....[0]....
.L_4118:
        /*003c*/ 	.word	0xffffffff


	//   ....[1]....
        /*0040*/ 	.word	0xffffffff


	//   ....[2]....
        /*0044*/ 	.word	0xffffffff


	//   ....[3]....
        /*0048*/ 	.word	0xffffffff


	//   ....[4]....
        /*004c*/ 	.word	0xffffffff


	//   ....[5]....
        /*0050*/ 	.word	0xffffffff


	//   ....[6]....
        /*0054*/ 	.word	0xffffffff


	//   ....[7]....
        /*0058*/ 	.word	0xffffffff


	//   ....[8]....
        /*005c*/ 	.word	0xffffffff


	//   ....[9]....
        /*0060*/ 	.word	0xffffffff


	//   ....[10]....
        /*0064*/ 	.word	0xffffffff


	//   ....[11]....
        /*0068*/ 	.word	0xffffffff


	//   ....[12]....
        /*006c*/ 	.word	0xffffffff


	//   ....[13]....
        /*0070*/ 	.word	0xffffffff


	//   ....[14]....
        /*0074*/ 	.word	0xffffffff


	//   ....[15]....
        /*0078*/ 	.word	0xffffffff


	//   ....[16]....
        /*007c*/ 	.word	0xffffffff


	//   ....[17]....
        /*0080*/ 	.word	0xffffffff


	//   ....[18]....
        /*0084*/ 	.word	0xffffffff


	//   ....[19]....
        /*0088*/ 	.word	0xffffffff


	//----- nvinfo : EIATTR_COOP_GROUP_INSTR_OFFSETS
	.align		4
.L_4119:
        /*008c*/ 	.byte	0x04, 0x28
        /*008e*/ 	.short	(.L_4121 - .L_4120)


	//   ....[0]....
.L_4120:
        /*0090*/ 	.word	0x000019c0


	//   ....[1]....
        /*0094*/ 	.word	0x000019e0


	//   ....[2]....
        /*0098*/ 	.word	0x00001a00


	//   ....[3]....
        /*009c*/ 	.word	0x00001a20


	//   ....[4]....
        /*00a0*/ 	.word	0x00001a40


	//   ....[5]....
        /*00a4*/ 	.word	0x00001a60


	//   ....[6]....
        /*00a8*/ 	.word	0x00001a80


	//   ....[7]....
        /*00ac*/ 	.word	0x00001aa0


	//   ....[8]....
        /*00b0*/ 	.word	0x00001ac0


	//   ....[9]....
        /*00b4*/ 	.word	0x00001ae0


	//   ....[10]....
        /*00b8*/ 	.word	0x00005050


	//   ....[11]....
        /*00bc*/ 	.word	0x000050d0


	//   ....[12]....
        /*00c0*/ 	.word	0x00005150


	//   ....[13]....
        /*00c4*/ 	.word	0x000051c0


	//   ....[14]....
        /*00c8*/ 	.word	0x00005240


	//   ....[15]....
        /*00cc*/ 	.word	0x000052b0


	//   ....[16]....
        /*00d0*/ 	.word	0x00005330


	//   ....[17]....
        /*00d4*/ 	.word	0x000053a0


	//   ....[18]....
        /*00d8*/ 	.word	0x00005420


	//   ....[19]....
        /*00dc*/ 	.word	0x00005490


	//----- nvinfo : EIATTR_EXIT_INSTR_OFFSETS
	.align		4
.L_4121:
        /*00e0*/ 	.byte	0x04, 0x1c
        /*00e2*/ 	.short	(.L_4123 - .L_4122)


	//   ....[0]....
.L_4122:
        /*00e4*/ 	.word	0x00004f40


	//   ....[1]....
        /*00e8*/ 	.word	0x00004ff0


	//----- nvinfo : EIATTR_MAX_THREADS
	.align		4
.L_4123:
        /*00ec*/ 	.byte	0x04, 0x05
        /*00ee*/ 	.short	(.L_4125 - .L_4124)
.L_4124:
        /*00f0*/ 	.word	0x00000100
        /*00f4*/ 	.word	0x00000001
        /*00f8*/ 	.word	0x00000001


	//----- nvinfo : EIATTR_CRS_STACK_SIZE
	.align		4
.L_4125:
        /*00fc*/ 	.byte	0x04, 0x1e
        /*00fe*/ 	.short	(.L_4127 - .L_4126)
.L_4126:
        /*0100*/ 	.word	0x00000000
.L_4127:


//--------------------- .nv.info._ZN10layer_norm22ln_bwd_finalize_kernelINS_22Kernel_traits_finalizeILj6144Ef6__halffS2_fjLb1ELj1024ELj4ENS_18Kernel_traits_baseILj6144EfS2_fS2_fjLj1024EEEEELb1ELb1EEEvNS_9BwdParamsE --------------------------
	.section	.nv.info._ZN10layer_norm22ln_bwd_finalize_kernelINS_22Kernel_traits_finalizeILj6144Ef6__halffS2_fjLb1ELj1024ELj4ENS_18Kernel_traits_baseILj6144EfS2_fS2_fjLj1024EEEEELb1ELb1EEEvNS_9BwdParamsE,"",@"SHT_CUDA_INFO"
	.sectionflags	@""
	.align	4


	//----- nvinfo : EIATTR_CUDA_API_VERSION
	.align		4
        /*0000*/ 	.byte	0x04, 0x37
        /*0002*/ 	.short	(.L_4129 - .L_4128)
.L_4128:
        /*0004*/ 	.word	0x00000082


	//----- nvinfo : EIATTR_SW2861232_WAR
	.align		4
.L_4129:
        /*0008*/ 	.byte	0x01, 0x35
	.zero		2


	//----- nvinfo : EIATTR_PARAM_CBANK
	.align		4
        /*000c*/ 	.byte	0x04, 0x0a
        /*000e*/ 	.short	(.L_4131 - .L_4130)
	.align		4
.L_4130:
        /*0010*/ 	.word	index@(.nv.constant0._ZN10layer_norm22ln_bwd_finalize_kernelINS_22Kernel_traits_finalizeILj6144Ef6__halffS2_fjLb1ELj1024ELj4ENS_18Kernel_traits_baseILj6144EfS2_fS2_fjLj1024EEEEELb1ELb1EEEvNS_9BwdParamsE)
        /*0014*/ 	.short	0x0160
        /*0016*/ 	.short	0x0128


	//----- nvinfo : EIATTR_CBANK_PARAM_SIZE
	.align		4
.L_4131:
        /*0018*/ 	.byte	0x03, 0x19
        /*001a*/ 	.short	0x0128


	//----- nvinfo : EIATTR_KPARAM_INFO
	.align		4
        /*001c*/ 	.byte	0x04, 0x17
        /*001e*/ 	.short	(.L_4133 - .L_4132)
.L_4132:
        /*0020*/ 	.word	0x00000000
        /*0024*/ 	.short	0x0000
        /*0026*/ 	.short	0x0000
        /*0028*/ 	.byte	0x00, 0xf0, 0xa1, 0x04


	//----- nvinfo : EIATTR_MAXREG_COUNT
	.align		4
.L_4133:
        /*002c*/ 	.byte	0x03, 0x1b
        /*002e*/ 	.short	0x0040


	//----- nvinfo : EIATTR_NUM_BARRIERS
	.align		4
        /*0030*/ 	.byte	0x02, 0x4c
        /*0032*/ 	.byte	0x01
	.zero		1


	//----- nvinfo : EIATTR_MERCURY_ISA_VERSION
	.align		4
        /*0034*/ 	.byte	0x03, 0x5f
        /*0036*/ 	.short	0x0000


	//----- nvinfo : EIATTR_COOP_GROUP_MASK_REGIDS
	.align		4
        /*0038*/ 	.byte	0x04, 0x29
        /*003a*/ 	.short	(.L_4135 - .L_4134)


	//   ....[0]....
.L_4134:
        /*003c*/ 	.word	0xffffffff


	//   ....[1]....
        /*0040*/ 	.word	0xffffffff


	//   ....[2]....
        /*0044*/ 	.word	0xffffffff


	//   ....[3]....
        /*0048*/ 	.word	0xffffffff


	//   ....[4]....
        /*004c*/ 	.word	0xffffffff


	//   ....[5]....
        /*0050*/ 	.word	0xffffffff


	//   ....[6]....
        /*0054*/ 	.word	0xffffffff


	//   ....[7]....
        /*0058*/ 	.word	0xffffffff


	//   ....[8]....
        /*005c*/ 	.word	0xffffffff


	//   ....[9]....
        /*0060*/ 	.word	0xffffffff


	//   ....[10]....
        /*0064*/ 	.word	0xffffffff


	//   ....[11]....
        /*0068*/ 	.word	0xffffffff


	//   ....[12]....
        /*006c*/ 	.word	0xffffffff


	//   ....[13]....
        /*0070*/ 	.word	0xffffffff


	//   ....[14]....
        /*0074*/ 	.word	0xffffffff


	//   ....[15]....
        /*0078*/ 	.word	0xffffffff


	//   ....[16]....
        /*007c*/ 	.word	0xffffffff


	//   ....[17]....
        /*0080*/ 	.word	0xffffffff


	//   ....[18]....
        /*0084*/ 	.word	0xffffffff


	//   ....[19]....
        /*0088*/ 	.word	0xffffffff


	//   ....[20]....
        /*008c*/ 	.word	0xffffffff


	//   ....[21]....
        /*0090*/ 	.word	0xffffffff


	//   ....[22]....
        /*0094*/ 	.word	0xffffffff


	//   ....[23]....
        /*0098*/ 	.word	0xffffffff


	//   ....[24]....
        /*009c*/ 	.word	0xffffffff


	//   ....[25]....
        /*00a0*/ 	.word	0xffffffff


	//   ....[26]....
        /*00a4*/ 	.word	0xffffffff


	//   ....[27]....
        /*00a8*/ 	.word	0xffffffff


	//   ....[28]....
        /*00ac*/ 	.word	0xffffffff


	//   ....[29]....
        /*00b0*/ 	.word	0xffffffff


	//----- nvinfo : EIATTR_COOP_GROUP_INSTR_OFFSETS
	.align		4
.L_4135:
        /*00b4*/ 	.byte	0x04, 0x28
        /*00b6*/ 	.short	(.L_4137 - .L_4136)


	//   ....[0]....
.L_4136:
        /*00b8*/ 	.word	0x000009a0


	//   ....[1]....
        /*00bc*/ 	.word	0x000009d0


	//   ....[2]....
        /*00c0*/ 	.word	0x000009e0


	//   ....[3]....
        /*00c4*/ 	.word	0x00000a00


	//   ....[4]....
        /*00c8*/ 	.word	0x00000a20


	//   ....[5]....
        /*00cc*/ 	.word	0x00000a30


	//   ....[6]....
        /*00d0*/ 	.word	0x00000a60


	//   ....[7]....
        /*00d4*/ 	.word	0x00000a80


	//   ....[8]....
        /*00d8*/ 	.word	0x00000a90


	//   ....[9]....
        /*00dc*/ 	.word	0x00000ac0


	//   ....[10]....
        /*00e0*/ 	.word	0x00000ae0


	//   ....[11]....
        /*00e4*/ 	.word	0x00000af0


	//   ....[12]....
        /*00e8*/ 	.word	0x00000b20


	//   ....[13]....
        /*00ec*/ 	.word	0x00000b40


	//   ....[14]....
        /*00f0*/ 	.word	0x00000b50


	//   ....[15]....
        /*00f4*/ 	.word	0x00000da0


	//   ....[16]....
        /*00f8*/ 	.word	0x00000e00


	//   ....[17]....
        /*00fc*/ 	.word	0x00000e60


	//   ....[18]....
        /*0100*/ 	.word	0x00000ec0


	//   ....[19]....
        /*0104*/ 	.word	0x00000f30


	//   ....[20]....
        /*0108*/ 	.word	0x00000fa0


	//   ....[21]....
        /*010c*/ 	.word	0x00001000


	//   ....[22]....
        /*0110*/ 	.word	0x00001060


	//   ....[23]....
        /*0114*/ 	.word	0x000010c0


	//   ....[24]....
        /*0118*/ 	.word	0x00001130


	//   ....[25]....
        /*011c*/ 	.word	0x000011a0


	//   ....[26]....
        /*0120*/ 	.word	0x00001200


	//   ....[27]....
        /*0124*/ 	.word	0x00001260


	//   ....[28]....
        /*0128*/ 	.word	0x000012c0


	//   ....[29]....
        /*012c*/ 	.word	0x00001320


	//----- nvinfo : EIATTR_EXIT_INSTR_OFFSETS
	.align		4
.L_4137:
        /*0130*/ 	.byte	0x04, 0x1c
        /*0132*/ 	.short	(.L_4139 - .L_4138)


	//   ....[0]....
.L_4138:
        /*0134*/ 	.word	0x00000070


	//   ....[1]....
        /*0138*/ 	.word	0x00000d40


	//----- nvinfo : EIATTR_MAX_THREADS
	.align		4
.L_4139:
        /*013c*/ 	.byte	0x04, 0x05
        /*013e*/ 	.short	(.L_4141 - .L_4140)
.L_4140:
        /*0140*/ 	.word	0x00000400
        /*0144*/ 	.word	0x00000001
        /*0148*/ 	.word	0x00000001


	//----- nvinfo : EIATTR_CRS_STACK_SIZE
	.align		4
.L_4141:
        /*014c*/ 	.byte	0x04, 0x1e
        /*014e*/ 	.short	(.L_4143 - .L_4142)
.L_4142:
        /*0150*/ 	.word	0x00000000
.L_4143:


//--------------------- .nv.info._ZN10layer_norm13ln_bwd_kernelINS_13Kernel_traitsIf6__halffS2_fjLj6144ELj1ELj1ELj8ELj16ENS_18Kernel_traits_baseILj6144EfS2_fS2_fjLj256EEEEELb1ELb1ELb1ELb1EEEvNS_9BwdParamsE --------------------------
	.section	.nv.info._ZN10layer_norm13ln_bwd_kernelINS_13Kernel_traitsIf6__halffS2_fjLj6144ELj1ELj1ELj8ELj16ENS_18Kernel_traits_baseILj6144EfS2_fS2_fjLj256EEEEELb1ELb1ELb1ELb1EEEvNS_9BwdParamsE,"",@"SHT_CUDA_INFO"
	.sectionflags	@""
	.align	4


	//----- nvinfo : EIATTR_CUDA_API_VERSION
	.align		4
        /*0000*/ 	.byte	0x04, 0x37
        /*0002*/ 	.short	(.L_4145 - .L_4144)
.L_4144:
        /*0004*/ 	.word	0x00000082


	//----- nvinfo : EIATTR_SW2861232_WAR
	.align		4
.L_4145:
        /*0008*/ 	.byte	0x01, 0x35
	.zero		2


	//----- nvinfo : EIATTR_PARAM_CBANK
	.align		4
        /*000c*/ 	.byte	0x04, 0x0a
        /*000e*/ 	.short	(.L_4147 - .L_4146)
	.align		4
.L_4146:
        /*0010*/ 	.word	index@(.nv.constant0._ZN10layer_norm13ln_bwd_kernelINS_13Kernel_traitsIf6__halffS2_fjLj6144ELj1ELj1ELj8ELj16ENS_18Kernel_traits_baseILj6144EfS2_fS2_fjLj256EEEEELb1ELb1ELb1ELb1EEEvNS_9BwdParamsE)
        /*0014*/ 	.short	0x0160
        /*0016*/ 	.short	0x0128


	//----- nvinfo : EIATTR_CBANK_PARAM_SIZE
	.align		4
.L_4147:
        /*0018*/ 	.byte	0x03, 0x19
        /*001a*/ 	.short	0x0128


	//----- nvinfo : EIATTR_KPARAM_INFO
	.align		4
        /*001c*/ 	.byte	0x04, 0x17
        /*001e*/ 	.short	(.L_4149 - .L_4148)
.L_4148:
        /*0020*/ 	.word	0x00000000
        /*0024*/ 	.short	0x0000
        /*0026*/ 	.short	0x0000
        /*0028*/ 	.byte	0x00, 0xf0, 0xa1, 0x04


	//----- nvinfo : EIATTR_MAXREG_COUNT
	.align		4
.L_4149:
        /*002c*/ 	.byte	0x03, 0x1b
        /*002e*/ 	.short	0x00ff


	//----- nvinfo : EIATTR_NUM_BARRIERS
	.align		4
        /*0030*/ 	.byte	0x02, 0x4c
        /*0032*/ 	.byte	0x01
	.zero		1


	//----- nvinfo : EIATTR_MERCURY_ISA_VERSION
	.align		4
        /*0034*/ 	.byte	0x03, 0x5f
        /*0036*/ 	.short	0x0000


	//----- nvinfo : EIATTR_COOP_GROUP_MASK_REGIDS
	.align		4
        /*0038*/ 	.byte	0x04, 0x29
        /*003a*/ 	.short	(.L_4151 - .L_4150)


	//   ....[0]....
.L_4150:
        /*003c*/ 	.word	0xffffffff


	//   ....[1]....
        /*0040*/ 	.word	0xffffffff


	//   ....[2]....
        /*0044*/ 	.word	0xffffffff


	//   ....[3]....
        /*0048*/ 	.word	0xffffffff


	//   ....[4]....
        /*004c*/ 	.word	0xffffffff


	//   ....[5]....
        /*0050*/ 	.word	0xffffffff


	//   ....[6]....
        /*0054*/ 	.word	0xffffffff


	//   ....[7]....
        /*0058*/ 	.word	0xffffffff


	//   ....[8]....
        /*005c*/ 	.word	0xffffffff


	//   ....[9]....
        /*0060*/ 	.word	0xffffffff


	//   ....[10]....
        /*0064*/ 	.word	0xffffffff


	//   ....[11]....
        /*0068*/ 	.word	0xffffffff


	//   ....[12]....
        /*006c*/ 	.word	0xffffffff


	//   ....[13]....
        /*0070*/ 	.word	0xffffffff


	//   ....[14]....
        /*0074*/ 	.word	0xffffffff


	//   ....[15]....
        /*0078*/ 	.word	0xffffffff


	//   ....[16]....
        /*007c*/ 	.word	0xffffffff


	//   ....[17]....
        /*0080*/ 	.word	0xffffffff


	//   ....[18]....
        /*0084*/ 	.word	0xffffffff


	//   ....[19]....
        /*0088*/ 	.word	0xffffffff


	//----- nvinfo : EIATTR_COOP_GROUP_INSTR_OFFSETS
	.align		4
.L_4151:
        /*008c*/ 	.byte	0x04, 0x28
        /*008e*/ 	.short	(.L_4153 - .L_4152)


	//   ....[0]....
.L_4152:
        /*0090*/ 	.word	0x00001960


	//   ....[1]....
        /*0094*/ 	.word	0x00001980


	//   ....[2]....
        /*0098*/ 	.word	0x000019a0


	//   ....[3]....
        /*009c*/ 	.word	0x000019c0


	//   ....[4]....
        /*00a0*/ 	.word	0x000019e0


	//   ....[5]....
        /*00a4*/ 	.word	0x00001a00


	//   ....[6]....
        /*00a8*/ 	.word	0x00001a20


	//   ....[7]....
        /*00ac*/ 	.word	0x00001a40


	//   ....[8]....
        /*00b0*/ 	.word	0x00001a60


	//   ....[9]....
        /*00b4*/ 	.word	0x00001a80


	//   ....[10]....
        /*00b8*/ 	.word	0x00004d60


	//   ....[11]....
        /*00bc*/ 	.word	0x00004de0


	//   ....[12]....
        /*00c0*/ 	.word	0x00004e60


	//   ....[13]....
        /*00c4*/ 	.word	0x00004ed0


	//   ....[14]....
        /*00c8*/ 	.word	0x00004f50


	//   ....[15]....
        /*00cc*/ 	.word	0x00004fc0


	//   ....[16]....
        /*00d0*/ 	.word	0x00005040


	//   ....[17]....
        /*00d4*/ 	.word	0x000050b0


	//   ....[18]....
        /*00d8*/ 	.word	0x00005130


	//   ....[19]....
        /*00dc*/ 	.word	0x000051a0


	//----- nvinfo : EIATTR_EXIT_INSTR_OFFSETS
	.align		4
.L_4153:
        /*00e0*/ 	.byte	0x04, 0x1c
        /*00e2*/ 	.short	(.L_4155 - .L_4154)


	//   ....[0]....
.L_4154:
        /*00e4*/ 	.word	0x00004d00


	//----- nvinfo : EIATTR_MAX_THREADS
	.align		4
.L_4155:
        /*00e8*/ 	.byte	0x04, 0x05
        /*00ea*/ 	.short	(.L_4157 - .L_4156)
.L_4156:
        /*00ec*/ 	.word	0x00000100
        /*00f0*/ 	.word	0x00000001
        /*00f4*/ 	.word	0x00000001


	//----- nvinfo : EIATTR_CRS_STACK_SIZE
	.align		4
.L_4157:
        /*00f8*/ 	.byte	0x04, 0x1e
        /*00fa*/ 	.short	(.L_4159 - .L_4158)
.L_4158:
        /*00fc*/ 	.word	0x00000000
.L_4159:


//--------------------- .nv.info._ZN10layer_norm13ln_bwd_kernelINS_13Kernel_traitsI6__halfffffjLj6144ELj1ELj1ELj8ELj16ENS_18Kernel_traits_baseILj6144ES2_ffffjLj256EEEEELb0ELb0ELb0ELb0EEEvNS_9BwdParamsE --------------------------
	.section	.nv.info._ZN10layer_norm13ln_bwd_kernelINS_13Kernel_traitsI6__halfffffjLj6144ELj1ELj1ELj8ELj16ENS_18Kernel_traits_baseILj6144ES2_ffffjLj256EEEEELb0ELb0ELb0ELb0EEEvNS_9BwdParamsE,"",@"SHT_CUDA_INFO"
	.sectionflags	@""
	.align	4


	//----- nvinfo : EIATTR_CUDA_API_VERSION
	.align		4
        /*0000*/ 	.byte	0x04, 0x37
        /*0002*/ 	.short	(.L_4161 - .L_4160)
.L_4160:
        /*0004*/ 	.word	0x00000082


	//----- nvinfo : EIATTR_SW2861232_WAR
	.align		4
.L_4161:
        /*0008*/ 	.byte	0x01, 0x35
	.zero		2


	//----- nvinfo : EIATTR_PARAM_CBANK
	.align		4
        /*000c*/ 	.byte	0x04, 0x0a
        /*000e*/ 	.short	(.L_4163 - .L_4162)
	.align		4
.L_4162:
        /*0010*/ 	.word	index@(.nv.constant0._ZN10layer_norm13ln_bwd_kernelINS_13Kernel_traitsI6__halfffffjLj6144ELj1ELj1ELj8ELj16ENS_18Kernel_traits_baseILj6144ES2_ffffjLj256EEEEELb0ELb0ELb0ELb0EEEvNS_9BwdParamsE)
        /*0014*/ 	.short	0x0160
        /*0016*/ 	.short	0x0128


	//----- nvinfo : EIATTR_CBANK_PARAM_SIZE
	.align		4
.L_4163:
        /*0018*/ 	.byte	0x03, 0x19
        /*001a*/ 	.short	0x0128


	//----- nvinfo : EIATTR_KPARAM_INFO
	.align		4
        /*001c*/ 	.byte	0x04, 0x17
        /*001e*/ 	.short	(.L_4165 - .L_4164)
.L_4164:
        /*0020*/ 	.word	0x00000000
        /*0024*/ 	.short	0x0000
        /*0026*/ 	.short	0x0000
        /*0028*/ 	.byte	0x00, 0xf0, 0xa1, 0x04


	//----- nvinfo : EIATTR_MAXREG_COUNT
	.align		4
.L_4165:
        /*002c*/ 	.byte	0x03, 0x1b
        /*002e*/ 	.short	0x00ff


	//----- nvinfo : EIATTR_NUM_BARRIERS
	.align		4
        /*0030*/ 	.byte	0x02, 0x4c
        /*0032*/ 	.byte	0x01
	.zero		1


	//----- nvinfo : EIATTR_MERCURY_ISA_VERSION
	.align		4
        /*0034*/ 	.byte	0x03, 0x5f
        /*0036*/ 	.short	0x0000


	//----- nvinfo : EIATTR_COOP_GROUP_MASK_REGIDS
	.align		4
        /*0038*/ 	.byte	0x04, 0x29
        /*003a*/ 	.short	(.L_4167 - .L_4166)


	//   ....[0]....
.L_4166:
        /*003c*/ 	.word	0xffffffff


	//   ....[1]....
        /*0040*/ 	.word	0xffffffff


	//   ....[2]....
        /*0044*/ 	.word	0xffffffff


	//   ....[3]....
        /*0048*/ 	.word	0xffffffff


	//   ....[4]....
        /*004c*/ 	.word	0xffffffff


	//   ....[5]....
        /*0050*/ 	.word	0xffffffff


	//   ....[6]....
        /*0054*/ 	.word	0xffffffff


	//   ....[7]....
        /*0058*/ 	.word	0xffffffff


	//   ....[8]....
        /*005c*/ 	.word	0xffffffff


	//   ....[9]....
        /*0060*/ 	.word	0xffffffff


	//   ....[10]....
        /*0064*/ 	.word	0xffffffff


	//   ....[11]....
        /*0068*/ 	.word	0xffffffff


	//   ....[12]....
        /*006c*/ 	.word	0xffffffff


	//   ....[13]....
        /*0070*/ 	.word	0xffffffff


	//   ....[14]....
        /*0074*/ 	.word	0xffffffff


	//   ....[15]....
        /*0078*/ 	.word	0xffffffff


	//   ....[16]....
        /*007c*/ 	.word	0xffffffff


	//   ....[17]....
        /*0080*/ 	.word	0xffffffff


	//   ....[18]....
        /*0084*/ 	.word	0xffffffff


	//   ....[19]....
        /*0088*/ 	.word	0xffffffff


	//----- nvinfo : EIATTR_COOP_GROUP_INSTR_OFFSETS
	.align		4
.L_4167:
        /*008c*/ 	.byte	0x04, 0x28
        /*008e*/ 	.short	(.L_4169 - .L_4168)


	//   ....[0]....
.L_4168:
        /*0090*/ 	.word	0x000019e0


	//   ....[1]....
        /*0094*/ 	.word	0x00001a10


	//   ....[2]....
        /*0098*/ 	.word	0x00001a20


	//   ....[3]....
        /*009c*/ 	.word	0x00001a50


	//   ....[4]....
        /*00a0*/ 	.word	0x00001a60


	//   ....[5]....
        /*00a4*/ 	.word	0x00001a90


	//   ....[6]....
        /*00a8*/ 	.word	0x00001aa0


	//   ....[7]....
        /*00ac*/ 	.word	0x00001ad0


	//   ....[8]....
        /*00b0*/ 	.word	0x00001ae0


	//   ....[9]....
        /*00b4*/ 	.word	0x00001b00


	//   ....[10]....
        /*00b8*/ 	.word	0x00002e50


	//   ....[11]....
        /*00bc*/ 	.word	0x00002ed0


	//   ....[12]....
        /*00c0*/ 	.word	0x00002f50


	//   ....[13]....
        /*00c4*/ 	.word	0x00002fc0


	//   ....[14]....
        /*00c8*/ 	.word	0x00003040


	//   ....[15]....
        /*00cc*/ 	.word	0x000030b0


	//   ....[16]....
        /*00d0*/ 	.word	0x00003130


	//   ....[17]....
        /*00d4*/ 	.word	0x000031a0


	//   ....[18]....
        /*00d8*/ 	.word	0x00003220


	//   ....[19]....
        /*00dc*/ 	.word	0x00003290


	//----- nvinfo : EIATTR_EXIT_INSTR_OFFSETS
	.align		4
.L_4169:
        /*00e0*/ 	.byte	0x04, 0x1c
        /*00e2*/ 	.short	(.L_4171 - .L_4170)


	//   ....[0]....
.L_4170:
        /*00e4*/ 	.word	0x00002d90


	//   ....[1]....
        /*00e8*/ 	.word	0x00002df0


	//----- nvinfo : EIATTR_MAX_THREADS
	.align		4
.L_4171:
        /*00ec*/ 	.byte	0x04, 0x05
        /*00ee*/ 	.short	(.L_4173 - .L_4172)
.L_4172:
        /*00f0*/ 	.word	0x00000100
        /*00f4*/ 	.word	0x00000001
        /*00f8*/ 	.word	0x00000001


	//----- nvinfo : EIATTR_CRS_STACK_SIZE
	.align		4
.L_4173:
        /*00fc*/ 	.byte	0x04, 0x1e
        /*00fe*/ 	.short	(.L_4175 - .L_4174)
.L_4174:
        /*0100*/ 	.word	0x00000000
.L_4175:


//--------------------- .nv.info._ZN10layer_norm13ln_bwd_kernelINS_13Kernel_traitsI6__halfffffjLj6144ELj1ELj1ELj8ELj16ENS_18Kernel_traits_baseILj6144ES2_ffffjLj256EEEEELb0ELb0ELb0ELb1EEEvNS_9BwdParamsE --------------------------
	.section	.nv.info._ZN10layer_norm13ln_bwd_kernelINS_13Kernel_traitsI6__halfffffjLj6144ELj1ELj1ELj8ELj16ENS_18Kernel_traits_baseILj6144ES2_ffffjLj256EEEEELb0ELb0ELb0ELb1EEEvNS_9BwdParamsE,"",@"SHT_CUDA_INFO"
	.sectionflags	@""
	.align	4


	//----- nvinfo : EIATTR_CUDA_API_VERSION
	.align		4
        /*0000*/ 	.byte	0x04, 0x37
        /*0002*/ 	.short	(.L_4177 - .L_4176)
.L_4176:
        /*0004*/ 	.word	0x00000082


	//----- nvinfo : EIATTR_SW2861232_WAR
	.align		4
.L_4177:
        /*0008*/ 	.byte	0x01, 0x35
	.zero		2


	//----- nvinfo : EIATTR_PARAM_CBANK
	.align		4
        /*000c*/ 	.byte	0x04, 0x0a
        /*000e*/ 	.short	(.L_4179 - .L_4178)
	.align		4
.L_4178:
        /*0010*/ 	.word	index@(.nv.constant0._ZN10layer_norm13ln_bwd_kernelINS_13Kernel_traitsI6__halfffffjLj6144ELj1ELj1ELj8ELj16ENS_18Kernel_traits_baseILj6144ES2_ffffjLj256EEEEELb0ELb0ELb0ELb1EEEvNS_9BwdParamsE)
        /*0014*/ 	.short	0x0160
        /*0016*/ 	.short	0x0128


	//----- nvinfo : EIATTR_CBANK_PARAM_SIZE
	.align		4
.L_4179:
        /*0018*/ 	.byte	0x03, 0x19
        /*001a*/ 	.short	0x0128


	//----- nvinfo : EIATTR_KPARAM_INFO
	.align		4
        /*001c*/ 	.byte	0x04, 0x17
        /*001e*/ 	.short	(.L_4181 - .L_4180)
.L_4180:
        /*0020*/ 	.word	0x00000000
        /*0024*/ 	.short	0x0000
        /*0026*/ 	.short	0x0000
        /*0028*/ 	.byte	0x00, 0xf0, 0xa1, 0x04


	//----- nvinfo : EIATTR_MAXREG_COUNT
	.align		4
.L_4181:
        /*002c*/ 	.byte	0x03, 0x1b
        /*002e*/ 	.short	0x00ff


	//----- nvinfo : EIATTR_NUM_BARRIERS
	.align		4
        /*0030*/ 	.byte	0x02, 0x4c
        /*0032*/ 	.byte	0x01
	.zero		1


	//----- nvinfo : EIATTR_MERCURY_ISA_VERSION
	.align		4
        /*0034*/ 	.byte	0x03, 0x5f
        /*0036*/ 	.short	0x0000


	//----- nvinfo : EIATTR_COOP_GROUP_MASK_REGIDS
	.align		4
        /*0038*/ 	.byte	0x04, 0x29
        /*003a*/ 	.short	(.L_4183 - .L_4182)


	//   ....[0]....
.L_4182:
        /*003c*/ 	.word	0xffffffff


	//   ....[1]....
        /*0040*/ 	.word	0xffffffff


	//   ....[2]....
        /*0044*/ 	.word	0xffffffff


	//   ....[3]....
        /*0048*/ 	.word	0xffffffff


	//   ....[4]....
        /*004c*/ 	.word	0xffffffff


	//   ....[5]....
        /*0050*/ 	.word	0xffffffff


	//   ....[6]....
        /*0054*/ 	.word	0xffffffff


	//   ....[7]....
        /*0058*/ 	.word	0xffffffff


	//   ....[8]....
        /*005c*/ 	.word	0xffffffff


	//   ....[9]....
        /*0060*/ 	.word	0xffffffff


	//   ....[10]....
        /*0064*/ 	.word	0xffffffff


	//   ....[11]....
        /*0068*/ 	.word	0xffffffff


	//   ....[12]....
        /*006c*/ 	.word	0xffffffff


	//   ....[13]....
        /*0070*/ 	.word	0xffffffff


	//   ....[14]....
        /*0074*/ 	.word	0xffffffff


	//   ....[15]....
        /*0078*/ 	.word	0xffffffff


	//   ....[16]....
        /*007c*/ 	.word	0xffffffff


	//   ....[17]....
        /*0080*/ 	.word	0xffffffff


	//   ....[18]....
        /*0084*/ 	.word	0xffffffff


	//   ....[19]....
        /*0088*/ 	.word	0xffffffff


	//----- nvinfo : EIATTR_COOP_GROUP_INSTR_OFFSETS
	.align		4
.L_4183:
        /*008c*/ 	.byte	0x04, 0x28
        /*008e*/ 	.short	(.L_4185 - .L_4184)


	//   ....[0]....
.L_4184:
        /*0090*/ 	.word	0x000015d0


	//   ....[1]....
        /*0094*/ 	.word	0x000015f0


	//   ....[2]....
        /*0098*/ 	.word	0x00001610


	//   ....[3]....
        /*009c*/ 	.word	0x00001630


	//   ....[4]....
        /*00a0*/ 	.word	0x00001650


	//   ....[5]....
        /*00a4*/ 	.word	0x00001670


	//   ....[6]....
        /*00a8*/ 	.word	0x00001690


	//   ....[7]....
        /*00ac*/ 	.word	0x000016b0


	//   ....[8]....
        /*00b0*/ 	.word	0x000016d0


	//   ....[9]....
        /*00b4*/ 	.word	0x000016f0


	//   ....[10]....
        /*00b8*/ 	.word	0x000029d0


	//   ....[11]....
        /*00bc*/ 	.word	0x00002a50


	//   ....[12]....
        /*00c0*/ 	.word	0x00002ad0


	//   ....[13]....
        /*00c4*/ 	.word	0x00002b40


	//   ....[14]....
        /*00c8*/ 	.word	0x00002bc0


	//   ....[15]....
        /*00cc*/ 	.word	0x00002c30


	//   ....[16]....
        /*00d0*/ 	.word	0x00002cb0


	//   ....[17]....
        /*00d4*/ 	.word	0x00002d20


	//   ....[18]....
        /*00d8*/ 	.word	0x00002da0


	//   ....[19]....
        /*00dc*/ 	.word	0x00002e10


	//----- nvinfo : EIATTR_EXIT_INSTR_OFFSETS
	.align		4
.L_4185:
        /*00e0*/ 	.byte	0x04, 0x1c
        /*00e2*/ 	.short	(.L_4187 - .L_4186)


	//   ....[0]....
.L_4186:
        /*00e4*/ 	.word	0x00002970


	//----- nvinfo : EIATTR_MAX_THREADS
	.align		4
.L_4187:
        /*00e8*/ 	.byte	0x04, 0x05
        /*00ea*/ 	.short	(.L_4189 - .L_4188)
.L_4188:
        /*00ec*/ 	.word	0x00000100
        /*00f0*/ 	.word	0x00000001
        /*00f4*/ 	.word	0x00000001


	//----- nvinfo : EIATTR_CRS_STACK_SIZE
	.align		4
.L_4189:
        /*00f8*/ 	.byte	0x04, 0x1e
        /*00fa*/ 	.short	(.L_4191 - .L_4190)
.L_4190:
        /*00fc*/ 	.word	0x00000000
.L_4191:


//--------------------- .nv.info._ZN10layer_norm13ln_bwd_kernelINS_13Kernel_traitsI6__halfffffjLj6144ELj1ELj1ELj8ELj16ENS_18Kernel_traits_baseILj6144ES2_ffffjLj256EEEEELb0ELb0ELb1ELb0EEEvNS_9BwdParamsE --------------------------
	.section	.nv.info._ZN10layer_norm13ln_bwd_kernelINS_13Kernel_traitsI6__halfffffjLj6144ELj1ELj1ELj8ELj16ENS_18Kernel_traits_baseILj6144ES2_ffffjLj256EEEEELb0ELb0ELb1ELb0EEEvNS_9BwdParamsE,"",@"SHT_CUDA_INFO"
	.sectionflags	@""
	.align	4


	//----- nvinfo : EIATTR_CUDA_API_VERSION
	.align		4
        /*0000*/ 	.byte	0x04, 0x37
        /*0002*/ 	.short	(.L_4193 - .L_4192)
.L_4192:
        /*0004*/ 	.word	0x00000082


	//----- nvinfo : EIATTR_SW2861232_WAR
	.align		4
.L_4193:
        /*0008*/ 	.byte	0x01, 0x35
	.zero		2


	//----- nvinfo : EIATTR_PARAM_CBANK
	.align		4
        /*000c*/ 	.byte	0x04, 0x0a
        /*000e*/ 	.short	(.L_4195 - .L_4194)
	.align		4
.L_4194:
        /*0010*/ 	.word	index@(.nv.constant0._ZN10layer_norm13ln_bwd_kernelINS_13Kernel_traitsI6__halfffffjLj6144ELj1ELj1ELj8ELj16ENS_18Kernel_traits_baseILj6144ES2_ffffjLj256EEEEELb0ELb0ELb1ELb0EEEvNS_9BwdParamsE)
        /*0014*/ 	.short	0x0160
        /*0016*/ 	.short	0x0128


	//----- nvinfo : EIATTR_CBANK_PARAM_SIZE
	.align		4
.L_4195:
        /*0018*/ 	.byte	0x03, 0x19
        /*001a*/ 	.short	0x0128


	//----- nvinfo : EIATTR_KPARAM_INFO
	.align		4
        /*001c*/ 	.byte	0x04, 0x17
        /*001e*/ 	.short	(.L_4197 - .L_4196)
.L_4196:
        /*0020*/ 	.word	0x00000000
        /*0024*/ 	.short	0x0000
        /*0026*/ 	.short	0x0000
        /*0028*/ 	.byte	0x00, 0xf0, 0xa1, 0x04


	//----- nvinfo : EIATTR_MAXREG_COUNT
	.align		4
.L_4197:
        /*002c*/ 	.byte	0x03, 0x1b
        /*002e*/ 	.short	0x00ff


	//----- nvinfo : EIATTR_NUM_BARRIERS
	.align		4
        /*0030*/ 	.byte	0x02, 0x4c
        /*0032*/ 	.byte	0x01
	.zero		1


	//----- nvinfo : EIATTR_MERCURY_ISA_VERSION
	.align		4
        /*0034*/ 	.byte	0x03, 0x5f
        /*0036*/ 	.short	0x0000


	//----- nvinfo : EIATTR_COOP_GROUP_MASK_REGIDS
	.align		4
        /*0038*/ 	.byte	0x04, 0x29
        /*003a*/ 	.short	(.L_4199 - .L_4198)


	//   ....[0]....
.L_4198:
        /*003c*/ 	.word	0xffffffff


	//   ....[1]....
        /*0040*/ 	.word	0xffffffff


	//   ....[2]....
        /*0044*/ 	.word	0xffffffff


	//   ....[3]....
        /*0048*/ 	.word	0xffffffff


	//   ....[4]....
        /*004c*/ 	.word	0xffffffff


	//   ....[5]....
        /*0050*/ 	.word	0xffffffff


	//   ....[6]....
        /*0054*/ 	.word	0xffffffff


	//   ....[7]....
        /*0058*/ 	.word	0xffffffff


	//   ....[8]....
        /*005c*/ 	.word	0xffffffff


	//   ....[9]....
        /*0060*/ 	.word	0xffffffff


	//   ....[10]....
        /*0064*/ 	.word	0xffffffff


	//   ....[11]....
        /*0068*/ 	.word	0xffffffff


	//   ....[12]....
        /*006c*/ 	.word	0xffffffff


	//   ....[13]....
        /*0070*/ 	.word	0xffffffff


	//   ....[14]....
        /*0074*/ 	.word	0xffffffff


	//   ....[15]....
        /*0078*/ 	.word	0xffffffff


	//   ....[16]....
        /*007c*/ 	.word	0xffffffff


	//   ....[17]....
        /*0080*/ 	.word	0xffffffff


	//   ....[18]....
        /*0084*/ 	.word	0xffffffff


	//   ....[19]....
        /*0088*/ 	.word	0xffffffff


	//----- nvinfo : EIATTR_COOP_GROUP_INSTR_OFFSETS
	.align		4
.L_4199:
        /*008c*/ 	.byte	0x04, 0x28
        /*008e*/ 	.short	(.L_4201 - .L_4200)


	//   ....[0]....
.L_4200:
        /*0090*/ 	.word	0x00001d20


	//   ....[1]....
        /*0094*/ 	.word	0x00001d40


	//   ....[2]....
        /*0098*/ 	.word	0x00001d60


	//   ....[3]....
        /*009c*/ 	.word	0x00001d80


	//   ....[4]....
        /*00a0*/ 	.word	0x00001da0


	//   ....[5]....
        /*00a4*/ 	.word	0x00001dc0


	//   ....[6]....
        /*00a8*/ 	.word	0x00001de0


	//   ....[7]....
        /*00ac*/ 	.word	0x00001e00


	//   ....[8]....
        /*00b0*/ 	.word	0x00001e20


	//   ....[9]....
        /*00b4*/ 	.word	0x00001e40


	//   ....[10]....
        /*00b8*/ 	.word	0x000041e0


	//   ....[11]....
        /*00bc*/ 	.word	0x00004260


	//   ....[12]....
        /*00c0*/ 	.word	0x000042e0


	//   ....[13]....
        /*00c4*/ 	.word	0x00004350


	//   ....[14]....
        /*00c8*/ 	.word	0x000043d0


	//   ....[15]....
        /*00cc*/ 	.word	0x00004440


	//   ....[16]....
        /*00d0*/ 	.word	0x000044c0


	//   ....[17]....
        /*00d4*/ 	.word	0x00004530


	//   ....[18]....
        /*00d8*/ 	.word	0x000045b0


	//   ....[19]....
        /*00dc*/ 	.word	0x00004620


	//----- nvinfo : EIATTR_EXIT_INSTR_OFFSETS
	.align		4
.L_4201:
        /*00e0*/ 	.byte	0x04, 0x1c
        /*00e2*/ 	.short	(.L_4203 - .L_4202)


	//   ....[0]....
.L_4202:
        /*00e4*/ 	.word	0x00004120


	//   ....[1]....
        /*00e8*/ 	.word	0x00004180


	//----- nvinfo : EIATTR_MAX_THREADS
	.align		4
.L_4203:
        /*00ec*/ 	.byte	0x04, 0x05
        /*00ee*/ 	.short	(.L_4205 - .L_4204)
.L_4204:
        /*00f0*/ 	.word	0x00000100
        /*00f4*/ 	.word	0x00000001
        /*00f8*/ 	.word	0x00000001


	//----- nvinfo : EIATTR_CRS_STACK_SIZE
	.align		4
.L_4205:
        /*00fc*/ 	.byte	0x04, 0x1e
        /*00fe*/ 	.short	(.L_4207 - .L_4206)
.L_4206:
        /*0100*/ 	.word	0x00000000
.L_4207:


//--------------------- .nv.info._ZN10layer_norm13ln_bwd_kernelINS_13Kernel_traitsI6__halfffffjLj6144ELj1ELj1ELj8ELj16ENS_18Kernel_traits_baseILj6144ES2_ffffjLj256EEEEELb0ELb0ELb1ELb1EEEvNS_9BwdParamsE --------------------------
	.section	.nv.info._ZN10layer_norm13ln_bwd_kernelINS_13Kernel_traitsI6__halfffffjLj6144ELj1ELj1ELj8ELj16ENS_18Kernel_traits_baseILj6144ES2_ffffjLj256EEEEELb0ELb0ELb1ELb1EEEvNS_9BwdParamsE,"",@"SHT_CUDA_INFO"
	.sectionflags	@""
	.align	4


	//----- nvinfo : EIATTR_CUDA_API_VERSION
	.align		4
        /*0000*/ 	.byte	0x04, 0x37
        /*0002*/ 	.short	(.L_4209 - .L_4208)
.L_4208:
        /*0004*/ 	.word	0x00000082


	//----- nvinfo : EIATTR_SW2861232_WAR
	.align		4
.L_4209:
        /*0008*/ 	.byte	0x01, 0x35
	.zero		2


	//----- nvinfo : EIATTR_PARAM_CBANK
	.align		4
        /*000c*/ 	.byte	0x04, 0x0a
        /*000e*/ 	.short	(.L_4211 - .L_4210)
	.align		4
.L_4210:
        /*0010*/ 	.word	index@(.nv.constant0._ZN10layer_norm13ln_bwd_kernelINS_13Kernel_traitsI6__halfffffjLj6144ELj1ELj1ELj8ELj16ENS_18Kernel_traits_baseILj6144ES2_ffffjLj256EEEEELb0ELb0ELb1ELb1EEEvNS_9BwdParamsE)
        /*0014*/ 	.short	0x0160
        /*0016*/ 	.short	0x0128


	//----- nvinfo : EIATTR_CBANK_PARAM_SIZE
	.align		4
.L_4211:
        /*0018*/ 	.byte	0x03, 0x19
        /*001a*/ 	.short	0x0128


	//----- nvinfo : EIATTR_KPARAM_INFO
	.align		4
        /*001c*/ 	.byte	0x04, 0x17
        /*001e*/ 	.short	(.L_4213 - .L_4212)
.L_4212:
        /*0020*/ 	.word	0x00000000
        /*0024*/ 	.short	0x0000
        /*0026*/ 	.short	0x0000
        /*0028*/ 	.byte	0x00, 0xf0, 0xa1, 0x04


	//----- nvinfo : EIATTR_MAXREG_COUNT
	.align		4
.L_4213:
        /*002c*/ 	.byte	0x03, 0x1b
        /*002e*/ 	.short	0x00ff


	//----- nvinfo : EIATTR_NUM_BARRIERS
	.align		4
        /*0030*/ 	.byte	0x02, 0x4c
        /*0032*/ 	.byte	0x01
	.zero		1


	//----- nvinfo : EIATTR_MERCURY_ISA_VERSION
	.align		4
        /*0034*/ 	.byte	0x03, 0x5f
        /*0036*/ 	.short	0x0000


	//----- nvinfo : EIATTR_COOP_GROUP_MASK_REGIDS
	.align		4
        /*0038*/ 	.byte	0x04, 0x29
        /*003a*/ 	.short	(.L_4215 - .L_4214)


	//   ....[0]....
.L_4214:
        /*003c*/ 	.word	0xffffffff


	//   ....[1]....
        /*0040*/ 	.word	0xffffffff


	//   ....[2]....
        /*0044*/ 	.word	0xffffffff


	//   ....[3]....
        /*0048*/ 	.word	0xffffffff


	//   ....[4]....
        /*004c*/ 	.word	0xffffffff


	//   ....[5]....
        /*0050*/ 	.word	0xffffffff


	//   ....[6]....
        /*0054*/ 	.word	0xffffffff


	//   ....[7]....
        /*0058*/ 	.word	0xffffffff


	//   ....[8]....
        /*005c*/ 	.word	0xffffffff


	//   ....[9]....
        /*0060*/ 	.word	0xffffffff


	//   ....[10]....
        /*0064*/ 	.word	0xffffffff


	//   ....[11]....
        /*0068*/ 	.word	0xffffffff


	//   ....[12]....
        /*006c*/ 	.word	0xffffffff


	//   ....[13]....
        /*0070*/ 	.word	0xffffffff


	//   ....[14]....
        /*0074*/ 	.word	0xffffffff


	//   ....[15]....
        /*0078*/ 	.word	0xffffffff


	//   ....[16]....
        /*007c*/ 	.word	0xffffffff


	//   ....[17]....
        /*0080*/ 	.word	0xffffffff


	//   ....[18]....
        /*0084*/ 	.word	0xffffffff


	//   ....[19]....
        /*0088*/ 	.word	0xffffffff


	//----- nvinfo : EIATTR_COOP_GROUP_INSTR_OFFSETS
	.align		4
.L_4215:
        /*008c*/ 	.byte	0x04, 0x28
        /*008e*/ 	.short	(.L_4217 - .L_4216)


	//   ....[0]....
.L_4216:
        /*0090*/ 	.word	0x00001700


	//   ....[1]....
        /*0094*/ 	.word	0x00001720


	//   ....[2]....
        /*0098*/ 	.word	0x00001740


	//   ....[3]....
        /*009c*/ 	.word	0x00001760


	//   ....[4]....
        /*00a0*/ 	.word	0x00001780


	//   ....[5]....
        /*00a4*/ 	.word	0x000017a0


	//   ....[6]....
        /*00a8*/ 	.word	0x000017c0


	//   ....[7]....
        /*00ac*/ 	.word	0x000017e0


	//   ....[8]....
        /*00b0*/ 	.word	0x00001800


	//   ....[9]....
        /*00b4*/ 	.word	0x00001820


	//   ....[10]....
        /*00b8*/ 	.word	0x00003770


	//   ....[11]....
        /*00bc*/ 	.word	0x000037f0


	//   ....[12]....
        /*00c0*/ 	.word	0x00003870


	//   ....[13]....
        /*00c4*/ 	.word	0x000038e0


	//   ....[14]....
        /*00c8*/ 	.word	0x00003960


	//   ....[15]....
        /*00cc*/ 	.word	0x000039d0


	//   ....[16]....
        /*00d0*/ 	.word	0x00003a50


	//   ....[17]....
        /*00d4*/ 	.word	0x00003ac0


	//   ....[18]....
        /*00d8*/ 	.word	0x00003b40


	//   ....[19]....
        /*00dc*/ 	.word	0x00003bb0


	//----- nvinfo : EIATTR_EXIT_INSTR_OFFSETS
	.align		4
.L_4217:
        /*00e0*/ 	.byte	0x04, 0x1c
        /*00e2*/ 	.short	(.L_4219 - .L_4218)


	//   ....[0]....
.L_4218:
        /*00e4*/ 	.word	0x00003710


	//----- nvinfo : EIATTR_MAX_THREADS
	.align		4
.L_4219:
        /*00e8*/ 	.byte	0x04, 0x05
        /*00ea*/ 	.short	(.L_4221 - .L_4220)
.L_4220:
        /*00ec*/ 	.word	0x00000100
        /*00f0*/ 	.word	0x00000001
        /*00f4*/ 	.word	0x00000001


	//----- nvinfo : EIATTR_CRS_STACK_SIZE
	.align		4
.L_4221:
        /*00f8*/ 	.byte	0x04, 0x1e
        /*00fa*/ 	.short	(.L_4223 - .L_4222)
.L_4222:
        /*00fc*/ 	.word	0x00000000
.L_4223:


//--------------------- .nv.info._ZN10layer_norm13ln_bwd_kernelINS_13Kernel_traitsI6__halfffffjLj6144ELj1ELj1ELj8ELj16ENS_18Kernel_traits_baseILj6144ES2_ffffjLj256EEEEELb0ELb1ELb0ELb0EEEvNS_9BwdParamsE --------------------------
	.section	.nv.info._ZN10layer_norm13ln_bwd_kernelINS_13Kernel_traitsI6__halfffffjLj6144ELj1ELj1ELj8ELj16ENS_18Kernel_traits_baseILj6144ES2_ffffjLj256EEEEELb0ELb1ELb0ELb0EEEvNS_9BwdParamsE,"",@"SHT_CUDA_INFO"
	.sectionflags	@""
	.align	4


	//----- nvinfo : EIATTR_CUDA_API_VERSION
	.align		4
        /*0000*/ 	.byte	0x04, 0x37
        /*0002*/ 	.short	(.L_4225 - .L_4224)
.L_4224:
        /*0004*/ 	.word	0x00000082


	//----- nvinfo : EIATTR_SW2861232_WAR
	.align		4
.L_4225:
        /*0008*/ 	.byte	0x01, 0x35
	.zero		2


	//----- nvinfo : EIATTR_PARAM_CBANK
	.align		4
        /*000c*/ 	.byte	0x04, 0x0a
        /*000e*/ 	.short	(.L_4227 - .L_4226)
	.align		4
.L_4226:
        /*0010*/ 	.word	index@(.nv.constant0._ZN10layer_norm13ln_bwd_kernelINS_13Kernel_traitsI6__halfffffjLj6144ELj1ELj1ELj8ELj16ENS_18Kernel_traits_baseILj6144ES2_ffffjLj256EEEEELb0ELb1ELb0ELb0EEEvNS_9BwdParamsE)
        /*0014*/ 	.short	0x0160
        /*0016*/ 	.short	0x0128


	//----- nvinfo : EIATTR_CBANK_PARAM_SIZE
	.align		4
.L_4227:
        /*0018*/ 	.byte	0x03, 0x19
        /*001a*/ 	.short	0x0128


	//----- nvinfo : EIATTR_KPARAM_INFO
	.align		4
        /*001c*/ 	.byte	0x04, 0x17
        /*001e*/ 	.short	(.L_4229 - .L_4228)
.L_4228:
        /*0020*/ 	.word	0x00000000
        /*0024*/ 	.short	0x0000
        /*0026*/ 	.short	0x0000
        /*0028*/ 	.byte	0x00, 0xf0, 0xa1, 0x04


	//----- nvinfo : EIATTR_MAXREG_COUNT
	.align		4
.L_4229:
        /*002c*/ 	.byte	0x03, 0x1b
        /*002e*/ 	.short	0x00ff


	//----- nvinfo : EIATTR_NUM_BARRIERS
	.align		4
        /*0030*/ 	.byte	0x02, 0x4c
        /*0032*/ 	.byte	0x01
	.zero		1


	//----- nvinfo : EIATTR_MERCURY_ISA_VERSION
	.align		4
        /*0034*/ 	.byte	0x03, 0x5f
        /*0036*/ 	.short	0x0000


	//----- nvinfo : EIATTR_COOP_GROUP_MASK_REGIDS
	.align		4
        /*0038*/ 	.byte	0x04, 0x29
        /*003a*/ 	.short	(.L_4231 - .L_4230)


	//   ....[0]....
.L_4230:
        /*003c*/ 	.word	0xffffffff


	//   ....[1]....
        /*0040*/ 	.word	0xffffffff


	//   ....[2]....
        /*0044*/ 	.word	0xffffffff


	//   ....[3]....
        /*0048*/ 	.word	0xffffffff


	//   ....[4]....
        /*004c*/ 	.word	0xffffffff


	//   ....[5]....
        /*0050*/ 	.word	0xffffffff


	//   ....[6]....
        /*0054*/ 	.word	0xffffffff


	//   ....[7]....
        /*0058*/ 	.word	0xffffffff


	//   ....[8]....
        /*005c*/ 	.word	0xffffffff


	//   ....[9]....
        /*0060*/ 	.word	0xffffffff


	//   ....[10]....
        /*0064*/ 	.word	0xffffffff


	//   ....[11]....
        /*0068*/ 	.word	0xffffffff


	//   ....[12]....
        /*006c*/ 	.word	0xffffffff


	//   ....[13]....
        /*0070*/ 	.word	0xffffffff


	//   ....[14]....
        /*0074*/ 	.word	0xffffffff


	//   ....[15]....
        /*0078*/ 	.word	0xffffffff


	//   ....[16]....
        /*007c*/ 	.word	0xffffffff


	//   ....[17]....
        /*0080*/ 	.word	0xffffffff


	//   ....[18]....
        /*0084*/ 	.word	0xffffffff


	//   ....[19]....
        /*0088*/ 	.word	0xffffffff


	//----- nvinfo : EIATTR_COOP_GROUP_INSTR_OFFSETS
	.align		4
.L_4231:
        /*008c*/ 	.byte	0x04, 0x28
        /*008e*/ 	.short	(.L_4233 - .L_4232)


	//   ....[0]....
.L_4232:
        /*0090*/ 	.word	0x00001e60


	//   ....[1]....
        /*0094*/ 	.word	0x00001e80


	//   ....[2]....
        /*0098*/ 	.word	0x00001ea0


	//   ....[3]....
        /*009c*/ 	.word	0x00001ec0


	//   ....[4]....
        /*00a0*/ 	.word	0x00001ee0


	//   ....[5]....
        /*00a4*/ 	.word	0x00001f00


	//   ....[6]....
        /*00a8*/ 	.word	0x00001f20


	//   ....[7]....
        /*00ac*/ 	.word	0x00001f40


	//   ....[8]....
        /*00b0*/ 	.word	0x00001f60


	//   ....[9]....
        /*00b4*/ 	.word	0x00001f80


	//   ....[10]....
        /*00b8*/ 	.word	0x00003950


	//   ....[11]....
        /*00bc*/ 	.word	0x000039d0


	//   ....[12]....
        /*00c0*/ 	.word	0x00003a50


	//   ....[13]....
        /*00c4*/ 	.word	0x00003ac0


	//   ....[14]....
        /*00c8*/ 	.word	0x00003b40


	//   ....[15]....
        /*00cc*/ 	.word	0x00003bb0


	//   ....[16]....
        /*00d0*/ 	.word	0x00003c30


	//   ....[17]....
        /*00d4*/ 	.word	0x00003ca0


	//   ....[18]....
        /*00d8*/ 	.word	0x00003d20


	//   ....[19]....
        /*00dc*/ 	.word	0x00003d90


	//----- nvinfo : EIATTR_EXIT_INSTR_OFFSETS
	.align		4
.L_4233:
        /*00e0*/ 	.byte	0x04, 0x1c
        /*00e2*/ 	.short	(.L_4235 - .L_4234)


	//   ....[0]....
.L_4234:
        /*00e4*/ 	.word	0x00003870


	//   ....[1]....
        /*00e8*/ 	.word	0x000038f0


	//----- nvinfo : EIATTR_MAX_THREADS
	.align		4
.L_4235:
        /*00ec*/ 	.byte	0x04, 0x05
        /*00ee*/ 	.short	(.L_4237 - .L_4236)
.L_4236:
        /*00f0*/ 	.word	0x00000100
        /*00f4*/ 	.word	0x00000001
        /*00f8*/ 	.word	0x00000001


	//----- nvinfo : EIATTR_CRS_STACK_SIZE
	.align		4
.L_4237:
        /*00fc*/ 	.byte	0x04, 0x1e
        /*00fe*/ 	.short	(.L_4239 - .L_4238)
.L_4238:
        /*0100*/ 	.word	0x00000000
.L_4239:


//--------------------- .nv.info._ZN10layer_norm13ln_bwd_kernelINS_13Kernel_traitsI6__halfffffjLj6144ELj1ELj1ELj8ELj16ENS_18Kernel_traits_baseILj6144ES2_ffffjLj256EEEEELb0ELb1ELb0ELb1EEEvNS_9BwdParamsE --------------------------
	.section	.nv.info._ZN10layer_norm13ln_bwd_kernelINS_13Kernel_traitsI6__halfffffjLj6144ELj1ELj1ELj8ELj16ENS_18Kernel_traits_baseILj6144ES2_ffffjLj256EEEEELb0ELb1ELb0ELb1EEEvNS_9BwdParamsE,"",@"SHT_CUDA_INFO"
	.sectionflags	@""
	.align	4


	//----- nvinfo : EIATTR_CUDA_API_VERSION
	.align		4
        /*0000*/ 	.byte	0x04, 0x37
        /*0002*/ 	.short	(.L_4241 - .L_4240)
.L_4240:
        /*0004*/ 	.word	0x00000082


	//----- nvinfo : EIATTR_SW2861232_WAR
	.align		4
.L_4241:
        /*0008*/ 	.byte	0x01, 0x35
	.zero		2


	//----- nvinfo : EIATTR_PARAM_CBANK
	.align		4
        /*000c*/ 	.byte	0x04, 0x0a
        /*000e*/ 	.short	(.L_4243 - .L_4242)
	.align		4
.L_4242:
        /*0010*/ 	.word	index@(.nv.constant0._ZN10layer_norm13ln_bwd_kernelINS_13Kernel_traitsI6__halfffffjLj6144ELj1ELj1ELj8ELj16ENS_18Kernel_traits_baseILj6144ES2_ffffjLj256EEEEELb0ELb1ELb0ELb1EEEvNS_9BwdParamsE)
        /*0014*/ 	.short	0x0160
        /*0016*/ 	.short	0x0128


	//----- nvinfo : EIATTR_CBANK_PARAM_SIZE
	.align		4
.L_4243:
        /*0018*/ 	.byte	0x03, 0x19
        /*001a*/ 	.short	0x0128


	//----- nvinfo : EIATTR_KPARAM_INFO
	.align		4
        /*001c*/ 	.byte	0x04, 0x17
        /*001e*/ 	.short	(.L_4245 - .L_4244)
.L_4244:
        /*0020*/ 	.word	0x00000000
        /*0024*/ 	.short	0x0000
        /*0026*/ 	.short	0x0000
        /*0028*/ 	.byte	0x00, 0xf0, 0xa1, 0x04


	//----- nvinfo : EIATTR_MAXREG_COUNT
	.align		4
.L_4245:
        /*002c*/ 	.byte	0x03, 0x1b
        /*002e*/ 	.short	0x00ff


	//----- nvinfo : EIATTR_NUM_BARRIERS
	.align		4
        /*0030*/ 	.byte	0x02, 0x4c
        /*0032*/ 	.byte	0x01
	.zero		1


	//----- nvinfo : EIATTR_MERCURY_ISA_VERSION
	.align		4
        /*0034*/ 	.byte	0x03, 0x5f
        /*0036*/ 	.short	0x0000


	//----- nvinfo : EIATTR_COOP_GROUP_MASK_REGIDS
	.align		4
        /*0038*/ 	.byte	0x04, 0x29
        /*003a*/ 	.short	(.L_4247 - .L_4246)


	//   ....[0]....
.L_4246:
        /*003c*/ 	.word	0xffffffff


	//   ....[1]....
        /*0040*/ 	.word	0xffffffff


	//   ....[2]....
        /*0044*/ 	.word	0xffffffff


	//   ....[3]....
        /*0048*/ 	.word	0xffffffff


	//   ....[4]....
        /*004c*/ 	.word	0xffffffff


	//   ....[5]....
        /*0050*/ 	.word	0xffffffff


	//   ....[6]....
        /*0054*/ 	.word	0xffffffff


	//   ....[7]....
        /*0058*/ 	.word	0xffffffff


	//   ....[8]....
        /*005c*/ 	.word	0xffffffff


	//   ....[9]....
        /*0060*/ 	.word	0xffffffff


	//   ....[10]....
        /*0064*/ 	.word	0xffffffff


	//   ....[11]....
        /*0068*/ 	.word	0xffffffff


	//   ....[12]....
        /*006c*/ 	.word	0xffffffff


	//   ....[13]....
        /*0070*/ 	.word	0xffffffff


	//   ....[14]....
        /*0074*/ 	.word	0xffffffff


	//   ....[15]....
        /*0078*/ 	.word	0xffffffff


	//   ....[16]....
        /*007c*/ 	.word	0xffffffff


	//   ....[17]....
        /*0080*/ 	.word	0xffffffff


	//   ....[18]....
        /*0084*/ 	.word	0xffffffff


	//   ....[19]....
        /*0088*/ 	.word	0xffffffff


	//----- nvinfo : EIATTR_COOP_GROUP_INSTR_OFFSETS
	.align		4
.L_4247:
        /*008c*/ 	.byte	0x04, 0x28
        /*008e*/ 	.short	(.L_4249 - .L_4248)


	//   ....[0]....
.L_4248:
        /*0090*/ 	.word	0x00001960


	//   ....[1]....
        /*0094*/ 	.word	0x00001980


	//   ....[2]....
        /*0098*/ 	.word	0x000019a0


	//   ....[3]....
        /*009c*/ 	.word	0x000019c0


	//   ....[4]....
        /*00a0*/ 	.word	0x000019e0


	//   ....[5]....
        /*00a4*/ 	.word	0x00001a00


	//   ....[6]....
        /*00a8*/ 	.word	0x00001a20


	//   ....[7]....
        /*00ac*/ 	.word	0x00001a40


	//   ....[8]....
        /*00b0*/ 	.word	0x00001a60


	//   ....[9]....
        /*00b4*/ 	.word	0x00001a80


	//   ....[10]....
        /*00b8*/ 	.word	0x00003260


	//   ....[11]....
        /*00bc*/ 	.word	0x000032e0


	//   ....[12]....
        /*00c0*/ 	.word	0x00003360


	//   ....[13]....
        /*00c4*/ 	.word	0x000033d0


	//   ....[14]....
        /*00c8*/ 	.word	0x00003450


	//   ....[15]....
        /*00cc*/ 	.word	0x000034c0


	//   ....[16]....
        /*00d0*/ 	.word	0x00003540


	//   ....[17]....
        /*00d4*/ 	.word	0x000035b0


	//   ....[18]....
        /*00d8*/ 	.word	0x00003630


	//   ....[19]....
        /*00dc*/ 	.word	0x000036a0


	//----- nvinfo : EIATTR_EXIT_INSTR_OFFSETS
	.align		4
.L_4249:
        /*00e0*/ 	.byte	0x04, 0x1c
        /*00e2*/ 	.short	(.L_4251 - .L_4250)


	//   ....[0]....
.L_4250:
        /*00e4*/ 	.word	0x00003200


	//----- nvinfo : EIATTR_MAX_THREADS
	.align		4
.L_4251:
        /*00e8*/ 	.byte	0x04, 0x05
        /*00ea*/ 	.short	(.L_4253 - .L_4252)
.L_4252:
        /*00ec*/ 	.word	0x00000100
        /*00f0*/ 	.word	0x00000001
        /*00f4*/ 	.word	0x00000001


	//----- nvinfo : EIATTR_CRS_STACK_SIZE
	.align		4
.L_4253:
        /*00f8*/ 	.byte	0x04, 0x1e
        /*00fa*/ 	.short	(.L_4255 - .L_4254)
.L_4254:
        /*00fc*/ 	.word	0x00000000
.L_4255:


//--------------------- .nv.info._ZN10layer_norm13ln_bwd_kernelINS_13Kernel_traitsI6__halfffffjLj6144ELj1ELj1ELj8ELj16ENS_18Kernel_traits_baseILj6144ES2_ffffjLj256EEEEELb0ELb1ELb1ELb0EEEvNS_9BwdParamsE --------------------------
	.section	.nv.info._ZN10layer_norm13ln_bwd_kernelINS_13Kernel_traitsI6__halfffffjLj6144ELj1ELj1ELj8ELj16ENS_18Kernel_traits_baseILj6144ES2_ffffjLj256EEEEELb0ELb1ELb1ELb0EEEvNS_9BwdParamsE,"",@"SHT_CUDA_INFO"
	.sectionflags	@""
	.align	4


	//----- nvinfo : EIATTR_CUDA_API_VERSION
	.align		4
        /*0000*/ 	.byte	0x04, 0x37
        /*0002*/ 	.short	(.L_4257 - .L_4256)
.L_4256:
        /*0004*/ 	.word	0x00000082


	//----- nvinfo : EIATTR_SW2861232_WAR
	.align		4
.L_4257:
        /*0008*/ 	.byte	0x01, 0x35
	.zero		2


	//----- nvinfo : EIATTR_PARAM_CBANK
	.align		4
        /*000c*/ 	.byte	0x04, 0x0a
        /*000e*/ 	.short	(.L_4259 - .L_4258)
	.align		4
.L_4258:
        /*0010*/ 	.word	index@(.nv.constant0._ZN10layer_norm13ln_bwd_kernelINS_13Kernel_traitsI6__halfffffjLj6144ELj1ELj1ELj8ELj16ENS_18Kernel_traits_baseILj6144ES2_ffffjLj256EEEEELb0ELb1ELb1ELb0EEEvNS_9BwdParamsE)
        /*0014*/ 	.short	0x0160
        /*0016*/ 	.short	0x0128


	//----- nvinfo : EIATTR_CBANK_PARAM_SIZE
	.align		4
.L_4259:
        /*0018*/ 	.byte	0x03, 0x19
        /*001a*/ 	.short	0x0128


	//----- nvinfo : EIATTR_KPARAM_INFO
	.align		4
        /*001c*/ 	.byte	0x04, 0x17
        /*001e*/ 	.short	(.L_4261 - .L_4260)
.L_4260:
        /*0020*/ 	.word	0x00000000
        /*0024*/ 	.short	0x0000
        /*0026*/ 	.short	0x0000
        /*0028*/ 	.byte	0x00, 0xf0, 0xa1, 0x04


	//----- nvinfo : EIATTR_MAXREG_COUNT
	.align		4
.L_4261:
        /*002c*/ 	.byte	0x03, 0x1b
        /*002e*/ 	.short	0x00ff


	//----- nvinfo : EIATTR_NUM_BARRIERS
	.align		4
        /*0030*/ 	.byte	0x02, 0x4c
        /*0032*/ 	.byte	0x01
	.zero		1


	//----- nvinfo : EIATTR_MERCURY_ISA_VERSION
	.align		4
        /*0034*/ 	.byte	0x03, 0x5f
        /*0036*/ 	.short	0x0000


	//----- nvinfo : EIATTR_COOP_GROUP_MASK_REGIDS
	.align		4
        /*0038*/ 	.byte	0x04, 0x29
        /*003a*/ 	.short	(.L_4263 - .L_4262)


	//   ....[0]....
.L_4262:
        /*003c*/ 	.word	0xffffffff


	//   ....[1]....
        /*0040*/ 	.word	0xffffffff


	//   ....[2]....
        /*0044*/ 	.word	0xffffffff


	//   ....[3]....
        /*0048*/ 	.word	0xffffffff


	//   ....[4]....
        /*004c*/ 	.word	0xffffffff


	//   ....[5]....
        /*0050*/ 	.word	0xffffffff


	//   ....[6]....
        /*0054*/ 	.word	0xffffffff


	//   ....[7]....
        /*0058*/ 	.word	0xffffffff


	//   ....[8]....
        /*005c*/ 	.word	0xffffffff


	//   ....[9]....
        /*0060*/ 	.word	0xffffffff


	//   ....[10]....
        /*0064*/ 	.word	0xffffffff


	//   ....[11]....
        /*0068*/ 	.word	0xffffffff


	//   ....[12]....
        /*006c*/ 	.word	0xffffffff


	//   ....[13]....
        /*0070*/ 	.word	0xffffffff


	//   ....[14]....
        /*0074*/ 	.word	0xffffffff


	//   ....[15]....
        /*0078*/ 	.word	0xffffffff


	//   ....[16]....
        /*007c*/ 	.word	0xffffffff


	//   ....[17]....
        /*0080*/ 	.word	0xffffffff


	//   ....[18]....
        /*0084*/ 	.word	0xffffffff


	//   ....[19]....
        /*0088*/ 	.word	0xffffffff


	//----- nvinfo : EIATTR_COOP_GROUP_INSTR_OFFSETS
	.align		4
.L_4263:
        /*008c*/ 	.byte	0x04, 0x28
        /*008e*/ 	.short	(.L_4265 - .L_4264)


	//   ....[0]....
.L_4264:
        /*0090*/ 	.word	0x000021b0


	//   ....[1]....
        /*0094*/ 	.word	0x000021d0


	//   ....[2]....
        /*0098*/ 	.word	0x000021f0


	//   ....[3]....
        /*009c*/ 	.word	0x00002210


	//   ....[4]....
        /*00a0*/ 	.word	0x00002230


	//   ....[5]....
        /*00a4*/ 	.word	0x00002250


	//   ....[6]....
        /*00a8*/ 	.word	0x00002270


	//   ....[7]....
        /*00ac*/ 	.word	0x00002290


	//   ....[8]....
        /*00b0*/ 	.word	0x000022b0


	//   ....[9]....
        /*00b4*/ 	.word	0x000022d0


	//   ....[10]....
        /*00b8*/ 	.word	0x000049a0


	//   ....[11]....
        /*00bc*/ 	.word	0x00004a20


	//   ....[12]....
        /*00c0*/ 	.word	0x00004aa0


	//   ....[13]....
        /*00c4*/ 	.word	0x00004b10


	//   ....[14]....
        /*00c8*/ 	.word	0x00004b90


	//   ....[15]....
        /*00cc*/ 	.word	0x00004c00


	//   ....[16]....
        /*00d0*/ 	.word	0x00004c80


	//   ....[17]....
        /*00d4*/ 	.word	0x00004cf0


	//   ....[18]....
        /*00d8*/ 	.word	0x00004d70


	//   ....[19]....
        /*00dc*/ 	.word	0x00004de0


	//----- nvinfo : EIATTR_EXIT_INSTR_OFFSETS
	.align		4
.L_4265:
        /*00e0*/ 	.byte	0x04, 0x1c
        /*00e2*/ 	.short	(.L_4267 - .L_4266)


	//   ....[0]....
.L_4266:
        /*00e4*/ 	.word	0x000048c0


	//   ....[1]....
        /*00e8*/ 	.word	0x00004940


	//----- nvinfo : EIATTR_MAX_THREADS
	.align		4
.L_4267:
        /*00ec*/ 	.byte	0x04, 0x05
        /*00ee*/ 	.short	(.L_4269 - .L_4268)
.L_4268:
        /*00f0*/ 	.word	0x00000100
        /*00f4*/ 	.word	0x00000001
        /*00f8*/ 	.word	0x00000001


	//----- nvinfo : EIATTR_CRS_STACK_SIZE
	.align		4
.L_4269:
        /*00fc*/ 	.byte	0x04, 0x1e
        /*00fe*/ 	.short	(.L_4271 - .L_4270)
.L_4270:
        /*0100*/ 	.word	0x00000000
.L_4271:


//--------------------- .nv.info._ZN10layer_norm13ln_bwd_kernelINS_13Kernel_traitsI6__halfffffjLj6144ELj1ELj1ELj8ELj16ENS_18Kernel_traits_baseILj6144ES2_ffffjLj256EEEEELb0ELb1ELb1ELb1EEEvNS_9BwdParamsE --------------------------
	.section	.nv.info._ZN10layer_norm13ln_bwd_kernelINS_13Kernel_traitsI6__halfffffjLj6144ELj1ELj1ELj8ELj16ENS_18Kernel_traits_baseILj6144ES2_ffffjLj256EEEEELb0ELb1ELb1ELb1EEEvNS_9BwdParamsE,"",@"SHT_CUDA_INFO"
	.sectionflags	@""
	.align	4


	//----- nvinfo : EIATTR_CUDA_API_VERSION
	.align		4
        /*0000*/ 	.byte	0x04, 0x37
        /*0002*/ 	.short	(.L_4273 - .L_4272)
.L_4272:
        /*0004*/ 	.word	0x00000082


	//----- nvinfo : EIATTR_SW2861232_WAR
	.align		4
.L_4273:
        /*0008*/ 	.byte	0x01, 0x35
	.zero		2


	//----- nvinfo : EIATTR_PARAM_CBANK
	.align		4
        /*000c*/ 	.byte	0x04, 0x0a
        /*000e*/ 	.short	(.L_4275 - .L_4274)
	.align		4
.L_4274:
        /*0010*/ 	.word	index@(.nv.constant0._ZN10layer_norm13ln_bwd_kernelINS_13Kernel_traitsI6__halfffffjLj6144ELj1ELj1ELj8ELj16ENS_18Kernel_traits_baseILj6144ES2_ffffjLj256EEEEELb0ELb1ELb1ELb1EEEvNS_9BwdParamsE)
        /*0014*/ 	.short	0x0160
        /*0016*/ 	.short	0x0128


	//----- nvinfo : EIATTR_CBANK_PARAM_SIZE
	.align		4
.L_4275:
        /*0018*/ 	.byte	0x03, 0x19
        /*001a*/ 	.short	0x0128


	//----- nvinfo : EIATTR_KPARAM_INFO
	.align		4
        /*001c*/ 	.byte	0x04, 0x17
        /*001e*/ 	.short	(.L_4277 - .L_4276)
.L_4276:
        /*0020*/ 	.word	0x00000000
        /*0024*/ 	.short	0x0000
        /*0026*/ 	.short	0x0000
        /*0028*/ 	.byte	0x00, 0xf0, 0xa1, 0x04


	//----- nvinfo : EIATTR_MAXREG_COUNT
	.align		4
.L_4277:
        /*002c*/ 	.byte	0x03, 0x1b
        /*002e*/ 	.short	0x00ff


	//----- nvinfo : EIATTR_NUM_BARRIERS
	.align		4
        /*0030*/ 	.byte	0x02, 0x4c
        /*0032*/ 	.byte	0x01
	.zero		1


	//----- nvinfo : EIATTR_MERCURY_ISA_VERSION
	.align		4
        /*0034*/ 	.byte	0x03, 0x5f
        /*0036*/ 	.short	0x0000


	//----- nvinfo : EIATTR_COOP_GROUP_MASK_REGIDS
	.align		4
        /*0038*/ 	.byte	0x04, 0x29
        /*003a*/ 	.short	(.L_4279 - .L_4278)


	//   ....[0]....
.L_4278:
        /*003c*/ 	.word	0xffffffff


	//   ....[1]....
        /*0040*/ 	.word	0xffffffff


	//   ....[2]....
        /*0044*/ 	.word	0xffffffff


	//   ....[3]....
        /*0048*/ 	.word	0xffffffff


	//   ....[4]....
        /*004c*/ 	.word	0xffffffff


	//   ....[5]....
        /*0050*/ 	.word	0xffffffff


	//   ....[6]....
        /*0054*/ 	.word	0xffffffff


	//   ....[7]....
        /*0058*/ 	.word	0xffffffff


	//   ....[8]....
        /*005c*/ 	.word	0xffffffff


	//   ....[9]....
        /*0060*/ 	.word	0xffffffff


	//   ....[10]....
        /*0064*/ 	.word	0xffffffff


	//   ....[11]....
        /*0068*/ 	.word	0xffffffff


	//   ....[12]....
        /*006c*/ 	.word	0xffffffff


	//   ....[13]....
        /*0070*/ 	.word	0xffffffff


	//   ....[14]....
        /*0074*/ 	.word	0xffffffff


	//   ....[15]....
        /*0078*/ 	.word	0xffffffff


	//   ....[16]....
        /*007c*/ 	.word	0xffffffff


	//   ....[17]....
        /*0080*/ 	.word	0xffffffff


	//   ....[18]....
        /*0084*/ 	.word	0xffffffff


	//   ....[19]....
        /*0088*/ 	.word	0xffffffff


	//----- nvinfo : EIATTR_COOP_GROUP_INSTR_OFFSETS
	.align		4
.L_4279:
        /*008c*/ 	.byte	0x04, 0x28
        /*008e*/ 	.short	(.L_4281 - .L_4280)


	//   ....[0]....
.L_4280:
        /*0090*/ 	.word	0x00001b60


	//   ....[1]....
        /*0094*/ 	.word	0x00001b80


	//   ....[2]....
        /*0098*/ 	.word	0x00001ba0


	//   ....[3]....
        /*009c*/ 	.word	0x00001bc0


	//   ....[4]....
        /*00a0*/ 	.word	0x00001be0


	//   ....[5]....
        /*00a4*/ 	.word	0x00001c00


	//   ....[6]....
        /*00a8*/ 	.word	0x00001c20


	//   ....[7]....
        /*00ac*/ 	.word	0x00001c40


	//   ....[8]....
        /*00b0*/ 	.word	0x00001c60


	//   ....[9]....
        /*00b4*/ 	.word	0x00001c80


	//   ....[10]....
        /*00b8*/ 	.word	0x00003d80


	//   ....[11]....
        /*00bc*/ 	.word	0x00003e00


	//   ....[12]....
        /*00c0*/ 	.word	0x00003e80


	//   ....[13]....
        /*00c4*/ 	.word	0x00003ef0


	//   ....[14]....
        /*00c8*/ 	.word	0x00003f70


	//   ....[15]....
        /*00cc*/ 	.word	0x00003fe0


	//   ....[16]....
        /*00d0*/ 	.word	0x00004060


	//   ....[17]....
        /*00d4*/ 	.word	0x000040d0


	//   ....[18]....
        /*00d8*/ 	.word	0x00004150


	//   ....[19]....
        /*00dc*/ 	.word	0x000041c0


	//----- nvinfo : EIATTR_EXIT_INSTR_OFFSETS
	.align		4
.L_4281:
        /*00e0*/ 	.byte	0x04, 0x1c
        /*00e2*/ 	.short	(.L_4283 - .L_4282)


	//   ....[0]....
.L_4282:
        /*00e4*/ 	.word	0x00003d20


	//----- nvinfo : EIATTR_MAX_THREADS
	.align		4
.L_4283:
        /*00e8*/ 	.byte	0x04, 0x05
        /*00ea*/ 	.short	(.L_4285 - .L_4284)
.L_4284:
        /*00ec*/ 	.word	0x00000100
        /*00f0*/ 	.word	0x00000001
        /*00f4*/ 	.word	0x00000001


	//----- nvinfo : EIATTR_CRS_STACK_SIZE
	.align		4
.L_4285:
        /*00f8*/ 	.byte	0x04, 0x1e
        /*00fa*/ 	.short	(.L_4287 - .L_4286)
.L_4286:
        /*00fc*/ 	.word	0x00000000
.L_4287:


//--------------------- .nv.info._ZN10layer_norm13ln_bwd_kernelINS_13Kernel_traitsI6__halfffffjLj6144ELj1ELj1ELj8ELj16ENS_18Kernel_traits_baseILj6144ES2_ffffjLj256EEEEELb1ELb0ELb0ELb0EEEvNS_9BwdParamsE --------------------------
	.section	.nv.info._ZN10layer_norm13ln_bwd_kernelINS_13Kernel_traitsI6__halfffffjLj6144ELj1ELj1ELj8ELj16ENS_18Kernel_traits_baseILj6144ES2_ffffjLj256EEEEELb1ELb0ELb0ELb0EEEvNS_9BwdParamsE,"",@"SHT_CUDA_INFO"
	.sectionflags	@""
	.align	4


	//----- nvinfo : EIATTR_CUDA_API_VERSION
	.align		4
        /*0000*/ 	.byte	0x04, 0x37
        /*0002*/ 	.short	(.L_4289 - .L_4288)
.L_4288:
        /*0004*/ 	.word	0x00000082


	//----- nvinfo : EIATTR_SW2861232_WAR
	.align		4
.L_4289:
        /*0008*/ 	.byte	0x01, 0x35
	.zero		2


	//----- nvinfo : EIATTR_PARAM_CBANK
	.align		4
        /*000c*/ 	.byte	0x04, 0x0a
        /*000e*/ 	.short	(.L_4291 - .L_4290)
	.align		4
.L_4290:
        /*0010*/ 	.word	index@(.nv.constant0._ZN10layer_norm13ln_bwd_kernelINS_13Kernel_traitsI6__halfffffjLj6144ELj1ELj1ELj8ELj16ENS_18Kernel_traits_baseILj6144ES2_ffffjLj256EEEEELb1ELb0ELb0ELb0EEEvNS_9BwdParamsE)
        /*0014*/ 	.short	0x0160
        /*0016*/ 	.short	0x0128


	//----- nvinfo : EIATTR_CBANK_PARAM_SIZE
	.align		4
.L_4291:
        /*0018*/ 	.byte	0x03, 0x19
        /*001a*/ 	.short	0x0128


	//----- nvinfo : EIATTR_KPARAM_INFO
	.align		4
        /*001c*/ 	.byte	0x04, 0x17
        /*001e*/ 	.short	(.L_4293 - .L_4292)
.L_4292:
        /*0020*/ 	.word	0x00000000
        /*0024*/ 	.short	0x0000
        /*0026*/ 	.short	0x0000
        /*0028*/ 	.byte	0x00, 0xf0, 0xa1, 0x04


	//----- nvinfo : EIATTR_MAXREG_COUNT
	.align		4
.L_4293:
        /*002c*/ 	.byte	0x03, 0x1b
        /*002e*/ 	.short	0x00ff


	//----- nvinfo : EIATTR_NUM_BARRIERS
	.align		4
        /*0030*/ 	.byte	0x02, 0x4c
        /*0032*/ 	.byte	0x01
	.zero		1


	//----- nvinfo : EIATTR_MERCURY_ISA_VERSION
	.align		4
        /*0034*/ 	.byte	0x03, 0x5f
        /*0036*/ 	.short	0x0000


	//----- nvinfo : EIATTR_COOP_GROUP_MASK_REGIDS
	.align		4
        /*0038*/ 	.byte	0x04, 0x29
        /*003a*/ 	.short	(.L_4295 - .L_4294)


	//   ....[0]....
.L_4294:
        /*003c*/ 	.word	0xffffffff


	//   ....[1]....
        /*0040*/ 	.word	0xffffffff


	//   ....[2]....
        /*0044*/ 	.word	0xffffffff


	//   ....[3]....
        /*0048*/ 	.word	0xffffffff


	//   ....[4]....
        /*004c*/ 	.word	0xffffffff


	//   ....[5]....
        /*0050*/ 	.word	0xffffffff


	//   ....[6]....
        /*0054*/ 	.word	0xffffffff


	//   ....[7]....
        /*0058*/ 	.word	0xffffffff


	//   ....[8]....
        /*005c*/ 	.word	0xffffffff


	//   ....[9]....
        /*0060*/ 	.word	0xffffffff


	//   ....[10]....
        /*0064*/ 	.word	0xffffffff


	//   ....[11]....
        /*0068*/ 	.word	0xffffffff


	//   ....[12]....
        /*006c*/ 	.word	0xffffffff


	//   ....[13]....
        /*0070*/ 	.word	0xffffffff


	//   ....[14]....
        /*0074*/ 	.word	0xffffffff


	//   ....[15]....
        /*0078*/ 	.word	0xffffffff


	//   ....[16]....
        /*007c*/ 	.word	0xffffffff


	//   ....[17]....
        /*0080*/ 	.word	0xffffffff


	//   ....[18]....
        /*0084*/ 	.word	0xffffffff


	//   ....[19]....
        /*0088*/ 	.word	0xffffffff


	//----- nvinfo : EIATTR_COOP_GROUP_INSTR_OFFSETS
	.align		4
.L_4295:
        /*008c*/ 	.byte	0x04, 0x28
        /*008e*/ 	.short	(.L_4297 - .L_4296)


	//   ....[0]....
.L_4296:
        /*0090*/ 	.word	0x00001af0


	//   ....[1]....
        /*0094*/ 	.word	0x00001b10


	//   ....[2]....
        /*0098*/ 	.word	0x00001b30


	//   ....[3]....
        /*009c*/ 	.word	0x00001b50


	//   ....[4]....
        /*00a0*/ 	.word	0x00001b70


	//   ....[5]....
        /*00a4*/ 	.word	0x00001b90


	//   ....[6]....
        /*00a8*/ 	.word	0x00001bb0


	//   ....[7]....
        /*00ac*/ 	.word	0x00001bd0


	//   ....[8]....
        /*00b0*/ 	.word	0x00001bf0


	//   ....[9]....
        /*00b4*/ 	.word	0x00001c10


	//   ....[10]....
        /*00b8*/ 	.word	0x000033e0


	//   ....[11]....
        /*00bc*/ 	.word	0x00003460


	//   ....[12]....
        /*00c0*/ 	.word	0x000034e0


	//   ....[13]....
        /*00c4*/ 	.word	0x00003550


	//   ....[14]....
        /*00c8*/ 	.word	0x000035d0


	//   ....[15]....
        /*00cc*/ 	.word	0x00003640


	//   ....[16]....
        /*00d0*/ 	.word	0x000036c0


	//   ....[17]....
        /*00d4*/ 	.word	0x00003730


	//   ....[18]....
        /*00d8*/ 	.word	0x000037b0


	//   ....[19]....
        /*00dc*/ 	.word	0x00003820


	//----- nvinfo : EIATTR_EXIT_INSTR_OFFSETS
	.align		4
.L_4297:
        /*00e0*/ 	.byte	0x04, 0x1c
        /*00e2*/ 	.short	(.L_4299 - .L_4298)


	//   ....[0]....
.L_4298:
        /*00e4*/ 	.word	0x00003320


	//   ....[1]....
        /*00e8*/ 	.word	0x00003380


	//----- nvinfo : EIATTR_MAX_THREADS
	.align		4
.L_4299:
        /*00ec*/ 	.byte	0x04, 0x05
        /*00ee*/ 	.short	(.L_4301 - .L_4300)
.L_4300:
        /*00f0*/ 	.word	0x00000100
        /*00f4*/ 	.word	0x00000001
        /*00f8*/ 	.word	0x00000001


	//----- nvinfo : EIATTR_CRS_STACK_SIZE
	.align		4
.L_4301:
        /*00fc*/ 	.byte	0x04, 0x1e
        /*00fe*/ 	.short	(.L_4303 - .L_4302)
.L_4302:
        /*0100*/ 	.word	0x00000000
.L_4303:


//--------------------- .nv.info._ZN10layer_norm13ln_bwd_kernelINS_13Kernel_traitsI6__halfffffjLj6144ELj1ELj1ELj8ELj16ENS_18Kernel_traits_baseILj6144ES2_ffffjLj256EEEEELb1ELb0ELb0ELb1EEEvNS_9BwdParamsE --------------------------
	.section	.nv.info._ZN10layer_norm13ln_bwd_kernelINS_13Kernel_traitsI6__halfffffjLj6144ELj1ELj1ELj8ELj16ENS_18Kernel_traits_baseILj6144ES2_ffffjLj256EEEEELb1ELb0ELb0ELb1EEEvNS_9BwdParamsE,"",@"SHT_CUDA_INFO"
	.sectionflags	@""
	.align	4


	//----- nvinfo : EIATTR_CUDA_API_VERSION
	.align		4
        /*0000*/ 	.byte	0x04, 0x37
        /*0002*/ 	.short	(.L_4305 - .L_4304)
.L_4304:
        /*0004*/ 	.word	0x00000082


	//----- nvinfo : EIATTR_SW2861232_WAR
	.align		4
.L_4305:
        /*0008*/ 	.byte	0x01, 0x35
	.zero		2


	//----- nvinfo : EIATTR_PARAM_CBANK
	.align		4
        /*000c*/ 	.byte	0x04, 0x0a
        /*000e*/ 	.short	(.L_4307 - .L_4306)
	.align		4
.L_4306:
        /*0010*/ 	.word	index@(.nv.constant0._ZN10layer_norm13ln_bwd_kernelINS_13Kernel_traitsI6__halfffffjLj6144ELj1ELj1ELj8ELj16ENS_18Kernel_traits_baseILj6144ES2_ffffjLj256EEEEELb1ELb0ELb0ELb1EEEvNS_9BwdParamsE)
        /*0014*/ 	.short	0x0160
        /*0016*/ 	.short	0x0128


	//----- nvinfo : EIATTR_CBANK_PARAM_SIZE
	.align		4
.L_4307:
        /*0018*/ 	.byte	0x03, 0x19
        /*001a*/ 	.short	0x0128


	//----- nvinfo : EIATTR_KPARAM_INFO
	.align		4
        /*001c*/ 	.byte	0x04, 0x17
        /*001e*/ 	.short	(.L_4309 - .L_4308)
.L_4308:
        /*0020*/ 	.word	0x00000000
        /*0024*/ 	.short	0x0000
        /*0026*/ 	.short	0x0000
        /*0028*/ 	.byte	0x00, 0xf0, 0xa1, 0x04


	//----- nvinfo : EIATTR_MAXREG_COUNT
	.align		4
.L_4309:
        /*002c*/ 	.byte	0x03, 0x1b
        /*002e*/ 	.short	0x00ff


	//----- nvinfo : EIATTR_NUM_BARRIERS
	.align		4
        /*0030*/ 	.byte	0x02, 0x4c
        /*0032*/ 	.byte	0x01
	.zero		1


	//----- nvinfo : EIATTR_MERCURY_ISA_VERSION
	.align		4
        /*0034*/ 	.byte	0x03, 0x5f
        /*0036*/ 	.short	0x0000


	//----- nvinfo : EIATTR_COOP_GROUP_MASK_REGIDS
	.align		4
        /*0038*/ 	.byte	0x04, 0x29
        /*003a*/ 	.short	(.L_4311 - .L_4310)


	//   ....[0]....
.L_4310:
        /*003c*/ 	.word	0xffffffff


	//   ....[1]....
        /*0040*/ 	.word	0xffffffff


	//   ....[2]....
        /*0044*/ 	.word	0xffffffff


	//   ....[3]....
        /*0048*/ 	.word	0xffffffff


	//   ....[4]....
        /*004c*/ 	.word	0xffffffff


	//   ....[5]....
        /*0050*/ 	.word	0xffffffff


	//   ....[6]....
        /*0054*/ 	.word	0xffffffff


	//   ....[7]....
        /*0058*/ 	.word	0xffffffff


	//   ....[8]....
        /*005c*/ 	.word	0xffffffff


	//   ....[9]....
        /*0060*/ 	.word	0xffffffff


	//   ....[10]....
        /*0064*/ 	.word	0xffffffff


	//   ....[11]....
        /*0068*/ 	.word	0xffffffff


	//   ....[12]....
        /*006c*/ 	.word	0xffffffff


	//   ....[13]....
        /*0070*/ 	.word	0xffffffff


	//   ....[14]....
        /*0074*/ 	.word	0xffffffff


	//   ....[15]....
        /*0078*/ 	.word	0xffffffff


	//   ....[16]....
        /*007c*/ 	.word	0xffffffff


	//   ....[17]....
        /*0080*/ 	.word	0xffffffff


	//   ....[18]....
        /*0084*/ 	.word	0xffffffff


	//   ....[19]....
        /*0088*/ 	.word	0xffffffff


	//----- nvinfo : EIATTR_COOP_GROUP_INSTR_OFFSETS
	.align		4
.L_4311:
        /*008c*/ 	.byte	0x04, 0x28
        /*008e*/ 	.short	(.L_4313 - .L_4312)


	//   ....[0]....
.L_4312:
        /*0090*/ 	.word	0x00001680


	//   ....[1]....
        /*0094*/ 	.word	0x000016a0


	//   ....[2]....
        /*0098*/ 	.word	0x000016c0


	//   ....[3]....
        /*009c*/ 	.word	0x000016e0


	//   ....[4]....
        /*00a0*/ 	.word	0x00001700


	//   ....[5]....
        /*00a4*/ 	.word	0x00001720


	//   ....[6]....
        /*00a8*/ 	.word	0x00001740


	//   ....[7]....
        /*00ac*/ 	.word	0x00001760


	//   ....[8]....
        /*00b0*/ 	.word	0x00001780


	//   ....[9]....
        /*00b4*/ 	.word	0x000017a0


	//   ....[10]....
        /*00b8*/ 	.word	0x00002f00


	//   ....[11]....
        /*00bc*/ 	.word	0x00002f80


	//   ....[12]....
        /*00c0*/ 	.word	0x00003000


	//   ....[13]....
        /*00c4*/ 	.word	0x00003070


	//   ....[14]....
        /*00c8*/ 	.word	0x000030f0


	//   ....[15]....
        /*00cc*/ 	.word	0x00003160


	//   ....[16]....
        /*00d0*/ 	.word	0x000031e0


	//   ....[17]....
        /*00d4*/ 	.word	0x00003250


	//   ....[18]....
        /*00d8*/ 	.word	0x000032d0


	//   ....[19]....
        /*00dc*/ 	.word	0x00003340


	//----- nvinfo : EIATTR_EXIT_INSTR_OFFSETS
	.align		4
.L_4313:
        /*00e0*/ 	.byte	0x04, 0x1c
        /*00e2*/ 	.short	(.L_4315 - .L_4314)


	//   ....[0]....
.L_4314:
        /*00e4*/ 	.word	0x00002ea0


	//----- nvinfo : EIATTR_MAX_THREADS
	.align		4
.L_4315:
        /*00e8*/ 	.byte	0x04, 0x05
        /*00ea*/ 	.short	(.L_4317 - .L_4316)
.L_4316:
        /*00ec*/ 	.word	0x00000100
        /*00f0*/ 	.word	0x00000001
        /*00f4*/ 	.word	0x00000001


	//----- nvinfo : EIATTR_CRS_STACK_SIZE
	.align		4
.L_4317:
        /*00f8*/ 	.byte	0x04, 0x1e
        /*00fa*/ 	.short	(.L_4319 - .L_4318)
.L_4318:
        /*00fc*/ 	.word	0x00000000
.L_4319:


//--------------------- .nv.info._ZN10layer_norm22ln_bwd_finalize_kernelINS_22Kernel_traits_finalizeILj6144E6__halfffffjLb0ELj1024ELj4ENS_18Kernel_traits_baseILj6144ES2_ffffjLj1024EEEEELb0ELb0EEEvNS_9BwdParamsE --------------------------
	.section	.nv.info._ZN10layer_norm22ln_bwd_finalize_kernelINS_22Kernel_traits_finalizeILj6144E6__halfffffjLb0ELj1024ELj4ENS_18Kernel_traits_baseILj6144ES2_ffffjLj1024EEEEELb0ELb0EEEvNS_9BwdParamsE,"",@"SHT_CUDA_INFO"
	.sectionflags	@""
	.align	4


	//----- nvinfo : EIATTR_CUDA_API_VERSION
	.align		4
        /*0000*/ 	.byte	0x04, 0x37
        /*0002*/ 	.short	(.L_4321 - .L_4320)
.L_4320:
        /*0004*/ 	.word	0x00000082


	//----- nvinfo : EIATTR_SW2861232_WAR
	.align		4
.L_4321:
        /*0008*/ 	.byte	0x01, 0x35
	.zero		2


	//----- nvinfo : EIATTR_PARAM_CBANK
	.align		4
        /*000c*/ 	.byte	0x04, 0x0a
        /*000e*/ 	.short	(.L_4323 - .L_4322)
	.align		4
.L_4322:
        /*0010*/ 	.word	index@(.nv.constant0._ZN10layer_norm22ln_bwd_finalize_kernelINS_22Kernel_traits_finalizeILj6144E6__halfffffjLb0ELj1024ELj4ENS_18Kernel_traits_baseILj6144ES2_ffffjLj1024EEEEELb0ELb0EEEvNS_9BwdParamsE)
        /*0014*/ 	.short	0x0160
        /*0016*/ 	.short	0x0128


	//----- nvinfo : EIATTR_CBANK_PARAM_SIZE
	.align		4
.L_4323:
        /*0018*/ 	.byte	0x03, 0x19
        /*001a*/ 	.short	0x0128


	//----- nvinfo : EIATTR_KPARAM_INFO
	.align		4
        /*001c*/ 	.byte	0x04, 0x17
        /*001e*/ 	.short	(.L_4325 - .L_4324)
.L_4324:
        /*0020*/ 	.word	0x00000000
        /*0024*/ 	.short	0x0000
        /*0026*/ 	.short	0x0000
        /*0028*/ 	.byte	0x00, 0xf0, 0xa1, 0x04


	//----- nvinfo : EIATTR_MAXREG_COUNT
	.align		4
.L_4325:
        /*002c*/ 	.byte	0x03, 0x1b
        /*002e*/ 	.short	0x0040


	//----- nvinfo : EIATTR_NUM_BARRIERS
	.align		4
        /*0030*/ 	.byte	0x02, 0x4c
        /*0032*/ 	.byte	0x01
	.zero		1


	//----- nvinfo : EIATTR_MERCURY_ISA_VERSION
	.align		4
        /*0034*/ 	.byte	0x03, 0x5f
        /*0036*/ 	.short	0x0000


	//----- nvinfo : EIATTR_COOP_GROUP_MASK_REGIDS
	.align		4
        /*0038*/ 	.byte	0x04, 0x29
        /*003a*/ 	.short	(.L_4327 - .L_4326)


	//   ....[0]....
.L_4326:
        /*003c*/ 	.word	0xffffffff


	//   ....[1]....
        /*0040*/ 	.word	0xffffffff


	//   ....[2]....
        /*0044*/ 	.word	0xffffffff


	//   ....[3]....
        /*0048*/ 	.word	0xffffffff


	//   ....[4]....
        /*004c*/ 	.word	0xffffffff


	//   ....[5]....
        /*0050*/ 	.word	0xffffffff


	//   ....[6]....
        /*0054*/ 	.word	0xffffffff


	//   ....[7]....
        /*0058*/ 	.word	0xffffffff


	//   ....[8]....
        /*005c*/ 	.word	0xffffffff


	//   ....[9]....
        /*0060*/ 	.word	0xffffffff


	//   ....[10]....
        /*0064*/ 	.word	0xffffffff


	//   ....[11]....
        /*0068*/ 	.word	0xffffffff


	//   ....[12]....
        /*006c*/ 	.word	0xffffffff


	//   ....[13]....
        /*0070*/ 	.word	0xffffffff


	//   ....[14]....
        /*0074*/ 	.word	0xffffffff


	//   ....[15]....
        /*0078*/ 	.word	0xffffffff


	//   ....[16]....
        /*007c*/ 	.word	0xffffffff


	//   ....[17]....
        /*0080*/ 	.word	0xffffffff


	//   ....[18]....
        /*0084*/ 	.word	0xffffffff


	//   ....[19]....
        /*0088*/ 	.word	0xffffffff


	//----- nvinfo : EIATTR_COOP_GROUP_INSTR_OFFSETS
	.align		4
.L_4327:
        /*008c*/ 	.byte	0x04, 0x28
        /*008e*/ 	.short	(.L_4329 - .L_4328)


	//   ....[0]....
.L_4328:
        /*0090*/ 	.word	0x00000820


	//   ....[1]....
        /*0094*/ 	.word	0x00000850


	//   ....[2]....
        /*0098*/ 	.word	0x00000860


	//   ....[3]....
        /*009c*/ 	.word	0x00000890


	//   ....[4]....
        /*00a0*/ 	.word	0x000008a0


	//   ....[5]....
        /*00a4*/ 	.word	0x000008d0


	//   ....[6]....
        /*00a8*/ 	.word	0x000008f0


	//   ....[7]....
        /*00ac*/ 	.word	0x00000900


	//   ....[8]....
        /*00b0*/ 	.word	0x00000930


	//   ....[9]....
        /*00b4*/ 	.word	0x00000940


	//   ....[10]....
        /*00b8*/ 	.word	0x00000b50


	//   ....[11]....
        /*00bc*/ 	.word	0x00000bc0


	//   ....[12]....
        /*00c0*/ 	.word	0x00000c20


	//   ....[13]....
        /*00c4*/ 	.word	0x00000c80


	//   ....[14]....
        /*00c8*/ 	.word	0x00000cf0


	//   ....[15]....
        /*00cc*/ 	.word	0x00000d60


	//   ....[16]....
        /*00d0*/ 	.word	0x00000dc0


	//   ....[17]....
        /*00d4*/ 	.word	0x00000e20


	//   ....[18]....
        /*00d8*/ 	.word	0x00000e80


	//   ....[19]....
        /*00dc*/ 	.word	0x00000ee0


	//----- nvinfo : EIATTR_EXIT_INSTR_OFFSETS
	.align		4
.L_4329:
        /*00e0*/ 	.byte	0x04, 0x1c
        /*00e2*/ 	.short	(.L_4331 - .L_4330)


	//   ....[0]....
.L_4330:
        /*00e4*/ 	.word	0x00000070


	//   ....[1]....
        /*00e8*/ 	.word	0x00000af0


	//----- nvinfo : EIATTR_MAX_THREADS
	.align		4
.L_4331:
        /*00ec*/ 	.byte	0x04, 0x05
        /*00ee*/ 	.short	(.L_4333 - .L_4332)
.L_4332:
        /*00f0*/ 	.word	0x00000400
        /*00f4*/ 	.word	0x00000001
        /*00f8*/ 	.word	0x00000001


	//----- nvinfo : EIATTR_CRS_STACK_SIZE
	.align		4
.L_4333:
        /*00fc*/ 	.byte	0x04, 0x1e
        /*00fe*/ 	.short	(.L_4335 - .L_4334)
.L_4334:
        /*0100*/ 	.word	0x00000000
.L_4335:


//--------------------- .nv.info._ZN10layer_norm13ln_bwd_kernelINS_13Kernel_traitsI6__halfffffjLj6144ELj1ELj1ELj8ELj16ENS_18Kernel_traits_baseILj6144ES2_ffffjLj256EEEEELb1ELb0ELb1ELb0EEEvNS_9BwdParamsE --------------------------
	.section	.nv.info._ZN10layer_norm13ln_bwd_kernelINS_13Kernel_traitsI6__halfffffjLj6144ELj1ELj1ELj8ELj16ENS_18Kernel_traits_baseILj6144ES2_ffffjLj256EEEEELb1ELb0ELb1ELb0EEEvNS_9BwdParamsE,"",@"SHT_CUDA_INFO"
	.sectionflags	@""
	.align	4


	//----- nvinfo : EIATTR_CUDA_API_VERSION
	.align		4
        /*0000*/ 	.byte	0x04, 0x37
        /*0002*/ 	.short	(.L_4337 - .L_4336)
.L_4336:
        /*0004*/ 	.word	0x00000082


	//----- nvinfo : EIATTR_SW2861232_WAR
	.align		4
.L_4337:
        /*0008*/ 	.byte	0x01, 0x35
	.zero		2


	//----- nvinfo : EIATTR_PARAM_CBANK
	.align		4
        /*000c*/ 	.byte	0x04, 0x0a
        /*000e*/ 	.short	(.L_4339 - .L_4338)
	.align		4
.L_4338:
        /*0010*/ 	.word	index@(.nv.constant0._ZN10layer_norm13ln_bwd_kernelINS_13Kernel_traitsI6__halfffffjLj6144ELj1ELj1ELj8ELj16ENS_18Kernel_traits_baseILj6144ES2_ffffjLj256EEEEELb1ELb0ELb1ELb0EEEvNS_9BwdParamsE)
        /*0014*/ 	.short	0x0160
        /*0016*/ 	.short	0x0128


	//----- nvinfo : EIATTR_CBANK_PARAM_SIZE
	.align		4
.L_4339:
        /*0018*/ 	.byte	0x03, 0x19
        /*001a*/ 	.short	0x0128


	//----- nvinfo : EIATTR_KPARAM_INFO
	.align		4
        /*001c*/ 	.byte	0x04, 0x17
        /*001e*/ 	.short	(.L_4341 - .L_4340)
.L_4340:
        /*0020*/ 	.word	0x00000000
        /*0024*/ 	.short	0x0000
        /*0026*/ 	.short	0x0000
        /*0028*/ 	.byte	0x00, 0xf0, 0xa1, 0x04


	//----- nvinfo : EIATTR_MAXREG_COUNT
	.align		4
.L_4341:
        /*002c*/ 	.byte	0x03, 0x1b
        /*002e*/ 	.short	0x00ff


	//----- nvinfo : EIATTR_NUM_BARRIERS
	.align		4
        /*0030*/ 	.byte	0x02, 0x4c
        /*0032*/ 	.byte	0x01
	.zero		1


	//----- nvinfo : EIATTR_MERCURY_ISA_VERSION
	.align		4
        /*0034*/ 	.byte	0x03, 0x5f
        /*0036*/ 	.short	0x0000


	//----- nvinfo : EIATTR_COOP_GROUP_MASK_REGIDS
	.align		4
        /*0038*/ 	.byte	0x04, 0x29
        /*003a*/ 	.short	(.L_4343 - .L_4342)


	//   ....[0]....
.L_4342:
        /*003c*/ 	.word	0xffffffff


	//   ....[1]....
        /*0040*/ 	.word	0xffffffff


	//   ....[2]....
        /*0044*/ 	.word	0xffffffff


	//   ....[3]....
        /*0048*/ 	.word	0xffffffff


	//   ....[4]....
        /*004c*/ 	.word	0xffffffff


	//   ....[5]....
        /*0050*/ 	.word	0xffffffff


	//   ....[6]....
        /*0054*/ 	.word	0xffffffff


	//   ....[7]....
        /*0058*/ 	.word	0xffffffff


	//   ....[8]....
        /*005c*/ 	.word	0xffffffff


	//   ....[9]....
        /*0060*/ 	.word	0xffffffff


	//   ....[10]....
        /*0064*/ 	.word	0xffffffff


	//   ....[11]....
        /*0068*/ 	.word	0xffffffff


	//   ....[12]....
        /*006c*/ 	.word	0xffffffff


	//   ....[13]....
        /*0070*/ 	.word	0xffffffff


	//   ....[14]....
        /*0074*/ 	.word	0xffffffff


	//   ....[15]....
        /*0078*/ 	.word	0xffffffff


	//   ....[16]....
        /*007c*/ 	.word	0xffffffff


	//   ....[17]....
        /*0080*/ 	.word	0xffffffff


	//   ....[18]....
        /*0084*/ 	.word	0xffffffff


	//   ....[19]....
        /*0088*/ 	.word	0xffffffff


	//----- nvinfo : EIATTR_COOP_GROUP_INSTR_OFFSETS
	.align		4
.L_4343:
        /*008c*/ 	.byte	0x04, 0x28
        /*008e*/ 	.short	(.L_4345 - .L_4344)


	//   ....[0]....
.L_4344:
        /*0090*/ 	.word	0x00001fd0


	//   ....[1]....
        /*0094*/ 	.word	0x00001ff0


	//   ....[2]....
        /*0098*/ 	.word	0x00002010


	//   ....[3]....
        /*009c*/ 	.word	0x00002030


	//   ....[4]....
        /*00a0*/ 	.word	0x00002050


	//   ....[5]....
        /*00a4*/ 	.word	0x00002070


	//   ....[6]....
        /*00a8*/ 	.word	0x00002090


	//   ....[7]....
        /*00ac*/ 	.word	0x000020b0


	//   ....[8]....
        /*00b0*/ 	.word	0x000020d0


	//   ....[9]....
        /*00b4*/ 	.word	0x000020f0


	//   ....[10]....
        /*00b8*/ 	.word	0x00004730


	//   ....[11]....
        /*00bc*/ 	.word	0x000047b0


	//   ....[12]....
        /*00c0*/ 	.word	0x00004830


	//   ....[13]....
        /*00c4*/ 	.word	0x000048a0


	//   ....[14]....
        /*00c8*/ 	.word	0x00004920


	//   ....[15]....
        /*00cc*/ 	.word	0x00004990


	//   ....[16]....
        /*00d0*/ 	.word	0x00004a10


	//   ....[17]....
        /*00d4*/ 	.word	0x00004a80


	//   ....[18]....
        /*00d8*/ 	.word	0x00004b00


	//   ....[19]....
        /*00dc*/ 	.word	0x00004b70


	//----- nvinfo : EIATTR_EXIT_INSTR_OFFSETS
	.align		4
.L_4345:
        /*00e0*/ 	.byte	0x04, 0x1c
        /*00e2*/ 	.short	(.L_4347 - .L_4346)


	//   ....[0]....
.L_4346:
        /*00e4*/ 	.word	0x00004670


	//   ....[1]....
        /*00e8*/ 	.word	0x000046d0


	//----- nvinfo : EIATTR_MAX_THREADS
	.align		4
.L_4347:
        /*00ec*/ 	.byte	0x04, 0x05
        /*00ee*/ 	.short	(.L_4349 - .L_4348)
.L_4348:
        /*00f0*/ 	.word	0x00000100
        /*00f4*/ 	.word	0x00000001
        /*00f8*/ 	.word	0x00000001


	//----- nvinfo : EIATTR_CRS_STACK_SIZE
	.align		4
.L_4349:
        /*00fc*/ 	.byte	0x04, 0x1e
        /*00fe*/ 	.short	(.L_4351 - .L_4350)
.L_4350:
        /*0100*/ 	.word	0x00000000
.L_4351:


//--------------------- .nv.info._ZN10layer_norm22ln_bwd_finalize_kernelINS_22Kernel_traits_finalizeILj6144E6__halfffffjLb0ELj1024ELj4ENS_18Kernel_traits_baseILj6144ES2_ffffjLj1024EEEEELb0ELb1EEEvNS_9BwdParamsE --------------------------
	.section	.nv.info._ZN10layer_norm22ln_bwd_finalize_kernelINS_22Kernel_traits_finalizeILj6144E6__halfffffjLb0ELj1024ELj4ENS_18Kernel_traits_baseILj6144ES2_ffffjLj1024EEEEELb0ELb1EEEvNS_9BwdParamsE,"",@"SHT_CUDA_INFO"
	.sectionflags	@""
	.align	4


	//----- nvinfo : EIATTR_CUDA_API_VERSION
	.align		4
        /*0000*/ 	.byte	0x04, 0x37
        /*0002*/ 	.short	(.L_4353 - .L_4352)
.L_4352:
        /*0004*/ 	.word	0x00000082


	//----- nvinfo : EIATTR_SW2861232_WAR
	.align		4
.L_4353:
        /*0008*/ 	.byte	0x01, 0x35
	.zero		2


	//----- nvinfo : EIATTR_PARAM_CBANK
	.align		4
        /*000c*/ 	.byte	0x04, 0x0a
        /*000e*/ 	.short	(.L_4355 - .L_4354)
	.align		4
.L_4354:
        /*0010*/ 	.word	index@(.nv.constant0._ZN10layer_norm22ln_bwd_finalize_kernelINS_22Kernel_traits_finalizeILj6144E6__halfffffjLb0ELj1024ELj4ENS_18Kernel_traits_baseILj6144ES2_ffffjLj1024EEEEELb0ELb1EEEvNS_9BwdParamsE)
        /*0014*/ 	.short	0x0160
        /*0016*/ 	.short	0x0128


	//----- nvinfo : EIATTR_CBANK_PARAM_SIZE
	.align		4
.L_4355:
        /*0018*/ 	.byte	0x03, 0x19
        /*001a*/ 	.short	0x0128


	//----- nvinfo : EIATTR_KPARAM_INFO
	.align		4
        /*001c*/ 	.byte	0x04, 0x17
        /*001e*/ 	.short	(.L_4357 - .L_4356)
.L_4356:
        /*0020*/ 	.word	0x00000000
        /*0024*/ 	.short	0x0000
        /*0026*/ 	.short	0x0000
        /*0028*/ 	.byte	0x00, 0xf0, 0xa1, 0x04


	//----- nvinfo : EIATTR_MAXREG_COUNT
	.align		4
.L_4357:
        /*002c*/ 	.byte	0x03, 0x1b
        /*002e*/ 	.short	0x0040


	//----- nvinfo : EIATTR_NUM_BARRIERS
	.align		4
        /*0030*/ 	.byte	0x02, 0x4c
        /*0032*/ 	.byte	0x01
	.zero		1


	//----- nvinfo : EIATTR_MERCURY_ISA_VERSION
	.align		4
        /*0034*/ 	.byte	0x03, 0x5f
        /*0036*/ 	.short	0x0000


	//----- nvinfo : EIATTR_COOP_GROUP_MASK_REGIDS
	.align		4
        /*0038*/ 	.byte	0x04, 0x29
        /*003a*/ 	.short	(.L_4359 - .L_4358)


	//   ....[0]....
.L_4358:
        /*003c*/ 	.word	0xffffffff


	//   ....[1]....
        /*0040*/ 	.word	0xffffffff


	//   ....[2]....
        /*0044*/ 	.word	0xffffffff


	//   ....[3]....
        /*0048*/ 	.word	0xffffffff


	//   ....[4]....
        /*004c*/ 	.word	0xffffffff


	//   ....[5]....
        /*0050*/ 	.word	0xffffffff


	//   ....[6]....
        /*0054*/ 	.word	0xffffffff


	//   ....[7]....
        /*0058*/ 	.word	0xffffffff


	//   ....[8]....
        /*005c*/ 	.word	0xffffffff


	//   ....[9]....
        /*0060*/ 	.word	0xffffffff


	//   ....[10]....
        /*0064*/ 	.word	0xffffffff


	//   ....[11]....
        /*0068*/ 	.word	0xffffffff


	//   ....[12]....
        /*006c*/ 	.word	0xffffffff


	//   ....[13]....
        /*0070*/ 	.word	0xffffffff


	//   ....[14]....
        /*0074*/ 	.word	0xffffffff


	//   ....[15]....
        /*0078*/ 	.word	0xffffffff


	//   ....[16]....
        /*007c*/ 	.word	0xffffffff


	//   ....[17]....
        /*0080*/ 	.word	0xffffffff


	//   ....[18]....
        /*0084*/ 	.word	0xffffffff


	//   ....[19]....
        /*0088*/ 	.word	0xffffffff


	//----- nvinfo : EIATTR_COOP_GROUP_INSTR_OFFSETS
	.align		4
.L_4359:
        /*008c*/ 	.byte	0x04, 0x28
        /*008e*/ 	.short	(.L_4361 - .L_4360)


	//   ....[0]....
.L_4360:
        /*0090*/ 	.word	0x000007f0


	//   ....[1]....
        /*0094*/ 	.word	0x00000820


	//   ....[2]....
        /*0098*/ 	.word	0x00000840


	//   ....[3]....
        /*009c*/ 	.word	0x00000850


	//   ....[4]....
        /*00a0*/ 	.word	0x00000880


	//   ....[5]....
        /*00a4*/ 	.word	0x00000890


	//   ....[6]....
        /*00a8*/ 	.word	0x000008c0


	//   ....[7]....
        /*00ac*/ 	.word	0x000008d0


	//   ....[8]....
        /*00b0*/ 	.word	0x00000900


	//   ....[9]....
        /*00b4*/ 	.word	0x00000910


	//   ....[10]....
        /*00b8*/ 	.word	0x00000b00


	//   ....[11]....
        /*00bc*/ 	.word	0x00000b80


	//   ....[12]....
        /*00c0*/ 	.word	0x00000be0


	//   ....[13]....
        /*00c4*/ 	.word	0x00000c40


	//   ....[14]....
        /*00c8*/ 	.word	0x00000cb0


	//   ....[15]....
        /*00cc*/ 	.word	0x00000d20


	//   ....[16]....
        /*00d0*/ 	.word	0x00000d80


	//   ....[17]....
        /*00d4*/ 	.word	0x00000de0


	//   ....[18]....
        /*00d8*/ 	.word	0x00000e40


	//   ....[19]....
        /*00dc*/ 	.word	0x00000ea0


	//----- nvinfo : EIATTR_EXIT_INSTR_OFFSETS
	.align		4
.L_4361:
        /*00e0*/ 	.byte	0x04, 0x1c
        /*00e2*/ 	.short	(.L_4363 - .L_4362)


	//   ....[0]....
.L_4362:
        /*00e4*/ 	.word	0x00000070


	//   ....[1]....
        /*00e8*/ 	.word	0x00000aa0


	//----- nvinfo : EIATTR_MAX_THREADS
	.align		4
.L_4363:
        /*00ec*/ 	.byte	0x04, 0x05
        /*00ee*/ 	.short	(.L_4365 - .L_4364)
.L_4364:
        /*00f0*/ 	.word	0x00000400
        /*00f4*/ 	.word	0x00000001
        /*00f8*/ 	.word	0x00000001


	//----- nvinfo : EIATTR_CRS_STACK_SIZE
	.align		4
.L_4365:
        /*00fc*/ 	.byte	0x04, 0x1e
        /*00fe*/ 	.short	(.L_4367 - .L_4366)
.L_4366:
        /*0100*/ 	.word	0x00000000
.L_4367:


//--------------------- .nv.info._ZN10layer_norm13ln_bwd_kernelINS_13Kernel_traitsI6__halfffffjLj6144ELj1ELj1ELj8ELj16ENS_18Kernel_traits_baseILj6144ES2_ffffjLj256EEEEELb1ELb0ELb1ELb1EEEvNS_9BwdParamsE --------------------------
	.section	.nv.info._ZN10layer_norm13ln_bwd_kernelINS_13Kernel_traitsI6__halfffffjLj6144ELj1ELj1ELj8ELj16ENS_18Kernel_traits_baseILj6144ES2_ffffjLj256EEEEELb1ELb0ELb1ELb1EEEvNS_9BwdParamsE,"",@"SHT_CUDA_INFO"
	.sectionflags	@""
	.align	4


	//----- nvinfo : EIATTR_CUDA_API_VERSION
	.align		4
        /*0000*/ 	.byte	0x04, 0x37
        /*0002*/ 	.short	(.L_4369 - .L_4368)
.L_4368:
        /*0004*/ 	.word	0x00000082


	//----- nvinfo : EIATTR_SW2861232_WAR
	.align		4
.L_4369:
        /*0008*/ 	.byte	0x01, 0x35
	.zero		2


	//----- nvinfo : EIATTR_PARAM_CBANK
	.align		4
        /*000c*/ 	.byte	0x04, 0x0a
        /*000e*/ 	.short	(.L_4371 - .L_4370)
	.align		4
.L_4370:
        /*0010*/ 	.word	index@(.nv.constant0._ZN10layer_norm13ln_bwd_kernelINS_13Kernel_traitsI6__halfffffjLj6144ELj1ELj1ELj8ELj16ENS_18Kernel_traits_baseILj6144ES2_ffffjLj256EEEEELb1ELb0ELb1ELb1EEEvNS_9BwdParamsE)
        /*0014*/ 	.short	0x0160
        /*0016*/ 	.short	0x0128


	//----- nvinfo : EIATTR_CBANK_PARAM_SIZE
	.align		4
.L_4371:
        /*0018*/ 	.byte	0x03, 0x19
        /*001a*/ 	.short	0x0128


	//----- nvinfo : EIATTR_KPARAM_INFO
	.align		4
        /*001c*/ 	.byte	0x04, 0x17
        /*001e*/ 	.short	(.L_4373 - .L_4372)
.L_4372:
        /*0020*/ 	.word	0x00000000
        /*0024*/ 	.short	0x0000
        /*0026*/ 	.short	0x0000
        /*0028*/ 	.byte	0x00, 0xf0, 0xa1, 0x04


	//----- nvinfo : EIATTR_MAXREG_COUNT
	.align		4
.L_4373:
        /*002c*/ 	.byte	0x03, 0x1b
        /*002e*/ 	.short	0x00ff


	//----- nvinfo : EIATTR_NUM_BARRIERS
	.align		4
        /*0030*/ 	.byte	0x02, 0x4c
        /*0032*/ 	.byte	0x01
	.zero		1


	//----- nvinfo : EIATTR_MERCURY_ISA_VERSION
	.align		4
        /*0034*/ 	.byte	0x03, 0x5f
        /*0036*/ 	.short	0x0000


	//----- nvinfo : EIATTR_COOP_GROUP_MASK_REGIDS
	.align		4
        /*0038*/ 	.byte	0x04, 0x29
        /*003a*/ 	.short	(.L_4375 - .L_4374)


	//   ....[0]....
.L_4374:
        /*003c*/ 	.word	0xffffffff


	//   ....[1]....
        /*0040*/ 	.word	0xffffffff


	//   ....[2]....
        /*0044*/ 	.word	0xffffffff


	//   ....[3]....
        /*0048*/ 	.word	0xffffffff


	//   ....[4]....
        /*004c*/ 	.word	0xffffffff


	//   ....[5]....
        /*0050*/ 	.word	0xffffffff


	//   ....[6]....
        /*0054*/ 	.word	0xffffffff


	//   ....[7]....
        /*0058*/ 	.word	0xffffffff


	//   ....[8]....
        /*005c*/ 	.word	0xffffffff


	//   ....[9]....
        /*0060*/ 	.word	0xffffffff


	//   ....[10]....
        /*0064*/ 	.word	0xffffffff


	//   ....[11]....
        /*0068*/ 	.word	0xffffffff


	//   ....[12]....
        /*006c*/ 	.word	0xffffffff


	//   ....[13]....
        /*0070*/ 	.word	0xffffffff


	//   ....[14]....
        /*0074*/ 	.word	0xffffffff


	//   ....[15]....
        /*0078*/ 	.word	0xffffffff


	//   ....[16]....
        /*007c*/ 	.word	0xffffffff


	//   ....[17]....
        /*0080*/ 	.word	0xffffffff


	//   ....[18]....
        /*0084*/ 	.word	0xffffffff


	//   ....[19]....
        /*0088*/ 	.word	0xffffffff


	//----- nvinfo : EIATTR_COOP_GROUP_INSTR_OFFSETS
	.align		4
.L_4375:
        /*008c*/ 	.byte	0x04, 0x28
        /*008e*/ 	.short	(.L_4377 - .L_4376)


	//   ....[0]....
.L_4376:
        /*0090*/ 	.word	0x000019f0


	//   ....[1]....
        /*0094*/ 	.word	0x00001a10


	//   ....[2]....
        /*0098*/ 	.word	0x00001a30


	//   ....[3]....
        /*009c*/ 	.word	0x00001a50


	//   ....[4]....
        /*00a0*/ 	.word	0x00001a70


	//   ....[5]....
        /*00a4*/ 	.word	0x00001a90


	//   ....[6]....
        /*00a8*/ 	.word	0x00001ab0


	//   ....[7]....
        /*00ac*/ 	.word	0x00001ad0


	//   ....[8]....
        /*00b0*/ 	.word	0x00001af0


	//   ....[9]....
        /*00b4*/ 	.word	0x00001b10


	//   ....[10]....
        /*00b8*/ 	.word	0x00003c00


	//   ....[11]....
        /*00bc*/ 	.word	0x00003c80


	//   ....[12]....
        /*00c0*/ 	.word	0x00003d00


	//   ....[13]....
        /*00c4*/ 	.word	0x00003d70


	//   ....[14]....
        /*00c8*/ 	.word	0x00003df0


	//   ....[15]....
        /*00cc*/ 	.word	0x00003e60


	//   ....[16]....
        /*00d0*/ 	.word	0x00003ee0


	//   ....[17]....
        /*00d4*/ 	.word	0x00003f50


	//   ....[18]....
        /*00d8*/ 	.word	0x00003fd0


	//   ....[19]....
        /*00dc*/ 	.word	0x00004040


	//----- nvinfo : EIATTR_EXIT_INSTR_OFFSETS
	.align		4
.L_4377:
        /*00e0*/ 	.byte	0x04, 0x1c
        /*00e2*/ 	.short	(.L_4379 - .L_4378)


	//   ....[0]....
.L_4378:
        /*00e4*/ 	.word	0x00003ba0


	//----- nvinfo : EIATTR_MAX_THREADS
	.align		4
.L_4379:
        /*00e8*/ 	.byte	0x04, 0x05
        /*00ea*/ 	.short	(.L_4381 - .L_4380)
.L_4380:
        /*00ec*/ 	.word	0x00000100
        /*00f0*/ 	.word	0x00000001
        /*00f4*/ 	.word	0x00000001


	//----- nvinfo : EIATTR_CRS_STACK_SIZE
	.align		4
.L_4381:
        /*00f8*/ 	.byte	0x04, 0x1e
        /*00fa*/ 	.short	(.L_4383 - .L_4382)
.L_4382:
        /*00fc*/ 	.word	0x00000000
.L_4383:


//--------------------- .nv.info._ZN10layer_norm13ln_bwd_kernelINS_13Kernel_traitsI6__halfffffjLj6144ELj1ELj1ELj8ELj16ENS_18Kernel_traits_baseILj6144ES2_ffffjLj256EEEEELb1ELb1ELb0ELb0EEEvNS_9BwdParamsE --------------------------
	.section	.nv.info._ZN10layer_norm13ln_bwd_kernelINS_13Kernel_traitsI6__halfffffjLj6144ELj1ELj1ELj8ELj16ENS_18Kernel_traits_baseILj6144ES2_ffffjLj256EEEEELb1ELb1ELb0ELb0EEEvNS_9BwdParamsE,"",@"SHT_CUDA_INFO"
	.sectionflags	@""
	.align	4


	//----- nvinfo : EIATTR_CUDA_API_VERSION
	.align		4
        /*0000*/ 	.byte	0x04, 0x37
        /*0002*/ 	.short	(.L_4385 - .L_4384)
.L_4384:
        /*0004*/ 	.word	0x00000082


	//----- nvinfo : EIATTR_SW2861232_WAR
	.align		4
.L_4385:
        /*0008*/ 	.byte	0x01, 0x35
	.zero		2


	//----- nvinfo : EIATTR_PARAM_CBANK
	.align		4
        /*000c*/ 	.byte	0x04, 0x0a
        /*000e*/ 	.short	(.L_4387 - .L_4386)
	.align		4
.L_4386:
        /*0010*/ 	.word	index@(.nv.constant0._ZN10layer_norm13ln_bwd_kernelINS_13Kernel_traitsI6__halfffffjLj6144ELj1ELj1ELj8ELj16ENS_18Kernel_traits_baseILj6144ES2_ffffjLj256EEEEELb1ELb1ELb0ELb0EEEvNS_9BwdParamsE)
        /*0014*/ 	.short	0x0160
        /*0016*/ 	.short	0x0128


	//----- nvinfo : EIATTR_CBANK_PARAM_SIZE
	.align		4
.L_4387:
        /*0018*/ 	.byte	0x03, 0x19
        /*001a*/ 	.short	0x0128


	//----- nvinfo : EIATTR_KPARAM_INFO
	.align		4
        /*001c*/ 	.byte	0x04, 0x17
        /*001e*/ 	.short	(.L_4389 - .L_4388)
.L_4388:
        /*0020*/ 	.word	0x00000000
        /*0024*/ 	.short	0x0000
        /*0026*/ 	.short	0x0000
        /*0028*/ 	.byte	0x00, 0xf0, 0xa1, 0x04


	//----- nvinfo : EIATTR_MAXREG_COUNT
	.align		4
.L_4389:
        /*002c*/ 	.byte	0x03, 0x1b
        /*002e*/ 	.short	0x00ff


	//----- nvinfo : EIATTR_NUM_BARRIERS
	.align		4
        /*0030*/ 	.byte	0x02, 0x4c
        /*0032*/ 	.byte	0x01
	.zero		1


	//----- nvinfo : EIATTR_MERCURY_ISA_VERSION
	.align		4
        /*0034*/ 	.byte	0x03, 0x5f
        /*0036*/ 	.short	0x0000


	//----- nvinfo : EIATTR_COOP_GROUP_MASK_REGIDS
	.align		4
        /*0038*/ 	.byte	0x04, 0x29
        /*003a*/ 	.short	(.L_4391 - .L_4390)


	//   ....[0]....
.L_4390:
        /*003c*/ 	.word	0xffffffff


	//   ....[1]....
        /*0040*/ 	.word	0xffffffff


	//   ....[2]....
        /*0044*/ 	.word	0xffffffff


	//   ....[3]....
        /*0048*/ 	.word	0xffffffff


	//   ....[4]....
        /*004c*/ 	.word	0xffffffff


	//   ....[5]....
        /*0050*/ 	.word	0xffffffff


	//   ....[6]....
        /*0054*/ 	.word	0xffffffff


	//   ....[7]....
        /*0058*/ 	.word	0xffffffff


	//   ....[8]....
        /*005c*/ 	.word	0xffffffff


	//   ....[9]....
        /*0060*/ 	.word	0xffffffff


	//   ....[10]....
        /*0064*/ 	.word	0xffffffff


	//   ....[11]....
        /*0068*/ 	.word	0xffffffff


	//   ....[12]....
        /*006c*/ 	.word	0xffffffff


	//   ....[13]....
        /*0070*/ 	.word	0xffffffff


	//   ....[14]....
        /*0074*/ 	.word	0xffffffff


	//   ....[15]....
        /*0078*/ 	.word	0xffffffff


	//   ....[16]....
        /*007c*/ 	.word	0xffffffff


	//   ....[17]....
        /*0080*/ 	.word	0xffffffff


	//   ....[18]....
        /*0084*/ 	.word	0xffffffff


	//   ....[19]....
        /*0088*/ 	.word	0xffffffff


	//----- nvinfo : EIATTR_COOP_GROUP_INSTR_OFFSETS
	.align		4
.L_4391:
        /*008c*/ 	.byte	0x04, 0x28
        /*008e*/ 	.short	(.L_4393 - .L_4392)


	//   ....[0]....
.L_4392:
        /*0090*/ 	.word	0x00001f70


	//   ....[1]....
        /*0094*/ 	.word	0x00001f90


	//   ....[2]....
        /*0098*/ 	.word	0x00001fb0


	//   ....[3]....
        /*009c*/ 	.word	0x00001fd0


	//   ....[4]....
        /*00a0*/ 	.word	0x00001ff0


	//   ....[5]....
        /*00a4*/ 	.word	0x00002010


	//   ....[6]....
        /*00a8*/ 	.word	0x00002030


	//   ....[7]....
        /*00ac*/ 	.word	0x00002050


	//   ....[8]....
        /*00b0*/ 	.word	0x00002070


	//   ....[9]....
        /*00b4*/ 	.word	0x00002090


	//   ....[10]....
        /*00b8*/ 	.word	0x000041e0


	//   ....[11]....
        /*00bc*/ 	.word	0x00004260


	//   ....[12]....
        /*00c0*/ 	.word	0x000042e0


	//   ....[13]....
        /*00c4*/ 	.word	0x00004350


	//   ....[14]....
        /*00c8*/ 	.word	0x000043d0


	//   ....[15]....
        /*00cc*/ 	.word	0x00004440


	//   ....[16]....
        /*00d0*/ 	.word	0x000044c0


	//   ....[17]....
        /*00d4*/ 	.word	0x00004530


	//   ....[18]....
        /*00d8*/ 	.word	0x000045b0


	//   ....[19]....
        /*00dc*/ 	.word	0x00004620


	//----- nvinfo : EIATTR_EXIT_INSTR_OFFSETS
	.align		4
.L_4393:
        /*00e0*/ 	.byte	0x04, 0x1c
        /*00e2*/ 	.short	(.L_4395 - .L_4394)


	//   ....[0]....
.L_4394:
        /*00e4*/ 	.word	0x00004100


	//   ....[1]....
        /*00e8*/ 	.word	0x00004180


	//----- nvinfo : EIATTR_MAX_THREADS
	.align		4
.L_4395:
        /*00ec*/ 	.byte	0x04, 0x05
        /*00ee*/ 	.short	(.L_4397 - .L_4396)
.L_4396:
        /*00f0*/ 	.word	0x00000100
        /*00f4*/ 	.word	0x00000001
        /*00f8*/ 	.word	0x00000001


	//----- nvinfo : EIATTR_CRS_STACK_SIZE
	.align		4
.L_4397:
        /*00fc*/ 	.byte	0x04, 0x1e
        /*00fe*/ 	.short	(.L_4399 - .L_4398)
.L_4398:
        /*0100*/ 	.word	0x00000000
.L_4399:


//--------------------- .nv.info._ZN10layer_norm13ln_bwd_kernelINS_13Kernel_traitsI6__halfffffjLj6144ELj1ELj1ELj8ELj16ENS_18Kernel_traits_baseILj6144ES2_ffffjLj256EEEEELb1ELb1ELb0ELb1EEEvNS_9BwdParamsE --------------------------
	.section	.nv.info._ZN10layer_norm13ln_bwd_kernelINS_13Kernel_traitsI6__halfffffjLj6144ELj1ELj1ELj8ELj16ENS_18Kernel_traits_baseILj6144ES2_ffffjLj256EEEEELb1ELb1ELb0ELb1EEEvNS_9BwdParamsE,"",@"SHT_CUDA_INFO"
	.sectionflags	@""
	.align	4


	//----- nvinfo : EIATTR_CUDA_API_VERSION
	.align		4
        /*0000*/ 	.byte	0x04, 0x37
        /*0002*/ 	.short	(.L_4401 - .L_4400)
.L_4400:
        /*0004*/ 	.word	0x00000082


	//----- nvinfo : EIATTR_SW2861232_WAR
	.align		4
.L_4401:
        /*0008*/ 	.byte	0x01, 0x35
	.zero		2


	//----- nvinfo : EIATTR_PARAM_CBANK
	.align		4
        /*000c*/ 	.byte	0x04, 0x0a
        /*000e*/ 	.short	(.L_4403 - .L_4402)
	.align		4
.L_4402:
        /*0010*/ 	.word	index@(.nv.constant0._ZN10layer_norm13ln_bwd_kernelINS_13Kernel_traitsI6__halfffffjLj6144ELj1ELj1ELj8ELj16ENS_18Kernel_traits_baseILj6144ES2_ffffjLj256EEEEELb1ELb1ELb0ELb1EEEvNS_9BwdParamsE)
        /*0014*/ 	.short	0x0160
        /*0016*/ 	.short	0x0128


	//----- nvinfo : EIATTR_CBANK_PARAM_SIZE
	.align		4
.L_4403:
        /*0018*/ 	.byte	0x03, 0x19
        /*001a*/ 	.short	0x0128


	//----- nvinfo : EIATTR_KPARAM_INFO
	.align		4
        /*001c*/ 	.byte	0x04, 0x17
        /*001e*/ 	.short	(.L_4405 - .L_4404)
.L_4404:
        /*0020*/ 	.word	0x00000000
        /*0024*/ 	.short	0x0000
        /*0026*/ 	.short	0x0000
        /*0028*/ 	.byte	0x00, 0xf0, 0xa1, 0x04


	//----- nvinfo : EIATTR_MAXREG_COUNT
	.align		4
.L_4405:
        /*002c*/ 	.byte	0x03, 0x1b
        /*002e*/ 	.short	0x00ff


	//----- nvinfo : EIATTR_NUM_BARRIERS
	.align		4
        /*0030*/ 	.byte	0x02, 0x4c
        /*0032*/ 	.byte	0x01
	.zero		1


	//----- nvinfo : EIATTR_MERCURY_ISA_VERSION
	.align		4
        /*0034*/ 	.byte	0x03, 0x5f
        /*0036*/ 	.short	0x0000


	//----- nvinfo : EIATTR_COOP_GROUP_MASK_REGIDS
	.align		4
        /*0038*/ 	.byte	0x04, 0x29
        /*003a*/ 	.short	(.L_4407 - .L_4406)


	//   ....[0]....
.L_4406:
        /*003c*/ 	.word	0xffffffff


	//   ....[1]....
        /*0040*/ 	.word	0xffffffff


	//   ....[2]....
        /*0044*/ 	.word	0xffffffff


	//   ....[3]....
        /*0048*/ 	.word	0xffffffff


	//   ....[4]....
        /*004c*/ 	.word	0xffffffff


	//   ....[5]....
        /*0050*/ 	.word	0xffffffff


	//   ....[6]....
        /*0054*/ 	.word	0xffffffff


	//   ....[7]....
        /*0058*/ 	.word	0xffffffff


	//   ....[8]....
        /*005c*/ 	.word	0xffffffff


	//   ....[9]....
        /*0060*/ 	.word	0xffffffff


	//   ....[10]....
        /*0064*/ 	.word	0xffffffff


	//   ....[11]....
        /*0068*/ 	.word	0xffffffff


	//   ....[12]....
        /*006c*/ 	.word	0xffffffff


	//   ....[13]....
        /*0070*/ 	.word	0xffffffff


	//   ....[14]....
        /*0074*/ 	.word	0xffffffff


	//   ....[15]....
        /*0078*/ 	.word	0xffffffff


	//   ....[16]....
        /*007c*/ 	.word	0xffffffff


	//   ....[17]....
        /*0080*/ 	.word	0xffffffff


	//   ....[18]....
        /*0084*/ 	.word	0xffffffff


	//   ....[19]....
        /*0088*/ 	.word	0xffffffff


	//----- nvinfo : EIATTR_COOP_GROUP_INSTR_OFFSETS
	.align		4
.L_4407:
        /*008c*/ 	.byte	0x04, 0x28
        /*008e*/ 	.short	(.L_4409 - .L_4408)


	//   ....[0]....
.L_4408:
        /*0090*/ 	.word	0x00001a50


	//   ....[1]....
        /*0094*/ 	.word	0x00001a70


	//   ....[2]....
        /*0098*/ 	.word	0x00001a90


	//   ....[3]....
        /*009c*/ 	.word	0x00001ab0


	//   ....[4]....
        /*00a0*/ 	.word	0x00001ad0


	//   ....[5]....
        /*00a4*/ 	.word	0x00001af0


	//   ....[6]....
        /*00a8*/ 	.word	0x00001b10


	//   ....[7]....
        /*00ac*/ 	.word	0x00001b30


	//   ....[8]....
        /*00b0*/ 	.word	0x00001b50


	//   ....[9]....
        /*00b4*/ 	.word	0x00001b70


	//   ....[10]....
        /*00b8*/ 	.word	0x00003960


	//   ....[11]....
        /*00bc*/ 	.word	0x000039e0


	//   ....[12]....
        /*00c0*/ 	.word	0x00003a60


	//   ....[13]....
        /*00c4*/ 	.word	0x00003ad0


	//   ....[14]....
        /*00c8*/ 	.word	0x00003b50


	//   ....[15]....
        /*00cc*/ 	.word	0x00003bc0


	//   ....[16]....
        /*00d0*/ 	.word	0x00003c40


	//   ....[17]....
        /*00d4*/ 	.word	0x00003cb0


	//   ....[18]....
        /*00d8*/ 	.word	0x00003d30


	//   ....[19]....
        /*00dc*/ 	.word	0x00003da0


	//----- nvinfo : EIATTR_EXIT_INSTR_OFFSETS
	.align		4
.L_4409:
        /*00e0*/ 	.byte	0x04, 0x1c
        /*00e2*/ 	.short	(.L_4411 - .L_4410)


	//   ....[0]....
.L_4410:
        /*00e4*/ 	.word	0x00003900


	//----- nvinfo : EIATTR_MAX_THREADS
	.align		4
.L_4411:
        /*00e8*/ 	.byte	0x04, 0x05
        /*00ea*/ 	.short	(.L_4413 - .L_4412)
.L_4412:
        /*00ec*/ 	.word	0x00000100
        /*00f0*/ 	.word	0x00000001
        /*00f4*/ 	.word	0x00000001


	//----- nvinfo : EIATTR_CRS_STACK_SIZE
	.align		4
.L_4413:
        /*00f8*/ 	.byte	0x04, 0x1e
        /*00fa*/ 	.short	(.L_4415 - .L_4414)
.L_4414:
        /*00fc*/ 	.word	0x00000000
.L_4415:


//--------------------- .nv.info._ZN10layer_norm22ln_bwd_finalize_kernelINS_22Kernel_traits_finalizeILj6144E6__halfffffjLb1ELj1024ELj4ENS_18Kernel_traits_baseILj6144ES2_ffffjLj1024EEEEELb1ELb0EEEvNS_9BwdParamsE --------------------------
	.section	.nv.info._ZN10layer_norm22ln_bwd_finalize_kernelINS_22Kernel_traits_finalizeILj6144E6__halfffffjLb1ELj1024ELj4ENS_18Kernel_traits_baseILj6144ES2_ffffjLj1024EEEEELb1ELb0EEEvNS_9BwdParamsE,"",@"SHT_CUDA_INFO"
	.sectionflags	@""
	.align	4


	//----- nvinfo : EIATTR_CUDA_API_VERSION
	.align		4
        /*0000*/ 	.byte	0x04, 0x37
        /*0002*/ 	.short	(.L_4417 - .L_4416)
.L_4416:
        /*0004*/ 	.word	0x00000082


	//----- nvinfo : EIATTR_SW2861232_WAR
	.align		4
.L_4417:
        /*0008*/ 	.byte	0x01, 0x35
	.zero		2


	//----- nvinfo : EIATTR_PARAM_CBANK
	.align		4
        /*000c*/ 	.byte	0x04, 0x0a
        /*000e*/ 	.short	(.L_4419 - .L_4418)
	.align		4
.L_4418:
        /*0010*/ 	.word	index@(.nv.constant0._ZN10layer_norm22ln_bwd_finalize_kernelINS_22Kernel_traits_finalizeILj6144E6__halfffffjLb1ELj1024ELj4ENS_18Kernel_traits_baseILj6144ES2_ffffjLj1024EEEEELb1ELb0EEEvNS_9BwdParamsE)
        /*0014*/ 	.short	0x0160
        /*0016*/ 	.short	0x0128


	//----- nvinfo : EIATTR_CBANK_PARAM_SIZE
	.align		4
.L_4419:
        /*0018*/ 	.byte	0x03, 0x19
        /*001a*/ 	.short	0x0128


	//----- nvinfo : EIATTR_KPARAM_INFO
	.align		4
        /*001c*/ 	.byte	0x04, 0x17
        /*001e*/ 	.short	(.L_4421 - .L_4420)
.L_4420:
        /*0020*/ 	.word	0x00000000
        /*0024*/ 	.short	0x0000
        /*0026*/ 	.short	0x0000
        /*0028*/ 	.byte	0x00, 0xf0, 0xa1, 0x04


	//----- nvinfo : EIATTR_MAXREG_COUNT
	.align		4
.L_4421:
        /*002c*/ 	.byte	0x03, 0x1b
        /*002e*/ 	.short	0x0040


	//----- nvinfo : EIATTR_NUM_BARRIERS
	.align		4
        /*0030*/ 	.byte	0x02, 0x4c
        /*0032*/ 	.byte	0x01
	.zero		1


	//----- nvinfo : EIATTR_MERCURY_ISA_VERSION
	.align		4
        /*0034*/ 	.byte	0x03, 0x5f
        /*0036*/ 	.short	0x0000


	//----- nvinfo : EIATTR_COOP_GROUP_MASK_REGIDS
	.align		4
        /*0038*/ 	.byte	0x04, 0x29
        /*003a*/ 	.short	(.L_4423 - .L_4422)


	//   ....[0]....
.L_4422:
        /*003c*/ 	.word	0xffffffff


	//   ....[1]....
        /*0040*/ 	.word	0xffffffff


	//   ....[2]....
        /*0044*/ 	.word	0xffffffff


	//   ....[3]....
        /*0048*/ 	.word	0xffffffff


	//   ....[4]....
        /*004c*/ 	.word	0xffffffff


	//   ....[5]....
        /*0050*/ 	.word	0xffffffff


	//   ....[6]....
        /*0054*/ 	.word	0xffffffff


	//   ....[7]....
        /*0058*/ 	.word	0xffffffff


	//   ....[8]....
        /*005c*/ 	.word	0xffffffff


	//   ....[9]....
        /*0060*/ 	.word	0xffffffff


	//   ....[10]....
        /*0064*/ 	.word	0xffffffff


	//   ....[11]....
        /*0068*/ 	.word	0xffffffff


	//   ....[12]....
        /*006c*/ 	.word	0xffffffff


	//   ....[13]....
        /*0070*/ 	.word	0xffffffff


	//   ....[14]....
        /*0074*/ 	.word	0xffffffff


	//   ....[15]....
        /*0078*/ 	.word	0xffffffff


	//   ....[16]....
        /*007c*/ 	.word	0xffffffff


	//   ....[17]....
        /*0080*/ 	.word	0xffffffff


	//   ....[18]....
        /*0084*/ 	.word	0xffffffff


	//   ....[19]....
        /*0088*/ 	.word	0xffffffff


	//   ....[20]....
        /*008c*/ 	.word	0xffffffff


	//   ....[21]....
        /*0090*/ 	.word	0xffffffff


	//   ....[22]....
        /*0094*/ 	.word	0xffffffff


	//   ....[23]....
        /*0098*/ 	.word	0xffffffff


	//   ....[24]....
        /*009c*/ 	.word	0xffffffff


	//   ....[25]....
        /*00a0*/ 	.word	0xffffffff


	//   ....[26]....
        /*00a4*/ 	.word	0xffffffff


	//   ....[27]....
        /*00a8*/ 	.word	0xffffffff


	//   ....[28]....
        /*00ac*/ 	.word	0xffffffff


	//   ....[29]....
        /*00b0*/ 	.word	0xffffffff


	//----- nvinfo : EIATTR_COOP_GROUP_INSTR_OFFSETS
	.align		4
.L_4423:
        /*00b4*/ 	.byte	0x04, 0x28
        /*00b6*/ 	.short	(.L_4425 - .L_4424)


	//   ....[0]....
.L_4424:
        /*00b8*/ 	.word	0x000009d0


	//   ....[1]....
        /*00bc*/ 	.word	0x00000a00


	//   ....[2]....
        /*00c0*/ 	.word	0x00000a10


	//   ....[3]....
        /*00c4*/ 	.word	0x00000a30


	//   ....[4]....
        /*00c8*/ 	.word	0x00000a50


	//   ....[5]....
        /*00cc*/ 	.word	0x00000a60


	//   ....[6]....
        /*00d0*/ 	.word	0x00000a90


	//   ....[7]....
        /*00d4*/ 	.word	0x00000ab0


	//   ....[8]....
        /*00d8*/ 	.word	0x00000ac0


	//   ....[9]....
        /*00dc*/ 	.word	0x00000af0


	//   ....[10]....
        /*00e0*/ 	.word	0x00000b10


	//   ....[11]....
        /*00e4*/ 	.word	0x00000b20


	//   ....[12]....
        /*00e8*/ 	.word	0x00000b50


	//   ....[13]....
        /*00ec*/ 	.word	0x00000b70


	//   ....[14]....
        /*00f0*/ 	.word	0x00000b80


	//   ....[15]....
        /*00f4*/ 	.word	0x00000e20


	//   ....[16]....
        /*00f8*/ 	.word	0x00000e80


	//   ....[17]....
        /*00fc*/ 	.word	0x00000ee0


	//   ....[18]....
        /*0100*/ 	.word	0x00000f40


	//   ....[19]....
        /*0104*/ 	.word	0x00000fb0


	//   ....[20]....
        /*0108*/ 	.word	0x00001020


	//   ....[21]....
        /*010c*/ 	.word	0x00001080


	//   ....[22]....
        /*0110*/ 	.word	0x000010e0


	//   ....[23]....
        /*0114*/ 	.word	0x00001140


	//   ....[24]....
        /*0118*/ 	.word	0x000011b0


	//   ....[25]....
        /*011c*/ 	.word	0x00001220


	//   ....[26]....
        /*0120*/ 	.word	0x00001280


	//   ....[27]....
        /*0124*/ 	.word	0x000012e0


	//   ....[28]....
        /*0128*/ 	.word	0x00001340


	//   ....[29]....
        /*012c*/ 	.word	0x000013a0


	//----- nvinfo : EIATTR_EXIT_INSTR_OFFSETS
	.align		4
.L_4425:
        /*0130*/ 	.byte	0x04, 0x1c
        /*0132*/ 	.short	(.L_4427 - .L_4426)


	//   ....[0]....
.L_4426:
        /*0134*/ 	.word	0x00000070


	//   ....[1]....
        /*0138*/ 	.word	0x00000dc0


	//----- nvinfo : EIATTR_MAX_THREADS
	.align		4
.L_4427:
        /*013c*/ 	.byte	0x04, 0x05
        /*013e*/ 	.short	(.L_4429 - .L_4428)
.L_4428:
        /*0140*/ 	.word	0x00000400
        /*0144*/ 	.word	0x00000001
        /*0148*/ 	.word	0x00000001


	//----- nvinfo : EIATTR_CRS_STACK_SIZE
	.align		4
.L_4429:
        /*014c*/ 	.byte	0x04, 0x1e
        /*014e*/ 	.short	(.L_4431 - .L_4430)
.L_4430:
        /*0150*/ 	.word	0x00000000
.L_4431:


//--------------------- .nv.info._ZN10layer_norm13ln_bwd_kernelINS_13Kernel_traitsI6__halfffffjLj6144ELj1ELj1ELj8ELj16ENS_18Kernel_traits_baseILj6144ES2_ffffjLj256EEEEELb1ELb1ELb1ELb0EEEvNS_9BwdParamsE --------------------------
	.section	.nv.info._ZN10layer_norm13ln_bwd_kernelINS_13Kernel_traitsI6__halfffffjLj6144ELj1ELj1ELj8ELj16ENS_18Kernel_traits_baseILj6144ES2_ffffjLj256EEEEELb1ELb1ELb1ELb0EEEvNS_9BwdParamsE,"",@"SHT_CUDA_INFO"
	.sectionflags	@""
	.align	4


	//----- nvinfo : EIATTR_CUDA_API_VERSION
	.align		4
        /*0000*/ 	.byte	0x04, 0x37
        /*0002*/ 	.short	(.L_4433 - .L_4432)
.L_4432:
        /*0004*/ 	.word	0x00000082


	//----- nvinfo : EIATTR_SW2861232_WAR
	.align		4
.L_4433:
        /*0008*/ 	.byte	0x01, 0x35
	.zero		2


	//----- nvinfo : EIATTR_PARAM_CBANK
	.align		4
        /*000c*/ 	.byte	0x04, 0x0a
        /*000e*/ 	.short	(.L_4435 - .L_4434)
	.align		4
.L_4434:
        /*0010*/ 	.word	index@(.nv.constant0._ZN10layer_norm13ln_bwd_kernelINS_13Kernel_traitsI6__halfffffjLj6144ELj1ELj1ELj8ELj16ENS_18Kernel_traits_baseILj6144ES2_ffffjLj256EEEEELb1ELb1ELb1ELb0EEEvNS_9BwdParamsE)
        /*0014*/ 	.short	0x0160
        /*0016*/ 	.short	0x0128


	//----- nvinfo : EIATTR_CBANK_PARAM_SIZE
	.align		4
.L_4435:
        /*0018*/ 	.byte	0x03, 0x19
        /*001a*/ 	.short	0x0128


	//----- nvinfo : EIATTR_KPARAM_INFO
	.align		4
        /*001c*/ 	.byte	0x04, 0x17
        /*001e*/ 	.short	(.L_4437 - .L_4436)
.L_4436:
        /*0020*/ 	.word	0x00000000
        /*0024*/ 	.short	0x0000
        /*0026*/ 	.short	0x0000
        /*0028*/ 	.byte	0x00, 0xf0, 0xa1, 0x04


	//----- nvinfo : EIATTR_MAXREG_COUNT
	.align		4
.L_4437:
        /*002c*/ 	.byte	0x03, 0x1b
        /*002e*/ 	.short	0x00ff


	//----- nvinfo : EIATTR_NUM_BARRIERS
	.align		4
        /*0030*/ 	.byte	0x02, 0x4c
        /*0032*/ 	.byte	0x01
	.zero		1


	//----- nvinfo : EIATTR_MERCURY_ISA_VERSION
	.align		4
        /*0034*/ 	.byte	0x03, 0x5f
        /*0036*/ 	.short	0x0000


	//----- nvinfo : EIATTR_COOP_GROUP_MASK_REGIDS
	.align		4
        /*0038*/ 	.byte	0x04, 0x29
        /*003a*/ 	.short	(.L_4439 - .L_4438)


	//   ....[0]....
.L_4438:
        /*003c*/ 	.word	0xffffffff


	//   ....[1]....
        /*0040*/ 	.word	0xffffffff


	//   ....[2]....
        /*0044*/ 	.word	0xffffffff


	//   ....[3]....
        /*0048*/ 	.word	0xffffffff


	//   ....[4]....
        /*004c*/ 	.word	0xffffffff


	//   ....[5]....
        /*0050*/ 	.word	0xffffffff


	//   ....[6]....
        /*0054*/ 	.word	0xffffffff


	//   ....[7]....
        /*0058*/ 	.word	0xffffffff


	//   ....[8]....
        /*005c*/ 	.word	0xffffffff


	//   ....[9]....
        /*0060*/ 	.word	0xffffffff


	//   ....[10]....
        /*0064*/ 	.word	0xffffffff


	//   ....[11]....
        /*0068*/ 	.word	0xffffffff


	//   ....[12]....
        /*006c*/ 	.word	0xffffffff


	//   ....[13]....
        /*0070*/ 	.word	0xffffffff


	//   ....[14]....
        /*0074*/ 	.word	0xffffffff


	//   ....[15]....
        /*0078*/ 	.word	0xffffffff


	//   ....[16]....
        /*007c*/ 	.word	0xffffffff


	//   ....[17]....
        /*0080*/ 	.word	0xffffffff


	//   ....[18]....
        /*0084*/ 	.word	0xffffffff


	//   ....[19]....
        /*0088*/ 	.word	0xffffffff


	//----- nvinfo : EIATTR_COOP_GROUP_INSTR_OFFSETS
	.align		4
.L_4439:
        /*008c*/ 	.byte	0x04, 0x28
        /*008e*/ 	.short	(.L_4441 - .L_4440)


	//   ....[0]....
.L_4440:
        /*0090*/ 	.word	0x00002460


	//   ....[1]....
        /*0094*/ 	.word	0x00002480


	//   ....[2]....
        /*0098*/ 	.word	0x000024a0


	//   ....[3]....
        /*009c*/ 	.word	0x000024c0


	//   ....[4]....
        /*00a0*/ 	.word	0x000024e0


	//   ....[5]....
        /*00a4*/ 	.word	0x00002500


	//   ....[6]....
        /*00a8*/ 	.word	0x00002520


	//   ....[7]....
        /*00ac*/ 	.word	0x00002540


	//   ....[8]....
        /*00b0*/ 	.word	0x00002560


	//   ....[9]....
        /*00b4*/ 	.word	0x00002580


	//   ....[10]....
        /*00b8*/ 	.word	0x00005850


	//   ....[11]....
        /*00bc*/ 	.word	0x000058d0


	//   ....[12]....
        /*00c0*/ 	.word	0x00005950


	//   ....[13]....
        /*00c4*/ 	.word	0x000059c0


	//   ....[14]....
        /*00c8*/ 	.word	0x00005a40


	//   ....[15]....
        /*00cc*/ 	.word	0x00005ab0


	//   ....[16]....
        /*00d0*/ 	.word	0x00005b30


	//   ....[17]....
        /*00d4*/ 	.word	0x00005ba0


	//   ....[18]....
        /*00d8*/ 	.word	0x00005c20


	//   ....[19]....
        /*00dc*/ 	.word	0x00005c90


	//----- nvinfo : EIATTR_EXIT_INSTR_OFFSETS
	.align		4
.L_4441:
        /*00e0*/ 	.byte	0x04, 0x1c
        /*00e2*/ 	.short	(.L_4443 - .L_4442)


	//   ....[0]....
.L_4442:
        /*00e4*/ 	.word	0x00005770


	//   ....[1]....
        /*00e8*/ 	.word	0x000057f0


	//----- nvinfo : EIATTR_MAX_THREADS
	.align		4
.L_4443:
        /*00ec*/ 	.byte	0x04, 0x05
        /*00ee*/ 	.short	(.L_4445 - .L_4444)
.L_4444:
        /*00f0*/ 	.word	0x00000100
        /*00f4*/ 	.word	0x00000001
        /*00f8*/ 	.word	0x00000001


	//----- nvinfo : EIATTR_CRS_STACK_SIZE
	.align		4
.L_4445:
        /*00fc*/ 	.byte	0x04, 0x1e
        /*00fe*/ 	.short	(.L_4447 - .L_4446)
.L_4446:
        /*0100*/ 	.word	0x00000000
.L_4447:


//--------------------- .nv.info._ZN10layer_norm22ln_bwd_finalize_kernelINS_22Kernel_traits_finalizeILj6144E6__halfffffjLb1ELj1024ELj4ENS_18Kernel_traits_baseILj6144ES2_ffffjLj1024EEEEELb1ELb1EEEvNS_9BwdParamsE --------------------------
	.section	.nv.info._ZN10layer_norm22ln_bwd_finalize_kernelINS_22Kernel_traits_finalizeILj6144E6__halfffffjLb1ELj1024ELj4ENS_18Kernel_traits_baseILj6144ES2_ffffjLj1024EEEEELb1ELb1EEEvNS_9BwdParamsE,"",@"SHT_CUDA_INFO"
	.sectionflags	@""
	.align	4


	//----- nvinfo : EIATTR_CUDA_API_VERSION
	.align		4
        /*0000*/ 	.byte	0x04, 0x37
        /*0002*/ 	.short	(.L_4449 - .L_4448)
.L_4448:
        /*0004*/ 	.word	0x00000082


	//----- nvinfo : EIATTR_SW2861232_WAR
	.align		4
.L_4449:
        /*0008*/ 	.byte	0x01, 0x35
	.zero		2


	//----- nvinfo : EIATTR_PARAM_CBANK
	.align		4
        /*000c*/ 	.byte	0x04, 0x0a
        /*000e*/ 	.short	(.L_4451 - .L_4450)
	.align		4
.L_4450:
        /*0010*/ 	.word	index@(.nv.constant0._ZN10layer_norm22ln_bwd_finalize_kernelINS_22Kernel_traits_finalizeILj6144E6__halfffffjLb1ELj1024ELj4ENS_18Kernel_traits_baseILj6144ES2_ffffjLj1024EEEEELb1ELb1EEEvNS_9BwdParamsE)
        /*0014*/ 	.short	0x0160
        /*0016*/ 	.short	0x0128


	//----- nvinfo : EIATTR_CBANK_PARAM_SIZE
	.align		4
.L_4451:
        /*0018*/ 	.byte	0x03, 0x19
        /*001a*/ 	.short	0x0128


	//----- nvinfo : EIATTR_KPARAM_INFO
	.align		4
        /*001c*/ 	.byte	0x04, 0x17
        /*001e*/ 	.short	(.L_4453 - .L_4452)
.L_4452:
        /*0020*/ 	.word	0x00000000
        /*0024*/ 	.short	0x0000
        /*0026*/ 	.short	0x0000
        /*0028*/ 	.byte	0x00, 0xf0, 0xa1, 0x04


	//----- nvinfo : EIATTR_MAXREG_COUNT
	.align		4
.L_4453:
        /*002c*/ 	.byte	0x03, 0x1b
        /*002e*/ 	.short	0x0040


	//----- nvinfo : EIATTR_NUM_BARRIERS
	.align		4
        /*0030*/ 	.byte	0x02, 0x4c
        /*0032*/ 	.byte	0x01
	.zero		1


	//----- nvinfo : EIATTR_MERCURY_ISA_VERSION
	.align		4
        /*0034*/ 	.byte	0x03, 0x5f
        /*0036*/ 	.short	0x0000


	//----- nvinfo : EIATTR_COOP_GROUP_MASK_REGIDS
	.align		4
        /*0038*/ 	.byte	0x04, 0x29
        /*003a*/ 	.short	(.L_4455 - .L_4454)


	//   ....[0]....
.L_4454:
        /*003c*/ 	.word	0xffffffff


	//   ....[1]....
        /*0040*/ 	.word	0xffffffff


	//   ....[2]....
        /*0044*/ 	.word	0xffffffff


	//   ....[3]....
        /*0048*/ 	.word	0xffffffff


	//   ....[4]....
        /*004c*/ 	.word	0xffffffff


	//   ....[5]....
        /*0050*/ 	.word	0xffffffff


	//   ....[6]....
        /*0054*/ 	.word	0xffffffff


	//   ....[7]....
        /*0058*/ 	.word	0xffffffff


	//   ....[8]....
        /*005c*/ 	.word	0xffffffff


	//   ....[9]....
        /*0060*/ 	.word	0xffffffff


	//   ....[10]....
        /*0064*/ 	.word	0xffffffff


	//   ....[11]....
        /*0068*/ 	.word	0xffffffff


	//   ....[12]....
        /*006c*/ 	.word	0xffffffff


	//   ....[13]....
        /*0070*/ 	.word	0xffffffff


	//   ....[14]....
        /*0074*/ 	.word	0xffffffff


	//   ....[15]....
        /*0078*/ 	.word	0xffffffff


	//   ....[16]....
        /*007c*/ 	.word	0xffffffff


	//   ....[17]....
        /*0080*/ 	.word	0xffffffff


	//   ....[18]....
        /*0084*/ 	.word	0xffffffff


	//   ....[19]....
        /*0088*/ 	.word	0xffffffff


	//   ....[20]....
        /*008c*/ 	.word	0xffffffff


	//   ....[21]....
        /*0090*/ 	.word	0xffffffff


	//   ....[22]....
        /*0094*/ 	.word	0xffffffff


	//   ....[23]....
        /*0098*/ 	.word	0xffffffff


	//   ....[24]....
        /*009c*/ 	.word	0xffffffff


	//   ....[25]....
        /*00a0*/ 	.word	0xffffffff


	//   ....[26]....
        /*00a4*/ 	.word	0xffffffff


	//   ....[27]....
        /*00a8*/ 	.word	0xffffffff


	//   ....[28]....
        /*00ac*/ 	.word	0xffffffff


	//   ....[29]....
        /*00b0*/ 	.word	0xffffffff


	//----- nvinfo : EIATTR_COOP_GROUP_INSTR_OFFSETS
	.align		4
.L_4455:
        /*00b4*/ 	.byte	0x04, 0x28
        /*00b6*/ 	.short	(.L_4457 - .L_4456)


	//   ....[0]....
.L_4456:
        /*00b8*/ 	.word	0x000009a0


	//   ....[1]....
        /*00bc*/ 	.word	0x000009d0


	//   ....[2]....
        /*00c0*/ 	.word	0x000009e0


	//   ....[3]....
        /*00c4*/ 	.word	0x00000a00


	//   ....[4]....
        /*00c8*/ 	.word	0x00000a20


	//   ....[5]....
        /*00cc*/ 	.word	0x00000a30


	//   ....[6]....
        /*00d0*/ 	.word	0x00000a60


	//   ....[7]....
        /*00d4*/ 	.word	0x00000a80


	//   ....[8]....
        /*00d8*/ 	.word	0x00000a90


	//   ....[9]....
        /*00dc*/ 	.word	0x00000ac0


	//   ....[10]....
        /*00e0*/ 	.word	0x00000ae0


	//   ....[11]....
        /*00e4*/ 	.word	0x00000af0


	//   ....[12]....
        /*00e8*/ 	.word	0x00000b20


	//   ....[13]....
        /*00ec*/ 	.word	0x00000b40


	//   ....[14]....
        /*00f0*/ 	.word	0x00000b50


	//   ....[15]....
        /*00f4*/ 	.word	0x00000dd0


	//   ....[16]....
        /*00f8*/ 	.word	0x00000e30


	//   ....[17]....
        /*00fc*/ 	.word	0x00000e90


	//   ....[18]....
        /*0100*/ 	.word	0x00000ef0


	//   ....[19]....
        /*0104*/ 	.word	0x00000f60


	//   ....[20]....
        /*0108*/ 	.word	0x00000fd0


	//   ....[21]....
        /*010c*/ 	.word	0x00001030


	//   ....[22]....
        /*0110*/ 	.word	0x00001090


	//   ....[23]....
        /*0114*/ 	.word	0x000010f0


	//   ....[24]....
        /*0118*/ 	.word	0x00001160


	//   ....[25]....
        /*011c*/ 	.word	0x000011d0


	//   ....[26]....
        /*0120*/ 	.word	0x00001230


	//   ....[27]....
        /*0124*/ 	.word	0x00001290


	//   ....[28]....
        /*0128*/ 	.word	0x000012f0


	//   ....[29]....
        /*012c*/ 	.word	0x00001350


	//----- nvinfo : EIATTR_EXIT_INSTR_OFFSETS
	.align		4
.L_4457:
        /*0130*/ 	.byte	0x04, 0x1c
        /*0132*/ 	.short	(.L_4459 - .L_4458)


	//   ....[0]....
.L_4458:
        /*0134*/ 	.word	0x00000070


	//   ....[1]....
        /*0138*/ 	.word	0x00000d70


	//----- nvinfo : EIATTR_MAX_THREADS
	.align		4
.L_4459:
        /*013c*/ 	.byte	0x04, 0x05
        /*013e*/ 	.short	(.L_4461 - .L_4460)
.L_4460:
        /*0140*/ 	.word	0x00000400
        /*0144*/ 	.word	0x00000001
        /*0148*/ 	.word	0x00000001


	//----- nvinfo : EIATTR_CRS_STACK_SIZE
	.align		4
.L_4461:
        /*014c*/ 	.byte	0x04, 0x1e
        /*014e*/ 	.short	(.L_4463 - .L_4462)
.L_4462:
        /*0150*/ 	.word	0x00000000
.L_4463:


//--------------------- .nv.info._ZN10layer_norm13ln_bwd_kernelINS_13Kernel_traitsI6__halfffffjLj6144ELj1ELj1ELj8ELj16ENS_18Kernel_traits_baseILj6144ES2_ffffjLj256EEEEELb1ELb1ELb1ELb1EEEvNS_9BwdParamsE --------------------------
	.section	.nv.info._ZN10layer_norm13ln_bwd_kernelINS_13Kernel_traitsI6__halfffffjLj6144ELj1ELj1ELj8ELj16ENS_18Kernel_traits_baseILj6144ES2_ffffjLj256EEEEELb1ELb1ELb1ELb1EEEvNS_9BwdParamsE,"",@"SHT_CUDA_INFO"
	.sectionflags	@""
	.align	4


	//----- nvinfo : EIATTR_CUDA_API_VERSION
	.align		4
        /*0000*/ 	.byte	0x04, 0x37
        /*0002*/ 	.short	(.L_4465 - .L_4464)
.L_4464:
        /*0004*/ 	.word	0x00000082


	//----- nvinfo : EIATTR_SW2861232_WAR
	.align		4
.L_4465:
        /*0008*/ 	.byte	0x01, 0x35
	.zero		2


	//----- nvinfo : EIATTR_PARAM_CBANK
	.align		4
        /*000c*/ 	.byte	0x04, 0x0a
        /*000e*/ 	.short	(.L_4467 - .L_4466)
	.align		4
.L_4466:
        /*0010*/ 	.word	index@(.nv.constant0._ZN10layer_norm13ln_bwd_kernelINS_13Kernel_traitsI6__halfffffjLj6144ELj1ELj1ELj8ELj16ENS_18Kernel_traits_baseILj6144ES2_ffffjLj256EEEEELb1ELb1ELb1ELb1EEEvNS_9BwdParamsE)
        /*0014*/ 	.short	0x0160
        /*0016*/ 	.short	0x0128


	//----- nvinfo : EIATTR_CBANK_PARAM_SIZE
	.align		4
.L_4467:
        /*0018*/ 	.byte	0x03, 0x19
        /*001a*/ 	.short	0x0128


	//----- nvinfo : EIATTR_KPARAM_INFO
	.align		4
        /*001c*/ 	.byte	0x04, 0x17
        /*001e*/ 	.short	(.L_4469 - .L_4468)
.L_4468:
        /*0020*/ 	.word	0x00000000
        /*0024*/ 	.short	0x0000
        /*0026*/ 	.short	0x0000
        /*0028*/ 	.byte	0x00, 0xf0, 0xa1, 0x04


	//----- nvinfo : EIATTR_MAXREG_COUNT
	.align		4
.L_4469:
        /*002c*/ 	.byte	0x03, 0x1b
        /*002e*/ 	.short	0x00ff


	//----- nvinfo : EIATTR_NUM_BARRIERS
	.align		4
        /*0030*/ 	.byte	0x02, 0x4c
        /*0032*/ 	.byte	0x01
	.zero		1


	//----- nvinfo : EIATTR_MERCURY_ISA_VERSION
	.align		4
        /*0034*/ 	.byte	0x03, 0x5f
        /*0036*/ 	.short	0x0000


	//----- nvinfo : EIATTR_COOP_GROUP_MASK_REGIDS
	.align		4
        /*0038*/ 	.byte	0x04, 0x29
        /*003a*/ 	.short	(.L_4471 - .L_4470)


	//   ....[0]....
.L_4470:
        /*003c*/ 	.word	0xffffffff


	//   ....[1]....
        /*0040*/ 	.word	0xffffffff


	//   ....[2]....
        /*0044*/ 	.word	0xffffffff


	//   ....[3]....
        /*0048*/ 	.word	0xffffffff


	//   ....[4]....
        /*004c*/ 	.word	0xffffffff


	//   ....[5]....
        /*0050*/ 	.word	0xffffffff


	//   ....[6]....
        /*0054*/ 	.word	0xffffffff


	//   ....[7]....
        /*0058*/ 	.word	0xffffffff


	//   ....[8]....
        /*005c*/ 	.word	0xffffffff


	//   ....[9]....
        /*0060*/ 	.word	0xffffffff


	//   ....[10]....
        /*0064*/ 	.word	0xffffffff


	//   ....[11]....
        /*0068*/ 	.word	0xffffffff


	//   ....[12]....
        /*006c*/ 	.word	0xffffffff


	//   ....[13]....
        /*0070*/ 	.word	0xffffffff


	//   ....[14]....
        /*0074*/ 	.word	0xffffffff


	//   ....[15]....
        /*0078*/ 	.word	0xffffffff


	//   ....[16]....
        /*007c*/ 	.word	0xffffffff


	//   ....[17]....
        /*0080*/ 	.word	0xffffffff


	//   ....[18]....
        /*0084*/ 	.word	0xffffffff


	//   ....[19]....
        /*0088*/ 	.word	0xffffffff


	//----- nvinfo : EIATTR_COOP_GROUP_INSTR_OFFSETS
	.align		4
.L_4471:
        /*008c*/ 	.byte	0x04, 0x28
        /*008e*/ 	.short	(.L_4473 - .L_4472)


	//   ....[0]....
.L_4472:
        /*0090*/ 	.word	0x00001e30


	//   ....[1]....
        /*0094*/ 	.word	0x00001e50


	//   ....[2]....
        /*0098*/ 	.word	0x00001e70


	//   ....[3]....
        /*009c*/ 	.word	0x00001e90


	//   ....[4]....
        /*00a0*/ 	.word	0x00001eb0


	//   ....[5]....
        /*00a4*/ 	.word	0x00001ed0


	//   ....[6]....
        /*00a8*/ 	.word	0x00001ef0


	//   ....[7]....
        /*00ac*/ 	.word	0x00001f10


	//   ....[8]....
        /*00b0*/ 	.word	0x00001f30


	//   ....[9]....
        /*00b4*/ 	.word	0x00001f50


	//   ....[10]....
        /*00b8*/ 	.word	0x00004d50


	//   ....[11]....
        /*00bc*/ 	.word	0x00004dd0


	//   ....[12]....
        /*00c0*/ 	.word	0x00004e50


	//   ....[13]....
        /*00c4*/ 	.word	0x00004ec0


	//   ....[14]....
        /*00c8*/ 	.word	0x00004f40


	//   ....[15]....
        /*00cc*/ 	.word	0x00004fb0


	//   ....[16]....
        /*00d0*/ 	.word	0x00005030


	//   ....[17]....
        /*00d4*/ 	.word	0x000050a0


	//   ....[18]....
        /*00d8*/ 	.word	0x00005120


	//   ....[19]....
        /*00dc*/ 	.word	0x00005190


	//----- nvinfo : EIATTR_EXIT_INSTR_OFFSETS
	.align		4
.L_4473:
        /*00e0*/ 	.byte	0x04, 0x1c
        /*00e2*/ 	.short	(.L_4475 - .L_4474)


	//   ....[0]....
.L_4474:
        /*00e4*/ 	.word	0x00004cf0


	//----- nvinfo : EIATTR_MAX_THREADS
	.align		4
.L_4475:
        /*00e8*/ 	.byte	0x04, 0x05
        /*00ea*/ 	.short	(.L_4477 - .L_4476)
.L_4476:
        /*00ec*/ 	.word	0x00000100
        /*00f0*/ 	.word	0x00000001
        /*00f4*/ 	.word	0x00000001


	//----- nvinfo : EIATTR_CRS_STACK_SIZE
	.align		4
.L_4477:
        /*00f8*/ 	.byte	0x04, 0x1e
        /*00fa*/ 	.short	(.L_4479 - .L_4478)
.L_4478:
        /*00fc*/ 	.word	0x00000000
.L_4479:


//--------------------- .nv.info._ZN10layer_norm13ln_bwd_kernelINS_13Kernel_traitsIfffffjLj6144ELj1ELj1ELj8ELj16ENS_18Kernel_traits_baseILj6144EfffffjLj256EEEEELb0ELb0ELb0ELb0EEEvNS_9BwdParamsE --------------------------
	.section	.nv.info._ZN10layer_norm13ln_bwd_kernelINS_13Kernel_traitsIfffffjLj6144ELj1ELj1ELj8ELj16ENS_18Kernel_traits_baseILj6144EfffffjLj256EEEEELb0ELb0ELb0ELb0EEEvNS_9BwdParamsE,"",@"SHT_CUDA_INFO"
	.sectionflags	@""
	.align	4


	//----- nvinfo : EIATTR_CUDA_API_VERSION
	.align		4
        /*0000*/ 	.byte	0x04, 0x37
        /*0002*/ 	.short	(.L_4481 - .L_4480)
.L_4480:
        /*0004*/ 	.word	0x00000082


	//----- nvinfo : EIATTR_SW2861232_WAR
	.align		4
.L_4481:
        /*0008*/ 	.byte	0x01, 0x35
	.zero		2


	//----- nvinfo : EIATTR_PARAM_CBANK
	.align		4
        /*000c*/ 	.byte	0x04, 0x0a
        /*000e*/ 	.short	(.L_4483 - .L_4482)
	.align		4
.L_4482:
        /*0010*/ 	.word	index@(.nv.constant0._ZN10layer_norm13ln_bwd_kernelINS_13Kernel_traitsIfffffjLj6144ELj1ELj1ELj8ELj16ENS_18Kernel_traits_baseILj6144EfffffjLj256EEEEELb0ELb0ELb0ELb0EEEvNS_9BwdParamsE)
        /*0014*/ 	.short	0x0160
        /*0016*/ 	.short	0x0128


	//----- nvinfo : EIATTR_CBANK_PARAM_SIZE
	.align		4
.L_4483:
        /*0018*/ 	.byte	0x03, 0x19
        /*001a*/ 	.short	0x0128


	//----- nvinfo : EIATTR_KPARAM_INFO
	.align		4
        /*001c*/ 	.byte	0x04, 0x17
        /*001e*/ 	.short	(.L_4485 - .L_4484)
.L_4484:
        /*0020*/ 	.word	0x00000000
        /*0024*/ 	.short	0x0000
        /*0026*/ 	.short	0x0000
        /*0028*/ 	.byte	0x00, 0xf0, 0xa1, 0x04


	//----- nvinfo : EIATTR_MAXREG_COUNT
	.align		4
.L_4485:
        /*002c*/ 	.byte	0x03, 0x1b
        /*002e*/ 	.short	0x00ff


	//----- nvinfo : EIATTR_NUM_BARRIERS
	.align		4
        /*0030*/ 	.byte	0x02, 0x4c
        /*0032*/ 	.byte	0x01
	.zero		1


	//----- nvinfo : EIATTR_MERCURY_ISA_VERSION
	.align		4
        /*0034*/ 	.byte	0x03, 0x5f
        /*0036*/ 	.short	0x0000


	//----- nvinfo : EIATTR_COOP_GROUP_MASK_REGIDS
	.align		4
        /*0038*/ 	.byte	0x04, 0x29
        /*003a*/ 	.short	(.L_4487 - .L_4486)


	//   ....[0]....
.L_4486:
        /*003c*/ 	.word	0xffffffff


	//   ....[1]....
        /*0040*/ 	.word	0xffffffff


	//   ....[2]....
        /*0044*/ 	.word	0xffffffff


	//   ....[3]....
        /*0048*/ 	.word	0xffffffff


	//   ....[4]....
        /*004c*/ 	.word	0xffffffff


	//   ....[5]....
        /*0050*/ 	.word	0xffffffff


	//   ....[6]....
        /*0054*/ 	.word	0xffffffff


	//   ....[7]....
        /*0058*/ 	.word	0xffffffff


	//   ....[8]....
        /*005c*/ 	.word	0xffffffff


	//   ....[9]....
        /*0060*/ 	.word	0xffffffff


	//   ....[10]....
        /*0064*/ 	.word	0xffffffff


	//   ....[11]....
        /*0068*/ 	.word	0xffffffff


	//   ....[12]....
        /*006c*/ 	.word	0xffffffff


	//   ....[13]....
        /*0070*/ 	.word	0xffffffff


	//   ....[14]....
        /*0074*/ 	.word	0xffffffff


	//   ....[15]....
        /*0078*/ 	.word	0xffffffff


	//   ....[16]....
        /*007c*/ 	.word	0xffffffff


	//   ....[17]....
        /*0080*/ 	.word	0xffffffff


	//   ....[18]....
        /*0084*/ 	.word	0xffffffff


	//   ....[19]....
        /*0088*/ 	.word	0xffffffff


	//----- nvinfo : EIATTR_COOP_GROUP_INSTR_OFFSETS
	.align		4
.L_4487:
        /*008c*/ 	.byte	0x04, 0x28
        /*008e*/ 	.short	(.L_4489 - .L_4488)


	//   ....[0]....
.L_4488:
        /*0090*/ 	.word	0x000016e0


	//   ....[1]....
        /*0094*/ 	.word	0x00001710


	//   ....[2]....
        /*0098*/ 	.word	0x00001720


	//   ....[3]....
        /*009c*/ 	.word	0x00001750


	//   ....[4]....
        /*00a0*/ 	.word	0x00001760


	//   ....[5]....
        /*00a4*/ 	.word	0x00001790


	//   ....[6]....
        /*00a8*/ 	.word	0x000017a0


	//   ....[7]....
        /*00ac*/ 	.word	0x000017d0


	//   ....[8]....
        /*00b0*/ 	.word	0x000017e0


	//   ....[9]....
        /*00b4*/ 	.word	0x00001800


	//   ....[10]....
        /*00b8*/ 	.word	0x00002b50


	//   ....[11]....
        /*00bc*/ 	.word	0x00002bd0


	//   ....[12]....
        /*00c0*/ 	.word	0x00002c50


	//   ....[13]....
        /*00c4*/ 	.word	0x00002cc0


	//   ....[14]....
        /*00c8*/ 	.word	0x00002d40


	//   ....[15]....
        /*00cc*/ 	.word	0x00002db0


	//   ....[16]....
        /*00d0*/ 	.word	0x00002e30


	//   ....[17]....
        /*00d4*/ 	.word	0x00002ea0


	//   ....[18]....
        /*00d8*/ 	.word	0x00002f20


	//   ....[19]....
        /*00dc*/ 	.word	0x00002f90


	//----- nvinfo : EIATTR_EXIT_INSTR_OFFSETS
	.align		4
.L_4489:
        /*00e0*/ 	.byte	0x04, 0x1c
        /*00e2*/ 	.short	(.L_4491 - .L_4490)


	//   ....[0]....
.L_4490:
        /*00e4*/ 	.word	0x00002a90


	//   ....[1]....
        /*00e8*/ 	.word	0x00002af0


	//----- nvinfo : EIATTR_MAX_THREADS
	.align		4
.L_4491:
        /*00ec*/ 	.byte	0x04, 0x05
        /*00ee*/ 	.short	(.L_4493 - .L_4492)
.L_4492:
        /*00f0*/ 	.word	0x00000100
        /*00f4*/ 	.word	0x00000001
        /*00f8*/ 	.word	0x00000001


	//----- nvinfo : EIATTR_CRS_STACK_SIZE
	.align		4
.L_4493:
        /*00fc*/ 	.byte	0x04, 0x1e
        /*00fe*/ 	.short	(.L_4495 - .L_4494)
.L_4494:
        /*0100*/ 	.word	0x00000000
.L_4495:


//--------------------- .nv.info._ZN10layer_norm13ln_bwd_kernelINS_13Kernel_traitsIfffffjLj6144ELj1ELj1ELj8ELj16ENS_18Kernel_traits_baseILj6144EfffffjLj256EEEEELb0ELb0ELb0ELb1EEEvNS_9BwdParamsE --------------------------
	.section	.nv.info._ZN10layer_norm13ln_bwd_kernelINS_13Kernel_traitsIfffffjLj6144ELj1ELj1ELj8ELj16ENS_18Kernel_traits_baseILj6144EfffffjLj256EEEEELb0ELb0ELb0ELb1EEEvNS_9BwdParamsE,"",@"SHT_CUDA_INFO"
	.sectionflags	@""
	.align	4


	//----- nvinfo : EIATTR_CUDA_API_VERSION
	.align		4
        /*0000*/ 	.byte	0x04, 0x37
        /*0002*/ 	.short	(.L_4497 - .L_4496)
.L_4496:
        /*0004*/ 	.word	0x00000082


	//----- nvinfo : EIATTR_SW2861232_WAR
	.align		4
.L_4497:
        /*0008*/ 	.byte	0x01, 0x35
	.zero		2


	//----- nvinfo : EIATTR_PARAM_CBANK
	.align		4
        /*000c*/ 	.byte	0x04, 0x0a
        /*000e*/ 	.short	(.L_4499 - .L_4498)
	.align		4
.L_4498:
        /*0010*/ 	.word	index@(.nv.constant0._ZN10layer_norm13ln_bwd_kernelINS_13Kernel_traitsIfffffjLj6144ELj1ELj1ELj8ELj16ENS_18Kernel_traits_baseILj6144EfffffjLj256EEEEELb0ELb0ELb0ELb1EEEvNS_9BwdParamsE)
        /*0014*/ 	.short	0x0160
        /*0016*/ 	.short	0x0128


	//----- nvinfo : EIATTR_CBANK_PARAM_SIZE
	.align		4
.L_4499:
        /*0018*/ 	.byte	0x03, 0x19
        /*001a*/ 	.short	0x0128


	//----- nvinfo : EIATTR_KPARAM_INFO
	.align		4
        /*001c*/ 	.byte	0x04, 0x17
        /*001e*/ 	.short	(.L_4501 - .L_4500)
.L_4500:
        /*0020*/ 	.word	0x00000000
        /*0024*/ 	.short	0x0000
        /*0026*/ 	.short	0x0000
        /*0028*/ 	.byte	0x00, 0xf0, 0xa1, 0x04


	//----- nvinfo : EIATTR_MAXREG_COUNT
	.align		4
.L_4501:
        /*002c*/ 	.byte	0x03, 0x1b
        /*002e*/ 	.short	0x00ff


	//----- nvinfo : EIATTR_NUM_BARRIERS
	.align		4
        /*0030*/ 	.byte	0x02, 0x4c
        /*0032*/ 	.byte	0x01
	.zero		1


	//----- nvinfo : EIATTR_MERCURY_ISA_VERSION
	.align		4
        /*0034*/ 	.byte	0x03, 0x5f
        /*0036*/ 	.short	0x0000


	//----- nvinfo : EIATTR_COOP_GROUP_MASK_REGIDS
	.align		4
        /*0038*/ 	.byte	0x04, 0x29
        /*003a*/ 	.short	(.L_4503 - .L_4502)


	//   ....[0]....
.L_4502:
        /*003c*/ 	.word	0xffffffff


	//   ....[1]....
        /*0040*/ 	.word	0xffffffff


	//   ....[2]....
        /*0044*/ 	.word	0xffffffff


	//   ....[3]....
        /*0048*/ 	.word	0xffffffff


	//   ....[4]....
        /*004c*/ 	.word	0xffffffff


	//   ....[5]....
        /*0050*/ 	.word	0xffffffff


	//   ....[6]....
        /*0054*/ 	.word	0xffffffff


	//   ....[7]....
        /*0058*/ 	.word	0xffffffff


	//   ....[8]....
        /*005c*/ 	.word	0xffffffff


	//   ....[9]....
        /*0060*/ 	.word	0xffffffff


	//   ....[10]....
        /*0064*/ 	.word	0xffffffff


	//   ....[11]....
        /*0068*/ 	.word	0xffffffff


	//   ....[12]....
        /*006c*/ 	.word	0xffffffff


	//   ....[13]....
        /*0070*/ 	.word	0xffffffff


	//   ....[14]....
        /*0074*/ 	.word	0xffffffff


	//   ....[15]....
        /*0078*/ 	.word	0xffffffff


	//   ....[16]....
        /*007c*/ 	.word	0xffffffff


	//   ....[17]....
        /*0080*/ 	.word	0xffffffff


	//   ....[18]....
        /*0084*/ 	.word	0xffffffff


	//   ....[19]....
        /*0088*/ 	.word	0xffffffff


	//----- nvinfo : EIATTR_COOP_GROUP_INSTR_OFFSETS
	.align		4
.L_4503:
        /*008c*/ 	.byte	0x04, 0x28
        /*008e*/ 	.short	(.L_4505 - .L_4504)


	//   ....[0]....
.L_4504:
        /*0090*/ 	.word	0x000014b0


	//   ....[1]....
        /*0094*/ 	.word	0x000014d0


	//   ....[2]....
        /*0098*/ 	.word	0x000014f0


	//   ....[3]....
        /*009c*/ 	.word	0x00001510


	//   ....[4]....
        /*00a0*/ 	.word	0x00001530


	//   ....[5]....
        /*00a4*/ 	.word	0x00001550


	//   ....[6]....
        /*00a8*/ 	.word	0x00001570


	//   ....[7]....
        /*00ac*/ 	.word	0x00001590


	//   ....[8]....
        /*00b0*/ 	.word	0x000015b0


	//   ....[9]....
        /*00b4*/ 	.word	0x000015d0


	//   ....[10]....
        /*00b8*/ 	.word	0x000028d0


	//   ....[11]....
        /*00bc*/ 	.word	0x00002950


	//   ....[12]....
        /*00c0*/ 	.word	0x000029d0


	//   ....[13]....
        /*00c4*/ 	.word	0x00002a40


	//   ....[14]....
        /*00c8*/ 	.word	0x00002ac0


	//   ....[15]....
        /*00cc*/ 	.word	0x00002b30


	//   ....[16]....
        /*00d0*/ 	.word	0x00002bb0


	//   ....[17]....
        /*00d4*/ 	.word	0x00002c20


	//   ....[18]....
        /*00d8*/ 	.word	0x00002ca0


	//   ....[19]....
        /*00dc*/ 	.word	0x00002d10


	//----- nvinfo : EIATTR_EXIT_INSTR_OFFSETS
	.align		4
.L_4505:
        /*00e0*/ 	.byte	0x04, 0x1c
        /*00e2*/ 	.short	(.L_4507 - .L_4506)


	//   ....[0]....
.L_4506:
        /*00e4*/ 	.word	0x00002870


	//----- nvinfo : EIATTR_MAX_THREADS
	.align		4
.L_4507:
        /*00e8*/ 	.byte	0x04, 0x05
        /*00ea*/ 	.short	(.L_4509 - .L_4508)
.L_4508:
        /*00ec*/ 	.word	0x00000100
        /*00f0*/ 	.word	0x00000001
        /*00f4*/ 	.word	0x00000001


	//----- nvinfo : EIATTR_CRS_STACK_SIZE
	.align		4
.L_4509:
        /*00f8*/ 	.byte	0x04, 0x1e
        /*00fa*/ 	.short	(.L_4511 - .L_4510)
.L_4510:
        /*00fc*/ 	.word	0x00000000
.L_4511:


//--------------------- .nv.info._ZN10layer_norm13ln_bwd_kernelINS_13Kernel_traitsIfffffjLj6144ELj1ELj1ELj8ELj16ENS_18Kernel_traits_baseILj6144EfffffjLj256EEEEELb0ELb0ELb1ELb0EEEvNS_9BwdParamsE --------------------------
	.section	.nv.info._ZN10layer_norm13ln_bwd_kernelINS_13Kernel_traitsIfffffjLj6144ELj1ELj1ELj8ELj16ENS_18Kernel_traits_baseILj6144EfffffjLj256EEEEELb0ELb0ELb1ELb0EEEvNS_9BwdParamsE,"",@"SHT_CUDA_INFO"
	.sectionflags	@""
	.align	4


	//----- nvinfo : EIATTR_CUDA_API_VERSION
	.align		4
        /*0000*/ 	.byte	0x04, 0x37
        /*0002*/ 	.short	(.L_4513 - .L_4512)
.L_4512:
        /*0004*/ 	.word	0x00000082


	//----- nvinfo : EIATTR_SW2861232_WAR
	.align		4
.L_4513:
        /*0008*/ 	.byte	0x01, 0x35
	.zero		2


	//----- nvinfo : EIATTR_PARAM_CBANK
	.align		4
        /*000c*/ 	.byte	0x04, 0x0a
        /*000e*/ 	.short	(.L_4515 - .L_4514)
	.align		4
.L_4514:
        /*0010*/ 	.word	index@(.nv.constant0._ZN10layer_norm13ln_bwd_kernelINS_13Kernel_traitsIfffffjLj6144ELj1ELj1ELj8ELj16ENS_18Kernel_traits_baseILj6144EfffffjLj256EEEEELb0ELb0ELb1ELb0EEEvNS_9BwdParamsE)
        /*0014*/ 	.short	0x0160
        /*0016*/ 	.short	0x0128


	//----- nvinfo : EIATTR_CBANK_PARAM_SIZE
	.align		4
.L_4515:
        /*0018*/ 	.byte	0x03, 0x19
        /*001a*/ 	.short	0x0128


	//----- nvinfo : EIATTR_KPARAM_INFO
	.align		4
        /*001c*/ 	.byte	0x04, 0x17
        /*001e*/ 	.short	(.L_4517 - .L_4516)
.L_4516:
        /*0020*/ 	.word	0x00000000
        /*0024*/ 	.short	0x0000
        /*0026*/ 	.short	0x0000
        /*0028*/ 	.byte	0x00, 0xf0, 0xa1, 0x04


	//----- nvinfo : EIATTR_MAXREG_COUNT
	.align		4
.L_4517:
        /*002c*/ 	.byte	0x03, 0x1b
        /*002e*/ 	.short	0x00ff


	//----- nvinfo : EIATTR_NUM_BARRIERS
	.align		4
        /*0030*/ 	.byte	0x02, 0x4c
        /*0032*/ 	.byte	0x01
	.zero		1


	//----- nvinfo : EIATTR_MERCURY_ISA_VERSION
	.align		4
        /*0034*/ 	.byte	0x03, 0x5f
        /*0036*/ 	.short	0x0000


	//----- nvinfo : EIATTR_COOP_GROUP_MASK_REGIDS
	.align		4
        /*0038*/ 	.byte	0x04, 0x29
        /*003a*/ 	.short	(.L_4519 - .L_4518)


	//   ....[0]....
.L_4518:
        /*003c*/ 	.word	0xffffffff


	//   ....[1]....
        /*0040*/ 	.word	0xffffffff


	//   ....[2]....
        /*0044*/ 	.word	0xffffffff


	//   ....[3]....
        /*0048*/ 	.word	0xffffffff


	//   ....[4]....
        /*004c*/ 	.word	0xffffffff


	//   ....[5]....
        /*0050*/ 	.word	0xffffffff


	//   ....[6]....
        /*0054*/ 	.word	0xffffffff


	//   ....[7]....
        /*0058*/ 	.word	0xffffffff


	//   ....[8]....
        /*005c*/ 	.word	0xffffffff


	//   ....[9]....
        /*0060*/ 	.word	0xffffffff


	//   ....[10]....
        /*0064*/ 	.word	0xffffffff


	//   ....[11]....
        /*0068*/ 	.word	0xffffffff


	//   ....[12]....
        /*006c*/ 	.word	0xffffffff


	//   ....[13]....
        /*0070*/ 	.word	0xffffffff


	//   ....[14]....
        /*0074*/ 	.word	0xffffffff


	//   ....[15]....
        /*0078*/ 	.word	0xffffffff


	//   ....[16]....
        /*007c*/ 	.word	0xffffffff


	//   ....[17]....
        /*0080*/ 	.word	0xffffffff


	//   ....[18]....
        /*0084*/ 	.word	0xffffffff


	//   ....[19]....
        /*0088*/ 	.word	0xffffffff


	//----- nvinfo : EIATTR_COOP_GROUP_INSTR_OFFSETS
	.align		4
.L_4519:
        /*008c*/ 	.byte	0x04, 0x28
        /*008e*/ 	.short	(.L_4521 - .L_4520)


	//   ....[0]....
.L_4520:
        /*0090*/ 	.word	0x00001a20


	//   ....[1]....
        /*0094*/ 	.word	0x00001a40


	//   ....[2]....
        /*0098*/ 	.word	0x00001a60


	//   ....[3]....
        /*009c*/ 	.word	0x00001a80


	//   ....[4]....
        /*00a0*/ 	.word	0x00001aa0


	//   ....[5]....
        /*00a4*/ 	.word	0x00001ac0


	//   ....[6]....
        /*00a8*/ 	.word	0x00001ae0


	//   ....[7]....
        /*00ac*/ 	.word	0x00001b00


	//   ....[8]....
        /*00b0*/ 	.word	0x00001b20


	//   ....[9]....
        /*00b4*/ 	.word	0x00001b40


	//   ....[10]....
        /*00b8*/ 	.word	0x00003ee0


	//   ....[11]....
        /*00bc*/ 	.word	0x00003f60


	//   ....[12]....
        /*00c0*/ 	.word	0x00003fe0


	//   ....[13]....
        /*00c4*/ 	.word	0x00004050


	//   ....[14]....
        /*00c8*/ 	.word	0x000040d0


	//   ....[15]....
        /*00cc*/ 	.word	0x00004140


	//   ....[16]....
        /*00d0*/ 	.word	0x000041c0


	//   ....[17]....
        /*00d4*/ 	.word	0x00004230


	//   ....[18]....
        /*00d8*/ 	.word	0x000042b0


	//   ....[19]....
        /*00dc*/ 	.word	0x00004320


	//----- nvinfo : EIATTR_EXIT_INSTR_OFFSETS
	.align		4
.L_4521:
        /*00e0*/ 	.byte	0x04, 0x1c
        /*00e2*/ 	.short	(.L_4523 - .L_4522)


	//   ....[0]....
.L_4522:
        /*00e4*/ 	.word	0x00003e20


	//   ....[1]....
        /*00e8*/ 	.word	0x00003e80


	//----- nvinfo : EIATTR_MAX_THREADS
	.align		4
.L_4523:
        /*00ec*/ 	.byte	0x04, 0x05
        /*00ee*/ 	.short	(.L_4525 - .L_4524)
.L_4524:
        /*00f0*/ 	.word	0x00000100
        /*00f4*/ 	.word	0x00000001
        /*00f8*/ 	.word	0x00000001


	//----- nvinfo : EIATTR_CRS_STACK_SIZE
	.align		4
.L_4525:
        /*00fc*/ 	.byte	0x04, 0x1e
        /*00fe*/ 	.short	(.L_4527 - .L_4526)
.L_4526:
        /*0100*/ 	.word	0x00000000
.L_4527:


//--------------------- .nv.info._ZN10layer_norm13ln_bwd_kernelINS_13Kernel_traitsIfffffjLj6144ELj1ELj1ELj8ELj16ENS_18Kernel_traits_baseILj6144EfffffjLj256EEEEELb0ELb0ELb1ELb1EEEvNS_9BwdParamsE --------------------------
	.section	.nv.info._ZN10layer_norm13ln_bwd_kernelINS_13Kernel_traitsIfffffjLj6144ELj1ELj1ELj8ELj16ENS_18Kernel_traits_baseILj6144EfffffjLj256EEEEELb0ELb0ELb1ELb1EEEvNS_9BwdParamsE,"",@"SHT_CUDA_INFO"
	.sectionflags	@""
	.align	4


	//----- nvinfo : EIATTR_CUDA_API_VERSION
	.align		4
        /*0000*/ 	.byte	0x04, 0x37
        /*0002*/ 	.short	(.L_4529 - .L_4528)
.L_4528:
        /*0004*/ 	.word	0x00000082


	//----- nvinfo : EIATTR_SW2861232_WAR
	.align		4
.L_4529:
        /*0008*/ 	.byte	0x01, 0x35
	.zero		2


	//----- nvinfo : EIATTR_PARAM_CBANK
	.align		4
        /*000c*/ 	.byte	0x04, 0x0a
        /*000e*/ 	.short	(.L_4531 - .L_4530)
	.align		4
.L_4530:
        /*0010*/ 	.word	index@(.nv.constant0._ZN10layer_norm13ln_bwd_kernelINS_13Kernel_traitsIfffffjLj6144ELj1ELj1ELj8ELj16ENS_18Kernel_traits_baseILj6144EfffffjLj256EEEEELb0ELb0ELb1ELb1EEEvNS_9BwdParamsE)
        /*0014*/ 	.short	0x0160
        /*0016*/ 	.short	0x0128


	//----- nvinfo : EIATTR_CBANK_PARAM_SIZE
	.align		4
.L_4531:
        /*0018*/ 	.byte	0x03, 0x19
        /*001a*/ 	.short	0x0128


	//----- nvinfo : EIATTR_KPARAM_INFO
	.align		4
        /*001c*/ 	.byte	0x04, 0x17
        /*001e*/ 	.short	(.L_4533 - .L_4532)
.L_4532:
        /*0020*/ 	.word	0x00000000
        /*0024*/ 	.short	0x0000
        /*0026*/ 	.short	0x0000
        /*0028*/ 	.byte	0x00, 0xf0, 0xa1, 0x04


	//----- nvinfo : EIATTR_MAXREG_COUNT
	.align		4
.L_4533:
        /*002c*/ 	.byte	0x03, 0x1b
        /*002e*/ 	.short	0x00ff


	//----- nvinfo : EIATTR_NUM_BARRIERS
	.align		4
        /*0030*/ 	.byte	0x02, 0x4c
        /*0032*/ 	.byte	0x01
	.zero		1


	//----- nvinfo : EIATTR_MERCURY_ISA_VERSION
	.align		4
        /*0034*/ 	.byte	0x03, 0x5f
        /*0036*/ 	.short	0x0000


	//----- nvinfo : EIATTR_COOP_GROUP_MASK_REGIDS
	.align		4
        /*0038*/ 	.byte	0x04, 0x29
        /*003a*/ 	.short	(.L_4535 - .L_4534)


	//   ....[0]....
.L_4534:
        /*003c*/ 	.word	0xffffffff


	//   ....[1]....
        /*0040*/ 	.word	0xffffffff


	//   ....[2]....
        /*0044*/ 	.word	0xffffffff


	//   ....[3]....
        /*0048*/ 	.word	0xffffffff


	//   ....[4]....
        /*004c*/ 	.word	0xffffffff


	//   ....[5]....
        /*0050*/ 	.word	0xffffffff


	//   ....[6]....
        /*0054*/ 	.word	0xffffffff


	//   ....[7]....
        /*0058*/ 	.word	0xffffffff


	//   ....[8]....
        /*005c*/ 	.word	0xffffffff


	//   ....[9]....
        /*0060*/ 	.word	0xffffffff


	//   ....[10]....
        /*0064*/ 	.word	0xffffffff


	//   ....[11]....
        /*0068*/ 	.word	0xffffffff


	//   ....[12]....
        /*006c*/ 	.word	0xffffffff


	//   ....[13]....
        /*0070*/ 	.word	0xffffffff


	//   ....[14]....
        /*0074*/ 	.word	0xffffffff


	//   ....[15]....
        /*0078*/ 	.word	0xffffffff


	//   ....[16]....
        /*007c*/ 	.word	0xffffffff


	//   ....[17]....
        /*0080*/ 	.word	0xffffffff


	//   ....[18]....
        /*0084*/ 	.word	0xffffffff


	//   ....[19]....
        /*0088*/ 	.word	0xffffffff


	//----- nvinfo : EIATTR_COOP_GROUP_INSTR_OFFSETS
	.align		4
.L_4535:
        /*008c*/ 	.byte	0x04, 0x28
        /*008e*/ 	.short	(.L_4537 - .L_4536)


	//   ....[0]....
.L_4536:
        /*0090*/ 	.word	0x000014f0


	//   ....[1]....
        /*0094*/ 	.word	0x00001510


	//   ....[2]....
        /*0098*/ 	.word	0x00001530


	//   ....[3]....
        /*009c*/ 	.word	0x00001550


	//   ....[4]....
        /*00a0*/ 	.word	0x00001570


	//   ....[5]....
        /*00a4*/ 	.word	0x00001590


	//   ....[6]....
        /*00a8*/ 	.word	0x000015b0


	//   ....[7]....
        /*00ac*/ 	.word	0x000015d0


	//   ....[8]....
        /*00b0*/ 	.word	0x000015f0


	//   ....[9]....
        /*00b4*/ 	.word	0x00001610


	//   ....[10]....
        /*00b8*/ 	.word	0x00003570


	//   ....[11]....
        /*00bc*/ 	.word	0x000035f0


	//   ....[12]....
        /*00c0*/ 	.word	0x00003670


	//   ....[13]....
        /*00c4*/ 	.word	0x000036e0


	//   ....[14]....
        /*00c8*/ 	.word	0x00003760


	//   ....[15]....
        /*00cc*/ 	.word	0x000037d0


	//   ....[16]....
        /*00d0*/ 	.word	0x00003850


	//   ....[17]....
        /*00d4*/ 	.word	0x000038c0


	//   ....[18]....
        /*00d8*/ 	.word	0x00003940


	//   ....[19]....
        /*00dc*/ 	.word	0x000039b0


	//----- nvinfo : EIATTR_EXIT_INSTR_OFFSETS
	.align		4
.L_4537:
        /*00e0*/ 	.byte	0x04, 0x1c
        /*00e2*/ 	.short	(.L_4539 - .L_4538)


	//   ....[0]....
.L_4538:
        /*00e4*/ 	.word	0x00003510


	//----- nvinfo : EIATTR_MAX_THREADS
	.align		4
.L_4539:
        /*00e8*/ 	.byte	0x04, 0x05
        /*00ea*/ 	.short	(.L_4541 - .L_4540)
.L_4540:
        /*00ec*/ 	.word	0x00000100
        /*00f0*/ 	.word	0x00000001
        /*00f4*/ 	.word	0x00000001


	//----- nvinfo : EIATTR_CRS_STACK_SIZE
	.align		4
.L_4541:
        /*00f8*/ 	.byte	0x04, 0x1e
        /*00fa*/ 	.short	(.L_4543 - .L_4542)
.L_4542:
        /*00fc*/ 	.word	0x00000000
.L_4543:


//--------------------- .nv.info._ZN10layer_norm13ln_bwd_kernelINS_13Kernel_traitsIfffffjLj6144ELj1ELj1ELj8ELj16ENS_18Kernel_traits_baseILj6144EfffffjLj256EEEEELb0ELb1ELb0ELb0EEEvNS_9BwdParamsE --------------------------
	.section	.nv.info._ZN10layer_norm13ln_bwd_kernelINS_13Kernel_traitsIfffffjLj6144ELj1ELj1ELj8ELj16ENS_18Kernel_traits_baseILj6144EfffffjLj256EEEEELb0ELb1ELb0ELb0EEEvNS_9BwdParamsE,"",@"SHT_CUDA_INFO"
	.sectionflags	@""
	.align	4


	//----- nvinfo : EIATTR_CUDA_API_VERSION
	.align		4
        /*0000*/ 	.byte	0x04, 0x37
        /*0002*/ 	.short	(.L_4545 - .L_4544)
.L_4544:
        /*0004*/ 	.word	0x00000082


	//----- nvinfo : EIATTR_SW2861232_WAR
	.align		4
.L_4545:
        /*0008*/ 	.byte	0x01, 0x35
	.zero		2


	//----- nvinfo : EIATTR_PARAM_CBANK
	.align		4
        /*000c*/ 	.byte	0x04, 0x0a
        /*000e*/ 	.short	(.L_4547 - .L_4546)
	.align		4
.L_4546:
        /*0010*/ 	.word	index@(.nv.constant0._ZN10layer_norm13ln_bwd_kernelINS_13Kernel_traitsIfffffjLj6144ELj1ELj1ELj8ELj16ENS_18Kernel_traits_baseILj6144EfffffjLj256EEEEELb0ELb1ELb0ELb0EEEvNS_9BwdParamsE)
        /*0014*/ 	.short	0x0160
        /*0016*/ 	.short	0x0128


	//----- nvinfo : EIATTR_CBANK_PARAM_SIZE
	.align		4
.L_4547:
        /*0018*/ 	.byte	0x03, 0x19
        /*001a*/ 	.short	0x0128


	//----- nvinfo : EIATTR_KPARAM_INFO
	.align		4
        /*001c*/ 	.byte	0x04, 0x17
        /*001e*/ 	.short	(.L_4549 - .L_4548)
.L_4548:
        /*0020*/ 	.word	0x00000000
        /*0024*/ 	.short	0x0000
        /*0026*/ 	.short	0x0000
        /*0028*/ 	.byte	0x00, 0xf0, 0xa1, 0x04


	//----- nvinfo : EIATTR_MAXREG_COUNT
	.align		4
.L_4549:
        /*002c*/ 	.byte	0x03, 0x1b
        /*002e*/ 	.short	0x00ff


	//----- nvinfo : EIATTR_NUM_BARRIERS
	.align		4
        /*0030*/ 	.byte	0x02, 0x4c
        /*0032*/ 	.byte	0x01
	.zero		1


	//----- nvinfo : EIATTR_MERCURY_ISA_VERSION
	.align		4
        /*0034*/ 	.byte	0x03, 0x5f
        /*0036*/ 	.short	0x0000


	//----- nvinfo : EIATTR_COOP_GROUP_MASK_REGIDS
	.align		4
        /*0038*/ 	.byte	0x04, 0x29
        /*003a*/ 	.short	(.L_4551 - .L_4550)


	//   ....[0]....
.L_4550:
        /*003c*/ 	.word	0xffffffff


	//   ....[1]....
        /*0040*/ 	.word	0xffffffff


	//   ....[2]....
        /*0044*/ 	.word	0xffffffff


	//   ....[3]....
        /*0048*/ 	.word	0xffffffff


	//   ....[4]....
        /*004c*/ 	.word	0xffffffff


	//   ....[5]....
        /*0050*/ 	.word	0xffffffff


	//   ....[6]....
        /*0054*/ 	.word	0xffffffff


	//   ....[7]....
        /*0058*/ 	.word	0xffffffff


	//   ....[8]....
        /*005c*/ 	.word	0xffffffff


	//   ....[9]....
        /*0060*/ 	.word	0xffffffff


	//   ....[10]....
        /*0064*/ 	.word	0xffffffff


	//   ....[11]....
        /*0068*/ 	.word	0xffffffff


	//   ....[12]....
        /*006c*/ 	.word	0xffffffff


	//   ....[13]....
        /*0070*/ 	.word	0xffffffff


	//   ....[14]....
        /*0074*/ 	.word	0xffffffff


	//   ....[15]....
        /*0078*/ 	.word	0xffffffff


	//   ....[16]....
        /*007c*/ 	.word	0xffffffff


	//   ....[17]....
        /*0080*/ 	.word	0xffffffff


	//   ....[18]....
        /*0084*/ 	.word	0xffffffff


	//   ....[19]....
        /*0088*/ 	.word	0xffffffff


	//----- nvinfo : EIATTR_COOP_GROUP_INSTR_OFFSETS
	.align		4
.L_4551:
        /*008c*/ 	.byte	0x04, 0x28
        /*008e*/ 	.short	(.L_4553 - .L_4552)


	//   ....[0]....
.L_4552:
        /*0090*/ 	.word	0x00001860


	//   ....[1]....
        /*0094*/ 	.word	0x00001880


	//   ....[2]....
        /*0098*/ 	.word	0x000018a0


	//   ....[3]....
        /*009c*/ 	.word	0x000018c0


	//   ....[4]....
        /*00a0*/ 	.word	0x000018e0


	//   ....[5]....
        /*00a4*/ 	.word	0x00001900


	//   ....[6]....
        /*00a8*/ 	.word	0x00001920


	//   ....[7]....
        /*00ac*/ 	.word	0x00001940


	//   ....[8]....
        /*00b0*/ 	.word	0x00001960


	//   ....[9]....
        /*00b4*/ 	.word	0x00001980


	//   ....[10]....
        /*00b8*/ 	.word	0x00003350


	//   ....[11]....
        /*00bc*/ 	.word	0x000033d0


	//   ....[12]....
        /*00c0*/ 	.word	0x00003450


	//   ....[13]....
        /*00c4*/ 	.word	0x000034c0


	//   ....[14]....
        /*00c8*/ 	.word	0x00003540


	//   ....[15]....
        /*00cc*/ 	.word	0x000035b0


	//   ....[16]....
        /*00d0*/ 	.word	0x00003630


	//   ....[17]....
        /*00d4*/ 	.word	0x000036a0


	//   ....[18]....
        /*00d8*/ 	.word	0x00003720


	//   ....[19]....
        /*00dc*/ 	.word	0x00003790


	//----- nvinfo : EIATTR_EXIT_INSTR_OFFSETS
	.align		4
.L_4553:
        /*00e0*/ 	.byte	0x04, 0x1c
        /*00e2*/ 	.short	(.L_4555 - .L_4554)


	//   ....[0]....
.L_4554:
        /*00e4*/ 	.word	0x00003270


	//   ....[1]....
        /*00e8*/ 	.word	0x000032f0


	//----- nvinfo : EIATTR_MAX_THREADS
	.align		4
.L_4555:
        /*00ec*/ 	.byte	0x04, 0x05
        /*00ee*/ 	.short	(.L_4557 - .L_4556)
.L_4556:
        /*00f0*/ 	.word	0x00000100
        /*00f4*/ 	.word	0x00000001
        /*00f8*/ 	.word	0x00000001


	//----- nvinfo : EIATTR_CRS_STACK_SIZE
	.align		4
.L_4557:
        /*00fc*/ 	.byte	0x04, 0x1e
        /*00fe*/ 	.short	(.L_4559 - .L_4558)
.L_4558:
        /*0100*/ 	.word	0x00000000
.L_4559:


//--------------------- .nv.info._ZN10layer_norm13ln_bwd_kernelINS_13Kernel_traitsIfffffjLj6144ELj1ELj1ELj8ELj16ENS_18Kernel_traits_baseILj6144EfffffjLj256EEEEELb0ELb1ELb0ELb1EEEvNS_9BwdParamsE --------------------------
	.section	.nv.info._ZN10layer_norm13ln_bwd_kernelINS_13Kernel_traitsIfffffjLj6144ELj1ELj1ELj8ELj16ENS_18Kernel_traits_baseILj6144EfffffjLj256EEEEELb0ELb1ELb0ELb1EEEvNS_9BwdParamsE,"",@"SHT_CUDA_INFO"
	.sectionflags	@""
	.align	4


	//----- nvinfo : EIATTR_CUDA_API_VERSION
	.align		4
        /*0000*/ 	.byte	0x04, 0x37
        /*0002*/ 	.short	(.L_4561 - .L_4560)
.L_4560:
        /*0004*/ 	.word	0x00000082


	//----- nvinfo : EIATTR_SW2861232_WAR
	.align		4
.L_4561:
        /*0008*/ 	.byte	0x01, 0x35
	.zero		2


	//----- nvinfo : EIATTR_PARAM_CBANK
	.align		4
        /*000c*/ 	.byte	0x04, 0x0a
        /*000e*/ 	.short	(.L_4563 - .L_4562)
	.align		4
.L_4562:
        /*0010*/ 	.word	index@(.nv.constant0._ZN10layer_norm13ln_bwd_kernelINS_13Kernel_traitsIfffffjLj6144ELj1ELj1ELj8ELj16ENS_18Kernel_traits_baseILj6144EfffffjLj256EEEEELb0ELb1ELb0ELb1EEEvNS_9BwdParamsE)
        /*0014*/ 	.short	0x0160
        /*0016*/ 	.short	0x0128


	//----- nvinfo : EIATTR_CBANK_PARAM_SIZE
	.align		4
.L_4563:
        /*0018*/ 	.byte	0x03, 0x19
        /*001a*/ 	.short	0x0128


	//----- nvinfo : EIATTR_KPARAM_INFO
	.align		4
        /*001c*/ 	.byte	0x04, 0x17
        /*001e*/ 	.short	(.L_4565 - .L_4564)
.L_4564:
        /*0020*/ 	.word	0x00000000
        /*0024*/ 	.short	0x0000
        /*0026*/ 	.short	0x0000
        /*0028*/ 	.byte	0x00, 0xf0, 0xa1, 0x04


	//----- nvinfo : EIATTR_MAXREG_COUNT
	.align		4
.L_4565:
        /*002c*/ 	.byte	0x03, 0x1b
        /*002e*/ 	.short	0x00ff


	//----- nvinfo : EIATTR_NUM_BARRIERS
	.align		4
        /*0030*/ 	.byte	0x02, 0x4c
        /*0032*/ 	.byte	0x01
	.zero		1


	//----- nvinfo : EIATTR_MERCURY_ISA_VERSION
	.align		4
        /*0034*/ 	.byte	0x03, 0x5f
        /*0036*/ 	.short	0x0000


	//----- nvinfo : EIATTR_COOP_GROUP_MASK_REGIDS
	.align		4
        /*0038*/ 	.byte	0x04, 0x29
        /*003a*/ 	.short	(.L_4567 - .L_4566)


	//   ....[0]....
.L_4566:
        /*003c*/ 	.word	0xffffffff


	//   ....[1]....
        /*0040*/ 	.word	0xffffffff


	//   ....[2]....
        /*0044*/ 	.word	0xffffffff


	//   ....[3]....
        /*0048*/ 	.word	0xffffffff


	//   ....[4]....
        /*004c*/ 	.word	0xffffffff


	//   ....[5]....
        /*0050*/ 	.word	0xffffffff


	//   ....[6]....
        /*0054*/ 	.word	0xffffffff


	//   ....[7]....
        /*0058*/ 	.word	0xffffffff


	//   ....[8]....
        /*005c*/ 	.word	0xffffffff


	//   ....[9]....
        /*0060*/ 	.word	0xffffffff


	//   ....[10]....
        /*0064*/ 	.word	0xffffffff


	//   ....[11]....
        /*0068*/ 	.word	0xffffffff


	//   ....[12]....
        /*006c*/ 	.word	0xffffffff


	//   ....[13]....
        /*0070*/ 	.word	0xffffffff


	//   ....[14]....
        /*0074*/ 	.word	0xffffffff


	//   ....[15]....
        /*0078*/ 	.word	0xffffffff


	//   ....[16]....
        /*007c*/ 	.word	0xffffffff


	//   ....[17]....
        /*0080*/ 	.word	0xffffffff


	//   ....[18]....
        /*0084*/ 	.word	0xffffffff


	//   ....[19]....
        /*0088*/ 	.word	0xffffffff


	//----- nvinfo : EIATTR_COOP_GROUP_INSTR_OFFSETS
	.align		4
.L_4567:
        /*008c*/ 	.byte	0x04, 0x28
        /*008e*/ 	.short	(.L_4569 - .L_4568)


	//   ....[0]....
.L_4568:
        /*0090*/ 	.word	0x000014d0


	//   ....[1]....
        /*0094*/ 	.word	0x000014f0


	//   ....[2]....
        /*0098*/ 	.word	0x00001510


	//   ....[3]....
        /*009c*/ 	.word	0x00001530


	//   ....[4]....
        /*00a0*/ 	.word	0x00001550


	//   ....[5]....
        /*00a4*/ 	.word	0x00001570


	//   ....[6]....
        /*00a8*/ 	.word	0x00001590


	//   ....[7]....
        /*00ac*/ 	.word	0x000015b0


	//   ....[8]....
        /*00b0*/ 	.word	0x000015d0


	//   ....[9]....
        /*00b4*/ 	.word	0x000015f0


	//   ....[10]....
        /*00b8*/ 	.word	0x00002eb0


	//   ....[11]....
        /*00bc*/ 	.word	0x00002f30


	//   ....[12]....
        /*00c0*/ 	.word	0x00002fb0


	//   ....[13]....
        /*00c4*/ 	.word	0x00003020


	//   ....[14]....
        /*00c8*/ 	.word	0x000030a0


	//   ....[15]....
        /*00cc*/ 	.word	0x00003110


	//   ....[16]....
        /*00d0*/ 	.word	0x00003190


	//   ....[17]....
        /*00d4*/ 	.word	0x00003200


	//   ....[18]....
        /*00d8*/ 	.word	0x00003280


	//   ....[19]....
        /*00dc*/ 	.word	0x000032f0


	//----- nvinfo : EIATTR_EXIT_INSTR_OFFSETS
	.align		4
.L_4569:
        /*00e0*/ 	.byte	0x04, 0x1c
        /*00e2*/ 	.short	(.L_4571 - .L_4570)


	//   ....[0]....
.L_4570:
        /*00e4*/ 	.word	0x00002e50


	//----- nvinfo : EIATTR_MAX_THREADS
	.align		4
.L_4571:
        /*00e8*/ 	.byte	0x04, 0x05
        /*00ea*/ 	.short	(.L_4573 - .L_4572)
.L_4572:
        /*00ec*/ 	.word	0x00000100
        /*00f0*/ 	.word	0x00000001
        /*00f4*/ 	.word	0x00000001


	//----- nvinfo : EIATTR_CRS_STACK_SIZE
	.align		4
.L_4573:
        /*00f8*/ 	.byte	0x04, 0x1e
        /*00fa*/ 	.short	(.L_4575 - .L_4574)
.L_4574:
        /*00fc*/ 	.word	0x00000000
.L_4575:


//--------------------- .nv.info._ZN10layer_norm13ln_bwd_kernelINS_13Kernel_traitsIfffffjLj6144ELj1ELj1ELj8ELj16ENS_18Kernel_traits_baseILj6144EfffffjLj256EEEEELb0ELb1ELb1ELb0EEEvNS_9BwdParamsE --------------------------
	.section	.nv.info._ZN10layer_norm13ln_bwd_kernelINS_13Kernel_traitsIfffffjLj6144ELj1ELj1ELj8ELj16ENS_18Kernel_traits_baseILj6144EfffffjLj256EEEEELb0ELb1ELb1ELb0EEEvNS_9BwdParamsE,"",@"SHT_CUDA_INFO"
	.sectionflags	@""
	.align	4


	//----- nvinfo : EIATTR_CUDA_API_VERSION
	.align		4
        /*0000*/ 	.byte	0x04, 0x37
        /*0002*/ 	.short	(.L_4577 - .L_4576)
.L_4576:
        /*0004*/ 	.word	0x00000082


	//----- nvinfo : EIATTR_SW2861232_WAR
	.align		4
.L_4577:
        /*0008*/ 	.byte	0x01, 0x35
	.zero		2


	//----- nvinfo : EIATTR_PARAM_CBANK
	.align		4
        /*000c*/ 	.byte	0x04, 0x0a
        /*000e*/ 	.short	(.L_4579 - .L_4578)
	.align		4
.L_4578:
        /*0010*/ 	.word	index@(.nv.constant0._ZN10layer_norm13ln_bwd_kernelINS_13Kernel_traitsIfffffjLj6144ELj1ELj1ELj8ELj16ENS_18Kernel_traits_baseILj6144EfffffjLj256EEEEELb0ELb1ELb1ELb0EEEvNS_9BwdParamsE)
        /*0014*/ 	.short	0x0160
        /*0016*/ 	.short	0x0128


	//----- nvinfo : EIATTR_CBANK_PARAM_SIZE
	.align		4
.L_4579:
        /*0018*/ 	.byte	0x03, 0x19
        /*001a*/ 	.short	0x0128


	//----- nvinfo : EIATTR_KPARAM_INFO
	.align		4
        /*001c*/ 	.byte	0x04, 0x17
        /*001e*/ 	.short	(.L_4581 - .L_4580)
.L_4580:
        /*0020*/ 	.word	0x00000000
        /*0024*/ 	.short	0x0000
        /*0026*/ 	.short	0x0000
        /*0028*/ 	.byte	0x00, 0xf0, 0xa1, 0x04


	//----- nvinfo : EIATTR_MAXREG_COUNT
	.align		4
.L_4581:
        /*002c*/ 	.byte	0x03, 0x1b
        /*002e*/ 	.short	0x00ff


	//----- nvinfo : EIATTR_NUM_BARRIERS
	.align		4
        /*0030*/ 	.byte	0x02, 0x4c
        /*0032*/ 	.byte	0x01
	.zero		1


	//----- nvinfo : EIATTR_MERCURY_ISA_VERSION
	.align		4
        /*0034*/ 	.byte	0x03, 0x5f
        /*0036*/ 	.short	0x0000


	//----- nvinfo : EIATTR_COOP_GROUP_MASK_REGIDS
	.align		4
        /*0038*/ 	.byte	0x04, 0x29
        /*003a*/ 	.short	(.L_4583 - .L_4582)


	//   ....[0]....
.L_4582:
        /*003c*/ 	.word	0xffffffff


	//   ....[1]....
        /*0040*/ 	.word	0xffffffff


	//   ....[2]....
        /*0044*/ 	.word	0xffffffff


	//   ....[3]....
        /*0048*/ 	.word	0xffffffff


	//   ....[4]....
        /*004c*/ 	.word	0xffffffff


	//   ....[5]....
        /*0050*/ 	.word	0xffffffff


	//   ....[6]....
        /*0054*/ 	.word	0xffffffff


	//   ....[7]....
        /*0058*/ 	.word	0xffffffff


	//   ....[8]....
        /*005c*/ 	.word	0xffffffff


	//   ....[9]....
        /*0060*/ 	.word	0xffffffff


	//   ....[10]....
        /*0064*/ 	.word	0xffffffff


	//   ....[11]....
        /*0068*/ 	.word	0xffffffff


	//   ....[12]....
        /*006c*/ 	.word	0xffffffff


	//   ....[13]....
        /*0070*/ 	.word	0xffffffff


	//   ....[14]....
        /*0074*/ 	.word	0xffffffff


	//   ....[15]....
        /*0078*/ 	.word	0xffffffff


	//   ....[16]....
        /*007c*/ 	.word	0xffffffff


	//   ....[17]....
        /*0080*/ 	.word	0xffffffff


	//   ....[18]....
        /*0084*/ 	.word	0xffffffff


	//   ....[19]....
        /*0088*/ 	.word	0xffffffff


	//----- nvinfo : EIATTR_COOP_GROUP_INSTR_OFFSETS
	.align		4
.L_4583:
        /*008c*/ 	.byte	0x04, 0x28
        /*008e*/ 	.short	(.L_4585 - .L_4584)


	//   ....[0]....
.L_4584:
        /*0090*/ 	.word	0x00001ba0


	//   ....[1]....
        /*0094*/ 	.word	0x00001bc0


	//   ....[2]....
        /*0098*/ 	.word	0x00001be0


	//   ....[3]....
        /*009c*/ 	.word	0x00001c00


	//   ....[4]....
        /*00a0*/ 	.word	0x00001c20


	//   ....[5]....
        /*00a4*/ 	.word	0x00001c40


	//   ....[6]....
        /*00a8*/ 	.word	0x00001c60


	//   ....[7]....
        /*00ac*/ 	.word	0x00001c80


	//   ....[8]....
        /*00b0*/ 	.word	0x00001ca0


	//   ....[9]....
        /*00b4*/ 	.word	0x00001cc0


	//   ....[10]....
        /*00b8*/ 	.word	0x00004390


	//   ....[11]....
        /*00bc*/ 	.word	0x00004410


	//   ....[12]....
        /*00c0*/ 	.word	0x00004490


	//   ....[13]....
        /*00c4*/ 	.word	0x00004500


	//   ....[14]....
        /*00c8*/ 	.word	0x00004580


	//   ....[15]....
        /*00cc*/ 	.word	0x000045f0


	//   ....[16]....
        /*00d0*/ 	.word	0x00004670


	//   ....[17]....
        /*00d4*/ 	.word	0x000046e0


	//   ....[18]....
        /*00d8*/ 	.word	0x00004760


	//   ....[19]....
        /*00dc*/ 	.word	0x000047d0


	//----- nvinfo : EIATTR_EXIT_INSTR_OFFSETS
	.align		4
.L_4585:
        /*00e0*/ 	.byte	0x04, 0x1c
        /*00e2*/ 	.short	(.L_4587 - .L_4586)


	//   ....[0]....
.L_4586:
        /*00e4*/ 	.word	0x000042b0


	//   ....[1]....
        /*00e8*/ 	.word	0x00004330


	//----- nvinfo : EIATTR_MAX_THREADS
	.align		4
.L_4587:
        /*00ec*/ 	.byte	0x04, 0x05
        /*00ee*/ 	.short	(.L_4589 - .L_4588)
.L_4588:
        /*00f0*/ 	.word	0x00000100
        /*00f4*/ 	.word	0x00000001
        /*00f8*/ 	.word	0x00000001


	//----- nvinfo : EIATTR_CRS_STACK_SIZE
	.align		4
.L_4589:
        /*00fc*/ 	.byte	0x04, 0x1e
        /*00fe*/ 	.short	(.L_4591 - .L_4590)
.L_4590:
        /*0100*/ 	.word	0x00000000
.L_4591:


//--------------------- .nv.info._ZN10layer_norm13ln_bwd_kernelINS_13Kernel_traitsIfffffjLj6144ELj1ELj1ELj8ELj16ENS_18Kernel_traits_baseILj6144EfffffjLj256EEEEELb0ELb1ELb1ELb1EEEvNS_9BwdParamsE --------------------------
	.section	.nv.info._ZN10layer_norm13ln_bwd_kernelINS_13Kernel_traitsIfffffjLj6144ELj1ELj1ELj8ELj16ENS_18Kernel_traits_baseILj6144EfffffjLj256EEEEELb0ELb1ELb1ELb1EEEvNS_9BwdParamsE,"",@"SHT_CUDA_INFO"
	.sectionflags	@""
	.align	4


	//----- nvinfo : EIATTR_CUDA_API_VERSION
	.align		4
        /*0000*/ 	.byte	0x04, 0x37
        /*0002*/ 	.short	(.L_4593 - .L_4592)
.L_4592:
        /*0004*/ 	.word	0x00000082


	//----- nvinfo : EIATTR_SW2861232_WAR
	.align		4
.L_4593:
        /*0008*/ 	.byte	0x01, 0x35
	.zero		2


	//----- nvinfo : EIATTR_PARAM_CBANK
	.align		4
        /*000c*/ 	.byte	0x04, 0x0a
        /*000e*/ 	.short	(.L_4595 - .L_4594)
	.align		4
.L_4594:
        /*0010*/ 	.word	index@(.nv.constant0._ZN10layer_norm13ln_bwd_kernelINS_13Kernel_traitsIfffffjLj6144ELj1ELj1ELj8ELj16ENS_18Kernel_traits_baseILj6144EfffffjLj256EEEEELb0ELb1ELb1ELb1EEEvNS_9BwdParamsE)
        /*0014*/ 	.short	0x0160
        /*0016*/ 	.short	0x0128


	//----- nvinfo : EIATTR_CBANK_PARAM_SIZE
	.align		4
.L_4595:
        /*0018*/ 	.byte	0x03, 0x19
        /*001a*/ 	.short	0x0128


	//----- nvinfo : EIATTR_KPARAM_INFO
	.align		4
        /*001c*/ 	.byte	0x04, 0x17
        /*001e*/ 	.short	(.L_4597 - .L_4596)
.L_4596:
        /*0020*/ 	.word	0x00000000
        /*0024*/ 	.short	0x0000
        /*0026*/ 	.short	0x0000
        /*0028*/ 	.byte	0x00, 0xf0, 0xa1, 0x04


	//----- nvinfo : EIATTR_MAXREG_COUNT
	.align		4
.L_4597:
        /*002c*/ 	.byte	0x03, 0x1b
        /*002e*/ 	.short	0x00ff


	//----- nvinfo : EIATTR_NUM_BARRIERS
	.align		4
        /*0030*/ 	.byte	0x02, 0x4c
        /*0032*/ 	.byte	0x01
	.zero		1


	//----- nvinfo : EIATTR_MERCURY_ISA_VERSION
	.align		4
        /*0034*/ 	.byte	0x03, 0x5f
        /*0036*/ 	.short	0x0000


	//----- nvinfo : EIATTR_COOP_GROUP_MASK_REGIDS
	.align		4
        /*0038*/ 	.byte	0x04, 0x29
        /*003a*/ 	.short	(.L_4599 - .L_4598)


	//   ....[0]....
.L_4598:
        /*003c*/ 	.word	0xffffffff


	//   ....[1]....
        /*0040*/ 	.word	0xffffffff


	//   ....[2]....
        /*0044*/ 	.word	0xffffffff


	//   ....[3]....
        /*0048*/ 	.word	0xffffffff


	//   ....[4]....
        /*004c*/ 	.word	0xffffffff


	//   ....[5]....
        /*0050*/ 	.word	0xffffffff


	//   ....[6]....
        /*0054*/ 	.word	0xffffffff


	//   ....[7]....
        /*0058*/ 	.word	0xffffffff


	//   ....[8]....
        /*005c*/ 	.word	0xffffffff


	//   ....[9]....
        /*0060*/ 	.word	0xffffffff


	//   ....[10]....
        /*0064*/ 	.word	0xffffffff


	//   ....[11]....
        /*0068*/ 	.word	0xffffffff


	//   ....[12]....
        /*006c*/ 	.word	0xffffffff


	//   ....[13]....
        /*0070*/ 	.word	0xffffffff


	//   ....[14]....
        /*0074*/ 	.word	0xffffffff


	//   ....[15]....
        /*0078*/ 	.word	0xffffffff


	//   ....[16]....
        /*007c*/ 	.word	0xffffffff


	//   ....[17]....
        /*0080*/ 	.word	0xffffffff


	//   ....[18]....
        /*0084*/ 	.word	0xffffffff


	//   ....[19]....
        /*0088*/ 	.word	0xffffffff


	//----- nvinfo : EIATTR_COOP_GROUP_INSTR_OFFSETS
	.align		4
.L_4599:
        /*008c*/ 	.byte	0x04, 0x28
        /*008e*/ 	.short	(.L_4601 - .L_4600)


	//   ....[0]....
.L_4600:
        /*0090*/ 	.word	0x000016f0


	//   ....[1]....
        /*0094*/ 	.word	0x00001710


	//   ....[2]....
        /*0098*/ 	.word	0x00001730


	//   ....[3]....
        /*009c*/ 	.word	0x00001750


	//   ....[4]....
        /*00a0*/ 	.word	0x00001770


	//   ....[5]....
        /*00a4*/ 	.word	0x00001790


	//   ....[6]....
        /*00a8*/ 	.word	0x000017b0


	//   ....[7]....
        /*00ac*/ 	.word	0x000017d0


	//   ....[8]....
        /*00b0*/ 	.word	0x000017f0


	//   ....[9]....
        /*00b4*/ 	.word	0x00001810


	//   ....[10]....
        /*00b8*/ 	.word	0x00003910


	//   ....[11]....
        /*00bc*/ 	.word	0x00003990


	//   ....[12]....
        /*00c0*/ 	.word	0x00003a10


	//   ....[13]....
        /*00c4*/ 	.word	0x00003a80


	//   ....[14]....
        /*00c8*/ 	.word	0x00003b00


	//   ....[15]....
        /*00cc*/ 	.word	0x00003b70


	//   ....[16]....
        /*00d0*/ 	.word	0x00003bf0


	//   ....[17]....
        /*00d4*/ 	.word	0x00003c60


	//   ....[18]....
        /*00d8*/ 	.word	0x00003ce0


	//   ....[19]....
        /*00dc*/ 	.word	0x00003d50


	//----- nvinfo : EIATTR_EXIT_INSTR_OFFSETS
	.align		4
.L_4601:
        /*00e0*/ 	.byte	0x04, 0x1c
        /*00e2*/ 	.short	(.L_4603 - .L_4602)


	//   ....[0]....
.L_4602:
        /*00e4*/ 	.word	0x000038b0


	//----- nvinfo : EIATTR_MAX_THREADS
	.align		4
.L_4603:
        /*00e8*/ 	.byte	0x04, 0x05
        /*00ea*/ 	.short	(.L_4605 - .L_4604)
.L_4604:
        /*00ec*/ 	.word	0x00000100
        /*00f0*/ 	.word	0x00000001
        /*00f4*/ 	.word	0x00000001


	//----- nvinfo : EIATTR_CRS_STACK_SIZE
	.align		4
.L_4605:
        /*00f8*/ 	.byte	0x04, 0x1e
        /*00fa*/ 	.short	(.L_4607 - .L_4606)
.L_4606:
        /*00fc*/ 	.word	0x00000000
.L_4607:


//--------------------- .nv.info._ZN10layer_norm13ln_bwd_kernelINS_13Kernel_traitsIfffffjLj6144ELj1ELj1ELj8ELj16ENS_18Kernel_traits_baseILj6144EfffffjLj256EEEEELb1ELb0ELb0ELb0EEEvNS_9BwdParamsE --------------------------
	.section	.nv.info._ZN10layer_norm13ln_bwd_kernelINS_13Kernel_traitsIfffffjLj6144ELj1ELj1ELj8ELj16ENS_18Kernel_traits_baseILj6144EfffffjLj256EEEEELb1ELb0ELb0ELb0EEEvNS_9BwdParamsE,"",@"SHT_CUDA_INFO"
	.sectionflags	@""
	.align	4


	//----- nvinfo : EIATTR_CUDA_API_VERSION
	.align		4
        /*0000*/ 	.byte	0x04, 0x37
        /*0002*/ 	.short	(.L_4609 - .L_4608)
.L_4608:
        /*0004*/ 	.word	0x00000082


	//----- nvinfo : EIATTR_SW2861232_WAR
	.align		4
.L_4609:
        /*0008*/ 	.byte	0x01, 0x35
	.zero		2


	//----- nvinfo : EIATTR_PARAM_CBANK
	.align		4
        /*000c*/ 	.byte	0x04, 0x0a
        /*000e*/ 	.short	(.L_4611 - .L_4610)
	.align		4
.L_4610:
        /*0010*/ 	.word	index@(.nv.constant0._ZN10layer_norm13ln_bwd_kernelINS_13Kernel_traitsIfffffjLj6144ELj1ELj1ELj8ELj16ENS_18Kernel_traits_baseILj6144EfffffjLj256EEEEELb1ELb0ELb0ELb0EEEvNS_9BwdParamsE)
        /*0014*/ 	.short	0x0160
        /*0016*/ 	.short	0x0128


	//----- nvinfo : EIATTR_CBANK_PARAM_SIZE
	.align		4
.L_4611:
        /*0018*/ 	.byte	0x03, 0x19
        /*001a*/ 	.short	0x0128


	//----- nvinfo : EIATTR_KPARAM_INFO
	.align		4
        /*001c*/ 	.byte	0x04, 0x17
        /*001e*/ 	.short	(.L_4613 - .L_4612)
.L_4612:
        /*0020*/ 	.word	0x00000000
        /*0024*/ 	.short	0x0000
        /*0026*/ 	.short	0x0000
        /*0028*/ 	.byte	0x00, 0xf0, 0xa1, 0x04


	//----- nvinfo : EIATTR_MAXREG_COUNT
	.align		4
.L_4613:
        /*002c*/ 	.byte	0x03, 0x1b
        /*002e*/ 	.short	0x00ff


	//----- nvinfo : EIATTR_NUM_BARRIERS
	.align		4
        /*0030*/ 	.byte	0x02, 0x4c
        /*0032*/ 	.byte	0x01
	.zero		1


	//----- nvinfo : EIATTR_MERCURY_ISA_VERSION
	.align		4
        /*0034*/ 	.byte	0x03, 0x5f
        /*0036*/ 	.short	0x0000


	//----- nvinfo : EIATTR_COOP_GROUP_MASK_REGIDS
	.align		4
        /*0038*/ 	.byte	0x04, 0x29
        /*003a*/ 	.short	(.L_4615 - .L_4614)


	//   ....[0]....
.L_4614:
        /*003c*/ 	.word	0xffffffff


	//   ....[1]....
        /*0040*/ 	.word	0xffffffff


	//   ....[2]....
        /*0044*/ 	.word	0xffffffff


	//   ....[3]....
        /*0048*/ 	.word	0xffffffff


	//   ....[4]....
        /*004c*/ 	.word	0xffffffff


	//   ....[5]....
        /*0050*/ 	.word	0xffffffff


	//   ....[6]....
        /*0054*/ 	.word	0xffffffff


	//   ....[7]....
        /*0058*/ 	.word	0xffffffff


	//   ....[8]....
        /*005c*/ 	.word	0xffffffff


	//   ....[9]....
        /*0060*/ 	.word	0xffffffff


	//   ....[10]....
        /*0064*/ 	.word	0xffffffff


	//   ....[11]....
        /*0068*/ 	.word	0xffffffff


	//   ....[12]....
        /*006c*/ 	.word	0xffffffff


	//   ....[13]....
        /*0070*/ 	.word	0xffffffff


	//   ....[14]....
        /*0074*/ 	.word	0xffffffff


	//   ....[15]....
        /*0078*/ 	.word	0xffffffff


	//   ....[16]....
        /*007c*/ 	.word	0xffffffff


	//   ....[17]....
        /*0080*/ 	.word	0xffffffff


	//   ....[18]....
        /*0084*/ 	.word	0xffffffff


	//   ....[19]....
        /*0088*/ 	.word	0xffffffff


	//----- nvinfo : EIATTR_COOP_GROUP_INSTR_OFFSETS
	.align		4
.L_4615:
        /*008c*/ 	.byte	0x04, 0x28
        /*008e*/ 	.short	(.L_4617 - .L_4616)


	//   ....[0]....
.L_4616:
        /*0090*/ 	.word	0x000017f0


	//   ....[1]....
        /*0094*/ 	.word	0x00001810


	//   ....[2]....
        /*0098*/ 	.word	0x00001830


	//   ....[3]....
        /*009c*/ 	.word	0x00001850


	//   ....[4]....
        /*00a0*/ 	.word	0x00001870


	//   ....[5]....
        /*00a4*/ 	.word	0x00001890


	//   ....[6]....
        /*00a8*/ 	.word	0x000018b0


	//   ....[7]....
        /*00ac*/ 	.word	0x000018d0


	//   ....[8]....
        /*00b0*/ 	.word	0x000018f0


	//   ....[9]....
        /*00b4*/ 	.word	0x00001910


	//   ....[10]....
        /*00b8*/ 	.word	0x000030e0


	//   ....[11]....
        /*00bc*/ 	.word	0x00003160


	//   ....[12]....
        /*00c0*/ 	.word	0x000031e0


	//   ....[13]....
        /*00c4*/ 	.word	0x00003250


	//   ....[14]....
        /*00c8*/ 	.word	0x000032d0


	//   ....[15]....
        /*00cc*/ 	.word	0x00003340


	//   ....[16]....
        /*00d0*/ 	.word	0x000033c0


	//   ....[17]....
        /*00d4*/ 	.word	0x00003430


	//   ....[18]....
        /*00d8*/ 	.word	0x000034b0


	//   ....[19]....
        /*00dc*/ 	.word	0x00003520


	//----- nvinfo : EIATTR_EXIT_INSTR_OFFSETS
	.align		4
.L_4617:
        /*00e0*/ 	.byte	0x04, 0x1c
        /*00e2*/ 	.short	(.L_4619 - .L_4618)


	//   ....[0]....
.L_4618:
        /*00e4*/ 	.word	0x00003020


	//   ....[1]....
        /*00e8*/ 	.word	0x00003080


	//----- nvinfo : EIATTR_MAX_THREADS
	.align		4
.L_4619:
        /*00ec*/ 	.byte	0x04, 0x05
        /*00ee*/ 	.short	(.L_4621 - .L_4620)
.L_4620:
        /*00f0*/ 	.word	0x00000100
        /*00f4*/ 	.word	0x00000001
        /*00f8*/ 	.word	0x00000001


	//----- nvinfo : EIATTR_CRS_STACK_SIZE
	.align		4
.L_4621:
        /*00fc*/ 	.byte	0x04, 0x1e
        /*00fe*/ 	.short	(.L_4623 - .L_4622)
.L_4622:
        /*0100*/ 	.word	0x00000000
.L_4623:


//--------------------- .nv.info._ZN10layer_norm13ln_bwd_kernelINS_13Kernel_traitsIfffffjLj6144ELj1ELj1ELj8ELj16ENS_18Kernel_traits_baseILj6144EfffffjLj256EEEEELb1ELb0ELb0ELb1EEEvNS_9BwdParamsE --------------------------
	.section	.nv.info._ZN10layer_norm13ln_bwd_kernelINS_13Kernel_traitsIfffffjLj6144ELj1ELj1ELj8ELj16ENS_18Kernel_traits_baseILj6144EfffffjLj256EEEEELb1ELb0ELb0ELb1EEEvNS_9BwdParamsE,"",@"SHT_CUDA_INFO"
	.sectionflags	@""
	.align	4


	//----- nvinfo : EIATTR_CUDA_API_VERSION
	.align		4
        /*0000*/ 	.byte	0x04, 0x37
        /*0002*/ 	.short	(.L_4625 - .L_4624)
.L_4624:
        /*0004*/ 	.word	0x00000082


	//----- nvinfo : EIATTR_SW2861232_WAR
	.align		4
.L_4625:
        /*0008*/ 	.byte	0x01, 0x35
	.zero		2


	//----- nvinfo : EIATTR_PARAM_CBANK
	.align		4
        /*000c*/ 	.byte	0x04, 0x0a
        /*000e*/ 	.short	(.L_4627 - .L_4626)
	.align		4
.L_4626:
        /*0010*/ 	.word	index@(.nv.constant0._ZN10layer_norm13ln_bwd_kernelINS_13Kernel_traitsIfffffjLj6144ELj1ELj1ELj8ELj16ENS_18Kernel_traits_baseILj6144EfffffjLj256EEEEELb1ELb0ELb0ELb1EEEvNS_9BwdParamsE)
        /*0014*/ 	.short	0x0160
        /*0016*/ 	.short	0x0128


	//----- nvinfo : EIATTR_CBANK_PARAM_SIZE
	.align		4
.L_4627:
        /*0018*/ 	.byte	0x03, 0x19
        /*001a*/ 	.short	0x0128


	//----- nvinfo : EIATTR_KPARAM_INFO
	.align		4
        /*001c*/ 	.byte	0x04, 0x17
        /*001e*/ 	.short	(.L_4629 - .L_4628)
.L_4628:
        /*0020*/ 	.word	0x00000000
        /*0024*/ 	.short	0x0000
        /*0026*/ 	.short	0x0000
        /*0028*/ 	.byte	0x00, 0xf0, 0xa1, 0x04


	//----- nvinfo : EIATTR_MAXREG_COUNT
	.align		4
.L_4629:
        /*002c*/ 	.byte	0x03, 0x1b
        /*002e*/ 	.short	0x00ff


	//----- nvinfo : EIATTR_NUM_BARRIERS
	.align		4
        /*0030*/ 	.byte	0x02, 0x4c
        /*0032*/ 	.byte	0x01
	.zero		1


	//----- nvinfo : EIATTR_MERCURY_ISA_VERSION
	.align		4
        /*0034*/ 	.byte	0x03, 0x5f
        /*0036*/ 	.short	0x0000


	//----- nvinfo : EIATTR_COOP_GROUP_MASK_REGIDS
	.align		4
        /*0038*/ 	.byte	0x04, 0x29
        /*003a*/ 	.short	(.L_4631 - .L_4630)


	//   ....[0]....
.L_4630:
        /*003c*/ 	.word	0xffffffff


	//   ....[1]....
        /*0040*/ 	.word	0xffffffff


	//   ....[2]....
        /*0044*/ 	.word	0xffffffff


	//   ....[3]....
        /*0048*/ 	.word	0xffffffff


	//   ....[4]....
        /*004c*/ 	.word	0xffffffff


	//   ....[5]....
        /*0050*/ 	.word	0xffffffff


	//   ....[6]....
        /*0054*/ 	.word	0xffffffff


	//   ....[7]....
        /*0058*/ 	.word	0xffffffff


	//   ....[8]....
        /*005c*/ 	.word	0xffffffff


	//   ....[9]....
        /*0060*/ 	.word	0xffffffff


	//   ....[10]....
        /*0064*/ 	.word	0xffffffff


	//   ....[11]....
        /*0068*/ 	.word	0xffffffff


	//   ....[12]....
        /*006c*/ 	.word	0xffffffff


	//   ....[13]....
        /*0070*/ 	.word	0xffffffff


	//   ....[14]....
        /*0074*/ 	.word	0xffffffff


	//   ....[15]....
        /*0078*/ 	.word	0xffffffff


	//   ....[16]....
        /*007c*/ 	.word	0xffffffff


	//   ....[17]....
        /*0080*/ 	.word	0xffffffff


	//   ....[18]....
        /*0084*/ 	.word	0xffffffff


	//   ....[19]....
        /*0088*/ 	.word	0xffffffff


	//----- nvinfo : EIATTR_COOP_GROUP_INSTR_OFFSETS
	.align		4
.L_4631:
        /*008c*/ 	.byte	0x04, 0x28
        /*008e*/ 	.short	(.L_4633 - .L_4632)


	//   ....[0]....
.L_4632:
        /*0090*/ 	.word	0x000013e0


	//   ....[1]....
        /*0094*/ 	.word	0x00001400


	//   ....[2]....
        /*0098*/ 	.word	0x00001420


	//   ....[3]....
        /*009c*/ 	.word	0x00001440


	//   ....[4]....
        /*00a0*/ 	.word	0x00001460


	//   ....[5]....
        /*00a4*/ 	.word	0x00001480


	//   ....[6]....
        /*00a8*/ 	.word	0x000014a0


	//   ....[7]....
        /*00ac*/ 	.word	0x000014c0


	//   ....[8]....
        /*00b0*/ 	.word	0x000014e0


	//   ....[9]....
        /*00b4*/ 	.word	0x00001500


	//   ....[10]....
        /*00b8*/ 	.word	0x00002c00


	//   ....[11]....
        /*00bc*/ 	.word	0x00002c80


	//   ....[12]....
        /*00c0*/ 	.word	0x00002d00


	//   ....[13]....
        /*00c4*/ 	.word	0x00002d70


	//   ....[14]....
        /*00c8*/ 	.word	0x00002df0


	//   ....[15]....
        /*00cc*/ 	.word	0x00002e60


	//   ....[16]....
        /*00d0*/ 	.word	0x00002ee0


	//   ....[17]....
        /*00d4*/ 	.word	0x00002f50


	//   ....[18]....
        /*00d8*/ 	.word	0x00002fd0


	//   ....[19]....
        /*00dc*/ 	.word	0x00003040


	//----- nvinfo : EIATTR_EXIT_INSTR_OFFSETS
	.align		4
.L_4633:
        /*00e0*/ 	.byte	0x04, 0x1c
        /*00e2*/ 	.short	(.L_4635 - .L_4634)


	//   ....[0]....
.L_4634:
        /*00e4*/ 	.word	0x00002ba0


	//----- nvinfo : EIATTR_MAX_THREADS
	.align		4
.L_4635:
        /*00e8*/ 	.byte	0x04, 0x05
        /*00ea*/ 	.short	(.L_4637 - .L_4636)
.L_4636:
        /*00ec*/ 	.word	0x00000100
        /*00f0*/ 	.word	0x00000001
        /*00f4*/ 	.word	0x00000001


	//----- nvinfo : EIATTR_CRS_STACK_SIZE
	.align		4
.L_4637:
        /*00f8*/ 	.byte	0x04, 0x1e
        /*00fa*/ 	.short	(.L_4639 - .L_4638)
.L_4638:
        /*00fc*/ 	.word	0x00000000
.L_4639:


//--------------------- .nv.info._ZN10layer_norm22ln_bwd_finalize_kernelINS_22Kernel_traits_finalizeILj6144EfffffjLb0ELj1024ELj4ENS_18Kernel_traits_baseILj6144EfffffjLj1024EEEEELb0ELb0EEEvNS_9BwdParamsE --------------------------
	.section	.nv.info._ZN10layer_norm22ln_bwd_finalize_kernelINS_22Kernel_traits_finalizeILj6144EfffffjLb0ELj1024ELj4ENS_18Kernel_traits_baseILj6144EfffffjLj1024EEEEELb0ELb0EEEvNS_9BwdParamsE,"",@"SHT_CUDA_INFO"
	.sectionflags	@""
	.align	4


	//----- nvinfo : EIATTR_CUDA_API_VERSION
	.align		4
        /*0000*/ 	.byte	0x04, 0x37
        /*0002*/ 	.short	(.L_4641 - .L_4640)
.L_4640:
        /*0004*/ 	.word	0x00000082


	//----- nvinfo : EIATTR_SW2861232_WAR
	.align		4
.L_4641:
        /*0008*/ 	.byte	0x01, 0x35
	.zero		2


	//----- nvinfo : EIATTR_PARAM_CBANK
	.align		4
        /*000c*/ 	.byte	0x04, 0x0a
        /*000e*/ 	.short	(.L_4643 - .L_4642)
	.align		4
.L_4642:
        /*0010*/ 	.word	index@(.nv.constant0._ZN10layer_norm22ln_bwd_finalize_kernelINS_22Kernel_traits_finalizeILj6144EfffffjLb0ELj1024ELj4ENS_18Kernel_traits_baseILj6144EfffffjLj1024EEEEELb0ELb0EEEvNS_9BwdParamsE)
        /*0014*/ 	.short	0x0160
        /*0016*/ 	.short	0x0128


	//----- nvinfo : EIATTR_CBANK_PARAM_SIZE
	.align		4
.L_4643:
        /*0018*/ 	.byte	0x03, 0x19
        /*001a*/ 	.short	0x0128


	//----- nvinfo : EIATTR_KPARAM_INFO
	.align		4
        /*001c*/ 	.byte	0x04, 0x17
        /*001e*/ 	.short	(.L_4645 - .L_4644)
.L_4644:
        /*0020*/ 	.word	0x00000000
        /*0024*/ 	.short	0x0000
        /*0026*/ 	.short	0x0000
        /*0028*/ 	.byte	0x00, 0xf0, 0xa1, 0x04


	//----- nvinfo : EIATTR_MAXREG_COUNT
	.align		4
.L_4645:
        /*002c*/ 	.byte	0x03, 0x1b
        /*002e*/ 	.short	0x0040


	//----- nvinfo : EIATTR_NUM_BARRIERS
	.align		4
        /*0030*/ 	.byte	0x02, 0x4c
        /*0032*/ 	.byte	0x01
	.zero		1


	//----- nvinfo : EIATTR_MERCURY_ISA_VERSION
	.align		4
        /*0034*/ 	.byte	0x03, 0x5f
        /*0036*/ 	.short	0x0000


	//----- nvinfo : EIATTR_COOP_GROUP_MASK_REGIDS
	.align		4
        /*0038*/ 	.byte	0x04, 0x29
        /*003a*/ 	.short	(.L_4647 - .L_4646)


	//   ....[0]....
.L_4646:
        /*003c*/ 	.word	0xffffffff


	//   ....[1]....
        /*0040*/ 	.word	0xffffffff


	//   ....[2]....
        /*0044*/ 	.word	0xffffffff


	//   ....[3]....
        /*0048*/ 	.word	0xffffffff


	//   ....[4]....
        /*004c*/ 	.word	0xffffffff


	//   ....[5]....
        /*0050*/ 	.word	0xffffffff


	//   ....[6]....
        /*0054*/ 	.word	0xffffffff


	//   ....[7]....
        /*0058*/ 	.word	0xffffffff


	//   ....[8]....
        /*005c*/ 	.word	0xffffffff


	//   ....[9]....
        /*0060*/ 	.word	0xffffffff


	//   ....[10]....
        /*0064*/ 	.word	0xffffffff


	//   ....[11]....
        /*0068*/ 	.word	0xffffffff


	//   ....[12]....
        /*006c*/ 	.word	0xffffffff


	//   ....[13]....
        /*0070*/ 	.word	0xffffffff


	//   ....[14]....
        /*0074*/ 	.word	0xffffffff


	//   ....[15]....
        /*0078*/ 	.word	0xffffffff


	//   ....[16]....
        /*007c*/ 	.word	0xffffffff


	//   ....[17]....
        /*0080*/ 	.word	0xffffffff


	//   ....[18]....
        /*0084*/ 	.word	0xffffffff


	//   ....[19]....
        /*0088*/ 	.word	0xffffffff


	//----- nvinfo : EIATTR_COOP_GROUP_INSTR_OFFSETS
	.align		4
.L_4647:
        /*008c*/ 	.byte	0x04, 0x28
        /*008e*/ 	.short	(.L_4649 - .L_4648)


	//   ....[0]....
.L_4648:
        /*0090*/ 	.word	0x00000820


	//   ....[1]....
        /*0094*/ 	.word	0x00000850


	//   ....[2]....
        /*0098*/ 	.word	0x00000860


	//   ....[3]....
        /*009c*/ 	.word	0x00000890


	//   ....[4]....
        /*00a0*/ 	.word	0x000008a0


	//   ....[5]....
        /*00a4*/ 	.word	0x000008d0


	//   ....[6]....
        /*00a8*/ 	.word	0x000008f0


	//   ....[7]....
        /*00ac*/ 	.word	0x00000900


	//   ....[8]....
        /*00b0*/ 	.word	0x00000930


	//   ....[9]....
        /*00b4*/ 	.word	0x00000940


	//   ....[10]....
        /*00b8*/ 	.word	0x00000b30


	//   ....[11]....
        /*00bc*/ 	.word	0x00000ba0


	//   ....[12]....
        /*00c0*/ 	.word	0x00000c00


	//   ....[13]....
        /*00c4*/ 	.word	0x00000c60


	//   ....[14]....
        /*00c8*/ 	.word	0x00000cd0


	//   ....[15]....
        /*00cc*/ 	.word	0x00000d40


	//   ....[16]....
        /*00d0*/ 	.word	0x00000da0


	//   ....[17]....
        /*00d4*/ 	.word	0x00000e00


	//   ....[18]....
        /*00d8*/ 	.word	0x00000e60


	//   ....[19]....
        /*00dc*/ 	.word	0x00000ec0


	//----- nvinfo : EIATTR_EXIT_INSTR_OFFSETS
	.align		4
.L_4649:
        /*00e0*/ 	.byte	0x04, 0x1c
        /*00e2*/ 	.short	(.L_4651 - .L_4650)


	//   ....[0]....
.L_4650:
        /*00e4*/ 	.word	0x00000070


	//   ....[1]....
        /*00e8*/ 	.word	0x00000ad0


	//----- nvinfo : EIATTR_MAX_THREADS
	.align		4
.L_4651:
        /*00ec*/ 	.byte	0x04, 0x05
        /*00ee*/ 	.short	(.L_4653 - .L_4652)
.L_4652:
        /*00f0*/ 	.word	0x00000400
        /*00f4*/ 	.word	0x00000001
        /*00f8*/ 	.word	0x00000001


	//----- nvinfo : EIATTR_CRS_STACK_SIZE
	.align		4
.L_4653:
        /*00fc*/ 	.byte	0x04, 0x1e
        /*00fe*/ 	.short	(.L_4655 - .L_4654)
.L_4654:
        /*0100*/ 	.word	0x00000000
.L_4655:


//--------------------- .nv.info._ZN10layer_norm13ln_bwd_kernelINS_13Kernel_traitsIfffffjLj6144ELj1ELj1ELj8ELj16ENS_18Kernel_traits_baseILj6144EfffffjLj256EEEEELb1ELb0ELb1ELb0EEEvNS_9BwdParamsE --------------------------
	.section	.nv.info._ZN10layer_norm13ln_bwd_kernelINS_13Kernel_traitsIfffffjLj6144ELj1ELj1ELj8ELj16ENS_18Kernel_traits_baseILj6144EfffffjLj256EEEEELb1ELb0ELb1ELb0EEEvNS_9BwdParamsE,"",@"SHT_CUDA_INFO"
	.sectionflags	@""
	.align	4


	//----- nvinfo : EIATTR_CUDA_API_VERSION
	.align		4
        /*0000*/ 	.byte	0x04, 0x37
        /*0002*/ 	.short	(.L_4657 - .L_4656)
.L_4656:
        /*0004*/ 	.word	0x00000082


	//----- nvinfo : EIATTR_SW2861232_WAR
	.align		4
.L_4657:
        /*0008*/ 	.byte	0x01, 0x35
	.zero		2


	//----- nvinfo : EIATTR_PARAM_CBANK
	.align		4
        /*000c*/ 	.byte	0x04, 0x0a
        /*000e*/ 	.short	(.L_4659 - .L_4658)
	.align		4
.L_4658:
        /*0010*/ 	.word	index@(.nv.constant0._ZN10layer_norm13ln_bwd_kernelINS_13Kernel_traitsIfffffjLj6144ELj1ELj1ELj8ELj16ENS_18Kernel_traits_baseILj6144EfffffjLj256EEEEELb1ELb0ELb1ELb0EEEvNS_9BwdParamsE)
        /*0014*/ 	.short	0x0160
        /*0016*/ 	.short	0x0128


	//----- nvinfo : EIATTR_CBANK_PARAM_SIZE
	.align		4
.L_4659:
        /*0018*/ 	.byte	0x03, 0x19
        /*001a*/ 	.short	0x0128


	//----- nvinfo : EIATTR_KPARAM_INFO
	.align		4
        /*001c*/ 	.byte	0x04, 0x17
        /*001e*/ 	.short	(.L_4661 - .L_4660)
.L_4660:
        /*0020*/ 	.word	0x00000000
        /*0024*/ 	.short	0x0000
        /*0026*/ 	.short	0x0000
        /*0028*/ 	.byte	0x00, 0xf0, 0xa1, 0x04


	//----- nvinfo : EIATTR_MAXREG_COUNT
	.align		4
.L_4661:
        /*002c*/ 	.byte	0x03, 0x1b
        /*002e*/ 	.short	0x00ff


	//----- nvinfo : EIATTR_NUM_BARRIERS
	.align		4
        /*0030*/ 	.byte	0x02, 0x4c
        /*0032*/ 	.byte	0x01
	.zero		1


	//----- nvinfo : EIATTR_MERCURY_ISA_VERSION
	.align		4
        /*0034*/ 	.byte	0x03, 0x5f
        /*0036*/ 	.short	0x0000


	//----- nvinfo : EIATTR_COOP_GROUP_MASK_REGIDS
	.align		4
        /*0038*/ 	.byte	0x04, 0x29
        /*003a*/ 	.short	(.L_4663 - .L_4662)


	//   ....[0]....
.L_4662:
        /*003c*/ 	.word	0xffffffff


	//   ....[1]....
        /*0040*/ 	.word	0xffffffff


	//   ....[2]....
        /*0044*/ 	.word	0xffffffff


	//   ....[3]....
        /*0048*/ 	.word	0xffffffff


	//   ....[4]....
        /*004c*/ 	.word	0xffffffff


	//   ....[5]....
        /*0050*/ 	.word	0xffffffff


	//   ....[6]....
        /*0054*/ 	.word	0xffffffff


	//   ....[7]....
        /*0058*/ 	.word	0xffffffff


	//   ....[8]....
        /*005c*/ 	.word	0xffffffff


	//   ....[9]....
        /*0060*/ 	.word	0xffffffff


	//   ....[10]....
        /*0064*/ 	.word	0xffffffff


	//   ....[11]....
        /*0068*/ 	.word	0xffffffff


	//   ....[12]....
        /*006c*/ 	.word	0xffffffff


	//   ....[13]....
        /*0070*/ 	.word	0xffffffff


	//   ....[14]....
        /*0074*/ 	.word	0xffffffff


	//   ....[15]....
        /*0078*/ 	.word	0xffffffff


	//   ....[16]....
        /*007c*/ 	.word	0xffffffff


	//   ....[17]....
        /*0080*/ 	.word	0xffffffff


	//   ....[18]....
        /*0084*/ 	.word	0xffffffff


	//   ....[19]....
        /*0088*/ 	.word	0xffffffff


	//----- nvinfo : EIATTR_COOP_GROUP_INSTR_OFFSETS
	.align		4
.L_4663:
        /*008c*/ 	.byte	0x04, 0x28
        /*008e*/ 	.short	(.L_4665 - .L_4664)


	//   ....[0]....
.L_4664:
        /*0090*/ 	.word	0x00001ce0


	//   ....[1]....
        /*0094*/ 	.word	0x00001d00


	//   ....[2]....
        /*0098*/ 	.word	0x00001d20


	//   ....[3]....
        /*009c*/ 	.word	0x00001d40


	//   ....[4]....
        /*00a0*/ 	.word	0x00001d60


	//   ....[5]....
        /*00a4*/ 	.word	0x00001d80


	//   ....[6]....
        /*00a8*/ 	.word	0x00001da0


	//   ....[7]....
        /*00ac*/ 	.word	0x00001dc0


	//   ....[8]....
        /*00b0*/ 	.word	0x00001de0


	//   ....[9]....
        /*00b4*/ 	.word	0x00001e00


	//   ....[10]....
        /*00b8*/ 	.word	0x00004440


	//   ....[11]....
        /*00bc*/ 	.word	0x000044c0


	//   ....[12]....
        /*00c0*/ 	.word	0x00004540


	//   ....[13]....
        /*00c4*/ 	.word	0x000045b0


	//   ....[14]....
        /*00c8*/ 	.word	0x00004630


	//   ....[15]....
        /*00cc*/ 	.word	0x000046a0


	//   ....[16]....
        /*00d0*/ 	.word	0x00004720


	//   ....[17]....
        /*00d4*/ 	.word	0x00004790


	//   ....[18]....
        /*00d8*/ 	.word	0x00004810


	//   ....[19]....
        /*00dc*/ 	.word	0x00004880


	//----- nvinfo : EIATTR_EXIT_INSTR_OFFSETS
	.align		4
.L_4665:
        /*00e0*/ 	.byte	0x04, 0x1c
        /*00e2*/ 	.short	(.L_4667 - .L_4666)


	//   ....[0]....
.L_4666:
        /*00e4*/ 	.word	0x00004380


	//   ....[1]....
        /*00e8*/ 	.word	0x000043e0


	//----- nvinfo : EIATTR_MAX_THREADS
	.align		4
.L_4667:
        /*00ec*/ 	.byte	0x04, 0x05
        /*00ee*/ 	.short	(.L_4669 - .L_4668)
.L_4668:
        /*00f0*/ 	.word	0x00000100
        /*00f4*/ 	.word	0x00000001
        /*00f8*/ 	.word	0x00000001


	//----- nvinfo : EIATTR_CRS_STACK_SIZE
	.align		4
.L_4669:
        /*00fc*/ 	.byte	0x04, 0x1e
        /*00fe*/ 	.short	(.L_4671 - .L_4670)
.L_4670:
        /*0100*/ 	.word	0x00000000
.L_4671:


//--------------------- .nv.info._ZN10layer_norm22ln_bwd_finalize_kernelINS_22Kernel_traits_finalizeILj6144EfffffjLb0ELj1024ELj4ENS_18Kernel_traits_baseILj6144EfffffjLj1024EEEEELb0ELb1EEEvNS_9BwdParamsE --------------------------
	.section	.nv.info._ZN10layer_norm22ln_bwd_finalize_kernelINS_22Kernel_traits_finalizeILj6144EfffffjLb0ELj1024ELj4ENS_18Kernel_traits_baseILj6144EfffffjLj1024EEEEELb0ELb1EEEvNS_9BwdParamsE,"",@"SHT_CUDA_INFO"
	.sectionflags	@""
	.align	4


	//----- nvinfo : EIATTR_CUDA_API_VERSION
	.align		4
        /*0000*/ 	.byte	0x04, 0x37
        /*0002*/ 	.short	(.L_4673 - .L_4672)
.L_4672:
        /*0004*/ 	.word	0x00000082


	//----- nvinfo : EIATTR_SW2861232_WAR
	.align		4
.L_4673:
        /*0008*/ 	.byte	0x01, 0x35
	.zero		2


	//----- nvinfo : EIATTR_PARAM_CBANK
	.align		4
        /*000c*/ 	.byte	0x04, 0x0a
        /*000e*/ 	.short	(.L_4675 - .L_4674)
	.align		4
.L_4674:
        /*0010*/ 	.word	index@(.nv.constant0._ZN10layer_norm22ln_bwd_finalize_kernelINS_22Kernel_traits_finalizeILj6144EfffffjLb0ELj1024ELj4ENS_18Kernel_traits_baseILj6144EfffffjLj1024EEEEELb0ELb1EEEvNS_9BwdParamsE)
        /*0014*/ 	.short	0x0160
        /*0016*/ 	.short	0x0128


	//----- nvinfo : EIATTR_CBANK_PARAM_SIZE
	.align		4
.L_4675:
        /*0018*/ 	.byte	0x03, 0x19
        /*001a*/ 	.short	0x0128


	//----- nvinfo : EIATTR_KPARAM_INFO
	.align		4
        /*001c*/ 	.byte	0x04, 0x17
        /*001e*/ 	.short	(.L_4677 - .L_4676)
.L_4676:
        /*0020*/ 	.word	0x00000000
        /*0024*/ 	.short	0x0000
        /*0026*/ 	.short	0x0000
        /*0028*/ 	.byte	0x00, 0xf0, 0xa1, 0x04


	//----- nvinfo : EIATTR_MAXREG_COUNT
	.align		4
.L_4677:
        /*002c*/ 	.byte	0x03, 0x1b
        /*002e*/ 	.short	0x0040


	//----- nvinfo : EIATTR_NUM_BARRIERS
	.align		4
        /*0030*/ 	.byte	0x02, 0x4c
        /*0032*/ 	.byte	0x01
	.zero		1


	//----- nvinfo : EIATTR_MERCURY_ISA_VERSION
	.align		4
        /*0034*/ 	.byte	0x03, 0x5f
        /*0036*/ 	.short	0x0000


	//----- nvinfo : EIATTR_COOP_GROUP_MASK_REGIDS
	.align		4
        /*0038*/ 	.byte	0x04, 0x29
        /*003a*/ 	.short	(.L_4679 - .L_4678)


	//   ....[0]....
.L_4678:
        /*003c*/ 	.word	0xffffffff


	//   ....[1]....
        /*0040*/ 	.word	0xffffffff


	//   ....[2]....
        /*0044*/ 	.word	0xffffffff


	//   ....[3]....
        /*0048*/ 	.word	0xffffffff


	//   ....[4]....
        /*004c*/ 	.word	0xffffffff


	//   ....[5]....
        /*0050*/ 	.word	0xffffffff


	//   ....[6]....
        /*0054*/ 	.word	0xffffffff


	//   ....[7]....
        /*0058*/ 	.word	0xffffffff


	//   ....[8]....
        /*005c*/ 	.word	0xffffffff


	//   ....[9]....
        /*0060*/ 	.word	0xffffffff


	//   ....[10]....
        /*0064*/ 	.word	0xffffffff


	//   ....[11]....
        /*0068*/ 	.word	0xffffffff


	//   ....[12]....
        /*006c*/ 	.word	0xffffffff


	//   ....[13]....
        /*0070*/ 	.word	0xffffffff


	//   ....[14]....
        /*0074*/ 	.word	0xffffffff


	//   ....[15]....
        /*0078*/ 	.word	0xffffffff


	//   ....[16]....
        /*007c*/ 	.word	0xffffffff


	//   ....[17]....
        /*0080*/ 	.word	0xffffffff


	//   ....[18]....
        /*0084*/ 	.word	0xffffffff


	//   ....[19]....
        /*0088*/ 	.word	0xffffffff


	//----- nvinfo : EIATTR_COOP_GROUP_INSTR_OFFSETS
	.align		4
.L_4679:
        /*008c*/ 	.byte	0x04, 0x28
        /*008e*/ 	.short	(.L_4681 - .L_4680)


	//   ....[0]....
.L_4680:
        /*0090*/ 	.word	0x000007f0


	//   ....[1]....
        /*0094*/ 	.word	0x00000820


	//   ....[2]....
        /*0098*/ 	.word	0x00000840


	//   ....[3]....
        /*009c*/ 	.word	0x00000850


	//   ....[4]....
        /*00a0*/ 	.word	0x00000880


	//   ....[5]....
        /*00a4*/ 	.word	0x00000890


	//   ....[6]....
        /*00a8*/ 	.word	0x000008c0


	//   ....[7]....
        /*00ac*/ 	.word	0x000008d0


	//   ....[8]....
        /*00b0*/ 	.word	0x00000900


	//   ....[9]....
        /*00b4*/ 	.word	0x00000910


	//   ....[10]....
        /*00b8*/ 	.word	0x00000ab0


	//   ....[11]....
        /*00bc*/ 	.word	0x00000b30


	//   ....[12]....
        /*00c0*/ 	.word	0x00000b90


	//   ....[13]....
        /*00c4*/ 	.word	0x00000bf0


	//   ....[14]....
        /*00c8*/ 	.word	0x00000c60


	//   ....[15]....
        /*00cc*/ 	.word	0x00000cd0


	//   ....[16]....
        /*00d0*/ 	.word	0x00000d30


	//   ....[17]....
        /*00d4*/ 	.word	0x00000d90


	//   ....[18]....
        /*00d8*/ 	.word	0x00000df0


	//   ....[19]....
        /*00dc*/ 	.word	0x00000e50


	//----- nvinfo : EIATTR_EXIT_INSTR_OFFSETS
	.align		4
.L_4681:
        /*00e0*/ 	.byte	0x04, 0x1c
        /*00e2*/ 	.short	(.L_4683 - .L_4682)


	//   ....[0]....
.L_4682:
        /*00e4*/ 	.word	0x00000070


	//   ....[1]....
        /*00e8*/ 	.word	0x00000a50


	//----- nvinfo : EIATTR_MAX_THREADS
	.align		4
.L_4683:
        /*00ec*/ 	.byte	0x04, 0x05
        /*00ee*/ 	.short	(.L_4685 - .L_4684)
.L_4684:
        /*00f0*/ 	.word	0x00000400
        /*00f4*/ 	.word	0x00000001
        /*00f8*/ 	.word	0x00000001


	//----- nvinfo : EIATTR_CRS_STACK_SIZE
	.align		4
.L_4685:
        /*00fc*/ 	.byte	0x04, 0x1e
        /*00fe*/ 	.short	(.L_4687 - .L_4686)
.L_4686:
        /*0100*/ 	.word	0x00000000
.L_4687:


//--------------------- .nv.info._ZN10layer_norm13ln_bwd_kernelINS_13Kernel_traitsIfffffjLj6144ELj1ELj1ELj8ELj16ENS_18Kernel_traits_baseILj6144EfffffjLj256EEEEELb1ELb0ELb1ELb1EEEvNS_9BwdParamsE --------------------------
	.section	.nv.info._ZN10layer_norm13ln_bwd_kernelINS_13Kernel_traitsIfffffjLj6144ELj1ELj1ELj8ELj16ENS_18Kernel_traits_baseILj6144EfffffjLj256EEEEELb1ELb0ELb1ELb1EEEvNS_9BwdParamsE,"",@"SHT_CUDA_INFO"
	.sectionflags	@""
	.align	4


	//----- nvinfo : EIATTR_CUDA_API_VERSION
	.align		4
        /*0000*/ 	.byte	0x04, 0x37
        /*0002*/ 	.short	(.L_4689 - .L_4688)
.L_4688:
        /*0004*/ 	.word	0x00000082


	//----- nvinfo : EIATTR_SW2861232_WAR
	.align		4
.L_4689:
        /*0008*/ 	.byte	0x01, 0x35
	.zero		2


	//----- nvinfo : EIATTR_PARAM_CBANK
	.align		4
        /*000c*/ 	.byte	0x04, 0x0a
        /*000e*/ 	.short	(.L_4691 - .L_4690)
	.align		4
.L_4690:
        /*0010*/ 	.word	index@(.nv.constant0._ZN10layer_norm13ln_bwd_kernelINS_13Kernel_traitsIfffffjLj6144ELj1ELj1ELj8ELj16ENS_18Kernel_traits_baseILj6144EfffffjLj256EEEEELb1ELb0ELb1ELb1EEEvNS_9BwdParamsE)
        /*0014*/ 	.short	0x0160
        /*0016*/ 	.short	0x0128


	//----- nvinfo : EIATTR_CBANK_PARAM_SIZE
	.align		4
.L_4691:
        /*0018*/ 	.byte	0x03, 0x19
        /*001a*/ 	.short	0x0128


	//----- nvinfo : EIATTR_KPARAM_INFO
	.align		4
        /*001c*/ 	.byte	0x04, 0x17
        /*001e*/ 	.short	(.L_4693 - .L_4692)
.L_4692:
        /*0020*/ 	.word	0x00000000
        /*0024*/ 	.short	0x0000
        /*0026*/ 	.short	0x0000
        /*0028*/ 	.byte	0x00, 0xf0, 0xa1, 0x04


	//----- nvinfo : EIATTR_MAXREG_COUNT
	.align		4
.L_4693:
        /*002c*/ 	.byte	0x03, 0x1b
        /*002e*/ 	.short	0x00ff


	//----- nvinfo : EIATTR_NUM_BARRIERS
	.align		4
        /*0030*/ 	.byte	0x02, 0x4c
        /*0032*/ 	.byte	0x01
	.zero		1


	//----- nvinfo : EIATTR_MERCURY_ISA_VERSION
	.align		4
        /*0034*/ 	.byte	0x03, 0x5f
        /*0036*/ 	.short	0x0000


	//----- nvinfo : EIATTR_COOP_GROUP_MASK_REGIDS
	.align		4
        /*0038*/ 	.byte	0x04, 0x29
        /*003a*/ 	.short	(.L_4695 - .L_4694)


	//   ....[0]....
.L_4694:
        /*003c*/ 	.word	0xffffffff


	//   ....[1]....
        /*0040*/ 	.word	0xffffffff


	//   ....[2]....
        /*0044*/ 	.word	0xffffffff


	//   ....[3]....
        /*0048*/ 	.word	0xffffffff


	//   ....[4]....
        /*004c*/ 	.word	0xffffffff


	//   ....[5]....
        /*0050*/ 	.word	0xffffffff


	//   ....[6]....
        /*0054*/ 	.word	0xffffffff


	//   ....[7]....
        /*0058*/ 	.word	0xffffffff


	//   ....[8]....
        /*005c*/ 	.word	0xffffffff


	//   ....[9]....
        /*0060*/ 	.word	0xffffffff


	//   ....[10]....
        /*0064*/ 	.word	0xffffffff


	//   ....[11]....
        /*0068*/ 	.word	0xffffffff


	//   ....[12]....
        /*006c*/ 	.word	0xffffffff


	//   ....[13]....
        /*0070*/ 	.word	0xffffffff


	//   ....[14]....
        /*0074*/ 	.word	0xffffffff


	//   ....[15]....
        /*0078*/ 	.word	0xffffffff


	//   ....[16]....
        /*007c*/ 	.word	0xffffffff


	//   ....[17]....
        /*0080*/ 	.word	0xffffffff


	//   ....[18]....
        /*0084*/ 	.word	0xffffffff


	//   ....[19]....
        /*0088*/ 	.word	0xffffffff


	//----- nvinfo : EIATTR_COOP_GROUP_INSTR_OFFSETS
	.align		4
.L_4695:
        /*008c*/ 	.byte	0x04, 0x28
        /*008e*/ 	.short	(.L_4697 - .L_4696)


	//   ....[0]....
.L_4696:
        /*0090*/ 	.word	0x00001790


	//   ....[1]....
        /*0094*/ 	.word	0x000017b0


	//   ....[2]....
        /*0098*/ 	.word	0x000017d0


	//   ....[3]....
        /*009c*/ 	.word	0x000017f0


	//   ....[4]....
        /*00a0*/ 	.word	0x00001810


	//   ....[5]....
        /*00a4*/ 	.word	0x00001830


	//   ....[6]....
        /*00a8*/ 	.word	0x00001850


	//   ....[7]....
        /*00ac*/ 	.word	0x00001870


	//   ....[8]....
        /*00b0*/ 	.word	0x00001890


	//   ....[9]....
        /*00b4*/ 	.word	0x000018b0


	//   ....[10]....
        /*00b8*/ 	.word	0x000039a0


	//   ....[11]....
        /*00bc*/ 	.word	0x00003a20


	//   ....[12]....
        /*00c0*/ 	.word	0x00003aa0


	//   ....[13]....
        /*00c4*/ 	.word	0x00003b10


	//   ....[14]....
        /*00c8*/ 	.word	0x00003b90


	//   ....[15]....
        /*00cc*/ 	.word	0x00003c00


	//   ....[16]....
        /*00d0*/ 	.word	0x00003c80


	//   ....[17]....
        /*00d4*/ 	.word	0x00003cf0


	//   ....[18]....
        /*00d8*/ 	.word	0x00003d70


	//   ....[19]....
        /*00dc*/ 	.word	0x00003de0


	//----- nvinfo : EIATTR_EXIT_INSTR_OFFSETS
	.align		4
.L_4697:
        /*00e0*/ 	.byte	0x04, 0x1c
        /*00e2*/ 	.short	(.L_4699 - .L_4698)


	//   ....[0]....
.L_4698:
        /*00e4*/ 	.word	0x00003940


	//----- nvinfo : EIATTR_MAX_THREADS
	.align		4
.L_4699:
        /*00e8*/ 	.byte	0x04, 0x05
        /*00ea*/ 	.short	(.L_4701 - .L_4700)
.L_4700:
        /*00ec*/ 	.word	0x00000100
        /*00f0*/ 	.word	0x00000001
        /*00f4*/ 	.word	0x00000001


	//----- nvinfo : EIATTR_CRS_STACK_SIZE
	.align		4
.L_4701:
        /*00f8*/ 	.byte	0x04, 0x1e
        /*00fa*/ 	.short	(.L_4703 - .L_4702)
.L_4702:
        /*00fc*/ 	.word	0x00000000
.L_4703:


//--------------------- .nv.info._ZN10layer_norm13ln_bwd_kernelINS_13Kernel_traitsIfffffjLj6144ELj1ELj1ELj8ELj16ENS_18Kernel_traits_baseILj6144EfffffjLj256EEEEELb1ELb1ELb0ELb0EEEvNS_9BwdParamsE --------------------------
	.section	.nv.info._ZN10layer_norm13ln_bwd_kernelINS_13Kernel_traitsIfffffjLj6144ELj1ELj1ELj8ELj16ENS_18Kernel_traits_baseILj6144EfffffjLj256EEEEELb1ELb1ELb0ELb0EEEvNS_9BwdParamsE,"",@"SHT_CUDA_INFO"
	.sectionflags	@""
	.align	4


	//----- nvinfo : EIATTR_CUDA_API_VERSION
	.align		4
        /*0000*/ 	.byte	0x04, 0x37
        /*0002*/ 	.short	(.L_4705 - .L_4704)
.L_4704:
        /*0004*/ 	.word	0x00000082


	//----- nvinfo : EIATTR_SW2861232_WAR
	.align		4
.L_4705:
        /*0008*/ 	.byte	0x01, 0x35
	.zero		2


	//----- nvinfo : EIATTR_PARAM_CBANK
	.align		4
        /*000c*/ 	.byte	0x04, 0x0a
        /*000e*/ 	.short	(.L_4707 - .L_4706)
	.align		4
.L_4706:
        /*0010*/ 	.word	index@(.nv.constant0._ZN10layer_norm13ln_bwd_kernelINS_13Kernel_traitsIfffffjLj6144ELj1ELj1ELj8ELj16ENS_18Kernel_traits_baseILj6144EfffffjLj256EEEEELb1ELb1ELb0ELb0EEEvNS_9BwdParamsE)
        /*0014*/ 	.short	0x0160
        /*0016*/ 	.short	0x0128


	//----- nvinfo : EIATTR_CBANK_PARAM_SIZE
	.align		4
.L_4707:
        /*0018*/ 	.byte	0x03, 0x19
        /*001a*/ 	.short	0x0128


	//----- nvinfo : EIATTR_KPARAM_INFO
	.align		4
        /*001c*/ 	.byte	0x04, 0x17
        /*001e*/ 	.short	(.L_4709 - .L_4708)
.L_4708:
        /*0020*/ 	.word	0x00000000
        /*0024*/ 	.short	0x0000
        /*0026*/ 	.short	0x0000
        /*0028*/ 	.byte	0x00, 0xf0, 0xa1, 0x04


	//----- nvinfo : EIATTR_MAXREG_COUNT
	.align		4
.L_4709:
        /*002c*/ 	.byte	0x03, 0x1b
        /*002e*/ 	.short	0x00ff


	//----- nvinfo : EIATTR_NUM_BARRIERS
	.align		4
        /*0030*/ 	.byte	0x02, 0x4c
        /*0032*/ 	.byte	0x01
	.zero		1


	//----- nvinfo : EIATTR_MERCURY_ISA_VERSION
	.align		4
        /*0034*/ 	.byte	0x03, 0x5f
        /*0036*/ 	.short	0x0000


	//----- nvinfo : EIATTR_COOP_GROUP_MASK_REGIDS
	.align		4
        /*0038*/ 	.byte	0x04, 0x29
        /*003a*/ 	.short	(.L_4711 - .L_4710)


	//   ....[0]....
.L_4710:
        /*003c*/ 	.word	0xffffffff


	//   ....[1]....
        /*0040*/ 	.word	0xffffffff


	//   ....[2]....
        /*0044*/ 	.word	0xffffffff


	//   ....[3]....
        /*0048*/ 	.word	0xffffffff


	//   ....[4]....
        /*004c*/ 	.word	0xffffffff


	//   ....[5]....
        /*0050*/ 	.word	0xffffffff


	//   ....[6]....
        /*0054*/ 	.word	0xffffffff


	//   ....[7]....
        /*0058*/ 	.word	0xffffffff


	//   ....[8]....
        /*005c*/ 	.word	0xffffffff


	//   ....[9]....
        /*0060*/ 	.word	0xffffffff


	//   ....[10]....
        /*0064*/ 	.word	0xffffffff


	//   ....[11]....
        /*0068*/ 	.word	0xffffffff


	//   ....[12]....
        /*006c*/ 	.word	0xffffffff


	//   ....[13]....
        /*0070*/ 	.word	0xffffffff


	//   ....[14]....
        /*0074*/ 	.word	0xffffffff


	//   ....[15]....
        /*0078*/ 	.word	0xffffffff


	//   ....[16]....
        /*007c*/ 	.word	0xffffffff


	//   ....[17]....
        /*0080*/ 	.word	0xffffffff


	//   ....[18]....
        /*0084*/ 	.word	0xffffffff


	//   ....[19]....
        /*0088*/ 	.word	0xffffffff


	//----- nvinfo : EIATTR_COOP_GROUP_INSTR_OFFSETS
	.align		4
.L_4711:
        /*008c*/ 	.byte	0x04, 0x28
        /*008e*/ 	.short	(.L_4713 - .L_4712)


	//   ....[0]....
.L_4712:
        /*0090*/ 	.word	0x00001980


	//   ....[1]....
        /*0094*/ 	.word	0x000019a0


	//   ....[2]....
        /*0098*/ 	.word	0x000019c0


	//   ....[3]....
        /*009c*/ 	.word	0x000019e0


	//   ....[4]....
        /*00a0*/ 	.word	0x00001a00


	//   ....[5]....
        /*00a4*/ 	.word	0x00001a20


	//   ....[6]....
        /*00a8*/ 	.word	0x00001a40


	//   ....[7]....
        /*00ac*/ 	.word	0x00001a60


	//   ....[8]....
        /*00b0*/ 	.word	0x00001a80


	//   ....[9]....
        /*00b4*/ 	.word	0x00001aa0


	//   ....[10]....
        /*00b8*/ 	.word	0x00003bf0


	//   ....[11]....
        /*00bc*/ 	.word	0x00003c70


	//   ....[12]....
        /*00c0*/ 	.word	0x00003cf0


	//   ....[13]....
        /*00c4*/ 	.word	0x00003d60


	//   ....[14]....
        /*00c8*/ 	.word	0x00003de0


	//   ....[15]....
        /*00cc*/ 	.word	0x00003e50


	//   ....[16]....
        /*00d0*/ 	.word	0x00003ed0


	//   ....[17]....
        /*00d4*/ 	.word	0x00003f40


	//   ....[18]....
        /*00d8*/ 	.word	0x00003fc0


	//   ....[19]....
        /*00dc*/ 	.word	0x00004030


	//----- nvinfo : EIATTR_EXIT_INSTR_OFFSETS
	.align		4
.L_4713:
        /*00e0*/ 	.byte	0x04, 0x1c
        /*00e2*/ 	.short	(.L_4715 - .L_4714)


	//   ....[0]....
.L_4714:
        /*00e4*/ 	.word	0x00003b10


	//   ....[1]....
        /*00e8*/ 	.word	0x00003b90


	//----- nvinfo : EIATTR_MAX_THREADS
	.align		4
.L_4715:
        /*00ec*/ 	.byte	0x04, 0x05
        /*00ee*/ 	.short	(.L_4717 - .L_4716)
.L_4716:
        /*00f0*/ 	.word	0x00000100
        /*00f4*/ 	.word	0x00000001
        /*00f8*/ 	.word	0x00000001


	//----- nvinfo : EIATTR_CRS_STACK_SIZE
	.align		4
.L_4717:
        /*00fc*/ 	.byte	0x04, 0x1e
        /*00fe*/ 	.short	(.L_4719 - .L_4718)
.L_4718:
        /*0100*/ 	.word	0x00000000
.L_4719:


//--------------------- .nv.info._ZN10layer_norm13ln_bwd_kernelINS_13Kernel_traitsIfffffjLj6144ELj1ELj1ELj8ELj16ENS_18Kernel_traits_baseILj6144EfffffjLj256EEEEELb1ELb1ELb0ELb1EEEvNS_9BwdParamsE --------------------------
	.section	.nv.info._ZN10layer_norm13ln_bwd_kernelINS_13Kernel_traitsIfffffjLj6144ELj1ELj1ELj8ELj16ENS_18Kernel_traits_baseILj6144EfffffjLj256EEEEELb1ELb1ELb0ELb1EEEvNS_9BwdParamsE,"",@"SHT_CUDA_INFO"
	.sectionflags	@""
	.align	4


	//----- nvinfo : EIATTR_CUDA_API_VERSION
	.align		4
        /*0000*/ 	.byte	0x04, 0x37
        /*0002*/ 	.short	(.L_4721 - .L_4720)
.L_4720:
        /*0004*/ 	.word	0x00000082


	//----- nvinfo : EIATTR_SW2861232_WAR
	.align		4
.L_4721:
        /*0008*/ 	.byte	0x01, 0x35
	.zero		2


	//----- nvinfo : EIATTR_PARAM_CBANK
	.align		4
        /*000c*/ 	.byte	0x04, 0x0a
        /*000e*/ 	.short	(.L_4723 - .L_4722)
	.align		4
.L_4722:
        /*0010*/ 	.word	index@(.nv.constant0._ZN10layer_norm13ln_bwd_kernelINS_13Kernel_traitsIfffffjLj6144ELj1ELj1ELj8ELj16ENS_18Kernel_traits_baseILj6144EfffffjLj256EEEEELb1ELb1ELb0ELb1EEEvNS_9BwdParamsE)
        /*0014*/ 	.short	0x0160
        /*0016*/ 	.short	0x0128


	//----- nvinfo : EIATTR_CBANK_PARAM_SIZE
	.align		4
.L_4723:
        /*0018*/ 	.byte	0x03, 0x19
        /*001a*/ 	.short	0x0128


	//----- nvinfo : EIATTR_KPARAM_INFO
	.align		4
        /*001c*/ 	.byte	0x04, 0x17
        /*001e*/ 	.short	(.L_4725 - .L_4724)
.L_4724:
        /*0020*/ 	.word	0x00000000
        /*0024*/ 	.short	0x0000
        /*0026*/ 	.short	0x0000
        /*0028*/ 	.byte	0x00, 0xf0, 0xa1, 0x04


	//----- nvinfo : EIATTR_MAXREG_COUNT
	.align		4
.L_4725:
        /*002c*/ 	.byte	0x03, 0x1b
        /*002e*/ 	.short	0x00ff


	//----- nvinfo : EIATTR_NUM_BARRIERS
	.align		4
        /*0030*/ 	.byte	0x02, 0x4c
        /*0032*/ 	.byte	0x01
	.zero		1


	//----- nvinfo : EIATTR_MERCURY_ISA_VERSION
	.align		4
        /*0034*/ 	.byte	0x03, 0x5f
        /*0036*/ 	.short	0x0000


	//----- nvinfo : EIATTR_COOP_GROUP_MASK_REGIDS
	.align		4
        /*0038*/ 	.byte	0x04, 0x29
        /*003a*/ 	.short	(.L_4727 - .L_4726)


	//   ....[0]....
.L_4726:
        /*003c*/ 	.word	0xffffffff


	//   ....[1]....
        /*0040*/ 	.word	0xffffffff


	//   ....[2]....
        /*0044*/ 	.word	0xffffffff


	//   ....[3]....
        /*0048*/ 	.word	0xffffffff


	//   ....[4]....
        /*004c*/ 	.word	0xffffffff


	//   ....[5]....
        /*0050*/ 	.word	0xffffffff


	//   ....[6]....
        /*0054*/ 	.word	0xffffffff


	//   ....[7]....
        /*0058*/ 	.word	0xffffffff


	//   ....[8]....
        /*005c*/ 	.word	0xffffffff


	//   ....[9]....
        /*0060*/ 	.word	0xffffffff


	//   ....[10]....
        /*0064*/ 	.word	0xffffffff


	//   ....[11]....
        /*0068*/ 	.word	0xffffffff


	//   ....[12]....
        /*006c*/ 	.word	0xffffffff


	//   ....[13]....
        /*0070*/ 	.word	0xffffffff


	//   ....[14]....
        /*0074*/ 	.word	0xffffffff


	//   ....[15]....
        /*0078*/ 	.word	0xffffffff


	//   ....[16]....
        /*007c*/ 	.word	0xffffffff


	//   ....[17]....
        /*0080*/ 	.word	0xffffffff


	//   ....[18]....
        /*0084*/ 	.word	0xffffffff


	//   ....[19]....
        /*0088*/ 	.word	0xffffffff


	//----- nvinfo : EIATTR_COOP_GROUP_INSTR_OFFSETS
	.align		4
.L_4727:
        /*008c*/ 	.byte	0x04, 0x28
        /*008e*/ 	.short	(.L_4729 - .L_4728)


	//   ....[0]....
.L_4728:
        /*0090*/ 	.word	0x00001590


	//   ....[1]....
        /*0094*/ 	.word	0x000015b0


	//   ....[2]....
        /*0098*/ 	.word	0x000015d0


	//   ....[3]....
        /*009c*/ 	.word	0x000015f0


	//   ....[4]....
        /*00a0*/ 	.word	0x00001610


	//   ....[5]....
        /*00a4*/ 	.word	0x00001630


	//   ....[6]....
        /*00a8*/ 	.word	0x00001650


	//   ....[7]....
        /*00ac*/ 	.word	0x00001670


	//   ....[8]....
        /*00b0*/ 	.word	0x00001690


	//   ....[9]....
        /*00b4*/ 	.word	0x000016b0


	//   ....[10]....
        /*00b8*/ 	.word	0x000036f0


	//   ....[11]....
        /*00bc*/ 	.word	0x00003770


	//   ....[12]....
        /*00c0*/ 	.word	0x000037f0


	//   ....[13]....
        /*00c4*/ 	.word	0x00003860


	//   ....[14]....
        /*00c8*/ 	.word	0x000038e0


	//   ....[15]....
        /*00cc*/ 	.word	0x00003950


	//   ....[16]....
        /*00d0*/ 	.word	0x000039d0


	//   ....[17]....
        /*00d4*/ 	.word	0x00003a40


	//   ....[18]....
        /*00d8*/ 	.word	0x00003ac0


	//   ....[19]....
        /*00dc*/ 	.word	0x00003b30


	//----- nvinfo : EIATTR_EXIT_INSTR_OFFSETS
	.align		4
.L_4729:
        /*00e0*/ 	.byte	0x04, 0x1c
        /*00e2*/ 	.short	(.L_4731 - .L_4730)


	//   ....[0]....
.L_4730:
        /*00e4*/ 	.word	0x00003690


	//----- nvinfo : EIATTR_MAX_THREADS
	.align		4
.L_4731:
        /*00e8*/ 	.byte	0x04, 0x05
        /*00ea*/ 	.short	(.L_4733 - .L_4732)
.L_4732:
        /*00ec*/ 	.word	0x00000100
        /*00f0*/ 	.word	0x00000001
        /*00f4*/ 	.word	0x00000001


	//----- nvinfo : EIATTR_CRS_STACK_SIZE
	.align		4
.L_4733:
        /*00f8*/ 	.byte	0x04, 0x1e
        /*00fa*/ 	.short	(.L_4735 - .L_4734)
.L_4734:
        /*00fc*/ 	.word	0x00000000
.L_4735:


//--------------------- .nv.info._ZN10layer_norm22ln_bwd_finalize_kernelINS_22Kernel_traits_finalizeILj6144EfffffjLb1ELj1024ELj4ENS_18Kernel_traits_baseILj6144EfffffjLj1024EEEEELb1ELb0EEEvNS_9BwdParamsE --------------------------
	.section	.nv.info._ZN10layer_norm22ln_bwd_finalize_kernelINS_22Kernel_traits_finalizeILj6144EfffffjLb1ELj1024ELj4ENS_18Kernel_traits_baseILj6144EfffffjLj1024EEEEELb1ELb0EEEvNS_9BwdParamsE,"",@"SHT_CUDA_INFO"
	.sectionflags	@""
	.align	4


	//----- nvinfo : EIATTR_CUDA_API_VERSION
	.align		4
        /*0000*/ 	.byte	0x04, 0x37
        /*0002*/ 	.short	(.L_4737 - .L_4736)
.L_4736:
        /*0004*/ 	.word	0x00000082


	//----- nvinfo : EIATTR_SW2861232_WAR
	.align		4
.L_4737:
        /*0008*/ 	.byte	0x01, 0x35
	.zero		2


	//----- nvinfo : EIATTR_PARAM_CBANK
	.align		4
        /*000c*/ 	.byte	0x04, 0x0a
        /*000e*/ 	.short	(.L_4739 - .L_4738)
	.align		4
.L_4738:
        /*0010*/ 	.word	index@(.nv.constant0._ZN10layer_norm22ln_bwd_finalize_kernelINS_22Kernel_traits_finalizeILj6144EfffffjLb1ELj1024ELj4ENS_18Kernel_traits_baseILj6144EfffffjLj1024EEEEELb1ELb0EEEvNS_9BwdParamsE)
        /*0014*/ 	.short	0x0160
        /*0016*/ 	.short	0x0128


	//----- nvinfo : EIATTR_CBANK_PARAM_SIZE
	.align		4
.L_4739:
        /*0018*/ 	.byte	0x03, 0x19
        /*001a*/ 	.short	0x0128


	//----- nvinfo : EIATTR_KPARAM_INFO
	.align		4
        /*001c*/ 	.byte	0x04, 0x17
        /*001e*/ 	.short	(.L_4741 - .L_4740)
.L_4740:
        /*0020*/ 	.word	0x00000000
        /*0024*/ 	.short	0x0000
        /*0026*/ 	.short	0x0000
        /*0028*/ 	.byte	0x00, 0xf0, 0xa1, 0x04


	//----- nvinfo : EIATTR_MAXREG_COUNT
	.align		4
.L_4741:
        /*002c*/ 	.byte	0x03, 0x1b
        /*002e*/ 	.short	0x0040


	//----- nvinfo : EIATTR_NUM_BARRIERS
	.align		4
        /*0030*/ 	.byte	0x02, 0x4c
        /*0032*/ 	.byte	0x01
	.zero		1


	//----- nvinfo : EIATTR_MERCURY_ISA_VERSION
	.align		4
        /*0034*/ 	.byte	0x03, 0x5f
        /*0036*/ 	.short	0x0000


	//----- nvinfo : EIATTR_COOP_GROUP_MASK_REGIDS
	.align		4
        /*0038*/ 	.byte	0x04, 0x29
        /*003a*/ 	.short	(.L_4743 - .L_4742)


	//   ....[0]....
.L_4742:
        /*003c*/ 	.word	0xffffffff


	//   ....[1]....
        /*0040*/ 	.word	0xffffffff


	//   ....[2]....
        /*0044*/ 	.word	0xffffffff


	//   ....[3]....
        /*0048*/ 	.word	0xffffffff


	//   ....[4]....
        /*004c*/ 	.word	0xffffffff


	//   ....[5]....
        /*0050*/ 	.word	0xffffffff


	//   ....[6]....
        /*0054*/ 	.word	0xffffffff


	//   ....[7]....
        /*0058*/ 	.word	0xffffffff


	//   ....[8]....
        /*005c*/ 	.word	0xffffffff


	//   ....[9]....
        /*0060*/ 	.word	0xffffffff


	//   ....[10]....
        /*0064*/ 	.word	0xffffffff


	//   ....[11]....
        /*0068*/ 	.word	0xffffffff


	//   ....[12]....
        /*006c*/ 	.word	0xffffffff


	//   ....[13]....
        /*0070*/ 	.word	0xffffffff


	//   ....[14]....
        /*0074*/ 	.word	0xffffffff


	//   ....[15]....
        /*0078*/ 	.word	0xffffffff


	//   ....[16]....
        /*007c*/ 	.word	0xffffffff


	//   ....[17]....
        /*0080*/ 	.word	0xffffffff


	//   ....[18]....
        /*0084*/ 	.word	0xffffffff


	//   ....[19]....
        /*0088*/ 	.word	0xffffffff


	//   ....[20]....
        /*008c*/ 	.word	0xffffffff


	//   ....[21]....
        /*0090*/ 	.word	0xffffffff


	//   ....[22]....
        /*0094*/ 	.word	0xffffffff


	//   ....[23]....
        /*0098*/ 	.word	0xffffffff


	//   ....[24]....
        /*009c*/ 	.word	0xffffffff


	//   ....[25]....
        /*00a0*/ 	.word	0xffffffff


	//   ....[26]....
        /*00a4*/ 	.word	0xffffffff


	//   ....[27]....
        /*00a8*/ 	.word	0xffffffff


	//   ....[28]....
        /*00ac*/ 	.word	0xffffffff


	//   ....[29]....
        /*00b0*/ 	.word	0xffffffff


	//----- nvinfo : EIATTR_COOP_GROUP_INSTR_OFFSETS
	.align		4
.L_4743:
        /*00b4*/ 	.byte	0x04, 0x28
        /*00b6*/ 	.short	(.L_4745 - .L_4744)


	//   ....[0]....
.L_4744:
        /*00b8*/ 	.word	0x000009d0


	//   ....[1]....
        /*00bc*/ 	.word	0x00000a00


	//   ....[2]....
        /*00c0*/ 	.word	0x00000a10


	//   ....[3]....
        /*00c4*/ 	.word	0x00000a30


	//   ....[4]....
        /*00c8*/ 	.word	0x00000a50


	//   ....[5]....
        /*00cc*/ 	.word	0x00000a60


	//   ....[6]....
        /*00d0*/ 	.word	0x00000a90


	//   ....[7]....
        /*00d4*/ 	.word	0x00000ab0


	//   ....[8]....
        /*00d8*/ 	.word	0x00000ac0


	//   ....[9]....
        /*00dc*/ 	.word	0x00000af0


	//   ....[10]....
        /*00e0*/ 	.word	0x00000b10


	//   ....[11]....
        /*00e4*/ 	.word	0x00000b20


	//   ....[12]....
        /*00e8*/ 	.word	0x00000b50


	//   ....[13]....
        /*00ec*/ 	.word	0x00000b70


	//   ....[14]....
        /*00f0*/ 	.word	0x00000b80


	//   ....[15]....
        /*00f4*/ 	.word	0x00000df0


	//   ....[16]....
        /*00f8*/ 	.word	0x00000e50


	//   ....[17]....
        /*00fc*/ 	.word	0x00000eb0


	//   ....[18]....
        /*0100*/ 	.word	0x00000f10


	//   ....[19]....
        /*0104*/ 	.word	0x00000f80


	//   ....[20]....
        /*0108*/ 	.word	0x00000ff0


	//   ....[21]....
        /*010c*/ 	.word	0x00001050


	//   ....[22]....
        /*0110*/ 	.word	0x000010b0


	//   ....[23]....
        /*0114*/ 	.word	0x00001110


	//   ....[24]....
        /*0118*/ 	.word	0x00001180


	//   ....[25]....
        /*011c*/ 	.word	0x000011f0


	//   ....[26]....
        /*0120*/ 	.word	0x00001250


	//   ....[27]....
        /*0124*/ 	.word	0x000012b0


	//   ....[28]....
        /*0128*/ 	.word	0x00001310


	//   ....[29]....
        /*012c*/ 	.word	0x00001370


	//----- nvinfo : EIATTR_EXIT_INSTR_OFFSETS
	.align		4
.L_4745:
        /*0130*/ 	.byte	0x04, 0x1c
        /*0132*/ 	.short	(.L_4747 - .L_4746)


	//   ....[0]....
.L_4746:
        /*0134*/ 	.word	0x00000070


	//   ....[1]....
        /*0138*/ 	.word	0x00000d90


	//----- nvinfo : EIATTR_MAX_THREADS
	.align		4
.L_4747:
        /*013c*/ 	.byte	0x04, 0x05
        /*013e*/ 	.short	(.L_4749 - .L_4748)
.L_4748:
        /*0140*/ 	.word	0x00000400
        /*0144*/ 	.word	0x00000001
        /*0148*/ 	.word	0x00000001


	//----- nvinfo : EIATTR_CRS_STACK_SIZE
	.align		4
.L_4749:
        /*014c*/ 	.byte	0x04, 0x1e
        /*014e*/ 	.short	(.L_4751 - .L_4750)
.L_4750:
        /*0150*/ 	.word	0x00000000
.L_4751:


//--------------------- .nv.info._ZN10layer_norm13ln_bwd_kernelINS_13Kernel_traitsIfffffjLj6144ELj1ELj1ELj8ELj16ENS_18Kernel_traits_baseILj6144EfffffjLj256EEEEELb1ELb1ELb1ELb0EEEvNS_9BwdParamsE --------------------------
	.section	.nv.info._ZN10layer_norm13ln_bwd_kernelINS_13Kernel_traitsIfffffjLj6144ELj1ELj1ELj8ELj16ENS_18Kernel_traits_baseILj6144EfffffjLj256EEEEELb1ELb1ELb1ELb0EEEvNS_9BwdParamsE,"",@"SHT_CUDA_INFO"
	.sectionflags	@""
	.align	4


	//----- nvinfo : EIATTR_CUDA_API_VERSION
	.align		4
        /*0000*/ 	.byte	0x04, 0x37
        /*0002*/ 	.short	(.L_4753 - .L_4752)
.L_4752:
        /*0004*/ 	.word	0x00000082


	//----- nvinfo : EIATTR_SW2861232_WAR
	.align		4
.L_4753:
        /*0008*/ 	.byte	0x01, 0x35
	.zero		2


	//----- nvinfo : EIATTR_PARAM_CBANK
	.align		4
        /*000c*/ 	.byte	0x04, 0x0a
        /*000e*/ 	.short	(.L_4755 - .L_4754)
	.align		4
.L_4754:
        /*0010*/ 	.word	index@(.nv.constant0._ZN10layer_norm13ln_bwd_kernelINS_13Kernel_traitsIfffffjLj6144ELj1ELj1ELj8ELj16ENS_18Kernel_traits_baseILj6144EfffffjLj256EEEEELb1ELb1ELb1ELb0EEEvNS_9BwdParamsE)
        /*0014*/ 	.short	0x0160
        /*0016*/ 	.short	0x0128


	//----- nvinfo : EIATTR_CBANK_PARAM_SIZE
	.align		4
.L_4755:
        /*0018*/ 	.byte	0x03, 0x19
        /*001a*/ 	.short	0x0128


	//----- nvinfo : EIATTR_KPARAM_INFO
	.align		4
        /*001c*/ 	.byte	0x04, 0x17
        /*001e*/ 	.short	(.L_4757 - .L_4756)
.L_4756:
        /*0020*/ 	.word	0x00000000
        /*0024*/ 	.short	0x0000
        /*0026*/ 	.short	0x0000
        /*0028*/ 	.byte	0x00, 0xf0, 0xa1, 0x04


	//----- nvinfo : EIATTR_MAXREG_COUNT
	.align		4
.L_4757:
        /*002c*/ 	.byte	0x03, 0x1b
        /*002e*/ 	.short	0x00ff


	//----- nvinfo : EIATTR_NUM_BARRIERS
	.align		4
        /*0030*/ 	.byte	0x02, 0x4c
        /*0032*/ 	.byte	0x01
	.zero		1


	//----- nvinfo : EIATTR_MERCURY_ISA_VERSION
	.align		4
        /*0034*/ 	.byte	0x03, 0x5f
        /*0036*/ 	.short	0x0000


	//----- nvinfo : EIATTR_COOP_GROUP_MASK_REGIDS
	.align		4
        /*0038*/ 	.byte	0x04, 0x29
        /*003a*/ 	.short	(.L_4759 - .L_4758)


	//   ....[0]....
.L_4758:
        /*003c*/ 	.word	0xffffffff


	//   ....[1]....
        /*0040*/ 	.word	0xffffffff


	//   ....[2]....
        /*0044*/ 	.word	0xffffffff


	//   ....[3]....
        /*0048*/ 	.word	0xffffffff


	//   ....[4]....
        /*004c*/ 	.word	0xffffffff


	//   ....[5]....
        /*0050*/ 	.word	0xffffffff


	//   ....[6]....
        /*0054*/ 	.word	0xffffffff


	//   ....[7]....
        /*0058*/ 	.word	0xffffffff


	//   ....[8]....
        /*005c*/ 	.word	0xffffffff


	//   ....[9]....
        /*0060*/ 	.word	0xffffffff


	//   ....[10]....
        /*0064*/ 	.word	0xffffffff


	//   ....[11]....
        /*0068*/ 	.word	0xffffffff


	//   ....[12]....
        /*006c*/ 	.word	0xffffffff


	//   ....[13]....
        /*0070*/ 	.word	0xffffffff


	//   ....[14]....
        /*0074*/ 	.word	0xffffffff


	//   ....[15]....
        /*0078*/ 	.word	0xffffffff


	//   ....[16]....
        /*007c*/ 	.word	0xffffffff


	//   ....[17]....
        /*0080*/ 	.word	0xffffffff


	//   ....[18]....
        /*0084*/ 	.word	0xffffffff


	//   ....[19]....
        /*0088*/ 	.word	0xffffffff


	//----- nvinfo : EIATTR_COOP_GROUP_INSTR_OFFSETS
	.align		4
.L_4759:
        /*008c*/ 	.byte	0x04, 0x28
        /*008e*/ 	.short	(.L_4761 - .L_4760)


	//   ....[0]....
.L_4760:
        /*0090*/ 	.word	0x00001e60


	//   ....[1]....
        /*0094*/ 	.word	0x00001e80


	//   ....[2]....
        /*0098*/ 	.word	0x00001ea0


	//   ....[3]....
        /*009c*/ 	.word	0x00001ec0


	//   ....[4]....
        /*00a0*/ 	.word	0x00001ee0


	//   ....[5]....
        /*00a4*/ 	.word	0x00001f00


	//   ....[6]....
        /*00a8*/ 	.word	0x00001f20


	//   ....[7]....
        /*00ac*/ 	.word	0x00001f40


	//   ....[8]....
        /*00b0*/ 	.word	0x00001f60


	//   ....[9]....
        /*00b4*/ 	.word	0x00001f80


	//   ....[10]....
        /*00b8*/ 	.word	0x00004dd0


	//   ....[11]....
        /*00bc*/ 	.word	0x00004e50


	//   ....[12]....
        /*00c0*/ 	.word	0x00004ed0


	//   ....[13]....
        /*00c4*/ 	.word	0x00004f40


	//   ....[14]....
        /*00c8*/ 	.word	0x00004fc0


	//   ....[15]....
        /*00cc*/ 	.word	0x00005030


	//   ....[16]....
        /*00d0*/ 	.word	0x000050b0


	//   ....[17]....
        /*00d4*/ 	.word	0x00005120


	//   ....[18]....
        /*00d8*/ 	.word	0x000051a0


	//   ....[19]....
        /*00dc*/ 	.word	0x00005210


	//----- nvinfo : EIATTR_EXIT_INSTR_OFFSETS
	.align		4
.L_4761:
        /*00e0*/ 	.byte	0x04, 0x1c
        /*00e2*/ 	.short	(.L_4763 - .L_4762)


	//   ....[0]....
.L_4762:
        /*00e4*/ 	.word	0x00004cf0


	//   ....[1]....
        /*00e8*/ 	.word	0x00004d70


	//----- nvinfo : EIATTR_MAX_THREADS
	.align		4
.L_4763:
        /*00ec*/ 	.byte	0x04, 0x05
        /*00ee*/ 	.short	(.L_4765 - .L_4764)
.L_4764:
        /*00f0*/ 	.word	0x00000100
        /*00f4*/ 	.word	0x00000001
        /*00f8*/ 	.word	0x00000001


	//----- nvinfo : EIATTR_CRS_STACK_SIZE
	.align		4
.L_4765:
        /*00fc*/ 	.byte	0x04, 0x1e
        /*00fe*/ 	.short	(.L_4767 - .L_4766)
.L_4766:
        /*0100*/ 	.word	0x00000000
.L_4767:


//--------------------- .nv.info._ZN10layer_norm22ln_bwd_finalize_kernelINS_22Kernel_traits_finalizeILj6144EfffffjLb1ELj1024ELj4ENS_18Kernel_traits_baseILj6144EfffffjLj1024EEEEELb1ELb1EEEvNS_9BwdParamsE --------------------------
	.section	.nv.info._ZN10layer_norm22ln_bwd_finalize_kernelINS_22Kernel_traits_finalizeILj6144EfffffjLb1ELj1024ELj4ENS_18Kernel_traits_baseILj6144EfffffjLj1024EEEEELb1ELb1EEEvNS_9BwdParamsE,"",@"SHT_CUDA_INFO"
	.sectionflags	@""
	.align	4


	//----- nvinfo : EIATTR_CUDA_API_VERSION
	.align		4
        /*0000*/ 	.byte	0x04, 0x37
        /*0002*/ 	.short	(.L_4769 - .L_4768)
.L_4768:
        /*0004*/ 	.word	0x00000082


	//----- nvinfo : EIATTR_SW2861232_WAR
	.align		4
.L_4769:
        /*0008*/ 	.byte	0x01, 0x35
	.zero		2


	//----- nvinfo : EIATTR_PARAM_CBANK
	.align		4
        /*000c*/ 	.byte	0x04, 0x0a
        /*000e*/ 	.short	(.L_4771 - .L_4770)
	.align		4
.L_4770:
        /*0010*/ 	.word	index@(.nv.constant0._ZN10layer_norm22ln_bwd_finalize_kernelINS_22Kernel_traits_finalizeILj6144EfffffjLb1ELj1024ELj4ENS_18Kernel_traits_baseILj6144EfffffjLj1024EEEEELb1ELb1EEEvNS_9BwdParamsE)
        /*0014*/ 	.short	0x0160
        /*0016*/ 	.short	0x0128


	//----- nvinfo : EIATTR_CBANK_PARAM_SIZE
	.align		4
.L_4771:
        /*0018*/ 	.byte	0x03, 0x19
        /*001a*/ 	.short	0x0128


	//----- nvinfo : EIATTR_KPARAM_INFO
	.align		4
        /*001c*/ 	.byte	0x04, 0x17
        /*001e*/ 	.short	(.L_4773 - .L_4772)
.L_4772:
        /*0020*/ 	.word	0x00000000
        /*0024*/ 	.short	0x0000
        /*0026*/ 	.short	0x0000
        /*0028*/ 	.byte	0x00, 0xf0, 0xa1, 0x04


	//----- nvinfo : EIATTR_MAXREG_COUNT
	.align		4
.L_4773:
        /*002c*/ 	.byte	0x03, 0x1b
        /*002e*/ 	.short	0x0040


	//----- nvinfo : EIATTR_NUM_BARRIERS
	.align		4
        /*0030*/ 	.byte	0x02, 0x4c
        /*0032*/ 	.byte	0x01
	.zero		1


	//----- nvinfo : EIATTR_MERCURY_ISA_VERSION
	.align		4
        /*0034*/ 	.byte	0x03, 0x5f
        /*0036*/ 	.short	0x0000


	//----- nvinfo : EIATTR_COOP_GROUP_MASK_REGIDS
	.align		4
        /*0038*/ 	.byte	0x04, 0x29
        /*003a*/ 	.short	(.L_4775 - .L_4774)


	//   ....[0]....
.L_4774:
        /*003c*/ 	.word	0xffffffff


	//   ....[1]....
        /*0040*/ 	.word	0xffffffff


	//   ....[2]....
        /*0044*/ 	.word	0xffffffff


	//   ....[3]....
        /*0048*/ 	.word	0xffffffff


	//   ....[4]....
        /*004c*/ 	.word	0xffffffff


	//   ....[5]....
        /*0050*/ 	.word	0xffffffff


	//   ....[6]....
        /*0054*/ 	.word	0xffffffff


	//   ....[7]....
        /*0058*/ 	.word	0xffffffff


	//   ....[8]....
        /*005c*/ 	.word	0xffffffff


	//   ....[9]....
        /*0060*/ 	.word	0xffffffff


	//   ....[10]....
        /*0064*/ 	.word	0xffffffff


	//   ....[11]....
        /*0068*/ 	.word	0xffffffff


	//   ....[12]....
        /*006c*/ 	.word	0xffffffff


	//   ....[13]....
        /*0070*/ 	.word	0xffffffff


	//   ....[14]....
        /*0074*/ 	.word	0xffffffff


	//   ....[15]....
        /*0078*/ 	.word	0xffffffff


	//   ....[16]....
        /*007c*/ 	.word	0xffffffff


	//   ....[17]....
        /*0080*/ 	.word	0xffffffff


	//   ....[18]....
        /*0084*/ 	.word	0xffffffff


	//   ....[19]....
        /*0088*/ 	.word	0xffffffff


	//   ....[20]....
        /*008c*/ 	.word	0xffffffff


	//   ....[21]....
        /*0090*/ 	.word	0xffffffff


	//   ....[22]....
        /*0094*/ 	.word	0xffffffff


	//   ....[23]....
        /*0098*/ 	.word	0xffffffff


	//   ....[24]....
        /*009c*/ 	.word	0xffffffff


	//   ....[25]....
        /*00a0*/ 	.word	0xffffffff


	//   ....[26]....
        /*00a4*/ 	.word	0xffffffff


	//   ....[27]....
        /*00a8*/ 	.word	0xffffffff


	//   ....[28]....
        /*00ac*/ 	.word	0xffffffff


	//   ....[29]....
        /*00b0*/ 	.word	0xffffffff


	//----- nvinfo : EIATTR_COOP_GROUP_INSTR_OFFSETS
	.align		4
.L_4775:
        /*00b4*/ 	.byte	0x04, 0x28
        /*00b6*/ 	.short	(.L_4777 - .L_4776)


	//   ....[0]....
.L_4776:
        /*00b8*/ 	.word	0x000009a0


	//   ....[1]....
        /*00bc*/ 	.word	0x000009d0


	//   ....[2]....
        /*00c0*/ 	.word	0x000009e0


	//   ....[3]....
        /*00c4*/ 	.word	0x00000a00


	//   ....[4]....
        /*00c8*/ 	.word	0x00000a20


	//   ....[5]....
        /*00cc*/ 	.word	0x00000a30


	//   ....[6]....
        /*00d0*/ 	.word	0x00000a60


	//   ....[7]....
        /*00d4*/ 	.word	0x00000a80


	//   ....[8]....
        /*00d8*/ 	.word	0x00000a90


	//   ....[9]....
        /*00dc*/ 	.word	0x00000ac0


	//   ....[10]....
        /*00e0*/ 	.word	0x00000ae0


	//   ....[11]....
        /*00e4*/ 	.word	0x00000af0


	//   ....[12]....
        /*00e8*/ 	.word	0x00000b20


	//   ....[13]....
        /*00ec*/ 	.word	0x00000b40


	//   ....[14]....
        /*00f0*/ 	.word	0x00000b50


	//   ....[15]....
        /*00f4*/ 	.word	0x00000da0


	//   ....[16]....
        /*00f8*/ 	.word	0x00000e00


	//   ....[17]....
        /*00fc*/ 	.word	0x00000e60


	//   ....[18]....
        /*0100*/ 	.word	0x00000ec0


	//   ....[19]....
        /*0104*/ 	.word	0x00000f30


	//   ....[20]....
        /*0108*/ 	.word	0x00000fa0


	//   ....[21]....
        /*010c*/ 	.word	0x00001000


	//   ....[22]....
        /*0110*/ 	.word	0x00001060


	//   ....[23]....
        /*0114*/ 	.word	0x000010c0


	//   ....[24]....
        /*0118*/ 	.word	0x00001130


	//   ....[25]....
        /*011c*/ 	.word	0x000011a0


	//   ....[26]....
        /*0120*/ 	.word	0x00001200


	//   ....[27]....
        /*0124*/ 	.word	0x00001260


	//   ....[28]....
        /*0128*/ 	.word	0x000012c0


	//   ....[29]....
        /*012c*/ 	.word	0x00001320


	//----- nvinfo : EIATTR_EXIT_INSTR_OFFSETS
	.align		4
.L_4777:
        /*0130*/ 	.byte	0x04, 0x1c
        /*0132*/ 	.short	(.L_4779 - .L_4778)


	//   ....[0]....
.L_4778:
        /*0134*/ 	.word	0x00000070


	//   ....[1]....
        /*0138*/ 	.word	0x00000d40


	//----- nvinfo : EIATTR_MAX_THREADS
	.align		4
.L_4779:
        /*013c*/ 	.byte	0x04, 0x05
        /*013e*/ 	.short	(.L_4781 - .L_4780)
.L_4780:
        /*0140*/ 	.word	0x00000400
        /*0144*/ 	.word	0x00000001
        /*0148*/ 	.word	0x00000001


	//----- nvinfo : EIATTR_CRS_STACK_SIZE
	.align		4
.L_4781:
        /*014c*/ 	.byte	0x04, 0x1e
        /*014e*/ 	.short	(.L_4783 - .L_4782)
.L_4782:
        /*0150*/ 	.word	0x00000000
.L_4783:


//--------------------- .nv.info._ZN10layer_norm13ln_bwd_kernelINS_13Kernel_traitsIfffffjLj6144ELj1ELj1ELj8ELj16ENS_18Kernel_traits_baseILj6144EfffffjLj256EEEEELb1ELb1ELb1ELb1EEEvNS_9BwdParamsE --------------------------
	.section	.nv.info._ZN10layer_norm13ln_bwd_kernelINS_13Kernel_traitsIfffffjLj6144ELj1ELj1ELj8ELj16ENS_18Kernel_traits_baseILj6144EfffffjLj256EEEEELb1ELb1ELb1ELb1EEEvNS_9BwdParamsE,"",@"SHT_CUDA_INFO"
	.sectionflags	@""
	.align	4


	//----- nvinfo : EIATTR_CUDA_API_VERSION
	.align		4
        /*0000*/ 	.byte	0x04, 0x37
        /*0002*/ 	.short	(.L_4785 - .L_4784)
.L_4784:
        /*0004*/ 	.word	0x00000082


	//----- nvinfo : EIATTR_SW2861232_WAR
	.align		4
.L_4785:
        /*0008*/ 	.byte	0x01, 0x35
	.zero		2


	//----- nvinfo : EIATTR_PARAM_CBANK
	.align		4
        /*000c*/ 	.byte	0x04, 0x0a
        /*000e*/ 	.short	(.L_4787 - .L_4786)
	.align		4
.L_4786:
        /*0010*/ 	.word	index@(.nv.constant0._ZN10layer_norm13ln_bwd_kernelINS_13Kernel_traitsIfffffjLj6144ELj1ELj1ELj8ELj16ENS_18Kernel_traits_baseILj6144EfffffjLj256EEEEELb1ELb1ELb1ELb1EEEvNS_9BwdParamsE)
        /*0014*/ 	.short	0x0160
        /*0016*/ 	.short	0x0128


	//----- nvinfo : EIATTR_CBANK_PARAM_SIZE
	.align		4
.L_4787:
        /*0018*/ 	.byte	0x03, 0x19
        /*001a*/ 	.short	0x0128


	//----- nvinfo : EIATTR_KPARAM_INFO
	.align		4
        /*001c*/ 	.byte	0x04, 0x17
        /*001e*/ 	.short	(.L_4789 - .L_4788)
.L_4788:
        /*0020*/ 	.word	0x00000000
        /*0024*/ 	.short	0x0000
        /*0026*/ 	.short	0x0000
        /*0028*/ 	.byte	0x00, 0xf0, 0xa1, 0x04


	//----- nvinfo : EIATTR_MAXREG_COUNT
	.align		4
.L_4789:
        /*002c*/ 	.byte	0x03, 0x1b
        /*002e*/ 	.short	0x00ff


	//----- nvinfo : EIATTR_NUM_BARRIERS
	.align		4
        /*0030*/ 	.byte	0x02, 0x4c
        /*0032*/ 	.byte	0x01
	.zero		1


	//----- nvinfo : EIATTR_MERCURY_ISA_VERSION
	.align		4
        /*0034*/ 	.byte	0x03, 0x5f
        /*0036*/ 	.short	0x0000


	//----- nvinfo : EIATTR_COOP_GROUP_MASK_REGIDS
	.align		4
        /*0038*/ 	.byte	0x04, 0x29
        /*003a*/ 	.short	(.L_4791 - .L_4790)


	//   ....[0]....
.L_4790:
        /*003c*/ 	.word	0xffffffff


	//   ....[1]....
        /*0040*/ 	.word	0xffffffff


	//   ....[2]....
        /*0044*/ 	.word	0xffffffff


	//   ....[3]....
        /*0048*/ 	.word	0xffffffff


	//   ....[4]....
        /*004c*/ 	.word	0xffffffff


	//   ....[5]....
        /*0050*/ 	.word	0xffffffff


	//   ....[6]....
        /*0054*/ 	.word	0xffffffff


	//   ....[7]....
        /*0058*/ 	.word	0xffffffff


	//   ....[8]....
        /*005c*/ 	.word	0xffffffff


	//   ....[9]....
        /*0060*/ 	.word	0xffffffff


	//   ....[10]....
        /*0064*/ 	.word	0xffffffff


	//   ....[11]....
        /*0068*/ 	.word	0xffffffff


	//   ....[12]....
        /*006c*/ 	.word	0xffffffff


	//   ....[13]....
        /*0070*/ 	.word	0xffffffff


	//   ....[14]....
        /*0074*/ 	.word	0xffffffff


	//   ....[15]....
        /*0078*/ 	.word	0xffffffff


	//   ....[16]....
        /*007c*/ 	.word	0xffffffff


	//   ....[17]....
        /*0080*/ 	.word	0xffffffff


	//   ....[18]....
        /*0084*/ 	.word	0xffffffff


	//   ....[19]....
        /*0088*/ 	.word	0xffffffff


	//----- nvinfo : EIATTR_COOP_GROUP_INSTR_OFFSETS
	.align		4
.L_4791:
        /*008c*/ 	.byte	0x04, 0x28
        /*008e*/ 	.short	(.L_4793 - .L_4792)


	//   ....[0]....
.L_4792:
        /*0090*/ 	.word	0x000019a0


	//   ....[1]....
        /*0094*/ 	.word	0x000019c0


	//   ....[2]....
        /*0098*/ 	.word	0x000019e0


	//   ....[3]....
        /*009c*/ 	.word	0x00001a00


	//   ....[4]....
        /*00a0*/ 	.word	0x00001a20


	//   ....[5]....
        /*00a4*/ 	.word	0x00001a40


	//   ....[6]....
        /*00a8*/ 	.word	0x00001a60


	//   ....[7]....
        /*00ac*/ 	.word	0x00001a80


	//   ....[8]....
        /*00b0*/ 	.word	0x00001aa0


	//   ....[9]....
        /*00b4*/ 	.word	0x00001ac0


	//   ....[10]....
        /*00b8*/ 	.word	0x000043a0


	//   ....[11]....
        /*00bc*/ 	.word	0x00004420


	//   ....[12]....
        /*00c0*/ 	.word	0x000044a0


	//   ....[13]....
        /*00c4*/ 	.word	0x00004510


	//   ....[14]....
        /*00c8*/ 	.word	0x00004590


	//   ....[15]....
        /*00cc*/ 	.word	0x00004600


	//   ....[16]....
        /*00d0*/ 	.word	0x00004680


	//   ....[17]....
        /*00d4*/ 	.word	0x000046f0


	//   ....[18]....
        /*00d8*/ 	.word	0x00004770


	//   ....[19]....
        /*00dc*/ 	.word	0x000047e0


	//----- nvinfo : EIATTR_EXIT_INSTR_OFFSETS
	.align		4
.L_4793:
        /*00e0*/ 	.byte	0x04, 0x1c
        /*00e2*/ 	.short	(.L_4795 - .L_4794)


	//   ....[0]....
.L_4794:
        /*00e4*/ 	.word	0x00004340


	//----- nvinfo : EIATTR_MAX_THREADS
	.align		4
.L_4795:
        /*00e8*/ 	.byte	0x04, 0x05
        /*00ea*/ 	.short	(.L_4797 - .L_4796)
.L_4796:
        /*00ec*/ 	.word	0x00000100
        /*00f0*/ 	.word	0x00000001
        /*00f4*/ 	.word	0x00000001


	//----- nvinfo : EIATTR_CRS_STACK_SIZE
	.align		4
.L_4797:
        /*00f8*/ 	.byte	0x04, 0x1e
        /*00fa*/ 	.short	(.L_4799 - .L_4798)
.L_4798:
        /*00fc*/ 	.word	0x00000000
.L_4799:


//--------------------- .nv.callgraph             --------------------------
	.section	.nv.callgraph,"",@"SHT_CUDA_CALLGRAPH"
	.align	4
	.sectionentsize	8
	.align		4
        /*0000*/ 	.word	0x00000000
	.align		4
        /*0004*/ 	.word	0xffffffff
	.align		4
        /*0008*/ 	.word	0x00000000
	.align		4
        /*000c*/ 	.word	0xfffffffe
	.align		4
        /*0010*/ 	.word	0x00000000
	.align		4
        /*0014*/ 	.word	0xfffffffd
	.align		4
        /*0018*/ 	.word	0x00000000
	.align		4
        /*001c*/ 	.word	0xfffffffc


//--------------------- .nv.rel.action            --------------------------
	.section	.nv.rel.action,"",@"SHT_CUDA_RELOCINFO"
	.align	8
	.sectionentsize	8
        /*0000*/ 	.byte	0x73, 0x00, 0x00, 0x00, 0x00, 0x00, 0x00, 0x00, 0x00, 0x00, 0x00, 0x11, 0x25, 0x00, 0x05, 0x36


//--------------------- .nv.constant0._ZN10layer_norm13ln_bwd_kernelINS_13Kernel_traitsI13__nv_bfloat16S2_S2_S2_fjLj6144ELj1ELj1ELj8ELj16ENS_18Kernel_traits_baseILj6144ES2_S2_S2_S2_fjLj256EEEEELb0ELb0ELb0ELb0EEEvNS_9BwdParamsE --------------------------
	.section	.nv.constant0._ZN10layer_norm13ln_bwd_kernelINS_13Kernel_traitsI13__nv_bfloat16S2_S2_S2_fjLj6144ELj1ELj1ELj8ELj16ENS_18Kernel_traits_baseILj6144ES2_S2_S2_S2_fjLj256EEEEELb0ELb0ELb0ELb0EEEvNS_9BwdParamsE,"a",@progbits
	.sectionflags	@""
	.align	4
.nv.constant0._ZN10layer_norm13ln_bwd_kernelINS_13Kernel_traitsI13__nv_bfloat16S2_S2_S2_fjLj6144ELj1ELj1ELj8ELj16ENS_18Kernel_traits_baseILj6144ES2_S2_S2_S2_fjLj256EEEEELb0ELb0ELb0ELb0EEEvNS_9BwdParamsE:
	.zero		648


//--------------------- .nv.constant0._ZN10layer_norm13ln_bwd_kernelINS_13Kernel_traitsI13__nv_bfloat16S2_S2_S2_fjLj6144ELj1ELj1ELj8ELj16ENS_18Kernel_traits_baseILj6144ES2_S2_S2_S2_fjLj256EEEEELb0ELb0ELb0ELb1EEEvNS_9BwdParamsE --------------------------
	.section	.nv.constant0._ZN10layer_norm13ln_bwd_kernelINS_13Kernel_traitsI13__nv_bfloat16S2_S2_S2_fjLj6144ELj1ELj1ELj8ELj16ENS_18Kernel_traits_baseILj6144ES2_S2_S2_S2_fjLj256EEEEELb0ELb0ELb0ELb1EEEvNS_9BwdParamsE,"a",@progbits
	.sectionflags	@""
	.align	4
.nv.constant0._ZN10layer_norm13ln_bwd_kernelINS_13Kernel_traitsI13__nv_bfloat16S2_S2_S2_fjLj6144ELj1ELj1ELj8ELj16ENS_18Kernel_traits_baseILj6144ES2_S2_S2_S2_fjLj256EEEEELb0ELb0ELb0ELb1EEEvNS_9BwdParamsE:
	.zero		648


//--------------------- .nv.constant0._ZN10layer_norm13ln_bwd_kernelINS_13Kernel_traitsI13__nv_bfloat16S2_S2_S2_fjLj6144ELj1ELj1ELj8ELj16ENS_18Kernel_traits_baseILj6144ES2_S2_S2_S2_fjLj256EEEEELb0ELb0ELb1ELb0EEEvNS_9BwdParamsE --------------------------
	.section	.nv.constant0._ZN10layer_norm13ln_bwd_kernelINS_13Kernel_traitsI13__nv_bfloat16S2_S2_S2_fjLj6144ELj1ELj1ELj8ELj16ENS_18Kernel_traits_baseILj6144ES2_S2_S2_S2_fjLj256EEEEELb0ELb0ELb1ELb0EEEvNS_9BwdParamsE,"a",@progbits
	.sectionflags	@""
	.align	4
.nv.constant0._ZN10layer_norm13ln_bwd_kernelINS_13Kernel_traitsI13__nv_bfloat16S2_S2_S2_fjLj6144ELj1ELj1ELj8ELj16ENS_18Kernel_traits_baseILj6144ES2_S2_S2_S2_fjLj256EEEEELb0ELb0ELb1ELb0EEEvNS_9BwdParamsE:
	.zero		648


//--------------------- .nv.constant0._ZN10layer_norm13ln_bwd_kernelINS_13Kernel_traitsI13__nv_bfloat16S2_S2_S2_fjLj6144ELj1ELj1ELj8ELj16ENS_18Kernel_traits_baseILj6144ES2_S2_S2_S2_fjLj256EEEEELb0ELb0ELb1ELb1EEEvNS_9BwdParamsE --------------------------
	.section	.nv.constant0._ZN10layer_norm13ln_bwd_kernelINS_13Kernel_traitsI13__nv_bfloat16S2_S2_S2_fjLj6144ELj1ELj1ELj8ELj16ENS_18Kernel_traits_baseILj6144ES2_S2_S2_S2_fjLj256EEEEELb0ELb0ELb1ELb1EEEvNS_9BwdParamsE,"a",@progbits
	.sectionflags	@""
	.align	4
.nv.constant0._ZN10layer_norm13ln_bwd_kernelINS_13Kernel_traitsI13__nv_bfloat16S2_S2_S2_fjLj6144ELj1ELj1ELj8ELj16ENS_18Kernel_traits_baseILj6144ES2_S2_S2_S2_fjLj256EEEEELb0ELb0ELb1ELb1EEEvNS_9BwdParamsE:
	.zero		648


//--------------------- .nv.constant0._ZN10layer_norm13ln_bwd_kernelINS_13Kernel_traitsI13__nv_bfloat16S2_S2_S2_fjLj6144ELj1ELj1ELj8ELj16ENS_18Kernel_traits_baseILj6144ES2_S2_S2_S2_fjLj256EEEEELb0ELb1ELb0ELb0EEEvNS_9BwdParamsE --------------------------
	.section	.nv.constant0._ZN10layer_norm13ln_bwd_kernelINS_13Kernel_traitsI13__nv_bfloat16S2_S2_S2_fjLj6144ELj1ELj1ELj8ELj16ENS_18Kernel_traits_baseILj6144ES2_S2_S2_S2_fjLj256EEEEELb0ELb1ELb0ELb0EEEvNS_9BwdParamsE,"a",@progbits
	.sectionflags	@""
	.align	4
.nv.constant0._ZN10layer_norm13ln_bwd_kernelINS_13Kernel_traitsI13__nv_bfloat16S2_S2_S2_fjLj6144ELj1ELj1ELj8ELj16ENS_18Kernel_traits_baseILj6144ES2_S2_S2_S2_fjLj256EEEEELb0ELb1ELb0ELb0EEEvNS_9BwdParamsE:
	.zero		648


//--------------------- .nv.constant0._ZN10layer_norm13ln_bwd_kernelINS_13Kernel_traitsI13__nv_bfloat16S2_S2_S2_fjLj6144ELj1ELj1ELj8ELj16ENS_18Kernel_traits_baseILj6144ES2_S2_S2_S2_fjLj256EEEEELb0ELb1ELb0ELb1EEEvNS_9BwdParamsE --------------------------
	.section	.nv.constant0._ZN10layer_norm13ln_bwd_kernelINS_13Kernel_traitsI13__nv_bfloat16S2_S2_S2_fjLj6144ELj1ELj1ELj8ELj16ENS_18Kernel_traits_baseILj6144ES2_S2_S2_S2_fjLj256EEEEELb0ELb1ELb0ELb1EEEvNS_9BwdParamsE,"a",@progbits
	.sectionflags	@""
	.align	4
.nv.constant0._ZN10layer_norm13ln_bwd_kernelINS_13Kernel_traitsI13__nv_bfloat16S2_S2_S2_fjLj6144ELj1ELj1ELj8ELj16ENS_18Kernel_traits_baseILj6144ES2_S2_S2_S2_fjLj256EEEEELb0ELb1ELb0ELb1EEEvNS_9BwdParamsE:
	.zero		648


//--------------------- .nv.constant0._ZN10layer_norm13ln_bwd_kernelINS_13Kernel_traitsI13__nv_bfloat16S2_S2_S2_fjLj6144ELj1ELj1ELj8ELj16ENS_18Kernel_traits_baseILj6144ES2_S2_S2_S2_fjLj256EEEEELb0ELb1ELb1ELb0EEEvNS_9BwdParamsE --------------------------
	.section	.nv.constant0._ZN10layer_norm13ln_bwd_kernelINS_13Kernel_traitsI13__nv_bfloat16S2_S2_S2_fjLj6144ELj1ELj1ELj8ELj16ENS_18Kernel_traits_baseILj6144ES2_S2_S2_S2_fjLj256EEEEELb0ELb1ELb1ELb0EEEvNS_9BwdParamsE,"a",@progbits
	.sectionflags	@""
	.align	4
.nv.constant0._ZN10layer_norm13ln_bwd_kernelINS_13Kernel_traitsI13__nv_bfloat16S2_S2_S2_fjLj6144ELj1ELj1ELj8ELj16ENS_18Kernel_traits_baseILj6144ES2_S2_S2_S2_fjLj256EEEEELb0ELb1ELb1ELb0EEEvNS_9BwdParamsE:
	.zero		648


//--------------------- .nv.constant0._ZN10layer_norm13ln_bwd_kernelINS_13Kernel_traitsI13__nv_bfloat16S2_S2_S2_fjLj6144ELj1ELj1ELj8ELj16ENS_18Kernel_traits_baseILj6144ES2_S2_S2_S2_fjLj256EEEEELb0ELb1ELb1ELb1EEEvNS_9BwdParamsE --------------------------
	.section	.nv.constant0._ZN10layer_norm13ln_bwd_kernelINS_13Kernel_traitsI13__nv_bfloat16S2_S2_S2_fjLj6144ELj1ELj1ELj8ELj16ENS_18Kernel_traits_baseILj6144ES2_S2_S2_S2_fjLj256EEEEELb0ELb1ELb1ELb1EEEvNS_9BwdParamsE,"a",@progbits
	.sectionflags	@""
	.align	4
.nv.constant0._ZN10layer_norm13ln_bwd_kernelINS_13Kernel_traitsI13__nv_bfloat16S2_S2_S2_fjLj6144ELj1ELj1ELj8ELj16ENS_18Kernel_traits_baseILj6144ES2_S2_S2_S2_fjLj256EEEEELb0ELb1ELb1ELb1EEEvNS_9BwdParamsE:
	.zero		648


//--------------------- .nv.constant0._ZN10layer_norm13ln_bwd_kernelINS_13Kernel_traitsI13__nv_bfloat16S2_S2_S2_fjLj6144ELj1ELj1ELj8ELj16ENS_18Kernel_traits_baseILj6144ES2_S2_S2_S2_fjLj256EEEEELb1ELb0ELb0ELb0EEEvNS_9BwdParamsE --------------------------
	.section	.nv.constant0._ZN10layer_norm13ln_bwd_kernelINS_13Kernel_traitsI13__nv_bfloat16S2_S2_S2_fjLj6144ELj1ELj1ELj8ELj16ENS_18Kernel_traits_baseILj6144ES2_S2_S2_S2_fjLj256EEEEELb1ELb0ELb0ELb0EEEvNS_9BwdParamsE,"a",@progbits
	.sectionflags	@""
	.align	4
.nv.constant0._ZN10layer_norm13ln_bwd_kernelINS_13Kernel_traitsI13__nv_bfloat16S2_S2_S2_fjLj6144ELj1ELj1ELj8ELj16ENS_18Kernel_traits_baseILj6144ES2_S2_S2_S2_fjLj256EEEEELb1ELb0ELb0ELb0EEEvNS_9BwdParamsE:
	.zero		648


//--------------------- .nv.constant0._ZN10layer_norm13ln_bwd_kernelINS_13Kernel_traitsI13__nv_bfloat16S2_S2_S2_fjLj6144ELj1ELj1ELj8ELj16ENS_18Kernel_traits_baseILj6144ES2_S2_S2_S2_fjLj256EEEEELb1ELb0ELb0ELb1EEEvNS_9BwdParamsE --------------------------
	.section	.nv.constant0._ZN10layer_norm13ln_bwd_kernelINS_13Kernel_traitsI13__nv_bfloat16S2_S2_S2_fjLj6144ELj1ELj1ELj8ELj16ENS_18Kernel_traits_baseILj6144ES2_S2_S2_S2_fjLj256EEEEELb1ELb0ELb0ELb1EEEvNS_9BwdParamsE,"a",@progbits
	.sectionflags	@""
	.align	4
.nv.constant0._ZN10layer_norm13ln_bwd_kernelINS_13Kernel_traitsI13__nv_bfloat16S2_S2_S2_fjLj6144ELj1ELj1ELj8ELj16ENS_18Kernel_traits_baseILj6144ES2_S2_S2_S2_fjLj256EEEEELb1ELb0ELb0ELb1EEEvNS_9BwdParamsE:
	.zero		648


//--------------------- .nv.constant0._ZN10layer_norm22ln_bwd_finalize_kernelINS_22Kernel_traits_finalizeILj6144E13__nv_bfloat16S2_S2_S2_fjLb0ELj1024ELj4ENS_18Kernel_traits_baseILj6144ES2_S2_S2_S2_fjLj1024EEEEELb0ELb0EEEvNS_9BwdParamsE --------------------------
	.section	.nv.constant0._ZN10layer_norm22ln_bwd_finalize_kernelINS_22Kernel_traits_finalizeILj6144E13__nv_bfloat16S2_S2_S2_fjLb0ELj1024ELj4ENS_18Kernel_traits_baseILj6144ES2_S2_S2_S2_fjLj1024EEEEELb0ELb0EEEvNS_9BwdParamsE,"a",@progbits
	.sectionflags	@""
	.align	4
.nv.constant0._ZN10layer_norm22ln_bwd_finalize_kernelINS_22Kernel_traits_finalizeILj6144E13__nv_bfloat16S2_S2_S2_fjLb0ELj1024ELj4ENS_18Kernel_traits_baseILj6144ES2_S2_S2_S2_fjLj1024EEEEELb0ELb0EEEvNS_9BwdParamsE:
	.zero		648


//--------------------- .nv.constant0._ZN10layer_norm13ln_bwd_kernelINS_13Kernel_traitsI13__nv_bfloat16S2_S2_S2_fjLj6144ELj1ELj1ELj8ELj16ENS_18Kernel_traits_baseILj6144ES2_S2_S2_S2_fjLj256EEEEELb1ELb0ELb1ELb0EEEvNS_9BwdParamsE --------------------------
	.section	.nv.constant0._ZN10layer_norm13ln_bwd_kernelINS_13Kernel_traitsI13__nv_bfloat16S2_S2_S2_fjLj6144ELj1ELj1ELj8ELj16ENS_18Kernel_traits_baseILj6144ES2_S2_S2_S2_fjLj256EEEEELb1ELb0ELb1ELb0EEEvNS_9BwdParamsE,"a",@progbits
	.sectionflags	@""
	.align	4
.nv.constant0._ZN10layer_norm13ln_bwd_kernelINS_13Kernel_traitsI13__nv_bfloat16S2_S2_S2_fjLj6144ELj1ELj1ELj8ELj16ENS_18Kernel_traits_baseILj6144ES2_S2_S2_S2_fjLj256EEEEELb1ELb0ELb1ELb0EEEvNS_9BwdParamsE:
	.zero		648


//--------------------- .nv.constant0._ZN10layer_norm22ln_bwd_finalize_kernelINS_22Kernel_traits_finalizeILj6144E13__nv_bfloat16S2_S2_S2_fjLb0ELj1024ELj4ENS_18Kernel_traits_baseILj6144ES2_S2_S2_S2_fjLj1024EEEEELb0ELb1EEEvNS_9BwdParamsE --------------------------
	.section	.nv.constant0._ZN10layer_norm22ln_bwd_finalize_kernelINS_22Kernel_traits_finalizeILj6144E13__nv_bfloat16S2_S2_S2_fjLb0ELj1024ELj4ENS_18Kernel_traits_baseILj6144ES2_S2_S2_S2_fjLj1024EEEEELb0ELb1EEEvNS_9BwdParamsE,"a",@progbits
	.sectionflags	@""
	.align	4
.nv.constant0._ZN10layer_norm22ln_bwd_finalize_kernelINS_22Kernel_traits_finalizeILj6144E13__nv_bfloat16S2_S2_S2_fjLb0ELj1024ELj4ENS_18Kernel_traits_baseILj6144ES2_S2_S2_S2_fjLj1024EEEEELb0ELb1EEEvNS_9BwdParamsE:
	.zero		648


//--------------------- .nv.constant0._ZN10layer_norm13ln_bwd_kernelINS_13Kernel_traitsI13__nv_bfloat16S2_S2_S2_fjLj6144ELj1ELj1ELj8ELj16ENS_18Kernel_traits_baseILj6144ES2_S2_S2_S2_fjLj256EEEEELb1ELb0ELb1ELb1EEEvNS_9BwdParamsE --------------------------
	.section	.nv.constant0._ZN10layer_norm13ln_bwd_kernelINS_13Kernel_traitsI13__nv_bfloat16S2_S2_S2_fjLj6144ELj1ELj1ELj8ELj16ENS_18Kernel_traits_baseILj6144ES2_S2_S2_S2_fjLj256EEEEELb1ELb0ELb1ELb1EEEvNS_9BwdParamsE,"a",@progbits
	.sectionflags	@""
	.align	4
.nv.constant0._ZN10layer_norm13ln_bwd_kernelINS_13Kernel_traitsI13__nv_bfloat16S2_S2_S2_fjLj6144ELj1ELj1ELj8ELj16ENS_18Kernel_traits_baseILj6144ES2_S2_S2_S2_fjLj256EEEEELb1ELb0ELb1ELb1EEEvNS_9BwdParamsE:
	.zero		648


//--------------------- .nv.constant0._ZN10layer_norm13ln_bwd_kernelINS_13Kernel_traitsI13__nv_bfloat16S2_S2_S2_fjLj6144ELj1ELj1ELj8ELj16ENS_18Kernel_traits_baseILj6144ES2_S2_S2_S2_fjLj256EEEEELb1ELb1ELb0ELb0EEEvNS_9BwdParamsE --------------------------
	.section	.nv.constant0._ZN10layer_norm13ln_bwd_kernelINS_13Kernel_traitsI13__nv_bfloat16S2_S2_S2_fjLj6144ELj1ELj1ELj8ELj16ENS_18Kernel_traits_baseILj6144ES2_S2_S2_S2_fjLj256EEEEELb1ELb1ELb0ELb0EEEvNS_9BwdParamsE,"a",@progbits
	.sectionflags	@""
	.align	4
.nv.constant0._ZN10layer_norm13ln_bwd_kernelINS_13Kernel_traitsI13__nv_bfloat16S2_S2_S2_fjLj6144ELj1ELj1ELj8ELj16ENS_18Kernel_traits_baseILj6144ES2_S2_S2_S2_fjLj256EEEEELb1ELb1ELb0ELb0EEEvNS_9BwdParamsE:
	.zero		648


//--------------------- .nv.constant0._ZN10layer_norm13ln_bwd_kernelINS_13Kernel_traitsI13__nv_bfloat16S2_S2_S2_fjLj6144ELj1ELj1ELj8ELj16ENS_18Kernel_traits_baseILj6144ES2_S2_S2_S2_fjLj256EEEEELb1ELb1ELb0ELb1EEEvNS_9BwdParamsE --------------------------
	.section	.nv.constant0._ZN10layer_norm13ln_bwd_kernelINS_13Kernel_traitsI13__nv_bfloat16S2_S2_S2_fjLj6144ELj1ELj1ELj8ELj16ENS_18Kernel_traits_baseILj6144ES2_S2_S2_S2_fjLj256EEEEELb1ELb1ELb0ELb1EEEvNS_9BwdParamsE,"a",@progbits
	.sectionflags	@""
	.align	4
.nv.constant0._ZN10layer_norm13ln_bwd_kernelINS_13Kernel_traitsI13__nv_bfloat16S2_S2_S2_fjLj6144ELj1ELj1ELj8ELj16ENS_18Kernel_traits_baseILj6144ES2_S2_S2_S2_fjLj256EEEEELb1ELb1ELb0ELb1EEEvNS_9BwdParamsE:
	.zero		648


//--------------------- .nv.constant0._ZN10layer_norm22ln_bwd_finalize_kernelINS_22Kernel_traits_finalizeILj6144E13__nv_bfloat16S2_S2_S2_fjLb1ELj1024ELj4ENS_18Kernel_traits_baseILj6144ES2_S2_S2_S2_fjLj1024EEEEELb1ELb0EEEvNS_9BwdParamsE --------------------------
	.section	.nv.constant0._ZN10layer_norm22ln_bwd_finalize_kernelINS_22Kernel_traits_finalizeILj6144E13__nv_bfloat16S2_S2_S2_fjLb1ELj1024ELj4ENS_18Kernel_traits_baseILj6144ES2_S2_S2_S2_fjLj1024EEEEELb1ELb0EEEvNS_9BwdParamsE,"a",@progbits
	.sectionflags	@""
	.align	4
.nv.constant0._ZN10layer_norm22ln_bwd_finalize_kernelINS_22Kernel_traits_finalizeILj6144E13__nv_bfloat16S2_S2_S2_fjLb1ELj1024ELj4ENS_18Kernel_traits_baseILj6144ES2_S2_S2_S2_fjLj1024EEEEELb1ELb0EEEvNS_9BwdParamsE:
	.zero		648


//--------------------- .nv.constant0._ZN10layer_norm13ln_bwd_kernelINS_13Kernel_traitsI13__nv_bfloat16S2_S2_S2_fjLj6144ELj1ELj1ELj8ELj16ENS_18Kernel_traits_baseILj6144ES2_S2_S2_S2_fjLj256EEEEELb1ELb1ELb1ELb0EEEvNS_9BwdParamsE --------------------------
	.section	.nv.constant0._ZN10layer_norm13ln_bwd_kernelINS_13Kernel_traitsI13__nv_bfloat16S2_S2_S2_fjLj6144ELj1ELj1ELj8ELj16ENS_18Kernel_traits_baseILj6144ES2_S2_S2_S2_fjLj256EEEEELb1ELb1ELb1ELb0EEEvNS_9BwdParamsE,"a",@progbits
	.sectionflags	@""
	.align	4
.nv.constant0._ZN10layer_norm13ln_bwd_kernelINS_13Kernel_traitsI13__nv_bfloat16S2_S2_S2_fjLj6144ELj1ELj1ELj8ELj16ENS_18Kernel_traits_baseILj6144ES2_S2_S2_S2_fjLj256EEEEELb1ELb1ELb1ELb0EEEvNS_9BwdParamsE:
	.zero		648


//--------------------- .nv.constant0._ZN10layer_norm22ln_bwd_finalize_kernelINS_22Kernel_traits_finalizeILj6144E13__nv_bfloat16S2_S2_S2_fjLb1ELj1024ELj4ENS_18Kernel_traits_baseILj6144ES2_S2_S2_S2_fjLj1024EEEEELb1ELb1EEEvNS_9BwdParamsE --------------------------
	.section	.nv.constant0._ZN10layer_norm22ln_bwd_finalize_kernelINS_22Kernel_traits_finalizeILj6144E13__nv_bfloat16S2_S2_S2_fjLb1ELj1024ELj4ENS_18Kernel_traits_baseILj6144ES2_S2_S2_S2_fjLj1024EEEEELb1ELb1EEEvNS_9BwdParamsE,"a",@progbits
	.sectionflags	@""
	.align	4
.nv.constant0._ZN10layer_norm22ln_bwd_finalize_kernelINS_22Kernel_traits_finalizeILj6144E13__nv_bfloat16S2_S2_S2_fjLb1ELj1024ELj4ENS_18Kernel_traits_baseILj6144ES2_S2_S2_S2_fjLj1024EEEEELb1ELb1EEEvNS_9BwdParamsE:
	.zero		648


//--------------------- .nv.constant0._ZN10layer_norm13ln_bwd_kernelINS_13Kernel_traitsI13__nv_bfloat16S2_S2_S2_fjLj6144ELj1ELj1ELj8ELj16ENS_18Kernel_traits_baseILj6144ES2_S2_S2_S2_fjLj256EEEEELb1ELb1ELb1ELb1EEEvNS_9BwdParamsE --------------------------
	.section	.nv.constant0._ZN10layer_norm13ln_bwd_kernelINS_13Kernel_traitsI13__nv_bfloat16S2_S2_S2_fjLj6144ELj1ELj1ELj8ELj16ENS_18Kernel_traits_baseILj6144ES2_S2_S2_S2_fjLj256EEEEELb1ELb1ELb1ELb1EEEvNS_9BwdParamsE,"a",@progbits
	.sectionflags	@""
	.align	4
.nv.constant0._ZN10layer_norm13ln_bwd_kernelINS_13Kernel_traitsI13__nv_bfloat16S2_S2_S2_fjLj6144ELj1ELj1ELj8ELj16ENS_18Kernel_traits_baseILj6144ES2_S2_S2_S2_fjLj256EEEEELb1ELb1ELb1ELb1EEEvNS_9BwdParamsE:
	.zero		648


//--------------------- .nv.constant0._ZN10layer_norm13ln_bwd_kernelINS_13Kernel_traitsI6__halfS2_S2_S2_fjLj6144ELj1ELj1ELj8ELj16ENS_18Kernel_traits_baseILj6144ES2_S2_S2_S2_fjLj256EEEEELb0ELb0ELb0ELb0EEEvNS_9BwdParamsE --------------------------
	.section	.nv.constant0._ZN10layer_norm13ln_bwd_kernelINS_13Kernel_traitsI6__halfS2_S2_S2_fjLj6144ELj1ELj1ELj8ELj16ENS_18Kernel_traits_baseILj6144ES2_S2_S2_S2_fjLj256EEEEELb0ELb0ELb0ELb0EEEvNS_9BwdParamsE,"a",@progbits
	.sectionflags	@""
	.align	4
.nv.constant0._ZN10layer_norm13ln_bwd_kernelINS_13Kernel_traitsI6__halfS2_S2_S2_fjLj6144ELj1ELj1ELj8ELj16ENS_18Kernel_traits_baseILj6144ES2_S2_S2_S2_fjLj256EEEEELb0ELb0ELb0ELb0EEEvNS_9BwdParamsE:
	.zero		648


//--------------------- .nv.constant0._ZN10layer_norm13ln_bwd_kernelINS_13Kernel_traitsI6__halfS2_S2_S2_fjLj6144ELj1ELj1ELj8ELj16ENS_18Kernel_traits_baseILj6144ES2_S2_S2_S2_fjLj256EEEEELb0ELb0ELb0ELb1EEEvNS_9BwdParamsE --------------------------
	.section	.nv.constant0._ZN10layer_norm13ln_bwd_kernelINS_13Kernel_traitsI6__halfS2_S2_S2_fjLj6144ELj1ELj1ELj8ELj16ENS_18Kernel_traits_baseILj6144ES2_S2_S2_S2_fjLj256EEEEELb0ELb0ELb0ELb1EEEvNS_9BwdParamsE,"a",@progbits
	.sectionflags	@""
	.align	4
.nv.constant0._ZN10layer_norm13ln_bwd_kernelINS_13Kernel_traitsI6__halfS2_S2_S2_fjLj6144ELj1ELj1ELj8ELj16ENS_18Kernel_traits_baseILj6144ES2_S2_S2_S2_fjLj256EEEEELb0ELb0ELb0ELb1EEEvNS_9BwdParamsE:
	.zero		648


//--------------------- .nv.constant0._ZN10layer_norm13ln_bwd_kernelINS_13Kernel_traitsI6__halfS2_S2_S2_fjLj6144ELj1ELj1ELj8ELj16ENS_18Kernel_traits_baseILj6144ES2_S2_S2_S2_fjLj256EEEEELb0ELb0ELb1ELb0EEEvNS_9BwdParamsE --------------------------
	.section	.nv.constant0._ZN10layer_norm13ln_bwd_kernelINS_13Kernel_traitsI6__halfS2_S2_S2_fjLj6144ELj1ELj1ELj8ELj16ENS_18Kernel_traits_baseILj6144ES2_S2_S2_S2_fjLj256EEEEELb0ELb0ELb1ELb0EEEvNS_9BwdParamsE,"a",@progbits
	.sectionflags	@""
	.align	4
.nv.constant0._ZN10layer_norm13ln_bwd_kernelINS_13Kernel_traitsI6__halfS2_S2_S2_fjLj6144ELj1ELj1ELj8ELj16ENS_18Kernel_traits_baseILj6144ES2_S2_S2_S2_fjLj256EEEEELb0ELb0ELb1ELb0EEEvNS_9BwdParamsE:
	.zero		648


//--------------------- .nv.constant0._ZN10layer_norm13ln_bwd_kernelINS_13Kernel_traitsI6__halfS2_S2_S2_fjLj6144ELj1ELj1ELj8ELj16ENS_18Kernel_traits_baseILj6144ES2_S2_S2_S2_fjLj256EEEEELb0ELb0ELb1ELb1EEEvNS_9BwdParamsE --------------------------
	.section	.nv.constant0._ZN10layer_norm13ln_bwd_kernelINS_13Kernel_traitsI6__halfS2_S2_S2_fjLj6144ELj1ELj1ELj8ELj16ENS_18Kernel_traits_baseILj6144ES2_S2_S2_S2_fjLj256EEEEELb0ELb0ELb1ELb1EEEvNS_9BwdParamsE,"a",@progbits
	.sectionflags	@""
	.align	4
.nv.constant0._ZN10layer_norm13ln_bwd_kernelINS_13Kernel_traitsI6__halfS2_S2_S2_fjLj6144ELj1ELj1ELj8ELj16ENS_18Kernel_traits_baseILj6144ES2_S2_S2_S2_fjLj256EEEEELb0ELb0ELb1ELb1EEEvNS_9BwdParamsE:
	.zero		648


//--------------------- .nv.constant0._ZN10layer_norm13ln_bwd_kernelINS_13Kernel_traitsI6__halfS2_S2_S2_fjLj6144ELj1ELj1ELj8ELj16ENS_18Kernel_traits_baseILj6144ES2_S2_S2_S2_fjLj256EEEEELb0ELb1ELb0ELb0EEEvNS_9BwdParamsE --------------------------
	.section	.nv.constant0._ZN10layer_norm13ln_bwd_kernelINS_13Kernel_traitsI6__halfS2_S2_S2_fjLj6144ELj1ELj1ELj8ELj16ENS_18Kernel_traits_baseILj6144ES2_S2_S2_S2_fjLj256EEEEELb0ELb1ELb0ELb0EEEvNS_9BwdParamsE,"a",@progbits
	.sectionflags	@""
	.align	4
.nv.constant0._ZN10layer_norm13ln_bwd_kernelINS_13Kernel_traitsI6__halfS2_S2_S2_fjLj6144ELj1ELj1ELj8ELj16ENS_18Kernel_traits_baseILj6144ES2_S2_S2_S2_fjLj256EEEEELb0ELb1ELb0ELb0EEEvNS_9BwdParamsE:
	.zero		648


//--------------------- .nv.constant0._ZN10layer_norm13ln_bwd_kernelINS_13Kernel_traitsI6__halfS2_S2_S2_fjLj6144ELj1ELj1ELj8ELj16ENS_18Kernel_traits_baseILj6144ES2_S2_S2_S2_fjLj256EEEEELb0ELb1ELb0ELb1EEEvNS_9BwdParamsE --------------------------
	.section	.nv.constant0._ZN10layer_norm13ln_bwd_kernelINS_13Kernel_traitsI6__halfS2_S2_S2_fjLj6144ELj1ELj1ELj8ELj16ENS_18Kernel_traits_baseILj6144ES2_S2_S2_S2_fjLj256EEEEELb0ELb1ELb0ELb1EEEvNS_9BwdParamsE,"a",@progbits
	.sectionflags	@""
	.align	4
.nv.constant0._ZN10layer_norm13ln_bwd_kernelINS_13Kernel_traitsI6__halfS2_S2_S2_fjLj6144ELj1ELj1ELj8ELj16ENS_18Kernel_traits_baseILj6144ES2_S2_S2_S2_fjLj256EEEEELb0ELb1ELb0ELb1EEEvNS_9BwdParamsE:
	.zero		648


//--------------------- .nv.constant0._ZN10layer_norm13ln_bwd_kernelINS_13Kernel_traitsI6__halfS2_S2_S2_fjLj6144ELj1ELj1ELj8ELj16ENS_18Kernel_traits_baseILj6144ES2_S2_S2_S2_fjLj256EEEEELb0ELb1ELb1ELb0EEEvNS_9BwdParamsE --------------------------
	.section	.nv.constant0._ZN10layer_norm13ln_bwd_kernelINS_13Kernel_traitsI6__halfS2_S2_S2_fjLj6144ELj1ELj1ELj8ELj16ENS_18Kernel_traits_baseILj6144ES2_S2_S2_S2_fjLj256EEEEELb0ELb1ELb1ELb0EEEvNS_9BwdParamsE,"a",@progbits
	.sectionflags	@""
	.align	4
.nv.constant0._ZN10layer_norm13ln_bwd_kernelINS_13Kernel_traitsI6__halfS2_S2_S2_fjLj6144ELj1ELj1ELj8ELj16ENS_18Kernel_traits_baseILj6144ES2_S2_S2_S2_fjLj256EEEEELb0ELb1ELb1ELb0EEEvNS_9BwdParamsE:
	.zero		648


//--------------------- .nv.constant0._ZN10layer_norm13ln_bwd_kernelINS_13Kernel_traitsI6__halfS2_S2_S2_fjLj6144ELj1ELj1ELj8ELj16ENS_18Kernel_traits_baseILj6144ES2_S2_S2_S2_fjLj256EEEEELb0ELb1ELb1ELb1EEEvNS_9BwdParamsE --------------------------
	.section	.nv.constant0._ZN10layer_norm13ln_bwd_kernelINS_13Kernel_traitsI6__halfS2_S2_S2_fjLj6144ELj1ELj1ELj8ELj16ENS_18Kernel_traits_baseILj6144ES2_S2_S2_S2_fjLj256EEEEELb0ELb1ELb1ELb1EEEvNS_9BwdParamsE,"a",@progbits
	.sectionflags	@""
	.align	4
.nv.constant0._ZN10layer_norm13ln_bwd_kernelINS_13Kernel_traitsI6__halfS2_S2_S2_fjLj6144ELj1ELj1ELj8ELj16ENS_18Kernel_traits_baseILj6144ES2_S2_S2_S2_fjLj256EEEEELb0ELb1ELb1ELb1EEEvNS_9BwdParamsE:
	.zero		648


//--------------------- .nv.constant0._ZN10layer_norm13ln_bwd_kernelINS_13Kernel_traitsI6__halfS2_S2_S2_fjLj6144ELj1ELj1ELj8ELj16ENS_18Kernel_traits_baseILj6144ES2_S2_S2_S2_fjLj256EEEEELb1ELb0ELb0ELb0EEEvNS_9BwdParamsE --------------------------
	.section	.nv.constant0._ZN10layer_norm13ln_bwd_kernelINS_13Kernel_traitsI6__halfS2_S2_S2_fjLj6144ELj1ELj1ELj8ELj16ENS_18Kernel_traits_baseILj6144ES2_S2_S2_S2_fjLj256EEEEELb1ELb0ELb0ELb0EEEvNS_9BwdParamsE,"a",@progbits
	.sectionflags	@""
	.align	4
.nv.constant0._ZN10layer_norm13ln_bwd_kernelINS_13Kernel_traitsI6__halfS2_S2_S2_fjLj6144ELj1ELj1ELj8ELj16ENS_18Kernel_traits_baseILj6144ES2_S2_S2_S2_fjLj256EEEEELb1ELb0ELb0ELb0EEEvNS_9BwdParamsE:
	.zero		648


//--------------------- .nv.constant0._ZN10layer_norm13ln_bwd_kernelINS_13Kernel_traitsI6__halfS2_S2_S2_fjLj6144ELj1ELj1ELj8ELj16ENS_18Kernel_traits_baseILj6144ES2_S2_S2_S2_fjLj256EEEEELb1ELb0ELb0ELb1EEEvNS_9BwdParamsE --------------------------
	.section	.nv.constant0._ZN10layer_norm13ln_bwd_kernelINS_13Kernel_traitsI6__halfS2_S2_S2_fjLj6144ELj1ELj1ELj8ELj16ENS_18Kernel_traits_baseILj6144ES2_S2_S2_S2_fjLj256EEEEELb1ELb0ELb0ELb1EEEvNS_9BwdParamsE,"a",@progbits
	.sectionflags	@""
	.align	4
.nv.constant0._ZN10layer_norm13ln_bwd_kernelINS_13Kernel_traitsI6__halfS2_S2_S2_fjLj6144ELj1ELj1ELj8ELj16ENS_18Kernel_traits_baseILj6144ES2_S2_S2_S2_fjLj256EEEEELb1ELb0ELb0ELb1EEEvNS_9BwdParamsE:
	.zero		648


//--------------------- .nv.constant0._ZN10layer_norm22ln_bwd_finalize_kernelINS_22Kernel_traits_finalizeILj6144E6__halfS2_S2_S2_fjLb0ELj1024ELj4ENS_18Kernel_traits_baseILj6144ES2_S2_S2_S2_fjLj1024EEEEELb0ELb0EEEvNS_9BwdParamsE --------------------------
	.section	.nv.constant0._ZN10layer_norm22ln_bwd_finalize_kernelINS_22Kernel_traits_finalizeILj6144E6__halfS2_S2_S2_fjLb0ELj1024ELj4ENS_18Kernel_traits_baseILj6144ES2_S2_S2_S2_fjLj1024EEEEELb0ELb0EEEvNS_9BwdParamsE,"a",@progbits
	.sectionflags	@""
	.align	4
.nv.constant0._ZN10layer_norm22ln_bwd_finalize_kernelINS_22Kernel_traits_finalizeILj6144E6__halfS2_S2_S2_fjLb0ELj1024ELj4ENS_18Kernel_traits_baseILj6144ES2_S2_S2_S2_fjLj1024EEEEELb0ELb0EEEvNS_9BwdParamsE:
	.zero		648


//--------------------- .nv.constant0._ZN10layer_norm13ln_bwd_kernelINS_13Kernel_traitsI6__halfS2_S2_S2_fjLj6144ELj1ELj1ELj8ELj16ENS_18Kernel_traits_baseILj6144ES2_S2_S2_S2_fjLj256EEEEELb1ELb0ELb1ELb0EEEvNS_9BwdParamsE --------------------------
	.section	.nv.constant0._ZN10layer_norm13ln_bwd_kernelINS_13Kernel_traitsI6__halfS2_S2_S2_fjLj6144ELj1ELj1ELj8ELj16ENS_18Kernel_traits_baseILj6144ES2_S2_S2_S2_fjLj256EEEEELb1ELb0ELb1ELb0EEEvNS_9BwdParamsE,"a",@progbits
	.sectionflags	@""
	.align	4
.nv.constant0._ZN10layer_norm13ln_bwd_kernelINS_13Kernel_traitsI6__halfS2_S2_S2_fjLj6144ELj1ELj1ELj8ELj16ENS_18Kernel_traits_baseILj6144ES2_S2_S2_S2_fjLj256EEEEELb1ELb0ELb1ELb0EEEvNS_9BwdParamsE:
	.zero		648


//--------------------- .nv.constant0._ZN10layer_norm22ln_bwd_finalize_kernelINS_22Kernel_traits_finalizeILj6144E6__halfS2_S2_S2_fjLb0ELj1024ELj4ENS_18Kernel_traits_baseILj6144ES2_S2_S2_S2_fjLj1024EEEEELb0ELb1EEEvNS_9BwdParamsE --------------------------
	.section	.nv.constant0._ZN10layer_norm22ln_bwd_finalize_kernelINS_22Kernel_traits_finalizeILj6144E6__halfS2_S2_S2_fjLb0ELj1024ELj4ENS_18Kernel_traits_baseILj6144ES2_S2_S2_S2_fjLj1024EEEEELb0ELb1EEEvNS_9BwdParamsE,"a",@progbits
	.sectionflags	@""
	.align	4
.nv.constant0._ZN10layer_norm22ln_bwd_finalize_kernelINS_22Kernel_traits_finalizeILj6144E6__halfS2_S2_S2_fjLb0ELj1024ELj4ENS_18Kernel_traits_baseILj6144ES2_S2_S2_S2_fjLj1024EEEEELb0ELb1EEEvNS_9BwdParamsE:
	.zero		648


//--------------------- .nv.constant0._ZN10layer_norm13ln_bwd_kernelINS_13Kernel_traitsI6__halfS2_S2_S2_fjLj6144ELj1ELj1ELj8ELj16ENS_18Kernel_traits_baseILj6144ES2_S2_S2_S2_fjLj256EEEEELb1ELb0ELb1ELb1EEEvNS_9BwdParamsE --------------------------
	.section	.nv.constant0._ZN10layer_norm13ln_bwd_kernelINS_13Kernel_traitsI6__halfS2_S2_S2_fjLj6144ELj1ELj1ELj8ELj16ENS_18Kernel_traits_baseILj6144ES2_S2_S2_S2_fjLj256EEEEELb1ELb0ELb1ELb1EEEvNS_9BwdParamsE,"a",@progbits
	.sectionflags	@""
	.align	4
.nv.constant0._ZN10layer_norm13ln_bwd_kernelINS_13Kernel_traitsI6__halfS2_S2_S2_fjLj6144ELj1ELj1ELj8ELj16ENS_18Kernel_traits_baseILj6144ES2_S2_S2_S2_fjLj256EEEEELb1ELb0ELb1ELb1EEEvNS_9BwdParamsE:
	.zero		648


//--------------------- .nv.constant0._ZN10layer_norm13ln_bwd_kernelINS_13Kernel_traitsI6__halfS2_S2_S2_fjLj6144ELj1ELj1ELj8ELj16ENS_18Kernel_traits_baseILj6144ES2_S2_S2_S2_fjLj256EEEEELb1ELb1ELb0ELb0EEEvNS_9BwdParamsE --------------------------
	.section	.nv.constant0._ZN10layer_norm13ln_bwd_kernelINS_13Kernel_traitsI6__halfS2_S2_S2_fjLj6144ELj1ELj1ELj8ELj16ENS_18Kernel_traits_baseILj6144ES2_S2_S2_S2_fjLj256EEEEELb1ELb1ELb0ELb0EEEvNS_9BwdParamsE,"a",@progbits
	.sectionflags	@""
	.align	4
.nv.constant0._ZN10layer_norm13ln_bwd_kernelINS_13Kernel_traitsI6__halfS2_S2_S2_fjLj6144ELj1ELj1ELj8ELj16ENS_18Kernel_traits_baseILj6144ES2_S2_S2_S2_fjLj256EEEEELb1ELb1ELb0ELb0EEEvNS_9BwdParamsE:
	.zero		648


//--------------------- .nv.constant0._ZN10layer_norm13ln_bwd_kernelINS_13Kernel_traitsI6__halfS2_S2_S2_fjLj6144ELj1ELj1ELj8ELj16ENS_18Kernel_traits_baseILj6144ES2_S2_S2_S2_fjLj256EEEEELb1ELb1ELb0ELb1EEEvNS_9BwdParamsE --------------------------
	.section	.nv.constant0._ZN10layer_norm13ln_bwd_kernelINS_13Kernel_traitsI6__halfS2_S2_S2_fjLj6144ELj1ELj1ELj8ELj16ENS_18Kernel_traits_baseILj6144ES2_S2_S2_S2_fjLj256EEEEELb1ELb1ELb0ELb1EEEvNS_9BwdParamsE,"a",@progbits
	.sectionflags	@""
	.align	4
.nv.constant0._ZN10layer_norm13ln_bwd_kernelINS_13Kernel_traitsI6__halfS2_S2_S2_fjLj6144ELj1ELj1ELj8ELj16ENS_18Kernel_traits_baseILj6144ES2_S2_S2_S2_fjLj256EEEEELb1ELb1ELb0ELb1EEEvNS_9BwdParamsE:
	.zero		648


//--------------------- .nv.constant0._ZN10layer_norm22ln_bwd_finalize_kernelINS_22Kernel_traits_finalizeILj6144E6__halfS2_S2_S2_fjLb1ELj1024ELj4ENS_18Kernel_traits_baseILj6144ES2_S2_S2_S2_fjLj1024EEEEELb1ELb0EEEvNS_9BwdParamsE --------------------------
	.section	.nv.constant0._ZN10layer_norm22ln_bwd_finalize_kernelINS_22Kernel_traits_finalizeILj6144E6__halfS2_S2_S2_fjLb1ELj1024ELj4ENS_18Kernel_traits_baseILj6144ES2_S2_S2_S2_fjLj1024EEEEELb1ELb0EEEvNS_9BwdParamsE,"a",@progbits
	.sectionflags	@""
	.align	4
.nv.constant0._ZN10layer_norm22ln_bwd_finalize_kernelINS_22Kernel_traits_finalizeILj6144E6__halfS2_S2_S2_fjLb1ELj1024ELj4ENS_18Kernel_traits_baseILj6144ES2_S2_S2_S2_fjLj1024EEEEELb1ELb0EEEvNS_9BwdParamsE:
	.zero		648


//--------------------- .nv.constant0._ZN10layer_norm13ln_bwd_kernelINS_13Kernel_traitsI6__halfS2_S2_S2_fjLj6144ELj1ELj1ELj8ELj16ENS_18Kernel_traits_baseILj6144ES2_S2_S2_S2_fjLj256EEEEELb1ELb1ELb1ELb0EEEvNS_9BwdParamsE --------------------------
	.section	.nv.constant0._ZN10layer_norm13ln_bwd_kernelINS_13Kernel_traitsI6__halfS2_S2_S2_fjLj6144ELj1ELj1ELj8ELj16ENS_18Kernel_traits_baseILj6144ES2_S2_S2_S2_fjLj256EEEEELb1ELb1ELb1ELb0EEEvNS_9BwdParamsE,"a",@progbits
	.sectionflags	@""
	.align	4
.nv.constant0._ZN10layer_norm13ln_bwd_kernelINS_13Kernel_traitsI6__halfS2_S2_S2_fjLj6144ELj1ELj1ELj8ELj16ENS_18Kernel_traits_baseILj6144ES2_S2_S2_S2_fjLj256EEEEELb1ELb1ELb1ELb0EEEvNS_9BwdParamsE:
	.zero		648


//--------------------- .nv.constant0._ZN10layer_norm22ln_bwd_finalize_kernelINS_22Kernel_traits_finalizeILj6144E6__halfS2_S2_S2_fjLb1ELj1024ELj4ENS_18Kernel_traits_baseILj6144ES2_S2_S2_S2_fjLj1024EEEEELb1ELb1EEEvNS_9BwdParamsE --------------------------
	.section	.nv.constant0._ZN10layer_norm22ln_bwd_finalize_kernelINS_22Kernel_traits_finalizeILj6144E6__halfS2_S2_S2_fjLb1ELj1024ELj4ENS_18Kernel_traits_baseILj6144ES2_S2_S2_S2_fjLj1024EEEEELb1ELb1EEEvNS_9BwdParamsE,"a",@progbits
	.sectionflags	@""
	.align	4
.nv.constant0._ZN10layer_norm22ln_bwd_finalize_kernelINS_22Kernel_traits_finalizeILj6144E6__halfS2_S2_S2_fjLb1ELj1024ELj4ENS_18Kernel_traits_baseILj6144ES2_S2_S2_S2_fjLj1024EEEEELb1ELb1EEEvNS_9BwdParamsE:
	.zero		648


//--------------------- .nv.constant0._ZN10layer_norm13ln_bwd_kernelINS_13Kernel_traitsI6__halfS2_S2_S2_fjLj6144ELj1ELj1ELj8ELj16ENS_18Kernel_traits_baseILj6144ES2_S2_S2_S2_fjLj256EEEEELb1ELb1ELb1ELb1EEEvNS_9BwdParamsE --------------------------
	.section	.nv.constant0._ZN10layer_norm13ln_bwd_kernelINS_13Kernel_traitsI6__halfS2_S2_S2_fjLj6144ELj1ELj1ELj8ELj16ENS_18Kernel_traits_baseILj6144ES2_S2_S2_S2_fjLj256EEEEELb1ELb1ELb1ELb1EEEvNS_9BwdParamsE,"a",@progbits
	.sectionflags	@""
	.align	4
.nv.constant0._ZN10layer_norm13ln_bwd_kernelINS_13Kernel_traitsI6__halfS2_S2_S2_fjLj6144ELj1ELj1ELj8ELj16ENS_18Kernel_traits_baseILj6144ES2_S2_S2_S2_fjLj256EEEEELb1ELb1ELb1ELb1EEEvNS_9BwdParamsE:
	.zero		648


//--------------------- .nv.constant0._ZN10layer_norm13ln_bwd_kernelINS_13Kernel_traitsIf13__nv_bfloat16S2_S2_fjLj6144ELj1ELj1ELj8ELj16ENS_18Kernel_traits_baseILj6144EfS2_S2_S2_fjLj256EEEEELb0ELb0ELb0ELb0EEEvNS_9BwdParamsE --------------------------
	.section	.nv.constant0._ZN10layer_norm13ln_bwd_kernelINS_13Kernel_traitsIf13__nv_bfloat16S2_S2_fjLj6144ELj1ELj1ELj8ELj16ENS_18Kernel_traits_baseILj6144EfS2_S2_S2_fjLj256EEEEELb0ELb0ELb0ELb0EEEvNS_9BwdParamsE,"a",@progbits
	.sectionflags	@""
	.align	4
.nv.constant0._ZN10layer_norm13ln_bwd_kernelINS_13Kernel_traitsIf13__nv_bfloat16S2_S2_fjLj6144ELj1ELj1ELj8ELj16ENS_18Kernel_traits_baseILj6144EfS2_S2_S2_fjLj256EEEEELb0ELb0ELb0ELb0EEEvNS_9BwdParamsE:
	.zero		648


//--------------------- .nv.constant0._ZN10layer_norm13ln_bwd_kernelINS_13Kernel_traitsIf13__nv_bfloat16S2_S2_fjLj6144ELj1ELj1ELj8ELj16ENS_18Kernel_traits_baseILj6144EfS2_S2_S2_fjLj256EEEEELb0ELb0ELb0ELb1EEEvNS_9BwdParamsE --------------------------
	.section	.nv.constant0._ZN10layer_norm13ln_bwd_kernelINS_13Kernel_traitsIf13__nv_bfloat16S2_S2_fjLj6144ELj1ELj1ELj8ELj16ENS_18Kernel_traits_baseILj6144EfS2_S2_S2_fjLj256EEEEELb0ELb0ELb0ELb1EEEvNS_9BwdParamsE,"a",@progbits
	.sectionflags	@""
	.align	4
.nv.constant0._ZN10layer_norm13ln_bwd_kernelINS_13Kernel_traitsIf13__nv_bfloat16S2_S2_fjLj6144ELj1ELj1ELj8ELj16ENS_18Kernel_traits_baseILj6144EfS2_S2_S2_fjLj256EEEEELb0ELb0ELb0ELb1EEEvNS_9BwdParamsE:
	.zero		648


//--------------------- .nv.constant0._ZN10layer_norm13ln_bwd_kernelINS_13Kernel_traitsIf13__nv_bfloat16S2_S2_fjLj6144ELj1ELj1ELj8ELj16ENS_18Kernel_traits_baseILj6144EfS2_S2_S2_fjLj256EEEEELb0ELb0ELb1ELb0EEEvNS_9BwdParamsE --------------------------
	.section	.nv.constant0._ZN10layer_norm13ln_bwd_kernelINS_13Kernel_traitsIf13__nv_bfloat16S2_S2_fjLj6144ELj1ELj1ELj8ELj16ENS_18Kernel_traits_baseILj6144EfS2_S2_S2_fjLj256EEEEELb0ELb0ELb1ELb0EEEvNS_9BwdParamsE,"a",@progbits
	.sectionflags	@""
	.align	4
.nv.constant0._ZN10layer_norm13ln_bwd_kernelINS_13Kernel_traitsIf13__nv_bfloat16S2_S2_fjLj6144ELj1ELj1ELj8ELj16ENS_18Kernel_traits_baseILj6144EfS2_S2_S2_fjLj256EEEEELb0ELb0ELb1ELb0EEEvNS_9BwdParamsE:
	.zero		648


//--------------------- .nv.constant0._ZN10layer_norm13ln_bwd_kernelINS_13Kernel_traitsIf13__nv_bfloat16S2_S2_fjLj6144ELj1ELj1ELj8ELj16ENS_18Kernel_traits_baseILj6144EfS2_S2_S2_fjLj256EEEEELb0ELb0ELb1ELb1EEEvNS_9BwdParamsE --------------------------
	.section	.nv.constant0._ZN10layer_norm13ln_bwd_kernelINS_13Kernel_traitsIf13__nv_bfloat16S2_S2_fjLj6144ELj1ELj1ELj8ELj16ENS_18Kernel_traits_baseILj6144EfS2_S2_S2_fjLj256EEEEELb0ELb0ELb1ELb1EEEvNS_9BwdParamsE,"a",@progbits
	.sectionflags	@""
	.align	4
.nv.constant0._ZN10layer_norm13ln_bwd_kernelINS_13Kernel_traitsIf13__nv_bfloat16S2_S2_fjLj6144ELj1ELj1ELj8ELj16ENS_18Kernel_traits_baseILj6144EfS2_S2_S2_fjLj256EEEEELb0ELb0ELb1ELb1EEEvNS_9BwdParamsE:
	.zero		648


//--------------------- .nv.constant0._ZN10layer_norm13ln_bwd_kernelINS_13Kernel_traitsIf13__nv_bfloat16S2_S2_fjLj6144ELj1ELj1ELj8ELj16ENS_18Kernel_traits_baseILj6144EfS2_S2_S2_fjLj256EEEEELb0ELb1ELb0ELb0EEEvNS_9BwdParamsE --------------------------
	.section	.nv.constant0._ZN10layer_norm13ln_bwd_kernelINS_13Kernel_traitsIf13__nv_bfloat16S2_S2_fjLj6144ELj1ELj1ELj8ELj16ENS_18Kernel_traits_baseILj6144EfS2_S2_S2_fjLj256EEEEELb0ELb1ELb0ELb0EEEvNS_9BwdParamsE,"a",@progbits
	.sectionflags	@""
	.align	4
.nv.constant0._ZN10layer_norm13ln_bwd_kernelINS_13Kernel_traitsIf13__nv_bfloat16S2_S2_fjLj6144ELj1ELj1ELj8ELj16ENS_18Kernel_traits_baseILj6144EfS2_S2_S2_fjLj256EEEEELb0ELb1ELb0ELb0EEEvNS_9BwdParamsE:
	.zero		648


//--------------------- .nv.constant0._ZN10layer_norm13ln_bwd_kernelINS_13Kernel_traitsIf13__nv_bfloat16S2_S2_fjLj6144ELj1ELj1ELj8ELj16ENS_18Kernel_traits_baseILj6144EfS2_S2_S2_fjLj256EEEEELb0ELb1ELb0ELb1EEEvNS_9BwdParamsE --------------------------
	.section	.nv.constant0._ZN10layer_norm13ln_bwd_kernelINS_13Kernel_traitsIf13__nv_bfloat16S2_S2_fjLj6144ELj1ELj1ELj8ELj16ENS_18Kernel_traits_baseILj6144EfS2_S2_S2_fjLj256EEEEELb0ELb1ELb0ELb1EEEvNS_9BwdParamsE,"a",@progbits
	.sectionflags	@""
	.align	4
.nv.constant0._ZN10layer_norm13ln_bwd_kernelINS_13Kernel_traitsIf13__nv_bfloat16S2_S2_fjLj6144ELj1ELj1ELj8ELj16ENS_18Kernel_traits_baseILj6144EfS2_S2_S2_fjLj256EEEEELb0ELb1ELb0ELb1EEEvNS_9BwdParamsE:
	.zero		648


//--------------------- .nv.constant0._ZN10layer_norm13ln_bwd_kernelINS_13Kernel_traitsIf13__nv_bfloat16S2_S2_fjLj6144ELj1ELj1ELj8ELj16ENS_18Kernel_traits_baseILj6144EfS2_S2_S2_fjLj256EEEEELb0ELb1ELb1ELb0EEEvNS_9BwdParamsE --------------------------
	.section	.nv.constant0._ZN10layer_norm13ln_bwd_kernelINS_13Kernel_traitsIf13__nv_bfloat16S2_S2_fjLj6144ELj1ELj1ELj8ELj16ENS_18Kernel_traits_baseILj6144EfS2_S2_S2_fjLj256EEEEELb0ELb1ELb1ELb0EEEvNS_9BwdParamsE,"a",@progbits
	.sectionflags	@""
	.align	4
.nv.constant0._ZN10layer_norm13ln_bwd_kernelINS_13Kernel_traitsIf13__nv_bfloat16S2_S2_fjLj6144ELj1ELj1ELj8ELj16ENS_18Kernel_traits_baseILj6144EfS2_S2_S2_fjLj256EEEEELb0ELb1ELb1ELb0EEEvNS_9BwdParamsE:
	.zero		648


//--------------------- .nv.constant0._ZN10layer_norm13ln_bwd_kernelINS_13Kernel_traitsIf13__nv_bfloat16S2_S2_fjLj6144ELj1ELj1ELj8ELj16ENS_18Kernel_traits_baseILj6144EfS2_S2_S2_fjLj256EEEEELb0ELb1ELb1ELb1EEEvNS_9BwdParamsE --------------------------
	.section	.nv.constant0._ZN10layer_norm13ln_bwd_kernelINS_13Kernel_traitsIf13__nv_bfloat16S2_S2_fjLj6144ELj1ELj1ELj8ELj16ENS_18Kernel_traits_baseILj6144EfS2_S2_S2_fjLj256EEEEELb0ELb1ELb1ELb1EEEvNS_9BwdParamsE,"a",@progbits
	.sectionflags	@""
	.align	4
.nv.constant0._ZN10layer_norm13ln_bwd_kernelINS_13Kernel_traitsIf13__nv_bfloat16S2_S2_fjLj6144ELj1ELj1ELj8ELj16ENS_18Kernel_traits_baseILj6144EfS2_S2_S2_fjLj256EEEEELb0ELb1ELb1ELb1EEEvNS_9BwdParamsE:
	.zero		648


//--------------------- .nv.constant0._ZN10layer_norm13ln_bwd_kernelINS_13Kernel_traitsIf13__nv_bfloat16S2_S2_fjLj6144ELj1ELj1ELj8ELj16ENS_18Kernel_traits_baseILj6144EfS2_S2_S2_fjLj256EEEEELb1ELb0ELb0ELb0EEEvNS_9BwdParamsE --------------------------
	.section	.nv.constant0._ZN10layer_norm13ln_bwd_kernelINS_13Kernel_traitsIf13__nv_bfloat16S2_S2_fjLj6144ELj1ELj1ELj8ELj16ENS_18Kernel_traits_baseILj6144EfS2_S2_S2_fjLj256EEEEELb1ELb0ELb0ELb0EEEvNS_9BwdParamsE,"a",@progbits
	.sectionflags	@""
	.align	4
.nv.constant0._ZN10layer_norm13ln_bwd_kernelINS_13Kernel_traitsIf13__nv_bfloat16S2_S2_fjLj6144ELj1ELj1ELj8ELj16ENS_18Kernel_traits_baseILj6144EfS2_S2_S2_fjLj256EEEEELb1ELb0ELb0ELb0EEEvNS_9BwdParamsE:
	.zero		648


//--------------------- .nv.constant0._ZN10layer_norm13ln_bwd_kernelINS_13Kernel_traitsIf13__nv_bfloat16S2_S2_fjLj6144ELj1ELj1ELj8ELj16ENS_18Kernel_traits_baseILj6144EfS2_S2_S2_fjLj256EEEEELb1ELb0ELb0ELb1EEEvNS_9BwdParamsE --------------------------
	.section	.nv.constant0._ZN10layer_norm13ln_bwd_kernelINS_13Kernel_traitsIf13__nv_bfloat16S2_S2_fjLj6144ELj1ELj1ELj8ELj16ENS_18Kernel_traits_baseILj6144EfS2_S2_S2_fjLj256EEEEELb1ELb0ELb0ELb1EEEvNS_9BwdParamsE,"a",@progbits
	.sectionflags	@""
	.align	4
.nv.constant0._ZN10layer_norm13ln_bwd_kernelINS_13Kernel_traitsIf13__nv_bfloat16S2_S2_fjLj6144ELj1ELj1ELj8ELj16ENS_18Kernel_traits_baseILj6144EfS2_S2_S2_fjLj256EEEEELb1ELb0ELb0ELb1EEEvNS_9BwdParamsE:
	.zero		648


//--------------------- .nv.constant0._ZN10layer_norm22ln_bwd_finalize_kernelINS_22Kernel_traits_finalizeILj6144Ef13__nv_bfloat16S2_S2_fjLb0ELj1024ELj4ENS_18Kernel_traits_baseILj6144EfS2_S2_S2_fjLj1024EEEEELb0ELb0EEEvNS_9BwdParamsE --------------------------
	.section	.nv.constant0._ZN10layer_norm22ln_bwd_finalize_kernelINS_22Kernel_traits_finalizeILj6144Ef13__nv_bfloat16S2_S2_fjLb0ELj1024ELj4ENS_18Kernel_traits_baseILj6144EfS2_S2_S2_fjLj1024EEEEELb0ELb0EEEvNS_9BwdParamsE,"a",@progbits
	.sectionflags	@""
	.align	4
.nv.constant0._ZN10layer_norm22ln_bwd_finalize_kernelINS_22Kernel_traits_finalizeILj6144Ef13__nv_bfloat16S2_S2_fjLb0ELj1024ELj4ENS_18Kernel_traits_baseILj6144EfS2_S2_S2_fjLj1024EEEEELb0ELb0EEEvNS_9BwdParamsE:
	.zero		648


//--------------------- .nv.constant0._ZN10layer_norm13ln_bwd_kernelINS_13Kernel_traitsIf13__nv_bfloat16S2_S2_fjLj6144ELj1ELj1ELj8ELj16ENS_18Kernel_traits_baseILj6144EfS2_S2_S2_fjLj256EEEEELb1ELb0ELb1ELb0EEEvNS_9BwdParamsE --------------------------
	.section	.nv.constant0._ZN10layer_norm13ln_bwd_kernelINS_13Kernel_traitsIf13__nv_bfloat16S2_S2_fjLj6144ELj1ELj1ELj8ELj16ENS_18Kernel_traits_baseILj6144EfS2_S2_S2_fjLj256EEEEELb1ELb0ELb1ELb0EEEvNS_9BwdParamsE,"a",@progbits
	.sectionflags	@""
	.align	4
.nv.constant0._ZN10layer_norm13ln_bwd_kernelINS_13Kernel_traitsIf13__nv_bfloat16S2_S2_fjLj6144ELj1ELj1ELj8ELj16ENS_18Kernel_traits_baseILj6144EfS2_S2_S2_fjLj256EEEEELb1ELb0ELb1ELb0EEEvNS_9BwdParamsE:
	.zero		648


//--------------------- .nv.constant0._ZN10layer_norm22ln_bwd_finalize_kernelINS_22Kernel_traits_finalizeILj6144Ef13__nv_bfloat16S2_S2_fjLb0ELj1024ELj4ENS_18Kernel_traits_baseILj6144EfS2_S2_S2_fjLj1024EEEEELb0ELb1EEEvNS_9BwdParamsE --------------------------
	.section	.nv.constant0._ZN10layer_norm22ln_bwd_finalize_kernelINS_22Kernel_traits_finalizeILj6144Ef13__nv_bfloat16S2_S2_fjLb0ELj1024ELj4ENS_18Kernel_traits_baseILj6144EfS2_S2_S2_fjLj1024EEEEELb0ELb1EEEvNS_9BwdParamsE,"a",@progbits
	.sectionflags	@""
	.align	4
.nv.constant0._ZN10layer_norm22ln_bwd_finalize_kernelINS_22Kernel_traits_finalizeILj6144Ef13__nv_bfloat16S2_S2_fjLb0ELj1024ELj4ENS_18Kernel_traits_baseILj6144EfS2_S2_S2_fjLj1024EEEEELb0ELb1EEEvNS_9BwdParamsE:
	.zero		648


//--------------------- .nv.constant0._ZN10layer_norm13ln_bwd_kernelINS_13Kernel_traitsIf13__nv_bfloat16S2_S2_fjLj6144ELj1ELj1ELj8ELj16ENS_18Kernel_traits_baseILj6144EfS2_S2_S2_fjLj256EEEEELb1ELb0ELb1ELb1EEEvNS_9BwdParamsE --------------------------
	.section	.nv.constant0._ZN10layer_norm13ln_bwd_kernelINS_13Kernel_traitsIf13__nv_bfloat16S2_S2_fjLj6144ELj1ELj1ELj8ELj16ENS_18Kernel_traits_baseILj6144EfS2_S2_S2_fjLj256EEEEELb1ELb0ELb1ELb1EEEvNS_9BwdParamsE,"a",@progbits
	.sectionflags	@""
	.align	4
.nv.constant0._ZN10layer_norm13ln_bwd_kernelINS_13Kernel_traitsIf13__nv_bfloat16S2_S2_fjLj6144ELj1ELj1ELj8ELj16ENS_18Kernel_traits_baseILj6144EfS2_S2_S2_fjLj256EEEEELb1ELb0ELb1ELb1EEEvNS_9BwdParamsE:
	.zero		648


//--------------------- .nv.constant0._ZN10layer_norm13ln_bwd_kernelINS_13Kernel_traitsIf13__nv_bfloat16S2_S2_fjLj6144ELj1ELj1ELj8ELj16ENS_18Kernel_traits_baseILj6144EfS2_S2_S2_fjLj256EEEEELb1ELb1ELb0ELb0EEEvNS_9BwdParamsE --------------------------
	.section	.nv.constant0._ZN10layer_norm13ln_bwd_kernelINS_13Kernel_traitsIf13__nv_bfloat16S2_S2_fjLj6144ELj1ELj1ELj8ELj16ENS_18Kernel_traits_baseILj6144EfS2_S2_S2_fjLj256EEEEELb1ELb1ELb0ELb0EEEvNS_9BwdParamsE,"a",@progbits
	.sectionflags	@""
	.align	4
.nv.constant0._ZN10layer_norm13ln_bwd_kernelINS_13Kernel_traitsIf13__nv_bfloat16S2_S2_fjLj6144ELj1ELj1ELj8ELj16ENS_18Kernel_traits_baseILj6144EfS2_S2_S2_fjLj256EEEEELb1ELb1ELb0ELb0EEEvNS_9BwdParamsE:
	.zero		648


//--------------------- .nv.constant0._ZN10layer_norm13ln_bwd_kernelINS_13Kernel_traitsIf13__nv_bfloat16S2_S2_fjLj6144ELj1ELj1ELj8ELj16ENS_18Kernel_traits_baseILj6144EfS2_S2_S2_fjLj256EEEEELb1ELb1ELb0ELb1EEEvNS_9BwdParamsE --------------------------
	.section	.nv.constant0._ZN10layer_norm13ln_bwd_kernelINS_13Kernel_traitsIf13__nv_bfloat16S2_S2_fjLj6144ELj1ELj1ELj8ELj16ENS_18Kernel_traits_baseILj6144EfS2_S2_S2_fjLj256EEEEELb1ELb1ELb0ELb1EEEvNS_9BwdParamsE,"a",@progbits
	.sectionflags	@""
	.align	4
.nv.constant0._ZN10layer_norm13ln_bwd_kernelINS_13Kernel_traitsIf13__nv_bfloat16S2_S2_fjLj6144ELj1ELj1ELj8ELj16ENS_18Kernel_traits_baseILj6144EfS2_S2_S2_fjLj256EEEEELb1ELb1ELb0ELb1EEEvNS_9BwdParamsE:
	.zero		648


//--------------------- .nv.constant0._ZN10layer_norm22ln_bwd_finalize_kernelINS_22Kernel_traits_finalizeILj6144Ef13__nv_bfloat16S2_S2_fjLb1ELj1024ELj4ENS_18Kernel_traits_baseILj6144EfS2_S2_S2_fjLj1024EEEEELb1ELb0EEEvNS_9BwdParamsE --------------------------
	.section	.nv.constant0._ZN10layer_norm22ln_bwd_finalize_kernelINS_22Kernel_traits_finalizeILj6144Ef13__nv_bfloat16S2_S2_fjLb1ELj1024ELj4ENS_18Kernel_traits_baseILj6144EfS2_S2_S2_fjLj1024EEEEELb1ELb0EEEvNS_9BwdParamsE,"a",@progbits
	.sectionflags	@""
	.align	4
.nv.constant0._ZN10layer_norm22ln_bwd_finalize_kernelINS_22Kernel_traits_finalizeILj6144Ef13__nv_bfloat16S2_S2_fjLb1ELj1024ELj4ENS_18Kernel_traits_baseILj6144EfS2_S2_S2_fjLj1024EEEEELb1ELb0EEEvNS_9BwdParamsE:
	.zero		648


//--------------------- .nv.constant0._ZN10layer_norm13ln_bwd_kernelINS_13Kernel_traitsIf13__nv_bfloat16S2_S2_fjLj6144ELj1ELj1ELj8ELj16ENS_18Kernel_traits_baseILj6144EfS2_S2_S2_fjLj256EEEEELb1ELb1ELb1ELb0EEEvNS_9BwdParamsE --------------------------
	.section	.nv.constant0._ZN10layer_norm13ln_bwd_kernelINS_13Kernel_traitsIf13__nv_bfloat16S2_S2_fjLj6144ELj1ELj1ELj8ELj16ENS_18Kernel_traits_baseILj6144EfS2_S2_S2_fjLj256EEEEELb1ELb1ELb1ELb0EEEvNS_9BwdParamsE,"a",@progbits
	.sectionflags	@""
	.align	4
.nv.constant0._ZN10layer_norm13ln_bwd_kernelINS_13Kernel_traitsIf13__nv_bfloat16S2_S2_fjLj6144ELj1ELj1ELj8ELj16ENS_18Kernel_traits_baseILj6144EfS2_S2_S2_fjLj256EEEEELb1ELb1ELb1ELb0EEEvNS_9BwdParamsE:
	.zero		648


//--------------------- .nv.constant0._ZN10layer_norm22ln_bwd_finalize_kernelINS_22Kernel_traits_finalizeILj6144Ef13__nv_bfloat16S2_S2_fjLb1ELj1024ELj4ENS_18Kernel_traits_baseILj6144EfS2_S2_S2_fjLj1024EEEEELb1ELb1EEEvNS_9BwdParamsE --------------------------
	.section	.nv.constant0._ZN10layer_norm22ln_bwd_finalize_kernelINS_22Kernel_traits_finalizeILj6144Ef13__nv_bfloat16S2_S2_fjLb1ELj1024ELj4ENS_18Kernel_traits_baseILj6144EfS2_S2_S2_fjLj1024EEEEELb1ELb1EEEvNS_9BwdParamsE,"a",@progbits
	.sectionflags	@""
	.align	4
.nv.constant0._ZN10layer_norm22ln_bwd_finalize_kernelINS_22Kernel_traits_finalizeILj6144Ef13__nv_bfloat16S2_S2_fjLb1ELj1024ELj4ENS_18Kernel_traits_baseILj6144EfS2_S2_S2_fjLj1024EEEEELb1ELb1EEEvNS_9BwdParamsE:
	.zero		648


//--------------------- .nv.constant0._ZN10layer_norm13ln_bwd_kernelINS_13Kernel_traitsIf13__nv_bfloat16S2_S2_fjLj6144ELj1ELj1ELj8ELj16ENS_18Kernel_traits_baseILj6144EfS2_S2_S2_fjLj256EEEEELb1ELb1ELb1ELb1EEEvNS_9BwdParamsE --------------------------
	.section	.nv.constant0._ZN10layer_norm13ln_bwd_kernelINS_13Kernel_traitsIf13__nv_bfloat16S2_S2_fjLj6144ELj1ELj1ELj8ELj16ENS_18Kernel_traits_baseILj6144EfS2_S2_S2_fjLj256EEEEELb1ELb1ELb1ELb1EEEvNS_9BwdParamsE,"a",@progbits
	.sectionflags	@""
	.align	4
.nv.constant0._ZN10layer_norm13ln_bwd_kernelINS_13Kernel_traitsIf13__nv_bfloat16S2_S2_fjLj6144ELj1ELj1ELj8ELj16ENS_18Kernel_traits_baseILj6144EfS2_S2_S2_fjLj256EEEEELb1ELb1ELb1ELb1EEEvNS_9BwdParamsE:
	.zero		648


//--------------------- .nv.constant0._ZN10layer_norm13ln_bwd_kernelINS_13Kernel_traitsI13__nv_bfloat16S2_fS2_fjLj6144ELj1ELj1ELj8ELj16ENS_18Kernel_traits_baseILj6144ES2_S2_fS2_fjLj256EEEEELb0ELb0ELb0ELb0EEEvNS_9BwdParamsE --------------------------
	.section	.nv.constant0._ZN10layer_norm13ln_bwd_kernelINS_13Kernel_traitsI13__nv_bfloat16S2_fS2_fjLj6144ELj1ELj1ELj8ELj16ENS_18Kernel_traits_baseILj6144ES2_S2_fS2_fjLj256EEEEELb0ELb0ELb0ELb0EEEvNS_9BwdParamsE,"a",@progbits
	.sectionflags	@""
	.align	4
.nv.constant0._ZN10layer_norm13ln_bwd_kernelINS_13Kernel_traitsI13__nv_bfloat16S2_fS2_fjLj6144ELj1ELj1ELj8ELj16ENS_18Kernel_traits_baseILj6144ES2_S2_fS2_fjLj256EEEEELb0ELb0ELb0ELb0EEEvNS_9BwdParamsE:
	.zero		648


//--------------------- .nv.constant0._ZN10layer_norm13ln_bwd_kernelINS_13Kernel_traitsI13__nv_bfloat16S2_fS2_fjLj6144ELj1ELj1ELj8ELj16ENS_18Kernel_traits_baseILj6144ES2_S2_fS2_fjLj256EEEEELb0ELb0ELb0ELb1EEEvNS_9BwdParamsE --------------------------
	.section	.nv.constant0._ZN10layer_norm13ln_bwd_kernelINS_13Kernel_traitsI13__nv_bfloat16S2_fS2_fjLj6144ELj1ELj1ELj8ELj16ENS_18Kernel_traits_baseILj6144ES2_S2_fS2_fjLj256EEEEELb0ELb0ELb0ELb1EEEvNS_9BwdParamsE,"a",@progbits
	.sectionflags	@""
	.align	4
.nv.constant0._ZN10layer_norm13ln_bwd_kernelINS_13Kernel_traitsI13__nv_bfloat16S2_fS2_fjLj6144ELj1ELj1ELj8ELj16ENS_18Kernel_traits_baseILj6144ES2_S2_fS2_fjLj256EEEEELb0ELb0ELb0ELb1EEEvNS_9BwdParamsE:
	.zero		648


//--------------------- .nv.constant0._ZN10layer_norm13ln_bwd_kernelINS_13Kernel_traitsI13__nv_bfloat16S2_fS2_fjLj6144ELj1ELj1ELj8ELj16ENS_18Kernel_traits_baseILj6144ES2_S2_fS2_fjLj256EEEEELb0ELb0ELb1ELb0EEEvNS_9BwdParamsE --------------------------
	.section	.nv.constant0._ZN10layer_norm13ln_bwd_kernelINS_13Kernel_traitsI13__nv_bfloat16S2_fS2_fjLj6144ELj1ELj1ELj8ELj16ENS_18Kernel_traits_baseILj6144ES2_S2_fS2_fjLj256EEEEELb0ELb0ELb1ELb0EEEvNS_9BwdParamsE,"a",@progbits
	.sectionflags	@""
	.align	4
.nv.constant0._ZN10layer_norm13ln_bwd_kernelINS_13Kernel_traitsI13__nv_bfloat16S2_fS2_fjLj6144ELj1ELj1ELj8ELj16ENS_18Kernel_traits_baseILj6144ES2_S2_fS2_fjLj256EEEEELb0ELb0ELb1ELb0EEEvNS_9BwdParamsE:
	.zero		648


//--------------------- .nv.constant0._ZN10layer_norm13ln_bwd_kernelINS_13Kernel_traitsI13__nv_bfloat16S2_fS2_fjLj6144ELj1ELj1ELj8ELj16ENS_18Kernel_traits_baseILj6144ES2_S2_fS2_fjLj256EEEEELb0ELb0ELb1ELb1EEEvNS_9BwdParamsE --------------------------
	.section	.nv.constant0._ZN10layer_norm13ln_bwd_kernelINS_13Kernel_traitsI13__nv_bfloat16S2_fS2_fjLj6144ELj1ELj1ELj8ELj16ENS_18Kernel_traits_baseILj6144ES2_S2_fS2_fjLj256EEEEELb0ELb0ELb1ELb1EEEvNS_9BwdParamsE,"a",@progbits
	.sectionflags	@""
	.align	4
.nv.constant0._ZN10layer_norm13ln_bwd_kernelINS_13Kernel_traitsI13__nv_bfloat16S2_fS2_fjLj6144ELj1ELj1ELj8ELj16ENS_18Kernel_traits_baseILj6144ES2_S2_fS2_fjLj256EEEEELb0ELb0ELb1ELb1EEEvNS_9BwdParamsE:
	.zero		648


//--------------------- .nv.constant0._ZN10layer_norm13ln_bwd_kernelINS_13Kernel_traitsI13__nv_bfloat16S2_fS2_fjLj6144ELj1ELj1ELj8ELj16ENS_18Kernel_traits_baseILj6144ES2_S2_fS2_fjLj256EEEEELb0ELb1ELb0ELb0EEEvNS_9BwdParamsE --------------------------
	.section	.nv.constant0._ZN10layer_norm13ln_bwd_kernelINS_13Kernel_traitsI13__nv_bfloat16S2_fS2_fjLj6144ELj1ELj1ELj8ELj16ENS_18Kernel_traits_baseILj6144ES2_S2_fS2_fjLj256EEEEELb0ELb1ELb0ELb0EEEvNS_9BwdParamsE,"a",@progbits
	.sectionflags	@""
	.align	4
.nv.constant0._ZN10layer_norm13ln_bwd_kernelINS_13Kernel_traitsI13__nv_bfloat16S2_fS2_fjLj6144ELj1ELj1ELj8ELj16ENS_18Kernel_traits_baseILj6144ES2_S2_fS2_fjLj256EEEEELb0ELb1ELb0ELb0EEEvNS_9BwdParamsE:
	.zero		648


//--------------------- .nv.constant0._ZN10layer_norm13ln_bwd_kernelINS_13Kernel_traitsI13__nv_bfloat16S2_fS2_fjLj6144ELj1ELj1ELj8ELj16ENS_18Kernel_traits_baseILj6144ES2_S2_fS2_fjLj256EEEEELb0ELb1ELb0ELb1EEEvNS_9BwdParamsE --------------------------
	.section	.nv.constant0._ZN10layer_norm13ln_bwd_kernelINS_13Kernel_traitsI13__nv_bfloat16S2_fS2_fjLj6144ELj1ELj1ELj8ELj16ENS_18Kernel_traits_baseILj6144ES2_S2_fS2_fjLj256EEEEELb0ELb1ELb0ELb1EEEvNS_9BwdParamsE,"a",@progbits
	.sectionflags	@""
	.align	4
.nv.constant0._ZN10layer_norm13ln_bwd_kernelINS_13Kernel_traitsI13__nv_bfloat16S2_fS2_fjLj6144ELj1ELj1ELj8ELj16ENS_18Kernel_traits_baseILj6144ES2_S2_fS2_fjLj256EEEEELb0ELb1ELb0ELb1EEEvNS_9BwdParamsE:
	.zero		648


//--------------------- .nv.constant0._ZN10layer_norm13ln_bwd_kernelINS_13Kernel_traitsI13__nv_bfloat16S2_fS2_fjLj6144ELj1ELj1ELj8ELj16ENS_18Kernel_traits_baseILj6144ES2_S2_fS2_fjLj256EEEEELb0ELb1ELb1ELb0EEEvNS_9BwdParamsE --------------------------
	.section	.nv.constant0._ZN10layer_norm13ln_bwd_kernelINS_13Kernel_traitsI13__nv_bfloat16S2_fS2_fjLj6144ELj1ELj1ELj8ELj16ENS_18Kernel_traits_baseILj6144ES2_S2_fS2_fjLj256EEEEELb0ELb1ELb1ELb0EEEvNS_9BwdParamsE,"a",@progbits
	.sectionflags	@""
	.align	4
.nv.constant0._ZN10layer_norm13ln_bwd_kernelINS_13Kernel_traitsI13__nv_bfloat16S2_fS2_fjLj6144ELj1ELj1ELj8ELj16ENS_18Kernel_traits_baseILj6144ES2_S2_fS2_fjLj256EEEEELb0ELb1ELb1ELb0EEEvNS_9BwdParamsE:
	.zero		648


//--------------------- .nv.constant0._ZN10layer_norm13ln_bwd_kernelINS_13Kernel_traitsI13__nv_bfloat16S2_fS2_fjLj6144ELj1ELj1ELj8ELj16ENS_18Kernel_traits_baseILj6144ES2_S2_fS2_fjLj256EEEEELb0ELb1ELb1ELb1EEEvNS_9BwdParamsE --------------------------
	.section	.nv.constant0._ZN10layer_norm13ln_bwd_kernelINS_13Kernel_traitsI13__nv_bfloat16S2_fS2_fjLj6144ELj1ELj1ELj8ELj16ENS_18Kernel_traits_baseILj6144ES2_S2_fS2_fjLj256EEEEELb0ELb1ELb1ELb1EEEvNS_9BwdParamsE,"a",@progbits
	.sectionflags	@""
	.align	4
.nv.constant0._ZN10layer_norm13ln_bwd_kernelINS_13Kernel_traitsI13__nv_bfloat16S2_fS2_fjLj6144ELj1ELj1ELj8ELj16ENS_18Kernel_traits_baseILj6144ES2_S2_fS2_fjLj256EEEEELb0ELb1ELb1ELb1EEEvNS_9BwdParamsE:
	.zero		648


//--------------------- .nv.constant0._ZN10layer_norm13ln_bwd_kernelINS_13Kernel_traitsI13__nv_bfloat16S2_fS2_fjLj6144ELj1ELj1ELj8ELj16ENS_18Kernel_traits_baseILj6144ES2_S2_fS2_fjLj256EEEEELb1ELb0ELb0ELb0EEEvNS_9BwdParamsE --------------------------
	.section	.nv.constant0._ZN10layer_norm13ln_bwd_kernelINS_13Kernel_traitsI13__nv_bfloat16S2_fS2_fjLj6144ELj1ELj1ELj8ELj16ENS_18Kernel_traits_baseILj6144ES2_S2_fS2_fjLj256EEEEELb1ELb0ELb0ELb0EEEvNS_9BwdParamsE,"a",@progbits
	.sectionflags	@""
	.align	4
.nv.constant0._ZN10layer_norm13ln_bwd_kernelINS_13Kernel_traitsI13__nv_bfloat16S2_fS2_fjLj6144ELj1ELj1ELj8ELj16ENS_18Kernel_traits_baseILj6144ES2_S2_fS2_fjLj256EEEEELb1ELb0ELb0ELb0EEEvNS_9BwdParamsE:
	.zero		648


//--------------------- .nv.constant0._ZN10layer_norm13ln_bwd_kernelINS_13Kernel_traitsI13__nv_bfloat16S2_fS2_fjLj6144ELj1ELj1ELj8ELj16ENS_18Kernel_traits_baseILj6144ES2_S2_fS2_fjLj256EEEEELb1ELb0ELb0ELb1EEEvNS_9BwdParamsE --------------------------
	.section	.nv.constant0._ZN10layer_norm13ln_bwd_kernelINS_13Kernel_traitsI13__nv_bfloat16S2_fS2_fjLj6144ELj1ELj1ELj8ELj16ENS_18Kernel_traits_baseILj6144ES2_S2_fS2_fjLj256EEEEELb1ELb0ELb0ELb1EEEvNS_9BwdParamsE,"a",@progbits
	.sectionflags	@""
	.align	4
.nv.constant0._ZN10layer_norm13ln_bwd_kernelINS_13Kernel_traitsI13__nv_bfloat16S2_fS2_fjLj6144ELj1ELj1ELj8ELj16ENS_18Kernel_traits_baseILj6144ES2_S2_fS2_fjLj256EEEEELb1ELb0ELb0ELb1EEEvNS_9BwdParamsE:
	.zero		648


//--------------------- .nv.constant0._ZN10layer_norm22ln_bwd_finalize_kernelINS_22Kernel_traits_finalizeILj6144E13__nv_bfloat16S2_fS2_fjLb0ELj1024ELj4ENS_18Kernel_traits_baseILj6144ES2_S2_fS2_fjLj1024EEEEELb0ELb0EEEvNS_9BwdParamsE --------------------------
	.section	.nv.constant0._ZN10layer_norm22ln_bwd_finalize_kernelINS_22Kernel_traits_finalizeILj6144E13__nv_bfloat16S2_fS2_fjLb0ELj1024ELj4ENS_18Kernel_traits_baseILj6144ES2_S2_fS2_fjLj1024EEEEELb0ELb0EEEvNS_9BwdParamsE,"a",@progbits
	.sectionflags	@""
	.align	4
.nv.constant0._ZN10layer_norm22ln_bwd_finalize_kernelINS_22Kernel_traits_finalizeILj6144E13__nv_bfloat16S2_fS2_fjLb0ELj1024ELj4ENS_18Kernel_traits_baseILj6144ES2_S2_fS2_fjLj1024EEEEELb0ELb0EEEvNS_9BwdParamsE:
	.zero		648


//--------------------- .nv.constant0._ZN10layer_norm13ln_bwd_kernelINS_13Kernel_traitsI13__nv_bfloat16S2_fS2_fjLj6144ELj1ELj1ELj8ELj16ENS_18Kernel_traits_baseILj6144ES2_S2_fS2_fjLj256EEEEELb1ELb0ELb1ELb0EEEvNS_9BwdParamsE --------------------------
	.section	.nv.constant0._ZN10layer_norm13ln_bwd_kernelINS_13Kernel_traitsI13__nv_bfloat16S2_fS2_fjLj6144ELj1ELj1ELj8ELj16ENS_18Kernel_traits_baseILj6144ES2_S2_fS2_fjLj256EEEEELb1ELb0ELb1ELb0EEEvNS_9BwdParamsE,"a",@progbits
	.sectionflags	@""
	.align	4
.nv.constant0._ZN10layer_norm13ln_bwd_kernelINS_13Kernel_traitsI13__nv_bfloat16S2_fS2_fjLj6144ELj1ELj1ELj8ELj16ENS_18Kernel_traits_baseILj6144ES2_S2_fS2_fjLj256EEEEELb1ELb0ELb1ELb0EEEvNS_9BwdParamsE:
	.zero		648


//--------------------- .nv.constant0._ZN10layer_norm22ln_bwd_finalize_kernelINS_22Kernel_traits_finalizeILj6144E13__nv_bfloat16S2_fS2_fjLb0ELj1024ELj4ENS_18Kernel_traits_baseILj6144ES2_S2_fS2_fjLj1024EEEEELb0ELb1EEEvNS_9BwdParamsE --------------------------
	.section	.nv.constant0._ZN10layer_norm22ln_bwd_finalize_kernelINS_22Kernel_traits_finalizeILj6144E13__nv_bfloat16S2_fS2_fjLb0ELj1024ELj4ENS_18Kernel_traits_baseILj6144ES2_S2_fS2_fjLj1024EEEEELb0ELb1EEEvNS_9BwdParamsE,"a",@progbits
	.sectionflags	@""
	.align	4
.nv.constant0._ZN10layer_norm22ln_bwd_finalize_kernelINS_22Kernel_traits_finalizeILj6144E13__nv_bfloat16S2_fS2_fjLb0ELj1024ELj4ENS_18Kernel_traits_baseILj6144ES2_S2_fS2_fjLj1024EEEEELb0ELb1EEEvNS_9BwdParamsE:
	.zero		648


//--------------------- .nv.constant0._ZN10layer_norm13ln_bwd_kernelINS_13Kernel_traitsI13__nv_bfloat16S2_fS2_fjLj6144ELj1ELj1ELj8ELj16ENS_18Kernel_traits_baseILj6144ES2_S2_fS2_fjLj256EEEEELb1ELb0ELb1ELb1EEEvNS_9BwdParamsE --------------------------
	.section	.nv.constant0._ZN10layer_norm13ln_bwd_kernelINS_13Kernel_traitsI13__nv_bfloat16S2_fS2_fjLj6144ELj1ELj1ELj8ELj16ENS_18Kernel_traits_baseILj6144ES2_S2_fS2_fjLj256EEEEELb1ELb0ELb1ELb1EEEvNS_9BwdParamsE,"a",@progbits
	.sectionflags	@""
	.align	4
.nv.constant0._ZN10layer_norm13ln_bwd_kernelINS_13Kernel_traitsI13__nv_bfloat16S2_fS2_fjLj6144ELj1ELj1ELj8ELj16ENS_18Kernel_traits_baseILj6144ES2_S2_fS2_fjLj256EEEEELb1ELb0ELb1ELb1EEEvNS_9BwdParamsE:
	.zero		648


//--------------------- .nv.constant0._ZN10layer_norm13ln_bwd_kernelINS_13Kernel_traitsI13__nv_bfloat16S2_fS2_fjLj6144ELj1ELj1ELj8ELj16ENS_18Kernel_traits_baseILj6144ES2_S2_fS2_fjLj256EEEEELb1ELb1ELb0ELb0EEEvNS_9BwdParamsE --------------------------
	.section	.nv.constant0._ZN10layer_norm13ln_bwd_kernelINS_13Kernel_traitsI13__nv_bfloat16S2_fS2_fjLj6144ELj1ELj1ELj8ELj16ENS_18Kernel_traits_baseILj6144ES2_S2_fS2_fjLj256EEEEELb1ELb1ELb0ELb0EEEvNS_9BwdParamsE,"a",@progbits
	.sectionflags	@""
	.align	4
.nv.constant0._ZN10layer_norm13ln_bwd_kernelINS_13Kernel_traitsI13__nv_bfloat16S2_fS2_fjLj6144ELj1ELj1ELj8ELj16ENS_18Kernel_traits_baseILj6144ES2_S2_fS2_fjLj256EEEEELb1ELb1ELb0ELb0EEEvNS_9BwdParamsE:
	.zero		648


//--------------------- .nv.constant0._ZN10layer_norm13ln_bwd_kernelINS_13Kernel_traitsI13__nv_bfloat16S2_fS2_fjLj6144ELj1ELj1ELj8ELj16ENS_18Kernel_traits_baseILj6144ES2_S2_fS2_fjLj256EEEEELb1ELb1ELb0ELb1EEEvNS_9BwdParamsE --------------------------
	.section	.nv.constant0._ZN10layer_norm13ln_bwd_kernelINS_13Kernel_traitsI13__nv_bfloat16S2_fS2_fjLj6144ELj1ELj1ELj8ELj16ENS_18Kernel_traits_baseILj6144ES2_S2_fS2_fjLj256EEEEELb1ELb1ELb0ELb1EEEvNS_9BwdParamsE,"a",@progbits
	.sectionflags	@""
	.align	4
.nv.constant0._ZN10layer_norm13ln_bwd_kernelINS_13Kernel_traitsI13__nv_bfloat16S2_fS2_fjLj6144ELj1ELj1ELj8ELj16ENS_18Kernel_traits_baseILj6144ES2_S2_fS2_fjLj256EEEEELb1ELb1ELb0ELb1EEEvNS_9BwdParamsE:
	.zero		648


//--------------------- .nv.constant0._ZN10layer_norm22ln_bwd_finalize_kernelINS_22Kernel_traits_finalizeILj6144E13__nv_bfloat16S2_fS2_fjLb1ELj1024ELj4ENS_18Kernel_traits_baseILj6144ES2_S2_fS2_fjLj1024EEEEELb1ELb0EEEvNS_9BwdParamsE --------------------------
	.section	.nv.constant0._ZN10layer_norm22ln_bwd_finalize_kernelINS_22Kernel_traits_finalizeILj6144E13__nv_bfloat16S2_fS2_fjLb1ELj1024ELj4ENS_18Kernel_traits_baseILj6144ES2_S2_fS2_fjLj1024EEEEELb1ELb0EEEvNS_9BwdParamsE,"a",@progbits
	.sectionflags	@""
	.align	4
.nv.constant0._ZN10layer_norm22ln_bwd_finalize_kernelINS_22Kernel_traits_finalizeILj6144E13__nv_bfloat16S2_fS2_fjLb1ELj1024ELj4ENS_18Kernel_traits_baseILj6144ES2_S2_fS2_fjLj1024EEEEELb1ELb0EEEvNS_9BwdParamsE:
	.zero		648


//--------------------- .nv.constant0._ZN10layer_norm13ln_bwd_kernelINS_13Kernel_traitsI13__nv_bfloat16S2_fS2_fjLj6144ELj1ELj1ELj8ELj16ENS_18Kernel_traits_baseILj6144ES2_S2_fS2_fjLj256EEEEELb1ELb1ELb1ELb0EEEvNS_9BwdParamsE --------------------------
	.section	.nv.constant0._ZN10layer_norm13ln_bwd_kernelINS_13Kernel_traitsI13__nv_bfloat16S2_fS2_fjLj6144ELj1ELj1ELj8ELj16ENS_18Kernel_traits_baseILj6144ES2_S2_fS2_fjLj256EEEEELb1ELb1ELb1ELb0EEEvNS_9BwdParamsE,"a",@progbits
	.sectionflags	@""
	.align	4
.nv.constant0._ZN10layer_norm13ln_bwd_kernelINS_13Kernel_traitsI13__nv_bfloat16S2_fS2_fjLj6144ELj1ELj1ELj8ELj16ENS_18Kernel_traits_baseILj6144ES2_S2_fS2_fjLj256EEEEELb1ELb1ELb1ELb0EEEvNS_9BwdParamsE:
	.zero		648


//--------------------- .nv.constant0._ZN10layer_norm22ln_bwd_finalize_kernelINS_22Kernel_traits_finalizeILj6144E13__nv_bfloat16S2_fS2_fjLb1ELj1024ELj4ENS_18Kernel_traits_baseILj6144ES2_S2_fS2_fjLj1024EEEEELb1ELb1EEEvNS_9BwdParamsE --------------------------
	.section	.nv.constant0._ZN10layer_norm22ln_bwd_finalize_kernelINS_22Kernel_traits_finalizeILj6144E13__nv_bfloat16S2_fS2_fjLb1ELj1024ELj4ENS_18Kernel_traits_baseILj6144ES2_S2_fS2_fjLj1024EEEEELb1ELb1EEEvNS_9BwdParamsE,"a",@progbits
	.sectionflags	@""
	.align	4
.nv.constant0._ZN10layer_norm22ln_bwd_finalize_kernelINS_22Kernel_traits_finalizeILj6144E13__nv_bfloat16S2_fS2_fjLb1ELj1024ELj4ENS_18Kernel_traits_baseILj6144ES2_S2_fS2_fjLj1024EEEEELb1ELb1EEEvNS_9BwdParamsE:
	.zero		648


//--------------------- .nv.constant0._ZN10layer_norm13ln_bwd_kernelINS_13Kernel_traitsI13__nv_bfloat16S2_fS2_fjLj6144ELj1ELj1ELj8ELj16ENS_18Kernel_traits_baseILj6144ES2_S2_fS2_fjLj256EEEEELb1ELb1ELb1ELb1EEEvNS_9BwdParamsE --------------------------
	.section	.nv.constant0._ZN10layer_norm13ln_bwd_kernelINS_13Kernel_traitsI13__nv_bfloat16S2_fS2_fjLj6144ELj1ELj1ELj8ELj16ENS_18Kernel_traits_baseILj6144ES2_S2_fS2_fjLj256EEEEELb1ELb1ELb1ELb1EEEvNS_9BwdParamsE,"a",@progbits
	.sectionflags	@""
	.align	4
.nv.constant0._ZN10layer_norm13ln_bwd_kernelINS_13Kernel_traitsI13__nv_bfloat16S2_fS2_fjLj6144ELj1ELj1ELj8ELj16ENS_18Kernel_traits_baseILj6144ES2_S2_fS2_fjLj256EEEEELb1ELb1ELb1ELb1EEEvNS_9BwdParamsE:
	.zero		648


//--------------------- .nv.constant0._ZN10layer_norm13ln_bwd_kernelINS_13Kernel_traitsIf13__nv_bfloat16fS2_fjLj6144ELj1ELj1ELj8ELj16ENS_18Kernel_traits_baseILj6144EfS2_fS2_fjLj256EEEEELb0ELb0ELb0ELb0EEEvNS_9BwdParamsE --------------------------
	.section	.nv.constant0._ZN10layer_norm13ln_bwd_kernelINS_13Kernel_traitsIf13__nv_bfloat16fS2_fjLj6144ELj1ELj1ELj8ELj16ENS_18Kernel_traits_baseILj6144EfS2_fS2_fjLj256EEEEELb0ELb0ELb0ELb0EEEvNS_9BwdParamsE,"a",@progbits
	.sectionflags	@""
	.align	4
.nv.constant0._ZN10layer_norm13ln_bwd_kernelINS_13Kernel_traitsIf13__nv_bfloat16fS2_fjLj6144ELj1ELj1ELj8ELj16ENS_18Kernel_traits_baseILj6144EfS2_fS2_fjLj256EEEEELb0ELb0ELb0ELb0EEEvNS_9BwdParamsE:
	.zero		648


//--------------------- .nv.constant0._ZN10layer_norm13ln_bwd_kernelINS_13Kernel_traitsIf13__nv_bfloat16fS2_fjLj6144ELj1ELj1ELj8ELj16ENS_18Kernel_traits_baseILj6144EfS2_fS2_fjLj256EEEEELb0ELb0ELb0ELb1EEEvNS_9BwdParamsE --------------------------
	.section	.nv.constant0._ZN10layer_norm13ln_bwd_kernelINS_13Kernel_traitsIf13__nv_bfloat16fS2_fjLj6144ELj1ELj1ELj8ELj16ENS_18Kernel_traits_baseILj6144EfS2_fS2_fjLj256EEEEELb0ELb0ELb0ELb1EEEvNS_9BwdParamsE,"a",@progbits
	.sectionflags	@""
	.align	4
.nv.constant0._ZN10layer_norm13ln_bwd_kernelINS_13Kernel_traitsIf13__nv_bfloat16fS2_fjLj6144ELj1ELj1ELj8ELj16ENS_18Kernel_traits_baseILj6144EfS2_fS2_fjLj256EEEEELb0ELb0ELb0ELb1EEEvNS_9BwdParamsE:
	.zero		648


//--------------------- .nv.constant0._ZN10layer_norm13ln_bwd_kernelINS_13Kernel_traitsIf13__nv_bfloat16fS2_fjLj6144ELj1ELj1ELj8ELj16ENS_18Kernel_traits_baseILj6144EfS2_fS2_fjLj256EEEEELb0ELb0ELb1ELb0EEEvNS_9BwdParamsE --------------------------
	.section	.nv.constant0._ZN10layer_norm13ln_bwd_kernelINS_13Kernel_traitsIf13__nv_bfloat16fS2_fjLj6144ELj1ELj1ELj8ELj16ENS_18Kernel_traits_baseILj6144EfS2_fS2_fjLj256EEEEELb0ELb0ELb1ELb0EEEvNS_9BwdParamsE,"a",@progbits
	.sectionflags	@""
	.align	4
.nv.constant0._ZN10layer_norm13ln_bwd_kernelINS_13Kernel_traitsIf13__nv_bfloat16fS2_fjLj6144ELj1ELj1ELj8ELj16ENS_18Kernel_traits_baseILj6144EfS2_fS2_fjLj256EEEEELb0ELb0ELb1ELb0EEEvNS_9BwdParamsE:
	.zero		648


//--------------------- .nv.constant0._ZN10layer_norm13ln_bwd_kernelINS_13Kernel_traitsIf13__nv_bfloat16fS2_fjLj6144ELj1ELj1ELj8ELj16ENS_18Kernel_traits_baseILj6144EfS2_fS2_fjLj256EEEEELb0ELb0ELb1ELb1EEEvNS_9BwdParamsE --------------------------
	.section	.nv.constant0._ZN10layer_norm13ln_bwd_kernelINS_13Kernel_traitsIf13__nv_bfloat16fS2_fjLj6144ELj1ELj1ELj8ELj16ENS_18Kernel_traits_baseILj6144EfS2_fS2_fjLj256EEEEELb0ELb0ELb1ELb1EEEvNS_9BwdParamsE,"a",@progbits
	.sectionflags	@""
	.align	4
.nv.constant0._ZN10layer_norm13ln_bwd_kernelINS_13Kernel_traitsIf13__nv_bfloat16fS2_fjLj6144ELj1ELj1ELj8ELj16ENS_18Kernel_traits_baseILj6144EfS2_fS2_fjLj256EEEEELb0ELb0ELb1ELb1EEEvNS_9BwdParamsE:
	.zero		648


//--------------------- .nv.constant0._ZN10layer_norm13ln_bwd_kernelINS_13Kernel_traitsIf13__nv_bfloat16fS2_fjLj6144ELj1ELj1ELj8ELj16ENS_18Kernel_traits_baseILj6144EfS2_fS2_fjLj256EEEEELb0ELb1ELb0ELb0EEEvNS_9BwdParamsE --------------------------
	.section	.nv.constant0._ZN10layer_norm13ln_bwd_kernelINS_13Kernel_traitsIf13__nv_bfloat16fS2_fjLj6144ELj1ELj1ELj8ELj16ENS_18Kernel_traits_baseILj6144EfS2_fS2_fjLj256EEEEELb0ELb1ELb0ELb0EEEvNS_9BwdParamsE,"a",@progbits
	.sectionflags	@""
	.align	4
.nv.constant0._ZN10layer_norm13ln_bwd_kernelINS_13Kernel_traitsIf13__nv_bfloat16fS2_fjLj6144ELj1ELj1ELj8ELj16ENS_18Kernel_traits_baseILj6144EfS2_fS2_fjLj256EEEEELb0ELb1ELb0ELb0EEEvNS_9BwdParamsE:
	.zero		648


//--------------------- .nv.constant0._ZN10layer_norm13ln_bwd_kernelINS_13Kernel_traitsIf13__nv_bfloat16fS2_fjLj6144ELj1ELj1ELj8ELj16ENS_18Kernel_traits_baseILj6144EfS2_fS2_fjLj256EEEEELb0ELb1ELb0ELb1EEEvNS_9BwdParamsE --------------------------
	.section	.nv.constant0._ZN10layer_norm13ln_bwd_kernelINS_13Kernel_traitsIf13__nv_bfloat16fS2_fjLj6144ELj1ELj1ELj8ELj16ENS_18Kernel_traits_baseILj6144EfS2_fS2_fjLj256EEEEELb0ELb1ELb0ELb1EEEvNS_9BwdParamsE,"a",@progbits
	.sectionflags	@""
	.align	4
.nv.constant0._ZN10layer_norm13ln_bwd_kernelINS_13Kernel_traitsIf13__nv_bfloat16fS2_fjLj6144ELj1ELj1ELj8ELj16ENS_18Kernel_traits_baseILj6144EfS2_fS2_fjLj256EEEEELb0ELb1ELb0ELb1EEEvNS_9BwdParamsE:
	.zero		648


//--------------------- .nv.constant0._ZN10layer_norm13ln_bwd_kernelINS_13Kernel_traitsIf13__nv_bfloat16fS2_fjLj6144ELj1ELj1ELj8ELj16ENS_18Kernel_traits_baseILj6144EfS2_fS2_fjLj256EEEEELb0ELb1ELb1ELb0EEEvNS_9BwdParamsE --------------------------
	.section	.nv.constant0._ZN10layer_norm13ln_bwd_kernelINS_13Kernel_traitsIf13__nv_bfloat16fS2_fjLj6144ELj1ELj1ELj8ELj16ENS_18Kernel_traits_baseILj6144EfS2_fS2_fjLj256EEEEELb0ELb1ELb1ELb0EEEvNS_9BwdParamsE,"a",@progbits
	.sectionflags	@""
	.align	4
.nv.constant0._ZN10layer_norm13ln_bwd_kernelINS_13Kernel_traitsIf13__nv_bfloat16fS2_fjLj6144ELj1ELj1ELj8ELj16ENS_18Kernel_traits_baseILj6144EfS2_fS2_fjLj256EEEEELb0ELb1ELb1ELb0EEEvNS_9BwdParamsE:
	.zero		648


//--------------------- .nv.constant0._ZN10layer_norm13ln_bwd_kernelINS_13Kernel_traitsIf13__nv_bfloat16fS2_fjLj6144ELj1ELj1ELj8ELj16ENS_18Kernel_traits_baseILj6144EfS2_fS2_fjLj256EEEEELb0ELb1ELb1ELb1EEEvNS_9BwdParamsE --------------------------
	.section	.nv.constant0._ZN10layer_norm13ln_bwd_kernelINS_13Kernel_traitsIf13__nv_bfloat16fS2_fjLj6144ELj1ELj1ELj8ELj16ENS_18Kernel_traits_baseILj6144EfS2_fS2_fjLj256EEEEELb0ELb1ELb1ELb1EEEvNS_9BwdParamsE,"a",@progbits
	.sectionflags	@""
	.align	4
.nv.constant0._ZN10layer_norm13ln_bwd_kernelINS_13Kernel_traitsIf13__nv_bfloat16fS2_fjLj6144ELj1ELj1ELj8ELj16ENS_18Kernel_traits_baseILj6144EfS2_fS2_fjLj256EEEEELb0ELb1ELb1ELb1EEEvNS_9BwdParamsE:
	.zero		648


//--------------------- .nv.constant0._ZN10layer_norm13ln_bwd_kernelINS_13Kernel_traitsIf13__nv_bfloat16fS2_fjLj6144ELj1ELj1ELj8ELj16ENS_18Kernel_traits_baseILj6144EfS2_fS2_fjLj256EEEEELb1ELb0ELb0ELb0EEEvNS_9BwdParamsE --------------------------
	.section	.nv.constant0._ZN10layer_norm13ln_bwd_kernelINS_13Kernel_traitsIf13__nv_bfloat16fS2_fjLj6144ELj1ELj1ELj8ELj16ENS_18Kernel_traits_baseILj6144EfS2_fS2_fjLj256EEEEELb1ELb0ELb0ELb0EEEvNS_9BwdParamsE,"a",@progbits
	.sectionflags	@""
	.align	4
.nv.constant0._ZN10layer_norm13ln_bwd_kernelINS_13Kernel_traitsIf13__nv_bfloat16fS2_fjLj6144ELj1ELj1ELj8ELj16ENS_18Kernel_traits_baseILj6144EfS2_fS2_fjLj256EEEEELb1ELb0ELb0ELb0EEEvNS_9BwdParamsE:
	.zero		648


//--------------------- .nv.constant0._ZN10layer_norm13ln_bwd_kernelINS_13Kernel_traitsIf13__nv_bfloat16fS2_fjLj6144ELj1ELj1ELj8ELj16ENS_18Kernel_traits_baseILj6144EfS2_fS2_fjLj256EEEEELb1ELb0ELb0ELb1EEEvNS_9BwdParamsE --------------------------
	.section	.nv.constant0._ZN10layer_norm13ln_bwd_kernelINS_13Kernel_traitsIf13__nv_bfloat16fS2_fjLj6144ELj1ELj1ELj8ELj16ENS_18Kernel_traits_baseILj6144EfS2_fS2_fjLj256EEEEELb1ELb0ELb0ELb1EEEvNS_9BwdParamsE,"a",@progbits
	.sectionflags	@""
	.align	4
.nv.constant0._ZN10layer_norm13ln_bwd_kernelINS_13Kernel_traitsIf13__nv_bfloat16fS2_fjLj6144ELj1ELj1ELj8ELj16ENS_18Kernel_traits_baseILj6144EfS2_fS2_fjLj256EEEEELb1ELb0ELb0ELb1EEEvNS_9BwdParamsE:
	.zero		648


//--------------------- .nv.constant0._ZN10layer_norm22ln_bwd_finalize_kernelINS_22Kernel_traits_finalizeILj6144Ef13__nv_bfloat16fS2_fjLb0ELj1024ELj4ENS_18Kernel_traits_baseILj6144EfS2_fS2_fjLj1024EEEEELb0ELb0EEEvNS_9BwdParamsE --------------------------
	.section	.nv.constant0._ZN10layer_norm22ln_bwd_finalize_kernelINS_22Kernel_traits_finalizeILj6144Ef13__nv_bfloat16fS2_fjLb0ELj1024ELj4ENS_18Kernel_traits_baseILj6144EfS2_fS2_fjLj1024EEEEELb0ELb0EEEvNS_9BwdParamsE,"a",@progbits
	.sectionflags	@""
	.align	4
.nv.constant0._ZN10layer_norm22ln_bwd_finalize_kernelINS_22Kernel_traits_finalizeILj6144Ef13__nv_bfloat16fS2_fjLb0ELj1024ELj4ENS_18Kernel_traits_baseILj6144EfS2_fS2_fjLj1024EEEEELb0ELb0EEEvNS_9BwdParamsE:
	.zero		648


//--------------------- .nv.constant0._ZN10layer_norm13ln_bwd_kernelINS_13Kernel_traitsIf13__nv_bfloat16fS2_fjLj6144ELj1ELj1ELj8ELj16ENS_18Kernel_traits_baseILj6144EfS2_fS2_fjLj256EEEEELb1ELb0ELb1ELb0EEEvNS_9BwdParamsE --------------------------
	.section	.nv.constant0._ZN10layer_norm13ln_bwd_kernelINS_13Kernel_traitsIf13__nv_bfloat16fS2_fjLj6144ELj1ELj1ELj8ELj16ENS_18Kernel_traits_baseILj6144EfS2_fS2_fjLj256EEEEELb1ELb0ELb1ELb0EEEvNS_9BwdParamsE,"a",@progbits
	.sectionflags	@""
	.align	4
.nv.constant0._ZN10layer_norm13ln_bwd_kernelINS_13Kernel_traitsIf13__nv_bfloat16fS2_fjLj6144ELj1ELj1ELj8ELj16ENS_18Kernel_traits_baseILj6144EfS2_fS2_fjLj256EEEEELb1ELb0ELb1ELb0EEEvNS_9BwdParamsE:
	.zero		648


//--------------------- .nv.constant0._ZN10layer_norm22ln_bwd_finalize_kernelINS_22Kernel_traits_finalizeILj6144Ef13__nv_bfloat16fS2_fjLb0ELj1024ELj4ENS_18Kernel_traits_baseILj6144EfS2_fS2_fjLj1024EEEEELb0ELb1EEEvNS_9BwdParamsE --------------------------
	.section	.nv.constant0._ZN10layer_norm22ln_bwd_finalize_kernelINS_22Kernel_traits_finalizeILj6144Ef13__nv_bfloat16fS2_fjLb0ELj1024ELj4ENS_18Kernel_traits_baseILj6144EfS2_fS2_fjLj1024EEEEELb0ELb1EEEvNS_9BwdParamsE,"a",@progbits
	.sectionflags	@""
	.align	4
.nv.constant0._ZN10layer_norm22ln_bwd_finalize_kernelINS_22Kernel_traits_finalizeILj6144Ef13__nv_bfloat16fS2_fjLb0ELj1024ELj4ENS_18Kernel_traits_baseILj6144EfS2_fS2_fjLj1024EEEEELb0ELb1EEEvNS_9BwdParamsE:
	.zero		648


//--------------------- .nv.constant0._ZN10layer_norm13ln_bwd_kernelINS_13Kernel_traitsIf13__nv_bfloat16fS2_fjLj6144ELj1ELj1ELj8ELj16ENS_18Kernel_traits_baseILj6144EfS2_fS2_fjLj256EEEEELb1ELb0ELb1ELb1EEEvNS_9BwdParamsE --------------------------
	.section	.nv.constant0._ZN10layer_norm13ln_bwd_kernelINS_13Kernel_traitsIf13__nv_bfloat16fS2_fjLj6144ELj1ELj1ELj8ELj16ENS_18Kernel_traits_baseILj6144EfS2_fS2_fjLj256EEEEELb1ELb0ELb1ELb1EEEvNS_9BwdParamsE,"a",@progbits
	.sectionflags	@""
	.align	4
.nv.constant0._ZN10layer_norm13ln_bwd_kernelINS_13Kernel_traitsIf13__nv_bfloat16fS2_fjLj6144ELj1ELj1ELj8ELj16ENS_18Kernel_traits_baseILj6144EfS2_fS2_fjLj256EEEEELb1ELb0ELb1ELb1EEEvNS_9BwdParamsE:
	.zero		648


//--------------------- .nv.constant0._ZN10layer_norm13ln_bwd_kernelINS_13Kernel_traitsIf13__nv_bfloat16fS2_fjLj6144ELj1ELj1ELj8ELj16ENS_18Kernel_traits_baseILj6144EfS2_fS2_fjLj256EEEEELb1ELb1ELb0ELb0EEEvNS_9BwdParamsE --------------------------
	.section	.nv.constant0._ZN10layer_norm13ln_bwd_kernelINS_13Kernel_traitsIf13__nv_bfloat16fS2_fjLj6144ELj1ELj1ELj8ELj16ENS_18Kernel_traits_baseILj6144EfS2_fS2_fjLj256EEEEELb1ELb1ELb0ELb0EEEvNS_9BwdParamsE,"a",@progbits
	.sectionflags	@""
	.align	4
.nv.constant0._ZN10layer_norm13ln_bwd_kernelINS_13Kernel_traitsIf13__nv_bfloat16fS2_fjLj6144ELj1ELj1ELj8ELj16ENS_18Kernel_traits_baseILj6144EfS2_fS2_fjLj256EEEEELb1ELb1ELb0ELb0EEEvNS_9BwdParamsE:
	.zero		648


//--------------------- .nv.constant0._ZN10layer_norm13ln_bwd_kernelINS_13Kernel_traitsIf13__nv_bfloat16fS2_fjLj6144ELj1ELj1ELj8ELj16ENS_18Kernel_traits_baseILj6144EfS2_fS2_fjLj256EEEEELb1ELb1ELb0ELb1EEEvNS_9BwdParamsE --------------------------
	.section	.nv.constant0._ZN10layer_norm13ln_bwd_kernelINS_13Kernel_traitsIf13__nv_bfloat16fS2_fjLj6144ELj1ELj1ELj8ELj16ENS_18Kernel_traits_baseILj6144EfS2_fS2_fjLj256EEEEELb1ELb1ELb0ELb1EEEvNS_9BwdParamsE,"a",@progbits
	.sectionflags	@""
	.align	4
.nv.constant0._ZN10layer_norm13ln_bwd_kernelINS_13Kernel_traitsIf13__nv_bfloat16fS2_fjLj6144ELj1ELj1ELj8ELj16ENS_18Kernel_traits_baseILj6144EfS2_fS2_fjLj256EEEEELb1ELb1ELb0ELb1EEEvNS_9BwdParamsE:
	.zero		648


//--------------------- .nv.constant0._ZN10layer_norm22ln_bwd_finalize_kernelINS_22Kernel_traits_finalizeILj6144Ef13__nv_bfloat16fS2_fjLb1ELj1024ELj4ENS_18Kernel_traits_baseILj6144EfS2_fS2_fjLj1024EEEEELb1ELb0EEEvNS_9BwdParamsE --------------------------
	.section	.nv.constant0._ZN10layer_norm22ln_bwd_finalize_kernelINS_22Kernel_traits_finalizeILj6144Ef13__nv_bfloat16fS2_fjLb1ELj1024ELj4ENS_18Kernel_traits_baseILj6144EfS2_fS2_fjLj1024EEEEELb1ELb0EEEvNS_9BwdParamsE,"a",@progbits
	.sectionflags	@""
	.align	4
.nv.constant0._ZN10layer_norm22ln_bwd_finalize_kernelINS_22Kernel_traits_finalizeILj6144Ef13__nv_bfloat16fS2_fjLb1ELj1024ELj4ENS_18Kernel_traits_baseILj6144EfS2_fS2_fjLj1024EEEEELb1ELb0EEEvNS_9BwdParamsE:
	.zero		648


//--------------------- .nv.constant0._ZN10layer_norm13ln_bwd_kernelINS_13Kernel_traitsIf13__nv_bfloat16fS2_fjLj6144ELj1ELj1ELj8ELj16ENS_18Kernel_traits_baseILj6144EfS2_fS2_fjLj256EEEEELb1ELb1ELb1ELb0EEEvNS_9BwdParamsE --------------------------
	.section	.nv.constant0._ZN10layer_norm13ln_bwd_kernelINS_13Kernel_traitsIf13__nv_bfloat16fS2_fjLj6144ELj1ELj1ELj8ELj16ENS_18Kernel_traits_baseILj6144EfS2_fS2_fjLj256EEEEELb1ELb1ELb1ELb0EEEvNS_9BwdParamsE,"a",@progbits
	.sectionflags	@""
	.align	4
.nv.constant0._ZN10layer_norm13ln_bwd_kernelINS_13Kernel_traitsIf13__nv_bfloat16fS2_fjLj6144ELj1ELj1ELj8ELj16ENS_18Kernel_traits_baseILj6144EfS2_fS2_fjLj256EEEEELb1ELb1ELb1ELb0EEEvNS_9BwdParamsE:
	.zero		648


//--------------------- .nv.constant0._ZN10layer_norm22ln_bwd_finalize_kernelINS_22Kernel_traits_finalizeILj6144Ef13__nv_bfloat16fS2_fjLb1ELj1024ELj4ENS_18Kernel_traits_baseILj6144EfS2_fS2_fjLj1024EEEEELb1ELb1EEEvNS_9BwdParamsE --------------------------
	.section	.nv.constant0._ZN10layer_norm22ln_bwd_finalize_kernelINS_22Kernel_traits_finalizeILj6144Ef13__nv_bfloat16fS2_fjLb1ELj1024ELj4ENS_18Kernel_traits_baseILj6144EfS2_fS2_fjLj1024EEEEELb1ELb1EEEvNS_9BwdParamsE,"a",@progbits
	.sectionflags	@""
	.align	4
.nv.constant0._ZN10layer_norm22ln_bwd_finalize_kernelINS_22Kernel_traits_finalizeILj6144Ef13__nv_bfloat16fS2_fjLb1ELj1024ELj4ENS_18Kernel_traits_baseILj6144EfS2_fS2_fjLj1024EEEEELb1ELb1EEEvNS_9BwdParamsE:
	.zero		648


//--------------------- .nv.constant0._ZN10layer_norm13ln_bwd_kernelINS_13Kernel_traitsIf13__nv_bfloat16fS2_fjLj6144ELj1ELj1ELj8ELj16ENS_18Kernel_traits_baseILj6144EfS2_fS2_fjLj256EEEEELb1ELb1ELb1ELb1EEEvNS_9BwdParamsE --------------------------
	.section	.nv.constant0._ZN10layer_norm13ln_bwd_kernelINS_13Kernel_traitsIf13__nv_bfloat16fS2_fjLj6144ELj1ELj1ELj8ELj16ENS_18Kernel_traits_baseILj6144EfS2_fS2_fjLj256EEEEELb1ELb1ELb1ELb1EEEvNS_9BwdParamsE,"a",@progbits
	.sectionflags	@""
	.align	4
.nv.constant0._ZN10layer_norm13ln_bwd_kernelINS_13Kernel_traitsIf13__nv_bfloat16fS2_fjLj6144ELj1ELj1ELj8ELj16ENS_18Kernel_traits_baseILj6144EfS2_fS2_fjLj256EEEEELb1ELb1ELb1ELb1EEEvNS_9BwdParamsE:
	.zero		648


//--------------------- .nv.constant0._ZN10layer_norm13ln_bwd_kernelINS_13Kernel_traitsIf6__halfS2_S2_fjLj6144ELj1ELj1ELj8ELj16ENS_18Kernel_traits_baseILj6144EfS2_S2_S2_fjLj256EEEEELb0ELb0ELb0ELb0EEEvNS_9BwdParamsE --------------------------
	.section	.nv.constant0._ZN10layer_norm13ln_bwd_kernelINS_13Kernel_traitsIf6__halfS2_S2_fjLj6144ELj1ELj1ELj8ELj16ENS_18Kernel_traits_baseILj6144EfS2_S2_S2_fjLj256EEEEELb0ELb0ELb0ELb0EEEvNS_9BwdParamsE,"a",@progbits
	.sectionflags	@""
	.align	4
.nv.constant0._ZN10layer_norm13ln_bwd_kernelINS_13Kernel_traitsIf6__halfS2_S2_fjLj6144ELj1ELj1ELj8ELj16ENS_18Kernel_traits_baseILj6144EfS2_S2_S2_fjLj256EEEEELb0ELb0ELb0ELb0EEEvNS_9BwdParamsE:
	.zero		648


//--------------------- .nv.constant0._ZN10layer_norm13ln_bwd_kernelINS_13Kernel_traitsIf6__halfS2_S2_fjLj6144ELj1ELj1ELj8ELj16ENS_18Kernel_traits_baseILj6144EfS2_S2_S2_fjLj256EEEEELb0ELb0ELb0ELb1EEEvNS_9BwdParamsE --------------------------
	.section	.nv.constant0._ZN10layer_norm13ln_bwd_kernelINS_13Kernel_traitsIf6__halfS2_S2_fjLj6144ELj1ELj1ELj8ELj16ENS_18Kernel_traits_baseILj6144EfS2_S2_S2_fjLj256EEEEELb0ELb0ELb0ELb1EEEvNS_9BwdParamsE,"a",@progbits
	.sectionflags	@""
	.align	4
.nv.constant0._ZN10layer_norm13ln_bwd_kernelINS_13Kernel_traitsIf6__halfS2_S2_fjLj6144ELj1ELj1ELj8ELj16ENS_18Kernel_traits_baseILj6144EfS2_S2_S2_fjLj256EEEEELb0ELb0ELb0ELb1EEEvNS_9BwdParamsE:
	.zero		648


//--------------------- .nv.constant0._ZN10layer_norm13ln_bwd_kernelINS_13Kernel_traitsIf6__halfS2_S2_fjLj6144ELj1ELj1ELj8ELj16ENS_18Kernel_traits_baseILj6144EfS2_S2_S2_fjLj256EEEEELb0ELb0ELb1ELb0EEEvNS_9BwdParamsE --------------------------
	.section	.nv.constant0._ZN10layer_norm13ln_bwd_kernelINS_13Kernel_traitsIf6__halfS2_S2_fjLj6144ELj1ELj1ELj8ELj16ENS_18Kernel_traits_baseILj6144EfS2_S2_S2_fjLj256EEEEELb0ELb0ELb1ELb0EEEvNS_9BwdParamsE,"a",@progbits
	.sectionflags	@""
	.align	4
.nv.constant0._ZN10layer_norm13ln_bwd_kernelINS_13Kernel_traitsIf6__halfS2_S2_fjLj6144ELj1ELj1ELj8ELj16ENS_18Kernel_traits_baseILj6144EfS2_S2_S2_fjLj256EEEEELb0ELb0ELb1ELb0EEEvNS_9BwdParamsE:
	.zero		648


//--------------------- .nv.constant0._ZN10layer_norm13ln_bwd_kernelINS_13Kernel_traitsIf6__halfS2_S2_fjLj6144ELj1ELj1ELj8ELj16ENS_18Kernel_traits_baseILj6144EfS2_S2_S2_fjLj256EEEEELb0ELb0ELb1ELb1EEEvNS_9BwdParamsE --------------------------
	.section	.nv.constant0._ZN10layer_norm13ln_bwd_kernelINS_13Kernel_traitsIf6__halfS2_S2_fjLj6144ELj1ELj1ELj8ELj16ENS_18Kernel_traits_baseILj6144EfS2_S2_S2_fjLj256EEEEELb0ELb0ELb1ELb1EEEvNS_9BwdParamsE,"a",@progbits
	.sectionflags	@""
	.align	4
.nv.constant0._ZN10layer_norm13ln_bwd_kernelINS_13Kernel_traitsIf6__halfS2_S2_fjLj6144ELj1ELj1ELj8ELj16ENS_18Kernel_traits_baseILj6144EfS2_S2_S2_fjLj256EEEEELb0ELb0ELb1ELb1EEEvNS_9BwdParamsE:
	.zero		648


//--------------------- .nv.constant0._ZN10layer_norm13ln_bwd_kernelINS_13Kernel_traitsIf6__halfS2_S2_fjLj6144ELj1ELj1ELj8ELj16ENS_18Kernel_traits_baseILj6144EfS2_S2_S2_fjLj256EEEEELb0ELb1ELb0ELb0EEEvNS_9BwdParamsE --------------------------
	.section	.nv.constant0._ZN10layer_norm13ln_bwd_kernelINS_13Kernel_traitsIf6__halfS2_S2_fjLj6144ELj1ELj1ELj8ELj16ENS_18Kernel_traits_baseILj6144EfS2_S2_S2_fjLj256EEEEELb0ELb1ELb0ELb0EEEvNS_9BwdParamsE,"a",@progbits
	.sectionflags	@""
	.align	4
.nv.constant0._ZN10layer_norm13ln_bwd_kernelINS_13Kernel_traitsIf6__halfS2_S2_fjLj6144ELj1ELj1ELj8ELj16ENS_18Kernel_traits_baseILj6144EfS2_S2_S2_fjLj256EEEEELb0ELb1ELb0ELb0EEEvNS_9BwdParamsE:
	.zero		648


//--------------------- .nv.constant0._ZN10layer_norm13ln_bwd_kernelINS_13Kernel_traitsIf6__halfS2_S2_fjLj6144ELj1ELj1ELj8ELj16ENS_18Kernel_traits_baseILj6144EfS2_S2_S2_fjLj256EEEEELb0ELb1ELb0ELb1EEEvNS_9BwdParamsE --------------------------
	.section	.nv.constant0._ZN10layer_norm13ln_bwd_kernelINS_13Kernel_traitsIf6__halfS2_S2_fjLj6144ELj1ELj1ELj8ELj16ENS_18Kernel_traits_baseILj6144EfS2_S2_S2_fjLj256EEEEELb0ELb1ELb0ELb1EEEvNS_9BwdParamsE,"a",@progbits
	.sectionflags	@""
	.align	4
.nv.constant0._ZN10layer_norm13ln_bwd_kernelINS_13Kernel_traitsIf6__halfS2_S2_fjLj6144ELj1ELj1ELj8ELj16ENS_18Kernel_traits_baseILj6144EfS2_S2_S2_fjLj256EEEEELb0ELb1ELb0ELb1EEEvNS_9BwdParamsE:
	.zero		648


//--------------------- .nv.constant0._ZN10layer_norm13ln_bwd_kernelINS_13Kernel_traitsIf6__halfS2_S2_fjLj6144ELj1ELj1ELj8ELj16ENS_18Kernel_traits_baseILj6144EfS2_S2_S2_fjLj256EEEEELb0ELb1ELb1ELb0EEEvNS_9BwdParamsE --------------------------
	.section	.nv.constant0._ZN10layer_norm13ln_bwd_kernelINS_13Kernel_traitsIf6__halfS2_S2_fjLj6144ELj1ELj1ELj8ELj16ENS_18Kernel_traits_baseILj6144EfS2_S2_S2_fjLj256EEEEELb0ELb1ELb1ELb0EEEvNS_9BwdParamsE,"a",@progbits
	.sectionflags	@""
	.align	4
.nv.constant0._ZN10layer_norm13ln_bwd_kernelINS_13Kernel_traitsIf6__halfS2_S2_fjLj6144ELj1ELj1ELj8ELj16ENS_18Kernel_traits_baseILj6144EfS2_S2_S2_fjLj256EEEEELb0ELb1ELb1ELb0EEEvNS_9BwdParamsE:
	.zero		648


//--------------------- .nv.constant0._ZN10layer_norm13ln_bwd_kernelINS_13Kernel_traitsIf6__halfS2_S2_fjLj6144ELj1ELj1ELj8ELj16ENS_18Kernel_traits_baseILj6144EfS2_S2_S2_fjLj256EEEEELb0ELb1ELb1ELb1EEEvNS_9BwdParamsE --------------------------
	.section	.nv.constant0._ZN10layer_norm13ln_bwd_kernelINS_13Kernel_traitsIf6__halfS2_S2_fjLj6144ELj1ELj1ELj8ELj16ENS_18Kernel_traits_baseILj6144EfS2_S2_S2_fjLj256EEEEELb0ELb1ELb1ELb1EEEvNS_9BwdParamsE,"a",@progbits
	.sectionflags	@""
	.align	4
.nv.constant0._ZN10layer_norm13ln_bwd_kernelINS_13Kernel_traitsIf6__halfS2_S2_fjLj6144ELj1ELj1ELj8ELj16ENS_18Kernel_traits_baseILj6144EfS2_S2_S2_fjLj256EEEEELb0ELb1ELb1ELb1EEEvNS_9BwdParamsE:
	.zero		648


//--------------------- .nv.constant0._ZN10layer_norm13ln_bwd_kernelINS_13Kernel_traitsIf6__halfS2_S2_fjLj6144ELj1ELj1ELj8ELj16ENS_18Kernel_traits_baseILj6144EfS2_S2_S2_fjLj256EEEEELb1ELb0ELb0ELb0EEEvNS_9BwdParamsE --------------------------
	.section	.nv.constant0._ZN10layer_norm13ln_bwd_kernelINS_13Kernel_traitsIf6__halfS2_S2_fjLj6144ELj1ELj1ELj8ELj16ENS_18Kernel_traits_baseILj6144EfS2_S2_S2_fjLj256EEEEELb1ELb0ELb0ELb0EEEvNS_9BwdParamsE,"a",@progbits
	.sectionflags	@""
	.align	4
.nv.constant0._ZN10layer_norm13ln_bwd_kernelINS_13Kernel_traitsIf6__halfS2_S2_fjLj6144ELj1ELj1ELj8ELj16ENS_18Kernel_traits_baseILj6144EfS2_S2_S2_fjLj256EEEEELb1ELb0ELb0ELb0EEEvNS_9BwdParamsE:
	.zero		648


//--------------------- .nv.constant0._ZN10layer_norm13ln_bwd_kernelINS_13Kernel_traitsIf6__halfS2_S2_fjLj6144ELj1ELj1ELj8ELj16ENS_18Kernel_traits_baseILj6144EfS2_S2_S2_fjLj256EEEEELb1ELb0ELb0ELb1EEEvNS_9BwdParamsE --------------------------
	.section	.nv.constant0._ZN10layer_norm13ln_bwd_kernelINS_13Kernel_traitsIf6__halfS2_S2_fjLj6144ELj1ELj1ELj8ELj16ENS_18Kernel_traits_baseILj6144EfS2_S2_S2_fjLj256EEEEELb1ELb0ELb0ELb1EEEvNS_9BwdParamsE,"a",@progbits
	.sectionflags	@""
	.align	4
.nv.constant0._ZN10layer_norm13ln_bwd_kernelINS_13Kernel_traitsIf6__halfS2_S2_fjLj6144ELj1ELj1ELj8ELj16ENS_18Kernel_traits_baseILj6144EfS2_S2_S2_fjLj256EEEEELb1ELb0ELb0ELb1EEEvNS_9BwdParamsE:
	.zero		648


//--------------------- .nv.constant0._ZN10layer_norm22ln_bwd_finalize_kernelINS_22Kernel_traits_finalizeILj6144Ef6__halfS2_S2_fjLb0ELj1024ELj4ENS_18Kernel_traits_baseILj6144EfS2_S2_S2_fjLj1024EEEEELb0ELb0EEEvNS_9BwdParamsE --------------------------
	.section	.nv.constant0._ZN10layer_norm22ln_bwd_finalize_kernelINS_22Kernel_traits_finalizeILj6144Ef6__halfS2_S2_fjLb0ELj1024ELj4ENS_18Kernel_traits_baseILj6144EfS2_S2_S2_fjLj1024EEEEELb0ELb0EEEvNS_9BwdParamsE,"a",@progbits
	.sectionflags	@""
	.align	4
.nv.constant0._ZN10layer_norm22ln_bwd_finalize_kernelINS_22Kernel_traits_finalizeILj6144Ef6__halfS2_S2_fjLb0ELj1024ELj4ENS_18Kernel_traits_baseILj6144EfS2_S2_S2_fjLj1024EEEEELb0ELb0EEEvNS_9BwdParamsE:
	.zero		648


//--------------------- .nv.constant0._ZN10layer_norm13ln_bwd_kernelINS_13Kernel_traitsIf6__halfS2_S2_fjLj6144ELj1ELj1ELj8ELj16ENS_18Kernel_traits_baseILj6144EfS2_S2_S2_fjLj256EEEEELb1ELb0ELb1ELb0EEEvNS_9BwdParamsE --------------------------
	.section	.nv.constant0._ZN10layer_norm13ln_bwd_kernelINS_13Kernel_traitsIf6__halfS2_S2_fjLj6144ELj1ELj1ELj8ELj16ENS_18Kernel_traits_baseILj6144EfS2_S2_S2_fjLj256EEEEELb1ELb0ELb1ELb0EEEvNS_9BwdParamsE,"a",@progbits
	.sectionflags	@""
	.align	4
.nv.constant0._ZN10layer_norm13ln_bwd_kernelINS_13Kernel_traitsIf6__halfS2_S2_fjLj6144ELj1ELj1ELj8ELj16ENS_18Kernel_traits_baseILj6144EfS2_S2_S2_fjLj256EEEEELb1ELb0ELb1ELb0EEEvNS_9BwdParamsE:
	.zero		648


//--------------------- .nv.constant0._ZN10layer_norm22ln_bwd_finalize_kernelINS_22Kernel_traits_finalizeILj6144Ef6__halfS2_S2_fjLb0ELj1024ELj4ENS_18Kernel_traits_baseILj6144EfS2_S2_S2_fjLj1024EEEEELb0ELb1EEEvNS_9BwdParamsE --------------------------
	.section	.nv.constant0._ZN10layer_norm22ln_bwd_finalize_kernelINS_22Kernel_traits_finalizeILj6144Ef6__halfS2_S2_fjLb0ELj1024ELj4ENS_18Kernel_traits_baseILj6144EfS2_S2_S2_fjLj1024EEEEELb0ELb1EEEvNS_9BwdParamsE,"a",@progbits
	.sectionflags	@""
	.align	4
.nv.constant0._ZN10layer_norm22ln_bwd_finalize_kernelINS_22Kernel_traits_finalizeILj6144Ef6__halfS2_S2_fjLb0ELj1024ELj4ENS_18Kernel_traits_baseILj6144EfS2_S2_S2_fjLj1024EEEEELb0ELb1EEEvNS_9BwdParamsE:
	.zero		648


//--------------------- .nv.constant0._ZN10layer_norm13ln_bwd_kernelINS_13Kernel_traitsIf6__halfS2_S2_fjLj6144ELj1ELj1ELj8ELj16ENS_18Kernel_traits_baseILj6144EfS2_S2_S2_fjLj256EEEEELb1ELb0ELb1ELb1EEEvNS_9BwdParamsE --------------------------
	.section	.nv.constant0._ZN10layer_norm13ln_bwd_kernelINS_13Kernel_traitsIf6__halfS2_S2_fjLj6144ELj1ELj1ELj8ELj16ENS_18Kernel_traits_baseILj6144EfS2_S2_S2_fjLj256EEEEELb1ELb0ELb1ELb1EEEvNS_9BwdParamsE,"a",@progbits
	.sectionflags	@""
	.align	4
.nv.constant0._ZN10layer_norm13ln_bwd_kernelINS_13Kernel_traitsIf6__halfS2_S2_fjLj6144ELj1ELj1ELj8ELj16ENS_18Kernel_traits_baseILj6144EfS2_S2_S2_fjLj256EEEEELb1ELb0ELb1ELb1EEEvNS_9BwdParamsE:
	.zero		648


//--------------------- .nv.constant0._ZN10layer_norm13ln_bwd_kernelINS_13Kernel_traitsIf6__halfS2_S2_fjLj6144ELj1ELj1ELj8ELj16ENS_18Kernel_traits_baseILj6144EfS2_S2_S2_fjLj256EEEEELb1ELb1ELb0ELb0EEEvNS_9BwdParamsE --------------------------
	.section	.nv.constant0._ZN10layer_norm13ln_bwd_kernelINS_13Kernel_traitsIf6__halfS2_S2_fjLj6144ELj1ELj1ELj8ELj16ENS_18Kernel_traits_baseILj6144EfS2_S2_S2_fjLj256EEEEELb1ELb1ELb0ELb0EEEvNS_9BwdParamsE,"a",@progbits
	.sectionflags	@""
	.align	4
.nv.constant0._ZN10layer_norm13ln_bwd_kernelINS_13Kernel_traitsIf6__halfS2_S2_fjLj6144ELj1ELj1ELj8ELj16ENS_18Kernel_traits_baseILj6144EfS2_S2_S2_fjLj256EEEEELb1ELb1ELb0ELb0EEEvNS_9BwdParamsE:
	.zero		648


//--------------------- .nv.constant0._ZN10layer_norm13ln_bwd_kernelINS_13Kernel_traitsIf6__halfS2_S2_fjLj6144ELj1ELj1ELj8ELj16ENS_18Kernel_traits_baseILj6144EfS2_S2_S2_fjLj256EEEEELb1ELb1ELb0ELb1EEEvNS_9BwdParamsE --------------------------
	.section	.nv.constant0._ZN10layer_norm13ln_bwd_kernelINS_13Kernel_traitsIf6__halfS2_S2_fjLj6144ELj1ELj1ELj8ELj16ENS_18Kernel_traits_baseILj6144EfS2_S2_S2_fjLj256EEEEELb1ELb1ELb0ELb1EEEvNS_9BwdParamsE,"a",@progbits
	.sectionflags	@""
	.align	4
.nv.constant0._ZN10layer_norm13ln_bwd_kernelINS_13Kernel_traitsIf6__halfS2_S2_fjLj6144ELj1ELj1ELj8ELj16ENS_18Kernel_traits_baseILj6144EfS2_S2_S2_fjLj256EEEEELb1ELb1ELb0ELb1EEEvNS_9BwdParamsE:
	.zero		648


//--------------------- .nv.constant0._ZN10layer_norm22ln_bwd_finalize_kernelINS_22Kernel_traits_finalizeILj6144Ef6__halfS2_S2_fjLb1ELj1024ELj4ENS_18Kernel_traits_baseILj6144EfS2_S2_S2_fjLj1024EEEEELb1ELb0EEEvNS_9BwdParamsE --------------------------
	.section	.nv.constant0._ZN10layer_norm22ln_bwd_finalize_kernelINS_22Kernel_traits_finalizeILj6144Ef6__halfS2_S2_fjLb1ELj1024ELj4ENS_18Kernel_traits_baseILj6144EfS2_S2_S2_fjLj1024EEEEELb1ELb0EEEvNS_9BwdParamsE,"a",@progbits
	.sectionflags	@""
	.align	4
.nv.constant0._ZN10layer_norm22ln_bwd_finalize_kernelINS_22Kernel_traits_finalizeILj6144Ef6__halfS2_S2_fjLb1ELj1024ELj4ENS_18Kernel_traits_baseILj6144EfS2_S2_S2_fjLj1024EEEEELb1ELb0EEEvNS_9BwdParamsE:
	.zero		648


//--------------------- .nv.constant0._ZN10layer_norm13ln_bwd_kernelINS_13Kernel_traitsIf6__halfS2_S2_fjLj6144ELj1ELj1ELj8ELj16ENS_18Kernel_traits_baseILj6144EfS2_S2_S2_fjLj256EEEEELb1ELb1ELb1ELb0EEEvNS_9BwdParamsE --------------------------
	.section	.nv.constant0._ZN10layer_norm13ln_bwd_kernelINS_13Kernel_traitsIf6__halfS2_S2_fjLj6144ELj1ELj1ELj8ELj16ENS_18Kernel_traits_baseILj6144EfS2_S2_S2_fjLj256EEEEELb1ELb1ELb1ELb0EEEvNS_9BwdParamsE,"a",@progbits
	.sectionflags	@""
	.align	4
.nv.constant0._ZN10layer_norm13ln_bwd_kernelINS_13Kernel_traitsIf6__halfS2_S2_fjLj6144ELj1ELj1ELj8ELj16ENS_18Kernel_traits_baseILj6144EfS2_S2_S2_fjLj256EEEEELb1ELb1ELb1ELb0EEEvNS_9BwdParamsE:
	.zero		648


//--------------------- .nv.constant0._ZN10layer_norm22ln_bwd_finalize_kernelINS_22Kernel_traits_finalizeILj6144Ef6__halfS2_S2_fjLb1ELj1024ELj4ENS_18Kernel_traits_baseILj6144EfS2_S2_S2_fjLj1024EEEEELb1ELb1EEEvNS_9BwdParamsE --------------------------
	.section	.nv.constant0._ZN10layer_norm22ln_bwd_finalize_kernelINS_22Kernel_traits_finalizeILj6144Ef6__halfS2_S2_fjLb1ELj1024ELj4ENS_18Kernel_traits_baseILj6144EfS2_S2_S2_fjLj1024EEEEELb1ELb1EEEvNS_9BwdParamsE,"a",@progbits
	.sectionflags	@""
	.align	4
.nv.constant0._ZN10layer_norm22ln_bwd_finalize_kernelINS_22Kernel_traits_finalizeILj6144Ef6__halfS2_S2_fjLb1ELj1024ELj4ENS_18Kernel_traits_baseILj6144EfS2_S2_S2_fjLj1024EEEEELb1ELb1EEEvNS_9BwdParamsE:
	.zero		648


//--------------------- .nv.constant0._ZN10layer_norm13ln_bwd_kernelINS_13Kernel_traitsIf6__halfS2_S2_fjLj6144ELj1ELj1ELj8ELj16ENS_18Kernel_traits_baseILj6144EfS2_S2_S2_fjLj256EEEEELb1ELb1ELb1ELb1EEEvNS_9BwdParamsE --------------------------
	.section	.nv.constant0._ZN10layer_norm13ln_bwd_kernelINS_13Kernel_traitsIf6__halfS2_S2_fjLj6144ELj1ELj1ELj8ELj16ENS_18Kernel_traits_baseILj6144EfS2_S2_S2_fjLj256EEEEELb1ELb1ELb1ELb1EEEvNS_9BwdParamsE,"a",@progbits
	.sectionflags	@""
	.align	4
.nv.constant0._ZN10layer_norm13ln_bwd_kernelINS_13Kernel_traitsIf6__halfS2_S2_fjLj6144ELj1ELj1ELj8ELj16ENS_18Kernel_traits_baseILj6144EfS2_S2_S2_fjLj256EEEEELb1ELb1ELb1ELb1EEEvNS_9BwdParamsE:
	.zero		648


//--------------------- .nv.constant0._ZN10layer_norm13ln_bwd_kernelINS_13Kernel_traitsI6__halfS2_fS2_fjLj6144ELj1ELj1ELj8ELj16ENS_18Kernel_traits_baseILj6144ES2_S2_fS2_fjLj256EEEEELb0ELb0ELb0ELb0EEEvNS_9BwdParamsE --------------------------
	.section	.nv.constant0._ZN10layer_norm13ln_bwd_kernelINS_13Kernel_traitsI6__halfS2_fS2_fjLj6144ELj1ELj1ELj8ELj16ENS_18Kernel_traits_baseILj6144ES2_S2_fS2_fjLj256EEEEELb0ELb0ELb0ELb0EEEvNS_9BwdParamsE,"a",@progbits
	.sectionflags	@""
	.align	4
.nv.constant0._ZN10layer_norm13ln_bwd_kernelINS_13Kernel_traitsI6__halfS2_fS2_fjLj6144ELj1ELj1ELj8ELj16ENS_18Kernel_traits_baseILj6144ES2_S2_fS2_fjLj256EEEEELb0ELb0ELb0ELb0EEEvNS_9BwdParamsE:
	.zero		648


//--------------------- .nv.constant0._ZN10layer_norm13ln_bwd_kernelINS_13Kernel_traitsI6__halfS2_fS2_fjLj6144ELj1ELj1ELj8ELj16ENS_18Kernel_traits_baseILj6144ES2_S2_fS2_fjLj256EEEEELb0ELb0ELb0ELb1EEEvNS_9BwdParamsE --------------------------
	.section	.nv.constant0._ZN10layer_norm13ln_bwd_kernelINS_13Kernel_traitsI6__halfS2_fS2_fjLj6144ELj1ELj1ELj8ELj16ENS_18Kernel_traits_baseILj6144ES2_S2_fS2_fjLj256EEEEELb0ELb0ELb0ELb1EEEvNS_9BwdParamsE,"a",@progbits
	.sectionflags	@""
	.align	4
.nv.constant0._ZN10layer_norm13ln_bwd_kernelINS_13Kernel_traitsI6__halfS2_fS2_fjLj6144ELj1ELj1ELj8ELj16ENS_18Kernel_traits_baseILj6144ES2_S2_fS2_fjLj256EEEEELb0ELb0ELb0ELb1EEEvNS_9BwdParamsE:
	.zero		648


//--------------------- .nv.constant0._ZN10layer_norm13ln_bwd_kernelINS_13Kernel_traitsI6__halfS2_fS2_fjLj6144ELj1ELj1ELj8ELj16ENS_18Kernel_traits_baseILj6144ES2_S2_fS2_fjLj256EEEEELb0ELb0ELb1ELb0EEEvNS_9BwdParamsE --------------------------
	.section	.nv.constant0._ZN10layer_norm13ln_bwd_kernelINS_13Kernel_traitsI6__halfS2_fS2_fjLj6144ELj1ELj1ELj8ELj16ENS_18Kernel_traits_baseILj6144ES2_S2_fS2_fjLj256EEEEELb0ELb0ELb1ELb0EEEvNS_9BwdParamsE,"a",@progbits
	.sectionflags	@""
	.align	4
.nv.constant0._ZN10layer_norm13ln_bwd_kernelINS_13Kernel_traitsI6__halfS2_fS2_fjLj6144ELj1ELj1ELj8ELj16ENS_18Kernel_traits_baseILj6144ES2_S2_fS2_fjLj256EEEEELb0ELb0ELb1ELb0EEEvNS_9BwdParamsE:
	.zero		648


//--------------------- .nv.constant0._ZN10layer_norm13ln_bwd_kernelINS_13Kernel_traitsI6__halfS2_fS2_fjLj6144ELj1ELj1ELj8ELj16ENS_18Kernel_traits_baseILj6144ES2_S2_fS2_fjLj256EEEEELb0ELb0ELb1ELb1EEEvNS_9BwdParamsE --------------------------
	.section	.nv.constant0._ZN10layer_norm13ln_bwd_kernelINS_13Kernel_traitsI6__halfS2_fS2_fjLj6144ELj1ELj1ELj8ELj16ENS_18Kernel_traits_baseILj6144ES2_S2_fS2_fjLj256EEEEELb0ELb0ELb1ELb1EEEvNS_9BwdParamsE,"a",@progbits
	.sectionflags	@""
	.align	4
.nv.constant0._ZN10layer_norm13ln_bwd_kernelINS_13Kernel_traitsI6__halfS2_fS2_fjLj6144ELj1ELj1ELj8ELj16ENS_18Kernel_traits_baseILj6144ES2_S2_fS2_fjLj256EEEEELb0ELb0ELb1ELb1EEEvNS_9BwdParamsE:
	.zero		648


//--------------------- .nv.constant0._ZN10layer_norm13ln_bwd_kernelINS_13Kernel_traitsI6__halfS2_fS2_fjLj6144ELj1ELj1ELj8ELj16ENS_18Kernel_traits_baseILj6144ES2_S2_fS2_fjLj256EEEEELb0ELb1ELb0ELb0EEEvNS_9BwdParamsE --------------------------
	.section	.nv.constant0._ZN10layer_norm13ln_bwd_kernelINS_13Kernel_traitsI6__halfS2_fS2_fjLj6144ELj1ELj1ELj8ELj16ENS_18Kernel_traits_baseILj6144ES2_S2_fS2_fjLj256EEEEELb0ELb1ELb0ELb0EEEvNS_9BwdParamsE,"a",@progbits
	.sectionflags	@""
	.align	4
.nv.constant0._ZN10layer_norm13ln_bwd_kernelINS_13Kernel_traitsI6__halfS2_fS2_fjLj6144ELj1ELj1ELj8ELj16ENS_18Kernel_traits_baseILj6144ES2_S2_fS2_fjLj256EEEEELb0ELb1ELb0ELb0EEEvNS_9BwdParamsE:
	.zero		648


//--------------------- .nv.constant0._ZN10layer_norm13ln_bwd_kernelINS_13Kernel_traitsI6__halfS2_fS2_fjLj6144ELj1ELj1ELj8ELj16ENS_18Kernel_traits_baseILj6144ES2_S2_fS2_fjLj256EEEEELb0ELb1ELb0ELb1EEEvNS_9BwdParamsE --------------------------
	.section	.nv.constant0._ZN10layer_norm13ln_bwd_kernelINS_13Kernel_traitsI6__halfS2_fS2_fjLj6144ELj1ELj1ELj8ELj16ENS_18Kernel_traits_baseILj6144ES2_S2_fS2_fjLj256EEEEELb0ELb1ELb0ELb1EEEvNS_9BwdParamsE,"a",@progbits
	.sectionflags	@""
	.align	4
.nv.constant0._ZN10layer_norm13ln_bwd_kernelINS_13Kernel_traitsI6__halfS2_fS2_fjLj6144ELj1ELj1ELj8ELj16ENS_18Kernel_traits_baseILj6144ES2_S2_fS2_fjLj256EEEEELb0ELb1ELb0ELb1EEEvNS_9BwdParamsE:
	.zero		648


//--------------------- .nv.constant0._ZN10layer_norm13ln_bwd_kernelINS_13Kernel_traitsI6__halfS2_fS2_fjLj6144ELj1ELj1ELj8ELj16ENS_18Kernel_traits_baseILj6144ES2_S2_fS2_fjLj256EEEEELb0ELb1ELb1ELb0EEEvNS_9BwdParamsE --------------------------
	.section	.nv.constant0._ZN10layer_norm13ln_bwd_kernelINS_13Kernel_traitsI6__halfS2_fS2_fjLj6144ELj1ELj1ELj8ELj16ENS_18Kernel_traits_baseILj6144ES2_S2_fS2_fjLj256EEEEELb0ELb1ELb1ELb0EEEvNS_9BwdParamsE,"a",@progbits
	.sectionflags	@""
	.align	4
.nv.constant0._ZN10layer_norm13ln_bwd_kernelINS_13Kernel_traitsI6__halfS2_fS2_fjLj6144ELj1ELj1ELj8ELj16ENS_18Kernel_traits_baseILj6144ES2_S2_fS2_fjLj256EEEEELb0ELb1ELb1ELb0EEEvNS_9BwdParamsE:
	.zero		648


//--------------------- .nv.constant0._ZN10layer_norm13ln_bwd_kernelINS_13Kernel_traitsI6__halfS2_fS2_fjLj6144ELj1ELj1ELj8ELj16ENS_18Kernel_traits_baseILj6144ES2_S2_fS2_fjLj256EEEEELb0ELb1ELb1ELb1EEEvNS_9BwdParamsE --------------------------
	.section	.nv.constant0._ZN10layer_norm13ln_bwd_kernelINS_13Kernel_traitsI6__halfS2_fS2_fjLj6144ELj1ELj1ELj8ELj16ENS_18Kernel_traits_baseILj6144ES2_S2_fS2_fjLj256EEEEELb0ELb1ELb1ELb1EEEvNS_9BwdParamsE,"a",@progbits
	.sectionflags	@""
	.align	4
.nv.constant0._ZN10layer_norm13ln_bwd_kernelINS_13Kernel_traitsI6__halfS2_fS2_fjLj6144ELj1ELj1ELj8ELj16ENS_18Kernel_traits_baseILj6144ES2_S2_fS2_fjLj256EEEEELb0ELb1ELb1ELb1EEEvNS_9BwdParamsE:
	.zero		648


//--------------------- .nv.constant0._ZN10layer_norm13ln_bwd_kernelINS_13Kernel_traitsI6__halfS2_fS2_fjLj6144ELj1ELj1ELj8ELj16ENS_18Kernel_traits_baseILj6144ES2_S2_fS2_fjLj256EEEEELb1ELb0ELb0ELb0EEEvNS_9BwdParamsE --------------------------
	.section	.nv.constant0._ZN10layer_norm13ln_bwd_kernelINS_13Kernel_traitsI6__halfS2_fS2_fjLj6144ELj1ELj1ELj8ELj16ENS_18Kernel_traits_baseILj6144ES2_S2_fS2_fjLj256EEEEELb1ELb0ELb0ELb0EEEvNS_9BwdParamsE,"a",@progbits
	.sectionflags	@""
	.align	4
.nv.constant0._ZN10layer_norm13ln_bwd_kernelINS_13Kernel_traitsI6__halfS2_fS2_fjLj6144ELj1ELj1ELj8ELj16ENS_18Kernel_traits_baseILj6144ES2_S2_fS2_fjLj256EEEEELb1ELb0ELb0ELb0EEEvNS_9BwdParamsE:
	.zero		648


//--------------------- .nv.constant0._ZN10layer_norm13ln_bwd_kernelINS_13Kernel_traitsI6__halfS2_fS2_fjLj6144ELj1ELj1ELj8ELj16ENS_18Kernel_traits_baseILj6144ES2_S2_fS2_fjLj256EEEEELb1ELb0ELb0ELb1EEEvNS_9BwdParamsE --------------------------
	.section	.nv.constant0._ZN10layer_norm13ln_bwd_kernelINS_13Kernel_traitsI6__halfS2_fS2_fjLj6144ELj1ELj1ELj8ELj16ENS_18Kernel_traits_baseILj6144ES2_S2_fS2_fjLj256EEEEELb1ELb0ELb0ELb1EEEvNS_9BwdParamsE,"a",@progbits
	.sectionflags	@""
	.align	4
.nv.constant0._ZN10layer_norm13ln_bwd_kernelINS_13Kernel_traitsI6__halfS2_fS2_fjLj6144ELj1ELj1ELj8ELj16ENS_18Kernel_traits_baseILj6144ES2_S2_fS2_fjLj256EEEEELb1ELb0ELb0ELb1EEEvNS_9BwdParamsE:
	.zero		648


//--------------------- .nv.constant0._ZN10layer_norm22ln_bwd_finalize_kernelINS_22Kernel_traits_finalizeILj6144E6__halfS2_fS2_fjLb0ELj1024ELj4ENS_18Kernel_traits_baseILj6144ES2_S2_fS2_fjLj1024EEEEELb0ELb0EEEvNS_9BwdParamsE --------------------------
	.section	.nv.constant0._ZN10layer_norm22ln_bwd_finalize_kernelINS_22Kernel_traits_finalizeILj6144E6__halfS2_fS2_fjLb0ELj1024ELj4ENS_18Kernel_traits_baseILj6144ES2_S2_fS2_fjLj1024EEEEELb0ELb0EEEvNS_9BwdParamsE,"a",@progbits
	.sectionflags	@""
	.align	4
.nv.constant0._ZN10layer_norm22ln_bwd_finalize_kernelINS_22Kernel_traits_finalizeILj6144E6__halfS2_fS2_fjLb0ELj1024ELj4ENS_18Kernel_traits_baseILj6144ES2_S2_fS2_fjLj1024EEEEELb0ELb0EEEvNS_9BwdParamsE:
	.zero		648


//--------------------- .nv.constant0._ZN10layer_norm13ln_bwd_kernelINS_13Kernel_traitsI6__halfS2_fS2_fjLj6144ELj1ELj1ELj8ELj16ENS_18Kernel_traits_baseILj6144ES2_S2_fS2_fjLj256EEEEELb1ELb0ELb1ELb0EEEvNS_9BwdParamsE --------------------------
	.section	.nv.constant0._ZN10layer_norm13ln_bwd_kernelINS_13Kernel_traitsI6__halfS2_fS2_fjLj6144ELj1ELj1ELj8ELj16ENS_18Kernel_traits_baseILj6144ES2_S2_fS2_fjLj256EEEEELb1ELb0ELb1ELb0EEEvNS_9BwdParamsE,"a",@progbits
	.sectionflags	@""
	.align	4
.nv.constant0._ZN10layer_norm13ln_bwd_kernelINS_13Kernel_traitsI6__halfS2_fS2_fjLj6144ELj1ELj1ELj8ELj16ENS_18Kernel_traits_baseILj6144ES2_S2_fS2_fjLj256EEEEELb1ELb0ELb1ELb0EEEvNS_9BwdParamsE:
	.zero		648


//--------------------- .nv.constant0._ZN10layer_norm22ln_bwd_finalize_kernelINS_22Kernel_traits_finalizeILj6144E6__halfS2_fS2_fjLb0ELj1024ELj4ENS_18Kernel_traits_baseILj6144ES2_S2_fS2_fjLj1024EEEEELb0ELb1EEEvNS_9BwdParamsE --------------------------
	.section	.nv.constant0._ZN10layer_norm22ln_bwd_finalize_kernelINS_22Kernel_traits_finalizeILj6144E6__halfS2_fS2_fjLb0ELj1024ELj4ENS_18Kernel_traits_baseILj6144ES2_S2_fS2_fjLj1024EEEEELb0ELb1EEEvNS_9BwdParamsE,"a",@progbits
	.sectionflags	@""
	.align	4
.nv.constant0._ZN10layer_norm22ln_bwd_finalize_kernelINS_22Kernel_traits_finalizeILj6144E6__halfS2_fS2_fjLb0ELj1024ELj4ENS_18Kernel_traits_baseILj6144ES2_S2_fS2_fjLj1024EEEEELb0ELb1EEEvNS_9BwdParamsE:
	.zero		648


//--------------------- .nv.constant0._ZN10layer_norm13ln_bwd_kernelINS_13Kernel_traitsI6__halfS2_fS2_fjLj6144ELj1ELj1ELj8ELj16ENS_18Kernel_traits_baseILj6144ES2_S2_fS2_fjLj256EEEEELb1ELb0ELb1ELb1EEEvNS_9BwdParamsE --------------------------
	.section	.nv.constant0._ZN10layer_norm13ln_bwd_kernelINS_13Kernel_traitsI6__halfS2_fS2_fjLj6144ELj1ELj1ELj8ELj16ENS_18Kernel_traits_baseILj6144ES2_S2_fS2_fjLj256EEEEELb1ELb0ELb1ELb1EEEvNS_9BwdParamsE,"a",@progbits
	.sectionflags	@""
	.align	4
.nv.constant0._ZN10layer_norm13ln_bwd_kernelINS_13Kernel_traitsI6__halfS2_fS2_fjLj6144ELj1ELj1ELj8ELj16ENS_18Kernel_traits_baseILj6144ES2_S2_fS2_fjLj256EEEEELb1ELb0ELb1ELb1EEEvNS_9BwdParamsE:
	.zero		648


//--------------------- .nv.constant0._ZN10layer_norm13ln_bwd_kernelINS_13Kernel_traitsI6__halfS2_fS2_fjLj6144ELj1ELj1ELj8ELj16ENS_18Kernel_traits_baseILj6144ES2_S2_fS2_fjLj256EEEEELb1ELb1ELb0ELb0EEEvNS_9BwdParamsE --------------------------
	.section	.nv.constant0._ZN10layer_norm13ln_bwd_kernelINS_13Kernel_traitsI6__halfS2_fS2_fjLj6144ELj1ELj1ELj8ELj16ENS_18Kernel_traits_baseILj6144ES2_S2_fS2_fjLj256EEEEELb1ELb1ELb0ELb0EEEvNS_9BwdParamsE,"a",@progbits
	.sectionflags	@""
	.align	4
.nv.constant0._ZN10layer_norm13ln_bwd_kernelINS_13Kernel_traitsI6__halfS2_fS2_fjLj6144ELj1ELj1ELj8ELj16ENS_18Kernel_traits_baseILj6144ES2_S2_fS2_fjLj256EEEEELb1ELb1ELb0ELb0EEEvNS_9BwdParamsE:
	.zero		648


//--------------------- .nv.constant0._ZN10layer_norm13ln_bwd_kernelINS_13Kernel_traitsI6__halfS2_fS2_fjLj6144ELj1ELj1ELj8ELj16ENS_18Kernel_traits_baseILj6144ES2_S2_fS2_fjLj256EEEEELb1ELb1ELb0ELb1EEEvNS_9BwdParamsE --------------------------
	.section	.nv.constant0._ZN10layer_norm13ln_bwd_kernelINS_13Kernel_traitsI6__halfS2_fS2_fjLj6144ELj1ELj1ELj8ELj16ENS_18Kernel_traits_baseILj6144ES2_S2_fS2_fjLj256EEEEELb1ELb1ELb0ELb1EEEvNS_9BwdParamsE,"a",@progbits
	.sectionflags	@""
	.align	4
.nv.constant0._ZN10layer_norm13ln_bwd_kernelINS_13Kernel_traitsI6__halfS2_fS2_fjLj6144ELj1ELj1ELj8ELj16ENS_18Kernel_traits_baseILj6144ES2_S2_fS2_fjLj256EEEEELb1ELb1ELb0ELb1EEEvNS_9BwdParamsE:
	.zero		648


//--------------------- .nv.constant0._ZN10layer_norm22ln_bwd_finalize_kernelINS_22Kernel_traits_finalizeILj6144E6__halfS2_fS2_fjLb1ELj1024ELj4ENS_18Kernel_traits_baseILj6144ES2_S2_fS2_fjLj1024EEEEELb1ELb0EEEvNS_9BwdParamsE --------------------------
	.section	.nv.constant0._ZN10layer_norm22ln_bwd_finalize_kernelINS_22Kernel_traits_finalizeILj6144E6__halfS2_fS2_fjLb1ELj1024ELj4ENS_18Kernel_traits_baseILj6144ES2_S2_fS2_fjLj1024EEEEELb1ELb0EEEvNS_9BwdParamsE,"a",@progbits
	.sectionflags	@""
	.align	4
.nv.constant0._ZN10layer_norm22ln_bwd_finalize_kernelINS_22Kernel_traits_finalizeILj6144E6__halfS2_fS2_fjLb1ELj1024ELj4ENS_18Kernel_traits_baseILj6144ES2_S2_fS2_fjLj1024EEEEELb1ELb0EEEvNS_9BwdParamsE:
	.zero		648


//--------------------- .nv.constant0._ZN10layer_norm13ln_bwd_kernelINS_13Kernel_traitsI6__halfS2_fS2_fjLj6144ELj1ELj1ELj8ELj16ENS_18Kernel_traits_baseILj6144ES2_S2_fS2_fjLj256EEEEELb1ELb1ELb1ELb0EEEvNS_9BwdParamsE --------------------------
	.section	.nv.constant0._ZN10layer_norm13ln_bwd_kernelINS_13Kernel_traitsI6__halfS2_fS2_fjLj6144ELj1ELj1ELj8ELj16ENS_18Kernel_traits_baseILj6144ES2_S2_fS2_fjLj256EEEEELb1ELb1ELb1ELb0EEEvNS_9BwdParamsE,"a",@progbits
	.sectionflags	@""
	.align	4
.nv.constant0._ZN10layer_norm13ln_bwd_kernelINS_13Kernel_traitsI6__halfS2_fS2_fjLj6144ELj1ELj1ELj8ELj16ENS_18Kernel_traits_baseILj6144ES2_S2_fS2_fjLj256EEEEELb1ELb1ELb1ELb0EEEvNS_9BwdParamsE:
	.zero		648


//--------------------- .nv.constant0._ZN10layer_norm22ln_bwd_finalize_kernelINS_22Kernel_traits_finalizeILj6144E6__halfS2_fS2_fjLb1ELj1024ELj4ENS_18Kernel_traits_baseILj6144ES2_S2_fS2_fjLj1024EEEEELb1ELb1EEEvNS_9BwdParamsE --------------------------
	.section	.nv.constant0._ZN10layer_norm22ln_bwd_finalize_kernelINS_22Kernel_traits_finalizeILj6144E6__halfS2_fS2_fjLb1ELj1024ELj4ENS_18Kernel_traits_baseILj6144ES2_S2_fS2_fjLj1024EEEEELb1ELb1EEEvNS_9BwdParamsE,"a",@progbits
	.sectionflags	@""
	.align	4
.nv.constant0._ZN10layer_norm22ln_bwd_finalize_kernelINS_22Kernel_traits_finalizeILj6144E6__halfS2_fS2_fjLb1ELj1024ELj4ENS_18Kernel_traits_baseILj6144ES2_S2_fS2_fjLj1024EEEEELb1ELb1EEEvNS_9BwdParamsE:
	.zero		648


//--------------------- .nv.constant0._ZN10layer_norm13ln_bwd_kernelINS_13Kernel_traitsI6__halfS2_fS2_fjLj6144ELj1ELj1ELj8ELj16ENS_18Kernel_traits_baseILj6144ES2_S2_fS2_fjLj256EEEEELb1ELb1ELb1ELb1EEEvNS_9BwdParamsE --------------------------
	.section	.nv.constant0._ZN10layer_norm13ln_bwd_kernelINS_13Kernel_traitsI6__halfS2_fS2_fjLj6144ELj1ELj1ELj8ELj16ENS_18Kernel_traits_baseILj6144ES2_S2_fS2_fjLj256EEEEELb1ELb1ELb1ELb1EEEvNS_9BwdParamsE,"a",@progbits
	.sectionflags	@""
	.align	4
.nv.constant0._ZN10layer_norm13ln_bwd_kernelINS_13Kernel_traitsI6__halfS2_fS2_fjLj6144ELj1ELj1ELj8ELj16ENS_18Kernel_traits_baseILj6144ES2_S2_fS2_fjLj256EEEEELb1ELb1ELb1ELb1EEEvNS_9BwdParamsE:
	.zero		648


//--------------------- .nv.constant0._ZN10layer_norm13ln_bwd_kernelINS_13Kernel_traitsIf6__halffS2_fjLj6144ELj1ELj1ELj8ELj16ENS_18Kernel_traits_baseILj6144EfS2_fS2_fjLj256EEEEELb0ELb0ELb0ELb0EEEvNS_9BwdParamsE --------------------------
	.section	.nv.constant0._ZN10layer_norm13ln_bwd_kernelINS_13Kernel_traitsIf6__halffS2_fjLj6144ELj1ELj1ELj8ELj16ENS_18Kernel_traits_baseILj6144EfS2_fS2_fjLj256EEEEELb0ELb0ELb0ELb0EEEvNS_9BwdParamsE,"a",@progbits
	.sectionflags	@""
	.align	4
.nv.constant0._ZN10layer_norm13ln_bwd_kernelINS_13Kernel_traitsIf6__halffS2_fjLj6144ELj1ELj1ELj8ELj16ENS_18Kernel_traits_baseILj6144EfS2_fS2_fjLj256EEEEELb0ELb0ELb0ELb0EEEvNS_9BwdParamsE:
	.zero		648


//--------------------- .nv.constant0._ZN10layer_norm13ln_bwd_kernelINS_13Kernel_traitsIf6__halffS2_fjLj6144ELj1ELj1ELj8ELj16ENS_18Kernel_traits_baseILj6144EfS2_fS2_fjLj256EEEEELb0ELb0ELb0ELb1EEEvNS_9BwdParamsE --------------------------
	.section	.nv.constant0._ZN10layer_norm13ln_bwd_kernelINS_13Kernel_traitsIf6__halffS2_fjLj6144ELj1ELj1ELj8ELj16ENS_18Kernel_traits_baseILj6144EfS2_fS2_fjLj256EEEEELb0ELb0ELb0ELb1EEEvNS_9BwdParamsE,"a",@progbits
	.sectionflags	@""
	.align	4
.nv.constant0._ZN10layer_norm13ln_bwd_kernelINS_13Kernel_traitsIf6__halffS2_fjLj6144ELj1ELj1ELj8ELj16ENS_18Kernel_traits_baseILj6144EfS2_fS2_fjLj256EEEEELb0ELb0ELb0ELb1EEEvNS_9BwdParamsE:
	.zero		648


//--------------------- .nv.constant0._ZN10layer_norm13ln_bwd_kernelINS_13Kernel_traitsIf6__halffS2_fjLj6144ELj1ELj1ELj8ELj16ENS_18Kernel_traits_baseILj6144EfS2_fS2_fjLj256EEEEELb0ELb0ELb1ELb0EEEvNS_9BwdParamsE --------------------------
	.section	.nv.constant0._ZN10layer_norm13ln_bwd_kernelINS_13Kernel_traitsIf6__halffS2_fjLj6144ELj1ELj1ELj8ELj16ENS_18Kernel_traits_baseILj6144EfS2_fS2_fjLj256EEEEELb0ELb0ELb1ELb0EEEvNS_9BwdParamsE,"a",@progbits
	.sectionflags	@""
	.align	4
.nv.constant0._ZN10layer_norm13ln_bwd_kernelINS_13Kernel_traitsIf6__halffS2_fjLj6144ELj1ELj1ELj8ELj16ENS_18Kernel_traits_baseILj6144EfS2_fS2_fjLj256EEEEELb0ELb0ELb1ELb0EEEvNS_9BwdParamsE:
	.zero		648


//--------------------- .nv.constant0._ZN10layer_norm13ln_bwd_kernelINS_13Kernel_traitsIf6__halffS2_fjLj6144ELj1ELj1ELj8ELj16ENS_18Kernel_traits_baseILj6144EfS2_fS2_fjLj256EEEEELb0ELb0ELb1ELb1EEEvNS_9BwdParamsE --------------------------
	.section	.nv.constant0._ZN10layer_norm13ln_bwd_kernelINS_13Kernel_traitsIf6__halffS2_fjLj6144ELj1ELj1ELj8ELj16ENS_18Kernel_traits_baseILj6144EfS2_fS2_fjLj256EEEEELb0ELb0ELb1ELb1EEEvNS_9BwdParamsE,"a",@progbits
	.sectionflags	@""
	.align	4
.nv.constant0._ZN10layer_norm13ln_bwd_kernelINS_13Kernel_traitsIf6__halffS2_fjLj6144ELj1ELj1ELj8ELj16ENS_18Kernel_traits_baseILj6144EfS2_fS2_fjLj256EEEEELb0ELb0ELb1ELb1EEEvNS_9BwdParamsE:
	.zero		648


//--------------------- .nv.constant0._ZN10layer_norm13ln_bwd_kernelINS_13Kernel_traitsIf6__halffS2_fjLj6144ELj1ELj1ELj8ELj16ENS_18Kernel_traits_baseILj6144EfS2_fS2_fjLj256EEEEELb0ELb1ELb0ELb0EEEvNS_9BwdParamsE --------------------------
	.section	.nv.constant0._ZN10layer_norm13ln_bwd_kernelINS_13Kernel_traitsIf6__halffS2_fjLj6144ELj1ELj1ELj8ELj16ENS_18Kernel_traits_baseILj6144EfS2_fS2_fjLj256EEEEELb0ELb1ELb0ELb0EEEvNS_9BwdParamsE,"a",@progbits
	.sectionflags	@""
	.align	4
.nv.constant0._ZN10layer_norm13ln_bwd_kernelINS_13Kernel_traitsIf6__halffS2_fjLj6144ELj1ELj1ELj8ELj16ENS_18Kernel_traits_baseILj6144EfS2_fS2_fjLj256EEEEELb0ELb1ELb0ELb0EEEvNS_9BwdParamsE:
	.zero		648


//--------------------- .nv.constant0._ZN10layer_norm13ln_bwd_kernelINS_13Kernel_traitsIf6__halffS2_fjLj6144ELj1ELj1ELj8ELj16ENS_18Kernel_traits_baseILj6144EfS2_fS2_fjLj256EEEEELb0ELb1ELb0ELb1EEEvNS_9BwdParamsE --------------------------
	.section	.nv.constant0._ZN10layer_norm13ln_bwd_kernelINS_13Kernel_traitsIf6__halffS2_fjLj6144ELj1ELj1ELj8ELj16ENS_18Kernel_traits_baseILj6144EfS2_fS2_fjLj256EEEEELb0ELb1ELb0ELb1EEEvNS_9BwdParamsE,"a",@progbits
	.sectionflags	@""
	.align	4
.nv.constant0._ZN10layer_norm13ln_bwd_kernelINS_13Kernel_traitsIf6__halffS2_fjLj6144ELj1ELj1ELj8ELj16ENS_18Kernel_traits_baseILj6144EfS2_fS2_fjLj256EEEEELb0ELb1ELb0ELb1EEEvNS_9BwdParamsE:
	.zero		648


//--------------------- .nv.constant0._ZN10layer_norm13ln_bwd_kernelINS_13Kernel_traitsIf6__halffS2_fjLj6144ELj1ELj1ELj8ELj16ENS_18Kernel_traits_baseILj6144EfS2_fS2_fjLj256EEEEELb0ELb1ELb1ELb0EEEvNS_9BwdParamsE --------------------------
	.section	.nv.constant0._ZN10layer_norm13ln_bwd_kernelINS_13Kernel_traitsIf6__halffS2_fjLj6144ELj1ELj1ELj8ELj16ENS_18Kernel_traits_baseILj6144EfS2_fS2_fjLj256EEEEELb0ELb1ELb1ELb0EEEvNS_9BwdParamsE,"a",@progbits
	.sectionflags	@""
	.align	4
.nv.constant0._ZN10layer_norm13ln_bwd_kernelINS_13Kernel_traitsIf6__halffS2_fjLj6144ELj1ELj1ELj8ELj16ENS_18Kernel_traits_baseILj6144EfS2_fS2_fjLj256EEEEELb0ELb1ELb1ELb0EEEvNS_9BwdParamsE:
	.zero		648


//--------------------- .nv.constant0._ZN10layer_norm13ln_bwd_kernelINS_13Kernel_traitsIf6__halffS2_fjLj6144ELj1ELj1ELj8ELj16ENS_18Kernel_traits_baseILj6144EfS2_fS2_fjLj256EEEEELb0ELb1ELb1ELb1EEEvNS_9BwdParamsE --------------------------
	.section	.nv.constant0._ZN10layer_norm13ln_bwd_kernelINS_13Kernel_traitsIf6__halffS2_fjLj6144ELj1ELj1ELj8ELj16ENS_18Kernel_traits_baseILj6144EfS2_fS2_fjLj256EEEEELb0ELb1ELb1ELb1EEEvNS_9BwdParamsE,"a",@progbits
	.sectionflags	@""
	.align	4
.nv.constant0._ZN10layer_norm13ln_bwd_kernelINS_13Kernel_traitsIf6__halffS2_fjLj6144ELj1ELj1ELj8ELj16ENS_18Kernel_traits_baseILj6144EfS2_fS2_fjLj256EEEEELb0ELb1ELb1ELb1EEEvNS_9BwdParamsE:
	.zero		648


//--------------------- .nv.constant0._ZN10layer_norm13ln_bwd_kernelINS_13Kernel_traitsIf6__halffS2_fjLj6144ELj1ELj1ELj8ELj16ENS_18Kernel_traits_baseILj6144EfS2_fS2_fjLj256EEEEELb1ELb0ELb0ELb0EEEvNS_9BwdParamsE --------------------------
	.section	.nv.constant0._ZN10layer_norm13ln_bwd_kernelINS_13Kernel_traitsIf6__halffS2_fjLj6144ELj1ELj1ELj8ELj16ENS_18Kernel_traits_baseILj6144EfS2_fS2_fjLj256EEEEELb1ELb0ELb0ELb0EEEvNS_9BwdParamsE,"a",@progbits
	.sectionflags	@""
	.align	4
.nv.constant0._ZN10layer_norm13ln_bwd_kernelINS_13Kernel_traitsIf6__halffS2_fjLj6144ELj1ELj1ELj8ELj16ENS_18Kernel_traits_baseILj6144EfS2_fS2_fjLj256EEEEELb1ELb0ELb0ELb0EEEvNS_9BwdParamsE:
	.zero		648


//--------------------- .nv.constant0._ZN10layer_norm13ln_bwd_kernelINS_13Kernel_traitsIf6__halffS2_fjLj6144ELj1ELj1ELj8ELj16ENS_18Kernel_traits_baseILj6144EfS2_fS2_fjLj256EEEEELb1ELb0ELb0ELb1EEEvNS_9BwdParamsE --------------------------
	.section	.nv.constant0._ZN10layer_norm13ln_bwd_kernelINS_13Kernel_traitsIf6__halffS2_fjLj6144ELj1ELj1ELj8ELj16ENS_18Kernel_traits_baseILj6144EfS2_fS2_fjLj256EEEEELb1ELb0ELb0ELb1EEEvNS_9BwdParamsE,"a",@progbits
	.sectionflags	@""
	.align	4
.nv.constant0._ZN10layer_norm13ln_bwd_kernelINS_13Kernel_traitsIf6__halffS2_fjLj6144ELj1ELj1ELj8ELj16ENS_18Kernel_traits_baseILj6144EfS2_fS2_fjLj256EEEEELb1ELb0ELb0ELb1EEEvNS_9BwdParamsE:
	.zero		648


//--------------------- .nv.constant0._ZN10layer_norm22ln_bwd_finalize_kernelINS_22Kernel_traits_finalizeILj6144Ef6__halffS2_fjLb0ELj1024ELj4ENS_18Kernel_traits_baseILj6144EfS2_fS2_fjLj1024EEEEELb0ELb0EEEvNS_9BwdParamsE --------------------------
	.section	.nv.constant0._ZN10layer_norm22ln_bwd_finalize_kernelINS_22Kernel_traits_finalizeILj6144Ef6__halffS2_fjLb0ELj1024ELj4ENS_18Kernel_traits_baseILj6144EfS2_fS2_fjLj1024EEEEELb0ELb0EEEvNS_9BwdParamsE,"a",@progbits
	.sectionflags	@""
	.align	4
.nv.constant0._ZN10layer_norm22ln_bwd_finalize_kernelINS_22Kernel_traits_finalizeILj6144Ef6__halffS2_fjLb0ELj1024ELj4ENS_18Kernel_traits_baseILj6144EfS2_fS2_fjLj1024EEEEELb0ELb0EEEvNS_9BwdParamsE:
	.zero		648


//--------------------- .nv.constant0._ZN10layer_norm13ln_bwd_kernelINS_13Kernel_traitsIf6__halffS2_fjLj6144ELj1ELj1ELj8ELj16ENS_18Kernel_traits_baseILj6144EfS2_fS2_fjLj256EEEEELb1ELb0ELb1ELb0EEEvNS_9BwdParamsE --------------------------
	.section	.nv.constant0._ZN10layer_norm13ln_bwd_kernelINS_13Kernel_traitsIf6__halffS2_fjLj6144ELj1ELj1ELj8ELj16ENS_18Kernel_traits_baseILj6144EfS2_fS2_fjLj256EEEEELb1ELb0ELb1ELb0EEEvNS_9BwdParamsE,"a",@progbits
	.sectionflags	@""
	.align	4
.nv.constant0._ZN10layer_norm13ln_bwd_kernelINS_13Kernel_traitsIf6__halffS2_fjLj6144ELj1ELj1ELj8ELj16ENS_18Kernel_traits_baseILj6144EfS2_fS2_fjLj256EEEEELb1ELb0ELb1ELb0EEEvNS_9BwdParamsE:
	.zero		648


//--------------------- .nv.constant0._ZN10layer_norm22ln_bwd_finalize_kernelINS_22Kernel_traits_finalizeILj6144Ef6__halffS2_fjLb0ELj1024ELj4ENS_18Kernel_traits_baseILj6144EfS2_fS2_fjLj1024EEEEELb0ELb1EEEvNS_9BwdParamsE --------------------------
	.section	.nv.constant0._ZN10layer_norm22ln_bwd_finalize_kernelINS_22Kernel_traits_finalizeILj6144Ef6__halffS2_fjLb0ELj1024ELj4ENS_18Kernel_traits_baseILj6144EfS2_fS2_fjLj1024EEEEELb0ELb1EEEvNS_9BwdParamsE,"a",@progbits
	.sectionflags	@""
	.align	4
.nv.constant0._ZN10layer_norm22ln_bwd_finalize_kernelINS_22Kernel_traits_finalizeILj6144Ef6__halffS2_fjLb0ELj1024ELj4ENS_18Kernel_traits_baseILj6144EfS2_fS2_fjLj1024EEEEELb0ELb1EEEvNS_9BwdParamsE:
	.zero		648


//--------------------- .nv.constant0._ZN10layer_norm13ln_bwd_kernelINS_13Kernel_traitsIf6__halffS2_fjLj6144ELj1ELj1ELj8ELj16ENS_18Kernel_traits_baseILj6144EfS2_fS2_fjLj256EEEEELb1ELb0ELb1ELb1EEEvNS_9BwdParamsE --------------------------
	.section	.nv.constant0._ZN10layer_norm13ln_bwd_kernelINS_13Kernel_traitsIf6__halffS2_fjLj6144ELj1ELj1ELj8ELj16ENS_18Kernel_traits_baseILj6144EfS2_fS2_fjLj256EEEEELb1ELb0ELb1ELb1EEEvNS_9BwdParamsE,"a",@progbits
	.sectionflags	@""
	.align	4
.nv.constant0._ZN10layer_norm13ln_bwd_kernelINS_13Kernel_traitsIf6__halffS2_fjLj6144ELj1ELj1ELj8ELj16ENS_18Kernel_traits_baseILj6144EfS2_fS2_fjLj256EEEEELb1ELb0ELb1ELb1EEEvNS_9BwdParamsE:
	.zero		648


//--------------------- .nv.constant0._ZN10layer_norm13ln_bwd_kernelINS_13Kernel_traitsIf6__halffS2_fjLj6144ELj1ELj1ELj8ELj16ENS_18Kernel_traits_baseILj6144EfS2_fS2_fjLj256EEEEELb1ELb1ELb0ELb0EEEvNS_9BwdParamsE --------------------------
	.section	.nv.constant0._ZN10layer_norm13ln_bwd_kernelINS_13Kernel_traitsIf6__halffS2_fjLj6144ELj1ELj1ELj8ELj16ENS_18Kernel_traits_baseILj6144EfS2_fS2_fjLj256EEEEELb1ELb1ELb0ELb0EEEvNS_9BwdParamsE,"a",@progbits
	.sectionflags	@""
	.align	4
.nv.constant0._ZN10layer_norm13ln_bwd_kernelINS_13Kernel_traitsIf6__halffS2_fjLj6144ELj1ELj1ELj8ELj16ENS_18Kernel_traits_baseILj6144EfS2_fS2_fjLj256EEEEELb1ELb1ELb0ELb0EEEvNS_9BwdParamsE:
	.zero		648


//--------------------- .nv.constant0._ZN10layer_norm13ln_bwd_kernelINS_13Kernel_traitsIf6__halffS2_fjLj6144ELj1ELj1ELj8ELj16ENS_18Kernel_traits_baseILj6144EfS2_fS2_fjLj256EEEEELb1ELb1ELb0ELb1EEEvNS_9BwdParamsE --------------------------
	.section	.nv.constant0._ZN10layer_norm13ln_bwd_kernelINS_13Kernel_traitsIf6__halffS2_fjLj6144ELj1ELj1ELj8ELj16ENS_18Kernel_traits_baseILj6144EfS2_fS2_fjLj256EEEEELb1ELb1ELb0ELb1EEEvNS_9BwdParamsE,"a",@progbits
	.sectionflags	@""
	.align	4
.nv.constant0._ZN10layer_norm13ln_bwd_kernelINS_13Kernel_traitsIf6__halffS2_fjLj6144ELj1ELj1ELj8ELj16ENS_18Kernel_traits_baseILj6144EfS2_fS2_fjLj256EEEEELb1ELb1ELb0ELb1EEEvNS_9BwdParamsE:
	.zero		648


//--------------------- .nv.constant0._ZN10layer_norm22ln_bwd_finalize_kernelINS_22Kernel_traits_finalizeILj6144Ef6__halffS2_fjLb1ELj1024ELj4ENS_18Kernel_traits_baseILj6144EfS2_fS2_fjLj1024EEEEELb1ELb0EEEvNS_9BwdParamsE --------------------------
	.section	.nv.constant0._ZN10layer_norm22ln_bwd_finalize_kernelINS_22Kernel_traits_finalizeILj6144Ef6__halffS2_fjLb1ELj1024ELj4ENS_18Kernel_traits_baseILj6144EfS2_fS2_fjLj1024EEEEELb1ELb0EEEvNS_9BwdParamsE,"a",@progbits
	.sectionflags	@""
	.align	4
.nv.constant0._ZN10layer_norm22ln_bwd_finalize_kernelINS_22Kernel_traits_finalizeILj6144Ef6__halffS2_fjLb1ELj1024ELj4ENS_18Kernel_traits_baseILj6144EfS2_fS2_fjLj1024EEEEELb1ELb0EEEvNS_9BwdParamsE:
	.zero		648


//--------------------- .nv.constant0._ZN10layer_norm13ln_bwd_kernelINS_13Kernel_traitsIf6__halffS2_fjLj6144ELj1ELj1ELj8ELj16ENS_18Kernel_traits_baseILj6144EfS2_fS2_fjLj256EEEEELb1ELb1ELb1ELb0EEEvNS_9BwdParamsE --------------------------
	.section	.nv.constant0._ZN10layer_norm13ln_bwd_kernelINS_13Kernel_traitsIf6__halffS2_fjLj6144ELj1ELj1ELj8ELj16ENS_18Kernel_traits_baseILj6144EfS2_fS2_fjLj256EEEEELb1ELb1ELb1ELb0EEEvNS_9BwdParamsE,"a",@progbits
	.sectionflags	@""
	.align	4
.nv.constant0._ZN10layer_norm13ln_bwd_kernelINS_13Kernel_traitsIf6__halffS2_fjLj6144ELj1ELj1ELj8ELj16ENS_18Kernel_traits_baseILj6144EfS2_fS2_fjLj256EEEEELb1ELb1ELb1ELb0EEEvNS_9BwdParamsE:
	.zero		648


//--------------------- .nv.constant0._ZN10layer_norm22ln_bwd_finalize_kernelINS_22Kernel_traits_finalizeILj6144Ef6__halffS2_fjLb1ELj1024ELj4ENS_18Kernel_traits_baseILj6144EfS2_fS2_fjLj1024EEEEELb1ELb1EEEvNS_9BwdParamsE --------------------------
	.section	.nv.constant0._ZN10layer_norm22ln_bwd_finalize_kernelINS_22Kernel_traits_finalizeILj6144Ef6__halffS2_fjLb1ELj1024ELj4ENS_18Kernel_traits_baseILj6144EfS2_fS2_fjLj1024EEEEELb1ELb1EEEvNS_9BwdParamsE,"a",@progbits
	.sectionflags	@""
	.align	4
.nv.constant0._ZN10layer_norm22ln_bwd_finalize_kernelINS_22Kernel_traits_finalizeILj6144Ef6__halffS2_fjLb1ELj1024ELj4ENS_18Kernel_traits_baseILj6144EfS2_fS2_fjLj1024EEEEELb1ELb1EEEvNS_9BwdParamsE:
	.zero		648


//--------------------- .nv.constant0._ZN10layer_norm13ln_bwd_kernelINS_13Kernel_traitsIf6__halffS2_fjLj6144ELj1ELj1ELj8ELj16ENS_18Kernel_traits_baseILj6144EfS2_fS2_fjLj256EEEEELb1ELb1ELb1ELb1EEEvNS_9BwdParamsE --------------------------
	.section	.nv.constant0._ZN10layer_norm13ln_bwd_kernelINS_13Kernel_traitsIf6__halffS2_fjLj6144ELj1ELj1ELj8ELj16ENS_18Kernel_traits_baseILj6144EfS2_fS2_fjLj256EEEEELb1ELb1ELb1ELb1EEEvNS_9BwdParamsE,"a",@progbits
	.sectionflags	@""
	.align	4
.nv.constant0._ZN10layer_norm13ln_bwd_kernelINS_13Kernel_traitsIf6__halffS2_fjLj6144ELj1ELj1ELj8ELj16ENS_18Kernel_traits_baseILj6144EfS2_fS2_fjLj256EEEEELb1ELb1ELb1ELb1EEEvNS_9BwdParamsE:
	.zero		648


//--------------------- .nv.constant0._ZN10layer_norm13ln_bwd_kernelINS_13Kernel_traitsI6__halfffffjLj6144ELj1ELj1ELj8ELj16ENS_18Kernel_traits_baseILj6144ES2_ffffjLj256EEEEELb0ELb0ELb0ELb0EEEvNS_9BwdParamsE --------------------------
	.section	.nv.constant0._ZN10layer_norm13ln_bwd_kernelINS_13Kernel_traitsI6__halfffffjLj6144ELj1ELj1ELj8ELj16ENS_18Kernel_traits_baseILj6144ES2_ffffjLj256EEEEELb0ELb0ELb0ELb0EEEvNS_9BwdParamsE,"a",@progbits
	.sectionflags	@""
	.align	4
.nv.constant0._ZN10layer_norm13ln_bwd_kernelINS_13Kernel_traitsI6__halfffffjLj6144ELj1ELj1ELj8ELj16ENS_18Kernel_traits_baseILj6144ES2_ffffjLj256EEEEELb0ELb0ELb0ELb0EEEvNS_9BwdParamsE:
	.zero		648


//--------------------- .nv.constant0._ZN10layer_norm13ln_bwd_kernelINS_13Kernel_traitsI6__halfffffjLj6144ELj1ELj1ELj8ELj16ENS_18Kernel_traits_baseILj6144ES2_ffffjLj256EEEEELb0ELb0ELb0ELb1EEEvNS_9BwdParamsE --------------------------
	.section	.nv.constant0._ZN10layer_norm13ln_bwd_kernelINS_13Kernel_traitsI6__halfffffjLj6144ELj1ELj1ELj8ELj16ENS_18Kernel_traits_baseILj6144ES2_ffffjLj256EEEEELb0ELb0ELb0ELb1EEEvNS_9BwdParamsE,"a",@progbits
	.sectionflags	@""
	.align	4
.nv.constant0._ZN10layer_norm13ln_bwd_kernelINS_13Kernel_traitsI6__halfffffjLj6144ELj1ELj1ELj8ELj16ENS_18Kernel_traits_baseILj6144ES2_ffffjLj256EEEEELb0ELb0ELb0ELb1EEEvNS_9BwdParamsE:
	.zero		648


//--------------------- .nv.constant0._ZN10layer_norm13ln_bwd_kernelINS_13Kernel_traitsI6__halfffffjLj6144ELj1ELj1ELj8ELj16ENS_18Kernel_traits_baseILj6144ES2_ffffjLj256EEEEELb0ELb0ELb1ELb0EEEvNS_9BwdParamsE --------------------------
	.section	.nv.constant0._ZN10layer_norm13ln_bwd_kernelINS_13Kernel_traitsI6__halfffffjLj6144ELj1ELj1ELj8ELj16ENS_18Kernel_traits_baseILj6144ES2_ffffjLj256EEEEELb0ELb0ELb1ELb0EEEvNS_9BwdParamsE,"a",@progbits
	.sectionflags	@""
	.align	4
.nv.constant0._ZN10layer_norm13ln_bwd_kernelINS_13Kernel_traitsI6__halfffffjLj6144ELj1ELj1ELj8ELj16ENS_18Kernel_traits_baseILj6144ES2_ffffjLj256EEEEELb0ELb0ELb1ELb0EEEvNS_9BwdParamsE:
	.zero		648


//--------------------- .nv.constant0._ZN10layer_norm13ln_bwd_kernelINS_13Kernel_traitsI6__halfffffjLj6144ELj1ELj1ELj8ELj16ENS_18Kernel_traits_baseILj6144ES2_ffffjLj256EEEEELb0ELb0ELb1ELb1EEEvNS_9BwdParamsE --------------------------
	.section	.nv.constant0._ZN10layer_norm13ln_bwd_kernelINS_13Kernel_traitsI6__halfffffjLj6144ELj1ELj1ELj8ELj16ENS_18Kernel_traits_baseILj6144ES2_ffffjLj256EEEEELb0ELb0ELb1ELb1EEEvNS_9BwdParamsE,"a",@progbits
	.sectionflags	@""
	.align	4
.nv.constant0._ZN10layer_norm13ln_bwd_kernelINS_13Kernel_traitsI6__halfffffjLj6144ELj1ELj1ELj8ELj16ENS_18Kernel_traits_baseILj6144ES2_ffffjLj256EEEEELb0ELb0ELb1ELb1EEEvNS_9BwdParamsE:
	.zero		648


//--------------------- .nv.constant0._ZN10layer_norm13ln_bwd_kernelINS_13Kernel_traitsI6__halfffffjLj6144ELj1ELj1ELj8ELj16ENS_18Kernel_traits_baseILj6144ES2_ffffjLj256EEEEELb0ELb1ELb0ELb0EEEvNS_9BwdParamsE --------------------------
	.section	.nv.constant0._ZN10layer_norm13ln_bwd_kernelINS_13Kernel_traitsI6__halfffffjLj6144ELj1ELj1ELj8ELj16ENS_18Kernel_traits_baseILj6144ES2_ffffjLj256EEEEELb0ELb1ELb0ELb0EEEvNS_9BwdParamsE,"a",@progbits
	.sectionflags	@""
	.align	4
.nv.constant0._ZN10layer_norm13ln_bwd_kernelINS_13Kernel_traitsI6__halfffffjLj6144ELj1ELj1ELj8ELj16ENS_18Kernel_traits_baseILj6144ES2_ffffjLj256EEEEELb0ELb1ELb0ELb0EEEvNS_9BwdParamsE:
	.zero		648


//--------------------- .nv.constant0._ZN10layer_norm13ln_bwd_kernelINS_13Kernel_traitsI6__halfffffjLj6144ELj1ELj1ELj8ELj16ENS_18Kernel_traits_baseILj6144ES2_ffffjLj256EEEEELb0ELb1ELb0ELb1EEEvNS_9BwdParamsE --------------------------
	.section	.nv.constant0._ZN10layer_norm13ln_bwd_kernelINS_13Kernel_traitsI6__halfffffjLj6144ELj1ELj1ELj8ELj16ENS_18Kernel_traits_baseILj6144ES2_ffffjLj256EEEEELb0ELb1ELb0ELb1EEEvNS_9BwdParamsE,"a",@progbits
	.sectionflags	@""
	.align	4
.nv.constant0._ZN10layer_norm13ln_bwd_kernelINS_13Kernel_traitsI6__halfffffjLj6144ELj1ELj1ELj8ELj16ENS_18Kernel_traits_baseILj6144ES2_ffffjLj256EEEEELb0ELb1ELb0ELb1EEEvNS_9BwdParamsE:
	.zero		648


//--------------------- .nv.constant0._ZN10layer_norm13ln_bwd_kernelINS_13Kernel_traitsI6__halfffffjLj6144ELj1ELj1ELj8ELj16ENS_18Kernel_traits_baseILj6144ES2_ffffjLj256EEEEELb0ELb1ELb1ELb0EEEvNS_9BwdParamsE --------------------------
	.section	.nv.constant0._ZN10layer_norm13ln_bwd_kernelINS_13Kernel_traitsI6__halfffffjLj6144ELj1ELj1ELj8ELj16ENS_18Kernel_traits_baseILj6144ES2_ffffjLj256EEEEELb0ELb1ELb1ELb0EEEvNS_9BwdParamsE,"a",@progbits
	.sectionflags	@""
	.align	4
.nv.constant0._ZN10layer_norm13ln_bwd_kernelINS_13Kernel_traitsI6__halfffffjLj6144ELj1ELj1ELj8ELj16ENS_18Kernel_traits_baseILj6144ES2_ffffjLj256EEEEELb0ELb1ELb1ELb0EEEvNS_9BwdParamsE:
	.zero		648


//--------------------- .nv.constant0._ZN10layer_norm13ln_bwd_kernelINS_13Kernel_traitsI6__halfffffjLj6144ELj1ELj1ELj8ELj16ENS_18Kernel_traits_baseILj6144ES2_ffffjLj256EEEEELb0ELb1ELb1ELb1EEEvNS_9BwdParamsE --------------------------
	.section	.nv.constant0._ZN10layer_norm13ln_bwd_kernelINS_13Kernel_traitsI6__halfffffjLj6144ELj1ELj1ELj8ELj16ENS_18Kernel_traits_baseILj6144ES2_ffffjLj256EEEEELb0ELb1ELb1ELb1EEEvNS_9BwdParamsE,"a",@progbits
	.sectionflags	@""
	.align	4
.nv.constant0._ZN10layer_norm13ln_bwd_kernelINS_13Kernel_traitsI6__halfffffjLj6144ELj1ELj1ELj8ELj16ENS_18Kernel_traits_baseILj6144ES2_ffffjLj256EEEEELb0ELb1ELb1ELb1EEEvNS_9BwdParamsE:
	.zero		648


//--------------------- .nv.constant0._ZN10layer_norm13ln_bwd_kernelINS_13Kernel_traitsI6__halfffffjLj6144ELj1ELj1ELj8ELj16ENS_18Kernel_traits_baseILj6144ES2_ffffjLj256EEEEELb1ELb0ELb0ELb0EEEvNS_9BwdParamsE --------------------------
	.section	.nv.constant0._ZN10layer_norm13ln_bwd_kernelINS_13Kernel_traitsI6__halfffffjLj6144ELj1ELj1ELj8ELj16ENS_18Kernel_traits_baseILj6144ES2_ffffjLj256EEEEELb1ELb0ELb0ELb0EEEvNS_9BwdParamsE,"a",@progbits
	.sectionflags	@""
	.align	4
.nv.constant0._ZN10layer_norm13ln_bwd_kernelINS_13Kernel_traitsI6__halfffffjLj6144ELj1ELj1ELj8ELj16ENS_18Kernel_traits_baseILj6144ES2_ffffjLj256EEEEELb1ELb0ELb0ELb0EEEvNS_9BwdParamsE:
	.zero		648


//--------------------- .nv.constant0._ZN10layer_norm13ln_bwd_kernelINS_13Kernel_traitsI6__halfffffjLj6144ELj1ELj1ELj8ELj16ENS_18Kernel_traits_baseILj6144ES2_ffffjLj256EEEEELb1ELb0ELb0ELb1EEEvNS_9BwdParamsE --------------------------
	.section	.nv.constant0._ZN10layer_norm13ln_bwd_kernelINS_13Kernel_traitsI6__halfffffjLj6144ELj1ELj1ELj8ELj16ENS_18Kernel_traits_baseILj6144ES2_ffffjLj256EEEEELb1ELb0ELb0ELb1EEEvNS_9BwdParamsE,"a",@progbits
	.sectionflags	@""
	.align	4
.nv.constant0._ZN10layer_norm13ln_bwd_kernelINS_13Kernel_traitsI6__halfffffjLj6144ELj1ELj1ELj8ELj16ENS_18Kernel_traits_baseILj6144ES2_ffffjLj256EEEEELb1ELb0ELb0ELb1EEEvNS_9BwdParamsE:
	.zero		648


//--------------------- .nv.constant0._ZN10layer_norm22ln_bwd_finalize_kernelINS_22Kernel_traits_finalizeILj6144E6__halfffffjLb0ELj1024ELj4ENS_18Kernel_traits_baseILj6144ES2_ffffjLj1024EEEEELb0ELb0EEEvNS_9BwdParamsE --------------------------
	.section	.nv.constant0._ZN10layer_norm22ln_bwd_finalize_kernelINS_22Kernel_traits_finalizeILj6144E6__halfffffjLb0ELj1024ELj4ENS_18Kernel_traits_baseILj6144ES2_ffffjLj1024EEEEELb0ELb0EEEvNS_9BwdParamsE,"a",@progbits
	.sectionflags	@""
	.align	4
.nv.constant0._ZN10layer_norm22ln_bwd_finalize_kernelINS_22Kernel_traits_finalizeILj6144E6__halfffffjLb0ELj1024ELj4ENS_18Kernel_traits_baseILj6144ES2_ffffjLj1024EEEEELb0ELb0EEEvNS_9BwdParamsE:
	.zero		648


//--------------------- .nv.constant0._ZN10layer_norm13ln_bwd_kernelINS_13Kernel_traitsI6__halfffffjLj6144ELj1ELj1ELj8ELj16ENS_18Kernel_traits_baseILj6144ES2_ffffjLj256EEEEELb1ELb0ELb1ELb0EEEvNS_9BwdParamsE --------------------------
	.section	.nv.constant0._ZN10layer_norm13ln_bwd_kernelINS_13Kernel_traitsI6__halfffffjLj6144ELj1ELj1ELj8ELj16ENS_18Kernel_traits_baseILj6144ES2_ffffjLj256EEEEELb1ELb0ELb1ELb0EEEvNS_9BwdParamsE,"a",@progbits
	.sectionflags	@""
	.align	4
.nv.constant0._ZN10layer_norm13ln_bwd_kernelINS_13Kernel_traitsI6__halfffffjLj6144ELj1ELj1ELj8ELj16ENS_18Kernel_traits_baseILj6144ES2_ffffjLj256EEEEELb1ELb0ELb1ELb0EEEvNS_9BwdParamsE:
	.zero		648


//--------------------- .nv.constant0._ZN10layer_norm22ln_bwd_finalize_kernelINS_22Kernel_traits_finalizeILj6144E6__halfffffjLb0ELj1024ELj4ENS_18Kernel_traits_baseILj6144ES2_ffffjLj1024EEEEELb0ELb1EEEvNS_9BwdParamsE --------------------------
	.section	.nv.constant0._ZN10layer_norm22ln_bwd_finalize_kernelINS_22Kernel_traits_finalizeILj6144E6__halfffffjLb0ELj1024ELj4ENS_18Kernel_traits_baseILj6144ES2_ffffjLj1024EEEEELb0ELb1EEEvNS_9BwdParamsE,"a",@progbits
	.sectionflags	@""
	.align	4
.nv.constant0._ZN10layer_norm22ln_bwd_finalize_kernelINS_22Kernel_traits_finalizeILj6144E6__halfffffjLb0ELj1024ELj4ENS_18Kernel_traits_baseILj6144ES2_ffffjLj1024EEEEELb0ELb1EEEvNS_9BwdParamsE:
	.zero		648


//--------------------- .nv.constant0._ZN10layer_norm13ln_bwd_kernelINS_13Kernel_traitsI6__halfffffjLj6144ELj1ELj1ELj8ELj16ENS_18Kernel_traits_baseILj6144ES2_ffffjLj256EEEEELb1ELb0ELb1ELb1EEEvNS_9BwdParamsE --------------------------
	.section	.nv.constant0._ZN10layer_norm13ln_bwd_kernelINS_13Kernel_traitsI6__halfffffjLj6144ELj1ELj1ELj8ELj16ENS_18Kernel_traits_baseILj6144ES2_ffffjLj256EEEEELb1ELb0ELb1ELb1EEEvNS_9BwdParamsE,"a",@progbits
	.sectionflags	@""
	.align	4
.nv.constant0._ZN10layer_norm13ln_bwd_kernelINS_13Kernel_traitsI6__halfffffjLj6144ELj1ELj1ELj8ELj16ENS_18Kernel_traits_baseILj6144ES2_ffffjLj256EEEEELb1ELb0ELb1ELb1EEEvNS_9BwdParamsE:
	.zero		648


//--------------------- .nv.constant0._ZN10layer_norm13ln_bwd_kernelINS_13Kernel_traitsI6__halfffffjLj6144ELj1ELj1ELj8ELj16ENS_18Kernel_traits_baseILj6144ES2_ffffjLj256EEEEELb1ELb1ELb0ELb0EEEvNS_9BwdParamsE --------------------------
	.section	.nv.constant0._ZN10layer_norm13ln_bwd_kernelINS_13Kernel_traitsI6__halfffffjLj6144ELj1ELj1ELj8ELj16ENS_18Kernel_traits_baseILj6144ES2_ffffjLj256EEEEELb1ELb1ELb0ELb0EEEvNS_9BwdParamsE,"a",@progbits
	.sectionflags	@""
	.align	4
.nv.constant0._ZN10layer_norm13ln_bwd_kernelINS_13Kernel_traitsI6__halfffffjLj6144ELj1ELj1ELj8ELj16ENS_18Kernel_traits_baseILj6144ES2_ffffjLj256EEEEELb1ELb1ELb0ELb0EEEvNS_9BwdParamsE:
	.zero		648


//--------------------- .nv.constant0._ZN10layer_norm13ln_bwd_kernelINS_13Kernel_traitsI6__halfffffjLj6144ELj1ELj1ELj8ELj16ENS_18Kernel_traits_baseILj6144ES2_ffffjLj256EEEEELb1ELb1ELb0ELb1EEEvNS_9BwdParamsE --------------------------
	.section	.nv.constant0._ZN10layer_norm13ln_bwd_kernelINS_13Kernel_traitsI6__halfffffjLj6144ELj1ELj1ELj8ELj16ENS_18Kernel_traits_baseILj6144ES2_ffffjLj256EEEEELb1ELb1ELb0ELb1EEEvNS_9BwdParamsE,"a",@progbits
	.sectionflags	@""
	.align	4
.nv.constant0._ZN10layer_norm13ln_bwd_kernelINS_13Kernel_traitsI6__halfffffjLj6144ELj1ELj1ELj8ELj16ENS_18Kernel_traits_baseILj6144ES2_ffffjLj256EEEEELb1ELb1ELb0ELb1EEEvNS_9BwdParamsE:
	.zero		648


//--------------------- .nv.constant0._ZN10layer_norm22ln_bwd_finalize_kernelINS_22Kernel_traits_finalizeILj6144E6__halfffffjLb1ELj1024ELj4ENS_18Kernel_traits_baseILj6144ES2_ffffjLj1024EEEEELb1ELb0EEEvNS_9BwdParamsE --------------------------
	.section	.nv.constant0._ZN10layer_norm22ln_bwd_finalize_kernelINS_22Kernel_traits_finalizeILj6144E6__halfffffjLb1ELj1024ELj4ENS_18Kernel_traits_baseILj6144ES2_ffffjLj1024EEEEELb1ELb0EEEvNS_9BwdParamsE,"a",@progbits
	.sectionflags	@""
	.align	4
.nv.constant0._ZN10layer_norm22ln_bwd_finalize_kernelINS_22Kernel_traits_finalizeILj6144E6__halfffffjLb1ELj1024ELj4ENS_18Kernel_traits_baseILj6144ES2_ffffjLj1024EEEEELb1ELb0EEEvNS_9BwdParamsE:
	.zero		648


//--------------------- .nv.constant0._ZN10layer_norm13ln_bwd_kernelINS_13Kernel_traitsI6__halfffffjLj6144ELj1ELj1ELj8ELj16ENS_18Kernel_traits_baseILj6144ES2_ffffjLj256EEEEELb1ELb1ELb1ELb0EEEvNS_9BwdParamsE --------------------------
	.section	.nv.constant0._ZN10layer_norm13ln_bwd_kernelINS_13Kernel_traitsI6__halfffffjLj6144ELj1ELj1ELj8ELj16ENS_18Kernel_traits_baseILj6144ES2_ffffjLj256EEEEELb1ELb1ELb1ELb0EEEvNS_9BwdParamsE,"a",@progbits
	.sectionflags	@""
	.align	4
.nv.constant0._ZN10layer_norm13ln_bwd_kernelINS_13Kernel_traitsI6__halfffffjLj6144ELj1ELj1ELj8ELj16ENS_18Kernel_traits_baseILj6144ES2_ffffjLj256EEEEELb1ELb1ELb1ELb0EEEvNS_9BwdParamsE:
	.zero		648


//--------------------- .nv.constant0._ZN10layer_norm22ln_bwd_finalize_kernelINS_22Kernel_traits_finalizeILj6144E6__halfffffjLb1ELj1024ELj4ENS_18Kernel_traits_baseILj6144ES2_ffffjLj1024EEEEELb1ELb1EEEvNS_9BwdParamsE --------------------------
	.section	.nv.constant0._ZN10layer_norm22ln_bwd_finalize_kernelINS_22Kernel_traits_finalizeILj6144E6__halfffffjLb1ELj1024ELj4ENS_18Kernel_traits_baseILj6144ES2_ffffjLj1024EEEEELb1ELb1EEEvNS_9BwdParamsE,"a",@progbits
	.sectionflags	@""
	.align	4
.nv.constant0._ZN10layer_norm22ln_bwd_finalize_kernelINS_22Kernel_traits_finalizeILj6144E6__halfffffjLb1ELj1024ELj4ENS_18Kernel_traits_baseILj6144ES2_ffffjLj1024EEEEELb1ELb1EEEvNS_9BwdParamsE:
	.zero		648


//--------------------- .nv.constant0._ZN10layer_norm13ln_bwd_kernelINS_13Kernel_traitsI6__halfffffjLj6144ELj1ELj1ELj8ELj16ENS_18Kernel_traits_baseILj6144ES2_ffffjLj256EEEEELb1ELb1ELb1ELb1EEEvNS_9BwdParamsE --------------------------
	.section	.nv.constant0._ZN10layer_norm13ln_bwd_kernelINS_13Kernel_traitsI6__halfffffjLj6144ELj1ELj1ELj8ELj16ENS_18Kernel_traits_baseILj6144ES2_ffffjLj256EEEEELb1ELb1ELb1ELb1EEEvNS_9BwdParamsE,"a",@progbits
	.sectionflags	@""
	.align	4
.nv.constant0._ZN10layer_norm13ln_bwd_kernelINS_13Kernel_traitsI6__halfffffjLj6144ELj1ELj1ELj8ELj16ENS_18Kernel_traits_baseILj6144ES2_ffffjLj256EEEEELb1ELb1ELb1ELb1EEEvNS_9BwdParamsE:
	.zero		648


//--------------------- .nv.constant0._ZN10layer_norm13ln_bwd_kernelINS_13Kernel_traitsIfffffjLj6144ELj1ELj1ELj8ELj16ENS_18Kernel_traits_baseILj6144EfffffjLj256EEEEELb0ELb0ELb0ELb0EEEvNS_9BwdParamsE --------------------------
	.section	.nv.constant0._ZN10layer_norm13ln_bwd_kernelINS_13Kernel_traitsIfffffjLj6144ELj1ELj1ELj8ELj16ENS_18Kernel_traits_baseILj6144EfffffjLj256EEEEELb0ELb0ELb0ELb0EEEvNS_9BwdParamsE,"a",@progbits
	.sectionflags	@""
	.align	4
.nv.constant0._ZN10layer_norm13ln_bwd_kernelINS_13Kernel_traitsIfffffjLj6144ELj1ELj1ELj8ELj16ENS_18Kernel_traits_baseILj6144EfffffjLj256EEEEELb0ELb0ELb0ELb0EEEvNS_9BwdParamsE:
	.zero		648


//--------------------- .nv.constant0._ZN10layer_norm13ln_bwd_kernelINS_13Kernel_traitsIfffffjLj6144ELj1ELj1ELj8ELj16ENS_18Kernel_traits_baseILj6144EfffffjLj256EEEEELb0ELb0ELb0ELb1EEEvNS_9BwdParamsE --------------------------
	.section	.nv.constant0._ZN10layer_norm13ln_bwd_kernelINS_13Kernel_traitsIfffffjLj6144ELj1ELj1ELj8ELj16ENS_18Kernel_traits_baseILj6144EfffffjLj256EEEEELb0ELb0ELb0ELb1EEEvNS_9BwdParamsE,"a",@progbits
	.sectionflags	@""
	.align	4
.nv.constant0._ZN10layer_norm13ln_bwd_kernelINS_13Kernel_traitsIfffffjLj6144ELj1ELj1ELj8ELj16ENS_18Kernel_traits_baseILj6144EfffffjLj256EEEEELb0ELb0ELb0ELb1EEEvNS_9BwdParamsE:
	.zero		648


//--------------------- .nv.constant0._ZN10layer_norm13ln_bwd_kernelINS_13Kernel_traitsIfffffjLj6144ELj1ELj1ELj8ELj16ENS_18Kernel_traits_baseILj6144EfffffjLj256EEEEELb0ELb0ELb1ELb0EEEvNS_9BwdParamsE --------------------------
	.section	.nv.constant0._ZN10layer_norm13ln_bwd_kernelINS_13Kernel_traitsIfffffjLj6144ELj1ELj1ELj8ELj16ENS_18Kernel_traits_baseILj6144EfffffjLj256EEEEELb0ELb0ELb1ELb0EEEvNS_9BwdParamsE,"a",@progbits
	.sectionflags	@""
	.align	4
.nv.constant0._ZN10layer_norm13ln_bwd_kernelINS_13Kernel_traitsIfffffjLj6144ELj1ELj1ELj8ELj16ENS_18Kernel_traits_baseILj6144EfffffjLj256EEEEELb0ELb0ELb1ELb0EEEvNS_9BwdParamsE:
	.zero		648


//--------------------- .nv.constant0._ZN10layer_norm13ln_bwd_kernelINS_13Kernel_traitsIfffffjLj6144ELj1ELj1ELj8ELj16ENS_18Kernel_traits_baseILj6144EfffffjLj256EEEEELb0ELb0ELb1ELb1EEEvNS_9BwdParamsE --------------------------
	.section	.nv.constant0._ZN10layer_norm13ln_bwd_kernelINS_13Kernel_traitsIfffffjLj6144ELj1ELj1ELj8ELj16ENS_18Kernel_traits_baseILj6144EfffffjLj256EEEEELb0ELb0ELb1ELb1EEEvNS_9BwdParamsE,"a",@progbits
	.sectionflags	@""
	.align	4
.nv.constant0._ZN10layer_norm13ln_bwd_kernelINS_13Kernel_traitsIfffffjLj6144ELj1ELj1ELj8ELj16ENS_18Kernel_traits_baseILj6144EfffffjLj256EEEEELb0ELb0ELb1ELb1EEEvNS_9BwdParamsE:
	.zero		648


//--------------------- .nv.constant0._ZN10layer_norm13ln_bwd_kernelINS_13Kernel_traitsIfffffjLj6144ELj1ELj1ELj8ELj16ENS_18Kernel_traits_baseILj6144EfffffjLj256EEEEELb0ELb1ELb0ELb0EEEvNS_9BwdParamsE --------------------------
	.section	.nv.constant0._ZN10layer_norm13ln_bwd_kernelINS_13Kernel_traitsIfffffjLj6144ELj1ELj1ELj8ELj16ENS_18Kernel_traits_baseILj6144EfffffjLj256EEEEELb0ELb1ELb0ELb0EEEvNS_9BwdParamsE,"a",@progbits
	.sectionflags	@""
	.align	4
.nv.constant0._ZN10layer_norm13ln_bwd_kernelINS_13Kernel_traitsIfffffjLj6144ELj1ELj1ELj8ELj16ENS_18Kernel_traits_baseILj6144EfffffjLj256EEEEELb0ELb1ELb0ELb0EEEvNS_9BwdParamsE:
	.zero		648


//--------------------- .nv.constant0._ZN10layer_norm13ln_bwd_kernelINS_13Kernel_traitsIfffffjLj6144ELj1ELj1ELj8ELj16ENS_18Kernel_traits_baseILj6144EfffffjLj256EEEEELb0ELb1ELb0ELb1EEEvNS_9BwdParamsE --------------------------
	.section	.nv.constant0._ZN10layer_norm13ln_bwd_kernelINS_13Kernel_traitsIfffffjLj6144ELj1ELj1ELj8ELj16ENS_18Kernel_traits_baseILj6144EfffffjLj256EEEEELb0ELb1ELb0ELb1EEEvNS_9BwdParamsE,"a",@progbits
	.sectionflags	@""
	.align	4
.nv.constant0._ZN10layer_norm13ln_bwd_kernelINS_13Kernel_traitsIfffffjLj6144ELj1ELj1ELj8ELj16ENS_18Kernel_traits_baseILj6144EfffffjLj256EEEEELb0ELb1ELb0ELb1EEEvNS_9BwdParamsE:
	.zero		648


//--------------------- .nv.constant0._ZN10layer_norm13ln_bwd_kernelINS_13Kernel_traitsIfffffjLj6144ELj1ELj1ELj8ELj16ENS_18Kernel_traits_baseILj6144EfffffjLj256EEEEELb0ELb1ELb1ELb0EEEvNS_9BwdParamsE --------------------------
	.section	.nv.constant0._ZN10layer_norm13ln_bwd_kernelINS_13Kernel_traitsIfffffjLj6144ELj1ELj1ELj8ELj16ENS_18Kernel_traits_baseILj6144EfffffjLj256EEEEELb0ELb1ELb1ELb0EEEvNS_9BwdParamsE,"a",@progbits
	.sectionflags	@""
	.align	4
.nv.constant0._ZN10layer_norm13ln_bwd_kernelINS_13Kernel_traitsIfffffjLj6144ELj1ELj1ELj8ELj16ENS_18Kernel_traits_baseILj6144EfffffjLj256EEEEELb0ELb1ELb1ELb0EEEvNS_9BwdParamsE:
	.zero		648


//--------------------- .nv.constant0._ZN10layer_norm13ln_bwd_kernelINS_13Kernel_traitsIfffffjLj6144ELj1ELj1ELj8ELj16ENS_18Kernel_traits_baseILj6144EfffffjLj256EEEEELb0ELb1ELb1ELb1EEEvNS_9BwdParamsE --------------------------
	.section	.nv.constant0._ZN10layer_norm13ln_bwd_kernelINS_13Kernel_traitsIfffffjLj6144ELj1ELj1ELj8ELj16ENS_18Kernel_traits_baseILj6144EfffffjLj256EEEEELb0ELb1ELb1ELb1EEEvNS_9BwdParamsE,"a",@progbits
	.sectionflags	@""
	.align	4
.nv.constant0._ZN10layer_norm13ln_bwd_kernelINS_13Kernel_traitsIfffffjLj6144ELj1ELj1ELj8ELj16ENS_18Kernel_traits_baseILj6144EfffffjLj256EEEEELb0ELb1ELb1ELb1EEEvNS_9BwdParamsE:
	.zero		648


//--------------------- .nv.constant0._ZN10layer_norm13ln_bwd_kernelINS_13Kernel_traitsIfffffjLj6144ELj1ELj1ELj8ELj16ENS_18Kernel_traits_baseILj6144EfffffjLj256EEEEELb1ELb0ELb0ELb0EEEvNS_9BwdParamsE --------------------------
	.section	.nv.constant0._ZN10layer_norm13ln_bwd_kernelINS_13Kernel_traitsIfffffjLj6144ELj1ELj1ELj8ELj16ENS_18Kernel_traits_baseILj6144EfffffjLj256EEEEELb1ELb0ELb0ELb0EEEvNS_9BwdParamsE,"a",@progbits
	.sectionflags	@""
	.align	4
.nv.constant0._ZN10layer_norm13ln_bwd_kernelINS_13Kernel_traitsIfffffjLj6144ELj1ELj1ELj8ELj16ENS_18Kernel_traits_baseILj6144EfffffjLj256EEEEELb1ELb0ELb0ELb0EEEvNS_9BwdParamsE:
	.zero		648


//--------------------- .nv.constant0._ZN10layer_norm13ln_bwd_kernelINS_13Kernel_traitsIfffffjLj6144ELj1ELj1ELj8ELj16ENS_18Kernel_traits_baseILj6144EfffffjLj256EEEEELb1ELb0ELb0ELb1EEEvNS_9BwdParamsE --------------------------
	.section	.nv.constant0._ZN10layer_norm13ln_bwd_kernelINS_13Kernel_traitsIfffffjLj6144ELj1ELj1ELj8ELj16ENS_18Kernel_traits_baseILj6144EfffffjLj256EEEEELb1ELb0ELb0ELb1EEEvNS_9BwdParamsE,"a",@progbits
	.sectionflags	@""
	.align	4
.nv.constant0._ZN10layer_norm13ln_bwd_kernelINS_13Kernel_traitsIfffffjLj6144ELj1ELj1ELj8ELj16ENS_18Kernel_traits_baseILj6144EfffffjLj256EEEEELb1ELb0ELb0ELb1EEEvNS_9BwdParamsE:
	.zero		648


//--------------------- .nv.constant0._ZN10layer_norm22ln_bwd_finalize_kernelINS_22Kernel_traits_finalizeILj6144EfffffjLb0ELj1024ELj4ENS_18Kernel_traits_baseILj6144EfffffjLj1024EEEEELb0ELb0EEEvNS_9BwdParamsE --------------------------
	.section	.nv.constant0._ZN10layer_norm22ln_bwd_finalize_kernelINS_22Kernel_traits_finalizeILj6144EfffffjLb0ELj1024ELj4ENS_18Kernel_traits_baseILj6144EfffffjLj1024EEEEELb0ELb0EEEvNS_9BwdParamsE,"a",@progbits
	.sectionflags	@""
	.align	4
.nv.constant0._ZN10layer_norm22ln_bwd_finalize_kernelINS_22Kernel_traits_finalizeILj6144EfffffjLb0ELj1024ELj4ENS_18Kernel_traits_baseILj6144EfffffjLj1024EEEEELb0ELb0EEEvNS_9BwdParamsE:
	.zero		648


//--------------------- .nv.constant0._ZN10layer_norm13ln_bwd_kernelINS_13Kernel_traitsIfffffjLj6144ELj1ELj1ELj8ELj16ENS_18Kernel_traits_baseILj6144EfffffjLj256EEEEELb1ELb0ELb1ELb0EEEvNS_9BwdParamsE --------------------------
	.section	.nv.constant0._ZN10layer_norm13ln_bwd_kernelINS_13Kernel_traitsIfffffjLj6144ELj1ELj1ELj8ELj16ENS_18Kernel_traits_baseILj6144EfffffjLj256EEEEELb1ELb0ELb1ELb0EEEvNS_9BwdParamsE,"a",@progbits
	.sectionflags	@""
	.align	4
.nv.constant0._ZN10layer_norm13ln_bwd_kernelINS_13Kernel_traitsIfffffjLj6144ELj1ELj1ELj8ELj16ENS_18Kernel_traits_baseILj6144EfffffjLj256EEEEELb1ELb0ELb1ELb0EEEvNS_9BwdParamsE:
	.zero		648


//--------------------- .nv.constant0._ZN10layer_norm22ln_bwd_finalize_kernelINS_22Kernel_traits_finalizeILj6144EfffffjLb0ELj1024ELj4ENS_18Kernel_traits_baseILj6144EfffffjLj1024EEEEELb0ELb1EEEvNS_9BwdParamsE --------------------------
	.section	.nv.constant0._ZN10layer_norm22ln_bwd_finalize_kernelINS_22Kernel_traits_finalizeILj6144EfffffjLb0ELj1024ELj4ENS_18Kernel_traits_baseILj6144EfffffjLj1024EEEEELb0ELb1EEEvNS_9BwdParamsE,"a",@progbits
	.sectionflags	@""
	.align	4
.nv.constant0._ZN10layer_norm22ln_bwd_finalize_kernelINS_22Kernel_traits_finalizeILj6144EfffffjLb0ELj1024ELj4ENS_18Kernel_traits_baseILj6144EfffffjLj1024EEEEELb0ELb1EEEvNS_9BwdParamsE:
	.zero		648


//--------------------- .nv.constant0._ZN10layer_norm13ln_bwd_kernelINS_13Kernel_traitsIfffffjLj6144ELj1ELj1ELj8ELj16ENS_18Kernel_traits_baseILj6144EfffffjLj256EEEEELb1ELb0ELb1ELb1EEEvNS_9BwdParamsE --------------------------
	.section	.nv.constant0._ZN10layer_norm13ln_bwd_kernelINS_13Kernel_traitsIfffffjLj6144ELj1ELj1ELj8ELj16ENS_18Kernel_traits_baseILj6144EfffffjLj256EEEEELb1ELb0ELb1ELb1EEEvNS_9BwdParamsE,"a",@progbits
	.sectionflags	@""
	.align	4
.nv.constant0._ZN10layer_norm13ln_bwd_kernelINS_13Kernel_traitsIfffffjLj6144ELj1ELj1ELj8ELj16ENS_18Kernel_traits_baseILj6144EfffffjLj256EEEEELb1ELb0ELb1ELb1EEEvNS_9BwdParamsE:
	.zero		648


//--------------------- .nv.constant0._ZN10layer_norm13ln_bwd_kernelINS_13Kernel_traitsIfffffjLj6144ELj1ELj1ELj8ELj16ENS_18Kernel_traits_baseILj6144EfffffjLj256EEEEELb1ELb1ELb0ELb0EEEvNS_9BwdParamsE --------------------------
	.section	.nv.constant0._ZN10layer_norm13ln_bwd_kernelINS_13Kernel_traitsIfffffjLj6144ELj1ELj1ELj8ELj16ENS_18Kernel_traits_baseILj6144EfffffjLj256EEEEELb1ELb1ELb0ELb0EEEvNS_9BwdParamsE,"a",@progbits
	.sectionflags	@""
	.align	4
.nv.constant0._ZN10layer_norm13ln_bwd_kernelINS_13Kernel_traitsIfffffjLj6144ELj1ELj1ELj8ELj16ENS_18Kernel_traits_baseILj6144EfffffjLj256EEEEELb1ELb1ELb0ELb0EEEvNS_9BwdParamsE:
	.zero		648


//--------------------- .nv.constant0._ZN10layer_norm13ln_bwd_kernelINS_13Kernel_traitsIfffffjLj6144ELj1ELj1ELj8ELj16ENS_18Kernel_traits_baseILj6144EfffffjLj256EEEEELb1ELb1ELb0ELb1EEEvNS_9BwdParamsE --------------------------
	.section	.nv.constant0._ZN10layer_norm13ln_bwd_kernelINS_13Kernel_traitsIfffffjLj6144ELj1ELj1ELj8ELj16ENS_18Kernel_traits_baseILj6144EfffffjLj256EEEEELb1ELb1ELb0ELb1EEEvNS_9BwdParamsE,"a",@progbits
	.sectionflags	@""
	.align	4
.nv.constant0._ZN10layer_norm13ln_bwd_kernelINS_13Kernel_traitsIfffffjLj6144ELj1ELj1ELj8ELj16ENS_18Kernel_traits_baseILj6144EfffffjLj256EEEEELb1ELb1ELb0ELb1EEEvNS_9BwdParamsE:
	.zero		648


//--------------------- .nv.constant0._ZN10layer_norm22ln_bwd_finalize_kernelINS_22Kernel_traits_finalizeILj6144EfffffjLb1ELj1024ELj4ENS_18Kernel_traits_baseILj6144EfffffjLj1024EEEEELb1ELb0EEEvNS_9BwdParamsE --------------------------
	.section	.nv.constant0._ZN10layer_norm22ln_bwd_finalize_kernelINS_22Kernel_traits_finalizeILj6144EfffffjLb1ELj1024ELj4ENS_18Kernel_traits_baseILj6144EfffffjLj1024EEEEELb1ELb0EEEvNS_9BwdParamsE,"a",@progbits
	.sectionflags	@""
	.align	4
.nv.constant0._ZN10layer_norm22ln_bwd_finalize_kernelINS_22Kernel_traits_finalizeILj6144EfffffjLb1ELj1024ELj4ENS_18Kernel_traits_baseILj6144EfffffjLj1024EEEEELb1ELb0EEEvNS_9BwdParamsE:
	.zero		648


//--------------------- .nv.constant0._ZN10layer_norm13ln_bwd_kernelINS_13Kernel_traitsIfffffjLj6144ELj1ELj1ELj8ELj16ENS_18Kernel_traits_baseILj6144EfffffjLj256EEEEELb1ELb1ELb1ELb0EEEvNS_9BwdParamsE --------------------------
	.section	.nv.constant0._ZN10layer_norm13ln_bwd_kernelINS_13Kernel_traitsIfffffjLj6144ELj1ELj1ELj8ELj16ENS_18Kernel_traits_baseILj6144EfffffjLj256EEEEELb1ELb1ELb1ELb0EEEvNS_9BwdParamsE,"a",@progbits
	.sectionflags	@""
	.align	4
.nv.constant0._ZN10layer_norm13ln_bwd_kernelINS_13Kernel_traitsIfffffjLj6144ELj1ELj1ELj8ELj16ENS_18Kernel_traits_baseILj6144EfffffjLj256EEEEELb1ELb1ELb1ELb0EEEvNS_9BwdParamsE:
	.zero		648


//--------------------- .nv.constant0._ZN10layer_norm22ln_bwd_finalize_kernelINS_22Kernel_traits_finalizeILj6144EfffffjLb1ELj1024ELj4ENS_18Kernel_traits_baseILj6144EfffffjLj1024EEEEELb1ELb1EEEvNS_9BwdParamsE --------------------------
	.section	.nv.constant0._ZN10layer_norm22ln_bwd_finalize_kernelINS_22Kernel_traits_finalizeILj6144EfffffjLb1ELj1024ELj4ENS_18Kernel_traits_baseILj6144EfffffjLj1024EEEEELb1ELb1EEEvNS_9BwdParamsE,"a",@progbits
	.sectionflags	@""
	.align	4
.nv.constant0._ZN10layer_norm22ln_bwd_finalize_kernelINS_22Kernel_traits_finalizeILj6144EfffffjLb1ELj1024ELj4ENS_18Kernel_traits_baseILj6144EfffffjLj1024EEEEELb1ELb1EEEvNS_9BwdParamsE:
	.zero		648


//--------------------- .nv.constant0._ZN10layer_norm13ln_bwd_kernelINS_13Kernel_traitsIfffffjLj6144ELj1ELj1ELj8ELj16ENS_18Kernel_traits_baseILj6144EfffffjLj256EEEEELb1ELb1ELb1ELb1EEEvNS_9BwdParamsE --------------------------
	.section	.nv.constant0._ZN10layer_norm13ln_bwd_kernelINS_13Kernel_traitsIfffffjLj6144ELj1ELj1ELj8ELj16ENS_18Kernel_traits_baseILj6144EfffffjLj256EEEEELb1ELb1ELb1ELb1EEEvNS_9BwdParamsE,"a",@progbits
	.sectionflags	@""
	.align	4
.nv.constant0._ZN10layer_norm13ln_bwd_kernelINS_13Kernel_traitsIfffffjLj6144ELj1ELj1ELj8ELj16ENS_18Kernel_traits_baseILj6144EfffffjLj256EEEEELb1ELb1ELb1ELb1EEEvNS_9BwdParamsE:
	.zero		648


//--------------------- .text._ZN10layer_norm13ln_bwd_kernelINS_13Kernel_traitsI13__nv_bfloat16S2_S2_S2_fjLj6144ELj1ELj1ELj8ELj16ENS_18Kernel_traits_baseILj6144ES2_S2_S2_S2_fjLj256EEEEELb0ELb0ELb0ELb0EEEvNS_9BwdParamsE --------------------------
	.section	.text._ZN10layer_norm13ln_bwd_kernelINS_13Kernel_traitsI13__nv_bfloat16S2_S2_S2_fjLj6144ELj1ELj1ELj8ELj16ENS_18Kernel_traits_baseILj6144ES2_S2_S2_S2_fjLj256EEEEELb0ELb0ELb0ELb0EEEvNS_9BwdParamsE,"ax",@progbits
	.sectioninfo	@"SHI_REGISTERS=169"
	.align	128
        .global         _ZN10layer_norm13ln_bwd_kernelINS_13Kernel_traitsI13__nv_bfloat16S2_S2_S2_fjLj6144ELj1ELj1ELj8ELj16ENS_18Kernel_traits_baseILj6144ES2_S2_S2_S2_fjLj256EEEEELb0ELb0ELb0ELb0EEEvNS_9BwdParamsE
        .type           _ZN10layer_norm13ln_bwd_kernelINS_13Kernel_traitsI13__nv_bfloat16S2_S2_S2_fjLj6144ELj1ELj1ELj8ELj16ENS_18Kernel_traits_baseILj6144ES2_S2_S2_S2_fjLj256EEEEELb0ELb0ELb0ELb0EEEvNS_9BwdParamsE,@function
        .size           _ZN10layer_norm13ln_bwd_kernelINS_13Kernel_traitsI13__nv_bfloat16S2_S2_S2_fjLj6144ELj1ELj1ELj8ELj16ENS_18Kernel_traits_baseILj6144ES2_S2_S2_S2_fjLj256EEEEELb0ELb0ELb0ELb0EEEvNS_9BwdParamsE,(.L_x_9254 - _ZN10layer_norm13ln_bwd_kernelINS_13Kernel_traitsI13__nv_bfloat16S2_S2_S2_fjLj6144ELj1ELj1ELj8ELj16ENS_18Kernel_traits_baseILj6144ES2_S2_S2_S2_fjLj256EEEEELb0ELb0ELb0ELb0EEEvNS_9BwdParamsE)
        .other          _ZN10layer_norm13ln_bwd_kernelINS_13Kernel_traitsI13__nv_bfloat16S2_S2_S2_fjLj6144ELj1ELj1ELj8ELj16ENS_18Kernel_traits_baseILj6144ES2_S2_S2_S2_fjLj256EEEEELb0ELb0ELb0ELb0EEEvNS_9BwdParamsE,@"STO_CUDA_ENTRY STV_DEFAULT"
_ZN10layer_norm13ln_bwd_kernelINS_13Kernel_traitsI13__nv_bfloat16S2_S2_S2_fjLj6144ELj1ELj1ELj8ELj16ENS_18Kernel_traits_baseILj6144ES2_S2_S2_S2_fjLj256EEEEELb0ELb0ELb0ELb0EEEvNS_9BwdParamsE:
.text._ZN10layer_norm13ln_bwd_kernelINS_13Kernel_traitsI13__nv_bfloat16S2_S2_S2_fjLj6144ELj1ELj1ELj8ELj16ENS_18Kernel_traits_baseILj6144ES2_S2_S2_S2_fjLj256EEEEELb0ELb0ELb0ELb0EEEvNS_9BwdParamsE:
[----:B------:R-:W-:Y:S02]  /*0000*/  MOV R1, c[0x0][0x28] ;  /* 0x00000a0000017a02 */ /* 0x000fe40000000f00 */
[----:B------:R-:W0:Y:S01]  /*0010*/  S2R R158, SR_TID.X ;  /* 0x00000000009e7919 */ /* 0x000e220000002100 */
[----:B------:R-:W-:Y:S01]  /*0020*/  MOV R0, c[0x0][0x168] ;  /* 0x00005a0000007a02 */ /* 0x000fe20000000f00 */
[----:B------:R-:W-:-:S03]  /*0030*/  ULDC.64 UR4, c[0x0][0x118] ;  /* 0x0000460000047ab9 */ /* 0x000fc60000000a00 */
[----:B------:R-:W-:-:S04]  /*0040*/  SHF.R.S32.HI R0, RZ, 0x1f, R0 ;  /* 0x0000001fff007819 */ /* 0x000fc80000011400 */
[----:B------:R-:W-:Y:S02]  /*0050*/  LEA.HI R0, R0, c[0x0][0x168], RZ, 0x3 ;  /* 0x00005a0000007a11 */ /* 0x000fe400078f18ff */
[C---:B0-----:R-:W-:Y:S02]  /*0060*/  LOP3.LUT R3, R158.reuse, 0xff, RZ, 0xc, !PT ;  /* 0x000000ff9e037812 */ /* 0x041fe400078e0cff */
[----:B------:R-:W-:Y:S02]  /*0070*/  LOP3.LUT R4, R158, 0xff, RZ, 0xc0, !PT ;  /* 0x000000ff9e047812 */ /* 0x000fe400078ec0ff */
[----:B------:R-:W-:-:S04]  /*0080*/  LEA.HI.SX32 R0, R0, R3, 0x1d ;  /* 0x0000000300007211 */ /* 0x000fc800078feaff */
[C---:B------:R-:W-:Y:S02]  /*0090*/  LOP3.LUT P2, RZ, R0.reuse, 0xffffff00, RZ, 0xc0, !PT ;  /* 0xffffff0000ff7812 */ /* 0x040fe4000784c0ff */
[C---:B------:R-:W-:Y:S02]  /*00a0*/  ISETP.GE.U32.AND P3, PT, R0.reuse, 0x200, PT ;  /* 0x000002000000780c */ /* 0x040fe40003f66070 */
[----:B------:R-:W-:-:S09]  /*00b0*/  ISETP.GE.U32.AND P4, PT, R0, 0x300, PT ;  /* 0x000003000000780c */ /* 0x000fd20003f86070 */
[----:B------:R-:W-:Y:S02]  /*00c0*/  @P2 MOV R3, 0x10 ;  /* 0x0000001000032802 */ /* 0x000fe40000000f00 */
[----:B------:R-:W-:Y:S02]  /*00d0*/  @P3 MOV R7, 0x10 ;  /* 0x0000001000073802 */ /* 0x000fe40000000f00 */
[----:B------:R-:W-:Y:S01]  /*00e0*/  @P4 MOV R5, 0x10 ;  /* 0x0000001000054802 */ /* 0x000fe20000000f00 */
[C---:B------:R-:W-:Y:S01]  /*00f0*/  @P2 IMAD.WIDE.U32 R2, R4.reuse, R3, c[0x0][0x1b0] ;  /* 0x00006c0004022625 */ /* 0x040fe200078e0003 */
[----:B------:R-:W-:-:S04]  /*0100*/  @P2 LOP3.LUT R4, R4, 0x100, RZ, 0xfc, !PT ;  /* 0x0000010004042812 */ /* 0x000fc800078efcff */
[----:B------:R0:W5:Y:S01]  /*0110*/  @P2 LDG.E.128 R8, [R2.64] ;  /* 0x0000000402082981 */ /* 0x000162000c1e1d00 */
[C---:B------:R-:W-:Y:S01]  /*0120*/  @P3 IMAD.WIDE.U32 R6, R4.reuse, R7, c[0x0][0x1b0] ;  /* 0x00006c0004063625 */ /* 0x040fe200078e0007 */
[----:B------:R-:W-:-:S04]  /*0130*/  @P3 IADD3 R4, R4, 0x100, RZ ;  /* 0x0000010004043810 */ /* 0x000fc80007ffe0ff */
[----:B------:R0:W5:Y:S01]  /*0140*/  @P3 LDG.E.128 R60, [R6.64] ;  /* 0x00000004063c3981 */ /* 0x000162000c1e1d00 */
[----:B------:R-:W-:-:S05]  /*0150*/  @P4 IMAD.WIDE.U32 R4, R4, R5, c[0x0][0x1b0] ;  /* 0x00006c0004044625 */ /* 0x000fca00078e0005 */
[----:B------:R0:W5:Y:S01]  /*0160*/  @P4 LDG.E.128 R64, [R4.64] ;  /* 0x0000000404404981 */ /* 0x000162000c1e1d00 */
[----:B------:R-:W1:Y:S01]  /*0170*/  S2UR UR6, SR_CTAID.X ;  /* 0x00000000000679c3 */ /* 0x000e620000002500 */
[----:B------:R-:W-:Y:S01]  /*0180*/  CS2R R56, SRZ ;  /* 0x0000000000387805 */ /* 0x000fe2000001ff00 */
[----:B------:R-:W-:Y:S01]  /*0190*/  CS2R R58, SRZ ;  /* 0x00000000003a7805 */ /* 0x000fe2000001ff00 */
[----:B------:R-:W-:Y:S01]  /*01a0*/  CS2R R52, SRZ ;  /* 0x0000000000347805 */ /* 0x000fe2000001ff00 */
[----:B------:R-:W-:Y:S01]  /*01b0*/  CS2R R54, SRZ ;  /* 0x0000000000367805 */ /* 0x000fe2000001ff00 */
[----:B------:R-:W-:Y:S01]  /*01c0*/  CS2R R48, SRZ ;  /* 0x0000000000307805 */ /* 0x000fe2000001ff00 */
[----:B-1----:R-:W-:-:S04]  /*01d0*/  LEA.HI R97, R158, UR6, RZ, 0x18 ;  /* 0x000000069e617c11 */ /* 0x002fc8000f8fc0ff */
[----:B------:R-:W-:Y:S01]  /*01e0*/  ISETP.GE.AND P0, PT, R97, c[0x0][0x164], PT ;  /* 0x0000590061007a0c */ /* 0x000fe20003f06270 */
[----:B------:R-:W-:Y:S01]  /*01f0*/  CS2R R50, SRZ ;  /* 0x0000000000327805 */ /* 0x000fe2000001ff00 */
        /* <DEDUP_REMOVED lines=18> */
[----:B------:R-:W-:Y:S05]  /*0320*/  @P0 BRA `(.L_x_0) ;  /* 0x000026d000000947 */ /* 0x000fea0003800000 */
[----:B0-----:R-:W-:Y:S01]  /*0330*/  HFMA2.MMA R99, -RZ, RZ, 0, 5.9604644775390625e-08 ;  /* 0x00000001ff637435 */ /* 0x001fe200000001ff */
[----:B-----5:R-:W-:-:S02]  /*0340*/  PRMT R0, RZ, 0x5410, R8 ;  /* 0x00005410ff007816 */ /* 0x020fc40000000008 */
[----:B------:R-:W-:Y:S02]  /*0350*/  PRMT R3, RZ, 0x7610, R8 ;  /* 0x00007610ff037816 */ /* 0x000fe40000000008 */
[--C-:B------:R-:W-:Y:S02]  /*0360*/  PRMT R2, RZ, 0x5410, R9.reuse ;  /* 0x00005410ff027816 */ /* 0x100fe40000000009 */
[----:B------:R-:W-:Y:S02]  /*0370*/  PRMT R85, RZ, 0x7610, R9 ;  /* 0x00007610ff557816 */ /* 0x000fe40000000009 */
[--C-:B------:R-:W-:Y:S02]  /*0380*/  PRMT R84, RZ, 0x5410, R10.reuse ;  /* 0x00005410ff547816 */ /* 0x100fe4000000000a */
[----:B------:R-:W-:Y:S02]  /*0390*/  PRMT R87, RZ, 0x7610, R10 ;  /* 0x00007610ff577816 */ /* 0x000fe4000000000a */
[----:B------:R-:W-:-:S02]  /*03a0*/  PRMT R86, RZ, 0x5410, R11 ;  /* 0x00005410ff567816 */ /* 0x000fc4000000000b */
        /* <DEDUP_REMOVED lines=10> */
[----:B------:R-:W-:Y:S02]  /*0450*/  MOV R57, RZ ;  /* 0x000000ff00397202 */ /* 0x000fe40000000f00 */
[----:B------:R-:W-:-:S02]  /*0460*/  PRMT R100, RZ, 0x7610, R64 ;  /* 0x00007610ff647816 */ /* 0x000fc40000000040 */
[--C-:B------:R-:W-:Y:S02]  /*0470*/  PRMT R101, RZ, 0x5410, R65.reuse ;  /* 0x00005410ff657816 */ /* 0x100fe40000000041 */
[----:B------:R-:W-:Y:S02]  /*0480*/  PRMT R102, RZ, 0x7610, R65 ;  /* 0x00007610ff667816 */ /* 0x000fe40000000041 */
[--C-:B------:R-:W-:Y:S02]  /*0490*/  PRMT R103, RZ, 0x5410, R66.reuse ;  /* 0x00005410ff677816 */ /* 0x100fe40000000042 */
[----:B------:R-:W-:Y:S02]  /*04a0*/  PRMT R104, RZ, 0x7610, R66 ;  /* 0x00007610ff687816 */ /* 0x000fe40000000042 */
[--C-:B------:R-:W-:Y:S02]  /*04b0*/  PRMT R105, RZ, 0x5410, R67.reuse ;  /* 0x00005410ff697816 */ /* 0x100fe40000000043 */
[----:B------:R-:W-:-:S02]  /*04c0*/  PRMT R106, RZ, 0x7610, R67 ;  /* 0x00007610ff6a7816 */ /* 0x000fc40000000043 */
.L_x_15:
[----:B------:R-:W-:Y:S02]  /*04d0*/  MOV R70, 0x4 ;  /* 0x0000000400467802 */ /* 0x000fe40000000f00 */
[----:B------:R-:W-:-:S02]  /*04e0*/  ISETP.NE.U32.AND P0, PT, RZ, c[0x0][0x1c0], PT ;  /* 0x00007000ff007a0c */ /* 0x000fc40003f05070 */
[----:B------:R-:W-:Y:S01]  /*04f0*/  SHF.R.S32.HI R72, RZ, 0x1f, R97 ;  /* 0x0000001fff487819 */ /* 0x000fe20000011461 */
[----:B------:R-:W-:Y:S01]  /*0500*/  IMAD.WIDE R68, R97, R70, c[0x0][0x1a0] ;  /* 0x0000680061447625 */ /* 0x000fe200078e0246 */
[----:B------:R-:W-:-:S03]  /*0510*/  ISETP.NE.AND.EX P0, PT, RZ, c[0x0][0x1c4], PT, P0 ;  /* 0x00007100ff007a0c */ /* 0x000fc60003f05300 */
[C---:B------:R-:W-:Y:S02]  /*0520*/  IMAD.WIDE R70, R97.reuse, R70, c[0x0][0x1a8] ;  /* 0x00006a0061467625 */ /* 0x040fe400078e0246 */
[----:B------:R-:W2:Y:S04]  /*0530*/  LDG.E R68, [R68.64] ;  /* 0x0000000444447981 */ /* 0x000ea8000c1e1900 */
[----:B------:R0:W5:Y:S04]  /*0540*/  LDG.E R108, [R70.64] ;  /* 0x00000004466c7981 */ /* 0x000168000c1e1900 */
[----:B------:R-:W-:-:S04]  /*0550*/  @P0 LEA R76, P1, R97, c[0x0][0x1c0], 0x1 ;  /* 0x00007000614c0a11 */ /* 0x000fc800078208ff */
[C---:B------:R-:W-:Y:S01]  /*0560*/  @P0 LEA.HI.X R77, R97.reuse, c[0x0][0x1c4], R72, 0x1, P1 ;  /* 0x00007100614d0a11 */ /* 0x040fe200008f0c48 */
[----:B------:R-:W-:Y:S01]  /*0570*/  IMAD R72, R97, c[0x0][0x168], RZ ;  /* 0x00005a0061487a24 */ /* 0x000fe200078e02ff */
[----:B------:R-:W-:Y:S01]  /*0580*/  ULDC.U8 UR6, c[0x0][0x1f0] ;  /* 0x00007c0000067ab9 */ /* 0x000fe20000000000 */
[----:B------:R-:W-:Y:S01]  /*0590*/  BSSY B0, `(.L_x_1) ;  /* 0x0000062000007945 */ /* 0x000fe20003800000 */
[----:B------:R-:W-:Y:S01]  /*05a0*/  LOP3.LUT P5, RZ, R99, 0xff, RZ, 0xc0, !PT ;  /* 0x000000ff63ff7812 */ /* 0x000fe200078ac0ff */
[----:B------:R1:W5:Y:S01]  /*05b0*/  @P0 LDG.E.U16 R76, [R76.64] ;  /* 0x000000044c4c0981 */ /* 0x000362000c1e1500 */
[----:B------:R-:W-:-:S04]  /*05c0*/  SHF.R.S32.HI R73, RZ, 0x1f, R72 ;  /* 0x0000001fff497819 */ /* 0x000fc80000011448 */
[----:B------:R-:W-:Y:S02]  /*05d0*/  LEA.HI R73, R73, R72, RZ, 0x3 ;  /* 0x0000004849497211 */ /* 0x000fe400078f18ff */
[----:B------:R-:W-:Y:S02]  /*05e0*/  LOP3.LUT R72, R158, 0xff, RZ, 0xc0, !PT ;  /* 0x000000ff9e487812 */ /* 0x000fe400078ec0ff */
[----:B------:R-:W-:Y:S02]  /*05f0*/  ISETP.NE.AND P1, PT, RZ, UR6, PT ;  /* 0x00000006ff007c0c */ /* 0x000fe4000bf25270 */
[----:B------:R-:W-:Y:S02]  /*0600*/  LEA.HI.SX32 R107, R73, R72, 0x1d ;  /* 0x00000048496b7211 */ /* 0x000fe400078feaff */
[----:B------:R-:W-:Y:S02]  /*0610*/  MOV R79, RZ ;  /* 0x000000ff004f7202 */ /* 0x000fe40000000f00 */
[----:B------:R-:W-:-:S02]  /*0620*/  MOV R82, RZ ;  /* 0x000000ff00527202 */ /* 0x000fc40000000f00 */
[----:B-1----:R-:W-:Y:S02]  /*0630*/  SHF.R.U32.HI R77, RZ, 0x5, R158 ;  /* 0x00000005ff4d7819 */ /* 0x002fe4000001169e */
[----:B------:R-:W-:Y:S02]  /*0640*/  MOV R83, R107 ;  /* 0x0000006b00537202 */ /* 0x000fe40000000f00 */
[----:B--2---:R-:W-:Y:S01]  /*0650*/  FSEL R78, R68, RZ, !P1 ;  /* 0x000000ff444e7208 */ /* 0x004fe20004800000 */
[----:B------:R-:W-:Y:S05]  /*0660*/  @!P2 BRA `(.L_x_2) ;  /* 0x000005400000a947 */ /* 0x000fea0003800000 */
[----:B0-----:R-:W-:Y:S01]  /*0670*/  LEA R68, P1, R107, c[0x0][0x188], 0x4 ;  /* 0x000062006b447a11 */ /* 0x001fe200078220ff */
[----:B------:R-:W-:-:S03]  /*0680*/  HFMA2.MMA R72, -RZ, RZ, 0, 9.5367431640625e-07 ;  /* 0x00000010ff487435 */ /* 0x000fc600000001ff */
[----:B------:R-:W-:-:S06]  /*0690*/  LEA.HI.X R69, R107, c[0x0][0x18c], RZ, 0x4, P1 ;  /* 0x000063006b457a11 */ /* 0x000fcc00008f24ff */
[----:B------:R-:W2:Y:S01]  /*06a0*/  LDG.E.128 R68, [R68.64] ;  /* 0x0000000444447981 */ /* 0x000ea2000c1e1d00 */
[----:B------:R-:W-:-:S06]  /*06b0*/  IMAD.WIDE.U32 R72, R107, R72, c[0x0][0x208] ;  /* 0x000082006b487625 */ /* 0x000fcc00078e0048 */
[----:B------:R-:W3:Y:S01]  /*06c0*/  LDG.E.128 R72, [R72.64] ;  /* 0x0000000448487981 */ /* 0x000ee2000c1e1d00 */
[----:B------:R-:W-:-:S04]  /*06d0*/  ISETP.NE.U32.AND P1, PT, RZ, c[0x0][0x218], PT ;  /* 0x00008600ff007a0c */ /* 0x000fc80003f25070 */
[----:B------:R-:W-:-:S13]  /*06e0*/  ISETP.NE.AND.EX P1, PT, RZ, c[0x0][0x21c], PT, P1 ;  /* 0x00008700ff007a0c */ /* 0x000fda0003f25310 */
[----:B------:R-:W-:-:S04]  /*06f0*/  @P1 LEA R80, P6, R107, c[0x0][0x218], 0x4 ;  /* 0x000086006b501a11 */ /* 0x000fc800078c20ff */
[----:B------:R-:W-:-:S05]  /*0700*/  @P1 LEA.HI.X R81, R107, c[0x0][0x21c], RZ, 0x4, P6 ;  /* 0x000087006b511a11 */ /* 0x000fca00030f24ff */
[----:B------:R0:W5:Y:S01]  /*0710*/  @P1 LDG.E.128 R8, [R80.64] ;  /* 0x0000000450081981 */ /* 0x000162000c1e1d00 */
[--C-:B--2---:R-:W-:Y:S02]  /*0720*/  PRMT R79, RZ, 0x5410, R68.reuse ;  /* 0x00005410ff4f7816 */ /* 0x104fe40000000044 */
[--C-:B------:R-:W-:Y:S02]  /*0730*/  PRMT R83, RZ, 0x5410, R69.reuse ;  /* 0x00005410ff537816 */ /* 0x100fe40000000045 */
[----:B------:R-:W-:Y:S01]  /*0740*/  PRMT R145, RZ, 0x7610, R69 ;  /* 0x00007610ff917816 */ /* 0x000fe20000000045 */
[C---:B------:R-:W-:Y:S01]  /*0750*/  FADD.FTZ R79, -R78.reuse, R79 ;  /* 0x0000004f4e4f7221 */ /* 0x040fe20000010100 */
[----:B0-----:R-:W-:Y:S01]  /*0760*/  PRMT R81, RZ, 0x7610, R68 ;  /* 0x00007610ff517816 */ /* 0x001fe20000000044 */
[----:B------:R-:W-:Y:S01]  /*0770*/  FADD.FTZ R83, -R78, R83 ;  /* 0x000000534e537221 */ /* 0x000fe20000010100 */
[--C-:B---3--:R-:W-:Y:S01]  /*0780*/  PRMT R69, RZ, 0x5410, R72.reuse ;  /* 0x00005410ff457816 */ /* 0x108fe20000000048 */
[----:B-----5:R-:W-:Y:S01]  /*0790*/  FMUL.FTZ R141, R108, R79 ;  /* 0x0000004f6c8d7220 */ /* 0x020fe20000410000 */
[----:B------:R-:W-:Y:S01]  /*07a0*/  PRMT R68, RZ, 0x7610, R73 ;  /* 0x00007610ff447816 */ /* 0x000fe20000000049 */
[----:B------:R-:W-:Y:S01]  /*07b0*/  FADD.FTZ R81, -R78, R81 ;  /* 0x000000514e517221 */ /* 0x000fe20000010100 */
[----:B------:R-:W-:Y:S01]  /*07c0*/  PRMT R72, RZ, 0x7610, R72 ;  /* 0x00007610ff487816 */ /* 0x000fe20000000048 */
[----:B------:R-:W-:Y:S01]  /*07d0*/  FADD.FTZ R32, R32, R69 ;  /* 0x0000004520207221 */ /* 0x000fe20000010000 */
[--C-:B------:R-:W-:Y:S01]  /*07e0*/  PRMT R153, RZ, 0x5410, R71.reuse ;  /* 0x00005410ff997816 */ /* 0x100fe20000000047 */
[-C--:B------:R-:W-:Y:S01]  /*07f0*/  FFMA.FTZ R56, R141, R69.reuse, R56 ;  /* 0x000000458d387223 */ /* 0x080fe20000010038 */
[----:B------:R-:W-:Y:S01]  /*0800*/  PRMT R157, RZ, 0x7610, R71 ;  /* 0x00007610ff9d7816 */ /* 0x000fe20000000047 */
[----:B------:R-:W-:Y:S01]  /*0810*/  FMUL.FTZ R144, R0, R69 ;  /* 0x0000004500907220 */ /* 0x000fe20000410000 */
[----:B------:R-:W-:Y:S01]  /*0820*/  PRMT R71, RZ, 0x5410, R73 ;  /* 0x00005410ff477816 */ /* 0x000fe20000000049 */
[----:B------:R-:W-:Y:S01]  /*0830*/  FADD.FTZ R69, -R78, R145 ;  /* 0x000000914e457221 */ /* 0x000fe20000010100 */
[--C-:B------:R-:W-:Y:S01]  /*0840*/  PRMT R147, RZ, 0x5410, R70.reuse ;  /* 0x00005410ff937816 */ /* 0x100fe20000000046 */
[C---:B------:R-:W-:Y:S01]  /*0850*/  FMUL.FTZ R145, R108.reuse, R83 ;  /* 0x000000536c917220 */ /* 0x040fe20000410000 */
[----:B------:R-:W-:Y:S01]  /*0860*/  PRMT R151, RZ, 0x7610, R70 ;  /* 0x00007610ff977816 */ /* 0x000fe20000000046 */
[----:B------:R-:W-:Y:S01]  /*0870*/  FMUL.FTZ R146, R108, R69 ;  /* 0x000000456c927220 */ /* 0x000fe20000410000 */
[----:B------:R-:W-:Y:S01]  /*0880*/  PRMT R73, RZ, 0x5410, R74 ;  /* 0x00005410ff497816 */ /* 0x000fe2000000004a */
[----:B------:R-:W-:Y:S01]  /*0890*/  FADD.FTZ R35, R35, R68 ;  /* 0x0000004423237221 */ /* 0x000fe20000010000 */
[----:B------:R-:W-:Y:S01]  /*08a0*/  PRMT R74, RZ, 0x7610, R74 ;  /* 0x00007610ff4a7816 */ /* 0x000fe2000000004a */
[-C--:B------:R-:W-:Y:S01]  /*08b0*/  FFMA.FTZ R59, R146, R68.reuse, R59 ;  /* 0x00000044923b7223 */ /* 0x080fe2000001003b */
[--C-:B------:R-:W-:Y:S01]  /*08c0*/  PRMT R155, RZ, 0x5410, R75.reuse ;  /* 0x00005410ff9b7816 */ /* 0x100fe2000000004b */
[----:B------:R-:W-:Y:S01]  /*08d0*/  FMUL.FTZ R149, R85, R68 ;  /* 0x0000004455957220 */ /* 0x000fe20000410000 */
[----:B------:R-:W-:Y:S01]  /*08e0*/  PRMT R75, RZ, 0x7610, R75 ;  /* 0x00007610ff4b7816 */ /* 0x000fe2000000004b */
[----:B------:R-:W-:Y:S01]  /*08f0*/  FMUL.FTZ R142, R108, R81 ;  /* 0x000000516c8e7220 */ /* 0x000fe20000410000 */
[----:B------:R-:W-:Y:S01]  /*0900*/  IADD3 R83, R107, 0x100, RZ ;  /* 0x000001006b537810 */ /* 0x000fe20007ffe0ff */
[----:B------:R-:W-:-:S02]  /*0910*/  FMUL.FTZ R143, R3, R72 ;  /* 0x00000048038f7220 */ /* 0x000fc40000410000 */
[----:B------:R-:W-:Y:S02]  /*0920*/  FADD.FTZ R68, RZ, R144 ;  /* 0x00000090ff447221 */ /* 0x000fe40000010000 */
[----:B------:R-:W-:Y:S02]  /*0930*/  FFMA.FTZ R69, R141, R144, RZ ;  /* 0x000000908d457223 */ /* 0x000fe400000100ff */
[----:B------:R-:W-:Y:S02]  /*0940*/  FADD.FTZ R34, R34, R71 ;  /* 0x0000004722227221 */ /* 0x000fe40000010000 */
[-C--:B------:R-:W-:Y:S02]  /*0950*/  FFMA.FTZ R58, R145, R71.reuse, R58 ;  /* 0x00000047913a7223 */ /* 0x080fe4000001003a */
[----:B------:R-:W-:Y:S02]  /*0960*/  FMUL.FTZ R148, R2, R71 ;  /* 0x0000004702947220 */ /* 0x000fe40000410000 */
[----:B------:R-:W-:-:S02]  /*0970*/  FADD.FTZ R71, R68, R143 ;  /* 0x0000008f44477221 */ /* 0x000fc40000010000 */
[----:B------:R-:W-:Y:S02]  /*0980*/  FFMA.FTZ R69, R142, R143, R69 ;  /* 0x0000008f8e457223 */ /* 0x000fe40000010045 */
[C---:B------:R-:W-:Y:S02]  /*0990*/  FADD.FTZ R147, -R78.reuse, R147 ;  /* 0x000000934e937221 */ /* 0x040fe40000010100 */
[----:B------:R-:W-:Y:S02]  /*09a0*/  FADD.FTZ R68, R71, R148 ;  /* 0x0000009447447221 */ /* 0x000fe40000010000 */
[----:B------:R-:W-:Y:S02]  /*09b0*/  FFMA.FTZ R69, R145, R148, R69 ;  /* 0x0000009491457223 */ /* 0x000fe40000010045 */
[----:B------:R-:W-:Y:S02]  /*09c0*/  FADD.FTZ R151, -R78, R151 ;  /* 0x000000974e977221 */ /* 0x000fe40000010100 */
[----:B------:R-:W-:-:S02]  /*09d0*/  FMUL.FTZ R147, R108, R147 ;  /* 0x000000936c937220 */ /* 0x000fc40000410000 */
[----:B------:R-:W-:Y:S02]  /*09e0*/  FMUL.FTZ R150, R84, R73 ;  /* 0x0000004954967220 */ /* 0x000fe40000410000 */
[----:B------:R-:W-:Y:S02]  /*09f0*/  FADD.FTZ R71, R68, R149 ;  /* 0x0000009544477221 */ /* 0x000fe40000010000 */
[----:B------:R-:W-:Y:S02]  /*0a00*/  FFMA.FTZ R69, R146, R149, R69 ;  /* 0x0000009592457223 */ /* 0x000fe40000010045 */
[----:B------:R-:W-:Y:S02]  /*0a10*/  FMUL.FTZ R152, R108, R151 ;  /* 0x000000976c987220 */ /* 0x000fe40000410000 */
[----:B------:R-:W-:Y:S02]  /*0a20*/  FADD.FTZ R153, -R78, R153 ;  /* 0x000000994e997221 */ /* 0x000fe40000010100 */
[----:B------:R-:W-:-:S02]  /*0a30*/  FMUL.FTZ R151, R87, R74 ;  /* 0x0000004a57977220 */ /* 0x000fc40000410000 */
[----:B------:R-:W-:Y:S02]  /*0a40*/  FADD.FTZ R68, R71, R150 ;  /* 0x0000009647447221 */ /* 0x000fe40000010000 */
[----:B------:R-:W-:Y:S02]  /*0a50*/  FFMA.FTZ R69, R147, R150, R69 ;  /* 0x0000009693457223 */ /* 0x000fe40000010045 */
[----:B------:R-:W-:Y:S02]  /*0a60*/  FMUL.FTZ R153, R108, R153 ;  /* 0x000000996c997220 */ /* 0x000fe40000410000 */
[----:B------:R-:W-:Y:S02]  /*0a70*/  FMUL.FTZ R154, R86, R155 ;  /* 0x0000009b569a7220 */ /* 0x000fe40000410000 */
[----:B------:R-:W-:Y:S02]  /*0a80*/  FADD.FTZ R157, -R78, R157 ;  /* 0x0000009d4e9d7221 */ /* 0x000fe40000010100 */
[----:B------:R-:W-:-:S02]  /*0a90*/  FADD.FTZ R71, R68, R151 ;  /* 0x0000009744477221 */ /* 0x000fc40000010000 */
[----:B------:R-:W-:Y:S02]  /*0aa0*/  FFMA.FTZ R69, R152, R151, R69 ;  /* 0x0000009798457223 */ /* 0x000fe40000010045 */
[----:B------:R-:W-:Y:S02]  /*0ab0*/  FADD.FTZ R30, R30, R155 ;  /* 0x0000009b1e1e7221 */ /* 0x000fe40000010000 */
[----:B------:R-:W-:Y:S02]  /*0ac0*/  FFMA.FTZ R54, R153, R155, R54 ;  /* 0x0000009b99367223 */ /* 0x000fe40000010036 */
[----:B------:R-:W-:Y:S02]  /*0ad0*/  FMUL.FTZ R155, R88, R75 ;  /* 0x0000004b589b7220 */ /* 0x000fe40000410000 */
[----:B------:R-:W-:Y:S02]  /*0ae0*/  FMUL.FTZ R156, R108, R157 ;  /* 0x0000009d6c9c7220 */ /* 0x000fe40000410000 */
[----:B------:R-:W-:-:S02]  /*0af0*/  FADD.FTZ R68, R71, R154 ;  /* 0x0000009a47447221 */ /* 0x000fc40000010000 */
[----:B------:R-:W-:Y:S02]  /*0b00*/  FFMA.FTZ R69, R153, R154, R69 ;  /* 0x0000009a99457223 */ /* 0x000fe40000010045 */
[----:B------:R-:W-:Y:S02]  /*0b10*/  FADD.FTZ R33, R33, R72 ;  /* 0x0000004821217221 */ /* 0x000fe40000010000 */
[----:B------:R-:W-:Y:S02]  /*0b20*/  FFMA.FTZ R57, R142, R72, R57 ;  /* 0x000000488e397223 */ /* 0x000fe40000010039 */
[----:B------:R-:W-:Y:S02]  /*0b30*/  FADD.FTZ R28, R28, R73 ;  /* 0x000000491c1c7221 */ /* 0x000fe40000010000 */
[----:B------:R-:W-:Y:S02]  /*0b40*/  FFMA.FTZ R52, R147, R73, R52 ;  /* 0x0000004993347223 */ /* 0x000fe40000010034 */
[----:B------:R-:W-:-:S02]  /*0b50*/  FADD.FTZ R29, R29, R74 ;  /* 0x0000004a1d1d7221 */ /* 0x000fc40000010000 */
[----:B------:R-:W-:Y:S02]  /*0b60*/  FFMA.FTZ R53, R152, R74, R53 ;  /* 0x0000004a98357223 */ /* 0x000fe40000010035 */
[----:B------:R-:W-:Y:S02]  /*0b70*/  FADD.FTZ R31, R31, R75 ;  /* 0x0000004b1f1f7221 */ /* 0x000fe40000010000 */
[----:B------:R-:W-:Y:S02]  /*0b80*/  FFMA.FTZ R55, R156, R75, R55 ;  /* 0x0000004b9c377223 */ /* 0x000fe40000010037 */
[----:B------:R-:W-:Y:S02]  /*0b90*/  FADD.FTZ R79, R68, R155 ;  /* 0x0000009b444f7221 */ /* 0x000fe40000010000 */
[----:B------:R-:W-:Y:S02]  /*0ba0*/  FFMA.FTZ R82, R156, R155, R69 ;  /* 0x0000009b9c527223 */ /* 0x000fe40000010045 */
.L_x_2:
[----:B0-----:R-:W-:Y:S05]  /*0bb0*/  BSYNC B0 ;  /* 0x0000000000007941 */ /* 0x001fea0003800000 */
.L_x_1:
[----:B------:R-:W-:Y:S01]  /*0bc0*/  BSSY B0, `(.L_x_3) ;  /* 0x0000056000007945 */ /* 0x000fe20003800000 */
[----:B------:R-:W-:Y:S05]  /*0bd0*/  @!P3 BRA `(.L_x_4) ;  /* 0x000005400000b947 */ /* 0x000fea0003800000 */
[----:B------:R-:W-:Y:S02]  /*0be0*/  LEA R72, P1, R83, c[0x0][0x188], 0x4 ;  /* 0x0000620053487a11 */ /* 0x000fe400078220ff */
[----:B------:R-:W-:-:S02]  /*0bf0*/  MOV R68, 0x10 ;  /* 0x0000001000447802 */ /* 0x000fc40000000f00 */
[----:B------:R-:W-:-:S03]  /*0c00*/  LEA.HI.X R73, R83, c[0x0][0x18c], RZ, 0x4, P1 ;  /* 0x0000630053497a11 */ /* 0x000fc600008f24ff */
[----:B------:R-:W-:-:S03]  /*0c10*/  IMAD.WIDE.U32 R68, R83, R68, c[0x0][0x208] ;  /* 0x0000820053447625 */ /* 0x000fc600078e0044 */
[----:B------:R-:W2:Y:S04]  /*0c20*/  LDG.E.128 R72, [R72.64] ;  /* 0x0000000448487981 */ /* 0x000ea8000c1e1d00 */
[----:B------:R-:W3:Y:S01]  /*0c30*/  LDG.E.128 R68, [R68.64] ;  /* 0x0000000444447981 */ /* 0x000ee2000c1e1d00 */
[----:B------:R-:W-:-:S04]  /*0c40*/  ISETP.NE.U32.AND P1, PT, RZ, c[0x0][0x218], PT ;  /* 0x00008600ff007a0c */ /* 0x000fc80003f25070 */
[----:B------:R-:W-:-:S13]  /*0c50*/  ISETP.NE.AND.EX P1, PT, RZ, c[0x0][0x21c], PT, P1 ;  /* 0x00008700ff007a0c */ /* 0x000fda0003f25310 */
[----:B------:R-:W-:-:S04]  /*0c60*/  @P1 LEA R80, P6, R83, c[0x0][0x218], 0x4 ;  /* 0x0000860053501a11 */ /* 0x000fc800078c20ff */
[----:B------:R-:W-:-:S05]  /*0c70*/  @P1 LEA.HI.X R81, R83, c[0x0][0x21c], RZ, 0x4, P6 ;  /* 0x0000870053511a11 */ /* 0x000fca00030f24ff */
[----:B------:R2:W5:Y:S01]  /*0c80*/  @P1 LDG.E.128 R4, [R80.64] ;  /* 0x0000000450041981 */ /* 0x000562000c1e1d00 */
[----:B------:R-:W-:Y:S02]  /*0c90*/  IADD3 R83, R83, 0x100, RZ ;  /* 0x0000010053537810 */ /* 0x000fe40007ffe0ff */
[--C-:B--2---:R-:W-:Y:S02]  /*0ca0*/  PRMT R81, RZ, 0x5410, R72.reuse ;  /* 0x00005410ff517816 */ /* 0x104fe40000000048 */
[----:B------:R-:W-:Y:S02]  /*0cb0*/  PRMT R109, RZ, 0x7610, R72 ;  /* 0x00007610ff6d7816 */ /* 0x000fe40000000048 */
[----:B---3--:R-:W-:Y:S01]  /*0cc0*/  PRMT R116, RZ, 0x5410, R69 ;  /* 0x00005410ff747816 */ /* 0x008fe20000000045 */
[C---:B------:R-:W-:Y:S01]  /*0cd0*/  FADD.FTZ R81, -R78.reuse, R81 ;  /* 0x000000514e517221 */ /* 0x040fe20000010100 */
[----:B------:R-:W-:Y:S01]  /*0ce0*/  PRMT R119, RZ, 0x7610, R69 ;  /* 0x00007610ff777816 */ /* 0x000fe20000000045 */
[----:B------:R-:W-:Y:S01]  /*0cf0*/  FADD.FTZ R69, -R78, R109 ;  /* 0x0000006d4e457221 */ /* 0x000fe20000010100 */
[--C-:B------:R-:W-:Y:S01]  /*0d00*/  PRMT R113, RZ, 0x5410, R73.reuse ;  /* 0x00005410ff717816 */ /* 0x100fe20000000049 */
[C---:B-----5:R-:W-:Y:S01]  /*0d10*/  FMUL.FTZ R109, R108.reuse, R81 ;  /* 0x000000516c6d7220 */ /* 0x060fe20000410000 */
[--C-:B------:R-:W-:Y:S01]  /*0d20*/  PRMT R112, RZ, 0x5410, R68.reuse ;  /* 0x00005410ff707816 */ /* 0x100fe20000000044 */
[----:B------:R-:W-:Y:S01]  /*0d30*/  FMUL.FTZ R110, R108, R69 ;  /* 0x000000456c6e7220 */ /* 0x000fe20000410000 */
[----:B------:R-:W-:Y:S01]  /*0d40*/  PRMT R73, RZ, 0x7610, R73 ;  /* 0x00007610ff497816 */ /* 0x000fe20000000049 */
[----:B------:R-:W-:Y:S01]  /*0d50*/  FADD.FTZ R115, -R78, R113 ;  /* 0x000000714e737221 */ /* 0x000fe20000010100 */
[----:B------:R-:W-:Y:S01]  /*0d60*/  PRMT R68, RZ, 0x7610, R68 ;  /* 0x00007610ff447816 */ /* 0x000fe20000000044 */
[----:B------:R-:W-:Y:S01]  /*0d70*/  FADD.FTZ R24, R24, R112 ;  /* 0x0000007018187221 */ /* 0x000fe20000010000 */
[----:B------:R-:W-:Y:S01]  /*0d80*/  PRMT R117, RZ, 0x5410, R74 ;  /* 0x00005410ff757816 */ /* 0x000fe2000000004a */
[-C--:B------:R-:W-:Y:S01]  /*0d90*/  FFMA.FTZ R48, R109, R112.reuse, R48 ;  /* 0x000000706d307223 */ /* 0x080fe20000010030 */
[----:B------:R-:W-:Y:S01]  /*0da0*/  PRMT R121, RZ, 0x7610, R74 ;  /* 0x00007610ff797816 */ /* 0x000fe2000000004a */
[----:B------:R-:W-:Y:S01]  /*0db0*/  FMUL.FTZ R112, R89, R112 ;  /* 0x0000007059707220 */ /* 0x000fe20000410000 */
        /* <DEDUP_REMOVED lines=8> */
[----:B------:R-:W-:Y:S01]  /*0e40*/  PRMT R75, RZ, 0x7610, R75 ;  /* 0x00007610ff4b7816 */ /* 0x000fe2000000004b */
[----:B------:R-:W-:Y:S01]  /*0e50*/  FMUL.FTZ R115, R108, R115 ;  /* 0x000000736c737220 */ /* 0x000fe20000410000 */
[----:B------:R-:W-:Y:S01]  /*0e60*/  PRMT R72, RZ, 0x7610, R71 ;  /* 0x00007610ff487816 */ /* 0x000fe20000000047 */
[----:B------:R-:W-:-:S02]  /*0e70*/  FADD.FTZ R68, R79, R112 ;  /* 0x000000704f447221 */ /* 0x000fc40000010000 */
[----:B------:R-:W-:Y:S02]  /*0e80*/  FFMA.FTZ R82, R109, R112, R82 ;  /* 0x000000706d527223 */ /* 0x000fe40000010052 */
[----:B------:R-:W-:Y:S02]  /*0e90*/  FADD.FTZ R26, R26, R116 ;  /* 0x000000741a1a7221 */ /* 0x000fe40000010000 */
[----:B------:R-:W-:Y:S02]  /*0ea0*/  FADD.FTZ R117, -R78, R117 ;  /* 0x000000754e757221 */ /* 0x000fe40000010100 */
[----:B------:R-:W-:Y:S02]  /*0eb0*/  FMUL.FTZ R114, R108, R73 ;  /* 0x000000496c727220 */ /* 0x000fe40000410000 */
[-C--:B------:R-:W-:Y:S02]  /*0ec0*/  FFMA.FTZ R50, R115, R116.reuse, R50 ;  /* 0x0000007473327223 */ /* 0x080fe40000010032 */
[----:B------:R-:W-:-:S02]  /*0ed0*/  FMUL.FTZ R116, R91, R116 ;  /* 0x000000745b747220 */ /* 0x000fc40000410000 */
[----:B------:R-:W-:Y:S02]  /*0ee0*/  FADD.FTZ R69, R68, R113 ;  /* 0x0000007144457221 */ /* 0x000fe40000010000 */
[----:B------:R-:W-:Y:S02]  /*0ef0*/  FFMA.FTZ R82, R110, R113, R82 ;  /* 0x000000716e527223 */ /* 0x000fe40000010052 */
[----:B------:R-:W-:Y:S02]  /*0f00*/  FADD.FTZ R27, R27, R119 ;  /* 0x000000771b1b7221 */ /* 0x000fe40000010000 */
[----:B------:R-:W-:Y:S02]  /*0f10*/  FMUL.FTZ R117, R108, R117 ;  /* 0x000000756c757220 */ /* 0x000fe40000410000 */
[-C--:B------:R-:W-:Y:S02]  /*0f20*/  FFMA.FTZ R51, R114, R119.reuse, R51 ;  /* 0x0000007772337223 */ /* 0x080fe40000010033 */
[----:B------:R-:W-:-:S02]  /*0f30*/  FMUL.FTZ R119, R92, R119 ;  /* 0x000000775c777220 */ /* 0x000fc40000410000 */
[----:B------:R-:W-:Y:S02]  /*0f40*/  FADD.FTZ R68, R69, R116 ;  /* 0x0000007445447221 */ /* 0x000fe40000010000 */
[----:B------:R-:W-:Y:S02]  /*0f50*/  FFMA.FTZ R82, R115, R116, R82 ;  /* 0x0000007473527223 */ /* 0x000fe40000010052 */
[----:B------:R-:W-:Y:S02]  /*0f60*/  FADD.FTZ R20, R20, R118 ;  /* 0x0000007614147221 */ /* 0x000fe40000010000 */
[----:B------:R-:W-:Y:S02]  /*0f70*/  FFMA.FTZ R44, R117, R118, R44 ;  /* 0x00000076752c7223 */ /* 0x000fe4000001002c */
[C---:B------:R-:W-:Y:S02]  /*0f80*/  FADD.FTZ R121, -R78.reuse, R121 ;  /* 0x000000794e797221 */ /* 0x040fe40000010100 */
[----:B------:R-:W-:-:S02]  /*0f90*/  FADD.FTZ R123, -R78, R123 ;  /* 0x0000007b4e7b7221 */ /* 0x000fc40000010100 */
[----:B------:R-:W-:Y:S02]  /*0fa0*/  FMUL.FTZ R118, R93, R118 ;  /* 0x000000765d767220 */ /* 0x000fe40000410000 */
[----:B------:R-:W-:Y:S02]  /*0fb0*/  FADD.FTZ R69, R68, R119 ;  /* 0x0000007744457221 */ /* 0x000fe40000010000 */
[----:B------:R-:W-:Y:S02]  /*0fc0*/  FFMA.FTZ R82, R114, R119, R82 ;  /* 0x0000007772527223 */ /* 0x000fe40000010052 */
[C---:B------:R-:W-:Y:S02]  /*0fd0*/  FMUL.FTZ R120, R108.reuse, R121 ;  /* 0x000000796c787220 */ /* 0x040fe40000410000 */
[----:B------:R-:W-:Y:S02]  /*0fe0*/  FMUL.FTZ R123, R108, R123 ;  /* 0x0000007b6c7b7220 */ /* 0x000fe40000410000 */
[----:B------:R-:W-:-:S02]  /*0ff0*/  FMUL.FTZ R121, R94, R70 ;  /* 0x000000465e797220 */ /* 0x000fc40000410000 */
[----:B------:R-:W-:Y:S02]  /*1000*/  FADD.FTZ R68, R69, R118 ;  /* 0x0000007645447221 */ /* 0x000fe40000010000 */
[----:B------:R-:W-:Y:S02]  /*1010*/  FFMA.FTZ R82, R117, R118, R82 ;  /* 0x0000007675527223 */ /* 0x000fe40000010052 */
[----:B------:R-:W-:Y:S02]  /*1020*/  FADD.FTZ R22, R22, R122 ;  /* 0x0000007a16167221 */ /* 0x000fe40000010000 */
[-C--:B------:R-:W-:Y:S02]  /*1030*/  FFMA.FTZ R46, R123, R122.reuse, R46 ;  /* 0x0000007a7b2e7223 */ /* 0x080fe4000001002e */
[----:B------:R-:W-:Y:S02]  /*1040*/  FMUL.FTZ R122, R95, R122 ;  /* 0x0000007a5f7a7220 */ /* 0x000fe40000410000 */
[----:B------:R-:W-:-:S02]  /*1050*/  FADD.FTZ R75, -R78, R75 ;  /* 0x0000004b4e4b7221 */ /* 0x000fc40000010100 */
[----:B------:R-:W-:Y:S02]  /*1060*/  FADD.FTZ R69, R68, R121 ;  /* 0x0000007944457221 */ /* 0x000fe40000010000 */
[----:B------:R-:W-:Y:S02]  /*1070*/  FFMA.FTZ R82, R120, R121, R82 ;  /* 0x0000007978527223 */ /* 0x000fe40000010052 */
[----:B------:R-:W-:Y:S02]  /*1080*/  FMUL.FTZ R124, R96, R72 ;  /* 0x00000048607c7220 */ /* 0x000fe40000410000 */
[----:B------:R-:W-:Y:S02]  /*1090*/  FMUL.FTZ R125, R108, R75 ;  /* 0x0000004b6c7d7220 */ /* 0x000fe40000410000 */
[----:B------:R-:W-:Y:S02]  /*10a0*/  FADD.FTZ R69, R69, R122 ;  /* 0x0000007a45457221 */ /* 0x000fe40000010000 */
[----:B------:R-:W-:-:S02]  /*10b0*/  FFMA.FTZ R82, R123, R122, R82 ;  /* 0x0000007a7b527223 */ /* 0x000fc40000010052 */
[----:B------:R-:W-:Y:S02]  /*10c0*/  FADD.FTZ R21, R21, R70 ;  /* 0x0000004615157221 */ /* 0x000fe40000010000 */
[----:B------:R-:W-:Y:S02]  /*10d0*/  FFMA.FTZ R45, R120, R70, R45 ;  /* 0x00000046782d7223 */ /* 0x000fe4000001002d */
[----:B------:R-:W-:Y:S02]  /*10e0*/  FADD.FTZ R23, R23, R72 ;  /* 0x0000004817177221 */ /* 0x000fe40000010000 */
[----:B------:R-:W-:Y:S02]  /*10f0*/  FFMA.FTZ R47, R125, R72, R47 ;  /* 0x000000487d2f7223 */ /* 0x000fe4000001002f */
[----:B------:R-:W-:Y:S02]  /*1100*/  FADD.FTZ R79, R69, R124 ;  /* 0x0000007c454f7221 */ /* 0x000fe40000010000 */
[----:B------:R-:W-:-:S02]  /*1110*/  FFMA.FTZ R82, R125, R124, R82 ;  /* 0x0000007c7d527223 */ /* 0x000fc40000010052 */
.L_x_4:
[----:B------:R-:W-:Y:S05]  /*1120*/  BSYNC B0 ;  /* 0x0000000000007941 */ /* 0x000fea0003800000 */
.L_x_3:
[----:B------:R-:W-:Y:S01]  /*1130*/  BSSY B0, `(.L_x_5) ;  /* 0x0000055000007945 */ /* 0x000fe20003800000 */
[----:B------:R-:W-:Y:S05]  /*1140*/  @!P4 BRA `(.L_x_6) ;  /* 0x000005300000c947 */ /* 0x000fea0003800000 */
[----:B------:R-:W-:Y:S01]  /*1150*/  LEA R72, P1, R83, c[0x0][0x188], 0x4 ;  /* 0x0000620053487a11 */ /* 0x000fe200078220ff */
        /* <DEDUP_REMOVED lines=11> */
[----:B------:R-:W-:Y:S02]  /*1210*/  PRMT R73, RZ, 0x7610, R73 ;  /* 0x00007610ff497816 */ /* 0x000fe40000000049 */
[--C-:B------:R-:W-:Y:S01]  /*1220*/  PRMT R83, RZ, 0x7610, R72.reuse ;  /* 0x00007610ff537816 */ /* 0x100fe20000000048 */
[C---:B------:R-:W-:Y:S01]  /*1230*/  FADD.FTZ R127, -R78.reuse, R127 ;  /* 0x0000007f4e7f7221 */ /* 0x040fe20000010100 */
[----:B0-----:R-:W-:Y:S02]  /*1240*/  PRMT R81, RZ, 0x5410, R72 ;  /* 0x00005410ff517816 */ /* 0x001fe40000000048 */
[----:B------:R-:W-:Y:S01]  /*1250*/  PRMT R135, RZ, 0x5410, R75 ;  /* 0x00005410ff877816 */ /* 0x000fe2000000004b */
[C---:B------:R-:W-:Y:S01]  /*1260*/  FADD.FTZ R83, -R78.reuse, R83 ;  /* 0x000000534e537221 */ /* 0x040fe20000010100 */
[----:B------:R-:W-:Y:S01]  /*1270*/  PRMT R139, RZ, 0x7610, R75 ;  /* 0x00007610ff8b7816 */ /* 0x000fe2000000004b */
[C---:B------:R-:W-:Y:S01]  /*1280*/  FADD.FTZ R75, -R78.reuse, R73 ;  /* 0x000000494e4b7221 */ /* 0x040fe20000010100 */
[----:B---3--:R-:W-:Y:S01]  /*1290*/  PRMT R73, RZ, 0x5410, R68 ;  /* 0x00005410ff497816 */ /* 0x008fe20000000044 */
[----:B------:R-:W-:Y:S01]  /*12a0*/  FADD.FTZ R111, -R78, R81 ;  /* 0x000000514e6f7221 */ /* 0x000fe20000010100 */
[----:B------:R-:W-:Y:S01]  /*12b0*/  PRMT R129, RZ, 0x5410, R74 ;  /* 0x00005410ff817816 */ /* 0x000fe2000000004a */
[C---:B-----5:R-:W-:Y:S01]  /*12c0*/  FMUL.FTZ R126, R108.reuse, R83 ;  /* 0x000000536c7e7220 */ /* 0x060fe20000410000 */
[----:B------:R-:W-:Y:S01]  /*12d0*/  PRMT R68, RZ, 0x7610, R68 ;  /* 0x00007610ff447816 */ /* 0x000fe20000000044 */
[----:B------:R-:W-:Y:S01]  /*12e0*/  FMUL.FTZ R111, R108, R111 ;  /* 0x0000006f6c6f7220 */ /* 0x000fe20000410000 */
[----:B------:R-:W-:Y:S01]  /*12f0*/  PRMT R131, RZ, 0x7610, R74 ;  /* 0x00007610ff837816 */ /* 0x000fe2000000004a */
[----:B------:R-:W-:Y:S01]  /*1300*/  FMUL.FTZ R128, R98, R73 ;  /* 0x0000004962807220 */ /* 0x000fe20000410000 */
[----:B------:R-:W-:Y:S01]  /*1310*/  PRMT R132, RZ, 0x5410, R69 ;  /* 0x00005410ff847816 */ /* 0x000fe20000000045 */
[----:B------:R-:W-:Y:S01]  /*1320*/  FADD.FTZ R133, -R78, R129 ;  /* 0x000000814e857221 */ /* 0x000fe20000010100 */
[----:B------:R-:W-:Y:S01]  /*1330*/  PRMT R69, RZ, 0x7610, R69 ;  /* 0x00007610ff457816 */ /* 0x000fe20000000045 */
[----:B------:R-:W-:Y:S01]  /*1340*/  FADD.FTZ R17, R17, R68 ;  /* 0x0000004411117221 */ /* 0x000fe20000010000 */
[--C-:B------:R-:W-:Y:S01]  /*1350*/  PRMT R134, RZ, 0x5410, R70.reuse ;  /* 0x00005410ff867816 */ /* 0x100fe20000000046 */
[----:B------:R-:W-:Y:S01]  /*1360*/  FMUL.FTZ R127, R108, R127 ;  /* 0x0000007f6c7f7220 */ /* 0x000fe20000410000 */
[----:B------:R-:W-:Y:S01]  /*1370*/  PRMT R70, RZ, 0x7610, R70 ;  /* 0x00007610ff467816 */ /* 0x000fe20000000046 */
[-C--:B------:R-:W-:Y:S01]  /*1380*/  FFMA.FTZ R41, R126, R68.reuse, R41 ;  /* 0x000000447e297223 */ /* 0x080fe20000010029 */
[--C-:B------:R-:W-:Y:S01]  /*1390*/  PRMT R138, RZ, 0x5410, R71.reuse ;  /* 0x00005410ff8a7816 */ /* 0x100fe20000000047 */
[----:B------:R-:W-:Y:S01]  /*13a0*/  FMUL.FTZ R129, R100, R68 ;  /* 0x0000004464817220 */ /* 0x000fe20000410000 */
[----:B------:R-:W-:Y:S01]  /*13b0*/  PRMT R71, RZ, 0x7610, R71 ;  /* 0x00007610ff477816 */ /* 0x000fe20000000047 */
[----:B------:R-:W-:-:S02]  /*13c0*/  FMUL.FTZ R130, R108, R75 ;  /* 0x0000004b6c827220 */ /* 0x000fc40000410000 */
[----:B------:R-:W-:Y:S02]  /*13d0*/  FADD.FTZ R68, R79, R128 ;  /* 0x000000804f447221 */ /* 0x000fe40000010000 */
[----:B------:R-:W-:Y:S02]  /*13e0*/  FFMA.FTZ R82, R111, R128, R82 ;  /* 0x000000806f527223 */ /* 0x000fe40000010052 */
[----:B------:R-:W-:Y:S02]  /*13f0*/  FADD.FTZ R81, -R78, R131 ;  /* 0x000000834e517221 */ /* 0x000fe40000010100 */
[----:B------:R-:W-:Y:S02]  /*1400*/  FADD.FTZ R18, R18, R132 ;  /* 0x0000008412127221 */ /* 0x000fe40000010000 */
[----:B------:R-:W-:Y:S02]  /*1410*/  FFMA.FTZ R42, R127, R132, R42 ;  /* 0x000000847f2a7223 */ /* 0x000fe4000001002a */
[----:B------:R-:W-:-:S02]  /*1420*/  FADD.FTZ R19, R19, R69 ;  /* 0x0000004513137221 */ /* 0x000fc40000010000 */
[-C--:B------:R-:W-:Y:S02]  /*1430*/  FFMA.FTZ R43, R130, R69.reuse, R43 ;  /* 0x00000045822b7223 */ /* 0x080fe4000001002b */
[----:B------:R-:W-:Y:S02]  /*1440*/  FMUL.FTZ R131, R102, R69 ;  /* 0x0000004566837220 */ /* 0x000fe40000410000 */
[----:B------:R-:W-:Y:S02]  /*1450*/  FMUL.FTZ R132, R101, R132 ;  /* 0x0000008465847220 */ /* 0x000fe40000410000 */
[----:B------:R-:W-:Y:S02]  /*1460*/  FADD.FTZ R69, R68, R129 ;  /* 0x0000008144457221 */ /* 0x000fe40000010000 */
[----:B------:R-:W-:Y:S02]  /*1470*/  FFMA.FTZ R82, R126, R129, R82 ;  /* 0x000000817e527223 */ /* 0x000fe40000010052 */
[----:B------:R-:W-:-:S02]  /*1480*/  FMUL.FTZ R133, R108, R133 ;  /* 0x000000856c857220 */ /* 0x000fc40000410000 */
[----:B------:R-:W-:Y:S02]  /*1490*/  FADD.FTZ R68, R69, R132 ;  /* 0x0000008445447221 */ /* 0x000fe40000010000 */
[----:B------:R-:W-:Y:S02]  /*14a0*/  FFMA.FTZ R82, R127, R132, R82 ;  /* 0x000000847f527223 */ /* 0x000fe40000010052 */
[----:B------:R-:W-:Y:S02]  /*14b0*/  FADD.FTZ R137, -R78, R135 ;  /* 0x000000874e897221 */ /* 0x000fe40000010100 */
[----:B------:R-:W-:Y:S02]  /*14c0*/  FADD.FTZ R12, R12, R134 ;  /* 0x000000860c0c7221 */ /* 0x000fe40000010000 */
[-C--:B------:R-:W-:Y:S02]  /*14d0*/  FFMA.FTZ R36, R133, R134.reuse, R36 ;  /* 0x0000008685247223 */ /* 0x080fe40000010024 */
[----:B------:R-:W-:-:S02]  /*14e0*/  FMUL.FTZ R134, R103, R134 ;  /* 0x0000008667867220 */ /* 0x000fc40000410000 */
[----:B------:R-:W-:Y:S02]  /*14f0*/  FADD.FTZ R69, R68, R131 ;  /* 0x0000008344457221 */ /* 0x000fe40000010000 */
[----:B------:R-:W-:Y:S02]  /*1500*/  FFMA.FTZ R82, R130, R131, R82 ;  /* 0x0000008382527223 */ /* 0x000fe40000010052 */
[C---:B------:R-:W-:Y:S02]  /*1510*/  FMUL.FTZ R137, R108.reuse, R137 ;  /* 0x000000896c897220 */ /* 0x040fe40000410000 */
[----:B------:R-:W-:Y:S02]  /*1520*/  FMUL.FTZ R136, R108, R81 ;  /* 0x000000516c887220 */ /* 0x000fe40000410000 */
[----:B------:R-:W-:Y:S02]  /*1530*/  FMUL.FTZ R135, R104, R70 ;  /* 0x0000004668877220 */ /* 0x000fe40000410000 */
[----:B------:R-:W-:-:S02]  /*1540*/  FADD.FTZ R68, R69, R134 ;  /* 0x0000008645447221 */ /* 0x000fc40000010000 */
[----:B------:R-:W-:Y:S02]  /*1550*/  FFMA.FTZ R82, R133, R134, R82 ;  /* 0x0000008685527223 */ /* 0x000fe40000010052 */
[----:B------:R-:W-:Y:S02]  /*1560*/  FADD.FTZ R14, R14, R138 ;  /* 0x0000008a0e0e7221 */ /* 0x000fe40000010000 */
[-C--:B------:R-:W-:Y:S02]  /*1570*/  FFMA.FTZ R38, R137, R138.reuse, R38 ;  /* 0x0000008a89267223 */ /* 0x080fe40000010026 */
[----:B------:R-:W-:Y:S02]  /*1580*/  FADD.FTZ R157, -R78, R139 ;  /* 0x0000008b4e9d7221 */ /* 0x000fe40000010100 */
[----:B------:R-:W-:Y:S02]  /*1590*/  FMUL.FTZ R138, R105, R138 ;  /* 0x0000008a698a7220 */ /* 0x000fe40000410000 */
[----:B------:R-:W-:-:S02]  /*15a0*/  FADD.FTZ R69, R68, R135 ;  /* 0x0000008744457221 */ /* 0x000fc40000010000 */
[----:B------:R-:W-:Y:S02]  /*15b0*/  FFMA.FTZ R82, R136, R135, R82 ;  /* 0x0000008788527223 */ /* 0x000fe40000010052 */
[----:B------:R-:W-:Y:S02]  /*15c0*/  FMUL.FTZ R139, R106, R71 ;  /* 0x000000476a8b7220 */ /* 0x000fe40000410000 */
[----:B------:R-:W-:Y:S02]  /*15d0*/  FMUL.FTZ R140, R108, R157 ;  /* 0x0000009d6c8c7220 */ /* 0x000fe40000410000 */
        /* <DEDUP_REMOVED lines=10> */
.L_x_6:
[----:B------:R-:W-:Y:S05]  /*1680*/  BSYNC B0 ;  /* 0x0000000000007941 */ /* 0x000fea0003800000 */
.L_x_5:
[----:B------:R-:W-:Y:S02]  /*1690*/  LOP3.LUT R159, R77, 0x7fffff8, RZ, 0xc0, !PT ;  /* 0x07fffff84d9f7812 */ /* 0x000fe400078ec0ff */
[----:B------:R-:W-:Y:S02]  /*16a0*/  MOV R157, 0x3f800000 ;  /* 0x3f800000009d7802 */ /* 0x000fe40000000f00 */
[----:B------:R-:W-:Y:S02]  /*16b0*/  LOP3.LUT P1, RZ, R158, 0x1f, RZ, 0xc0, !PT ;  /* 0x0000001f9eff7812 */ /* 0x000fe4000782c0ff */
[----:B------:R-:W-:Y:S02]  /*16c0*/  @!P5 IADD3 R159, R159, 0x8, RZ ;  /* 0x000000089f9fd810 */ /* 0x000fe40007ffe0ff */
[----:B-----5:R-:W-:Y:S01]  /*16d0*/  @P0 PRMT R157, RZ, 0x5410, R76 ;  /* 0x00005410ff9d0816 */ /* 0x020fe2000000004c */
[----:B------:R-:W-:Y:S06]  /*16e0*/  BRA.DIV ~URZ, `(.L_x_7) ;  /* 0x000015027f007947 */ /* 0x000fec000b800000 */
[----:B------:R0:W1:Y:S02]  /*16f0*/  SHFL.DOWN PT, R70, R79, 0x10, 0x1f ;  /* 0x0a001f004f467f89 */ /* 0x00006400000e0000 */
.L_x_16:
[----:B------:R-:W-:Y:S05]  /*1700*/  BRA.DIV ~URZ, `(.L_x_8) ;  /* 0x000015627f007947 */ /* 0x000fea000b800000 */
[----:B------:R-:W2:Y:S01]  /*1710*/  SHFL.DOWN PT, R69, R82, 0x10, 0x1f ;  /* 0x0a001f0052457f89 */ /* 0x000ea200000e0000 */
[----:B01----:R-:W-:-:S05]  /*1720*/  FADD.FTZ R79, R70, R79 ;  /* 0x0000004f464f7221 */ /* 0x003fca0000010000 */
[----:B------:R-:W0:Y:S01]  /*1730*/  SHFL.DOWN PT, R68, R79, 0x8, 0x1f ;  /* 0x09001f004f447f89 */ /* 0x000e2200000e0000 */
[----:B--2---:R-:W-:-:S05]  /*1740*/  FADD.FTZ R69, R69, R82 ;  /* 0x0000005245457221 */ /* 0x004fca0000010000 */
[----:B------:R-:W1:Y:S01]  /*1750*/  SHFL.DOWN PT, R70, R69, 0x8, 0x1f ;  /* 0x09001f0045467f89 */ /* 0x000e6200000e0000 */
[----:B0-----:R-:W-:-:S05]  /*1760*/  FADD.FTZ R68, R68, R79 ;  /* 0x0000004f44447221 */ /* 0x001fca0000010000 */
[----:B------:R-:W0:Y:S01]  /*1770*/  SHFL.DOWN PT, R71, R68, 0x4, 0x1f ;  /* 0x08801f0044477f89 */ /* 0x000e2200000e0000 */
[----:B-1----:R-:W-:-:S05]  /*1780*/  FADD.FTZ R70, R69, R70 ;  /* 0x0000004645467221 */ /* 0x002fca0000010000 */
[----:B------:R-:W1:Y:S01]  /*1790*/  SHFL.DOWN PT, R73, R70, 0x4, 0x1f ;  /* 0x08801f0046497f89 */ /* 0x000e6200000e0000 */
[----:B0-----:R-:W-:-:S05]  /*17a0*/  FADD.FTZ R71, R68, R71 ;  /* 0x0000004744477221 */ /* 0x001fca0000010000 */
[----:B------:R-:W0:Y:S01]  /*17b0*/  SHFL.DOWN PT, R72, R71, 0x2, 0x1f ;  /* 0x08401f0047487f89 */ /* 0x000e2200000e0000 */
[----:B-1----:R-:W-:-:S05]  /*17c0*/  FADD.FTZ R73, R70, R73 ;  /* 0x0000004946497221 */ /* 0x002fca0000010000 */
[----:B------:R-:W1:Y:S01]  /*17d0*/  SHFL.DOWN PT, R74, R73, 0x2, 0x1f ;  /* 0x08401f00494a7f89 */ /* 0x000e6200000e0000 */
[----:B0-----:R-:W-:-:S05]  /*17e0*/  FADD.FTZ R72, R71, R72 ;  /* 0x0000004847487221 */ /* 0x001fca0000010000 */
[----:B------:R0:W2:Y:S01]  /*17f0*/  SHFL.DOWN PT, R75, R72, 0x1, 0x1f ;  /* 0x08201f00484b7f89 */ /* 0x0000a200000e0000 */
[----:B-1----:R-:W-:-:S05]  /*1800*/  FADD.FTZ R74, R73, R74 ;  /* 0x0000004a494a7221 */ /* 0x002fca0000010000 */
[----:B------:R0:W1:Y:S02]  /*1810*/  SHFL.DOWN PT, R69, R74, 0x1, 0x1f ;  /* 0x08201f004a457f89 */ /* 0x00006400000e0000 */
.L_x_17:
[----:B------:R-:W-:Y:S01]  /*1820*/  @!P1 LOP3.LUT R68, R77, 0x7, RZ, 0xc0, !PT ;  /* 0x000000074d449812 */ /* 0x000fe200078ec0ff */
[----:B--2---:R-:W-:Y:S01]  /*1830*/  FADD.FTZ R162, R75, R72 ;  /* 0x000000484ba27221 */ /* 0x004fe20000010000 */
[----:B------:R-:W-:Y:S01]  /*1840*/  ULDC.U8 UR6, c[0x0][0x1f0] ;  /* 0x00007c0000067ab9 */ /* 0x000fe20000000000 */
[----:B-1----:R-:W-:Y:S01]  /*1850*/  FADD.FTZ R163, R69, R74 ;  /* 0x0000004a45a37221 */ /* 0x002fe20000010000 */
[----:B------:R-:W-:Y:S02]  /*1860*/  @!P1 IADD3 R160, R159, R68, RZ ;  /* 0x000000449fa09210 */ /* 0x000fe40007ffe0ff */
[----:B------:R-:W-:Y:S01]  /*1870*/  ISETP.NE.AND P0, PT, RZ, UR6, PT ;  /* 0x00000006ff007c0c */ /* 0x000fe2000bf05270 */
[----:B------:R-:W-:Y:S01]  /*1880*/  WARPSYNC 0xffffffff ;  /* 0xffffffff00007948 */ /* 0x000fe20003800000 */
[----:B------:R-:W-:Y:S01]  /*1890*/  BSSY B0, `(.L_x_9) ;  /* 0x000006b000007945 */ /* 0x000fe20003800000 */
[----:B------:R-:W-:Y:S04]  /*18a0*/  @!P1 STS.64 [R160.X8+0x6000], R162 ;  /* 0x006000a2a0009388 */ /* 0x000fe80000008a00 */
[----:B------:R-:W-:Y:S06]  /*18b0*/  BAR.SYNC.DEFER_BLOCKING 0x0 ;  /* 0x0000000000007b1d */ /* 0x000fec0000010000 */
[----:B------:R-:W1:Y:S04]  /*18c0*/  LDS.128 R68, [R159.X8+0x6000] ;  /* 0x006000009f447984 */ /* 0x000e680000008c00 */
[----:B0-----:R-:W0:Y:S04]  /*18d0*/  LDS.128 R72, [R159.X8+0x6010] ;  /* 0x006010009f487984 */ /* 0x001e280000008c00 */
[----:B------:R-:W2:Y:S04]  /*18e0*/  LDS.128 R76, [R159.X8+0x6020] ;  /* 0x006020009f4c7984 */ /* 0x000ea80000008c00 */
[----:B------:R-:W3:Y:S01]  /*18f0*/  LDS.128 R80, [R159.X8+0x6030] ;  /* 0x006030009f507984 */ /* 0x000ee20000008c00 */
[----:B-1----:R-:W-:-:S02]  /*1900*/  FADD.FTZ R161, RZ, R68 ;  /* 0x00000044ffa17221 */ /* 0x002fc40000010000 */
[----:B------:R-:W-:Y:S02]  /*1910*/  FADD.FTZ R68, RZ, R69 ;  /* 0x00000045ff447221 */ /* 0x000fe40000010000 */
[----:B------:R-:W-:Y:S02]  /*1920*/  FADD.FTZ R161, R70, R161 ;  /* 0x000000a146a17221 */ /* 0x000fe40000010000 */
[----:B------:R-:W-:Y:S02]  /*1930*/  FADD.FTZ R68, R71, R68 ;  /* 0x0000004447447221 */ /* 0x000fe40000010000 */
[----:B0-----:R-:W-:Y:S02]  /*1940*/  FADD.FTZ R161, R161, R72 ;  /* 0x00000048a1a17221 */ /* 0x001fe40000010000 */
[----:B------:R-:W-:Y:S02]  /*1950*/  FADD.FTZ R68, R68, R73 ;  /* 0x0000004944447221 */ /* 0x000fe40000010000 */
[----:B------:R-:W-:-:S02]  /*1960*/  FADD.FTZ R161, R74, R161 ;  /* 0x000000a14aa17221 */ /* 0x000fc40000010000 */
[----:B------:R-:W-:Y:S02]  /*1970*/  FADD.FTZ R68, R75, R68 ;  /* 0x000000444b447221 */ /* 0x000fe40000010000 */
[----:B--2---:R-:W-:Y:S02]  /*1980*/  FADD.FTZ R161, R161, R76 ;  /* 0x0000004ca1a17221 */ /* 0x004fe40000010000 */
[----:B------:R-:W-:Y:S02]  /*1990*/  FADD.FTZ R68, R68, R77 ;  /* 0x0000004d44447221 */ /* 0x000fe40000010000 */
[----:B------:R-:W-:Y:S02]  /*19a0*/  FADD.FTZ R161, R78, R161 ;  /* 0x000000a14ea17221 */ /* 0x000fe40000010000 */
[----:B------:R-:W-:Y:S02]  /*19b0*/  FADD.FTZ R68, R79, R68 ;  /* 0x000000444f447221 */ /* 0x000fe40000010000 */
[----:B---3--:R-:W-:-:S02]  /*19c0*/  FADD.FTZ R161, R161, R80 ;  /* 0x00000050a1a17221 */ /* 0x008fc40000010000 */
[----:B------:R-:W-:Y:S02]  /*19d0*/  FADD.FTZ R68, R68, R81 ;  /* 0x0000005144447221 */ /* 0x000fe40000010000 */
[----:B------:R-:W-:Y:S02]  /*19e0*/  FADD.FTZ R82, R82, R161 ;  /* 0x000000a152527221 */ /* 0x000fe40000010000 */
[----:B------:R-:W-:Y:S02]  /*19f0*/  FADD.FTZ R68, R83, R68 ;  /* 0x0000004453447221 */ /* 0x000fe40000010000 */
[----:B------:R-:W-:Y:S02]  /*1a00*/  FMUL.FTZ R73, R82, c[0x0][0x1e0] ;  /* 0x0000780052497a20 */ /* 0x000fe40000410000 */
[----:B------:R-:W-:-:S03]  /*1a10*/  FMUL.FTZ R72, R68, c[0x0][0x1e0] ;  /* 0x0000780044487a20 */ /* 0x000fc60000410000 */
[----:B------:R-:W-:Y:S01]  /*1a20*/  FSEL R73, R73, RZ, !P0 ;  /* 0x000000ff49497208 */ /* 0x000fe20004000000 */
[----:B------:R-:W-:Y:S05]  /*1a30*/  @!P2 BRA `(.L_x_10) ;  /* 0x000005000000a947 */ /* 0x000fea0003800000 */
[----:B------:R-:W-:Y:S01]  /*1a40*/  ISETP.NE.U32.AND P0, PT, RZ, c[0x0][0x218], PT ;  /* 0x00008600ff007a0c */ /* 0x000fe20003f05070 */
[-CC-:B------:R-:W-:Y:S01]  /*1a50*/  FFMA.FTZ R69, R147, R72.reuse, R73.reuse ;  /* 0x0000004893457223 */ /* 0x180fe20000010049 */
[----:B------:R-:W-:Y:S01]  /*1a60*/  HFMA2.MMA R166, -RZ, RZ, 0, 9.5367431640625e-07 ;  /* 0x00000010ffa67435 */ /* 0x000fe200000001ff */
[-C--:B------:R-:W-:Y:S01]  /*1a70*/  FFMA.FTZ R71, R145, R72.reuse, R73 ;  /* 0x0000004891477223 */ /* 0x080fe20000010049 */
[----:B------:R-:W-:Y:S01]  /*1a80*/  ISETP.NE.AND.EX P1, PT, RZ, c[0x0][0x21c], PT, P0 ;  /* 0x00008700ff007a0c */ /* 0x000fe20003f25300 */
[----:B------:R-:W-:Y:S01]  /*1a90*/  FADD.FTZ R75, R150, -R69 ;  /* 0x80000045964b7221 */ /* 0x000fe20000010000 */
[----:B------:R-:W-:Y:S01]  /*1aa0*/  ISETP.NE.U32.AND P0, PT, RZ, c[0x0][0x258], PT ;  /* 0x00009600ff007a0c */ /* 0x000fe20003f05070 */
[----:B------:R-:W-:Y:S02]  /*1ab0*/  FFMA.FTZ R69, R141, R72, R73 ;  /* 0x000000488d457223 */ /* 0x000fe40000010049 */
[----:B------:R-:W-:Y:S01]  /*1ac0*/  FADD.FTZ R71, R148, -R71 ;  /* 0x8000004794477221 */ /* 0x000fe20000010000 */
[----:B------:R-:W-:Y:S01]  /*1ad0*/  ISETP.NE.AND.EX P0, PT, RZ, c[0x0][0x25c], PT, P0 ;  /* 0x00009700ff007a0c */ /* 0x000fe20003f05300 */
[----:B------:R-:W-:-:S02]  /*1ae0*/  FADD.FTZ R69, R144, -R69 ;  /* 0x8000004590457221 */ /* 0x000fc40000010000 */
[C---:B------:R-:W-:Y:S02]  /*1af0*/  FMUL.FTZ R78, R108.reuse, R71 ;  /* 0x000000476c4e7220 */ /* 0x040fe40000410000 */
[----:B------:R-:W-:Y:S02]  /*1b00*/  FMUL.FTZ R68, R108, R69 ;  /* 0x000000456c447220 */ /* 0x000fe40000410000 */
[----:B------:R-:W-:Y:S01]  /*1b10*/  @P1 PRMT R69, RZ, 0x5410, R9 ;  /* 0x00005410ff451816 */ /* 0x000fe20000000009 */
[----:B------:R-:W-:Y:S01]  /*1b20*/  FFMA.FTZ R74, R152, R72, R73 ;  /* 0x00000048984a7223 */ /* 0x000fe20000010049 */
[----:B------:R-:W-:Y:S01]  /*1b30*/  @P1 PRMT R71, RZ, 0x5410, R10 ;  /* 0x00005410ff471816 */ /* 0x000fe2000000000a */
[----:B------:R-:W-:Y:S02]  /*1b40*/  FMUL.FTZ R82, R108, R75 ;  /* 0x0000004b6c527220 */ /* 0x000fe40000410000 */
[----:B------:R-:W-:Y:S01]  /*1b50*/  @P1 FADD.FTZ R78, R78, R69 ;  /* 0x000000454e4e1221 */ /* 0x000fe20000010000 */
[----:B------:R-:W-:Y:S01]  /*1b60*/  @P1 PRMT R69, RZ, 0x5410, R8 ;  /* 0x00005410ff451816 */ /* 0x000fe20000000008 */
[----:B------:R-:W-:-:S02]  /*1b70*/  FADD.FTZ R75, R151, -R74 ;  /* 0x8000004a974b7221 */ /* 0x000fc40000010000 */
[----:B------:R-:W-:Y:S01]  /*1b80*/  @P1 FADD.FTZ R82, R82, R71 ;  /* 0x0000004752521221 */ /* 0x000fe20000010000 */
[----:B------:R-:W-:Y:S01]  /*1b90*/  @P0 F2FP.BF16.PACK_AB R70, RZ, R78 ;  /* 0x0000004eff46023e */ /* 0x000fe200000010ff */
[----:B------:R-:W-:Y:S02]  /*1ba0*/  @P1 FADD.FTZ R68, R68, R69 ;  /* 0x0000004544441221 */ /* 0x000fe40000010000 */
[----:B------:R-:W-:Y:S01]  /*1bb0*/  FMUL.FTZ R160, R108, R75 ;  /* 0x0000004b6ca07220 */ /* 0x000fe20000410000 */
[----:B------:R-:W-:Y:S01]  /*1bc0*/  @P0 PRMT R65, R70, 0x7610, R65 ;  /* 0x0000761046410816 */ /* 0x000fe20000000041 */
[--C-:B------:R-:W-:Y:S01]  /*1bd0*/  FFMA.FTZ R70, R142, R72, R73.reuse ;  /* 0x000000488e467223 */ /* 0x100fe20000010049 */
[----:B------:R-:W-:Y:S01]  /*1be0*/  @P0 F2FP.BF16.PACK_AB R69, RZ, R68 ;  /* 0x00000044ff45023e */ /* 0x000fe200000010ff */
[----:B------:R-:W-:Y:S01]  /*1bf0*/  FFMA.FTZ R74, R146, R72, R73 ;  /* 0x00000048924a7223 */ /* 0x000fe20000010049 */
[----:B------:R-:W-:Y:S01]  /*1c00*/  @P0 F2FP.BF16.PACK_AB R71, RZ, R82 ;  /* 0x00000052ff47023e */ /* 0x000fe200000010ff */
[----:B------:R-:W-:Y:S01]  /*1c10*/  FMUL.FTZ R68, R68, R157 ;  /* 0x0000009d44447220 */ /* 0x000fe20000410000 */
[----:B------:R-:W-:-:S02]  /*1c20*/  @P0 PRMT R64, R69, 0x7610, R64 ;  /* 0x0000761045400816 */ /* 0x000fc40000000040 */
[----:B------:R-:W-:Y:S02]  /*1c30*/  @P1 PRMT R69, RZ, 0x7610, R10 ;  /* 0x00007610ff451816 */ /* 0x000fe4000000000a */
[----:B------:R-:W-:Y:S01]  /*1c40*/  @P0 PRMT R66, R71, 0x7610, R66 ;  /* 0x0000761047420816 */ /* 0x000fe20000000042 */
[----:B------:R-:W-:Y:S02]  /*1c50*/  FADD.FTZ R71, R149, -R74 ;  /* 0x8000004a95477221 */ /* 0x000fe40000010000 */
[----:B------:R-:W-:Y:S02]  /*1c60*/  @P1 FADD.FTZ R160, R160, R69 ;  /* 0x00000045a0a01221 */ /* 0x000fe40000010000 */
[----:B------:R-:W-:Y:S02]  /*1c70*/  FADD.FTZ R69, R143, -R70 ;  /* 0x800000468f457221 */ /* 0x000fe40000010000 */
[C---:B------:R-:W-:Y:S02]  /*1c80*/  FMUL.FTZ R80, R108.reuse, R71 ;  /* 0x000000476c507220 */ /* 0x040fe40000410000 */
[----:B------:R-:W-:Y:S01]  /*1c90*/  FMUL.FTZ R76, R108, R69 ;  /* 0x000000456c4c7220 */ /* 0x000fe20000410000 */
[----:B------:R-:W-:Y:S01]  /*1ca0*/  @P1 PRMT R69, RZ, 0x7610, R9 ;  /* 0x00007610ff451816 */ /* 0x000fe20000000009 */
[----:B------:R-:W-:-:S04]  /*1cb0*/  FFMA.FTZ R70, R156, R72, R73 ;  /* 0x000000489c467223 */ /* 0x000fc80000010049 */
[----:B------:R-:W-:Y:S01]  /*1cc0*/  @P1 FADD.FTZ R80, R80, R69 ;  /* 0x0000004550501221 */ /* 0x000fe20000010000 */
[----:B------:R-:W-:Y:S01]  /*1cd0*/  @P1 PRMT R69, RZ, 0x7610, R8 ;  /* 0x00007610ff451816 */ /* 0x000fe20000000008 */
[----:B------:R-:W-:-:S03]  /*1ce0*/  FADD.FTZ R71, R155, -R70 ;  /* 0x800000469b477221 */ /* 0x000fc60000010000 */
[----:B------:R-:W-:Y:S01]  /*1cf0*/  @P0 F2FP.BF16.PACK_AB R70, RZ, R80 ;  /* 0x00000050ff46023e */ /* 0x000fe200000010ff */
[----:B------:R-:W-:Y:S02]  /*1d00*/  @P1 FADD.FTZ R76, R76, R69 ;  /* 0x000000454c4c1221 */ /* 0x000fe40000010000 */
[----:B------:R-:W-:Y:S01]  /*1d10*/  FFMA.FTZ R69, R153, R72, R73 ;  /* 0x0000004899457223 */ /* 0x000fe20000010049 */
[----:B------:R-:W-:Y:S01]  /*1d20*/  @P0 PRMT R65, R65, 0x5410, R70 ;  /* 0x0000541041410816 */ /* 0x000fe20000000046 */
[----:B------:R-:W-:Y:S01]  /*1d30*/  FMUL.FTZ R164, R108, R71 ;  /* 0x000000476ca47220 */ /* 0x000fe20000410000 */
[----:B------:R-:W-:Y:S01]  /*1d40*/  @P0 F2FP.BF16.PACK_AB R71, RZ, R160 ;  /* 0x000000a0ff47023e */ /* 0x000fe200000010ff */
[----:B------:R-:W-:Y:S02]  /*1d50*/  FADD.FTZ R69, R154, -R69 ;  /* 0x800000459a457221 */ /* 0x000fe40000010000 */
[----:B------:R-:W-:Y:S01]  /*1d60*/  FMUL.FTZ R70, R82, R157 ;  /* 0x0000009d52467220 */ /* 0x000fe20000410000 */
[----:B------:R-:W-:Y:S01]  /*1d70*/  @P0 PRMT R66, R66, 0x5410, R71 ;  /* 0x0000541042420816 */ /* 0x000fe20000000047 */
[----:B------:R-:W-:Y:S01]  /*1d80*/  FMUL.FTZ R162, R108, R69 ;  /* 0x000000456ca27220 */ /* 0x000fe20000410000 */
[----:B------:R-:W-:Y:S01]  /*1d90*/  @P1 PRMT R69, RZ, 0x5410, R11 ;  /* 0x00005410ff451816 */ /* 0x000fe2000000000b */
[----:B------:R-:W-:-:S02]  /*1da0*/  FMUL.FTZ R71, R76, R157 ;  /* 0x0000009d4c477220 */ /* 0x000fc40000410000 */
[-C--:B------:R-:W-:Y:S02]  /*1db0*/  FMUL.FTZ R80, R80, R157.reuse ;  /* 0x0000009d50507220 */ /* 0x080fe40000410000 */
[----:B------:R-:W-:Y:S01]  /*1dc0*/  @P1 FADD.FTZ R162, R162, R69 ;  /* 0x00000045a2a21221 */ /* 0x000fe20000010000 */
[----:B------:R-:W-:Y:S02]  /*1dd0*/  @P1 PRMT R69, RZ, 0x7610, R11 ;  /* 0x00007610ff451816 */ /* 0x000fe4000000000b */
[----:B------:R-:W-:Y:S02]  /*1de0*/  F2FP.BF16.PACK_AB R68, R71, R68 ;  /* 0x000000444744723e */ /* 0x000fe400000010ff */
[----:B------:R-:W-:Y:S01]  /*1df0*/  @P0 F2FP.BF16.PACK_AB R74, RZ, R162 ;  /* 0x000000a2ff4a023e */ /* 0x000fe200000010ff */
[----:B------:R-:W-:Y:S01]  /*1e00*/  @P1 FADD.FTZ R164, R164, R69 ;  /* 0x00000045a4a41221 */ /* 0x000fe20000010000 */
[----:B------:R-:W-:Y:S01]  /*1e10*/  ISETP.NE.U32.AND P1, PT, RZ, c[0x0][0x258], PT ;  /* 0x00009600ff007a0c */ /* 0x000fe20003f25070 */
[-C--:B------:R-:W-:Y:S01]  /*1e20*/  FMUL.FTZ R162, R162, R157.reuse ;  /* 0x0000009da2a27220 */ /* 0x080fe20000410000 */
[----:B------:R-:W-:Y:S01]  /*1e30*/  @P0 F2FP.BF16.PACK_AB R69, RZ, R76 ;  /* 0x0000004cff45023e */ /* 0x000fe200000010ff */
[----:B------:R-:W-:Y:S01]  /*1e40*/  FMUL.FTZ R77, R164, R157 ;  /* 0x0000009da44d7220 */ /* 0x000fe20000410000 */
[----:B------:R-:W-:-:S02]  /*1e50*/  ISETP.NE.AND.EX P1, PT, RZ, c[0x0][0x25c], PT, P1 ;  /* 0x00009700ff007a0c */ /* 0x000fc40003f25310 */
[----:B------:R-:W-:Y:S01]  /*1e60*/  @P0 PRMT R64, R64, 0x5410, R69 ;  /* 0x0000541040400816 */ /* 0x000fe20000000045 */
[-C--:B------:R-:W-:Y:S01]  /*1e70*/  FMUL.FTZ R69, R160, R157.reuse ;  /* 0x0000009da0457220 */ /* 0x080fe20000410000 */
[----:B------:R-:W-:Y:S02]  /*1e80*/  @P0 F2FP.BF16.PACK_AB R75, RZ, R164 ;  /* 0x000000a4ff4b023e */ /* 0x000fe400000010ff */
[----:B------:R-:W-:Y:S02]  /*1e90*/  @P0 PRMT R67, R74, 0x7610, R67 ;  /* 0x000076104a430816 */ /* 0x000fe40000000043 */
[----:B------:R-:W-:Y:S01]  /*1ea0*/  F2FP.BF16.PACK_AB R70, R69, R70 ;  /* 0x000000464546723e */ /* 0x000fe200000010ff */
[----:B------:R-:W-:Y:S01]  /*1eb0*/  FMUL.FTZ R69, R78, R157 ;  /* 0x0000009d4e457220 */ /* 0x000fe20000410000 */
[----:B------:R-:W-:Y:S02]  /*1ec0*/  @P0 PRMT R67, R67, 0x5410, R75 ;  /* 0x0000541043430816 */ /* 0x000fe4000000004b */
[----:B------:R-:W-:Y:S01]  /*1ed0*/  F2FP.BF16.PACK_AB R71, R77, R162 ;  /* 0x000000a24d47723e */ /* 0x000fe200000010ff */
[----:B------:R-:W-:Y:S01]  /*1ee0*/  @P1 IMAD.WIDE.U32 R74, R107, R166, c[0x0][0x258] ;  /* 0x000096006b4a1625 */ /* 0x000fe200078e00a6 */
[----:B------:R-:W-:-:S04]  /*1ef0*/  F2FP.BF16.PACK_AB R69, R80, R69 ;  /* 0x000000455045723e */ /* 0x000fc800000010ff */
[----:B------:R0:W-:Y:S02]  /*1f00*/  @P1 STG.E.128 [R74.64], R64 ;  /* 0x000000404a001986 */ /* 0x0001e4000c101d04 */
[C---:B0-----:R-:W-:Y:S01]  /*1f10*/  IMAD.WIDE.U32 R74, R107.reuse, R166, c[0x0][0x248] ;  /* 0x000092006b4a7625 */ /* 0x041fe200078e00a6 */
[----:B------:R-:W-:-:S04]  /*1f20*/  IADD3 R107, R107, 0x100, RZ ;  /* 0x000001006b6b7810 */ /* 0x000fc80007ffe0ff */
[----:B------:R0:W-:Y:S03]  /*1f30*/  STG.E.128 [R74.64], R68 ;  /* 0x000000444a007986 */ /* 0x0001e6000c101d04 */
.L_x_10:
[----:B------:R-:W-:Y:S05]  /*1f40*/  BSYNC B0 ;  /* 0x0000000000007941 */ /* 0x000fea0003800000 */
.L_x_9:
[----:B------:R-:W-:Y:S01]  /*1f50*/  BSSY B0, `(.L_x_11) ;  /* 0x0000052000007945 */ /* 0x000fe20003800000 */
[----:B------:R-:W-:Y:S05]  /*1f60*/  @!P3 BRA `(.L_x_12) ;  /* 0x000005000000b947 */ /* 0x000fea0003800000 */
[----:B------:R-:W-:Y:S01]  /*1f70*/  ISETP.NE.U32.AND P0, PT, RZ, c[0x0][0x218], PT ;  /* 0x00008600ff007a0c */ /* 0x000fe20003f05070 */
[-CC-:B0-----:R-:W-:Y:S01]  /*1f80*/  FFMA.FTZ R69, R117, R72.reuse, R73.reuse ;  /* 0x0000004875457223 */ /* 0x181fe20000010049 */
[----:B------:R-:W-:Y:S01]  /*1f90*/  ISETP.NE.U32.AND P1, PT, RZ, c[0x0][0x258], PT ;  /* 0x00009600ff007a0c */ /* 0x000fe20003f25070 */
[-C--:B------:R-:W-:Y:S01]  /*1fa0*/  FFMA.FTZ R71, R115, R72.reuse, R73 ;  /* 0x0000004873477223 */ /* 0x080fe20000010049 */
[----:B------:R-:W-:Y:S01]  /*1fb0*/  ISETP.NE.AND.EX P0, PT, RZ, c[0x0][0x21c], PT, P0 ;  /* 0x00008700ff007a0c */ /* 0x000fe20003f05300 */
[----:B------:R-:W-:Y:S01]  /*1fc0*/  FADD.FTZ R75, R118, -R69 ;  /* 0x80000045764b7221 */ /* 0x000fe20000010000 */
[----:B------:R-:W-:Y:S01]  /*1fd0*/  ISETP.NE.AND.EX P1, PT, RZ, c[0x0][0x25c], PT, P1 ;  /* 0x00009700ff007a0c */ /* 0x000fe20003f25310 */
[----:B------:R-:W-:Y:S01]  /*1fe0*/  FFMA.FTZ R69, R109, R72, R73 ;  /* 0x000000486d457223 */ /* 0x000fe20000010049 */
[----:B------:R-:W-:Y:S01]  /*1ff0*/  MOV R166, 0x10 ;  /* 0x0000001000a67802 */ /* 0x000fe20000000f00 */
[----:B------:R-:W-:-:S02]  /*2000*/  FADD.FTZ R71, R116, -R71 ;  /* 0x8000004774477221 */ /* 0x000fc40000010000 */
[----:B------:R-:W-:Y:S02]  /*2010*/  FADD.FTZ R69, R112, -R69 ;  /* 0x8000004570457221 */ /* 0x000fe40000010000 */
        /* <DEDUP_REMOVED lines=69> */
.L_x_12:
[----:B------:R-:W-:Y:S05]  /*2470*/  BSYNC B0 ;  /* 0x0000000000007941 */ /* 0x000fea0003800000 */
.L_x_11:
[----:B------:R-:W-:Y:S01]  /*2480*/  BSSY B0, `(.L_x_13) ;  /* 0x0000051000007945 */ /* 0x000fe20003800000 */
[----:B------:R-:W-:Y:S05]  /*2490*/  @!P4 BRA `(.L_x_14) ;  /* 0x000004f00000c947 */ /* 0x000fea0003800000 */
[----:B------:R-:W-:Y:S01]  /*24a0*/  ISETP.NE.U32.AND P0, PT, RZ, c[0x0][0x218], PT ;  /* 0x00008600ff007a0c */ /* 0x000fe20003f05070 */
[-CC-:B0-----:R-:W-:Y:S01]  /*24b0*/  FFMA.FTZ R69, R111, R72.reuse, R73.reuse ;  /* 0x000000486f457223 */ /* 0x181fe20000010049 */
[----:B------:R-:W-:Y:S01]  /*24c0*/  ISETP.NE.U32.AND P1, PT, RZ, c[0x0][0x258], PT ;  /* 0x00009600ff007a0c */ /* 0x000fe20003f25070 */
[-CC-:B------:R-:W-:Y:S01]  /*24d0*/  FFMA.FTZ R77, R133, R72.reuse, R73.reuse ;  /* 0x00000048854d7223 */ /* 0x180fe20000010049 */
[----:B------:R-:W-:Y:S01]  /*24e0*/  ISETP.NE.AND.EX P0, PT, RZ, c[0x0][0x21c], PT, P0 ;  /* 0x00008700ff007a0c */ /* 0x000fe20003f05300 */
[----:B------:R-:W-:Y:S01]  /*24f0*/  FFMA.FTZ R68, R126, R72, R73 ;  /* 0x000000487e447223 */ /* 0x000fe20000010049 */
[----:B------:R-:W-:Y:S01]  /*2500*/  ISETP.NE.AND.EX P1, PT, RZ, c[0x0][0x25c], PT, P1 ;  /* 0x00009700ff007a0c */ /* 0x000fe20003f25310 */
[----:B------:R-:W-:Y:S02]  /*2510*/  FADD.FTZ R69, R128, -R69 ;  /* 0x8000004580457221 */ /* 0x000fe40000010000 */
[----:B------:R-:W-:-:S02]  /*2520*/  FADD.FTZ R77, R134, -R77 ;  /* 0x8000004d864d7221 */ /* 0x000fc40000010000 */
[----:B------:R-:W-:Y:S02]  /*2530*/  FADD.FTZ R71, R129, -R68 ;  /* 0x8000004481477221 */ /* 0x000fe40000010000 */
[-CC-:B------:R-:W-:Y:S02]  /*2540*/  FFMA.FTZ R74, R136, R72.reuse, R73.reuse ;  /* 0x00000048884a7223 */ /* 0x180fe40000010049 */
[C---:B------:R-:W-:Y:S02]  /*2550*/  FMUL.FTZ R68, R108.reuse, R69 ;  /* 0x000000456c447220 */ /* 0x040fe40000410000 */
[----:B------:R-:W-:Y:S01]  /*2560*/  @P0 PRMT R69, RZ, 0x5410, R62 ;  /* 0x00005410ff450816 */ /* 0x000fe2000000003e */
[----:B------:R-:W-:Y:S02]  /*2570*/  FMUL.FTZ R80, R108, R77 ;  /* 0x0000004d6c507220 */ /* 0x000fe40000410000 */
[----:B------:R-:W-:Y:S02]  /*2580*/  FADD.FTZ R79, R135, -R74 ;  /* 0x8000004a874f7221 */ /* 0x000fe40000010000 */
[----:B------:R-:W-:-:S02]  /*2590*/  FFMA.FTZ R75, R127, R72, R73 ;  /* 0x000000487f4b7223 */ /* 0x000fc40000010049 */
[----:B------:R-:W-:Y:S01]  /*25a0*/  @P0 FADD.FTZ R80, R80, R69 ;  /* 0x0000004550500221 */ /* 0x000fe20000010000 */
[----:B------:R-:W-:Y:S01]  /*25b0*/  @P0 PRMT R69, RZ, 0x7610, R62 ;  /* 0x00007610ff450816 */ /* 0x000fe2000000003e */
[----:B------:R-:W-:Y:S02]  /*25c0*/  FMUL.FTZ R82, R108, R79 ;  /* 0x0000004f6c527220 */ /* 0x000fe40000410000 */
[----:B------:R-:W-:Y:S02]  /*25d0*/  FADD.FTZ R75, R132, -R75 ;  /* 0x8000004b844b7221 */ /* 0x000fe40000010000 */
[-C--:B------:R-:W-:Y:S02]  /*25e0*/  FFMA.FTZ R70, R130, R72.reuse, R73 ;  /* 0x0000004882467223 */ /* 0x080fe40000010049 */
[----:B------:R-:W-:Y:S01]  /*25f0*/  @P0 FADD.FTZ R82, R82, R69 ;  /* 0x0000004552520221 */ /* 0x000fe20000010000 */
[----:B------:R-:W-:Y:S01]  /*2600*/  @P0 PRMT R69, RZ, 0x5410, R61 ;  /* 0x00005410ff450816 */ /* 0x000fe2000000003d */
[----:B------:R-:W-:-:S02]  /*2610*/  FFMA.FTZ R81, R137, R72, R73 ;  /* 0x0000004889517223 */ /* 0x000fc40000010049 */
[----:B------:R-:W-:Y:S01]  /*2620*/  FMUL.FTZ R74, R108, R75 ;  /* 0x0000004b6c4a7220 */ /* 0x000fe20000410000 */
[----:B------:R-:W-:Y:S01]  /*2630*/  @P1 F2FP.BF16.PACK_AB R75, RZ, R80 ;  /* 0x00000050ff4b123e */ /* 0x000fe200000010ff */
[----:B------:R-:W-:Y:S01]  /*2640*/  FFMA.FTZ R72, R140, R72, R73 ;  /* 0x000000488c487223 */ /* 0x000fe20000010049 */
[----:B------:R-:W-:Y:S01]  /*2650*/  @P1 F2FP.BF16.PACK_AB R79, RZ, R82 ;  /* 0x00000052ff4f123e */ /* 0x000fe200000010ff */
[----:B------:R-:W-:Y:S01]  /*2660*/  FADD.FTZ R73, R131, -R70 ;  /* 0x8000004683497221 */ /* 0x000fe20000010000 */
[----:B------:R-:W-:Y:S01]  /*2670*/  @P1 PRMT R66, R75, 0x7610, R66 ;  /* 0x000076104b421816 */ /* 0x000fe20000000042 */
[----:B------:R-:W-:Y:S01]  /*2680*/  @P0 FADD.FTZ R74, R74, R69 ;  /* 0x000000454a4a0221 */ /* 0x000fe20000010000 */
[----:B------:R-:W-:Y:S01]  /*2690*/  @P0 PRMT R69, RZ, 0x7610, R61 ;  /* 0x00007610ff450816 */ /* 0x000fe2000000003d */
[----:B------:R-:W-:Y:S01]  /*26a0*/  FMUL.FTZ R78, R108, R73 ;  /* 0x000000496c4e7220 */ /* 0x000fe20000410000 */
[----:B------:R-:W-:Y:S01]  /*26b0*/  @P1 PRMT R66, R66, 0x5410, R79 ;  /* 0x0000541042421816 */ /* 0x000fe2000000004f */
[----:B------:R-:W-:Y:S01]  /*26c0*/  FMUL.FTZ R70, R108, R71 ;  /* 0x000000476c467220 */ /* 0x000fe20000410000 */
[----:B------:R-:W-:Y:S01]  /*26d0*/  @P1 F2FP.BF16.PACK_AB R73, RZ, R74 ;  /* 0x0000004aff49123e */ /* 0x000fe200000010ff */
[----:B------:R-:W-:Y:S01]  /*26e0*/  @P0 FADD.FTZ R78, R78, R69 ;  /* 0x000000454e4e0221 */ /* 0x000fe20000010000 */
[----:B------:R-:W-:Y:S01]  /*26f0*/  @P0 PRMT R69, RZ, 0x5410, R60 ;  /* 0x00005410ff450816 */ /* 0x000fe2000000003c */
[----:B------:R-:W-:Y:S01]  /*2700*/  FADD.FTZ R81, R138, -R81 ;  /* 0x800000518a517221 */ /* 0x000fe20000010000 */
[----:B------:R-:W-:Y:S01]  /*2710*/  @P1 PRMT R65, R73, 0x7610, R65 ;  /* 0x0000761049411816 */ /* 0x000fe20000000041 */
[----:B------:R-:W-:Y:S01]  /*2720*/  FADD.FTZ R83, R139, -R72 ;  /* 0x800000488b537221 */ /* 0x000fe20000010000 */
[----:B------:R-:W-:Y:S01]  /*2730*/  @P1 F2FP.BF16.PACK_AB R77, RZ, R78 ;  /* 0x0000004eff4d123e */ /* 0x000fe200000010ff */
[----:B------:R-:W-:Y:S01]  /*2740*/  @P0 FADD.FTZ R68, R68, R69 ;  /* 0x0000004544440221 */ /* 0x000fe20000010000 */
[----:B------:R-:W-:Y:S01]  /*2750*/  @P0 PRMT R69, RZ, 0x7610, R60 ;  /* 0x00007610ff450816 */ /* 0x000fe2000000003c */
[C---:B------:R-:W-:Y:S01]  /*2760*/  FMUL.FTZ R160, R108.reuse, R81 ;  /* 0x000000516ca07220 */ /* 0x040fe20000410000 */
[----:B------:R-:W-:Y:S01]  /*2770*/  @P1 PRMT R65, R65, 0x5410, R77 ;  /* 0x0000541041411816 */ /* 0x000fe2000000004d */
[----:B------:R-:W-:Y:S01]  /*2780*/  FMUL.FTZ R108, R108, R83 ;  /* 0x000000536c6c7220 */ /* 0x000fe20000410000 */
[----:B------:R-:W-:Y:S01]  /*2790*/  @P1 F2FP.BF16.PACK_AB R72, RZ, R68 ;  /* 0x00000044ff48123e */ /* 0x000fe200000010ff */
[----:B------:R-:W-:Y:S01]  /*27a0*/  @P0 FADD.FTZ R70, R70, R69 ;  /* 0x0000004546460221 */ /* 0x000fe20000010000 */
[----:B------:R-:W-:Y:S01]  /*27b0*/  @P0 PRMT R69, RZ, 0x5410, R63 ;  /* 0x00005410ff450816 */ /* 0x000fe2000000003f */
[-C--:B------:R-:W-:Y:S01]  /*27c0*/  FMUL.FTZ R80, R80, R157.reuse ;  /* 0x0000009d50507220 */ /* 0x080fe20000410000 */
[----:B------:R-:W-:Y:S01]  /*27d0*/  @P1 PRMT R64, R72, 0x7610, R64 ;  /* 0x0000761048401816 */ /* 0x000fe20000000040 */
[-C--:B------:R-:W-:Y:S01]  /*27e0*/  FMUL.FTZ R83, R82, R157.reuse ;  /* 0x0000009d52537220 */ /* 0x080fe20000410000 */
        /* <DEDUP_REMOVED lines=8> */
[----:B------:R-:W-:Y:S01]  /*2870*/  ISETP.NE.U32.AND P0, PT, RZ, c[0x0][0x258], PT ;  /* 0x00009600ff007a0c */ /* 0x000fe20003f05070 */
[-C--:B------:R-:W-:Y:S01]  /*2880*/  FMUL.FTZ R69, R74, R157.reuse ;  /* 0x0000009d4a457220 */ /* 0x080fe20000410000 */
[----:B------:R-:W-:Y:S01]  /*2890*/  HFMA2.MMA R74, -RZ, RZ, 0, 9.5367431640625e-07 ;  /* 0x00000010ff4a7435 */ /* 0x000fe200000001ff */
[-C--:B------:R-:W-:Y:S01]  /*28a0*/  FMUL.FTZ R71, R70, R157.reuse ;  /* 0x0000009d46477220 */ /* 0x080fe20000410000 */
[----:B------:R-:W-:Y:S01]  /*28b0*/  ISETP.NE.AND.EX P0, PT, RZ, c[0x0][0x25c], PT, P0 ;  /* 0x00009700ff007a0c */ /* 0x000fe20003f05300 */
[-C--:B------:R-:W-:Y:S01]  /*28c0*/  FMUL.FTZ R160, R160, R157.reuse ;  /* 0x0000009da0a07220 */ /* 0x080fe20000410000 */
[----:B------:R-:W-:Y:S01]  /*28d0*/  @P1 PRMT R67, R81, 0x7610, R67 ;  /* 0x0000761051431816 */ /* 0x000fe20000000043 */
[----:B------:R-:W-:Y:S01]  /*28e0*/  FMUL.FTZ R157, R108, R157 ;  /* 0x0000009d6c9d7220 */ /* 0x000fe20000410000 */
[----:B------:R-:W-:-:S02]  /*28f0*/  @P1 F2FP.BF16.PACK_AB R108, RZ, R108 ;  /* 0x0000006cff6c123e */ /* 0x000fc400000010ff */
[----:B------:R-:W-:Y:S02]  /*2900*/  F2FP.BF16.PACK_AB R68, R71, R68 ;  /* 0x000000444744723e */ /* 0x000fe400000010ff */
[----:B------:R-:W-:Y:S02]  /*2910*/  @P1 PRMT R67, R67, 0x5410, R108 ;  /* 0x0000541043431816 */ /* 0x000fe4000000006c */
[----:B------:R-:W-:Y:S02]  /*2920*/  F2FP.BF16.PACK_AB R70, R83, R80 ;  /* 0x000000505346723e */ /* 0x000fe400000010ff */
[----:B------:R-:W-:Y:S01]  /*2930*/  F2FP.BF16.PACK_AB R69, R78, R69 ;  /* 0x000000454e45723e */ /* 0x000fe200000010ff */
[----:B------:R-:W-:Y:S01]  /*2940*/  @P0 IMAD.WIDE.U32 R72, R107, R74, c[0x0][0x258] ;  /* 0x000096006b480625 */ /* 0x000fe200078e004a */
[----:B------:R-:W-:-:S03]  /*2950*/  F2FP.BF16.PACK_AB R71, R157, R160 ;  /* 0x000000a09d47723e */ /* 0x000fc600000010ff */
[----:B------:R-:W-:Y:S01]  /*2960*/  IMAD.WIDE.U32 R74, R107, R74, c[0x0][0x248] ;  /* 0x000092006b4a7625 */ /* 0x000fe200078e004a */
[----:B------:R0:W-:Y:S04]  /*2970*/  @P0 STG.E.128 [R72.64], R64 ;  /* 0x0000004048000986 */ /* 0x0001e8000c101d04 */
[----:B------:R0:W-:Y:S02]  /*2980*/  STG.E.128 [R74.64], R68 ;  /* 0x000000444a007986 */ /* 0x0001e4000c101d04 */
.L_x_14:
[----:B------:R-:W-:Y:S05]  /*2990*/  BSYNC B0 ;  /* 0x0000000000007941 */ /* 0x000fea0003800000 */
.L_x_13:
[----:B------:R-:W-:Y:S02]  /*29a0*/  IADD3 R97, R97, c[0x0][0x160], RZ ;  /* 0x0000580061617a10 */ /* 0x000fe40007ffe0ff */
[----:B------:R-:W-:Y:S02]  /*29b0*/  LOP3.LUT P1, RZ, R99, 0xff, RZ, 0xc0, !PT ;  /* 0x000000ff63ff7812 */ /* 0x000fe4000782c0ff */
[----:B------:R-:W-:Y:S02]  /*29c0*/  ISETP.GE.AND P0, PT, R97, c[0x0][0x164], PT ;  /* 0x0000590061007a0c */ /* 0x000fe40003f06270 */
[----:B------:R-:W-:-:S11]  /*29d0*/  SEL R99, RZ, 0x1, P1 ;  /* 0x00000001ff637807 */ /* 0x000fd60000800000 */
[----:B0-----:R-:W-:Y:S01]  /*29e0*/  @P0 CALL.REL.NOINC `(.L_x_0) ;  /* 0x0000001000000944 */ /* 0x001fe20003c00000 */
[----:B------:R-:W-:Y:S05]  /*29f0*/  BRA `(.L_x_15) ;  /* 0xffffdad000007947 */ /* 0x000fea000383ffff */
.L_x_0:
[----:B0-----:R-:W0:Y:S01]  /*2a00*/  S2UR UR6, SR_CTAID.X ;  /* 0x00000000000679c3 */ /* 0x001e220000002500 */
[----:B------:R-:W0:Y:S01]  /*2a10*/  S2R R2, SR_TID.X ;  /* 0x0000000000027919 */ /* 0x000e220000002100 */
[----:B------:R-:W-:Y:S02]  /*2a20*/  @P2 MOV R5, 0x20 ;  /* 0x0000002000052802 */ /* 0x000fe40000000f00 */
[----:B-----5:R-:W-:Y:S02]  /*2a30*/  @P3 MOV R9, 0x20 ;  /* 0x0000002000093802 */ /* 0x020fe40000000f00 */
[C---:B0-----:R-:W-:Y:S02]  /*2a40*/  LEA.HI R0, R2.reuse, UR6, RZ, 0x18 ;  /* 0x0000000602007c11 */ /* 0x041fe4000f8fc0ff */
[----:B------:R-:W-:-:S03]  /*2a50*/  LOP3.LUT R3, R2, 0xff, RZ, 0xc0, !PT ;  /* 0x000000ff02037812 */ /* 0x000fc600078ec0ff */
[----:B------:R-:W-:-:S05]  /*2a60*/  IMAD R0, R0, c[0x0][0x168], RZ ;  /* 0x00005a0000007a24 */ /* 0x000fca00078e02ff */
[----:B------:R-:W-:-:S05]  /*2a70*/  LEA.HI R0, R0, R3, RZ, 0x1d ;  /* 0x0000000300007211 */ /* 0x000fca00078fe8ff */
[----:B------:R-:W-:-:S04]  /*2a80*/  @P2 IMAD.WIDE.U32 R2, R0, R5, c[0x0][0x220] ;  /* 0x0000880000022625 */ /* 0x000fc800078e0005 */
[C---:B------:R-:W-:Y:S01]  /*2a90*/  @P2 IMAD.WIDE.U32 R4, R0.reuse, R5, c[0x0][0x228] ;  /* 0x00008a0000042625 */ /* 0x040fe200078e0005 */
[----:B------:R-:W-:Y:S01]  /*2aa0*/  @P2 IADD3 R0, R0, 0x100, RZ ;  /* 0x0000010000002810 */ /* 0x000fe20007ffe0ff */
[----:B------:R0:W-:Y:S04]  /*2ab0*/  @P2 STG.E.128 [R2.64], R32 ;  /* 0x0000002002002986 */ /* 0x0001e8000c101d04 */
[CC--:B------:R-:W-:Y:S01]  /*2ac0*/  @P3 IMAD.WIDE.U32 R6, R0.reuse, R9.reuse, c[0x0][0x220] ;  /* 0x0000880000063625 */ /* 0x0c0fe200078e0009 */
[----:B------:R0:W-:Y:S03]  /*2ad0*/  @P2 STG.E.128 [R2.64+0x10], R28 ;  /* 0x0000101c02002986 */ /* 0x0001e6000c101d04 */
[C---:B------:R-:W-:Y:S01]  /*2ae0*/  @P3 IMAD.WIDE.U32 R8, R0.reuse, R9, c[0x0][0x228] ;  /* 0x00008a0000083625 */ /* 0x040fe200078e0009 */
[----:B------:R0:W-:Y:S01]  /*2af0*/  @P2 STG.E.128 [R4.64], R56 ;  /* 0x0000003804002986 */ /* 0x0001e2000c101d04 */
[----:B------:R-:W-:-:S03]  /*2b00*/  @P3 IADD3 R0, R0, 0x100, RZ ;  /* 0x0000010000003810 */ /* 0x000fc60007ffe0ff */
[----:B------:R0:W-:Y:S04]  /*2b10*/  @P2 STG.E.128 [R4.64+0x10], R52 ;  /* 0x0000103404002986 */ /* 0x0001e8000c101d04 */
[----:B------:R0:W-:Y:S04]  /*2b20*/  @P3 STG.E.128 [R6.64], R24 ;  /* 0x0000001806003986 */ /* 0x0001e8000c101d04 */
[----:B------:R0:W-:Y:S04]  /*2b30*/  @P3 STG.E.128 [R6.64+0x10], R20 ;  /* 0x0000101406003986 */ /* 0x0001e8000c101d04 */
[----:B------:R0:W-:Y:S04]  /*2b40*/  @P3 STG.E.128 [R8.64], R48 ;  /* 0x0000003008003986 */ /* 0x0001e8000c101d04 */
[----:B------:R0:W-:Y:S01]  /*2b50*/  @P3 STG.E.128 [R8.64+0x10], R44 ;  /* 0x0000102c08003986 */ /* 0x0001e2000c101d04 */
[----:B------:R-:W-:Y:S05]  /*2b60*/  @!P4 EXIT ;  /* 0x000000000000c94d */ /* 0x000fea0003800000 */
[----:B0-----:R-:W-:-:S10]  /*2b70*/  HFMA2.MMA R5, -RZ, RZ, 0, 1.9073486328125e-06 ;  /* 0x00000020ff057435 */ /* 0x001fd400000001ff */
[----:B------:R-:W-:-:S04]  /*2b80*/  IMAD.WIDE.U32 R2, R0, R5, c[0x0][0x220] ;  /* 0x0000880000027625 */ /* 0x000fc800078e0005 */
[----:B------:R-:W-:Y:S01]  /*2b90*/  IMAD.WIDE.U32 R4, R0, R5, c[0x0][0x228] ;  /* 0x00008a0000047625 */ /* 0x000fe200078e0005 */
[----:B------:R-:W-:Y:S04]  /*2ba0*/  STG.E.128 [R2.64], R16 ;  /* 0x0000001002007986 */ /* 0x000fe8000c101d04 */
[----:B------:R-:W-:Y:S04]  /*2bb0*/  STG.E.128 [R2.64+0x10], R12 ;  /* 0x0000100c02007986 */ /* 0x000fe8000c101d04 */
[----:B------:R-:W-:Y:S04]  /*2bc0*/  STG.E.128 [R4.64], R40 ;  /* 0x0000002804007986 */ /* 0x000fe8000c101d04 */
[----:B------:R-:W-:Y:S01]  /*2bd0*/  STG.E.128 [R4.64+0x10], R36 ;  /* 0x0000102404007986 */ /* 0x000fe2000c101d04 */
[----:B------:R-:W-:Y:S05]  /*2be0*/  EXIT ;  /* 0x000000000000794d */ /* 0x000fea0003800000 */
.L_x_7:
[----:B------:R-:W-:Y:S01]  /*2bf0*/  HFMA2.MMA R76, -RZ, RZ, 0, 9.5367431640625e-07 ;  /* 0x00000010ff4c7435 */ /* 0x000fe200000001ff */
[----:B------:R-:W-:-:S02]  /*2c00*/  MOV R71, R79 ;  /* 0x0000004f00477202 */ /* 0x000fc40000000f00 */
[----:B------:R-:W-:Y:S02]  /*2c10*/  MOV R73, 0x1f ;  /* 0x0000001f00497802 */ /* 0x000fe40000000f00 */
[----:B------:R-:W-:Y:S02]  /*2c20*/  MOV R78, 0xffffffff ;  /* 0xffffffff004e7802 */ /* 0x000fe40000000f00 */
[----:B------:R-:W-:Y:S02]  /*2c30*/  MOV R68, 0x2c50 ;  /* 0x00002c5000447802 */ /* 0x000fe40000000f00 */
[----:B------:R-:W-:Y:S05]  /*2c40*/  CALL.REL.NOINC `($__internal_0_$__cuda_sm70_shflsync_down_p) ;  /* 0x0000046000007944 */ /* 0x000fea0003c00000 */
[----:B-1----:R-:W-:Y:S01]  /*2c50*/  MOV R70, R71 ;  /* 0x0000004700467202 */ /* 0x002fe20000000f00 */
[----:B0-----:R-:W-:Y:S05]  /*2c60*/  BRA `(.L_x_16) ;  /* 0xffffea9000007947 */ /* 0x001fea000383ffff */
.L_x_8:
[----:B------:R-:W-:Y:S01]  /*2c70*/  HFMA2.MMA R76, -RZ, RZ, 0, 9.5367431640625e-07 ;  /* 0x00000010ff4c7435 */ /* 0x000fe200000001ff */
[----:B------:R-:W-:Y:S02]  /*2c80*/  MOV R71, R82 ;  /* 0x0000005200477202 */ /* 0x000fe40000000f00 */
[----:B------:R-:W-:Y:S02]  /*2c90*/  MOV R73, 0x1f ;  /* 0x0000001f00497802 */ /* 0x000fe40000000f00 */
[----:B------:R-:W-:-:S02]  /*2ca0*/  MOV R78, 0xffffffff ;  /* 0xffffffff004e7802 */ /* 0x000fc40000000f00 */
[----:B------:R-:W-:Y:S02]  /*2cb0*/  MOV R68, 0x2cd0 ;  /* 0x00002cd000447802 */ /* 0x000fe40000000f00 */
[----:B01----:R-:W-:Y:S05]  /*2cc0*/  CALL.REL.NOINC `($__internal_0_$__cuda_sm70_shflsync_down_p) ;  /* 0x000003e000007944 */ /* 0x003fea0003c00000 */
[----:B------:R-:W-:Y:S01]  /*2cd0*/  FADD.FTZ R79, R70, R79 ;  /* 0x0000004f464f7221 */ /* 0x000fe20000010000 */
[----:B0-----:R-:W-:Y:S01]  /*2ce0*/  HFMA2.MMA R76, -RZ, RZ, 0, 4.76837158203125e-07 ;  /* 0x00000008ff4c7435 */ /* 0x001fe200000001ff */
[----:B-1----:R-:W-:Y:S01]  /*2cf0*/  FADD.FTZ R82, R82, R71 ;  /* 0x0000004752527221 */ /* 0x002fe20000010000 */
[----:B------:R-:W-:Y:S02]  /*2d00*/  MOV R73, 0x1f ;  /* 0x0000001f00497802 */ /* 0x000fe40000000f00 */
[----:B------:R-:W-:Y:S02]  /*2d10*/  MOV R78, 0xffffffff ;  /* 0xffffffff004e7802 */ /* 0x000fe40000000f00 */
[----:B------:R-:W-:Y:S02]  /*2d20*/  MOV R71, R79 ;  /* 0x0000004f00477202 */ /* 0x000fe40000000f00 */
[----:B------:R-:W-:Y:S02]  /*2d30*/  MOV R68, 0x2d50 ;  /* 0x00002d5000447802 */ /* 0x000fe40000000f00 */
[----:B------:R-:W-:Y:S05]  /*2d40*/  CALL.REL.NOINC `($__internal_0_$__cuda_sm70_shflsync_down_p) ;  /* 0x0000036000007944 */ /* 0x000fea0003c00000 */
[----:B0-----:R-:W-:Y:S01]  /*2d50*/  HFMA2.MMA R76, -RZ, RZ, 0, 4.76837158203125e-07 ;  /* 0x00000008ff4c7435 */ /* 0x001fe200000001ff */
[----:B-1----:R-:W-:-:S02]  /*2d60*/  MOV R70, R71 ;  /* 0x0000004700467202 */ /* 0x002fc40000000f00 */
[----:B------:R-:W-:Y:S02]  /*2d70*/  MOV R71, R82 ;  /* 0x0000005200477202 */ /* 0x000fe40000000f00 */
[----:B------:R-:W-:Y:S02]  /*2d80*/  MOV R73, 0x1f ;  /* 0x0000001f00497802 */ /* 0x000fe40000000f00 */
[----:B------:R-:W-:Y:S02]  /*2d90*/  MOV R78, 0xffffffff ;  /* 0xffffffff004e7802 */ /* 0x000fe40000000f00 */
[----:B------:R-:W-:Y:S02]  /*2da0*/  MOV R68, 0x2dc0 ;  /* 0x00002dc000447802 */ /* 0x000fe40000000f00 */
[----:B------:R-:W-:Y:S05]  /*2db0*/  CALL.REL.NOINC `($__internal_0_$__cuda_sm70_shflsync_down_p) ;  /* 0x000002f000007944 */ /* 0x000fea0003c00000 */
[----:B------:R-:W-:Y:S01]  /*2dc0*/  FADD.FTZ R79, R70, R79 ;  /* 0x0000004f464f7221 */ /* 0x000fe20000010000 */
[----:B0-----:R-:W-:Y:S01]  /*2dd0*/  HFMA2.MMA R76, -RZ, RZ, 0, 2.384185791015625e-07 ;  /* 0x00000004ff4c7435 */ /* 0x001fe200000001ff */
[----:B-1----:R-:W-:Y:S01]  /*2de0*/  FADD.FTZ R82, R82, R71 ;  /* 0x0000004752527221 */ /* 0x002fe20000010000 */
[----:B------:R-:W-:Y:S02]  /*2df0*/  MOV R73, 0x1f ;  /* 0x0000001f00497802 */ /* 0x000fe40000000f00 */
[----:B------:R-:W-:-:S02]  /*2e00*/  MOV R78, 0xffffffff ;  /* 0xffffffff004e7802 */ /* 0x000fc40000000f00 */
[----:B------:R-:W-:Y:S02]  /*2e10*/  MOV R71, R79 ;  /* 0x0000004f00477202 */ /* 0x000fe40000000f00 */
[----:B------:R-:W-:Y:S02]  /*2e20*/  MOV R68, 0x2e40 ;  /* 0x00002e4000447802 */ /* 0x000fe40000000f00 */
[----:B------:R-:W-:Y:S05]  /*2e30*/  CALL.REL.NOINC `($__internal_0_$__cuda_sm70_shflsync_down_p) ;  /* 0x0000027000007944 */ /* 0x000fea0003c00000 */
[----:B0-----:R-:W-:Y:S01]  /*2e40*/  HFMA2.MMA R76, -RZ, RZ, 0, 2.384185791015625e-07 ;  /* 0x00000004ff4c7435 */ /* 0x001fe200000001ff */
[----:B-1----:R-:W-:Y:S02]  /*2e50*/  MOV R70, R71 ;  /* 0x0000004700467202 */ /* 0x002fe40000000f00 */
[----:B------:R-:W-:Y:S02]  /*2e60*/  MOV R71, R82 ;  /* 0x0000005200477202 */ /* 0x000fe40000000f00 */
[----:B------:R-:W-:Y:S02]  /*2e70*/  MOV R73, 0x1f ;  /* 0x0000001f00497802 */ /* 0x000fe40000000f00 */
[----:B------:R-:W-:Y:S02]  /*2e80*/  MOV R78, 0xffffffff ;  /* 0xffffffff004e7802 */ /* 0x000fe40000000f00 */
[----:B------:R-:W-:-:S02]  /*2e90*/  MOV R68, 0x2eb0 ;  /* 0x00002eb000447802 */ /* 0x000fc40000000f00 */
[----:B------:R-:W-:Y:S05]  /*2ea0*/  CALL.REL.NOINC `($__internal_0_$__cuda_sm70_shflsync_down_p) ;  /* 0x0000020000007944 */ /* 0x000fea0003c00000 */
[----:B------:R-:W-:Y:S01]  /*2eb0*/  FADD.FTZ R79, R70, R79 ;  /* 0x0000004f464f7221 */ /* 0x000fe20000010000 */
[----:B0-----:R-:W-:Y:S01]  /*2ec0*/  HFMA2.MMA R76, -RZ, RZ, 0, 1.1920928955078125e-07 ;  /* 0x00000002ff4c7435 */ /* 0x001fe200000001ff */
[----:B-1----:R-:W-:Y:S01]  /*2ed0*/  FADD.FTZ R74, R82, R71 ;  /* 0x00000047524a7221 */ /* 0x002fe20000010000 */
[----:B------:R-:W-:-:S02]  /*2ee0*/  MOV R73, 0x1f ;  /* 0x0000001f00497802 */ /* 0x000fc40000000f00 */
[----:B------:R-:W-:Y:S02]  /*2ef0*/  MOV R78, 0xffffffff ;  /* 0xffffffff004e7802 */ /* 0x000fe40000000f00 */
[----:B------:R-:W-:Y:S02]  /*2f00*/  MOV R71, R79 ;  /* 0x0000004f00477202 */ /* 0x000fe40000000f00 */
[----:B------:R-:W-:Y:S02]  /*2f10*/  MOV R68, 0x2f30 ;  /* 0x00002f3000447802 */ /* 0x000fe40000000f00 */
[----:B------:R-:W-:Y:S05]  /*2f20*/  CALL.REL.NOINC `($__internal_0_$__cuda_sm70_shflsync_down_p) ;  /* 0x0000018000007944 */ /* 0x000fea0003c00000 */
[----:B0-----:R-:W-:Y:S01]  /*2f30*/  HFMA2.MMA R76, -RZ, RZ, 0, 1.1920928955078125e-07 ;  /* 0x00000002ff4c7435 */ /* 0x001fe200000001ff */
[----:B-1----:R-:W-:Y:S02]  /*2f40*/  MOV R70, R71 ;  /* 0x0000004700467202 */ /* 0x002fe40000000f00 */
[----:B------:R-:W-:Y:S02]  /*2f50*/  MOV R71, R74 ;  /* 0x0000004a00477202 */ /* 0x000fe40000000f00 */
[----:B------:R-:W-:Y:S02]  /*2f60*/  MOV R73, 0x1f ;  /* 0x0000001f00497802 */ /* 0x000fe40000000f00 */
[----:B------:R-:W-:-:S02]  /*2f70*/  MOV R78, 0xffffffff ;  /* 0xffffffff004e7802 */ /* 0x000fc40000000f00 */
[----:B------:R-:W-:Y:S02]  /*2f80*/  MOV R68, 0x2fa0 ;  /* 0x00002fa000447802 */ /* 0x000fe40000000f00 */
[----:B------:R-:W-:Y:S05]  /*2f90*/  CALL.REL.NOINC `($__internal_0_$__cuda_sm70_shflsync_down_p) ;  /* 0x0000011000007944 */ /* 0x000fea0003c00000 */
[----:B------:R-:W-:Y:S01]  /*2fa0*/  FADD.FTZ R72, R70, R79 ;  /* 0x0000004f46487221 */ /* 0x000fe20000010000 */
[----:B0-----:R-:W-:Y:S01]  /*2fb0*/  HFMA2.MMA R76, -RZ, RZ, 0, 5.9604644775390625e-08 ;  /* 0x00000001ff4c7435 */ /* 0x001fe200000001ff */
[----:B-1----:R-:W-:Y:S01]  /*2fc0*/  FADD.FTZ R74, R74, R71 ;  /* 0x000000474a4a7221 */ /* 0x002fe20000010000 */
[----:B------:R-:W-:Y:S02]  /*2fd0*/  MOV R73, 0x1f ;  /* 0x0000001f00497802 */ /* 0x000fe40000000f00 */
[----:B------:R-:W-:Y:S02]  /*2fe0*/  MOV R78, 0xffffffff ;  /* 0xffffffff004e7802 */ /* 0x000fe40000000f00 */
[----:B------:R-:W-:Y:S02]  /*2ff0*/  MOV R71, R72 ;  /* 0x0000004800477202 */ /* 0x000fe40000000f00 */
[----:B------:R-:W-:Y:S02]  /*3000*/  MOV R68, 0x3020 ;  /* 0x0000302000447802 */ /* 0x000fe40000000f00 */
[----:B------:R-:W-:Y:S05]  /*3010*/  CALL.REL.NOINC `($__internal_0_$__cuda_sm70_shflsync_down_p) ;  /* 0x0000009000007944 */ /* 0x000fea0003c00000 */
[----:B0-----:R-:W-:Y:S01]  /*3020*/  HFMA2.MMA R76, -RZ, RZ, 0, 5.9604644775390625e-08 ;  /* 0x00000001ff4c7435 */ /* 0x001fe200000001ff */
[----:B-1----:R-:W-:-:S02]  /*3030*/  MOV R75, R71 ;  /* 0x00000047004b7202 */ /* 0x002fc40000000f00 */
[----:B------:R-:W-:Y:S02]  /*3040*/  MOV R71, R74 ;  /* 0x0000004a00477202 */ /* 0x000fe40000000f00 */
[----:B------:R-:W-:Y:S02]  /*3050*/  MOV R73, 0x1f ;  /* 0x0000001f00497802 */ /* 0x000fe40000000f00 */
[----:B------:R-:W-:Y:S02]  /*3060*/  MOV R78, 0xffffffff ;  /* 0xffffffff004e7802 */ /* 0x000fe40000000f00 */
[----:B------:R-:W-:Y:S02]  /*3070*/  MOV R68, 0x3090 ;  /* 0x0000309000447802 */ /* 0x000fe40000000f00 */
[----:B------:R-:W-:Y:S05]  /*3080*/  CALL.REL.NOINC `($__internal_0_$__cuda_sm70_shflsync_down_p) ;  /* 0x0000002000007944 */ /* 0x000fea0003c00000 */
[----:B-1----:R-:W-:Y:S01]  /*3090*/  MOV R69, R71 ;  /* 0x0000004700457202 */ /* 0x002fe20000000f00 */
[----:B0-----:R-:W-:Y:S05]  /*30a0*/  BRA `(.L_x_17) ;  /* 0xffffe77000007947 */ /* 0x001fea000383ffff */
        .weak           $__internal_0_$__cuda_sm70_shflsync_down_p
        .type           $__internal_0_$__cuda_sm70_shflsync_down_p,@function
        .size           $__internal_0_$__cuda_sm70_shflsync_down_p,(.L_x_9254 - $__internal_0_$__cuda_sm70_shflsync_down_p)
$__internal_0_$__cuda_sm70_shflsync_down_p:
[----:B------:R-:W-:Y:S01]  /*30b0*/  HFMA2.MMA R69, -RZ, RZ, 0, 0 ;  /* 0x00000000ff457435 */ /* 0x000fe200000001ff */
[----:B------:R-:W-:Y:S04]  /*30c0*/  WARPSYNC R78 ;  /* 0x0000004e00007348 */ /* 0x000fe80003800000 */
[----:B------:R0:W1:Y:S01]  /*30d0*/  SHFL.DOWN PT, R71, R71, R76, R73 ;  /* 0x0800004c47477389 */ /* 0x00006200000e0049 */
[----:B------:R-:W-:Y:S05]  /*30e0*/  RET.REL.NODEC R68 `(_ZN10layer_norm13ln_bwd_kernelINS_13Kernel_traitsI13__nv_bfloat16S2_S2_S2_fjLj6144ELj1ELj1ELj8ELj16ENS_18Kernel_traits_baseILj6144ES2_S2_S2_S2_fjLj256EEEEELb0ELb0ELb0ELb0EEEvNS_9BwdParamsE) ;  /* 0xffffcf1044007950 */ /* 0x000fea0003c3ffff */
.L_x_18:
[----:B------:R-:W-:-:S00]  /*30f0*/  BRA `(.L_x_18) ;  /* 0xfffffff000007947 */ /* 0x000fc0000383ffff */
[----:B------:R-:W-:-:S00]  /*3100*/  NOP ;  /* 0x0000000000007918 */ /* 0x000fc00000000000 */
[----:B------:R-:W-:-:S00]  /*3110*/  NOP ;  /* 0x0000000000007918 */ /* 0x000fc00000000000 */
[----:B------:R-:W-:-:S00]  /*3120*/  NOP ;  /* 0x0000000000007918 */ /* 0x000fc00000000000 */
[----:B------:R-:W-:-:S00]  /*3130*/  NOP ;  /* 0x0000000000007918 */ /* 0x000fc00000000000 */
[----:B------:R-:W-:-:S00]  /*3140*/  NOP ;  /* 0x0000000000007918 */ /* 0x000fc00000000000 */
[----:B------:R-:W-:-:S00]  /*3150*/  NOP ;  /* 0x0000000000007918 */ /* 0x000fc00000000000 */
[----:B------:R-:W-:-:S00]  /*3160*/  NOP ;  /* 0x0000000000007918 */ /* 0x000fc00000000000 */
[----:B------:R-:W-:-:S00]  /*3170*/  NOP ;  /* 0x0000000000007918 */ /* 0x000fc00000000000 */
.L_x_9254:


//--------------------- .text._ZN10layer_norm13ln_bwd_kernelINS_13Kernel_traitsI13__nv_bfloat16S2_S2_S2_fjLj6144ELj1ELj1ELj8ELj16ENS_18Kernel_traits_baseILj6144ES2_S2_S2_S2_fjLj256EEEEELb0ELb0ELb0ELb1EEEvNS_9BwdParamsE --------------------------
	.section	.text._ZN10layer_norm13ln_bwd_kernelINS_13Kernel_traitsI13__nv_bfloat16S2_S2_S2_fjLj6144ELj1ELj1ELj8ELj16ENS_18Kernel_traits_baseILj6144ES2_S2_S2_S2_fjLj256EEEEELb0ELb0ELb0ELb1EEEvNS_9BwdParamsE,"ax",@progbits
	.sectioninfo	@"SHI_REGISTERS=171"
	.align	128
        .global         _ZN10layer_norm13ln_bwd_kernelINS_13Kernel_traitsI13__nv_bfloat16S2_S2_S2_fjLj6144ELj1ELj1ELj8ELj16ENS_18Kernel_traits_baseILj6144ES2_S2_S2_S2_fjLj256EEEEELb0ELb0ELb0ELb1EEEvNS_9BwdParamsE
        .type           _ZN10layer_norm13ln_bwd_kernelINS_13Kernel_traitsI13__nv_bfloat16S2_S2_S2_fjLj6144ELj1ELj1ELj8ELj16ENS_18Kernel_traits_baseILj6144ES2_S2_S2_S2_fjLj256EEEEELb0ELb0ELb0ELb1EEEvNS_9BwdParamsE,@function
        .size           _ZN10layer_norm13ln_bwd_kernelINS_13Kernel_traitsI13__nv_bfloat16S2_S2_S2_fjLj6144ELj1ELj1ELj8ELj16ENS_18Kernel_traits_baseILj6144ES2_S2_S2_S2_fjLj256EEEEELb0ELb0ELb0ELb1EEEvNS_9BwdParamsE,(.L_x_9255 - _ZN10layer_norm13ln_bwd_kernelINS_13Kernel_traitsI13__nv_bfloat16S2_S2_S2_fjLj6144ELj1ELj1ELj8ELj16ENS_18Kernel_traits_baseILj6144ES2_S2_S2_S2_fjLj256EEEEELb0ELb0ELb0ELb1EEEvNS_9BwdParamsE)
        .other          _ZN10layer_norm13ln_bwd_kernelINS_13Kernel_traitsI13__nv_bfloat16S2_S2_S2_fjLj6144ELj1ELj1ELj8ELj16ENS_18Kernel_traits_baseILj6144ES2_S2_S2_S2_fjLj256EEEEELb0ELb0ELb0ELb1EEEvNS_9BwdParamsE,@"STO_CUDA_ENTRY STV_DEFAULT"
_ZN10layer_norm13ln_bwd_kernelINS_13Kernel_traitsI13__nv_bfloat16S2_S2_S2_fjLj6144ELj1ELj1ELj8ELj16ENS_18Kernel_traits_baseILj6144ES2_S2_S2_S2_fjLj256EEEEELb0ELb0ELb0ELb1EEEvNS_9BwdParamsE:
.text._ZN10layer_norm13ln_bwd_kernelINS_13Kernel_traitsI13__nv_bfloat16S2_S2_S2_fjLj6144ELj1ELj1ELj8ELj16ENS_18Kernel_traits_baseILj6144ES2_S2_S2_S2_fjLj256EEEEELb0ELb0ELb0ELb1EEEvNS_9BwdParamsE:
[----:B------:R-:W-:Y:S02]  /*0000*/  MOV R1, c[0x0][0x28] ;  /* 0x00000a0000017a02 */ /* 0x000fe40000000f00 */
[----:B------:R-:W0:Y:S01]  /*0010*/  S2UR UR4, SR_CTAID.X ;  /* 0x00000000000479c3 */ /* 0x000e220000002500 */
[----:B------:R-:W0:Y:S02]  /*0020*/  S2R R0, SR_TID.X ;  /* 0x0000000000007919 */ /* 0x000e240000002100 */
[----:B0-----:R-:W-:Y:S01]  /*0030*/  LEA.HI R44, R0, UR4, RZ, 0x18 ;  /* 0x00000004002c7c11 */ /* 0x001fe2000f8fc0ff */
[----:B------:R-:W-:-:S03]  /*0040*/  ULDC.64 UR4, c[0x0][0x118] ;  /* 0x0000460000047ab9 */ /* 0x000fc60000000a00 */
[----:B------:R-:W-:-:S13]  /*0050*/  ISETP.GE.AND P0, PT, R44, c[0x0][0x164], PT ;  /* 0x000059002c007a0c */ /* 0x000fda0003f06270 */
[----:B------:R-:W-:Y:S05]  /*0060*/  @!P0 BRA `(.L_x_19) ;  /* 0x0000019000008947 */ /* 0x000fea0003800000 */
        /* <DEDUP_REMOVED lines=24> */
[----:B------:R-:W-:Y:S05]  /*01f0*/  BRA `(.L_x_20) ;  /* 0x0000291000007947 */ /* 0x000fea0003800000 */
.L_x_19:
[----:B------:R-:W-:-:S04]  /*0200*/  SHF.L.U32 R2, R0, 0x4, RZ ;  /* 0x0000000400027819 */ /* 0x000fc800000006ff */
[----:B------:R-:W-:-:S04]  /*0210*/  LOP3.LUT R2, R2, 0xff0, RZ, 0xc0, !PT ;  /* 0x00000ff002027812 */ /* 0x000fc800078ec0ff */
[----:B------:R-:W-:-:S04]  /*0220*/  IADD3 R2, P0, R2, c[0x0][0x1b0], RZ ;  /* 0x00006c0002027a10 */ /* 0x000fc80007f1e0ff */
[----:B------:R-:W-:-:S05]  /*0230*/  IADD3.X R3, RZ, c[0x0][0x1b4], RZ, P0, !PT ;  /* 0x00006d00ff037a10 */ /* 0x000fca00007fe4ff */
[----:B------:R-:W2:Y:S04]  /*0240*/  LDG.E.128 R92, [R2.64] ;  /* 0x00000004025c7981 */ /* 0x000ea8000c1e1d00 */
[----:B------:R-:W3:Y:S04]  /*0250*/  LDG.E.128 R104, [R2.64+0x1000] ;  /* 0x0010000402687981 */ /* 0x000ee8000c1e1d00 */
[----:B------:R-:W4:Y:S01]  /*0260*/  LDG.E.128 R4, [R2.64+0x2000] ;  /* 0x0020000402047981 */ /* 0x000f22000c1e1d00 */
[----:B------:R-:W-:Y:S01]  /*0270*/  HFMA2.MMA R126, -RZ, RZ, 0, 5.9604644775390625e-08 ;  /* 0x00000001ff7e7435 */ /* 0x000fe200000001ff */
[----:B------:R-:W-:Y:S01]  /*0280*/  CS2R R76, SRZ ;  /* 0x00000000004c7805 */ /* 0x000fe2000001ff00 */
[----:B------:R-:W-:Y:S01]  /*0290*/  HFMA2.MMA R88, -RZ, RZ, 0, 0 ;  /* 0x00000000ff587435 */ /* 0x000fe200000001ff */
[----:B------:R-:W-:Y:S01]  /*02a0*/  CS2R R70, SRZ ;  /* 0x0000000000467805 */ /* 0x000fe2000001ff00 */
[----:B------:R-:W-:Y:S01]  /*02b0*/  HFMA2.MMA R100, -RZ, RZ, 0, 0 ;  /* 0x00000000ff647435 */ /* 0x000fe200000001ff */
[----:B------:R-:W-:Y:S01]  /*02c0*/  CS2R R66, SRZ ;  /* 0x0000000000427805 */ /* 0x000fe2000001ff00 */
[----:B------:R-:W-:Y:S01]  /*02d0*/  HFMA2.MMA R91, -RZ, RZ, 0, 0 ;  /* 0x00000000ff5b7435 */ /* 0x000fe200000001ff */
[----:B------:R-:W-:Y:S01]  /*02e0*/  CS2R R74, SRZ ;  /* 0x00000000004a7805 */ /* 0x000fe2000001ff00 */
[----:B------:R-:W-:Y:S01]  /*02f0*/  HFMA2.MMA R103, -RZ, RZ, 0, 0 ;  /* 0x00000000ff677435 */ /* 0x000fe200000001ff */
        /* <DEDUP_REMOVED lines=16> */
[----:B------:R-:W-:-:S02]  /*0400*/  MOV R97, RZ ;  /* 0x000000ff00617202 */ /* 0x000fc40000000f00 */
[----:B------:R-:W-:Y:S02]  /*0410*/  MOV R109, RZ ;  /* 0x000000ff006d7202 */ /* 0x000fe40000000f00 */
[--C-:B--2---:R-:W-:Y:S02]  /*0420*/  PRMT R45, RZ, 0x5410, R92.reuse ;  /* 0x00005410ff2d7816 */ /* 0x104fe4000000005c */
[----:B------:R-:W-:Y:S02]  /*0430*/  PRMT R86, RZ, 0x7610, R92 ;  /* 0x00007610ff567816 */ /* 0x000fe4000000005c */
[--C-:B------:R-:W-:Y:S02]  /*0440*/  PRMT R87, RZ, 0x5410, R93.reuse ;  /* 0x00005410ff577816 */ /* 0x100fe4000000005d */
[----:B------:R-:W-:Y:S02]  /*0450*/  PRMT R89, RZ, 0x7610, R93 ;  /* 0x00007610ff597816 */ /* 0x000fe4000000005d */
[----:B---3--:R-:W-:-:S02]  /*0460*/  PRMT R96, RZ, 0x5410, R104 ;  /* 0x00005410ff607816 */ /* 0x008fc40000000068 */
[----:B------:R-:W-:Y:S02]  /*0470*/  PRMT R98, RZ, 0x7610, R104 ;  /* 0x00007610ff627816 */ /* 0x000fe40000000068 */
[--C-:B------:R-:W-:Y:S02]  /*0480*/  PRMT R99, RZ, 0x5410, R105.reuse ;  /* 0x00005410ff637816 */ /* 0x100fe40000000069 */
[----:B------:R-:W-:Y:S02]  /*0490*/  PRMT R101, RZ, 0x7610, R105 ;  /* 0x00007610ff657816 */ /* 0x000fe40000000069 */
[--C-:B------:R-:W-:Y:S02]  /*04a0*/  PRMT R90, RZ, 0x5410, R94.reuse ;  /* 0x00005410ff5a7816 */ /* 0x100fe4000000005e */
[----:B------:R-:W-:Y:S02]  /*04b0*/  PRMT R92, RZ, 0x7610, R94 ;  /* 0x00007610ff5c7816 */ /* 0x000fe4000000005e */
[----:B------:R-:W-:-:S02]  /*04c0*/  PRMT R93, RZ, 0x5410, R95 ;  /* 0x00005410ff5d7816 */ /* 0x000fc4000000005f */
[--C-:B------:R-:W-:Y:S02]  /*04d0*/  PRMT R102, RZ, 0x5410, R106.reuse ;  /* 0x00005410ff667816 */ /* 0x100fe4000000006a */
[----:B------:R-:W-:Y:S02]  /*04e0*/  PRMT R104, RZ, 0x7610, R106 ;  /* 0x00007610ff687816 */ /* 0x000fe4000000006a */
[----:B------:R-:W-:Y:S02]  /*04f0*/  PRMT R105, RZ, 0x5410, R107 ;  /* 0x00005410ff697816 */ /* 0x000fe4000000006b */
[----:B------:R-:W-:Y:S02]  /*0500*/  PRMT R95, RZ, 0x7610, R95 ;  /* 0x00007610ff5f7816 */ /* 0x000fe4000000005f */
[----:B------:R-:W-:Y:S02]  /*0510*/  PRMT R107, RZ, 0x7610, R107 ;  /* 0x00007610ff6b7816 */ /* 0x000fe4000000006b */
[----:B------:R-:W-:-:S02]  /*0520*/  MOV R94, RZ ;  /* 0x000000ff005e7202 */ /* 0x000fc40000000f00 */
[----:B------:R-:W-:Y:S02]  /*0530*/  MOV R106, RZ ;  /* 0x000000ff006a7202 */ /* 0x000fe40000000f00 */
[--C-:B----4-:R-:W-:Y:S02]  /*0540*/  PRMT R108, RZ, 0x5410, R4.reuse ;  /* 0x00005410ff6c7816 */ /* 0x110fe40000000004 */
[----:B------:R-:W-:Y:S02]  /*0550*/  PRMT R110, RZ, 0x7610, R4 ;  /* 0x00007610ff6e7816 */ /* 0x000fe40000000004 */
[--C-:B------:R-:W-:Y:S02]  /*0560*/  PRMT R111, RZ, 0x5410, R5.reuse ;  /* 0x00005410ff6f7816 */ /* 0x100fe40000000005 */
[----:B------:R-:W-:Y:S02]  /*0570*/  PRMT R112, RZ, 0x7610, R5 ;  /* 0x00007610ff707816 */ /* 0x000fe40000000005 */
[----:B------:R-:W-:-:S02]  /*0580*/  PRMT R113, RZ, 0x5410, R6 ;  /* 0x00005410ff717816 */ /* 0x000fc40000000006 */
[----:B------:R-:W-:Y:S02]  /*0590*/  PRMT R114, RZ, 0x7610, R6 ;  /* 0x00007610ff727816 */ /* 0x000fe40000000006 */
[--C-:B------:R-:W-:Y:S02]  /*05a0*/  PRMT R115, RZ, 0x5410, R7.reuse ;  /* 0x00005410ff737816 */ /* 0x100fe40000000007 */
[----:B------:R-:W-:Y:S02]  /*05b0*/  PRMT R116, RZ, 0x7610, R7 ;  /* 0x00007610ff747816 */ /* 0x000fe40000000007 */
.L_x_24:
[----:B------:R-:W-:Y:S01]  /*05c0*/  IMAD R2, R44, c[0x0][0x168], RZ ;  /* 0x00005a002c027a24 */ /* 0x000fe200078e02ff */
[----:B------:R-:W-:Y:S02]  /*05d0*/  LOP3.LUT R20, R0, 0xff, RZ, 0xc0, !PT ;  /* 0x000000ff00147812 */ /* 0x000fe400078ec0ff */
[----:B------:R-:W-:Y:S02]  /*05e0*/  MOV R128, 0x10 ;  /* 0x0000001000807802 */ /* 0x000fe40000000f00 */
[----:B------:R-:W-:-:S04]  /*05f0*/  SHF.R.S32.HI R3, RZ, 0x1f, R2 ;  /* 0x0000001fff037819 */ /* 0x000fc80000011402 */
[----:B------:R-:W-:Y:S02]  /*0600*/  LEA.HI R3, R3, R2, RZ, 0x3 ;  /* 0x0000000203037211 */ /* 0x000fe400078f18ff */
[----:B------:R-:W-:Y:S02]  /*0610*/  MOV R121, 0x4 ;  /* 0x0000000400797802 */ /* 0x000fe40000000f00 */
[----:B------:R-:W-:-:S04]  /*0620*/  LEA.HI.SX32 R117, R3, R20, 0x1d ;  /* 0x0000001403757211 */ /* 0x000fc800078feaff */
[C---:B------:R-:W-:Y:S01]  /*0630*/  IADD3 R36, R117.reuse, 0x200, RZ ;  /* 0x0000020075247810 */ /* 0x040fe20007ffe0ff */
[C---:B------:R-:W-:Y:S01]  /*0640*/  IMAD.WIDE.U32 R20, R117.reuse, R128, c[0x0][0x188] ;  /* 0x0000620075147625 */ /* 0x040fe200078e0080 */
[----:B------:R-:W-:-:S03]  /*0650*/  IADD3 R118, R117, 0x100, RZ ;  /* 0x0000010075767810 */ /* 0x000fc60007ffe0ff */
[----:B------:R-:W-:Y:S02]  /*0660*/  IMAD.WIDE R2, R44, R121, c[0x0][0x1a0] ;  /* 0x000068002c027625 */ /* 0x000fe400078e0279 */
[----:B------:R-:W2:Y:S02]  /*0670*/  LDG.E.128 R20, [R20.64] ;  /* 0x0000000414147981 */ /* 0x000ea4000c1e1d00 */
[-C--:B------:R-:W-:Y:S02]  /*0680*/  IMAD.WIDE.U32 R36, R36, R128.reuse, c[0x0][0x188] ;  /* 0x0000620024247625 */ /* 0x080fe400078e0080 */
[----:B------:R0:W3:Y:S02]  /*0690*/  LDG.E R138, [R2.64] ;  /* 0x00000004028a7981 */ /* 0x0000e4000c1e1900 */
[CC--:B------:R-:W-:Y:S01]  /*06a0*/  IMAD.WIDE.U32 R24, R117.reuse, R128.reuse, c[0x0][0x208] ;  /* 0x0000820075187625 */ /* 0x0c0fe200078e0080 */
[----:B------:R-:W-:Y:S01]  /*06b0*/  IADD3 R127, R117, 0x200, RZ ;  /* 0x00000200757f7810 */ /* 0x000fe20007ffe0ff */
[----:B------:R-:W4:Y:S02]  /*06c0*/  LDG.E.128 R36, [R36.64] ;  /* 0x0000000424247981 */ /* 0x000f24000c1e1d00 */
[----:B------:R-:W-:-:S02]  /*06d0*/  IMAD.WIDE.U32 R32, R118, R128, c[0x0][0x208] ;  /* 0x0000820076207625 */ /* 0x000fc400078e0080 */
[----:B------:R-:W4:Y:S02]  /*06e0*/  LDG.E.128 R24, [R24.64] ;  /* 0x0000000418187981 */ /* 0x000f24000c1e1d00 */
[-C--:B------:R-:W-:Y:S02]  /*06f0*/  IMAD.WIDE.U32 R28, R118, R128.reuse, c[0x0][0x188] ;  /* 0x00006200761c7625 */ /* 0x080fe400078e0080 */
[----:B------:R-:W4:Y:S02]  /*0700*/  LDG.E.128 R32, [R32.64] ;  /* 0x0000000420207981 */ /* 0x000f24000c1e1d00 */
[----:B------:R-:W-:Y:S02]  /*0710*/  IMAD.WIDE R120, R44, R121, c[0x0][0x1a8] ;  /* 0x00006a002c787625 */ /* 0x000fe400078e0279 */
[----:B------:R-:W4:Y:S02]  /*0720*/  LDG.E.128 R28, [R28.64] ;  /* 0x000000041c1c7981 */ /* 0x000f24000c1e1d00 */
[----:B------:R-:W-:-:S02]  /*0730*/  IMAD.WIDE.U32 R40, R127, R128, c[0x0][0x208] ;  /* 0x000082007f287625 */ /* 0x000fc400078e0080 */
[----:B------:R1:W4:Y:S04]  /*0740*/  LDG.E R119, [R120.64] ;  /* 0x0000000478777981 */ /* 0x000328000c1e1900 */
[----:B------:R-:W4:Y:S01]  /*0750*/  LDG.E.128 R40, [R40.64] ;  /* 0x0000000428287981 */ /* 0x000f22000c1e1d00 */
[----:B------:R-:W-:-:S04]  /*0760*/  ISETP.NE.U32.AND P0, PT, RZ, c[0x0][0x1c0], PT ;  /* 0x00007000ff007a0c */ /* 0x000fc80003f05070 */
[----:B------:R-:W-:Y:S02]  /*0770*/  ISETP.NE.AND.EX P0, PT, RZ, c[0x0][0x1c4], PT, P0 ;  /* 0x00007100ff007a0c */ /* 0x000fe40003f05300 */
[----:B0-----:R-:W-:-:S11]  /*0780*/  SHF.R.S32.HI R3, RZ, 0x1f, R44 ;  /* 0x0000001fff037819 */ /* 0x001fd6000001142c */
[----:B------:R-:W-:-:S04]  /*0790*/  @P0 LEA R2, P2, R44, c[0x0][0x1c0], 0x1 ;  /* 0x000070002c020a11 */ /* 0x000fc800078408ff */
[----:B------:R-:W-:-:S05]  /*07a0*/  @P0 LEA.HI.X R3, R44, c[0x0][0x1c4], R3, 0x1, P2 ;  /* 0x000071002c030a11 */ /* 0x000fca00010f0c03 */
[----:B------:R2:W4:Y:S01]  /*07b0*/  @P0 LDG.E.U16 R2, [R2.64] ;  /* 0x0000000402020981 */ /* 0x000522000c1e1500 */
[----:B------:R-:W-:-:S04]  /*07c0*/  ISETP.NE.U32.AND P1, PT, RZ, c[0x0][0x218], PT ;  /* 0x00008600ff007a0c */ /* 0x000fc80003f25070 */
[----:B------:R-:W-:Y:S01]  /*07d0*/  ISETP.NE.AND.EX P1, PT, RZ, c[0x0][0x21c], PT, P1 ;  /* 0x00008700ff007a0c */ /* 0x000fe20003f25310 */
[----:B------:R-:W-:Y:S02]  /*07e0*/  ULDC.U8 UR6, c[0x0][0x1f0] ;  /* 0x00007c0000067ab9 */ /* 0x000fe40000000000 */
[----:B------:R-:W-:Y:S02]  /*07f0*/  ISETP.NE.AND P2, PT, RZ, UR6, PT ;  /* 0x00000006ff007c0c */ /* 0x000fe4000bf45270 */
[----:B------:R-:W-:-:S08]  /*0800*/  LOP3.LUT P3, RZ, R126, 0xff, RZ, 0xc0, !PT ;  /* 0x000000ff7eff7812 */ /* 0x000fd0000786c0ff */
[----:B-1----:R-:W-:-:S04]  /*0810*/  @P1 IMAD.WIDE.U32 R120, R127, R128, c[0x0][0x218] ;  /* 0x000086007f781625 */ /* 0x002fc800078e0080 */
[----:B------:R-:W-:Y:S01]  /*0820*/  @P1 IMAD.WIDE.U32 R124, R128, R118, c[0x0][0x218] ;  /* 0x00008600807c1625 */ /* 0x000fe200078e0076 */
[----:B------:R0:W5:Y:S03]  /*0830*/  @P1 LDG.E.128 R12, [R120.64] ;  /* 0x00000004780c1981 */ /* 0x000166000c1e1d00 */
[----:B------:R-:W-:Y:S01]  /*0840*/  @P1 IMAD.WIDE.U32 R122, R117, R128, c[0x0][0x218] ;  /* 0x00008600757a1625 */ /* 0x000fe200078e0080 */
[----:B------:R1:W5:Y:S04]  /*0850*/  @P1 LDG.E.128 R8, [R124.64] ;  /* 0x000000047c081981 */ /* 0x000368000c1e1d00 */
[----:B------:R0:W5:Y:S01]  /*0860*/  @P1 LDG.E.128 R4, [R122.64] ;  /* 0x000000047a041981 */ /* 0x000162000c1e1d00 */
[----:B--2---:R-:W-:-:S02]  /*0870*/  PRMT R3, RZ, 0x5410, R20 ;  /* 0x00005410ff037816 */ /* 0x004fc40000000014 */
[----:B---3--:R-:W-:Y:S02]  /*0880*/  FSEL R168, R138, RZ, !P2 ;  /* 0x000000ff8aa87208 */ /* 0x008fe40005000000 */
[----:B0-----:R-:W-:Y:S02]  /*0890*/  PRMT R120, RZ, 0x7610, R20 ;  /* 0x00007610ff787816 */ /* 0x001fe40000000014 */
[--C-:B----4-:R-:W-:Y:S02]  /*08a0*/  PRMT R143, RZ, 0x5410, R37.reuse ;  /* 0x00005410ff8f7816 */ /* 0x110fe40000000025 */
[----:B------:R-:W-:Y:S02]  /*08b0*/  PRMT R37, RZ, 0x7610, R37 ;  /* 0x00007610ff257816 */ /* 0x000fe40000000025 */
[--C-:B------:R-:W-:Y:S02]  /*08c0*/  PRMT R145, RZ, 0x5410, R38.reuse ;  /* 0x00005410ff917816 */ /* 0x100fe40000000026 */
[----:B------:R-:W-:Y:S01]  /*08d0*/  PRMT R147, RZ, 0x7610, R38 ;  /* 0x00007610ff937816 */ /* 0x000fe20000000026 */
[----:B------:R-:W-:Y:S01]  /*08e0*/  FADD.FTZ R38, -R168, R3 ;  /* 0x00000003a8267221 */ /* 0x000fe20000010100 */
[----:B------:R-:W-:-:S02]  /*08f0*/  PRMT R20, RZ, 0x5410, R24 ;  /* 0x00005410ff147816 */ /* 0x000fc40000000018 */
[--C-:B-1----:R-:W-:Y:S02]  /*0900*/  PRMT R125, RZ, 0x5410, R26.reuse ;  /* 0x00005410ff7d7816 */ /* 0x102fe4000000001a */
[----:B------:R-:W-:Y:S02]  /*0910*/  PRMT R127, RZ, 0x7610, R26 ;  /* 0x00007610ff7f7816 */ /* 0x000fe4000000001a */
[--C-:B------:R-:W-:Y:S02]  /*0920*/  PRMT R141, RZ, 0x5410, R35.reuse ;  /* 0x00005410ff8d7816 */ /* 0x100fe40000000023 */
[----:B------:R-:W-:Y:S02]  /*0930*/  PRMT R146, RZ, 0x7610, R35 ;  /* 0x00007610ff927816 */ /* 0x000fe40000000023 */
[--C-:B------:R-:W-:Y:S02]  /*0940*/  PRMT R26, RZ, 0x5410, R27.reuse ;  /* 0x00005410ff1a7816 */ /* 0x100fe4000000001b */
[----:B------:R-:W-:-:S02]  /*0950*/  PRMT R130, RZ, 0x7610, R27 ;  /* 0x00007610ff827816 */ /* 0x000fc4000000001b */
[----:B------:R-:W-:Y:S02]  /*0960*/  PRMT R132, RZ, 0x5410, R29 ;  /* 0x00005410ff847816 */ /* 0x000fe4000000001d */
[----:B------:R-:W-:Y:S02]  /*0970*/  PRMT R35, RZ, 0x5410, R36 ;  /* 0x00005410ff237816 */ /* 0x000fe40000000024 */
[--C-:B------:R-:W-:Y:S02]  /*0980*/  PRMT R121, RZ, 0x5410, R21.reuse ;  /* 0x00005410ff797816 */ /* 0x100fe40000000015 */
[----:B------:R-:W-:Y:S02]  /*0990*/  PRMT R122, RZ, 0x7610, R21 ;  /* 0x00007610ff7a7816 */ /* 0x000fe40000000015 */
[--C-:B------:R-:W-:Y:S02]  /*09a0*/  PRMT R123, RZ, 0x5410, R22.reuse ;  /* 0x00005410ff7b7816 */ /* 0x100fe40000000016 */
[----:B------:R-:W-:-:S02]  /*09b0*/  PRMT R124, RZ, 0x7610, R22 ;  /* 0x00007610ff7c7816 */ /* 0x000fc40000000016 */
[--C-:B------:R-:W-:Y:S02]  /*09c0*/  PRMT R126, RZ, 0x5410, R23.reuse ;  /* 0x00005410ff7e7816 */ /* 0x100fe40000000017 */
[----:B------:R-:W-:Y:S02]  /*09d0*/  PRMT R128, RZ, 0x7610, R23 ;  /* 0x00007610ff807816 */ /* 0x000fe40000000017 */
[--C-:B------:R-:W-:Y:S02]  /*09e0*/  PRMT R27, RZ, 0x5410, R28.reuse ;  /* 0x00005410ff1b7816 */ /* 0x100fe4000000001c */
[----:B------:R-:W-:Y:S02]  /*09f0*/  PRMT R129, RZ, 0x7610, R28 ;  /* 0x00007610ff817816 */ /* 0x000fe4000000001c */
[----:B------:R-:W-:Y:S02]  /*0a00*/  PRMT R29, RZ, 0x7610, R29 ;  /* 0x00007610ff1d7816 */ /* 0x000fe4000000001d */
[----:B------:R-:W-:-:S02]  /*0a10*/  PRMT R133, RZ, 0x5410, R30 ;  /* 0x00005410ff857816 */ /* 0x000fc4000000001e */
[----:B------:R-:W-:Y:S02]  /*0a20*/  PRMT R135, RZ, 0x7610, R30 ;  /* 0x00007610ff877816 */ /* 0x000fe4000000001e */
[--C-:B------:R-:W-:Y:S02]  /*0a30*/  PRMT R137, RZ, 0x5410, R31.reuse ;  /* 0x00005410ff897816 */ /* 0x100fe4000000001f */
[----:B------:R-:W-:Y:S02]  /*0a40*/  PRMT R139, RZ, 0x7610, R31 ;  /* 0x00007610ff8b7816 */ /* 0x000fe4000000001f */
[----:B------:R-:W-:Y:S02]  /*0a50*/  PRMT R36, RZ, 0x7610, R36 ;  /* 0x00007610ff247816 */ /* 0x000fe40000000024 */
[----:B------:R-:W-:Y:S01]  /*0a60*/  PRMT R149, RZ, 0x5410, R39 ;  /* 0x00005410ff957816 */ /* 0x000fe20000000027 */
[C---:B------:R-:W-:Y:S01]  /*0a70*/  FADD.FTZ R156, -R168.reuse, R37 ;  /* 0x00000025a89c7221 */ /* 0x040fe20000010100 */
[----:B------:R-:W-:Y:S01]  /*0a80*/  PRMT R39, RZ, 0x7610, R39 ;  /* 0x00007610ff277816 */ /* 0x000fe20000000027 */
[----:B------:R-:W-:Y:S01]  /*0a90*/  FMUL.FTZ R38, R119, R38 ;  /* 0x0000002677267220 */ /* 0x000fe20000410000 */
[----:B------:R-:W-:Y:S01]  /*0aa0*/  PRMT R21, RZ, 0x7610, R24 ;  /* 0x00007610ff157816 */ /* 0x000fe20000000018 */
[----:B------:R-:W-:Y:S01]  /*0ab0*/  FMUL.FTZ R37, R45, R20 ;  /* 0x000000142d257220 */ /* 0x000fe20000410000 */
[--C-:B------:R-:W-:Y:S01]  /*0ac0*/  PRMT R134, RZ, 0x5410, R33.reuse ;  /* 0x00005410ff867816 */ /* 0x100fe20000000021 */
[C---:B------:R-:W-:Y:S01]  /*0ad0*/  FADD.FTZ R120, -R168.reuse, R120 ;  /* 0x00000078a8787221 */ /* 0x040fe20000010100 */
[----:B------:R-:W-:Y:S01]  /*0ae0*/  PRMT R136, RZ, 0x7610, R33 ;  /* 0x00007610ff887816 */ /* 0x000fe20000000021 */
[C---:B------:R-:W-:Y:S01]  /*0af0*/  FADD.FTZ R22, -R168.reuse, R121 ;  /* 0x00000079a8167221 */ /* 0x040fe20000010100 */
[----:B------:R-:W-:Y:S01]  /*0b00*/  PRMT R31, RZ, 0x5410, R34 ;  /* 0x00005410ff1f7816 */ /* 0x000fe20000000022 */
[C---:B------:R-:W-:Y:S01]  /*0b10*/  FADD.FTZ R122, -R168.reuse, R122 ;  /* 0x0000007aa87a7221 */ /* 0x040fe20000010100 */
[----:B------:R-:W-:Y:S01]  /*0b20*/  PRMT R33, RZ, 0x7610, R34 ;  /* 0x00007610ff217816 */ /* 0x000fe20000000022 */
[C---:B------:R-:W-:Y:S01]  /*0b30*/  FADD.FTZ R24, -R168.reuse, R123 ;  /* 0x0000007ba8187221 */ /* 0x040fe20000010100 */
[----:B------:R-:W-:Y:S01]  /*0b40*/  PRMT R23, RZ, 0x5410, R25 ;  /* 0x00005410ff177816 */ /* 0x000fe20000000019 */
[----:B------:R-:W-:-:S02]  /*0b50*/  FADD.FTZ R124, -R168, R124 ;  /* 0x0000007ca87c7221 */ /* 0x000fc40000010100 */
[C---:B------:R-:W-:Y:S02]  /*0b60*/  FADD.FTZ R126, -R168.reuse, R126 ;  /* 0x0000007ea87e7221 */ /* 0x040fe40000010100 */
[C---:B------:R-:W-:Y:S02]  /*0b70*/  FADD.FTZ R128, -R168.reuse, R128 ;  /* 0x00000080a8807221 */ /* 0x040fe40000010100 */
[C---:B------:R-:W-:Y:S02]  /*0b80*/  FADD.FTZ R28, -R168.reuse, R27 ;  /* 0x0000001ba81c7221 */ /* 0x040fe40000010100 */
[C---:B------:R-:W-:Y:S02]  /*0b90*/  FADD.FTZ R30, -R168.reuse, R129 ;  /* 0x00000081a81e7221 */ /* 0x040fe40000010100 */
[C---:B------:R-:W-:Y:S02]  /*0ba0*/  FADD.FTZ R132, -R168.reuse, R132 ;  /* 0x00000084a8847221 */ /* 0x040fe40000010100 */
        /* <DEDUP_REMOVED lines=10> */
[C---:B------:R-:W-:Y:S01]  /*0c50*/  FADD.FTZ R164, -R168.reuse, R149 ;  /* 0x00000095a8a47221 */ /* 0x040fe20000010100 */
[--C-:B------:R-:W-:Y:S01]  /*0c60*/  PRMT R145, RZ, 0x5410, R40.reuse ;  /* 0x00005410ff917816 */ /* 0x100fe20000000028 */
[----:B------:R-:W-:Y:S01]  /*0c70*/  FADD.FTZ R168, -R168, R39 ;  /* 0x00000027a8a87221 */ /* 0x000fe20000010100 */
[----:B------:R-:W-:Y:S01]  /*0c80*/  PRMT R147, RZ, 0x7610, R40 ;  /* 0x00007610ff937816 */ /* 0x000fe20000000028 */
[----:B------:R-:W-:-:S02]  /*0c90*/  FADD.FTZ R106, R20, R106 ;  /* 0x0000006a146a7221 */ /* 0x000fc40000010000 */
[----:B------:R-:W-:Y:S02]  /*0ca0*/  FFMA.FTZ R109, R38, R20, R109 ;  /* 0x00000014266d7223 */ /* 0x000fe4000001006d */
[----:B------:R-:W-:Y:S02]  /*0cb0*/  FMUL.FTZ R39, R86, R21 ;  /* 0x0000001556277220 */ /* 0x000fe40000410000 */
[----:B------:R-:W-:Y:S02]  /*0cc0*/  FADD.FTZ R20, RZ, R37 ;  /* 0x00000025ff147221 */ /* 0x000fe40000010000 */
[----:B------:R-:W-:Y:S02]  /*0cd0*/  FMUL.FTZ R40, R119, R120 ;  /* 0x0000007877287220 */ /* 0x000fe40000410000 */
[----:B------:R-:W-:Y:S01]  /*0ce0*/  FFMA.FTZ R3, R38, R37, RZ ;  /* 0x0000002526037223 */ /* 0x000fe200000100ff */
[----:B------:R-:W-:Y:S01]  /*0cf0*/  PRMT R25, RZ, 0x7610, R25 ;  /* 0x00007610ff197816 */ /* 0x000fe20000000019 */
[----:B------:R-:W-:Y:S01]  /*0d00*/  FADD.FTZ R20, R20, R39 ;  /* 0x0000002714147221 */ /* 0x000fe20000010000 */
[----:B------:R-:W-:-:S02]  /*0d10*/  PRMT R154, RZ, 0x5410, R41 ;  /* 0x00005410ff9a7816 */ /* 0x000fc40000000029 */
[----:B------:R-:W-:Y:S01]  /*0d20*/  PRMT R27, RZ, 0x7610, R41 ;  /* 0x00007610ff1b7816 */ /* 0x000fe20000000029 */
[----:B------:R-:W-:Y:S01]  /*0d30*/  FMUL.FTZ R41, R87, R23 ;  /* 0x0000001757297220 */ /* 0x000fe20000410000 */
[--C-:B------:R-:W-:Y:S01]  /*0d40*/  PRMT R160, RZ, 0x5410, R42.reuse ;  /* 0x00005410ffa07816 */ /* 0x100fe2000000002a */
[----:B------:R-:W-:Y:S01]  /*0d50*/  FFMA.FTZ R3, R40, R39, R3 ;  /* 0x0000002728037223 */ /* 0x000fe20000010003 */
[----:B------:R-:W-:Y:S01]  /*0d60*/  PRMT R153, RZ, 0x7610, R42 ;  /* 0x00007610ff997816 */ /* 0x000fe2000000002a */
[----:B------:R-:W-:Y:S02]  /*0d70*/  FMUL.FTZ R42, R119, R22 ;  /* 0x00000016772a7220 */ /* 0x000fe40000410000 */
[----:B------:R-:W-:Y:S02]  /*0d80*/  FMUL.FTZ R121, R89, R25 ;  /* 0x0000001959797220 */ /* 0x000fe40000410000 */
[----:B------:R-:W-:Y:S02]  /*0d90*/  FADD.FTZ R20, R20, R41 ;  /* 0x0000002914147221 */ /* 0x000fe40000010000 */
[----:B------:R-:W-:-:S02]  /*0da0*/  FMUL.FTZ R120, R119, R122 ;  /* 0x0000007a77787220 */ /* 0x000fc40000410000 */
[----:B------:R-:W-:Y:S01]  /*0db0*/  FFMA.FTZ R3, R42, R41, R3 ;  /* 0x000000292a037223 */ /* 0x000fe20000010003 */
[--C-:B------:R-:W-:Y:S01]  /*0dc0*/  PRMT R166, RZ, 0x5410, R43.reuse ;  /* 0x00005410ffa67816 */ /* 0x100fe2000000002b */
[----:B------:R-:W-:Y:S01]  /*0dd0*/  FADD.FTZ R100, R21, R100 ;  /* 0x0000006415647221 */ /* 0x000fe20000010000 */
[----:B------:R-:W-:Y:S01]  /*0de0*/  PRMT R29, RZ, 0x7610, R43 ;  /* 0x00007610ff1d7816 */ /* 0x000fe2000000002b */
[----:B------:R-:W-:Y:S02]  /*0df0*/  FFMA.FTZ R103, R40, R21, R103 ;  /* 0x0000001528677223 */ /* 0x000fe40000010067 */
[----:B------:R-:W-:Y:S02]  /*0e00*/  FMUL.FTZ R122, R90, R125 ;  /* 0x0000007d5a7a7220 */ /* 0x000fe40000410000 */
[----:B------:R-:W-:Y:S02]  /*0e10*/  FADD.FTZ R21, R20, R121 ;  /* 0x0000007914157221 */ /* 0x000fe40000010000 */
[----:B------:R-:W-:-:S02]  /*0e20*/  FMUL.FTZ R43, R119, R24 ;  /* 0x00000018772b7220 */ /* 0x000fc40000410000 */
[----:B------:R-:W-:Y:S02]  /*0e30*/  FFMA.FTZ R3, R120, R121, R3 ;  /* 0x0000007978037223 */ /* 0x000fe40000010003 */
[C---:B------:R-:W-:Y:S02]  /*0e40*/  FMUL.FTZ R123, R119.reuse, R124 ;  /* 0x0000007c777b7220 */ /* 0x040fe40000410000 */
[----:B------:R-:W-:Y:S02]  /*0e50*/  FMUL.FTZ R124, R119, R126 ;  /* 0x0000007e777c7220 */ /* 0x000fe40000410000 */
[----:B------:R-:W-:Y:S02]  /*0e60*/  FMUL.FTZ R126, R92, R127 ;  /* 0x0000007f5c7e7220 */ /* 0x000fe40000410000 */
[----:B------:R-:W-:Y:S02]  /*0e70*/  FADD.FTZ R21, R21, R122 ;  /* 0x0000007a15157221 */ /* 0x000fe40000010000 */
[----:B------:R-:W-:-:S02]  /*0e80*/  FADD.FTZ R78, R125, R78 ;  /* 0x0000004e7d4e7221 */ /* 0x000fc40000010000 */
[C---:B------:R-:W-:Y:S02]  /*0e90*/  FFMA.FTZ R80, R43.reuse, R125, R80 ;  /* 0x0000007d2b507223 */ /* 0x040fe40000010050 */
[----:B------:R-:W-:Y:S02]  /*0ea0*/  FFMA.FTZ R3, R43, R122, R3 ;  /* 0x0000007a2b037223 */ /* 0x000fe40000010003 */
[----:B------:R-:W-:Y:S02]  /*0eb0*/  FMUL.FTZ R125, R119, R128 ;  /* 0x00000080777d7220 */ /* 0x000fe40000410000 */
[----:B------:R-:W-:Y:S02]  /*0ec0*/  FADD.FTZ R82, R127, R82 ;  /* 0x000000527f527221 */ /* 0x000fe40000010000 */
[----:B------:R-:W-:Y:S02]  /*0ed0*/  FFMA.FTZ R84, R123, R127, R84 ;  /* 0x0000007f7b547223 */ /* 0x000fe40000010054 */
[----:B------:R-:W-:-:S02]  /*0ee0*/  FMUL.FTZ R127, R93, R26 ;  /* 0x0000001a5d7f7220 */ /* 0x000fc40000410000 */
[----:B------:R-:W-:Y:S01]  /*0ef0*/  FADD.FTZ R20, R21, R126 ;  /* 0x0000007e15147221 */ /* 0x000fe20000010000 */
[----:B------:R-:W-:Y:S01]  /*0f00*/  PRMT R131, RZ, 0x5410, R32 ;  /* 0x00005410ff837816 */ /* 0x000fe20000000020 */
[----:B------:R-:W-:Y:S02]  /*0f10*/  FFMA.FTZ R3, R123, R126, R3 ;  /* 0x0000007e7b037223 */ /* 0x000fe40000010003 */
[----:B------:R-:W-:Y:S02]  /*0f20*/  FADD.FTZ R59, R130, R59 ;  /* 0x0000003b823b7221 */ /* 0x000fe40000010000 */
[-C--:B------:R-:W-:Y:S02]  /*0f30*/  FFMA.FTZ R62, R125, R130.reuse, R62 ;  /* 0x000000827d3e7223 */ /* 0x080fe4000001003e */
[----:B------:R-:W-:Y:S02]  /*0f40*/  FMUL.FTZ R128, R95, R130 ;  /* 0x000000825f807220 */ /* 0x000fe40000410000 */
[----:B------:R-:W-:-:S02]  /*0f50*/  FMUL.FTZ R130, R119, R28 ;  /* 0x0000001c77827220 */ /* 0x000fc40000410000 */
[----:B------:R-:W-:Y:S02]  /*0f60*/  FADD.FTZ R21, R20, R127 ;  /* 0x0000007f14157221 */ /* 0x000fe40000010000 */
[----:B------:R-:W-:Y:S01]  /*0f70*/  FFMA.FTZ R3, R124, R127, R3 ;  /* 0x0000007f7c037223 */ /* 0x000fe20000010003 */
[----:B------:R-:W-:Y:S01]  /*0f80*/  PRMT R32, RZ, 0x7610, R32 ;  /* 0x00007610ff207816 */ /* 0x000fe20000000020 */
[----:B------:R-:W-:Y:S02]  /*0f90*/  FADD.FTZ R64, R131, R64 ;  /* 0x0000004083407221 */ /* 0x000fe40000010000 */
[-C--:B------:R-:W-:Y:S02]  /*0fa0*/  FFMA.FTZ R69, R130, R131.reuse, R69 ;  /* 0x0000008382457223 */ /* 0x080fe40000010045 */
[----:B------:R-:W-:Y:S02]  /*0fb0*/  FMUL.FTZ R131, R96, R131 ;  /* 0x0000008360837220 */ /* 0x000fe40000410000 */
[----:B------:R-:W-:-:S02]  /*0fc0*/  FADD.FTZ R20, R21, R128 ;  /* 0x0000008015147221 */ /* 0x000fc40000010000 */
[----:B------:R-:W-:Y:S02]  /*0fd0*/  FFMA.FTZ R21, R125, R128, R3 ;  /* 0x000000807d157223 */ /* 0x000fe40000010003 */
[C---:B------:R-:W-:Y:S02]  /*0fe0*/  FMUL.FTZ R133, R119.reuse, R132 ;  /* 0x0000008477857220 */ /* 0x040fe40000410000 */
[----:B------:R-:W-:Y:S02]  /*0ff0*/  FMUL.FTZ R132, R98, R32 ;  /* 0x0000002062847220 */ /* 0x000fe40000410000 */
[----:B------:R-:W-:Y:S02]  /*1000*/  FADD.FTZ R3, R20, R131 ;  /* 0x0000008314037221 */ /* 0x000fe40000010000 */
[----:B------:R-:W-:Y:S02]  /*1010*/  FMUL.FTZ R129, R119, R30 ;  /* 0x0000001e77817220 */ /* 0x000fe40000410000 */
[----:B------:R-:W-:-:S02]  /*1020*/  FFMA.FTZ R20, R130, R131, R21 ;  /* 0x0000008382147223 */ /* 0x000fc40000010015 */
[----:B------:R-:W-:Y:S02]  /*1030*/  FADD.FTZ R74, R134, R74 ;  /* 0x0000004a864a7221 */ /* 0x000fe40000010000 */
[----:B------:R-:W-:Y:S02]  /*1040*/  FMUL.FTZ R135, R119, R34 ;  /* 0x0000002277877220 */ /* 0x000fe40000410000 */
[-C--:B------:R-:W-:Y:S02]  /*1050*/  FFMA.FTZ R76, R133, R134.reuse, R76 ;  /* 0x00000086854c7223 */ /* 0x080fe4000001004c */
[----:B------:R-:W-:Y:S02]  /*1060*/  FMUL.FTZ R134, R99, R134 ;  /* 0x0000008663867220 */ /* 0x000fe40000410000 */
[----:B------:R-:W-:Y:S02]  /*1070*/  FADD.FTZ R3, R3, R132 ;  /* 0x0000008403037221 */ /* 0x000fe40000010000 */
[----:B------:R-:W-:-:S02]  /*1080*/  FFMA.FTZ R20, R129, R132, R20 ;  /* 0x0000008481147223 */ /* 0x000fc40000010014 */
[----:B------:R-:W-:Y:S02]  /*1090*/  FADD.FTZ R73, R136, R73 ;  /* 0x0000004988497221 */ /* 0x000fe40000010000 */
[-C--:B------:R-:W-:Y:S02]  /*10a0*/  FFMA.FTZ R58, R135, R136.reuse, R58 ;  /* 0x00000088873a7223 */ /* 0x080fe4000001003a */
[----:B------:R-:W-:Y:S02]  /*10b0*/  FMUL.FTZ R136, R101, R136 ;  /* 0x0000008865887220 */ /* 0x000fe40000410000 */
[----:B------:R-:W-:Y:S02]  /*10c0*/  FADD.FTZ R3, R3, R134 ;  /* 0x0000008603037221 */ /* 0x000fe40000010000 */
[----:B------:R-:W-:Y:S02]  /*10d0*/  FFMA.FTZ R20, R133, R134, R20 ;  /* 0x0000008685147223 */ /* 0x000fe40000010014 */
[----:B------:R-:W-:-:S02]  /*10e0*/  FMUL.FTZ R137, R119, R138 ;  /* 0x0000008a77897220 */ /* 0x000fc40000410000 */
        /* <DEDUP_REMOVED lines=21> */
[----:B------:R-:W-:Y:S02]  /*1240*/  FFMA.FTZ R53, R146, R145, R53 ;  /* 0x0000009192357223 */ /* 0x000fe40000010035 */
[----:B------:R-:W-:Y:S02]  /*1250*/  FMUL.FTZ R148, R119, R150 ;  /* 0x0000009677947220 */ /* 0x000fe40000410000 */
[----:B------:R-:W-:-:S02]  /*1260*/  FADD.FTZ R22, R3, R144 ;  /* 0x0000009003167221 */ /* 0x000fc40000010000 */
[----:B------:R-:W-:Y:S02]  /*1270*/  FMUL.FTZ R145, R108, R145 ;  /* 0x000000916c917220 */ /* 0x000fe40000410000 */
[----:B------:R-:W-:Y:S02]  /*1280*/  FFMA.FTZ R3, R143, R144, R20 ;  /* 0x000000908f037223 */ /* 0x000fe40000010014 */
[----:B------:R-:W-:Y:S02]  /*1290*/  FADD.FTZ R83, R147, R83 ;  /* 0x0000005393537221 */ /* 0x000fe40000010000 */
[-C--:B------:R-:W-:Y:S02]  /*12a0*/  FFMA.FTZ R50, R148, R147.reuse, R50 ;  /* 0x0000009394327223 */ /* 0x080fe40000010032 */
[----:B------:R-:W-:Y:S02]  /*12b0*/  FMUL.FTZ R147, R110, R147 ;  /* 0x000000936e937220 */ /* 0x000fe40000410000 */
[----:B------:R-:W-:-:S02]  /*12c0*/  FADD.FTZ R20, R22, R145 ;  /* 0x0000009116147221 */ /* 0x000fc40000010000 */
[----:B------:R-:W-:Y:S02]  /*12d0*/  FFMA.FTZ R3, R146, R145, R3 ;  /* 0x0000009192037223 */ /* 0x000fe40000010003 */
[----:B------:R-:W-:Y:S02]  /*12e0*/  FMUL.FTZ R152, R119, R152 ;  /* 0x0000009877987220 */ /* 0x000fe40000410000 */
        /* <DEDUP_REMOVED lines=28> */
[----:B------:R-:W-:Y:S01]  /*14b0*/  FFMA.FTZ R21, R159, R154, R22 ;  /* 0x0000009a9f157223 */ /* 0x000fe20000010016 */
[----:B------:R-:W-:Y:S01]  /*14c0*/  MOV R36, 0x3f800000 ;  /* 0x3f80000000247802 */ /* 0x000fe20000000f00 */
[----:B------:R-:W-:Y:S01]  /*14d0*/  FADD.FTZ R94, R23, R94 ;  /* 0x0000005e175e7221 */ /* 0x000fe20000010000 */
[----:B------:R-:W-:Y:S01]  /*14e0*/  LOP3.LUT P2, RZ, R0, 0x1f, RZ, 0xc0, !PT ;  /* 0x0000001f00ff7812 */ /* 0x000fe2000784c0ff */
[----:B------:R-:W-:Y:S01]  /*14f0*/  FFMA.FTZ R97, R42, R23, R97 ;  /* 0x000000172a617223 */ /* 0x000fe20000010061 */
[----:B------:R-:W-:Y:S01]  /*1500*/  @P0 PRMT R36, RZ, 0x5410, R2 ;  /* 0x00005410ff240816 */ /* 0x000fe20000000002 */
        /* <DEDUP_REMOVED lines=15> */
[C---:B------:R-:W-:Y:S02]  /*1600*/  FFMA.FTZ R47, R160.reuse, R29, R47 ;  /* 0x0000001da02f7223 */ /* 0x040fe4000001002f */
[----:B------:R-:W-:Y:S02]  /*1610*/  FADD.FTZ R23, R3, R156 ;  /* 0x0000009c03177221 */ /* 0x000fe40000010000 */
[----:B------:R-:W-:Y:S01]  /*1620*/  FFMA.FTZ R25, R160, R156, R21 ;  /* 0x0000009ca0197223 */ /* 0x000fe20000010015 */
[----:B------:R-:W-:Y:S05]  /*1630*/  BRA.DIV ~URZ, `(.L_x_21) ;  /* 0x000016227f007947 */ /* 0x000fea000b800000 */
[----:B------:R0:W1:Y:S02]  /*1640*/  SHFL.DOWN PT, R20, R23, 0x10, 0x1f ;  /* 0x0a001f0017147f89 */ /* 0x00006400000e0000 */
.L_x_25:
[----:B------:R-:W-:Y:S05]  /*1650*/  BRA.DIV ~URZ, `(.L_x_22) ;  /* 0x000016827f007947 */ /* 0x000fea000b800000 */
[----:B------:R-:W2:Y:S01]  /*1660*/  SHFL.DOWN PT, R2, R25, 0x10, 0x1f ;  /* 0x0a001f0019027f89 */ /* 0x000ea200000e0000 */
[----:B-1----:R-:W-:-:S05]  /*1670*/  FADD.FTZ R24, R23, R20 ;  /* 0x0000001417187221 */ /* 0x002fca0000010000 */
[----:B------:R-:W1:Y:S01]  /*1680*/  SHFL.DOWN PT, R3, R24, 0x8, 0x1f ;  /* 0x09001f0018037f89 */ /* 0x000e6200000e0000 */
[----:B--2---:R-:W-:-:S05]  /*1690*/  FADD.FTZ R2, R25, R2 ;  /* 0x0000000219027221 */ /* 0x004fca0000010000 */
[----:B------:R-:W2:Y:S01]  /*16a0*/  SHFL.DOWN PT, R21, R2, 0x8, 0x1f ;  /* 0x09001f0002157f89 */ /* 0x000ea200000e0000 */
[----:B-1----:R-:W-:-:S05]  /*16b0*/  FADD.FTZ R3, R3, R24 ;  /* 0x0000001803037221 */ /* 0x002fca0000010000 */
[----:B------:R-:W1:Y:S01]  /*16c0*/  SHFL.DOWN PT, R20, R3, 0x4, 0x1f ;  /* 0x08801f0003147f89 */ /* 0x000e6200000e0000 */
[----:B--2---:R-:W-:-:S05]  /*16d0*/  FADD.FTZ R21, R2, R21 ;  /* 0x0000001502157221 */ /* 0x004fca0000010000 */
[----:B------:R-:W2:Y:S01]  /*16e0*/  SHFL.DOWN PT, R22, R21, 0x4, 0x1f ;  /* 0x08801f0015167f89 */ /* 0x000ea200000e0000 */
[----:B-1----:R-:W-:-:S05]  /*16f0*/  FADD.FTZ R20, R3, R20 ;  /* 0x0000001403147221 */ /* 0x002fca0000010000 */
[----:B0-----:R-:W0:Y:S01]  /*1700*/  SHFL.DOWN PT, R23, R20, 0x2, 0x1f ;  /* 0x08401f0014177f89 */ /* 0x001e2200000e0000 */
[----:B--2---:R-:W-:-:S05]  /*1710*/  FADD.FTZ R22, R21, R22 ;  /* 0x0000001615167221 */ /* 0x004fca0000010000 */
[----:B------:R-:W1:Y:S01]  /*1720*/  SHFL.DOWN PT, R25, R22, 0x2, 0x1f ;  /* 0x08401f0016197f89 */ /* 0x000e6200000e0000 */
[----:B0-----:R-:W-:-:S05]  /*1730*/  FADD.FTZ R23, R20, R23 ;  /* 0x0000001714177221 */ /* 0x001fca0000010000 */
[----:B------:R0:W2:Y:S01]  /*1740*/  SHFL.DOWN PT, R24, R23, 0x1, 0x1f ;  /* 0x08201f0017187f89 */ /* 0x0000a200000e0000 */
[----:B-1----:R-:W-:-:S05]  /*1750*/  FADD.FTZ R25, R22, R25 ;  /* 0x0000001916197221 */ /* 0x002fca0000010000 */
[----:B------:R0:W1:Y:S02]  /*1760*/  SHFL.DOWN PT, R26, R25, 0x1, 0x1f ;  /* 0x08201f00191a7f89 */ /* 0x00006400000e0000 */
.L_x_26:
[----:B------:R-:W-:Y:S01]  /*1770*/  PLOP3.LUT P0, PT, PT, PT, PT, 0x80, 0x0 ;  /* 0x000000000000781c */ /* 0x000fe20003f0f070 */
[----:B--2---:R-:W-:Y:S01]  /*1780*/  FADD.FTZ R2, R24, R23 ;  /* 0x0000001718027221 */ /* 0x004fe20000010000 */
[----:B------:R-:W-:Y:S01]  /*1790*/  @!P2 PLOP3.LUT P0, PT, P3, PT, PT, 0x80, 0x0 ;  /* 0x000000000000a81c */ /* 0x000fe20001f0f070 */
[----:B------:R-:W-:Y:S01]  /*17a0*/  ULDC.U8 UR6, c[0x0][0x1f0] ;  /* 0x00007c0000067ab9 */ /* 0x000fe20000000000 */
[----:B------:R-:W-:-:S04]  /*17b0*/  SHF.R.U32.HI R3, RZ, 0x5, R0 ;  /* 0x00000005ff037819 */ /* 0x000fc80000011600 */
[C---:B------:R-:W-:Y:S02]  /*17c0*/  @!P2 LOP3.LUT R20, R3.reuse, 0x7fffff8, RZ, 0xc0, !PT ;  /* 0x07fffff80314a812 */ /* 0x040fe400078ec0ff */
[----:B------:R-:W-:-:S04]  /*17d0*/  LOP3.LUT R162, R3, 0x7fffff8, RZ, 0xc0, !PT ;  /* 0x07fffff803a27812 */ /* 0x000fc800078ec0ff */
[----:B------:R-:W-:Y:S02]  /*17e0*/  @!P3 IADD3 R162, R162, 0x8, RZ ;  /* 0x00000008a2a2b810 */ /* 0x000fe40007ffe0ff */
[----:B------:R-:W-:Y:S02]  /*17f0*/  @!P0 IADD3 R20, R20, 0x8, RZ ;  /* 0x0000000814148810 */ /* 0x000fe40007ffe0ff */
[----:B------:R-:W-:Y:S01]  /*1800*/  ISETP.NE.AND P0, PT, RZ, UR6, PT ;  /* 0x00000006ff007c0c */ /* 0x000fe2000bf05270 */
[----:B------:R-:W-:Y:S01]  /*1810*/  WARPSYNC 0xffffffff ;  /* 0xffffffff00007948 */ /* 0x000fe20003800000 */
[----:B------:R-:W-:Y:S01]  /*1820*/  @!P2 LOP3.LUT R161, R20, 0x7, R3, 0xf8, !PT ;  /* 0x0000000714a1a812 */ /* 0x000fe200078ef803 */
[----:B-1----:R-:W-:Y:S01]  /*1830*/  FADD.FTZ R3, R26, R25 ;  /* 0x000000191a037221 */ /* 0x002fe20000010000 */
[----:B------:R-:W-:-:S04]  /*1840*/  SHF.L.U32 R162, R162, 0x3, RZ ;  /* 0x00000003a2a27819 */ /* 0x000fc800000006ff */
[----:B------:R1:W-:Y:S04]  /*1850*/  @!P2 STS.64 [R161.X8+0x6000], R2 ;  /* 0x00600002a100a388 */ /* 0x0003e80000008a00 */
[----:B------:R-:W-:Y:S01]  /*1860*/  BAR.SYNC.DEFER_BLOCKING 0x0 ;  /* 0x0000000000007b1d */ /* 0x000fe20000010000 */
[C---:B-1----:R-:W-:Y:S01]  /*1870*/  IMAD R2, R44.reuse, c[0x0][0x168], RZ ;  /* 0x00005a002c027a24 */ /* 0x042fe200078e02ff */
[----:B------:R-:W-:-:S04]  /*1880*/  IADD3 R44, R44, c[0x0][0x160], RZ ;  /* 0x000058002c2c7a10 */ /* 0x000fc80007ffe0ff */
[----:B------:R-:W-:-:S04]  /*1890*/  SHF.R.S32.HI R3, RZ, 0x1f, R2 ;  /* 0x0000001fff037819 */ /* 0x000fc80000011402 */
[----:B------:R-:W-:Y:S01]  /*18a0*/  LEA.HI R2, R3, R2, RZ, 0x3 ;  /* 0x0000000203027211 */ /* 0x000fe200078f18ff */
[----:B0-----:R-:W0:Y:S04]  /*18b0*/  LDS.128 R20, [R162+0x6000] ;  /* 0x00600000a2147984 */ /* 0x001e280000000c00 */
[----:B------:R-:W1:Y:S04]  /*18c0*/  LDS.128 R24, [R162+0x6010] ;  /* 0x00601000a2187984 */ /* 0x000e680000000c00 */
[----:B------:R-:W2:Y:S04]  /*18d0*/  LDS.128 R28, [R162+0x6020] ;  /* 0x00602000a21c7984 */ /* 0x000ea80000000c00 */
[----:B------:R-:W3:Y:S01]  /*18e0*/  LDS.128 R32, [R162+0x6030] ;  /* 0x00603000a2207984 */ /* 0x000ee20000000c00 */
[----:B0-----:R-:W-:-:S02]  /*18f0*/  FADD.FTZ R163, RZ, R20 ;  /* 0x00000014ffa37221 */ /* 0x001fc40000010000 */
[----:B------:R-:W-:Y:S01]  /*1900*/  FADD.FTZ R20, RZ, R21 ;  /* 0x00000015ff147221 */ /* 0x000fe20000010000 */
[----:B------:R-:W-:Y:S01]  /*1910*/  LOP3.LUT R21, R0, 0xff, RZ, 0xc0, !PT ;  /* 0x000000ff00157812 */ /* 0x000fe200078ec0ff */
[----:B------:R-:W-:Y:S02]  /*1920*/  FADD.FTZ R163, R22, R163 ;  /* 0x000000a316a37221 */ /* 0x000fe40000010000 */
[----:B------:R-:W-:Y:S01]  /*1930*/  FADD.FTZ R20, R23, R20 ;  /* 0x0000001417147221 */ /* 0x000fe20000010000 */
[----:B------:R-:W-:Y:S01]  /*1940*/  LEA.HI.SX32 R2, R2, R21, 0x1d ;  /* 0x0000001502027211 */ /* 0x000fe200078feaff */
[----:B-1----:R-:W-:Y:S02]  /*1950*/  FADD.FTZ R163, R163, R24 ;  /* 0x00000018a3a37221 */ /* 0x002fe40000010000 */
        /* <DEDUP_REMOVED lines=13> */
[----:B------:R-:W-:Y:S02]  /*1a30*/  FSEL R34, R34, RZ, !P0 ;  /* 0x000000ff22227208 */ /* 0x000fe40004000000 */
[----:B------:R-:W-:-:S03]  /*1a40*/  ISETP.NE.U32.AND P0, PT, RZ, c[0x0][0x258], PT ;  /* 0x00009600ff007a0c */ /* 0x000fc60003f05070 */
[-CC-:B------:R-:W-:Y:S01]  /*1a50*/  FFMA.FTZ R20, R157, R3.reuse, R34.reuse ;  /* 0x000000039d147223 */ /* 0x180fe20000010022 */
[----:B------:R-:W-:Y:S01]  /*1a60*/  ISETP.NE.AND.EX P0, PT, RZ, c[0x0][0x25c], PT, P0 ;  /* 0x00009700ff007a0c */ /* 0x000fe20003f05300 */
[-CC-:B------:R-:W-:Y:S02]  /*1a70*/  FFMA.FTZ R124, R124, R3.reuse, R34.reuse ;  /* 0x000000037c7c7223 */ /* 0x180fe40000010022 */
[----:B------:R-:W-:Y:S02]  /*1a80*/  FFMA.FTZ R139, R139, R3, R34 ;  /* 0x000000038b8b7223 */ /* 0x000fe40000010022 */
[----:B------:R-:W-:Y:S02]  /*1a90*/  FADD.FTZ R20, R153, -R20 ;  /* 0x8000001499147221 */ /* 0x000fe40000010000 */
[----:B------:R-:W-:Y:S02]  /*1aa0*/  FADD.FTZ R124, R127, -R124 ;  /* 0x8000007c7f7c7221 */ /* 0x000fe40000010000 */
[----:B------:R-:W-:-:S02]  /*1ab0*/  FADD.FTZ R140, R140, -R139 ;  /* 0x8000008b8c8c7221 */ /* 0x000fc40000010000 */
[-CC-:B------:R-:W-:Y:S02]  /*1ac0*/  FFMA.FTZ R125, R125, R3.reuse, R34.reuse ;  /* 0x000000037d7d7223 */ /* 0x180fe40000010022 */
[C---:B------:R-:W-:Y:S01]  /*1ad0*/  FMUL.FTZ R139, R119.reuse, R20 ;  /* 0x00000014778b7220 */ /* 0x040fe20000410000 */
[----:B-----5:R-:W-:Y:S01]  /*1ae0*/  @P1 PRMT R20, RZ, 0x5410, R7 ;  /* 0x00005410ff141816 */ /* 0x020fe20000000007 */
[----:B------:R-:W-:Y:S02]  /*1af0*/  FMUL.FTZ R33, R119, R124 ;  /* 0x0000007c77217220 */ /* 0x000fe40000410000 */
[----:B------:R-:W-:Y:S02]  /*1b00*/  FADD.FTZ R128, R128, -R125 ;  /* 0x8000007d80807221 */ /* 0x000fe40000010000 */
[----:B------:R-:W-:Y:S02]  /*1b10*/  FFMA.FTZ R43, R43, R3, R34 ;  /* 0x000000032b2b7223 */ /* 0x000fe40000010022 */
[----:B------:R-:W-:Y:S01]  /*1b20*/  @P1 FADD.FTZ R33, R33, R20 ;  /* 0x0000001421211221 */ /* 0x000fe20000010000 */
[----:B------:R-:W-:Y:S01]  /*1b30*/  @P1 PRMT R20, RZ, 0x7610, R7 ;  /* 0x00007610ff141816 */ /* 0x000fe20000000007 */
[----:B------:R-:W-:-:S02]  /*1b40*/  FMUL.FTZ R35, R119, R128 ;  /* 0x0000008077237220 */ /* 0x000fc40000410000 */
[----:B------:R-:W-:Y:S01]  /*1b50*/  FADD.FTZ R122, R122, -R43 ;  /* 0x8000002b7a7a7221 */ /* 0x000fe20000010000 */
[----:B------:R-:W-:Y:S01]  /*1b60*/  @P0 F2FP.BF16.PACK_AB R32, RZ, R33 ;  /* 0x00000021ff20023e */ /* 0x000fe200000010ff */
[-C--:B------:R-:W-:Y:S02]  /*1b70*/  FFMA.FTZ R123, R123, R3.reuse, R34 ;  /* 0x000000037b7b7223 */ /* 0x080fe40000010022 */
[----:B------:R-:W-:Y:S01]  /*1b80*/  @P1 FADD.FTZ R35, R35, R20 ;  /* 0x0000001423231221 */ /* 0x000fe20000010000 */
[----:B------:R-:W-:Y:S01]  /*1b90*/  @P1 PRMT R20, RZ, 0x5410, R6 ;  /* 0x00005410ff141816 */ /* 0x000fe20000000006 */
[----:B------:R-:W-:Y:S01]  /*1ba0*/  FMUL.FTZ R29, R119, R122 ;  /* 0x0000007a771d7220 */ /* 0x000fe20000410000 */
[----:B------:R-:W-:Y:S01]  /*1bb0*/  @P0 PRMT R19, R32, 0x7610, R19 ;  /* 0x0000761020130816 */ /* 0x000fe20000000013 */
[----:B------:R-:W-:Y:S02]  /*1bc0*/  FADD.FTZ R126, R126, -R123 ;  /* 0x8000007b7e7e7221 */ /* 0x000fe40000010000 */
[----:B------:R-:W-:-:S02]  /*1bd0*/  FFMA.FTZ R42, R42, R3, R34 ;  /* 0x000000032a2a7223 */ /* 0x000fc40000010022 */
[----:B------:R-:W-:Y:S01]  /*1be0*/  @P1 FADD.FTZ R29, R29, R20 ;  /* 0x000000141d1d1221 */ /* 0x000fe20000010000 */
[----:B------:R-:W-:Y:S01]  /*1bf0*/  @P1 PRMT R20, RZ, 0x7610, R6 ;  /* 0x00007610ff141816 */ /* 0x000fe20000000006 */
[----:B------:R-:W-:Y:S01]  /*1c00*/  FMUL.FTZ R31, R119, R126 ;  /* 0x0000007e771f7220 */ /* 0x000fe20000410000 */
[----:B------:R-:W-:Y:S01]  /*1c10*/  SEL R126, RZ, 0x1, P3 ;  /* 0x00000001ff7e7807 */ /* 0x000fe20001800000 */
[----:B------:R-:W-:Y:S01]  /*1c20*/  FADD.FTZ R42, R41, -R42 ;  /* 0x8000002a292a7221 */ /* 0x000fe20000010000 */
[----:B------:R-:W-:Y:S01]  /*1c30*/  @P0 F2FP.BF16.PACK_AB R26, RZ, R29 ;  /* 0x0000001dff1a023e */ /* 0x000fe200000010ff */
[----:B------:R-:W-:Y:S02]  /*1c40*/  FFMA.FTZ R120, R120, R3, R34 ;  /* 0x0000000378787223 */ /* 0x000fe40000010022 */
[----:B------:R-:W-:Y:S01]  /*1c50*/  @P1 FADD.FTZ R31, R31, R20 ;  /* 0x000000141f1f1221 */ /* 0x000fe20000010000 */
[----:B------:R-:W-:Y:S01]  /*1c60*/  @P1 PRMT R20, RZ, 0x5410, R5 ;  /* 0x00005410ff141816 */ /* 0x000fe20000000005 */
[----:B------:R-:W-:Y:S01]  /*1c70*/  FMUL.FTZ R23, R119, R42 ;  /* 0x0000002a77177220 */ /* 0x000fe20000410000 */
[----:B------:R-:W-:Y:S01]  /*1c80*/  @P0 PRMT R18, R26, 0x7610, R18 ;  /* 0x000076101a120816 */ /* 0x000fe20000000012 */
[----:B------:R-:W-:Y:S01]  /*1c90*/  FADD.FTZ R120, R121, -R120 ;  /* 0x8000007879787221 */ /* 0x000fe20000010000 */
[----:B------:R-:W-:Y:S01]  /*1ca0*/  @P0 F2FP.BF16.PACK_AB R30, RZ, R31 ;  /* 0x0000001fff1e023e */ /* 0x000fe200000010ff */
[----:B------:R-:W-:-:S02]  /*1cb0*/  FFMA.FTZ R38, R38, R3, R34 ;  /* 0x0000000326267223 */ /* 0x000fc40000010022 */
[----:B------:R-:W-:Y:S01]  /*1cc0*/  @P1 FADD.FTZ R23, R23, R20 ;  /* 0x0000001417171221 */ /* 0x000fe20000010000 */
[----:B------:R-:W-:Y:S01]  /*1cd0*/  @P1 PRMT R20, RZ, 0x7610, R5 ;  /* 0x00007610ff141816 */ /* 0x000fe20000000005 */
[-C--:B------:R-:W-:Y:S01]  /*1ce0*/  FFMA.FTZ R40, R40, R3.reuse, R34 ;  /* 0x0000000328287223 */ /* 0x080fe20000010022 */
[----:B------:R-:W-:Y:S01]  /*1cf0*/  @P0 PRMT R18, R18, 0x5410, R30 ;  /* 0x0000541012120816 */ /* 0x000fe2000000001e */
[--C-:B------:R-:W-:Y:S01]  /*1d00*/  FFMA.FTZ R130, R130, R3, R34.reuse ;  /* 0x0000000382827223 */ /* 0x100fe20000010022 */
[----:B------:R-:W-:Y:S01]  /*1d10*/  @P0 F2FP.BF16.PACK_AB R25, RZ, R23 ;  /* 0x00000017ff19023e */ /* 0x000fe200000010ff */
[-CC-:B------:R-:W-:Y:S02]  /*1d20*/  FFMA.FTZ R129, R129, R3.reuse, R34.reuse ;  /* 0x0000000381817223 */ /* 0x180fe40000010022 */
[-CC-:B------:R-:W-:Y:S01]  /*1d30*/  FFMA.FTZ R133, R133, R3.reuse, R34.reuse ;  /* 0x0000000385857223 */ /* 0x180fe20000010022 */
[----:B------:R-:W-:Y:S01]  /*1d40*/  @P0 PRMT R17, R25, 0x7610, R17 ;  /* 0x0000761019110816 */ /* 0x000fe20000000011 */
[----:B------:R-:W-:-:S02]  /*1d50*/  FFMA.FTZ R135, R135, R3, R34 ;  /* 0x0000000387877223 */ /* 0x000fc40000010022 */
[-CC-:B------:R-:W-:Y:S02]  /*1d60*/  FFMA.FTZ R137, R137, R3.reuse, R34.reuse ;  /* 0x0000000389897223 */ /* 0x180fe40000010022 */
[-CC-:B------:R-:W-:Y:S02]  /*1d70*/  FFMA.FTZ R142, R142, R3.reuse, R34.reuse ;  /* 0x000000038e8e7223 */ /* 0x180fe40000010022 */
[-CC-:B------:R-:W-:Y:S02]  /*1d80*/  FFMA.FTZ R143, R143, R3.reuse, R34.reuse ;  /* 0x000000038f8f7223 */ /* 0x180fe40000010022 */
[-CC-:B------:R-:W-:Y:S02]  /*1d90*/  FFMA.FTZ R146, R146, R3.reuse, R34.reuse ;  /* 0x0000000392927223 */ /* 0x180fe40000010022 */
[-CC-:B------:R-:W-:Y:S02]  /*1da0*/  FFMA.FTZ R148, R148, R3.reuse, R34.reuse ;  /* 0x0000000394947223 */ /* 0x180fe40000010022 */
[----:B------:R-:W-:-:S02]  /*1db0*/  FFMA.FTZ R152, R152, R3, R34 ;  /* 0x0000000398987223 */ /* 0x000fc40000010022 */
[-CC-:B------:R-:W-:Y:S02]  /*1dc0*/  FFMA.FTZ R155, R155, R3.reuse, R34.reuse ;  /* 0x000000039b9b7223 */ /* 0x180fe40000010022 */
[-CC-:B------:R-:W-:Y:S02]  /*1dd0*/  FFMA.FTZ R158, R158, R3.reuse, R34.reuse ;  /* 0x000000039e9e7223 */ /* 0x180fe40000010022 */
[-CC-:B------:R-:W-:Y:S02]  /*1de0*/  FFMA.FTZ R159, R159, R3.reuse, R34.reuse ;  /* 0x000000039f9f7223 */ /* 0x180fe40000010022 */
[----:B------:R-:W-:Y:S02]  /*1df0*/  FMUL.FTZ R27, R119, R120 ;  /* 0x00000078771b7220 */ /* 0x000fe40000410000 */
[----:B------:R-:W-:Y:S01]  /*1e00*/  FFMA.FTZ R3, R160, R3, R34 ;  /* 0x00000003a0037223 */ /* 0x000fe20000010022 */
[----:B------:R-:W-:Y:S01]  /*1e10*/  @P0 F2FP.BF16.PACK_AB R34, RZ, R35 ;  /* 0x00000023ff22023e */ /* 0x000fe200000010ff */
[----:B------:R-:W-:-:S02]  /*1e20*/  FADD.FTZ R38, R37, -R38 ;  /* 0x8000002625267221 */ /* 0x000fc40000010000 */
[----:B------:R-:W-:Y:S01]  /*1e30*/  @P1 FADD.FTZ R27, R27, R20 ;  /* 0x000000141b1b1221 */ /* 0x000fe20000010000 */
[----:B------:R-:W-:Y:S01]  /*1e40*/  @P1 PRMT R20, RZ, 0x5410, R4 ;  /* 0x00005410ff141816 */ /* 0x000fe20000000004 */
[----:B------:R-:W-:Y:S01]  /*1e50*/  FADD.FTZ R156, R156, -R3 ;  /* 0x800000039c9c7221 */ /* 0x000fe20000010000 */
[----:B------:R-:W-:Y:S01]  /*1e60*/  @P0 PRMT R19, R19, 0x5410, R34 ;  /* 0x0000541013130816 */ /* 0x000fe20000000022 */
[----:B------:R-:W-:Y:S01]  /*1e70*/  FMUL.FTZ R3, R119, R38 ;  /* 0x0000002677037220 */ /* 0x000fe20000410000 */
[----:B------:R-:W-:Y:S01]  /*1e80*/  @P0 F2FP.BF16.PACK_AB R28, RZ, R27 ;  /* 0x0000001bff1c023e */ /* 0x000fe200000010ff */
[----:B------:R-:W-:Y:S02]  /*1e90*/  FADD.FTZ R40, R39, -R40 ;  /* 0x8000002827287221 */ /* 0x000fe40000010000 */
[----:B------:R-:W-:Y:S01]  /*1ea0*/  @P1 FADD.FTZ R3, R3, R20 ;  /* 0x0000001403031221 */ /* 0x000fe20000010000 */
[----:B------:R-:W-:Y:S01]  /*1eb0*/  @P1 PRMT R20, RZ, 0x7610, R4 ;  /* 0x00007610ff141816 */ /* 0x000fe20000000004 */
[----:B------:R-:W-:Y:S01]  /*1ec0*/  FMUL.FTZ R21, R119, R40 ;  /* 0x0000002877157220 */ /* 0x000fe20000410000 */
[----:B------:R-:W-:Y:S01]  /*1ed0*/  @P0 PRMT R17, R17, 0x5410, R28 ;  /* 0x0000541011110816 */ /* 0x000fe2000000001c */
[----:B------:R-:W-:Y:S01]  /*1ee0*/  FADD.FTZ R142, R141, -R142 ;  /* 0x8000008e8d8e7221 */ /* 0x000fe20000010000 */
[----:B------:R-:W-:Y:S01]  /*1ef0*/  @P0 F2FP.BF16.PACK_AB R24, RZ, R3 ;  /* 0x00000003ff18023e */ /* 0x000fe200000010ff */
[----:B------:R-:W-:Y:S01]  /*1f00*/  @P1 FADD.FTZ R21, R21, R20 ;  /* 0x0000001415151221 */ /* 0x000fe20000010000 */
[----:B------:R-:W-:Y:S01]  /*1f10*/  @P1 PRMT R20, RZ, 0x5410, R11 ;  /* 0x00005410ff141816 */ /* 0x000fe2000000000b */
[----:B------:R-:W-:Y:S01]  /*1f20*/  FMUL.FTZ R125, R119, R142 ;  /* 0x0000008e777d7220 */ /* 0x000fe20000410000 */
[----:B------:R-:W-:Y:S01]  /*1f30*/  @P0 PRMT R16, R24, 0x7610, R16 ;  /* 0x0000761018100816 */ /* 0x000fe20000000010 */
[----:B------:R-:W-:-:S02]  /*1f40*/  FADD.FTZ R144, R144, -R143 ;  /* 0x8000008f90907221 */ /* 0x000fc40000010000 */
[----:B------:R-:W-:Y:S01]  /*1f50*/  @P1 FADD.FTZ R125, R125, R20 ;  /* 0x000000147d7d1221 */ /* 0x000fe20000010000 */
[----:B------:R-:W-:Y:S01]  /*1f60*/  @P1 PRMT R20, RZ, 0x7610, R11 ;  /* 0x00007610ff141816 */ /* 0x000fe2000000000b */
[----:B------:R-:W-:Y:S02]  /*1f70*/  FMUL.FTZ R127, R119, R144 ;  /* 0x00000090777f7220 */ /* 0x000fe40000410000 */
[----:B------:R-:W-:Y:S01]  /*1f80*/  FADD.FTZ R138, R138, -R137 ;  /* 0x800000898a8a7221 */ /* 0x000fe20000010000 */
[----:B------:R-:W-:Y:S01]  /*1f90*/  @P0 F2FP.BF16.PACK_AB R30, RZ, R125 ;  /* 0x0000007dff1e023e */ /* 0x000fe200000010ff */
[----:B------:R-:W-:Y:S01]  /*1fa0*/  @P1 FADD.FTZ R127, R127, R20 ;  /* 0x000000147f7f1221 */ /* 0x000fe20000010000 */
[----:B------:R-:W-:Y:S01]  /*1fb0*/  @P1 PRMT R20, RZ, 0x5410, R10 ;  /* 0x00005410ff141816 */ /* 0x000fe2000000000a */
[C---:B------:R-:W-:Y:S02]  /*1fc0*/  FMUL.FTZ R121, R119.reuse, R138 ;  /* 0x0000008a77797220 */ /* 0x040fe40000410000 */
[----:B------:R-:W-:-:S02]  /*1fd0*/  FMUL.FTZ R123, R119, R140 ;  /* 0x0000008c777b7220 */ /* 0x000fc40000410000 */
[----:B------:R-:W-:Y:S01]  /*1fe0*/  @P1 FADD.FTZ R121, R121, R20 ;  /* 0x0000001479791221 */ /* 0x000fe20000010000 */
[----:B------:R-:W-:Y:S01]  /*1ff0*/  @P1 PRMT R20, RZ, 0x7610, R10 ;  /* 0x00007610ff141816 */ /* 0x000fe2000000000a */
[----:B------:R-:W-:Y:S02]  /*2000*/  FADD.FTZ R134, R134, -R133 ;  /* 0x8000008586867221 */ /* 0x000fe40000010000 */
        /* <DEDUP_REMOVED lines=9> */
[----:B------:R-:W-:Y:S02]  /*20a0*/  FADD.FTZ R132, R132, -R129 ;  /* 0x8000008184847221 */ /* 0x000fe40000010000 */
        /* <DEDUP_REMOVED lines=30> */
[----:B------:R-:W-:Y:S01]  /*2290*/  FMUL.FTZ R40, R35, R36 ;  /* 0x0000002423287220 */ /* 0x000fe20000410000 */
[----:B------:R-:W-:Y:S01]  /*22a0*/  HFMA2.MMA R35, -RZ, RZ, 0, 9.5367431640625e-07 ;  /* 0x00000010ff237435 */ /* 0x000fe200000001ff */
[----:B------:R-:W-:Y:S02]  /*22b0*/  FMUL.FTZ R143, R119, R156 ;  /* 0x0000009c778f7220 */ /* 0x000fe40000410000 */
[----:B------:R-:W-:Y:S01]  /*22c0*/  @P1 FADD.FTZ R139, R139, R20 ;  /* 0x000000148b8b1221 */ /* 0x000fe20000010000 */
[----:B------:R-:W-:Y:S01]  /*22d0*/  @P1 PRMT R20, RZ, 0x5410, R15 ;  /* 0x00005410ff141816 */ /* 0x000fe2000000000f */
[-C--:B------:R-:W-:Y:S02]  /*22e0*/  FMUL.FTZ R38, R27, R36.reuse ;  /* 0x000000241b267220 */ /* 0x080fe40000410000 */
[----:B------:R-:W-:-:S02]  /*22f0*/  FMUL.FTZ R22, R29, R36 ;  /* 0x000000241d167220 */ /* 0x000fc40000410000 */
[----:B------:R-:W-:Y:S01]  /*2300*/  @P1 FADD.FTZ R141, R141, R20 ;  /* 0x000000148d8d1221 */ /* 0x000fe20000010000 */
[----:B------:R-:W-:Y:S01]  /*2310*/  @P1 PRMT R20, RZ, 0x7610, R15 ;  /* 0x00007610ff141816 */ /* 0x000fe2000000000f */
[-C--:B------:R-:W-:Y:S02]  /*2320*/  FMUL.FTZ R27, R21, R36.reuse ;  /* 0x00000024151b7220 */ /* 0x080fe40000410000 */
[-C--:B------:R-:W-:Y:S02]  /*2330*/  FMUL.FTZ R33, R33, R36.reuse ;  /* 0x0000002421217220 */ /* 0x080fe40000410000 */
[----:B------:R-:W-:Y:S02]  /*2340*/  @P1 FADD.FTZ R143, R143, R20 ;  /* 0x000000148f8f1221 */ /* 0x000fe40000010000 */
[-C--:B------:R-:W-:Y:S01]  /*2350*/  FMUL.FTZ R20, R3, R36.reuse ;  /* 0x0000002403147220 */ /* 0x080fe20000410000 */
[----:B------:R-:W-:Y:S01]  /*2360*/  @P0 F2FP.BF16.PACK_AB R3, RZ, R21 ;  /* 0x00000015ff03023e */ /* 0x000fe200000010ff */
[----:B------:R-:W-:-:S02]  /*2370*/  FMUL.FTZ R31, R31, R36 ;  /* 0x000000241f1f7220 */ /* 0x000fc40000410000 */
[----:B------:R-:W-:Y:S01]  /*2380*/  FMUL.FTZ R29, R23, R36 ;  /* 0x00000024171d7220 */ /* 0x000fe20000410000 */
[----:B------:R-:W-:Y:S01]  /*2390*/  @P0 PRMT R16, R16, 0x5410, R3 ;  /* 0x0000541010100816 */ /* 0x000fe20000000003 */
[----:B------:R-:W-:Y:S01]  /*23a0*/  @P0 IMAD.WIDE.U32 R24, R117, R35, c[0x0][0x258] ;  /* 0x0000960075180625 */ /* 0x000fe200078e0023 */
[----:B------:R-:W-:Y:S02]  /*23b0*/  F2FP.BF16.PACK_AB R20, R27, R20 ;  /* 0x000000141b14723e */ /* 0x000fe400000010ff */
[----:B------:R-:W-:Y:S01]  /*23c0*/  F2FP.BF16.PACK_AB R23, R40, R33 ;  /* 0x000000212817723e */ /* 0x000fe200000010ff */
[----:B------:R-:W-:Y:S01]  /*23d0*/  IMAD.WIDE.U32 R26, R117, R35, c[0x0][0x248] ;  /* 0x00009200751a7625 */ /* 0x000fe200078e0023 */
[----:B------:R-:W-:Y:S01]  /*23e0*/  F2FP.BF16.PACK_AB R22, R31, R22 ;  /* 0x000000161f16723e */ /* 0x000fe200000010ff */
[----:B------:R0:W-:Y:S01]  /*23f0*/  @P0 STG.E.128 [R24.64], R16 ;  /* 0x0000001018000986 */ /* 0x0001e2000c101d04 */
[----:B------:R-:W-:Y:S01]  /*2400*/  F2FP.BF16.PACK_AB R21, R38, R29 ;  /* 0x0000001d2615723e */ /* 0x000fe200000010ff */
[-C--:B------:R-:W-:Y:S01]  /*2410*/  FMUL.FTZ R33, R39, R36.reuse ;  /* 0x0000002427217220 */ /* 0x080fe20000410000 */
[----:B------:R-:W-:Y:S01]  /*2420*/  @P0 F2FP.BF16.PACK_AB R3, RZ, R37 ;  /* 0x00000025ff03023e */ /* 0x000fe200000010ff */
[-C--:B------:R-:W-:Y:S01]  /*2430*/  FMUL.FTZ R125, R125, R36.reuse ;  /* 0x000000247d7d7220 */ /* 0x080fe20000410000 */
[----:B------:R-:W-:Y:S01]  /*2440*/  @P0 F2FP.BF16.PACK_AB R31, RZ, R127 ;  /* 0x0000007fff1f023e */ /* 0x000fe200000010ff */
[----:B------:R1:W-:Y:S01]  /*2450*/  STG.E.128 [R26.64], R20 ;  /* 0x000000141a007986 */ /* 0x0003e2000c101d04 */
[----:B------:R-:W-:Y:S01]  /*2460*/  @P0 F2FP.BF16.PACK_AB R29, RZ, R123 ;  /* 0x0000007bff1d023e */ /* 0x000fe200000010ff */
[-C--:B------:R-:W-:Y:S01]  /*2470*/  FMUL.FTZ R32, R127, R36.reuse ;  /* 0x000000247f207220 */ /* 0x080fe20000410000 */
[----:B------:R-:W-:Y:S01]  /*2480*/  @P0 F2FP.BF16.PACK_AB R39, RZ, R39 ;  /* 0x00000027ff27023e */ /* 0x000fe200000010ff */
[-C--:B------:R-:W-:Y:S01]  /*2490*/  FMUL.FTZ R121, R121, R36.reuse ;  /* 0x0000002479797220 */ /* 0x080fe20000410000 */
[----:B0-----:R-:W-:Y:S01]  /*24a0*/  @P0 F2FP.BF16.PACK_AB R25, RZ, R41 ;  /* 0x00000029ff19023e */ /* 0x001fe200000010ff */
[-C--:B------:R-:W-:Y:S01]  /*24b0*/  FMUL.FTZ R24, R43, R36.reuse ;  /* 0x000000242b187220 */ /* 0x080fe20000410000 */
[----:B------:R-:W-:Y:S01]  /*24c0*/  @P0 PRMT R19, R30, 0x7610, R19 ;  /* 0x000076101e130816 */ /* 0x000fe20000000013 */
[-C--:B------:R-:W-:Y:S01]  /*24d0*/  FMUL.FTZ R30, R131, R36.reuse ;  /* 0x00000024831e7220 */ /* 0x080fe20000410000 */
[----:B------:R-:W-:Y:S01]  /*24e0*/  @P0 PRMT R18, R28, 0x7610, R18 ;  /* 0x000076101c120816 */ /* 0x000fe20000000012 */
[-C--:B-1----:R-:W-:Y:S01]  /*24f0*/  FMUL.FTZ R21, R41, R36.reuse ;  /* 0x0000002429157220 */ /* 0x082fe20000410000 */
[----:B------:R-:W-:Y:S01]  /*2500*/  @P0 F2FP.BF16.PACK_AB R27, RZ, R43 ;  /* 0x0000002bff1b023e */ /* 0x000fe200000010ff */
[-C--:B------:R-:W-:Y:S01]  /*2510*/  FMUL.FTZ R22, R123, R36.reuse ;  /* 0x000000247b167220 */ /* 0x080fe20000410000 */
[----:B------:R-:W-:Y:S01]  /*2520*/  @P0 PRMT R17, R25, 0x7610, R17 ;  /* 0x0000761019110816 */ /* 0x000fe20000000011 */
[----:B------:R-:W-:Y:S01]  /*2530*/  FMUL.FTZ R20, R37, R36 ;  /* 0x0000002425147220 */ /* 0x000fe20000410000 */
[----:B------:R-:W-:-:S02]  /*2540*/  @P0 PRMT R16, R3, 0x7610, R16 ;  /* 0x0000761003100816 */ /* 0x000fc40000000010 */
[----:B------:R-:W-:Y:S01]  /*2550*/  F2FP.BF16.PACK_AB R21, R24, R21 ;  /* 0x000000151815723e */ /* 0x000fe200000010ff */
[-C--:B------:R-:W-:Y:S01]  /*2560*/  @P0 IMAD.WIDE.U32 R24, R118, R35.reuse, c[0x0][0x258] ;  /* 0x0000960076180625 */ /* 0x080fe200078e0023 */
[----:B------:R-:W-:Y:S02]  /*2570*/  @P0 PRMT R19, R19, 0x5410, R31 ;  /* 0x0000541013130816 */ /* 0x000fe4000000001f */
[----:B------:R-:W-:Y:S01]  /*2580*/  @P0 PRMT R18, R18, 0x5410, R29 ;  /* 0x0000541012120816 */ /* 0x000fe2000000001d */
[----:B------:R-:W-:Y:S01]  /*2590*/  IMAD.WIDE.U32 R118, R118, R35, c[0x0][0x248] ;  /* 0x0000920076767625 */ /* 0x000fe200078e0023 */
[----:B------:R-:W-:Y:S02]  /*25a0*/  @P0 PRMT R17, R17, 0x5410, R27 ;  /* 0x0000541011110816 */ /* 0x000fe4000000001b */
[----:B------:R-:W-:Y:S02]  /*25b0*/  @P0 PRMT R16, R16, 0x5410, R39 ;  /* 0x0000541010100816 */ /* 0x000fe40000000027 */
[----:B------:R-:W-:Y:S01]  /*25c0*/  F2FP.BF16.PACK_AB R23, R32, R125 ;  /* 0x0000007d2017723e */ /* 0x000fe200000010ff */
[----:B------:R-:W-:Y:S01]  /*25d0*/  FMUL.FTZ R32, R135, R36 ;  /* 0x0000002487207220 */ /* 0x000fe20000410000 */
[----:B------:R-:W-:Y:S01]  /*25e0*/  F2FP.BF16.PACK_AB R22, R22, R121 ;  /* 0x000000791616723e */ /* 0x000fe200000010ff */
[----:B------:R0:W-:Y:S01]  /*25f0*/  @P0 STG.E.128 [R24.64], R16 ;  /* 0x0000001018000986 */ /* 0x0001e2000c101d04 */
[----:B------:R-:W-:-:S02]  /*2600*/  F2FP.BF16.PACK_AB R20, R33, R20 ;  /* 0x000000142114723e */ /* 0x000fc400000010ff */
[----:B------:R-:W-:Y:S01]  /*2610*/  @P0 F2FP.BF16.PACK_AB R26, RZ, R133 ;  /* 0x00000085ff1a023e */ /* 0x000fe200000010ff */
[-C--:B------:R-:W-:Y:S01]  /*2620*/  FMUL.FTZ R133, R133, R36.reuse ;  /* 0x0000002485857220 */ /* 0x080fe20000410000 */
[----:B------:R-:W-:Y:S01]  /*2630*/  @P0 F2FP.BF16.PACK_AB R3, RZ, R129 ;  /* 0x00000081ff03023e */ /* 0x000fe200000010ff */
[----:B------:R1:W-:Y:S01]  /*2640*/  STG.E.128 [R118.64], R20 ;  /* 0x0000001476007986 */ /* 0x0003e2000c101d04 */
[----:B------:R-:W-:Y:S01]  /*2650*/  @P0 F2FP.BF16.PACK_AB R28, RZ, R137 ;  /* 0x00000089ff1c023e */ /* 0x000fe200000010ff */
[-C--:B------:R-:W-:Y:S01]  /*2660*/  FMUL.FTZ R129, R129, R36.reuse ;  /* 0x0000002481817220 */ /* 0x080fe20000410000 */
[----:B------:R-:W-:Y:S01]  /*2670*/  @P0 F2FP.BF16.PACK_AB R27, RZ, R135 ;  /* 0x00000087ff1b023e */ /* 0x000fe200000010ff */
[----:B------:R-:W-:Y:S01]  /*2680*/  FMUL.FTZ R137, R137, R36 ;  /* 0x0000002489897220 */ /* 0x000fe20000410000 */
[----:B0-----:R-:W-:Y:S02]  /*2690*/  @P0 PRMT R17, R26, 0x7610, R17 ;  /* 0x000076101a110816 */ /* 0x001fe40000000011 */
[----:B------:R-:W-:-:S02]  /*26a0*/  @P0 IADD3 R24, R117, 0x200, RZ ;  /* 0x0000020075180810 */ /* 0x000fc40007ffe0ff */
[----:B------:R-:W-:Y:S01]  /*26b0*/  @P0 F2FP.BF16.PACK_AB R25, RZ, R131 ;  /* 0x00000083ff19023e */ /* 0x000fe200000010ff */
[-C--:B-1----:R-:W-:Y:S01]  /*26c0*/  FMUL.FTZ R23, R141, R36.reuse ;  /* 0x000000248d177220 */ /* 0x082fe20000410000 */
[----:B------:R-:W-:Y:S01]  /*26d0*/  @P0 F2FP.BF16.PACK_AB R141, RZ, R141 ;  /* 0x0000008dff8d023e */ /* 0x000fe200000010ff */
[-C--:B------:R-:W-:Y:S01]  /*26e0*/  FMUL.FTZ R20, R143, R36.reuse ;  /* 0x000000248f147220 */ /* 0x080fe20000410000 */
[----:B------:R-:W-:Y:S01]  /*26f0*/  @P0 F2FP.BF16.PACK_AB R143, RZ, R143 ;  /* 0x0000008fff8f023e */ /* 0x000fe200000010ff */
[----:B------:R-:W-:Y:S01]  /*2700*/  FMUL.FTZ R22, R139, R36 ;  /* 0x000000248b167220 */ /* 0x000fe20000410000 */
[----:B------:R-:W-:Y:S02]  /*2710*/  @P0 F2FP.BF16.PACK_AB R139, RZ, R139 ;  /* 0x0000008bff8b023e */ /* 0x000fe400000010ff */
[----:B------:R-:W-:Y:S02]  /*2720*/  @P0 PRMT R16, R3, 0x7610, R16 ;  /* 0x0000761003100816 */ /* 0x000fe40000000010 */
[----:B------:R-:W-:Y:S01]  /*2730*/  IADD3 R26, R2, 0x200, RZ ;  /* 0x00000200021a7810 */ /* 0x000fe20007ffe0ff */
[----:B------:R-:W-:Y:S01]  /*2740*/  @P0 IMAD.WIDE.U32 R2, R24, R35, c[0x0][0x258] ;  /* 0x0000960018020625 */ /* 0x000fe200078e0023 */
[----:B------:R-:W-:-:S02]  /*2750*/  @P0 PRMT R18, R28, 0x7610, R18 ;  /* 0x000076101c120816 */ /* 0x000fc40000000012 */
[----:B------:R-:W-:Y:S02]  /*2760*/  @P0 PRMT R19, R141, 0x7610, R19 ;  /* 0x000076108d130816 */ /* 0x000fe40000000013 */
[----:B------:R-:W-:Y:S02]  /*2770*/  F2FP.BF16.PACK_AB R23, R20, R23 ;  /* 0x000000171417723e */ /* 0x000fe400000010ff */
[----:B------:R-:W-:Y:S01]  /*2780*/  @P0 PRMT R16, R16, 0x5410, R25 ;  /* 0x0000541010100816 */ /* 0x000fe20000000019 */
[----:B------:R-:W-:Y:S01]  /*2790*/  IMAD.WIDE.U32 R24, R26, R35, c[0x0][0x248] ;  /* 0x000092001a187625 */ /* 0x000fe200078e0023 */
[----:B------:R-:W-:Y:S02]  /*27a0*/  @P0 PRMT R17, R17, 0x5410, R27 ;  /* 0x0000541011110816 */ /* 0x000fe4000000001b */
[----:B------:R-:W-:Y:S02]  /*27b0*/  @P0 PRMT R18, R18, 0x5410, R139 ;  /* 0x0000541012120816 */ /* 0x000fe4000000008b */
[----:B------:R-:W-:-:S02]  /*27c0*/  @P0 PRMT R19, R19, 0x5410, R143 ;  /* 0x0000541013130816 */ /* 0x000fc4000000008f */
[----:B------:R-:W-:Y:S02]  /*27d0*/  F2FP.BF16.PACK_AB R22, R22, R137 ;  /* 0x000000891616723e */ /* 0x000fe400000010ff */
[----:B------:R-:W-:Y:S01]  /*27e0*/  F2FP.BF16.PACK_AB R21, R32, R133 ;  /* 0x000000852015723e */ /* 0x000fe200000010ff */
[----:B------:R0:W-:Y:S01]  /*27f0*/  @P0 STG.E.128 [R2.64], R16 ;  /* 0x0000001002000986 */ /* 0x0001e2000c101d04 */
[----:B------:R-:W-:Y:S02]  /*2800*/  F2FP.BF16.PACK_AB R20, R30, R129 ;  /* 0x000000811e14723e */ /* 0x000fe400000010ff */
[----:B------:R-:W-:-:S03]  /*2810*/  ISETP.GE.AND P0, PT, R44, c[0x0][0x164], PT ;  /* 0x000059002c007a0c */ /* 0x000fc60003f06270 */
[----:B------:R0:W-:Y:S10]  /*2820*/  STG.E.128 [R24.64], R20 ;  /* 0x0000001418007986 */ /* 0x0001f4000c101d04 */
[----:B0-----:R-:W-:Y:S01]  /*2830*/  @P0 CALL.REL.NOINC `(.L_x_23) ;  /* 0x0000001000000944 */ /* 0x001fe20003c00000 */
[----:B------:R-:W-:Y:S05]  /*2840*/  BRA `(.L_x_24) ;  /* 0xffffdd7000007947 */ /* 0x000fea000383ffff */
.L_x_23:
[----:B------:R-:W-:Y:S02]  /*2850*/  MOV R13, R84 ;  /* 0x00000054000d7202 */ /* 0x000fe40000000f00 */
[----:B------:R-:W-:-:S02]  /*2860*/  MOV R14, R57 ;  /* 0x00000039000e7202 */ /* 0x000fc40000000f00 */
[----:B------:R-:W-:Y:S02]  /*2870*/  MOV R19, R59 ;  /* 0x0000003b00137202 */ /* 0x000fe40000000f00 */
[----:B------:R-:W-:Y:S02]  /*2880*/  MOV R23, R58 ;  /* 0x0000003a00177202 */ /* 0x000fe40000000f00 */
[----:B------:R-:W-:Y:S02]  /*2890*/  MOV R45, R46 ;  /* 0x0000002e002d7202 */ /* 0x000fe40000000f00 */
[----:B------:R-:W-:Y:S02]  /*28a0*/  MOV R4, R109 ;  /* 0x0000006d00047202 */ /* 0x000fe40000000f00 */
        /* <DEDUP_REMOVED lines=38> */
.L_x_20:
[----:B------:R-:W0:Y:S01]  /*2b10*/  S2UR UR6, SR_CTAID.X ;  /* 0x00000000000679c3 */ /* 0x000e220000002500 */
[----:B------:R-:W-:-:S02]  /*2b20*/  LOP3.LUT R3, R0, 0xff, RZ, 0xc0, !PT ;  /* 0x000000ff00037812 */ /* 0x000fc400078ec0ff */
[----:B------:R-:W-:Y:S02]  /*2b30*/  MOV R9, 0x20 ;  /* 0x0000002000097802 */ /* 0x000fe40000000f00 */
[----:B0-----:R-:W-:-:S05]  /*2b40*/  LEA.HI R2, R0, UR6, RZ, 0x18 ;  /* 0x0000000600027c11 */ /* 0x001fca000f8fc0ff */
[----:B------:R-:W-:-:S05]  /*2b50*/  IMAD R2, R2, c[0x0][0x168], RZ ;  /* 0x00005a0002027a24 */ /* 0x000fca00078e02ff */
[----:B------:R-:W-:-:S05]  /*2b60*/  LEA.HI R8, R2, R3, RZ, 0x1d ;  /* 0x0000000302087211 */ /* 0x000fca00078fe8ff */
[----:B------:R-:W-:-:S04]  /*2b70*/  IMAD.WIDE.U32 R2, R8, R9, c[0x0][0x220] ;  /* 0x0000880008027625 */ /* 0x000fc800078e0009 */
[----:B------:R-:W-:Y:S01]  /*2b80*/  IMAD.WIDE.U32 R8, R8, R9, c[0x0][0x228] ;  /* 0x00008a0008087625 */ /* 0x000fe200078e0009 */
[----:B------:R-:W-:Y:S04]  /*2b90*/  STG.E.128 [R2.64], R92 ;  /* 0x0000005c02007986 */ /* 0x000fe8000c101d04 */
[----:B------:R-:W-:Y:S04]  /*2ba0*/  STG.E.128 [R2.64+0x10], R16 ;  /* 0x0000101002007986 */ /* 0x000fe8000c101d04 */
[----:B------:R-:W-:Y:S04]  /*2bb0*/  STG.E.128 [R8.64], R4 ;  /* 0x0000000408007986 */ /* 0x000fe8000c101d04 */
[----:B------:R-:W-:Y:S04]  /*2bc0*/  STG.E.128 [R8.64+0x10], R12 ;  /* 0x0000100c08007986 */ /* 0x000fe8000c101d04 */
[----:B------:R-:W-:Y:S04]  /*2bd0*/  STG.E.128 [R2.64+0x2000], R24 ;  /* 0x0020001802007986 */ /* 0x000fe8000c101d04 */
[----:B------:R-:W-:Y:S04]  /*2be0*/  STG.E.128 [R2.64+0x2010], R84 ;  /* 0x0020105402007986 */ /* 0x000fe8000c101d04 */
[----:B------:R-:W-:Y:S04]  /*2bf0*/  STG.E.128 [R8.64+0x2000], R20 ;  /* 0x0020001408007986 */ /* 0x000fe8000c101d04 */
[----:B------:R-:W-:Y:S04]  /*2c00*/  STG.E.128 [R8.64+0x2010], R56 ;  /* 0x0020103808007986 */ /* 0x000fe8000c101d04 */
[----:B------:R-:W-:Y:S04]  /*2c10*/  STG.E.128 [R2.64+0x4000], R32 ;  /* 0x0040002002007986 */ /* 0x000fe8000c101d04 */
[----:B------:R-:W-:Y:S04]  /*2c20*/  STG.E.128 [R2.64+0x4010], R36 ;  /* 0x0040102402007986 */ /* 0x000fe8000c101d04 */
[----:B------:R-:W-:Y:S04]  /*2c30*/  STG.E.128 [R8.64+0x4000], R28 ;  /* 0x0040001c08007986 */ /* 0x000fe8000c101d04 */
[----:B------:R-:W-:Y:S01]  /*2c40*/  STG.E.128 [R8.64+0x4010], R44 ;  /* 0x0040102c08007986 */ /* 0x000fe2000c101d04 */
[----:B------:R-:W-:Y:S05]  /*2c50*/  EXIT ;  /* 0x000000000000794d */ /* 0x000fea0003800000 */
.L_x_21:
[----:B------:R-:W-:Y:S01]  /*2c60*/  HFMA2.MMA R26, -RZ, RZ, 0, 9.5367431640625e-07 ;  /* 0x00000010ff1a7435 */ /* 0x000fe200000001ff */
[----:B------:R-:W-:-:S02]  /*2c70*/  MOV R21, R23 ;  /* 0x0000001700157202 */ /* 0x000fc40000000f00 */
[----:B------:R-:W-:Y:S02]  /*2c80*/  MOV R22, 0x1f ;  /* 0x0000001f00167802 */ /* 0x000fe40000000f00 */
[----:B------:R-:W-:Y:S02]  /*2c90*/  MOV R27, 0xffffffff ;  /* 0xffffffff001b7802 */ /* 0x000fe40000000f00 */
[----:B------:R-:W-:Y:S02]  /*2ca0*/  MOV R2, 0x2cc0 ;  /* 0x00002cc000027802 */ /* 0x000fe40000000f00 */
[----:B-----5:R-:W-:Y:S05]  /*2cb0*/  CALL.REL.NOINC `($__internal_1_$__cuda_sm70_shflsync_down_p) ;  /* 0x0000045000007944 */ /* 0x020fea0003c00000 */
[----:B-1----:R-:W-:Y:S01]  /*2cc0*/  MOV R20, R26 ;  /* 0x0000001a00147202 */ /* 0x002fe20000000f00 */
[----:B0-----:R-:W-:Y:S05]  /*2cd0*/  BRA `(.L_x_25) ;  /* 0xffffe97000007947 */ /* 0x001fea000383ffff */
.L_x_22:
[----:B------:R-:W-:Y:S01]  /*2ce0*/  HFMA2.MMA R26, -RZ, RZ, 0, 9.5367431640625e-07 ;  /* 0x00000010ff1a7435 */ /* 0x000fe200000001ff */
[----:B------:R-:W-:Y:S02]  /*2cf0*/  MOV R21, R25 ;  /* 0x0000001900157202 */ /* 0x000fe40000000f00 */
[----:B------:R-:W-:Y:S02]  /*2d00*/  MOV R22, 0x1f ;  /* 0x0000001f00167802 */ /* 0x000fe40000000f00 */
[----:B------:R-:W-:-:S02]  /*2d10*/  MOV R27, 0xffffffff ;  /* 0xffffffff001b7802 */ /* 0x000fc40000000f00 */
[----:B------:R-:W-:Y:S02]  /*2d20*/  MOV R2, 0x2d40 ;  /* 0x00002d4000027802 */ /* 0x000fe40000000f00 */
[----:B01---5:R-:W-:Y:S05]  /*2d30*/  CALL.REL.NOINC `($__internal_1_$__cuda_sm70_shflsync_down_p) ;  /* 0x000003d000007944 */ /* 0x023fea0003c00000 */
[----:B------:R-:W-:Y:S01]  /*2d40*/  FADD.FTZ R23, R23, R20 ;  /* 0x0000001417177221 */ /* 0x000fe20000010000 */
[----:B0-----:R-:W-:Y:S01]  /*2d50*/  MOV R22, 0x1f ;  /* 0x0000001f00167802 */ /* 0x001fe20000000f00 */
[----:B-1----:R-:W-:Y:S01]  /*2d60*/  FADD.FTZ R25, R25, R26 ;  /* 0x0000001a19197221 */ /* 0x002fe20000010000 */
[----:B------:R-:W-:Y:S01]  /*2d70*/  HFMA2.MMA R26, -RZ, RZ, 0, 4.76837158203125e-07 ;  /* 0x00000008ff1a7435 */ /* 0x000fe200000001ff */
[----:B------:R-:W-:Y:S02]  /*2d80*/  MOV R27, 0xffffffff ;  /* 0xffffffff001b7802 */ /* 0x000fe40000000f00 */
[----:B------:R-:W-:Y:S02]  /*2d90*/  MOV R21, R23 ;  /* 0x0000001700157202 */ /* 0x000fe40000000f00 */
[----:B------:R-:W-:Y:S02]  /*2da0*/  MOV R2, 0x2dc0 ;  /* 0x00002dc000027802 */ /* 0x000fe40000000f00 */
[----:B------:R-:W-:Y:S05]  /*2db0*/  CALL.REL.NOINC `($__internal_1_$__cuda_sm70_shflsync_down_p) ;  /* 0x0000035000007944 */ /* 0x000fea0003c00000 */
[----:B-1----:R-:W-:Y:S01]  /*2dc0*/  MOV R20, R26 ;  /* 0x0000001a00147202 */ /* 0x002fe20000000f00 */
[----:B------:R-:W-:Y:S01]  /*2dd0*/  HFMA2.MMA R26, -RZ, RZ, 0, 4.76837158203125e-07 ;  /* 0x00000008ff1a7435 */ /* 0x000fe200000001ff */
[----:B0-----:R-:W-:-:S02]  /*2de0*/  MOV R21, R25 ;  /* 0x0000001900157202 */ /* 0x001fc40000000f00 */
[----:B------:R-:W-:Y:S02]  /*2df0*/  MOV R22, 0x1f ;  /* 0x0000001f00167802 */ /* 0x000fe40000000f00 */
[----:B------:R-:W-:Y:S02]  /*2e00*/  MOV R27, 0xffffffff ;  /* 0xffffffff001b7802 */ /* 0x000fe40000000f00 */
[----:B------:R-:W-:Y:S02]  /*2e10*/  MOV R2, 0x2e30 ;  /* 0x00002e3000027802 */ /* 0x000fe40000000f00 */
[----:B------:R-:W-:Y:S05]  /*2e20*/  CALL.REL.NOINC `($__internal_1_$__cuda_sm70_shflsync_down_p) ;  /* 0x000002e000007944 */ /* 0x000fea0003c00000 */
[----:B------:R-:W-:Y:S01]  /*2e30*/  FADD.FTZ R23, R20, R23 ;  /* 0x0000001714177221 */ /* 0x000fe20000010000 */
[----:B0-----:R-:W-:Y:S01]  /*2e40*/  MOV R22, 0x1f ;  /* 0x0000001f00167802 */ /* 0x001fe20000000f00 */
[----:B-1----:R-:W-:Y:S01]  /*2e50*/  FADD.FTZ R25, R25, R26 ;  /* 0x0000001a19197221 */ /* 0x002fe20000010000 */
[----:B------:R-:W-:Y:S01]  /*2e60*/  HFMA2.MMA R26, -RZ, RZ, 0, 2.384185791015625e-07 ;  /* 0x00000004ff1a7435 */ /* 0x000fe200000001ff */
[----:B------:R-:W-:Y:S02]  /*2e70*/  MOV R27, 0xffffffff ;  /* 0xffffffff001b7802 */ /* 0x000fe40000000f00 */
[----:B------:R-:W-:-:S02]  /*2e80*/  MOV R21, R23 ;  /* 0x0000001700157202 */ /* 0x000fc40000000f00 */
[----:B------:R-:W-:Y:S02]  /*2e90*/  MOV R2, 0x2eb0 ;  /* 0x00002eb000027802 */ /* 0x000fe40000000f00 */
[----:B------:R-:W-:Y:S05]  /*2ea0*/  CALL.REL.NOINC `($__internal_1_$__cuda_sm70_shflsync_down_p) ;  /* 0x0000026000007944 */ /* 0x000fea0003c00000 */
[----:B-1----:R-:W-:Y:S01]  /*2eb0*/  MOV R20, R26 ;  /* 0x0000001a00147202 */ /* 0x002fe20000000f00 */
[----:B------:R-:W-:Y:S01]  /*2ec0*/  HFMA2.MMA R26, -RZ, RZ, 0, 2.384185791015625e-07 ;  /* 0x00000004ff1a7435 */ /* 0x000fe200000001ff */
[----:B0-----:R-:W-:Y:S02]  /*2ed0*/  MOV R21, R25 ;  /* 0x0000001900157202 */ /* 0x001fe40000000f00 */
[----:B------:R-:W-:Y:S02]  /*2ee0*/  MOV R22, 0x1f ;  /* 0x0000001f00167802 */ /* 0x000fe40000000f00 */
[----:B------:R-:W-:Y:S02]  /*2ef0*/  MOV R27, 0xffffffff ;  /* 0xffffffff001b7802 */ /* 0x000fe40000000f00 */
[----:B------:R-:W-:Y:S02]  /*2f00*/  MOV R2, 0x2f20 ;  /* 0x00002f2000027802 */ /* 0x000fe40000000f00 */
[----:B------:R-:W-:Y:S05]  /*2f10*/  CALL.REL.NOINC `($__internal_1_$__cuda_sm70_shflsync_down_p) ;  /* 0x000001f000007944 */ /* 0x000fea0003c00000 */
[----:B------:R-:W-:Y:S01]  /*2f20*/  FADD.FTZ R23, R20, R23 ;  /* 0x0000001714177221 */ /* 0x000fe20000010000 */
[----:B0-----:R-:W-:Y:S01]  /*2f30*/  MOV R22, 0x1f ;  /* 0x0000001f00167802 */ /* 0x001fe20000000f00 */
[----:B-1----:R-:W-:Y:S01]  /*2f40*/  FADD.FTZ R25, R25, R26 ;  /* 0x0000001a19197221 */ /* 0x002fe20000010000 */
[----:B------:R-:W-:Y:S01]  /*2f50*/  HFMA2.MMA R26, -RZ, RZ, 0, 1.1920928955078125e-07 ;  /* 0x00000002ff1a7435 */ /* 0x000fe200000001ff */
[----:B------:R-:W-:-:S02]  /*2f60*/  MOV R27, 0xffffffff ;  /* 0xffffffff001b7802 */ /* 0x000fc40000000f00 */
[----:B------:R-:W-:Y:S02]  /*2f70*/  MOV R21, R23 ;  /* 0x0000001700157202 */ /* 0x000fe40000000f00 */
[----:B------:R-:W-:Y:S02]  /*2f80*/  MOV R2, 0x2fa0 ;  /* 0x00002fa000027802 */ /* 0x000fe40000000f00 */
[----:B------:R-:W-:Y:S05]  /*2f90*/  CALL.REL.NOINC `($__internal_1_$__cuda_sm70_shflsync_down_p) ;  /* 0x0000017000007944 */ /* 0x000fea0003c00000 */
[----:B-1----:R-:W-:Y:S01]  /*2fa0*/  MOV R20, R26 ;  /* 0x0000001a00147202 */ /* 0x002fe20000000f00 */
[----:B------:R-:W-:Y:S01]  /*2fb0*/  HFMA2.MMA R26, -RZ, RZ, 0, 1.1920928955078125e-07 ;  /* 0x00000002ff1a7435 */ /* 0x000fe200000001ff */
[----:B0-----:R-:W-:Y:S02]  /*2fc0*/  MOV R21, R25 ;  /* 0x0000001900157202 */ /* 0x001fe40000000f00 */
[----:B------:R-:W-:Y:S02]  /*2fd0*/  MOV R22, 0x1f ;  /* 0x0000001f00167802 */ /* 0x000fe40000000f00 */
[----:B------:R-:W-:Y:S02]  /*2fe0*/  MOV R27, 0xffffffff ;  /* 0xffffffff001b7802 */ /* 0x000fe40000000f00 */
[----:B------:R-:W-:-:S02]  /*2ff0*/  MOV R2, 0x3010 ;  /* 0x0000301000027802 */ /* 0x000fc40000000f00 */
[----:B------:R-:W-:Y:S05]  /*3000*/  CALL.REL.NOINC `($__internal_1_$__cuda_sm70_shflsync_down_p) ;  /* 0x0000010000007944 */ /* 0x000fea0003c00000 */
[----:B------:R-:W-:Y:S01]  /*3010*/  FADD.FTZ R23, R20, R23 ;  /* 0x0000001714177221 */ /* 0x000fe20000010000 */
[----:B0-----:R-:W-:Y:S01]  /*3020*/  MOV R22, 0x1f ;  /* 0x0000001f00167802 */ /* 0x001fe20000000f00 */
[----:B-1----:R-:W-:Y:S01]  /*3030*/  FADD.FTZ R25, R25, R26 ;  /* 0x0000001a19197221 */ /* 0x002fe20000010000 */
[----:B------:R-:W-:Y:S01]  /*3040*/  HFMA2.MMA R26, -RZ, RZ, 0, 5.9604644775390625e-08 ;  /* 0x00000001ff1a7435 */ /* 0x000fe200000001ff */
[----:B------:R-:W-:-:S02]  /*3050*/  MOV R27, 0xffffffff ;  /* 0xffffffff001b7802 */ /* 0x000fc40000000f00 */
[----:B------:R-:W-:Y:S02]  /*3060*/  MOV R21, R23 ;  /* 0x0000001700157202 */ /* 0x000fe40000000f00 */
[----:B------:R-:W-:Y:S02]  /*3070*/  MOV R2, 0x3090 ;  /* 0x0000309000027802 */ /* 0x000fe40000000f00 */
[----:B------:R-:W-:Y:S05]  /*3080*/  CALL.REL.NOINC `($__internal_1_$__cuda_sm70_shflsync_down_p) ;  /* 0x0000008000007944 */ /* 0x000fea0003c00000 */
[----:B-1----:R-:W-:Y:S01]  /*3090*/  MOV R24, R26 ;  /* 0x0000001a00187202 */ /* 0x002fe20000000f00 */
[----:B------:R-:W-:Y:S01]  /*30a0*/  HFMA2.MMA R26, -RZ, RZ, 0, 5.9604644775390625e-08 ;  /* 0x00000001ff1a7435 */ /* 0x000fe200000001ff */
[----:B0-----:R-:W-:Y:S02]  /*30b0*/  MOV R21, R25 ;  /* 0x0000001900157202 */ /* 0x001fe40000000f00 */
[----:B------:R-:W-:Y:S02]  /*30c0*/  MOV R22, 0x1f ;  /* 0x0000001f00167802 */ /* 0x000fe40000000f00 */
[----:B------:R-:W-:Y:S02]  /*30d0*/  MOV R27, 0xffffffff ;  /* 0xffffffff001b7802 */ /* 0x000fe40000000f00 */
[----:B------:R-:W-:-:S02]  /*30e0*/  MOV R2, 0x3100 ;  /* 0x0000310000027802 */ /* 0x000fc40000000f00 */
[----:B------:R-:W-:Y:S05]  /*30f0*/  CALL.REL.NOINC `($__internal_1_$__cuda_sm70_shflsync_down_p) ;  /* 0x0000001000007944 */ /* 0x000fea0003c00000 */
[----:B01----:R-:W-:Y:S05]  /*3100*/  BRA `(.L_x_26) ;  /* 0xffffe66000007947 */ /* 0x003fea000383ffff */
        .weak           $__internal_1_$__cuda_sm70_shflsync_down_p
        .type           $__internal_1_$__cuda_sm70_shflsync_down_p,@function
        .size           $__internal_1_$__cuda_sm70_shflsync_down_p,(.L_x_9255 - $__internal_1_$__cuda_sm70_shflsync_down_p)
$__internal_1_$__cuda_sm70_shflsync_down_p:
[----:B------:R-:W-:Y:S01]  /*3110*/  HFMA2.MMA R3, -RZ, RZ, 0, 0 ;  /* 0x00000000ff037435 */ /* 0x000fe200000001ff */
[----:B------:R-:W-:Y:S04]  /*3120*/  WARPSYNC R27 ;  /* 0x0000001b00007348 */ /* 0x000fe80003800000 */
[----:B------:R0:W1:Y:S01]  /*3130*/  SHFL.DOWN PT, R26, R21, R26, R22 ;  /* 0x0800001a151a7389 */ /* 0x00006200000e0016 */
[----:B------:R-:W-:Y:S05]  /*3140*/  RET.REL.NODEC R2 `(_ZN10layer_norm13ln_bwd_kernelINS_13Kernel_traitsI13__nv_bfloat16S2_S2_S2_fjLj6144ELj1ELj1ELj8ELj16ENS_18Kernel_traits_baseILj6144ES2_S2_S2_S2_fjLj256EEEEELb0ELb0ELb0ELb1EEEvNS_9BwdParamsE) ;  /* 0xffffceb002007950 */ /* 0x000fea0003c3ffff */
.L_x_27:
        /* <DEDUP_REMOVED lines=11> */
.L_x_9255:


//--------------------- .text._ZN10layer_norm13ln_bwd_kernelINS_13Kernel_traitsI13__nv_bfloat16S2_S2_S2_fjLj6144ELj1ELj1ELj8ELj16ENS_18Kernel_traits_baseILj6144ES2_S2_S2_S2_fjLj256EEEEELb0ELb0ELb1ELb0EEEvNS_9BwdParamsE --------------------------
	.section	.text._ZN10layer_norm13ln_bwd_kernelINS_13Kernel_traitsI13__nv_bfloat16S2_S2_S2_fjLj6144ELj1ELj1ELj8ELj16ENS_18Kernel_traits_baseILj6144ES2_S2_S2_S2_fjLj256EEEEELb0ELb0ELb1ELb0EEEvNS_9BwdParamsE,"ax",@progbits
	.sectioninfo	@"SHI_REGISTERS=170"
	.align	128
        .global         _ZN10layer_norm13ln_bwd_kernelINS_13Kernel_traitsI13__nv_bfloat16S2_S2_S2_fjLj6144ELj1ELj1ELj8ELj16ENS_18Kernel_traits_baseILj6144ES2_S2_S2_S2_fjLj256EEEEELb0ELb0ELb1ELb0EEEvNS_9BwdParamsE
        .type           _ZN10layer_norm13ln_bwd_kernelINS_13Kernel_traitsI13__nv_bfloat16S2_S2_S2_fjLj6144ELj1ELj1ELj8ELj16ENS_18Kernel_traits_baseILj6144ES2_S2_S2_S2_fjLj256EEEEELb0ELb0ELb1ELb0EEEvNS_9BwdParamsE,@function
        .size           _ZN10layer_norm13ln_bwd_kernelINS_13Kernel_traitsI13__nv_bfloat16S2_S2_S2_fjLj6144ELj1ELj1ELj8ELj16ENS_18Kernel_traits_baseILj6144ES2_S2_S2_S2_fjLj256EEEEELb0ELb0ELb1ELb0EEEvNS_9BwdParamsE,(.L_x_9256 - _ZN10layer_norm13ln_bwd_kernelINS_13Kernel_traitsI13__nv_bfloat16S2_S2_S2_fjLj6144ELj1ELj1ELj8ELj16ENS_18Kernel_traits_baseILj6144ES2_S2_S2_S2_fjLj256EEEEELb0ELb0ELb1ELb0EEEvNS_9BwdParamsE)
        .other          _ZN10layer_norm13ln_bwd_kernelINS_13Kernel_traitsI13__nv_bfloat16S2_S2_S2_fjLj6144ELj1ELj1ELj8ELj16ENS_18Kernel_traits_baseILj6144ES2_S2_S2_S2_fjLj256EEEEELb0ELb0ELb1ELb0EEEvNS_9BwdParamsE,@"STO_CUDA_ENTRY STV_DEFAULT"
_ZN10layer_norm13ln_bwd_kernelINS_13Kernel_traitsI13__nv_bfloat16S2_S2_S2_fjLj6144ELj1ELj1ELj8ELj16ENS_18Kernel_traits_baseILj6144ES2_S2_S2_S2_fjLj256EEEEELb0ELb0ELb1ELb0EEEvNS_9BwdParamsE:
.text._ZN10layer_norm13ln_bwd_kernelINS_13Kernel_traitsI13__nv_bfloat16S2_S2_S2_fjLj6144ELj1ELj1ELj8ELj16ENS_18Kernel_traits_baseILj6144ES2_S2_S2_S2_fjLj256EEEEELb0ELb0ELb1ELb0EEEvNS_9BwdParamsE:
        /* <DEDUP_REMOVED lines=13> */
[----:B------:R-:W-:Y:S02]  /*00d0*/  @P3 IMAD.MOV.U32 R7, RZ, RZ, 0x10 ;  /* 0x00000010ff073424 */ /* 0x000fe400078e00ff */
        /* <DEDUP_REMOVED lines=37> */
[----:B0-----:R-:W0:Y:S01]  /*0330*/  LDC.U8 R163, c[0x0][0x1f0] ;  /* 0x00007c00ffa37b82 */ /* 0x001e220000000000 */
[--C-:B-----5:R-:W-:Y:S01]  /*0340*/  PRMT R84, RZ, 0x5410, R88.reuse ;  /* 0x00005410ff547816 */ /* 0x120fe20000000058 */
[----:B------:R-:W-:Y:S01]  /*0350*/  HFMA2.MMA R104, -RZ, RZ, 0, 5.9604644775390625e-08 ;  /* 0x00000001ff687435 */ /* 0x000fe200000001ff */
[----:B------:R-:W-:-:S02]  /*0360*/  PRMT R86, RZ, 0x7610, R88 ;  /* 0x00007610ff567816 */ /* 0x000fc40000000058 */
[--C-:B------:R-:W-:Y:S02]  /*0370*/  PRMT R85, RZ, 0x5410, R89.reuse ;  /* 0x00005410ff557816 */ /* 0x100fe40000000059 */
        /* <DEDUP_REMOVED lines=12> */
[----:B------:R-:W-:Y:S02]  /*0440*/  PRMT R99, RZ, 0x7610, R99 ;  /* 0x00007610ff637816 */ /* 0x000fe40000000063 */
[--C-:B------:R-:W-:Y:S02]  /*0450*/  PRMT R101, RZ, 0x5410, R8.reuse ;  /* 0x00005410ff657816 */ /* 0x100fe40000000008 */
[----:B------:R-:W-:Y:S02]  /*0460*/  MOV R61, RZ ;  /* 0x000000ff003d7202 */ /* 0x000fe40000000f00 */
[----:B------:R-:W-:Y:S02]  /*0470*/  PRMT R103, RZ, 0x7610, R8 ;  /* 0x00007610ff677816 */ /* 0x000fe40000000008 */
[----:B------:R-:W-:-:S02]  /*0480*/  PRMT R102, RZ, 0x5410, R9 ;  /* 0x00005410ff667816 */ /* 0x000fc40000000009 */
[----:B------:R-:W-:Y:S02]  /*0490*/  PRMT R105, RZ, 0x7610, R9 ;  /* 0x00007610ff697816 */ /* 0x000fe40000000009 */
[--C-:B------:R-:W-:Y:S02]  /*04a0*/  PRMT R106, RZ, 0x5410, R10.reuse ;  /* 0x00005410ff6a7816 */ /* 0x100fe4000000000a */
[----:B------:R-:W-:Y:S02]  /*04b0*/  PRMT R107, RZ, 0x7610, R10 ;  /* 0x00007610ff6b7816 */ /* 0x000fe4000000000a */
[--C-:B------:R-:W-:Y:S02]  /*04c0*/  PRMT R108, RZ, 0x5410, R11.reuse ;  /* 0x00005410ff6c7816 */ /* 0x100fe4000000000b */
[----:B0-----:R-:W-:Y:S02]  /*04d0*/  PRMT R109, RZ, 0x7610, R11 ;  /* 0x00007610ff6d7816 */ /* 0x001fe4000000000b */
.L_x_122:
[----:B------:R-:W-:-:S04]  /*04e0*/  IMAD.MOV.U32 R79, RZ, RZ, 0x4 ;  /* 0x00000004ff4f7424 */ /* 0x000fc800078e00ff */
[----:B------:R-:W-:-:S05]  /*04f0*/  IMAD.WIDE R2, R100, R79, c[0x0][0x1d8] ;  /* 0x0000760064027625 */ /* 0x000fca00078e024f */
[----:B------:R0:W2:Y:S01]  /*0500*/  LDG.E R78, [R2.64] ;  /* 0x00000004024e7981 */ /* 0x0000a2000c1e1900 */
[----:B------:R-:W-:-:S04]  /*0510*/  IMAD.WIDE R72, R100, R79, c[0x0][0x1a8] ;  /* 0x00006a0064487625 */ /* 0x000fc800078e024f */
[C---:B------:R-:W-:Y:S01]  /*0520*/  IMAD.WIDE R74, R100.reuse, R79, c[0x0][0x1d0] ;  /* 0x00007400644a7625 */ /* 0x040fe200078e024f */
[----:B------:R1:W5:Y:S04]  /*0530*/  LDG.E R110, [R72.64] ;  /* 0x00000004486e7981 */ /* 0x000368000c1e1900 */
[----:B------:R1:W5:Y:S01]  /*0540*/  LDG.E R80, [R74.64] ;  /* 0x000000044a507981 */ /* 0x000362000c1e1900 */
[----:B------:R-:W-:Y:S01]  /*0550*/  IMAD R76, R100, c[0x0][0x168], RZ ;  /* 0x00005a00644c7a24 */ /* 0x000fe200078e02ff */
[----:B------:R-:W-:Y:S01]  /*0560*/  LOP3.LUT R162, R161, 0xff, RZ, 0xc0, !PT ;  /* 0x000000ffa1a27812 */ /* 0x000fe200078ec0ff */
[----:B------:R-:W-:Y:S01]  /*0570*/  BSSY B0, `(.L_x_29) ;  /* 0x0000129000007945 */ /* 0x000fe20003800000 */
[----:B------:R-:W-:Y:S02]  /*0580*/  MOV R81, 0x10 ;  /* 0x0000001000517802 */ /* 0x000fe40000000f00 */
[----:B------:R-:W-:-:S04]  /*0590*/  SHF.R.S32.HI R77, RZ, 0x1f, R76 ;  /* 0x0000001fff4d7819 */ /* 0x000fc8000001144c */
[----:B------:R-:W-:-:S04]  /*05a0*/  LEA.HI R77, R77, R76, RZ, 0x3 ;  /* 0x0000004c4d4d7211 */ /* 0x000fc800078f18ff */
[----:B------:R-:W-:-:S05]  /*05b0*/  LEA.HI.SX32 R112, R77, R162, 0x1d ;  /* 0x000000a24d707211 */ /* 0x000fca00078feaff */
[----:B0-----:R-:W-:Y:S01]  /*05c0*/  IMAD.WIDE.U32 R2, R112, R81, c[0x0][0x218] ;  /* 0x0000860070027625 */ /* 0x001fe200078e0051 */
[----:B--2---:R-:W-:-:S13]  /*05d0*/  ISETP.GT.AND P1, PT, R78, RZ, PT ;  /* 0x000000ff4e00720c */ /* 0x004fda0003f24270 */
[----:B------:R-:W-:Y:S05]  /*05e0*/  @P1 BRA `(.L_x_30) ;  /* 0x000001b000001947 */ /* 0x000fea0003800000 */
[----:B-1----:R-:W-:Y:S01]  /*05f0*/  BSSY B1, `(.L_x_31) ;  /* 0x0000008000017945 */ /* 0x002fe20003800000 */
[----:B------:R-:W-:Y:S01]  /*0600*/  MOV R72, R112 ;  /* 0x0000007000487202 */ /* 0x000fe20000000f00 */
[----:B------:R-:W-:Y:S05]  /*0610*/  @!P4 BRA `(.L_x_32) ;  /* 0x000000500000c947 */ /* 0x000fea0003800000 */
[----:B------:R-:W-:-:S04]  /*0620*/  ISETP.NE.U32.AND P0, PT, RZ, c[0x0][0x218], PT ;  /* 0x00008600ff007a0c */ /* 0x000fc80003f05070 */
[----:B------:R-:W-:-:S13]  /*0630*/  ISETP.NE.AND.EX P0, PT, RZ, c[0x0][0x21c], PT, P0 ;  /* 0x00008700ff007a0c */ /* 0x000fda0003f05300 */
[----:B------:R-:W-:Y:S05]  /*0640*/  @!P0 BRA `(.L_x_33) ;  /* 0x0000001000008947 */ /* 0x000fea0003800000 */
[----:B------:R0:W5:Y:S02]  /*0650*/  LDG.E.128 R12, [R2.64] ;  /* 0x00000004020c7981 */ /* 0x000164000c1e1d00 */
.L_x_33:
[----:B------:R-:W-:Y:S02]  /*0660*/  IADD3 R72, R112, 0x100, RZ ;  /* 0x0000010070487810 */ /* 0x000fe40007ffe0ff */
.L_x_32:
[----:B------:R-:W-:Y:S05]  /*0670*/  BSYNC B1 ;  /* 0x0000000000017941 */ /* 0x000fea0003800000 */
.L_x_31:
[----:B------:R-:W-:Y:S01]  /*0680*/  BSSY B1, `(.L_x_34) ;  /* 0x0000008000017945 */ /* 0x000fe20003800000 */
[----:B------:R-:W-:Y:S05]  /*0690*/  @!P3 BRA `(.L_x_35) ;  /* 0x000000600000b947 */ /* 0x000fea0003800000 */
[----:B------:R-:W-:-:S04]  /*06a0*/  ISETP.NE.U32.AND P0, PT, RZ, c[0x0][0x218], PT ;  /* 0x00008600ff007a0c */ /* 0x000fc80003f05070 */
[----:B------:R-:W-:-:S13]  /*06b0*/  ISETP.NE.AND.EX P0, PT, RZ, c[0x0][0x21c], PT, P0 ;  /* 0x00008700ff007a0c */ /* 0x000fda0003f05300 */
[----:B------:R-:W-:Y:S05]  /*06c0*/  @!P0 BRA `(.L_x_36) ;  /* 0x0000002000008947 */ /* 0x000fea0003800000 */
[----:B------:R-:W-:-:S06]  /*06d0*/  IMAD.WIDE.U32 R8, R72, R81, c[0x0][0x218] ;  /* 0x0000860048087625 */ /* 0x000fcc00078e0051 */
[----:B------:R-:W5:Y:S02]  /*06e0*/  LDG.E.128 R8, [R8.64] ;  /* 0x0000000408087981 */ /* 0x000f64000c1e1d00 */
.L_x_36:
[----:B------:R-:W-:Y:S02]  /*06f0*/  IADD3 R72, R72, 0x100, RZ ;  /* 0x0000010048487810 */ /* 0x000fe40007ffe0ff */
.L_x_35:
[----:B------:R-:W-:Y:S05]  /*0700*/  BSYNC B1 ;  /* 0x0000000000017941 */ /* 0x000fea0003800000 */
.L_x_34:
[----:B------:R-:W-:Y:S01]  /*0710*/  ISETP.NE.U32.AND P0, PT, RZ, c[0x0][0x218], PT ;  /* 0x00008600ff007a0c */ /* 0x000fe20003f05070 */
[----:B------:R-:W-:Y:S01]  /*0720*/  HFMA2.MMA R83, -RZ, RZ, 0, 0 ;  /* 0x00000000ff537435 */ /* 0x000fe200000001ff */
[----:B------:R-:W-:Y:S02]  /*0730*/  IMAD.MOV.U32 R159, RZ, RZ, RZ ;  /* 0x000000ffff9f7224 */ /* 0x000fe400078e00ff */
[----:B------:R-:W-:-:S04]  /*0740*/  ISETP.NE.AND.EX P0, PT, RZ, c[0x0][0x21c], PT, P0 ;  /* 0x00008700ff007a0c */ /* 0x000fc80003f05300 */
[----:B------:R-:W-:-:S13]  /*0750*/  ISETP.LT.U32.OR P0, PT, R0, 0x300, !P0 ;  /* 0x000003000000780c */ /* 0x000fda0004701470 */
[----:B------:R-:W-:Y:S05]  /*0760*/  @P0 BRA `(.L_x_37) ;  /* 0x0000109000000947 */ /* 0x000fea0003800000 */
[----:B------:R-:W-:-:S06]  /*0770*/  IMAD.WIDE.U32 R4, R72, R81, c[0x0][0x218] ;  /* 0x0000860048047625 */ /* 0x000fcc00078e0051 */
[----:B------:R-:W5:Y:S01]  /*0780*/  LDG.E.128 R4, [R4.64] ;  /* 0x0000000404047981 */ /* 0x000f62000c1e1d00 */
[----:B------:R-:W-:Y:S05]  /*0790*/  BRA `(.L_x_37) ;  /* 0x0000106000007947 */ /* 0x000fea0003800000 */
.L_x_30:
[----:B-1----:R-:W-:-:S06]  /*07a0*/  IMAD.WIDE R72, R100, R79, c[0x0][0x1a0] ;  /* 0x0000680064487625 */ /* 0x002fcc00078e024f */
[----:B------:R-:W2:Y:S01]  /*07b0*/  LDG.E R72, [R72.64] ;  /* 0x0000000448487981 */ /* 0x000ea2000c1e1900 */
[----:B------:R-:W-:Y:S01]  /*07c0*/  IADD3 R74, R78, -0x1, RZ ;  /* 0xffffffff4e4a7810 */ /* 0x000fe20007ffe0ff */
[----:B------:R-:W-:Y:S01]  /*07d0*/  BSSY B1, `(.L_x_38) ;  /* 0x000005c000017945 */ /* 0x000fe20003800000 */
[----:B------:R-:W-:Y:S01]  /*07e0*/  ISETP.NE.AND P0, PT, R163, RZ, PT ;  /* 0x000000ffa300720c */ /* 0x000fe20003f05270 */
[----:B------:R-:W-:Y:S01]  /*07f0*/  HFMA2.MMA R159, -RZ, RZ, 0, 0 ;  /* 0x00000000ff9f7435 */ /* 0x000fe200000001ff */
[----:B------:R-:W-:Y:S01]  /*0800*/  MOV R83, RZ ;  /* 0x000000ff00537202 */ /* 0x000fe20000000f00 */
[----:B------:R-:W-:Y:S01]  /*0810*/  IMAD R74, R74, c[0x0][0x168], RZ ;  /* 0x00005a004a4a7a24 */ /* 0x000fe200078e02ff */
[----:B------:R-:W-:-:S04]  /*0820*/  MOV R164, R112 ;  /* 0x0000007000a47202 */ /* 0x000fc80000000f00 */
[----:B------:R-:W-:-:S04]  /*0830*/  SHF.R.S32.HI R75, RZ, 0x1f, R74 ;  /* 0x0000001fff4b7819 */ /* 0x000fc8000001144a */
[----:B------:R-:W-:-:S04]  /*0840*/  LEA.HI R75, R75, R74, RZ, 0x3 ;  /* 0x0000004a4b4b7211 */ /* 0x000fc800078f18ff */
[----:B------:R-:W-:Y:S02]  /*0850*/  LEA.HI.SX32 R162, R75, R162, 0x1d ;  /* 0x000000a24ba27211 */ /* 0x000fe400078feaff */
[----:B--2---:R-:W-:Y:S01]  /*0860*/  FSEL R82, R72, RZ, !P0 ;  /* 0x000000ff48527208 */ /* 0x004fe20004000000 */
[----:B------:R-:W-:Y:S05]  /*0870*/  @!P4 BRA `(.L_x_39) ;  /* 0x000005100000c947 */ /* 0x000fea0003800000 */
[----:B------:R-:W-:-:S04]  /*0880*/  IMAD.WIDE.U32 R72, R112, R81, c[0x0][0x188] ;  /* 0x0000620070487625 */ /* 0x000fc800078e0051 */
[----:B------:R-:W-:Y:S02]  /*0890*/  IMAD.WIDE.U32 R76, R162, R81, c[0x0][0x208] ;  /* 0x00008200a24c7625 */ /* 0x000fe400078e0051 */
[----:B------:R-:W2:Y:S04]  /*08a0*/  LDG.E.128 R72, [R72.64] ;  /* 0x0000000448487981 */ /* 0x000ea8000c1e1d00 */
[----:B------:R-:W3:Y:S01]  /*08b0*/  LDG.E.128 R76, [R76.64] ;  /* 0x000000044c4c7981 */ /* 0x000ee2000c1e1d00 */
[----:B------:R-:W-:-:S04]  /*08c0*/  ISETP.NE.U32.AND P0, PT, RZ, c[0x0][0x218], PT ;  /* 0x00008600ff007a0c */ /* 0x000fc80003f05070 */
[----:B------:R-:W-:-:S13]  /*08d0*/  ISETP.NE.AND.EX P0, PT, RZ, c[0x0][0x21c], PT, P0 ;  /* 0x00008700ff007a0c */ /* 0x000fda0003f05300 */
[----:B------:R0:W5:Y:S01]  /*08e0*/  @P0 LDG.E.128 R12, [R2.64] ;  /* 0x00000004020c0981 */ /* 0x000162000c1e1d00 */
[----:B------:R-:W-:Y:S02]  /*08f0*/  IADD3 R162, R162, 0x100, RZ ;  /* 0x00000100a2a27810 */ /* 0x000fe40007ffe0ff */
[----:B------:R-:W-:Y:S02]  /*0900*/  IADD3 R164, R112, 0x100, RZ ;  /* 0x0000010070a47810 */ /* 0x000fe40007ffe0ff */
[--C-:B--2---:R-:W-:Y:S02]  /*0910*/  PRMT R147, RZ, 0x7610, R73.reuse ;  /* 0x00007610ff937816 */ /* 0x104fe40000000049 */
[--C-:B0-----:R-:W-:Y:S02]  /*0920*/  PRMT R3, RZ, 0x5410, R72.reuse ;  /* 0x00005410ff037816 */ /* 0x101fe40000000048 */
[----:B------:R-:W-:Y:S02]  /*0930*/  PRMT R143, RZ, 0x5410, R73 ;  /* 0x00005410ff8f7816 */ /* 0x000fe40000000049 */
[----:B------:R-:W-:Y:S01]  /*0940*/  PRMT R153, RZ, 0x5410, R75 ;  /* 0x00005410ff997816 */ /* 0x000fe2000000004b */
[C---:B------:R-:W-:Y:S01]  /*0950*/  FADD.FTZ R3, -R82.reuse, R3 ;  /* 0x0000000352037221 */ /* 0x040fe20000010100 */
[----:B------:R-:W-:Y:S01]  /*0960*/  PRMT R159, RZ, 0x7610, R75 ;  /* 0x00007610ff9f7816 */ /* 0x000fe2000000004b */
[C---:B------:R-:W-:Y:S01]  /*0970*/  FADD.FTZ R75, -R82.reuse, R147 ;  /* 0x00000093524b7221 */ /* 0x040fe20000010100 */
[----:B------:R-:W-:Y:S01]  /*0980*/  PRMT R83, RZ, 0x7610, R72 ;  /* 0x00007610ff537816 */ /* 0x000fe20000000048 */
[----:B------:R-:W-:Y:S01]  /*0990*/  FADD.FTZ R145, -R82, R143 ;  /* 0x0000008f52917221 */ /* 0x000fe20000010100 */
[----:B---3--:R-:W-:Y:S01]  /*09a0*/  PRMT R73, RZ, 0x5410, R76 ;  /* 0x00005410ff497816 */ /* 0x008fe2000000004c */
[----:B-----5:R-:W-:Y:S01]  /*09b0*/  FMUL.FTZ R150, R110, R75 ;  /* 0x0000004b6e967220 */ /* 0x020fe20000410000 */
[----:B------:R-:W-:Y:S01]  /*09c0*/  PRMT R151, RZ, 0x7610, R74 ;  /* 0x00007610ff977816 */ /* 0x000fe2000000004a */
[----:B------:R-:W-:Y:S01]  /*09d0*/  FADD.FTZ R83, -R82, R83 ;  /* 0x0000005352537221 */ /* 0x000fe20000010100 */
[----:B------:R-:W-:Y:S01]  /*09e0*/  PRMT R2, RZ, 0x7610, R77 ;  /* 0x00007610ff027816 */ /* 0x000fe2000000004d */
[----:B------:R-:W-:Y:S01]  /*09f0*/  FMUL.FTZ R143, R110, R3 ;  /* 0x000000036e8f7220 */ /* 0x000fe20000410000 */
[----:B------:R-:W-:Y:S01]  /*0a00*/  PRMT R76, RZ, 0x7610, R76 ;  /* 0x00007610ff4c7816 */ /* 0x000fe2000000004c */
[----:B------:R-:W-:Y:S01]  /*0a10*/  FMUL.FTZ R148, R84, R73 ;  /* 0x0000004954947220 */ /* 0x000fe20000410000 */
        /* <DEDUP_REMOVED lines=8> */
[--C-:B------:R-:W-:Y:S01]  /*0aa0*/  PRMT R77, RZ, 0x5410, R78.reuse ;  /* 0x00005410ff4d7816 */ /* 0x100fe2000000004e */
[----:B------:R-:W-:Y:S01]  /*0ab0*/  FMUL.FTZ R151, R87, R2 ;  /* 0x0000000257977220 */ /* 0x000fe20000410000 */
[----:B------:R-:W-:Y:S01]  /*0ac0*/  PRMT R78, RZ, 0x7610, R78 ;  /* 0x00007610ff4e7816 */ /* 0x000fe2000000004e */
[----:B------:R-:W-:-:S02]  /*0ad0*/  FMUL.FTZ R146, R110, R83 ;  /* 0x000000536e927220 */ /* 0x000fc40000410000 */
[----:B------:R-:W-:Y:S02]  /*0ae0*/  FMUL.FTZ R147, R86, R76 ;  /* 0x0000004c56937220 */ /* 0x000fe40000410000 */
[----:B------:R-:W-:Y:S02]  /*0af0*/  FADD.FTZ R2, RZ, R148 ;  /* 0x00000094ff027221 */ /* 0x000fe40000010000 */
[C---:B------:R-:W-:Y:S02]  /*0b00*/  FFMA.FTZ R3, R143.reuse, R148, RZ ;  /* 0x000000948f037223 */ /* 0x040fe400000100ff */
[----:B------:R-:W-:Y:S02]  /*0b10*/  FADD.FTZ R36, R36, R73 ;  /* 0x0000004924247221 */ /* 0x000fe40000010000 */
[----:B------:R-:W-:Y:S02]  /*0b20*/  FFMA.FTZ R60, R143, R73, R60 ;  /* 0x000000498f3c7223 */ /* 0x000fe4000001003c */
[----:B------:R-:W-:-:S02]  /*0b30*/  FADD.FTZ R38, R38, R152 ;  /* 0x0000009826267221 */ /* 0x000fc40000010000 */
[-C--:B------:R-:W-:Y:S02]  /*0b40*/  FFMA.FTZ R62, R145, R152.reuse, R62 ;  /* 0x00000098913e7223 */ /* 0x080fe4000001003e */
[----:B------:R-:W-:Y:S02]  /*0b50*/  FMUL.FTZ R152, R85, R152 ;  /* 0x0000009855987220 */ /* 0x000fe40000410000 */
[----:B------:R-:W-:Y:S02]  /*0b60*/  FADD.FTZ R73, R2, R147 ;  /* 0x0000009302497221 */ /* 0x000fe40000010000 */
[----:B------:R-:W-:Y:S02]  /*0b70*/  FFMA.FTZ R3, R146, R147, R3 ;  /* 0x0000009392037223 */ /* 0x000fe40000010003 */
[----:B------:R-:W-:Y:S02]  /*0b80*/  FADD.FTZ R149, -R82, R149 ;  /* 0x0000009552957221 */ /* 0x000fe40000010100 */
[----:B------:R-:W-:-:S02]  /*0b90*/  FADD.FTZ R2, R73, R152 ;  /* 0x0000009849027221 */ /* 0x000fc40000010000 */
[----:B------:R-:W-:Y:S02]  /*0ba0*/  FFMA.FTZ R3, R145, R152, R3 ;  /* 0x0000009891037223 */ /* 0x000fe40000010003 */
[----:B------:R-:W-:Y:S02]  /*0bb0*/  FMUL.FTZ R149, R110, R149 ;  /* 0x000000956e957220 */ /* 0x000fe40000410000 */
[----:B------:R-:W-:Y:S02]  /*0bc0*/  FMUL.FTZ R154, R88, R77 ;  /* 0x0000004d589a7220 */ /* 0x000fe40000410000 */
[----:B------:R-:W-:Y:S02]  /*0bd0*/  FADD.FTZ R73, R2, R151 ;  /* 0x0000009702497221 */ /* 0x000fe40000010000 */
[----:B------:R-:W-:Y:S02]  /*0be0*/  FFMA.FTZ R3, R150, R151, R3 ;  /* 0x0000009796037223 */ /* 0x000fe40000010003 */
[----:B------:R-:W-:-:S02]  /*0bf0*/  FADD.FTZ R155, -R82, R153 ;  /* 0x00000099529b7221 */ /* 0x000fc40000010100 */
[C---:B------:R-:W-:Y:S02]  /*0c00*/  FMUL.FTZ R156, R110.reuse, R79 ;  /* 0x0000004f6e9c7220 */ /* 0x040fe40000410000 */
[----:B------:R-:W-:Y:S02]  /*0c10*/  FMUL.FTZ R153, R89, R78 ;  /* 0x0000004e59997220 */ /* 0x000fe40000410000 */
[----:B------:R-:W-:Y:S02]  /*0c20*/  FADD.FTZ R2, R73, R154 ;  /* 0x0000009a49027221 */ /* 0x000fe40000010000 */
[----:B------:R-:W-:Y:S02]  /*0c30*/  FFMA.FTZ R3, R149, R154, R3 ;  /* 0x0000009a95037223 */ /* 0x000fe40000010003 */
[----:B------:R-:W-:Y:S02]  /*0c40*/  FMUL.FTZ R155, R110, R155 ;  /* 0x0000009b6e9b7220 */ /* 0x000fe40000410000 */
[----:B------:R-:W-:-:S02]  /*0c50*/  FADD.FTZ R159, -R82, R159 ;  /* 0x0000009f529f7221 */ /* 0x000fc40000010100 */
[----:B------:R-:W-:Y:S02]  /*0c60*/  FMUL.FTZ R158, R90, R157 ;  /* 0x0000009d5a9e7220 */ /* 0x000fe40000410000 */
[----:B------:R-:W-:Y:S02]  /*0c70*/  FADD.FTZ R73, R2, R153 ;  /* 0x0000009902497221 */ /* 0x000fe40000010000 */
[----:B------:R-:W-:Y:S02]  /*0c80*/  FFMA.FTZ R3, R156, R153, R3 ;  /* 0x000000999c037223 */ /* 0x000fe40000010003 */
[----:B------:R-:W-:Y:S02]  /*0c90*/  FADD.FTZ R34, R34, R157 ;  /* 0x0000009d22227221 */ /* 0x000fe40000010000 */
[----:B------:R-:W-:Y:S02]  /*0ca0*/  FFMA.FTZ R58, R155, R157, R58 ;  /* 0x0000009d9b3a7223 */ /* 0x000fe4000001003a */
[----:B------:R-:W-:-:S02]  /*0cb0*/  FMUL.FTZ R160, R110, R159 ;  /* 0x0000009f6ea07220 */ /* 0x000fc40000410000 */
[----:B------:R-:W-:Y:S02]  /*0cc0*/  FMUL.FTZ R157, R91, R72 ;  /* 0x000000485b9d7220 */ /* 0x000fe40000410000 */
        /* <DEDUP_REMOVED lines=12> */
.L_x_39:
[----:B------:R-:W-:Y:S05]  /*0d90*/  BSYNC B1 ;  /* 0x0000000000017941 */ /* 0x000fea0003800000 */
.L_x_38:
[----:B------:R-:W-:Y:S01]  /*0da0*/  BSSY B1, `(.L_x_40) ;  /* 0x0000054000017945 */ /* 0x000fe20003800000 */
[----:B------:R-:W-:Y:S05]  /*0db0*/  @!P3 BRA `(.L_x_41) ;  /* 0x000005200000b947 */ /* 0x000fea0003800000 */
[----:B------:R-:W-:-:S04]  /*0dc0*/  IMAD.WIDE.U32 R72, R164, R81, c[0x0][0x188] ;  /* 0x00006200a4487625 */ /* 0x000fc800078e0051 */
[----:B------:R-:W-:Y:S02]  /*0dd0*/  IMAD.WIDE.U32 R76, R162, R81, c[0x0][0x208] ;  /* 0x00008200a24c7625 */ /* 0x000fe400078e0051 */
[----:B------:R-:W2:Y:S04]  /*0de0*/  LDG.E.128 R72, [R72.64] ;  /* 0x0000000448487981 */ /* 0x000ea8000c1e1d00 */
[----:B------:R-:W3:Y:S01]  /*0df0*/  LDG.E.128 R76, [R76.64] ;  /* 0x000000044c4c7981 */ /* 0x000ee2000c1e1d00 */
[----:B------:R-:W-:-:S04]  /*0e00*/  ISETP.NE.U32.AND P0, PT, RZ, c[0x0][0x218], PT ;  /* 0x00008600ff007a0c */ /* 0x000fc80003f05070 */
[----:B------:R-:W-:-:S13]  /*0e10*/  ISETP.NE.AND.EX P0, PT, RZ, c[0x0][0x21c], PT, P0 ;  /* 0x00008700ff007a0c */ /* 0x000fda0003f05300 */
[----:B------:R-:W-:-:S05]  /*0e20*/  @P0 IMAD.WIDE.U32 R2, R164, R81, c[0x0][0x218] ;  /* 0x00008600a4020625 */ /* 0x000fca00078e0051 */
[----:B------:R0:W5:Y:S01]  /*0e30*/  @P0 LDG.E.128 R8, [R2.64] ;  /* 0x0000000402080981 */ /* 0x000162000c1e1d00 */
[----:B------:R-:W-:Y:S02]  /*0e40*/  IADD3 R162, R162, 0x100, RZ ;  /* 0x00000100a2a27810 */ /* 0x000fe40007ffe0ff */
[----:B------:R-:W-:Y:S02]  /*0e50*/  IADD3 R164, R164, 0x100, RZ ;  /* 0x00000100a4a47810 */ /* 0x000fe40007ffe0ff */
[--C-:B--2---:R-:W-:Y:S02]  /*0e60*/  PRMT R115, RZ, 0x5410, R73.reuse ;  /* 0x00005410ff737816 */ /* 0x104fe40000000049 */
[----:B------:R-:W-:Y:S02]  /*0e70*/  PRMT R117, RZ, 0x7610, R73 ;  /* 0x00007610ff757816 */ /* 0x000fe40000000049 */
[----:B0-----:R-:W-:Y:S01]  /*0e80*/  PRMT R3, RZ, 0x5410, R72 ;  /* 0x00005410ff037816 */ /* 0x001fe20000000048 */
[----:B------:R-:W-:Y:S01]  /*0e90*/  FADD.FTZ R115, -R82, R115 ;  /* 0x0000007352737221 */ /* 0x000fe20000010100 */
[----:B------:R-:W-:-:S02]  /*0ea0*/  PRMT R121, RZ, 0x5410, R74 ;  /* 0x00005410ff797816 */ /* 0x000fc4000000004a */
[----:B------:R-:W-:Y:S01]  /*0eb0*/  PRMT R113, RZ, 0x7610, R72 ;  /* 0x00007610ff717816 */ /* 0x000fe20000000048 */
[----:B------:R-:W-:Y:S01]  /*0ec0*/  FADD.FTZ R3, -R82, R3 ;  /* 0x0000000352037221 */ /* 0x000fe20000010100 */
[--C-:B---3--:R-:W-:Y:S01]  /*0ed0*/  PRMT R119, RZ, 0x5410, R77.reuse ;  /* 0x00005410ff777816 */ /* 0x108fe2000000004d */
[----:B-----5:R-:W-:Y:S01]  /*0ee0*/  FMUL.FTZ R115, R110, R115 ;  /* 0x000000736e737220 */ /* 0x020fe20000410000 */
[----:B------:R-:W-:Y:S01]  /*0ef0*/  PRMT R2, RZ, 0x7610, R77 ;  /* 0x00007610ff027816 */ /* 0x000fe2000000004d */
[C---:B------:R-:W-:Y:S01]  /*0f00*/  FADD.FTZ R77, -R82.reuse, R117 ;  /* 0x00000075524d7221 */ /* 0x040fe20000010100 */
[--C-:B------:R-:W-:Y:S01]  /*0f10*/  PRMT R73, RZ, 0x5410, R76.reuse ;  /* 0x00005410ff497816 */ /* 0x100fe2000000004c */
[----:B------:R-:W-:Y:S01]  /*0f20*/  FADD.FTZ R121, -R82, R121 ;  /* 0x0000007952797221 */ /* 0x000fe20000010100 */
[--C-:B------:R-:W-:Y:S01]  /*0f30*/  PRMT R127, RZ, 0x5410, R75.reuse ;  /* 0x00005410ff7f7816 */ /* 0x100fe2000000004b */
[----:B------:R-:W-:Y:S01]  /*0f40*/  FMUL.FTZ R118, R110, R77 ;  /* 0x0000004d6e767220 */ /* 0x000fe20000410000 */
[----:B------:R-:W-:Y:S01]  /*0f50*/  PRMT R167, RZ, 0x7610, R75 ;  /* 0x00007610ffa77816 */ /* 0x000fe2000000004b */
[----:B------:R-:W-:Y:S01]  /*0f60*/  FADD.FTZ R75, -R82, R113 ;  /* 0x00000071524b7221 */ /* 0x000fe20000010100 */
[----:B------:R-:W-:Y:S01]  /*0f70*/  PRMT R76, RZ, 0x7610, R76 ;  /* 0x00007610ff4c7816 */ /* 0x000fe2000000004c */
[----:B------:R-:W-:Y:S01]  /*0f80*/  FMUL.FTZ R113, R110, R3 ;  /* 0x000000036e717220 */ /* 0x000fe20000410000 */
[----:B------:R-:W-:Y:S01]  /*0f90*/  PRMT R125, RZ, 0x7610, R74 ;  /* 0x00007610ff7d7816 */ /* 0x000fe2000000004a */
[----:B------:R-:W-:Y:S01]  /*0fa0*/  FMUL.FTZ R116, R92, R73 ;  /* 0x000000495c747220 */ /* 0x000fe20000410000 */
[--C-:B------:R-:W-:Y:S01]  /*0fb0*/  PRMT R123, RZ, 0x5410, R78.reuse ;  /* 0x00005410ff7b7816 */ /* 0x100fe2000000004e */
[----:B------:R-:W-:Y:S01]  /*0fc0*/  FADD.FTZ R30, R30, R119 ;  /* 0x000000771e1e7221 */ /* 0x000fe20000010000 */
[----:B------:R-:W-:Y:S01]  /*0fd0*/  PRMT R78, RZ, 0x7610, R78 ;  /* 0x00007610ff4e7816 */ /* 0x000fe2000000004e */
[-C--:B------:R-:W-:Y:S01]  /*0fe0*/  FFMA.FTZ R54, R115, R119.reuse, R54 ;  /* 0x0000007773367223 */ /* 0x080fe20000010036 */
[--C-:B------:R-:W-:Y:S01]  /*0ff0*/  PRMT R165, RZ, 0x5410, R79.reuse ;  /* 0x00005410ffa57816 */ /* 0x100fe2000000004f */
[----:B------:R-:W-:Y:S01]  /*1000*/  FMUL.FTZ R120, R94, R119 ;  /* 0x000000775e787220 */ /* 0x000fe20000410000 */
[----:B------:R-:W-:Y:S01]  /*1010*/  PRMT R72, RZ, 0x7610, R79 ;  /* 0x00007610ff487816 */ /* 0x000fe2000000004f */
[----:B------:R-:W-:-:S02]  /*1020*/  FMUL.FTZ R119, R110, R121 ;  /* 0x000000796e777220 */ /* 0x000fc40000410000 */
[----:B------:R-:W-:Y:S02]  /*1030*/  FADD.FTZ R31, R31, R2 ;  /* 0x000000021f1f7221 */ /* 0x000fe40000010000 */
[-C--:B------:R-:W-:Y:S02]  /*1040*/  FFMA.FTZ R55, R118, R2.reuse, R55 ;  /* 0x0000000276377223 */ /* 0x080fe40000010037 */
[----:B------:R-:W-:Y:S02]  /*1050*/  FMUL.FTZ R121, R95, R2 ;  /* 0x000000025f797220 */ /* 0x000fe40000410000 */
        /* <DEDUP_REMOVED lines=8> */
[----:B------:R-:W-:-:S02]  /*10e0*/  FADD.FTZ R125, -R82, R125 ;  /* 0x0000007d527d7221 */ /* 0x000fc40000010100 */
[----:B------:R-:W-:Y:S02]  /*10f0*/  FMUL.FTZ R122, R96, R123 ;  /* 0x0000007b607a7220 */ /* 0x000fe40000410000 */
[----:B------:R-:W-:Y:S02]  /*1100*/  FADD.FTZ R3, R2, R121 ;  /* 0x0000007902037221 */ /* 0x000fe40000010000 */
[----:B------:R-:W-:Y:S02]  /*1110*/  FFMA.FTZ R159, R118, R121, R159 ;  /* 0x00000079769f7223 */ /* 0x000fe4000001009f */
[----:B------:R-:W-:Y:S02]  /*1120*/  FADD.FTZ R24, R24, R123 ;  /* 0x0000007b18187221 */ /* 0x000fe40000010000 */
[----:B------:R-:W-:Y:S02]  /*1130*/  FFMA.FTZ R48, R119, R123, R48 ;  /* 0x0000007b77307223 */ /* 0x000fe40000010030 */
[----:B------:R-:W-:-:S02]  /*1140*/  FADD.FTZ R127, -R82, R127 ;  /* 0x0000007f527f7221 */ /* 0x000fc40000010100 */
[----:B------:R-:W-:Y:S02]  /*1150*/  FMUL.FTZ R124, R110, R125 ;  /* 0x0000007d6e7c7220 */ /* 0x000fe40000410000 */
[----:B------:R-:W-:Y:S02]  /*1160*/  FMUL.FTZ R123, R97, R78 ;  /* 0x0000004e617b7220 */ /* 0x000fe40000410000 */
        /* <DEDUP_REMOVED lines=23> */
.L_x_41:
[----:B------:R-:W-:Y:S05]  /*12e0*/  BSYNC B1 ;  /* 0x0000000000017941 */ /* 0x000fea0003800000 */
.L_x_40:
        /* <DEDUP_REMOVED lines=8> */
[----:B------:R2:W5:Y:S02]  /*1370*/  @P0 LDG.E.128 R4, [R2.64] ;  /* 0x0000000402040981 */ /* 0x000564000c1e1d00 */
[----:B--2---:R-:W-:Y:S02]  /*1380*/  PRMT R3, RZ, 0x5410, R76 ;  /* 0x00005410ff037816 */ /* 0x004fe4000000004c */
[--C-:B------:R-:W-:Y:S02]  /*1390*/  PRMT R129, RZ, 0x5410, R77.reuse ;  /* 0x00005410ff817816 */ /* 0x100fe4000000004d */
[----:B------:R-:W-:Y:S01]  /*13a0*/  PRMT R77, RZ, 0x7610, R77 ;  /* 0x00007610ff4d7816 */ /* 0x000fe2000000004d */
[C---:B------:R-:W-:Y:S01]  /*13b0*/  FADD.FTZ R111, -R82.reuse, R3 ;  /* 0x00000003526f7221 */ /* 0x040fe20000010100 */
[----:B---3--:R-:W-:Y:S01]  /*13c0*/  PRMT R132, RZ, 0x5410, R72 ;  /* 0x00005410ff847816 */ /* 0x008fe20000000048 */
[C---:B------:R-:W-:Y:S01]  /*13d0*/  FADD.FTZ R129, -R82.reuse, R129 ;  /* 0x0000008152817221 */ /* 0x040fe20000010100 */
[----:B------:R-:W-:Y:S01]  /*13e0*/  PRMT R81, RZ, 0x7610, R76 ;  /* 0x00007610ff517816 */ /* 0x000fe2000000004c */
[----:B------:R-:W-:Y:S01]  /*13f0*/  FADD.FTZ R77, -R82, R77 ;  /* 0x0000004d524d7221 */ /* 0x000fe20000010100 */
[--C-:B------:R-:W-:Y:S01]  /*1400*/  PRMT R135, RZ, 0x7610, R78.reuse ;  /* 0x00007610ff877816 */ /* 0x100fe2000000004e */
[----:B-----5:R-:W-:Y:S01]  /*1410*/  FMUL.FTZ R111, R110, R111 ;  /* 0x0000006f6e6f7220 */ /* 0x020fe20000410000 */
[----:B------:R-:W-:Y:S01]  /*1420*/  PRMT R131, RZ, 0x5410, R78 ;  /* 0x00005410ff837816 */ /* 0x000fe2000000004e */
[----:B------:R-:W-:Y:S01]  /*1430*/  FADD.FTZ R20, R20, R132 ;  /* 0x0000008414147221 */ /* 0x000fe20000010000 */
[----:B------:R-:W-:Y:S01]  /*1440*/  PRMT R2, RZ, 0x7610, R73 ;  /* 0x00007610ff027816 */ /* 0x000fe20000000049 */
[-C--:B------:R-:W-:Y:S01]  /*1450*/  FFMA.FTZ R44, R111, R132.reuse, R44 ;  /* 0x000000846f2c7223 */ /* 0x080fe2000001002c */
[----:B------:R-:W-:Y:S01]  /*1460*/  PRMT R72, RZ, 0x7610, R72 ;  /* 0x00007610ff487816 */ /* 0x000fe20000000048 */
[----:B------:R-:W-:Y:S01]  /*1470*/  FMUL.FTZ R134, R110, R77 ;  /* 0x0000004d6e867220 */ /* 0x000fe20000410000 */
[----:B------:R-:W-:Y:S01]  /*1480*/  PRMT R137, RZ, 0x5410, R79 ;  /* 0x00005410ff897816 */ /* 0x000fe2000000004f */
[C---:B------:R-:W-:Y:S01]  /*1490*/  FADD.FTZ R81, -R82.reuse, R81 ;  /* 0x0000005152517221 */ /* 0x040fe20000010100 */
[----:B------:R-:W-:Y:S01]  /*14a0*/  PRMT R141, RZ, 0x7610, R79 ;  /* 0x00007610ff8d7816 */ /* 0x000fe2000000004f */
[----:B------:R-:W-:Y:S01]  /*14b0*/  FMUL.FTZ R132, R101, R132 ;  /* 0x0000008465847220 */ /* 0x000fe20000410000 */
[----:B------:R-:W-:Y:S01]  /*14c0*/  PRMT R3, RZ, 0x5410, R73 ;  /* 0x00005410ff037816 */ /* 0x000fe20000000049 */
[C---:B------:R-:W-:Y:S01]  /*14d0*/  FADD.FTZ R79, -R82.reuse, R135 ;  /* 0x00000087524f7221 */ /* 0x040fe20000010100 */
[--C-:B------:R-:W-:Y:S01]  /*14e0*/  PRMT R73, RZ, 0x5410, R74.reuse ;  /* 0x00005410ff497816 */ /* 0x100fe2000000004a */
[----:B------:R-:W-:Y:S01]  /*14f0*/  FADD.FTZ R133, -R82, R131 ;  /* 0x0000008352857221 */ /* 0x000fe20000010100 */
[----:B------:R-:W-:Y:S01]  /*1500*/  PRMT R74, RZ, 0x7610, R74 ;  /* 0x00007610ff4a7816 */ /* 0x000fe2000000004a */
[----:B------:R-:W-:Y:S01]  /*1510*/  FMUL.FTZ R129, R110, R129 ;  /* 0x000000816e817220 */ /* 0x000fe20000410000 */
[----:B------:R-:W-:Y:S01]  /*1520*/  PRMT R76, RZ, 0x7610, R75 ;  /* 0x00007610ff4c7816 */ /* 0x000fe2000000004b */
[----:B------:R-:W-:-:S02]  /*1530*/  FADD.FTZ R23, R23, R2 ;  /* 0x0000000217177221 */ /* 0x000fc40000010000 */
[-C--:B------:R-:W-:Y:S02]  /*1540*/  FFMA.FTZ R47, R134, R2.reuse, R47 ;  /* 0x00000002862f7223 */ /* 0x080fe4000001002f */
[----:B------:R-:W-:Y:S02]  /*1550*/  FMUL.FTZ R135, R105, R2 ;  /* 0x0000000269877220 */ /* 0x000fe40000410000 */
[----:B------:R-:W-:Y:S02]  /*1560*/  FMUL.FTZ R130, R110, R81 ;  /* 0x000000516e827220 */ /* 0x000fe40000410000 */
        /* <DEDUP_REMOVED lines=8> */
[----:B------:R-:W-:-:S02]  /*15f0*/  FADD.FTZ R2, R3, R136 ;  /* 0x0000008803027221 */ /* 0x000fc40000010000 */
[----:B------:R-:W-:Y:S02]  /*1600*/  FFMA.FTZ R159, R129, R136, R159 ;  /* 0x00000088819f7223 */ /* 0x000fe4000001009f */
[----:B------:R-:W-:Y:S02]  /*1610*/  FMUL.FTZ R133, R110, R133 ;  /* 0x000000856e857220 */ /* 0x000fe40000410000 */
[----:B------:R-:W-:Y:S02]  /*1620*/  FMUL.FTZ R138, R106, R73 ;  /* 0x000000496a8a7220 */ /* 0x000fe40000410000 */
[----:B------:R-:W-:Y:S02]  /*1630*/  FADD.FTZ R3, R2, R135 ;  /* 0x0000008702037221 */ /* 0x000fe40000010000 */
[----:B------:R-:W-:Y:S02]  /*1640*/  FFMA.FTZ R159, R134, R135, R159 ;  /* 0x00000087869f7223 */ /* 0x000fe4000001009f */
[C---:B------:R-:W-:Y:S01]  /*1650*/  FADD.FTZ R165, -R82.reuse, R141 ;  /* 0x0000008d52a57221 */ /* 0x040fe20000010100 */
[----:B------:R-:W-:Y:S01]  /*1660*/  PRMT R141, RZ, 0x5410, R75 ;  /* 0x00005410ff8d7816 */ /* 0x000fe2000000004b */
[----:B------:R-:W-:-:S02]  /*1670*/  FADD.FTZ R139, -R82, R137 ;  /* 0x00000089528b7221 */ /* 0x000fc40000010100 */
[C---:B------:R-:W-:Y:S02]  /*1680*/  FMUL.FTZ R140, R110.reuse, R79 ;  /* 0x0000004f6e8c7220 */ /* 0x040fe40000410000 */
[----:B------:R-:W-:Y:S02]  /*1690*/  FMUL.FTZ R137, R107, R74 ;  /* 0x0000004a6b897220 */ /* 0x000fe40000410000 */
[----:B------:R-:W-:Y:S02]  /*16a0*/  FADD.FTZ R2, R3, R138 ;  /* 0x0000008a03027221 */ /* 0x000fe40000010000 */
[----:B------:R-:W-:Y:S02]  /*16b0*/  FFMA.FTZ R159, R133, R138, R159 ;  /* 0x0000008a859f7223 */ /* 0x000fe4000001009f */
[----:B------:R-:W-:Y:S02]  /*16c0*/  FMUL.FTZ R139, R110, R139 ;  /* 0x0000008b6e8b7220 */ /* 0x000fe40000410000 */
[----:B------:R-:W-:-:S02]  /*16d0*/  FMUL.FTZ R142, R108, R141 ;  /* 0x0000008d6c8e7220 */ /* 0x000fc40000410000 */
[----:B------:R-:W-:Y:S02]  /*16e0*/  FADD.FTZ R3, R2, R137 ;  /* 0x0000008902037221 */ /* 0x000fe40000010000 */
[----:B------:R-:W-:Y:S02]  /*16f0*/  FFMA.FTZ R159, R140, R137, R159 ;  /* 0x000000898c9f7223 */ /* 0x000fe4000001009f */
        /* <DEDUP_REMOVED lines=16> */
.L_x_37:
[----:B------:R-:W-:Y:S05]  /*1800*/  BSYNC B0 ;  /* 0x0000000000007941 */ /* 0x000fea0003800000 */
.L_x_29:
[----:B------:R-:W-:Y:S02]  /*1810*/  LOP3.LUT P5, RZ, R104, 0xff, RZ, 0xc0, !PT ;  /* 0x000000ff68ff7812 */ /* 0x000fe400078ac0ff */
[----:B------:R-:W-:-:S02]  /*1820*/  SHF.R.U32.HI R72, RZ, 0x5, R161 ;  /* 0x00000005ff487819 */ /* 0x000fc400000116a1 */
[----:B------:R-:W-:Y:S02]  /*1830*/  LOP3.LUT P0, RZ, R161, 0x1f, RZ, 0xc0, !PT ;  /* 0x0000001fa1ff7812 */ /* 0x000fe4000780c0ff */
[----:B------:R-:W-:-:S07]  /*1840*/  LOP3.LUT R162, R72, 0x7fffff8, RZ, 0xc0, !PT ;  /* 0x07fffff848a27812 */ /* 0x000fce00078ec0ff */
[----:B------:R-:W-:Y:S01]  /*1850*/  @!P5 IADD3 R162, R162, 0x8, RZ ;  /* 0x00000008a2a2d810 */ /* 0x000fe20007ffe0ff */
[----:B------:R-:W-:Y:S05]  /*1860*/  BRA.DIV ~URZ, `(.L_x_42) ;  /* 0x000023427f007947 */ /* 0x000fea000b800000 */
[----:B------:R1:W2:Y:S02]  /*1870*/  SHFL.DOWN PT, R74, R83, 0x10, 0x1f ;  /* 0x0a001f00534a7f89 */ /* 0x0002a400000e0000 */
.L_x_123:
[----:B------:R-:W-:Y:S05]  /*1880*/  BRA.DIV ~URZ, `(.L_x_43) ;  /* 0x000023a27f007947 */ /* 0x000fea000b800000 */
[----:B0-----:R-:W0:Y:S01]  /*1890*/  SHFL.DOWN PT, R2, R159, 0x10, 0x1f ;  /* 0x0a001f009f027f89 */ /* 0x001e2200000e0000 */
[----:B--2---:R-:W-:-:S05]  /*18a0*/  FADD.FTZ R78, R74, R83 ;  /* 0x000000534a4e7221 */ /* 0x004fca0000010000 */
[----:B------:R-:W2:Y:S01]  /*18b0*/  SHFL.DOWN PT, R3, R78, 0x8, 0x1f ;  /* 0x09001f004e037f89 */ /* 0x000ea200000e0000 */
[----:B0-----:R-:W-:-:S05]  /*18c0*/  FADD.FTZ R2, R2, R159 ;  /* 0x0000009f02027221 */ /* 0x001fca0000010000 */
[----:B------:R-:W0:Y:S01]  /*18d0*/  SHFL.DOWN PT, R73, R2, 0x8, 0x1f ;  /* 0x09001f0002497f89 */ /* 0x000e2200000e0000 */
        /* <DEDUP_REMOVED lines=9> */
[----:B------:R2:W3:Y:S01]  /*1970*/  SHFL.DOWN PT, R78, R75, 0x1, 0x1f ;  /* 0x08201f004b4e7f89 */ /* 0x0004e200000e0000 */
[----:B0-----:R-:W-:-:S05]  /*1980*/  FADD.FTZ R77, R76, R77 ;  /* 0x0000004d4c4d7221 */ /* 0x001fca0000010000 */
[----:B------:R2:W0:Y:S02]  /*1990*/  SHFL.DOWN PT, R2, R77, 0x1, 0x1f ;  /* 0x08201f004d027f89 */ /* 0x00042400000e0000 */
.L_x_124:
[----:B------:R-:W-:Y:S01]  /*19a0*/  @!P0 LOP3.LUT R3, R72, 0x7, RZ, 0xc0, !PT ;  /* 0x0000000748038812 */ /* 0x000fe200078ec0ff */
[----:B---3--:R-:W-:Y:S01]  /*19b0*/  FADD.FTZ R82, R78, R75 ;  /* 0x0000004b4e527221 */ /* 0x008fe20000010000 */
[----:B------:R-:W-:Y:S01]  /*19c0*/  WARPSYNC 0xffffffff ;  /* 0xffffffff00007948 */ /* 0x000fe20003800000 */
[----:B01----:R-:W-:Y:S01]  /*19d0*/  FADD.FTZ R83, R2, R77 ;  /* 0x0000004d02537221 */ /* 0x003fe20000010000 */
[----:B-----5:R-:W-:Y:S01]  /*19e0*/  ISETP.GE.AND P5, PT, R80, 0x1, PT ;  /* 0x000000015000780c */ /* 0x020fe20003fa6270 */
[----:B------:R-:W-:Y:S01]  /*19f0*/  @!P0 IMAD.IADD R3, R162, 0x1, R3 ;  /* 0x00000001a2038824 */ /* 0x000fe200078e0203 */
[----:B------:R-:W-:Y:S01]  /*1a00*/  HFMA2.MMA R2, -RZ, RZ, 0, 0 ;  /* 0x00000000ff027435 */ /* 0x000fe200000001ff */
[----:B------:R-:W-:Y:S03]  /*1a10*/  BSSY B0, `(.L_x_44) ;  /* 0x00000bc000007945 */ /* 0x000fe60003800000 */
[----:B------:R-:W-:Y:S04]  /*1a20*/  @!P0 STS.64 [R3.X8+0x6000], R82 ;  /* 0x0060005203008388 */ /* 0x000fe80000008a00 */
[----:B------:R-:W-:Y:S01]  /*1a30*/  BAR.SYNC.DEFER_BLOCKING 0x0 ;  /* 0x0000000000007b1d */ /* 0x000fe20000010000 */
[----:B------:R-:W-:-:S02]  /*1a40*/  ISETP.NE.AND P0, PT, R163, RZ, PT ;  /* 0x000000ffa300720c */ /* 0x000fc40003f05270 */
[----:B------:R-:W-:-:S05]  /*1a50*/  @P5 IADD3 R80, R80, -0x1, RZ ;  /* 0xffffffff50505810 */ /* 0x000fca0007ffe0ff */
[----:B------:R-:W-:-:S05]  /*1a60*/  @P5 IMAD R80, R80, c[0x0][0x168], RZ ;  /* 0x00005a0050505a24 */ /* 0x000fca00078e02ff */
[----:B------:R-:W-:-:S04]  /*1a70*/  @P5 SHF.R.S32.HI R81, RZ, 0x1f, R80 ;  /* 0x0000001fff515819 */ /* 0x000fc80000011450 */
[----:B------:R-:W-:Y:S02]  /*1a80*/  @P5 LEA.HI R81, R81, R80, RZ, 0x3 ;  /* 0x0000005051515211 */ /* 0x000fe400078f18ff */
[----:B------:R-:W-:-:S04]  /*1a90*/  @P5 LOP3.LUT R80, R161, 0xff, RZ, 0xc0, !PT ;  /* 0x000000ffa1505812 */ /* 0x000fc800078ec0ff */
[----:B------:R-:W-:Y:S01]  /*1aa0*/  @P5 LEA.HI.SX32 R2, R81, R80, 0x1d ;  /* 0x0000005051025211 */ /* 0x000fe200078feaff */
[----:B--2---:R-:W0:Y:S04]  /*1ab0*/  LDS.128 R76, [R162.X8+0x6000] ;  /* 0x00600000a24c7984 */ /* 0x004e280000008c00 */
[----:B------:R-:W1:Y:S04]  /*1ac0*/  LDS.128 R72, [R162.X8+0x6010] ;  /* 0x00601000a2487984 */ /* 0x000e680000008c00 */
[----:B------:R-:W-:Y:S01]  /*1ad0*/  LDS.128 R80, [R162.X8+0x6030] ;  /* 0x00603000a2507984 */ /* 0x000fe20000008c00 */
[----:B0-----:R-:W-:-:S02]  /*1ae0*/  FADD.FTZ R3, RZ, R76 ;  /* 0x0000004cff037221 */ /* 0x001fc40000010000 */
[----:B------:R-:W-:Y:S02]  /*1af0*/  FADD.FTZ R76, RZ, R77 ;  /* 0x0000004dff4c7221 */ /* 0x000fe40000010000 */
[----:B------:R-:W-:Y:S02]  /*1b00*/  FADD.FTZ R3, R78, R3 ;  /* 0x000000034e037221 */ /* 0x000fe40000010000 */
[----:B------:R-:W-:Y:S02]  /*1b10*/  FADD.FTZ R76, R79, R76 ;  /* 0x0000004c4f4c7221 */ /* 0x000fe40000010000 */
[----:B-1----:R-:W-:Y:S02]  /*1b20*/  FADD.FTZ R3, R3, R72 ;  /* 0x0000004803037221 */ /* 0x002fe40000010000 */
[----:B------:R-:W-:Y:S02]  /*1b30*/  FADD.FTZ R72, R76, R73 ;  /* 0x000000494c487221 */ /* 0x000fe40000010000 */
[----:B------:R-:W0:Y:S01]  /*1b40*/  LDS.128 R76, [R162.X8+0x6020] ;  /* 0x00602000a24c7984 */ /* 0x000e220000008c00 */
[----:B------:R-:W-:-:S02]  /*1b50*/  FADD.FTZ R3, R74, R3 ;  /* 0x000000034a037221 */ /* 0x000fc40000010000 */
[----:B------:R-:W-:Y:S02]  /*1b60*/  FADD.FTZ R72, R75, R72 ;  /* 0x000000484b487221 */ /* 0x000fe40000010000 */
[----:B0-----:R-:W-:Y:S02]  /*1b70*/  FADD.FTZ R3, R3, R76 ;  /* 0x0000004c03037221 */ /* 0x001fe40000010000 */
[----:B------:R-:W-:Y:S02]  /*1b80*/  FADD.FTZ R72, R72, R77 ;  /* 0x0000004d48487221 */ /* 0x000fe40000010000 */
[----:B------:R-:W-:Y:S02]  /*1b90*/  FADD.FTZ R3, R78, R3 ;  /* 0x000000034e037221 */ /* 0x000fe40000010000 */
[----:B------:R-:W-:Y:S02]  /*1ba0*/  FADD.FTZ R72, R79, R72 ;  /* 0x000000484f487221 */ /* 0x000fe40000010000 */
[----:B------:R-:W-:-:S02]  /*1bb0*/  FADD.FTZ R3, R3, R80 ;  /* 0x0000005003037221 */ /* 0x000fc40000010000 */
[----:B------:R-:W-:Y:S02]  /*1bc0*/  FADD.FTZ R72, R72, R81 ;  /* 0x0000005148487221 */ /* 0x000fe40000010000 */
[----:B------:R-:W-:Y:S02]  /*1bd0*/  FADD.FTZ R3, R82, R3 ;  /* 0x0000000352037221 */ /* 0x000fe40000010000 */
[----:B------:R-:W-:Y:S02]  /*1be0*/  FADD.FTZ R72, R83, R72 ;  /* 0x0000004853487221 */ /* 0x000fe40000010000 */
[----:B------:R-:W-:Y:S02]  /*1bf0*/  FMUL.FTZ R73, R3, c[0x0][0x1e0] ;  /* 0x0000780003497a20 */ /* 0x000fe40000410000 */
[----:B------:R-:W-:-:S03]  /*1c00*/  FMUL.FTZ R3, R72, c[0x0][0x1e0] ;  /* 0x0000780048037a20 */ /* 0x000fc60000410000 */
[----:B------:R-:W-:Y:S01]  /*1c10*/  FSEL R72, R73, RZ, !P0 ;  /* 0x000000ff49487208 */ /* 0x000fe20004000000 */
[----:B------:R-:W-:Y:S05]  /*1c20*/  @!P4 BRA `(.L_x_45) ;  /* 0x000009a00000c947 */ /* 0x000fea0003800000 */
[----:B------:R-:W-:Y:S01]  /*1c30*/  BSSY B1, `(.L_x_46) ;  /* 0x0000013000017945 */ /* 0x000fe20003800000 */
[----:B------:R-:W-:Y:S05]  /*1c40*/  @P1 BRA `(.L_x_47) ;  /* 0x0000008000001947 */ /* 0x000fea0003800000 */
[----:B------:R-:W-:Y:S01]  /*1c50*/  ULDC.64 UR6, c[0x0][0x218] ;  /* 0x0000860000067ab9 */ /* 0x000fe20000000a00 */
[----:B------:R-:W-:Y:S01]  /*1c60*/  MOV R73, RZ ;  /* 0x000000ff00497202 */ /* 0x000fe20000000f00 */
[----:B------:R-:W-:-:S04]  /*1c70*/  UISETP.NE.U32.AND UP0, UPT, URZ, UR6, UPT ;  /* 0x000000063f00728c */ /* 0x000fc8000bf05070 */
[----:B------:R-:W-:-:S06]  /*1c80*/  UISETP.NE.AND.EX UP0, UPT, URZ, UR7, UPT, UP0 ;  /* 0x000000073f00728c */ /* 0x000fcc000bf05300 */
[----:B------:R-:W-:-:S13]  /*1c90*/  PLOP3.LUT P6, PT, PT, PT, UP0, 0x80, 0x0 ;  /* 0x000000000000781c */ /* 0x000fda0003fcf008 */
[----:B------:R-:W-:Y:S05]  /*1ca0*/  @!P6 BRA `(.L_x_48) ;  /* 0x000000b00000e947 */ /* 0x000fea0003800000 */
[----:B------:R-:W-:Y:S01]  /*1cb0*/  PRMT R73, RZ, 0x5410, R12 ;  /* 0x00005410ff497816 */ /* 0x000fe2000000000c */
[----:B------:R-:W-:Y:S05]  /*1cc0*/  BRA `(.L_x_48) ;  /* 0x0000009000007947 */ /* 0x000fea0003800000 */
.L_x_47:
[----:B------:R-:W-:Y:S01]  /*1cd0*/  ULDC.64 UR6, c[0x0][0x218] ;  /* 0x0000860000067ab9 */ /* 0x000fe20000000a00 */
[----:B------:R-:W-:Y:S01]  /*1ce0*/  FFMA.FTZ R73, R143, R3, R72 ;  /* 0x000000038f497223 */ /* 0x000fe20000010048 */
[----:B------:R-:W-:-:S03]  /*1cf0*/  UISETP.NE.U32.AND UP0, UPT, URZ, UR6, UPT ;  /* 0x000000063f00728c */ /* 0x000fc6000bf05070 */
[----:B------:R-:W-:Y:S01]  /*1d00*/  FADD.FTZ R73, R148, -R73 ;  /* 0x8000004994497221 */ /* 0x000fe20000010000 */
[----:B------:R-:W-:-:S03]  /*1d10*/  UISETP.NE.AND.EX UP0, UPT, URZ, UR7, UPT, UP0 ;  /* 0x000000073f00728c */ /* 0x000fc6000bf05300 */
[----:B------:R-:W-:-:S03]  /*1d20*/  FMUL.FTZ R73, R110, R73 ;  /* 0x000000496e497220 */ /* 0x000fc60000410000 */
[----:B------:R-:W-:-:S13]  /*1d30*/  PLOP3.LUT P6, PT, PT, PT, UP0, 0x80, 0x0 ;  /* 0x000000000000781c */ /* 0x000fda0003fcf008 */
[----:B------:R-:W-:-:S05]  /*1d40*/  @P6 PRMT R74, RZ, 0x5410, R12 ;  /* 0x00005410ff4a6816 */ /* 0x000fca000000000c */
[----:B------:R-:W-:Y:S02]  /*1d50*/  @P6 FADD.FTZ R73, R73, R74 ;  /* 0x0000004a49496221 */ /* 0x000fe40000010000 */
.L_x_48:
[----:B------:R-:W-:Y:S05]  /*1d60*/  BSYNC B1 ;  /* 0x0000000000017941 */ /* 0x000fea0003800000 */
.L_x_46:
[----:B------:R-:W-:Y:S01]  /*1d70*/  ISETP.NE.U32.AND P0, PT, RZ, c[0x0][0x258], PT ;  /* 0x00009600ff007a0c */ /* 0x000fe20003f05070 */
[----:B------:R-:W-:Y:S01]  /*1d80*/  @P5 FMUL.FTZ R74, R73, c[0x0][0x1ec] ;  /* 0x00007b00494a5a20 */ /* 0x000fe20000410000 */
[----:B------:R-:W-:Y:S02]  /*1d90*/  BSSY B1, `(.L_x_49) ;  /* 0x0000010000017945 */ /* 0x000fe40003800000 */
[----:B------:R-:W-:Y:S02]  /*1da0*/  ISETP.NE.AND.EX P0, PT, RZ, c[0x0][0x25c], PT, P0 ;  /* 0x00009700ff007a0c */ /* 0x000fe40003f05300 */
[----:B------:R-:W-:-:S04]  /*1db0*/  @P5 F2FP.BF16.PACK_AB R74, RZ, R74 ;  /* 0x0000004aff4a523e */ /* 0x000fc800000010ff */
[----:B------:R-:W-:-:S07]  /*1dc0*/  @P5 PRMT R68, R74, 0x7610, R68 ;  /* 0x000076104a445816 */ /* 0x000fce0000000044 */
[----:B------:R-:W-:-:S04]  /*1dd0*/  @P0 F2FP.BF16.PACK_AB R73, RZ, R73 ;  /* 0x00000049ff49023e */ /* 0x000fc800000010ff */
[----:B------:R-:W-:Y:S01]  /*1de0*/  @P0 PRMT R64, R73, 0x7610, R64 ;  /* 0x0000761049400816 */ /* 0x000fe20000000040 */
[----:B------:R-:W-:Y:S05]  /*1df0*/  @P1 BRA `(.L_x_50) ;  /* 0x0000004000001947 */ /* 0x000fea0003800000 */
[----:B------:R-:W-:Y:S01]  /*1e00*/  HFMA2.MMA R73, -RZ, RZ, 0, 0 ;  /* 0x00000000ff497435 */ /* 0x000fe200000001ff */
[----:B------:R-:W-:Y:S05]  /*1e10*/  @!P6 BRA `(.L_x_51) ;  /* 0x000000700000e947 */ /* 0x000fea0003800000 */
[----:B------:R-:W-:Y:S01]  /*1e20*/  PRMT R73, RZ, 0x7610, R12 ;  /* 0x00007610ff497816 */ /* 0x000fe2000000000c */
[----:B------:R-:W-:Y:S05]  /*1e30*/  BRA `(.L_x_51) ;  /* 0x0000005000007947 */ /* 0x000fea0003800000 */
.L_x_50:
[----:B------:R-:W-:-:S04]  /*1e40*/  FFMA.FTZ R74, R146, R3, R72 ;  /* 0x00000003924a7223 */ /* 0x000fc80000010048 */
[----:B------:R-:W-:Y:S01]  /*1e50*/  FADD.FTZ R73, R147, -R74 ;  /* 0x8000004a93497221 */ /* 0x000fe20000010000 */
[----:B------:R-:W-:-:S03]  /*1e60*/  @P6 PRMT R74, RZ, 0x7610, R12 ;  /* 0x00007610ff4a6816 */ /* 0x000fc6000000000c */
[----:B------:R-:W-:-:S04]  /*1e70*/  FMUL.FTZ R73, R110, R73 ;  /* 0x000000496e497220 */ /* 0x000fc80000410000 */
[----:B------:R-:W-:Y:S02]  /*1e80*/  @P6 FADD.FTZ R73, R73, R74 ;  /* 0x0000004a49496221 */ /* 0x000fe40000010000 */
.L_x_51:
[----:B------:R-:W-:Y:S05]  /*1e90*/  BSYNC B1 ;  /* 0x0000000000017941 */ /* 0x000fea0003800000 */
.L_x_49:
[----:B------:R-:W-:Y:S01]  /*1ea0*/  @P5 FMUL.FTZ R74, R73, c[0x0][0x1ec] ;  /* 0x00007b00494a5a20 */ /* 0x000fe20000410000 */
[----:B------:R-:W-:Y:S01]  /*1eb0*/  @P0 F2FP.BF16.PACK_AB R73, RZ, R73 ;  /* 0x00000049ff49023e */ /* 0x000fe200000010ff */
[----:B------:R-:W-:Y:S03]  /*1ec0*/  BSSY B1, `(.L_x_52) ;  /* 0x000000e000017945 */ /* 0x000fe60003800000 */
[----:B------:R-:W-:Y:S02]  /*1ed0*/  @P5 F2FP.BF16.PACK_AB R74, RZ, R74 ;  /* 0x0000004aff4a523e */ /* 0x000fe400000010ff */
[----:B------:R-:W-:Y:S02]  /*1ee0*/  @P0 PRMT R64, R64, 0x5410, R73 ;  /* 0x0000541040400816 */ /* 0x000fe40000000049 */
[----:B------:R-:W-:Y:S01]  /*1ef0*/  @P5 PRMT R68, R68, 0x5410, R74 ;  /* 0x0000541044445816 */ /* 0x000fe2000000004a */
[----:B------:R-:W-:Y:S05]  /*1f00*/  @P1 BRA `(.L_x_53) ;  /* 0x0000004000001947 */ /* 0x000fea0003800000 */
[----:B------:R-:W-:Y:S01]  /*1f10*/  IMAD.MOV.U32 R73, RZ, RZ, RZ ;  /* 0x000000ffff497224 */ /* 0x000fe200078e00ff */
[----:B------:R-:W-:Y:S05]  /*1f20*/  @!P6 BRA `(.L_x_54) ;  /* 0x000000700000e947 */ /* 0x000fea0003800000 */
[----:B------:R-:W-:Y:S01]  /*1f30*/  PRMT R73, RZ, 0x5410, R13 ;  /* 0x00005410ff497816 */ /* 0x000fe2000000000d */
[----:B------:R-:W-:Y:S05]  /*1f40*/  BRA `(.L_x_54) ;  /* 0x0000005000007947 */ /* 0x000fea0003800000 */
.L_x_53:
[----:B------:R-:W-:Y:S01]  /*1f50*/  FFMA.FTZ R73, R145, R3, R72 ;  /* 0x0000000391497223 */ /* 0x000fe20000010048 */
[----:B------:R-:W-:-:S03]  /*1f60*/  @P6 PRMT R74, RZ, 0x5410, R13 ;  /* 0x00005410ff4a6816 */ /* 0x000fc6000000000d */
[----:B------:R-:W-:-:S04]  /*1f70*/  FADD.FTZ R73, R152, -R73 ;  /* 0x8000004998497221 */ /* 0x000fc80000010000 */
[----:B------:R-:W-:-:S04]  /*1f80*/  FMUL.FTZ R73, R110, R73 ;  /* 0x000000496e497220 */ /* 0x000fc80000410000 */
[----:B------:R-:W-:Y:S02]  /*1f90*/  @P6 FADD.FTZ R73, R73, R74 ;  /* 0x0000004a49496221 */ /* 0x000fe40000010000 */
.L_x_54:
[----:B------:R-:W-:Y:S05]  /*1fa0*/  BSYNC B1 ;  /* 0x0000000000017941 */ /* 0x000fea0003800000 */
.L_x_52:
[----:B------:R-:W-:Y:S01]  /*1fb0*/  @P5 FMUL.FTZ R74, R73, c[0x0][0x1ec] ;  /* 0x00007b00494a5a20 */ /* 0x000fe20000410000 */
[----:B------:R-:W-:Y:S01]  /*1fc0*/  @P0 F2FP.BF16.PACK_AB R73, RZ, R73 ;  /* 0x00000049ff49023e */ /* 0x000fe200000010ff */
[----:B------:R-:W-:Y:S03]  /*1fd0*/  BSSY B1, `(.L_x_55) ;  /* 0x000000e000017945 */ /* 0x000fe60003800000 */
[----:B------:R-:W-:Y:S02]  /*1fe0*/  @P5 F2FP.BF16.PACK_AB R74, RZ, R74 ;  /* 0x0000004aff4a523e */ /* 0x000fe400000010ff */
[----:B------:R-:W-:Y:S02]  /*1ff0*/  @P0 PRMT R65, R73, 0x7610, R65 ;  /* 0x0000761049410816 */ /* 0x000fe40000000041 */
[----:B------:R-:W-:Y:S01]  /*2000*/  @P5 PRMT R69, R74, 0x7610, R69 ;  /* 0x000076104a455816 */ /* 0x000fe20000000045 */
[----:B------:R-:W-:Y:S05]  /*2010*/  @P1 BRA `(.L_x_56) ;  /* 0x0000004000001947 */ /* 0x000fea0003800000 */
[----:B------:R-:W-:Y:S01]  /*2020*/  MOV R73, RZ ;  /* 0x000000ff00497202 */ /* 0x000fe20000000f00 */
[----:B------:R-:W-:Y:S05]  /*2030*/  @!P6 BRA `(.L_x_57) ;  /* 0x000000700000e947 */ /* 0x000fea0003800000 */
[----:B------:R-:W-:Y:S01]  /*2040*/  PRMT R73, RZ, 0x7610, R13 ;  /* 0x00007610ff497816 */ /* 0x000fe2000000000d */
[----:B------:R-:W-:Y:S05]  /*2050*/  BRA `(.L_x_57) ;  /* 0x0000005000007947 */ /* 0x000fea0003800000 */
.L_x_56:
[----:B------:R-:W-:-:S04]  /*2060*/  FFMA.FTZ R74, R150, R3, R72 ;  /* 0x00000003964a7223 */ /* 0x000fc80000010048 */
[----:B------:R-:W-:Y:S01]  /*2070*/  FADD.FTZ R73, R151, -R74 ;  /* 0x8000004a97497221 */ /* 0x000fe20000010000 */
[----:B------:R-:W-:-:S03]  /*2080*/  @P6 PRMT R74, RZ, 0x7610, R13 ;  /* 0x00007610ff4a6816 */ /* 0x000fc6000000000d */
[----:B------:R-:W-:-:S04]  /*2090*/  FMUL.FTZ R73, R110, R73 ;  /* 0x000000496e497220 */ /* 0x000fc80000410000 */
[----:B------:R-:W-:Y:S02]  /*20a0*/  @P6 FADD.FTZ R73, R73, R74 ;  /* 0x0000004a49496221 */ /* 0x000fe40000010000 */
.L_x_57:
[----:B------:R-:W-:Y:S05]  /*20b0*/  BSYNC B1 ;  /* 0x0000000000017941 */ /* 0x000fea0003800000 */
.L_x_55:
[----:B------:R-:W-:Y:S01]  /*20c0*/  @P5 FMUL.FTZ R74, R73, c[0x0][0x1ec] ;  /* 0x00007b00494a5a20 */ /* 0x000fe20000410000 */
[----:B------:R-:W-:Y:S01]  /*20d0*/  @P0 F2FP.BF16.PACK_AB R73, RZ, R73 ;  /* 0x00000049ff49023e */ /* 0x000fe200000010ff */
[----:B------:R-:W-:Y:S03]  /*20e0*/  BSSY B1, `(.L_x_58) ;  /* 0x000000e000017945 */ /* 0x000fe60003800000 */
[----:B------:R-:W-:Y:S02]  /*20f0*/  @P5 F2FP.BF16.PACK_AB R74, RZ, R74 ;  /* 0x0000004aff4a523e */ /* 0x000fe400000010ff */
[----:B------:R-:W-:Y:S02]  /*2100*/  @P0 PRMT R65, R65, 0x5410, R73 ;  /* 0x0000541041410816 */ /* 0x000fe40000000049 */
[----:B------:R-:W-:Y:S01]  /*2110*/  @P5 PRMT R69, R69, 0x5410, R74 ;  /* 0x0000541045455816 */ /* 0x000fe2000000004a */
[----:B------:R-:W-:Y:S05]  /*2120*/  @P1 BRA `(.L_x_59) ;  /* 0x0000004000001947 */ /* 0x000fea0003800000 */
[----:B------:R-:W-:Y:S01]  /*2130*/  HFMA2.MMA R73, -RZ, RZ, 0, 0 ;  /* 0x00000000ff497435 */ /* 0x000fe200000001ff */
[----:B------:R-:W-:Y:S05]  /*2140*/  @!P6 BRA `(.L_x_60) ;  /* 0x000000700000e947 */ /* 0x000fea0003800000 */
[----:B------:R-:W-:Y:S01]  /*2150*/  PRMT R73, RZ, 0x5410, R14 ;  /* 0x00005410ff497816 */ /* 0x000fe2000000000e */
[----:B------:R-:W-:Y:S05]  /*2160*/  BRA `(.L_x_60) ;  /* 0x0000005000007947 */ /* 0x000fea0003800000 */
.L_x_59:
[----:B------:R-:W-:Y:S01]  /*2170*/  FFMA.FTZ R73, R149, R3, R72 ;  /* 0x0000000395497223 */ /* 0x000fe20000010048 */
[----:B------:R-:W-:-:S03]  /*2180*/  @P6 PRMT R74, RZ, 0x5410, R14 ;  /* 0x00005410ff4a6816 */ /* 0x000fc6000000000e */
[----:B------:R-:W-:-:S04]  /*2190*/  FADD.FTZ R73, R154, -R73 ;  /* 0x800000499a497221 */ /* 0x000fc80000010000 */
[----:B------:R-:W-:-:S04]  /*21a0*/  FMUL.FTZ R73, R110, R73 ;  /* 0x000000496e497220 */ /* 0x000fc80000410000 */
[----:B------:R-:W-:Y:S02]  /*21b0*/  @P6 FADD.FTZ R73, R73, R74 ;  /* 0x0000004a49496221 */ /* 0x000fe40000010000 */
.L_x_60:
[----:B------:R-:W-:Y:S05]  /*21c0*/  BSYNC B1 ;  /* 0x0000000000017941 */ /* 0x000fea0003800000 */
.L_x_58:
        /* <DEDUP_REMOVED lines=11> */
.L_x_62:
[----:B------:R-:W-:-:S04]  /*2280*/  FFMA.FTZ R74, R156, R3, R72 ;  /* 0x000000039c4a7223 */ /* 0x000fc80000010048 */
[----:B------:R-:W-:Y:S01]  /*2290*/  FADD.FTZ R73, R153, -R74 ;  /* 0x8000004a99497221 */ /* 0x000fe20000010000 */
[----:B------:R-:W-:-:S03]  /*22a0*/  @P6 PRMT R74, RZ, 0x7610, R14 ;  /* 0x00007610ff4a6816 */ /* 0x000fc6000000000e */
[----:B------:R-:W-:-:S04]  /*22b0*/  FMUL.FTZ R73, R110, R73 ;  /* 0x000000496e497220 */ /* 0x000fc80000410000 */
[----:B------:R-:W-:Y:S02]  /*22c0*/  @P6 FADD.FTZ R73, R73, R74 ;  /* 0x0000004a49496221 */ /* 0x000fe40000010000 */
.L_x_63:
[----:B------:R-:W-:Y:S05]  /*22d0*/  BSYNC B1 ;  /* 0x0000000000017941 */ /* 0x000fea0003800000 */
.L_x_61:
        /* <DEDUP_REMOVED lines=11> */
.L_x_65:
[----:B------:R-:W-:Y:S01]  /*2390*/  FFMA.FTZ R73, R155, R3, R72 ;  /* 0x000000039b497223 */ /* 0x000fe20000010048 */
[----:B------:R-:W-:-:S03]  /*23a0*/  @P6 PRMT R74, RZ, 0x5410, R15 ;  /* 0x00005410ff4a6816 */ /* 0x000fc6000000000f */
[----:B------:R-:W-:-:S04]  /*23b0*/  FADD.FTZ R73, R158, -R73 ;  /* 0x800000499e497221 */ /* 0x000fc80000010000 */
[----:B------:R-:W-:-:S04]  /*23c0*/  FMUL.FTZ R73, R110, R73 ;  /* 0x000000496e497220 */ /* 0x000fc80000410000 */
[----:B------:R-:W-:Y:S02]  /*23d0*/  @P6 FADD.FTZ R73, R73, R74 ;  /* 0x0000004a49496221 */ /* 0x000fe40000010000 */
.L_x_66:
[----:B------:R-:W-:Y:S05]  /*23e0*/  BSYNC B1 ;  /* 0x0000000000017941 */ /* 0x000fea0003800000 */
.L_x_64:
        /* <DEDUP_REMOVED lines=11> */
.L_x_68:
[----:B------:R-:W-:-:S04]  /*24a0*/  FFMA.FTZ R74, R160, R3, R72 ;  /* 0x00000003a04a7223 */ /* 0x000fc80000010048 */
[----:B------:R-:W-:Y:S01]  /*24b0*/  FADD.FTZ R73, R157, -R74 ;  /* 0x8000004a9d497221 */ /* 0x000fe20000010000 */
[----:B------:R-:W-:-:S03]  /*24c0*/  @P6 PRMT R74, RZ, 0x7610, R15 ;  /* 0x00007610ff4a6816 */ /* 0x000fc6000000000f */
[----:B------:R-:W-:-:S04]  /*24d0*/  FMUL.FTZ R73, R110, R73 ;  /* 0x000000496e497220 */ /* 0x000fc80000410000 */
[----:B------:R-:W-:Y:S02]  /*24e0*/  @P6 FADD.FTZ R73, R73, R74 ;  /* 0x0000004a49496221 */ /* 0x000fe40000010000 */
.L_x_69:
[----:B------:R-:W-:Y:S05]  /*24f0*/  BSYNC B1 ;  /* 0x0000000000017941 */ /* 0x000fea0003800000 */
.L_x_67:
[----:B------:R-:W-:Y:S01]  /*2500*/  @P5 FMUL.FTZ R74, R73, c[0x0][0x1ec] ;  /* 0x00007b00494a5a20 */ /* 0x000fe20000410000 */
[----:B------:R-:W-:Y:S02]  /*2510*/  @P0 MOV R75, 0x10 ;  /* 0x00000010004b0802 */ /* 0x000fe40000000f00 */
[----:B------:R-:W-:Y:S02]  /*2520*/  @P0 F2FP.BF16.PACK_AB R73, RZ, R73 ;  /* 0x00000049ff49023e */ /* 0x000fe400000010ff */
[----:B------:R-:W-:Y:S01]  /*2530*/  @P5 F2FP.BF16.PACK_AB R76, RZ, R74 ;  /* 0x0000004aff4c523e */ /* 0x000fe200000010ff */
[----:B------:R-:W-:Y:S01]  /*2540*/  @P0 IMAD.WIDE.U32 R74, R112, R75, c[0x0][0x258] ;  /* 0x00009600704a0625 */ /* 0x000fe200078e004b */
[----:B------:R-:W-:Y:S02]  /*2550*/  @P5 MOV R77, 0x10 ;  /* 0x00000010004d5802 */ /* 0x000fe40000000f00 */
[----:B------:R-:W-:Y:S02]  /*2560*/  @P0 PRMT R67, R67, 0x5410, R73 ;  /* 0x0000541043430816 */ /* 0x000fe40000000049 */
[----:B------:R-:W-:Y:S01]  /*2570*/  @P5 PRMT R71, R71, 0x5410, R76 ;  /* 0x0000541047475816 */ /* 0x000fe2000000004c */
[----:B------:R-:W-:Y:S01]  /*2580*/  @P5 IMAD.WIDE.U32 R76, R2, R77, c[0x0][0x248] ;  /* 0x00009200024c5625 */ /* 0x000fe200078e004d */
[----:B------:R-:W-:Y:S01]  /*2590*/  IADD3 R112, R112, 0x100, RZ ;  /* 0x0000010070707810 */ /* 0x000fe20007ffe0ff */
[----:B------:R0:W-:Y:S01]  /*25a0*/  @P0 STG.E.128 [R74.64], R64 ;  /* 0x000000404a000986 */ /* 0x0001e2000c101d04 */
[----:B------:R-:W-:-:S03]  /*25b0*/  IADD3 R2, R2, 0x100, RZ ;  /* 0x0000010002027810 */ /* 0x000fc60007ffe0ff */
[----:B------:R0:W-:Y:S04]  /*25c0*/  @P5 STG.E.128 [R76.64], R68 ;  /* 0x000000444c005986 */ /* 0x0001e8000c101d04 */
.L_x_45:
[----:B------:R-:W-:Y:S05]  /*25d0*/  BSYNC B0 ;  /* 0x0000000000007941 */ /* 0x000fea0003800000 */
.L_x_44:
[----:B------:R-:W-:Y:S01]  /*25e0*/  BSSY B0, `(.L_x_70) ;  /* 0x000009c000007945 */ /* 0x000fe20003800000 */
[----:B------:R-:W-:Y:S05]  /*25f0*/  @!P3 BRA `(.L_x_71) ;  /* 0x000009a00000b947 */ /* 0x000fea0003800000 */
[----:B------:R-:W-:Y:S01]  /*2600*/  BSSY B1, `(.L_x_72) ;  /* 0x0000013000017945 */ /* 0x000fe20003800000 */
[----:B------:R-:W-:Y:S05]  /*2610*/  @P1 BRA `(.L_x_73) ;  /* 0x0000008000001947 */ /* 0x000fea0003800000 */
[----:B------:R-:W-:Y:S01]  /*2620*/  ULDC.64 UR6, c[0x0][0x218] ;  /* 0x0000860000067ab9 */ /* 0x000fe20000000a00 */
[----:B------:R-:W-:Y:S01]  /*2630*/  IMAD.MOV.U32 R73, RZ, RZ, RZ ;  /* 0x000000ffff497224 */ /* 0x000fe200078e00ff */
[----:B------:R-:W-:-:S04]  /*2640*/  UISETP.NE.U32.AND UP0, UPT, URZ, UR6, UPT ;  /* 0x000000063f00728c */ /* 0x000fc8000bf05070 */
[----:B------:R-:W-:-:S06]  /*2650*/  UISETP.NE.AND.EX UP0, UPT, URZ, UR7, UPT, UP0 ;  /* 0x000000073f00728c */ /* 0x000fcc000bf05300 */
[----:B------:R-:W-:-:S13]  /*2660*/  PLOP3.LUT P6, PT, PT, PT, UP0, 0x80, 0x0 ;  /* 0x000000000000781c */ /* 0x000fda0003fcf008 */
[----:B------:R-:W-:Y:S05]  /*2670*/  @!P6 BRA `(.L_x_74) ;  /* 0x000000b00000e947 */ /* 0x000fea0003800000 */
[----:B------:R-:W-:Y:S01]  /*2680*/  PRMT R73, RZ, 0x5410, R8 ;  /* 0x00005410ff497816 */ /* 0x000fe20000000008 */
[----:B------:R-:W-:Y:S05]  /*2690*/  BRA `(.L_x_74) ;  /* 0x0000009000007947 */ /* 0x000fea0003800000 */
.L_x_73:
[----:B------:R-:W-:Y:S01]  /*26a0*/  ULDC.64 UR6, c[0x0][0x218] ;  /* 0x0000860000067ab9 */ /* 0x000fe20000000a00 */
[----:B------:R-:W-:Y:S01]  /*26b0*/  FFMA.FTZ R73, R113, R3, R72 ;  /* 0x0000000371497223 */ /* 0x000fe20000010048 */
[----:B------:R-:W-:-:S03]  /*26c0*/  UISETP.NE.U32.AND UP0, UPT, URZ, UR6, UPT ;  /* 0x000000063f00728c */ /* 0x000fc6000bf05070 */
[----:B------:R-:W-:Y:S01]  /*26d0*/  FADD.FTZ R73, R116, -R73 ;  /* 0x8000004974497221 */ /* 0x000fe20000010000 */
[----:B------:R-:W-:-:S03]  /*26e0*/  UISETP.NE.AND.EX UP0, UPT, URZ, UR7, UPT, UP0 ;  /* 0x000000073f00728c */ /* 0x000fc6000bf05300 */
[----:B------:R-:W-:-:S03]  /*26f0*/  FMUL.FTZ R73, R110, R73 ;  /* 0x000000496e497220 */ /* 0x000fc60000410000 */
[----:B------:R-:W-:-:S13]  /*2700*/  PLOP3.LUT P6, PT, PT, PT, UP0, 0x80, 0x0 ;  /* 0x000000000000781c */ /* 0x000fda0003fcf008 */
[----:B0-----:R-:W-:-:S05]  /*2710*/  @P6 PRMT R74, RZ, 0x5410, R8 ;  /* 0x00005410ff4a6816 */ /* 0x001fca0000000008 */
[----:B------:R-:W-:Y:S02]  /*2720*/  @P6 FADD.FTZ R73, R73, R74 ;  /* 0x0000004a49496221 */ /* 0x000fe40000010000 */
.L_x_74:
[----:B------:R-:W-:Y:S05]  /*2730*/  BSYNC B1 ;  /* 0x0000000000017941 */ /* 0x000fea0003800000 */
.L_x_72:
[----:B------:R-:W-:Y:S01]  /*2740*/  ISETP.NE.U32.AND P0, PT, RZ, c[0x0][0x258], PT ;  /* 0x00009600ff007a0c */ /* 0x000fe20003f05070 */
[----:B0-----:R-:W-:Y:S01]  /*2750*/  @P5 FMUL.FTZ R74, R73, c[0x0][0x1ec] ;  /* 0x00007b00494a5a20 */ /* 0x001fe20000410000 */
        /* <DEDUP_REMOVED lines=11> */
.L_x_76:
[----:B------:R-:W-:-:S04]  /*2810*/  FFMA.FTZ R74, R114, R3, R72 ;  /* 0x00000003724a7223 */ /* 0x000fc80000010048 */
[----:B------:R-:W-:Y:S01]  /*2820*/  FADD.FTZ R73, R117, -R74 ;  /* 0x8000004a75497221 */ /* 0x000fe20000010000 */
[----:B------:R-:W-:-:S03]  /*2830*/  @P6 PRMT R74, RZ, 0x7610, R8 ;  /* 0x00007610ff4a6816 */ /* 0x000fc60000000008 */
[----:B------:R-:W-:-:S04]  /*2840*/  FMUL.FTZ R73, R110, R73 ;  /* 0x000000496e497220 */ /* 0x000fc80000410000 */
[----:B------:R-:W-:Y:S02]  /*2850*/  @P6 FADD.FTZ R73, R73, R74 ;  /* 0x0000004a49496221 */ /* 0x000fe40000010000 */
.L_x_77:
[----:B------:R-:W-:Y:S05]  /*2860*/  BSYNC B1 ;  /* 0x0000000000017941 */ /* 0x000fea0003800000 */
.L_x_75:
        /* <DEDUP_REMOVED lines=11> */
.L_x_79:
[----:B------:R-:W-:Y:S01]  /*2920*/  FFMA.FTZ R73, R115, R3, R72 ;  /* 0x0000000373497223 */ /* 0x000fe20000010048 */
[----:B------:R-:W-:-:S03]  /*2930*/  @P6 PRMT R74, RZ, 0x5410, R9 ;  /* 0x00005410ff4a6816 */ /* 0x000fc60000000009 */
[----:B------:R-:W-:-:S04]  /*2940*/  FADD.FTZ R73, R120, -R73 ;  /* 0x8000004978497221 */ /* 0x000fc80000010000 */
[----:B------:R-:W-:-:S04]  /*2950*/  FMUL.FTZ R73, R110, R73 ;  /* 0x000000496e497220 */ /* 0x000fc80000410000 */
[----:B------:R-:W-:Y:S02]  /*2960*/  @P6 FADD.FTZ R73, R73, R74 ;  /* 0x0000004a49496221 */ /* 0x000fe40000010000 */
.L_x_80:
[----:B------:R-:W-:Y:S05]  /*2970*/  BSYNC B1 ;  /* 0x0000000000017941 */ /* 0x000fea0003800000 */
.L_x_78:
        /* <DEDUP_REMOVED lines=11> */
.L_x_82:
[----:B------:R-:W-:-:S04]  /*2a30*/  FFMA.FTZ R74, R118, R3, R72 ;  /* 0x00000003764a7223 */ /* 0x000fc80000010048 */
[----:B------:R-:W-:Y:S01]  /*2a40*/  FADD.FTZ R73, R121, -R74 ;  /* 0x8000004a79497221 */ /* 0x000fe20000010000 */
[----:B------:R-:W-:-:S03]  /*2a50*/  @P6 PRMT R74, RZ, 0x7610, R9 ;  /* 0x00007610ff4a6816 */ /* 0x000fc60000000009 */
[----:B------:R-:W-:-:S04]  /*2a60*/  FMUL.FTZ R73, R110, R73 ;  /* 0x000000496e497220 */ /* 0x000fc80000410000 */
[----:B------:R-:W-:Y:S02]  /*2a70*/  @P6 FADD.FTZ R73, R73, R74 ;  /* 0x0000004a49496221 */ /* 0x000fe40000010000 */
.L_x_83:
[----:B------:R-:W-:Y:S05]  /*2a80*/  BSYNC B1 ;  /* 0x0000000000017941 */ /* 0x000fea0003800000 */
.L_x_81:
        /* <DEDUP_REMOVED lines=11> */
.L_x_85:
[----:B------:R-:W-:Y:S01]  /*2b40*/  FFMA.FTZ R73, R119, R3, R72 ;  /* 0x0000000377497223 */ /* 0x000fe20000010048 */
[----:B------:R-:W-:-:S03]  /*2b50*/  @P6 PRMT R74, RZ, 0x5410, R10 ;  /* 0x00005410ff4a6816 */ /* 0x000fc6000000000a */
[----:B------:R-:W-:-:S04]  /*2b60*/  FADD.FTZ R73, R122, -R73 ;  /* 0x800000497a497221 */ /* 0x000fc80000010000 */
[----:B------:R-:W-:-:S04]  /*2b70*/  FMUL.FTZ R73, R110, R73 ;  /* 0x000000496e497220 */ /* 0x000fc80000410000 */
[----:B------:R-:W-:Y:S02]  /*2b80*/  @P6 FADD.FTZ R73, R73, R74 ;  /* 0x0000004a49496221 */ /* 0x000fe40000010000 */
.L_x_86:
[----:B------:R-:W-:Y:S05]  /*2b90*/  BSYNC B1 ;  /* 0x0000000000017941 */ /* 0x000fea0003800000 */
.L_x_84:
        /* <DEDUP_REMOVED lines=11> */
.L_x_88:
[----:B------:R-:W-:-:S04]  /*2c50*/  FFMA.FTZ R74, R124, R3, R72 ;  /* 0x000000037c4a7223 */ /* 0x000fc80000010048 */
[----:B------:R-:W-:Y:S01]  /*2c60*/  FADD.FTZ R73, R123, -R74 ;  /* 0x8000004a7b497221 */ /* 0x000fe20000010000 */
[----:B------:R-:W-:-:S03]  /*2c70*/  @P6 PRMT R74, RZ, 0x7610, R10 ;  /* 0x00007610ff4a6816 */ /* 0x000fc6000000000a */
[----:B------:R-:W-:-:S04]  /*2c80*/  FMUL.FTZ R73, R110, R73 ;  /* 0x000000496e497220 */ /* 0x000fc80000410000 */
[----:B------:R-:W-:Y:S02]  /*2c90*/  @P6 FADD.FTZ R73, R73, R74 ;  /* 0x0000004a49496221 */ /* 0x000fe40000010000 */
.L_x_89:
[----:B------:R-:W-:Y:S05]  /*2ca0*/  BSYNC B1 ;  /* 0x0000000000017941 */ /* 0x000fea0003800000 */
.L_x_87:
        /* <DEDUP_REMOVED lines=11> */
.L_x_91:
[----:B------:R-:W-:Y:S01]  /*2d60*/  FFMA.FTZ R73, R125, R3, R72 ;  /* 0x000000037d497223 */ /* 0x000fe20000010048 */
[----:B------:R-:W-:-:S03]  /*2d70*/  @P6 PRMT R74, RZ, 0x5410, R11 ;  /* 0x00005410ff4a6816 */ /* 0x000fc6000000000b */
[----:B------:R-:W-:-:S04]  /*2d80*/  FADD.FTZ R73, R126, -R73 ;  /* 0x800000497e497221 */ /* 0x000fc80000010000 */
[----:B------:R-:W-:-:S04]  /*2d90*/  FMUL.FTZ R73, R110, R73 ;  /* 0x000000496e497220 */ /* 0x000fc80000410000 */
[----:B------:R-:W-:Y:S02]  /*2da0*/  @P6 FADD.FTZ R73, R73, R74 ;  /* 0x0000004a49496221 */ /* 0x000fe40000010000 */
.L_x_92:
[----:B------:R-:W-:Y:S05]  /*2db0*/  BSYNC B1 ;  /* 0x0000000000017941 */ /* 0x000fea0003800000 */
.L_x_90:
        /* <DEDUP_REMOVED lines=11> */
.L_x_94:
[----:B------:R-:W-:-:S04]  /*2e70*/  FFMA.FTZ R74, R128, R3, R72 ;  /* 0x00000003804a7223 */ /* 0x000fc80000010048 */
[----:B------:R-:W-:Y:S01]  /*2e80*/  FADD.FTZ R73, R127, -R74 ;  /* 0x8000004a7f497221 */ /* 0x000fe20000010000 */
[----:B------:R-:W-:-:S03]  /*2e90*/  @P6 PRMT R74, RZ, 0x7610, R11 ;  /* 0x00007610ff4a6816 */ /* 0x000fc6000000000b */
[----:B------:R-:W-:-:S04]  /*2ea0*/  FMUL.FTZ R73, R110, R73 ;  /* 0x000000496e497220 */ /* 0x000fc80000410000 */
[----:B------:R-:W-:Y:S02]  /*2eb0*/  @P6 FADD.FTZ R73, R73, R74 ;  /* 0x0000004a49496221 */ /* 0x000fe40000010000 */
.L_x_95:
[----:B------:R-:W-:Y:S05]  /*2ec0*/  BSYNC B1 ;  /* 0x0000000000017941 */ /* 0x000fea0003800000 */
.L_x_93:
[----:B------:R-:W-:Y:S01]  /*2ed0*/  @P5 FMUL.FTZ R74, R73, c[0x0][0x1ec] ;  /* 0x00007b00494a5a20 */ /* 0x000fe20000410000 */
[----:B------:R-:W-:Y:S01]  /*2ee0*/  @P0 F2FP.BF16.PACK_AB R73, RZ, R73 ;  /* 0x00000049ff49023e */ /* 0x000fe200000010ff */
[----:B------:R-:W-:Y:S01]  /*2ef0*/  @P0 IMAD.MOV.U32 R75, RZ, RZ, 0x10 ;  /* 0x00000010ff4b0424 */ /* 0x000fe200078e00ff */
[----:B------:R-:W-:Y:S02]  /*2f00*/  @P5 MOV R77, 0x10 ;  /* 0x00000010004d5802 */ /* 0x000fe40000000f00 */
[----:B------:R-:W-:Y:S01]  /*2f10*/  @P5 F2FP.BF16.PACK_AB R76, RZ, R74 ;  /* 0x0000004aff4c523e */ /* 0x000fe200000010ff */
[----:B------:R-:W-:Y:S01]  /*2f20*/  @P0 IMAD.WIDE.U32 R74, R112, R75, c[0x0][0x258] ;  /* 0x00009600704a0625 */ /* 0x000fe200078e004b */
[----:B------:R-:W-:Y:S02]  /*2f30*/  @P0 PRMT R67, R67, 0x5410, R73 ;  /* 0x0000541043430816 */ /* 0x000fe40000000049 */
[----:B------:R-:W-:Y:S01]  /*2f40*/  @P5 PRMT R71, R71, 0x5410, R76 ;  /* 0x0000541047475816 */ /* 0x000fe2000000004c */
[----:B------:R-:W-:Y:S01]  /*2f50*/  @P5 IMAD.WIDE.U32 R76, R2, R77, c[0x0][0x248] ;  /* 0x00009200024c5625 */ /* 0x000fe200078e004d */
[----:B------:R-:W-:Y:S01]  /*2f60*/  IADD3 R112, R112, 0x100, RZ ;  /* 0x0000010070707810 */ /* 0x000fe20007ffe0ff */
[----:B------:R0:W-:Y:S01]  /*2f70*/  @P0 STG.E.128 [R74.64], R64 ;  /* 0x000000404a000986 */ /* 0x0001e2000c101d04 */
[----:B------:R-:W-:-:S03]  /*2f80*/  IADD3 R2, R2, 0x100, RZ ;  /* 0x0000010002027810 */ /* 0x000fc60007ffe0ff */
[----:B------:R0:W-:Y:S04]  /*2f90*/  @P5 STG.E.128 [R76.64], R68 ;  /* 0x000000444c005986 */ /* 0x0001e8000c101d04 */
.L_x_71:
[----:B------:R-:W-:Y:S05]  /*2fa0*/  BSYNC B0 ;  /* 0x0000000000007941 */ /* 0x000fea0003800000 */
.L_x_70:
[----:B------:R-:W-:Y:S01]  /*2fb0*/  BSSY B0, `(.L_x_96) ;  /* 0x000009a000007945 */ /* 0x000fe20003800000 */
[----:B------:R-:W-:Y:S05]  /*2fc0*/  @!P2 BRA `(.L_x_97) ;  /* 0x000009800000a947 */ /* 0x000fea0003800000 */
[----:B------:R-:W-:Y:S01]  /*2fd0*/  BSSY B1, `(.L_x_98) ;  /* 0x0000013000017945 */ /* 0x000fe20003800000 */
[----:B------:R-:W-:Y:S05]  /*2fe0*/  @P1 BRA `(.L_x_99) ;  /* 0x0000008000001947 */ /* 0x000fea0003800000 */
[----:B------:R-:W-:Y:S01]  /*2ff0*/  ULDC.64 UR6, c[0x0][0x218] ;  /* 0x0000860000067ab9 */ /* 0x000fe20000000a00 */
[----:B------:R-:W-:Y:S01]  /*3000*/  HFMA2.MMA R73, -RZ, RZ, 0, 0 ;  /* 0x00000000ff497435 */ /* 0x000fe200000001ff */
[----:B------:R-:W-:-:S04]  /*3010*/  UISETP.NE.U32.AND UP0, UPT, URZ, UR6, UPT ;  /* 0x000000063f00728c */ /* 0x000fc8000bf05070 */
[----:B------:R-:W-:-:S06]  /*3020*/  UISETP.NE.AND.EX UP0, UPT, URZ, UR7, UPT, UP0 ;  /* 0x000000073f00728c */ /* 0x000fcc000bf05300 */
[----:B------:R-:W-:-:S13]  /*3030*/  PLOP3.LUT P6, PT, PT, PT, UP0, 0x80, 0x0 ;  /* 0x000000000000781c */ /* 0x000fda0003fcf008 */
[----:B------:R-:W-:Y:S05]  /*3040*/  @!P6 BRA `(.L_x_100) ;  /* 0x000000b00000e947 */ /* 0x000fea0003800000 */
[----:B------:R-:W-:Y:S01]  /*3050*/  PRMT R73, RZ, 0x5410, R4 ;  /* 0x00005410ff497816 */ /* 0x000fe20000000004 */
[----:B------:R-:W-:Y:S05]  /*3060*/  BRA `(.L_x_100) ;  /* 0x0000009000007947 */ /* 0x000fea0003800000 */
.L_x_99:
        /* <DEDUP_REMOVED lines=9> */
.L_x_100:
[----:B------:R-:W-:Y:S05]  /*3100*/  BSYNC B1 ;  /* 0x0000000000017941 */ /* 0x000fea0003800000 */
.L_x_98:
        /* <DEDUP_REMOVED lines=9> */
[----:B------:R-:W-:Y:S01]  /*31a0*/  MOV R73, RZ ;  /* 0x000000ff00497202 */ /* 0x000fe20000000f00 */
[----:B------:R-:W-:Y:S05]  /*31b0*/  @!P6 BRA `(.L_x_103) ;  /* 0x000000700000e947 */ /* 0x000fea0003800000 */
[----:B------:R-:W-:Y:S01]  /*31c0*/  PRMT R73, RZ, 0x7610, R4 ;  /* 0x00007610ff497816 */ /* 0x000fe20000000004 */
[----:B------:R-:W-:Y:S05]  /*31d0*/  BRA `(.L_x_103) ;  /* 0x0000005000007947 */ /* 0x000fea0003800000 */
.L_x_102:
[----:B------:R-:W-:-:S04]  /*31e0*/  FFMA.FTZ R74, R130, R3, R72 ;  /* 0x00000003824a7223 */ /* 0x000fc80000010048 */
[----:B------:R-:W-:Y:S01]  /*31f0*/  FADD.FTZ R73, R131, -R74 ;  /* 0x8000004a83497221 */ /* 0x000fe20000010000 */
[----:B------:R-:W-:-:S03]  /*3200*/  @P6 PRMT R74, RZ, 0x7610, R4 ;  /* 0x00007610ff4a6816 */ /* 0x000fc60000000004 */
[----:B------:R-:W-:-:S04]  /*3210*/  FMUL.FTZ R73, R110, R73 ;  /* 0x000000496e497220 */ /* 0x000fc80000410000 */
[----:B------:R-:W-:Y:S02]  /*3220*/  @P6 FADD.FTZ R73, R73, R74 ;  /* 0x0000004a49496221 */ /* 0x000fe40000010000 */
.L_x_103:
[----:B------:R-:W-:Y:S05]  /*3230*/  BSYNC B1 ;  /* 0x0000000000017941 */ /* 0x000fea0003800000 */
.L_x_101:
        /* <DEDUP_REMOVED lines=11> */
.L_x_105:
[----:B------:R-:W-:Y:S01]  /*32f0*/  FFMA.FTZ R73, R129, R3, R72 ;  /* 0x0000000381497223 */ /* 0x000fe20000010048 */
[----:B------:R-:W-:-:S03]  /*3300*/  @P6 PRMT R74, RZ, 0x5410, R5 ;  /* 0x00005410ff4a6816 */ /* 0x000fc60000000005 */
[----:B------:R-:W-:-:S04]  /*3310*/  FADD.FTZ R73, R136, -R73 ;  /* 0x8000004988497221 */ /* 0x000fc80000010000 */
[----:B------:R-:W-:-:S04]  /*3320*/  FMUL.FTZ R73, R110, R73 ;  /* 0x000000496e497220 */ /* 0x000fc80000410000 */
[----:B------:R-:W-:Y:S02]  /*3330*/  @P6 FADD.FTZ R73, R73, R74 ;  /* 0x0000004a49496221 */ /* 0x000fe40000010000 */
.L_x_106:
[----:B------:R-:W-:Y:S05]  /*3340*/  BSYNC B1 ;  /* 0x0000000000017941 */ /* 0x000fea0003800000 */
.L_x_104:
        /* <DEDUP_REMOVED lines=11> */
.L_x_108:
[----:B------:R-:W-:-:S04]  /*3400*/  FFMA.FTZ R74, R134, R3, R72 ;  /* 0x00000003864a7223 */ /* 0x000fc80000010048 */
[----:B------:R-:W-:Y:S01]  /*3410*/  FADD.FTZ R73, R135, -R74 ;  /* 0x8000004a87497221 */ /* 0x000fe20000010000 */
[----:B------:R-:W-:-:S03]  /*3420*/  @P6 PRMT R74, RZ, 0x7610, R5 ;  /* 0x00007610ff4a6816 */ /* 0x000fc60000000005 */
[----:B------:R-:W-:-:S04]  /*3430*/  FMUL.FTZ R73, R110, R73 ;  /* 0x000000496e497220 */ /* 0x000fc80000410000 */
[----:B------:R-:W-:Y:S02]  /*3440*/  @P6 FADD.FTZ R73, R73, R74 ;  /* 0x0000004a49496221 */ /* 0x000fe40000010000 */
.L_x_109:
[----:B------:R-:W-:Y:S05]  /*3450*/  BSYNC B1 ;  /* 0x0000000000017941 */ /* 0x000fea0003800000 */
.L_x_107:
        /* <DEDUP_REMOVED lines=11> */
.L_x_111:
[----:B------:R-:W-:Y:S01]  /*3510*/  FFMA.FTZ R73, R133, R3, R72 ;  /* 0x0000000385497223 */ /* 0x000fe20000010048 */
[----:B------:R-:W-:-:S03]  /*3520*/  @P6 PRMT R74, RZ, 0x5410, R6 ;  /* 0x00005410ff4a6816 */ /* 0x000fc60000000006 */
[----:B------:R-:W-:-:S04]  /*3530*/  FADD.FTZ R73, R138, -R73 ;  /* 0x800000498a497221 */ /* 0x000fc80000010000 */
[----:B------:R-:W-:-:S04]  /*3540*/  FMUL.FTZ R73, R110, R73 ;  /* 0x000000496e497220 */ /* 0x000fc80000410000 */
[----:B------:R-:W-:Y:S02]  /*3550*/  @P6 FADD.FTZ R73, R73, R74 ;  /* 0x0000004a49496221 */ /* 0x000fe40000010000 */
.L_x_112:
[----:B------:R-:W-:Y:S05]  /*3560*/  BSYNC B1 ;  /* 0x0000000000017941 */ /* 0x000fea0003800000 */
.L_x_110:
        /* <DEDUP_REMOVED lines=11> */
.L_x_114:
[----:B------:R-:W-:-:S04]  /*3620*/  FFMA.FTZ R74, R140, R3, R72 ;  /* 0x000000038c4a7223 */ /* 0x000fc80000010048 */
[----:B------:R-:W-:Y:S01]  /*3630*/  FADD.FTZ R73, R137, -R74 ;  /* 0x8000004a89497221 */ /* 0x000fe20000010000 */
[----:B------:R-:W-:-:S03]  /*3640*/  @P6 PRMT R74, RZ, 0x7610, R6 ;  /* 0x00007610ff4a6816 */ /* 0x000fc60000000006 */
[----:B------:R-:W-:-:S04]  /*3650*/  FMUL.FTZ R73, R110, R73 ;  /* 0x000000496e497220 */ /* 0x000fc80000410000 */
[----:B------:R-:W-:Y:S02]  /*3660*/  @P6 FADD.FTZ R73, R73, R74 ;  /* 0x0000004a49496221 */ /* 0x000fe40000010000 */
.L_x_115:
[----:B------:R-:W-:Y:S05]  /*3670*/  BSYNC B1 ;  /* 0x0000000000017941 */ /* 0x000fea0003800000 */
.L_x_113:
        /* <DEDUP_REMOVED lines=11> */
.L_x_117:
[----:B------:R-:W-:Y:S01]  /*3730*/  FFMA.FTZ R73, R139, R3, R72 ;  /* 0x000000038b497223 */ /* 0x000fe20000010048 */
[----:B------:R-:W-:-:S03]  /*3740*/  @P6 PRMT R74, RZ, 0x5410, R7 ;  /* 0x00005410ff4a6816 */ /* 0x000fc60000000007 */
[----:B------:R-:W-:-:S04]  /*3750*/  FADD.FTZ R73, R142, -R73 ;  /* 0x800000498e497221 */ /* 0x000fc80000010000 */
[----:B------:R-:W-:-:S04]  /*3760*/  FMUL.FTZ R73, R110, R73 ;  /* 0x000000496e497220 */ /* 0x000fc80000410000 */
[----:B------:R-:W-:Y:S02]  /*3770*/  @P6 FADD.FTZ R73, R73, R74 ;  /* 0x0000004a49496221 */ /* 0x000fe40000010000 */
.L_x_118:
[----:B------:R-:W-:Y:S05]  /*3780*/  BSYNC B1 ;  /* 0x0000000000017941 */ /* 0x000fea0003800000 */
.L_x_116:
        /* <DEDUP_REMOVED lines=11> */
.L_x_120:
[----:B------:R-:W-:-:S04]  /*3840*/  FFMA.FTZ R72, R144, R3, R72 ;  /* 0x0000000390487223 */ /* 0x000fc80000010048 */
[----:B------:R-:W-:Y:S01]  /*3850*/  FADD.FTZ R3, R141, -R72 ;  /* 0x800000488d037221 */ /* 0x000fe20000010000 */
[----:B------:R-:W-:-:S03]  /*3860*/  @P6 PRMT R72, RZ, 0x7610, R7 ;  /* 0x00007610ff486816 */ /* 0x000fc60000000007 */
[----:B------:R-:W-:-:S04]  /*3870*/  FMUL.FTZ R3, R110, R3 ;  /* 0x000000036e037220 */ /* 0x000fc80000410000 */
[----:B------:R-:W-:Y:S02]  /*3880*/  @P6 FADD.FTZ R3, R3, R72 ;  /* 0x0000004803036221 */ /* 0x000fe40000010000 */
.L_x_121:
[----:B------:R-:W-:Y:S05]  /*3890*/  BSYNC B1 ;  /* 0x0000000000017941 */ /* 0x000fea0003800000 */
.L_x_119:
[----:B------:R-:W-:Y:S01]  /*38a0*/  @P5 FMUL.FTZ R72, R3, c[0x0][0x1ec] ;  /* 0x00007b0003485a20 */ /* 0x000fe20000410000 */
[----:B------:R-:W-:Y:S02]  /*38b0*/  @P0 F2FP.BF16.PACK_AB R74, RZ, R3 ;  /* 0x00000003ff4a023e */ /* 0x000fe400000010ff */
[----:B------:R-:W-:Y:S02]  /*38c0*/  @P0 MOV R73, 0x10 ;  /* 0x0000001000490802 */ /* 0x000fe40000000f00 */
[----:B------:R-:W-:Y:S02]  /*38d0*/  @P5 MOV R3, 0x10 ;  /* 0x0000001000035802 */ /* 0x000fe40000000f00 */
[----:B------:R-:W-:Y:S01]  /*38e0*/  @P5 F2FP.BF16.PACK_AB R75, RZ, R72 ;  /* 0x00000048ff4b523e */ /* 0x000fe200000010ff */
[----:B------:R-:W-:Y:S01]  /*38f0*/  @P0 IMAD.WIDE.U32 R72, R112, R73, c[0x0][0x258] ;  /* 0x0000960070480625 */ /* 0x000fe200078e0049 */
[----:B------:R-:W-:Y:S02]  /*3900*/  @P0 PRMT R67, R67, 0x5410, R74 ;  /* 0x0000541043430816 */ /* 0x000fe4000000004a */
[----:B------:R-:W-:Y:S01]  /*3910*/  @P5 PRMT R71, R71, 0x5410, R75 ;  /* 0x0000541047475816 */ /* 0x000fe2000000004b */
[----:B------:R-:W-:-:S02]  /*3920*/  @P5 IMAD.WIDE.U32 R2, R2, R3, c[0x0][0x248] ;  /* 0x0000920002025625 */ /* 0x000fc400078e0003 */
[----:B------:R0:W-:Y:S04]  /*3930*/  @P0 STG.E.128 [R72.64], R64 ;  /* 0x0000004048000986 */ /* 0x0001e8000c101d04 */
[----:B------:R0:W-:Y:S02]  /*3940*/  @P5 STG.E.128 [R2.64], R68 ;  /* 0x0000004402005986 */ /* 0x0001e4000c101d04 */
.L_x_97:
[----:B------:R-:W-:Y:S05]  /*3950*/  BSYNC B0 ;  /* 0x0000000000007941 */ /* 0x000fea0003800000 */
.L_x_96:
[----:B------:R-:W-:Y:S02]  /*3960*/  IADD3 R100, R100, c[0x0][0x160], RZ ;  /* 0x0000580064647a10 */ /* 0x000fe40007ffe0ff */
[----:B------:R-:W-:Y:S02]  /*3970*/  LOP3.LUT P1, RZ, R104, 0xff, RZ, 0xc0, !PT ;  /* 0x000000ff68ff7812 */ /* 0x000fe4000782c0ff */
[----:B------:R-:W-:Y:S02]  /*3980*/  ISETP.GE.AND P0, PT, R100, c[0x0][0x164], PT ;  /* 0x0000590064007a0c */ /* 0x000fe40003f06270 */
[----:B------:R-:W-:-:S11]  /*3990*/  SEL R104, RZ, 0x1, P1 ;  /* 0x00000001ff687807 */ /* 0x000fd60000800000 */
[----:B0-----:R-:W-:Y:S01]  /*39a0*/  @P0 CALL.REL.NOINC `(.L_x_28) ;  /* 0x0000001000000944 */ /* 0x001fe20003c00000 */
[----:B------:R-:W-:Y:S05]  /*39b0*/  BRA `(.L_x_122) ;  /* 0xffffcb2000007947 */ /* 0x000fea000383ffff */
.L_x_28:
[----:B0-----:R-:W0:Y:S01]  /*39c0*/  S2UR UR6, SR_CTAID.X ;  /* 0x00000000000679c3 */ /* 0x001e220000002500 */
[----:B------:R-:W0:Y:S01]  /*39d0*/  S2R R2, SR_TID.X ;  /* 0x0000000000027919 */ /* 0x000e220000002100 */
[----:B------:R-:W-:Y:S01]  /*39e0*/  @P4 IMAD.MOV.U32 R5, RZ, RZ, 0x20 ;  /* 0x00000020ff054424 */ /* 0x000fe200078e00ff */
        /* <DEDUP_REMOVED lines=28> */
.L_x_42:
[----:B------:R-:W-:Y:S01]  /*3bb0*/  HFMA2.MMA R81, -RZ, RZ, 0, 1.847743988037109375e-06 ;  /* 0x0000001fff517435 */ /* 0x000fe200000001ff */
[----:B------:R-:W-:Y:S01]  /*3bc0*/  MOV R76, R83 ;  /* 0x00000053004c7202 */ /* 0x000fe20000000f00 */
[----:B------:R-:W-:Y:S01]  /*3bd0*/  IMAD.MOV.U32 R79, RZ, RZ, 0x10 ;  /* 0x00000010ff4f7424 */ /* 0x000fe200078e00ff */
[----:B------:R-:W-:-:S02]  /*3be0*/  MOV R82, 0xffffffff ;  /* 0xffffffff00527802 */ /* 0x000fc40000000f00 */
[----:B0-----:R-:W-:Y:S02]  /*3bf0*/  MOV R2, 0x3c10 ;  /* 0x00003c1000027802 */ /* 0x001fe40000000f00 */
[----:B-----5:R-:W-:Y:S05]  /*3c00*/  CALL.REL.NOINC `($__internal_2_$__cuda_sm70_shflsync_down_p) ;  /* 0x0000046000007944 */ /* 0x020fea0003c00000 */
[----:B-1----:R-:W-:Y:S01]  /*3c10*/  MOV R74, R76 ;  /* 0x0000004c004a7202 */ /* 0x002fe20000000f00 */
[----:B0-----:R-:W-:Y:S05]  /*3c20*/  BRA `(.L_x_123) ;  /* 0xffffdc5000007947 */ /* 0x001fea000383ffff */
.L_x_43:
[----:B------:R-:W-:Y:S01]  /*3c30*/  HFMA2.MMA R79, -RZ, RZ, 0, 9.5367431640625e-07 ;  /* 0x00000010ff4f7435 */ /* 0x000fe200000001ff */
[----:B------:R-:W-:Y:S01]  /*3c40*/  IMAD.MOV.U32 R76, RZ, RZ, R159 ;  /* 0x000000ffff4c7224 */ /* 0x000fe200078e009f */
[----:B------:R-:W-:Y:S02]  /*3c50*/  MOV R81, 0x1f ;  /* 0x0000001f00517802 */ /* 0x000fe40000000f00 */
[----:B------:R-:W-:Y:S02]  /*3c60*/  MOV R82, 0xffffffff ;  /* 0xffffffff00527802 */ /* 0x000fe40000000f00 */
[----:B0-----:R-:W-:Y:S02]  /*3c70*/  MOV R2, 0x3c90 ;  /* 0x00003c9000027802 */ /* 0x001fe40000000f00 */
[----:B-12--5:R-:W-:Y:S05]  /*3c80*/  CALL.REL.NOINC `($__internal_2_$__cuda_sm70_shflsync_down_p) ;  /* 0x000003e000007944 */ /* 0x026fea0003c00000 */
[----:B------:R-:W-:Y:S01]  /*3c90*/  FADD.FTZ R74, R74, R83 ;  /* 0x000000534a4a7221 */ /* 0x000fe20000010000 */
[----:B0-----:R-:W-:Y:S01]  /*3ca0*/  HFMA2.MMA R81, -RZ, RZ, 0, 1.847743988037109375e-06 ;  /* 0x0000001fff517435 */ /* 0x001fe200000001ff */
[----:B-1----:R-:W-:Y:S01]  /*3cb0*/  FADD.FTZ R159, R159, R76 ;  /* 0x0000004c9f9f7221 */ /* 0x002fe20000010000 */
[----:B------:R-:W-:Y:S01]  /*3cc0*/  MOV R82, 0xffffffff ;  /* 0xffffffff00527802 */ /* 0x000fe20000000f00 */
[----:B------:R-:W-:Y:S01]  /*3cd0*/  IMAD.MOV.U32 R79, RZ, RZ, 0x8 ;  /* 0x00000008ff4f7424 */ /* 0x000fe200078e00ff */
[----:B------:R-:W-:-:S02]  /*3ce0*/  MOV R76, R74 ;  /* 0x0000004a004c7202 */ /* 0x000fc40000000f00 */
[----:B------:R-:W-:Y:S02]  /*3cf0*/  MOV R2, 0x3d10 ;  /* 0x00003d1000027802 */ /* 0x000fe40000000f00 */
[----:B------:R-:W-:Y:S05]  /*3d00*/  CALL.REL.NOINC `($__internal_2_$__cuda_sm70_shflsync_down_p) ;  /* 0x0000036000007944 */ /* 0x000fea0003c00000 */
[----:B0-----:R-:W-:Y:S01]  /*3d10*/  HFMA2.MMA R79, -RZ, RZ, 0, 4.76837158203125e-07 ;  /* 0x00000008ff4f7435 */ /* 0x001fe200000001ff */
[----:B-1----:R-:W-:Y:S01]  /*3d20*/  IMAD.MOV.U32 R73, RZ, RZ, R76 ;  /* 0x000000ffff497224 */ /* 0x002fe200078e004c */
[----:B------:R-:W-:Y:S01]  /*3d30*/  MOV R76, R159 ;  /* 0x0000009f004c7202 */ /* 0x000fe20000000f00 */
[----:B------:R-:W-:Y:S01]  /*3d40*/  IMAD.MOV.U32 R82, RZ, RZ, -0x1 ;  /* 0xffffffffff527424 */ /* 0x000fe200078e00ff */
[----:B------:R-:W-:Y:S02]  /*3d50*/  MOV R81, 0x1f ;  /* 0x0000001f00517802 */ /* 0x000fe40000000f00 */
[----:B------:R-:W-:Y:S02]  /*3d60*/  MOV R2, 0x3d80 ;  /* 0x00003d8000027802 */ /* 0x000fe40000000f00 */
[----:B------:R-:W-:Y:S05]  /*3d70*/  CALL.REL.NOINC `($__internal_2_$__cuda_sm70_shflsync_down_p) ;  /* 0x000002f000007944 */ /* 0x000fea0003c00000 */
[----:B------:R-:W-:Y:S01]  /*3d80*/  FADD.FTZ R74, R73, R74 ;  /* 0x0000004a494a7221 */ /* 0x000fe20000010000 */
[----:B0-----:R-:W-:Y:S01]  /*3d90*/  HFMA2.MMA R79, -RZ, RZ, 0, 2.384185791015625e-07 ;  /* 0x00000004ff4f7435 */ /* 0x001fe200000001ff */
[----:B-1----:R-:W-:Y:S01]  /*3da0*/  FADD.FTZ R159, R159, R76 ;  /* 0x0000004c9f9f7221 */ /* 0x002fe20000010000 */
[----:B------:R-:W-:Y:S01]  /*3db0*/  MOV R81, 0x1f ;  /* 0x0000001f00517802 */ /* 0x000fe20000000f00 */
[----:B------:R-:W-:Y:S01]  /*3dc0*/  IMAD.MOV.U32 R76, RZ, RZ, R74 ;  /* 0x000000ffff4c7224 */ /* 0x000fe200078e004a */
[----:B------:R-:W-:-:S02]  /*3dd0*/  MOV R82, 0xffffffff ;  /* 0xffffffff00527802 */ /* 0x000fc40000000f00 */
[----:B------:R-:W-:Y:S02]  /*3de0*/  MOV R2, 0x3e00 ;  /* 0x00003e0000027802 */ /* 0x000fe40000000f00 */
[----:B------:R-:W-:Y:S05]  /*3df0*/  CALL.REL.NOINC `($__internal_2_$__cuda_sm70_shflsync_down_p) ;  /* 0x0000027000007944 */ /* 0x000fea0003c00000 */
[----:B0-----:R-:W-:Y:S01]  /*3e00*/  HFMA2.MMA R79, -RZ, RZ, 0, 2.384185791015625e-07 ;  /* 0x00000004ff4f7435 */ /* 0x001fe200000001ff */
[----:B-1----:R-:W-:Y:S01]  /*3e10*/  MOV R73, R76 ;  /* 0x0000004c00497202 */ /* 0x002fe20000000f00 */
[----:B------:R-:W-:Y:S01]  /*3e20*/  IMAD.MOV.U32 R81, RZ, RZ, 0x1f ;  /* 0x0000001fff517424 */ /* 0x000fe200078e00ff */
[----:B------:R-:W-:Y:S02]  /*3e30*/  MOV R76, R159 ;  /* 0x0000009f004c7202 */ /* 0x000fe40000000f00 */
[----:B------:R-:W-:Y:S02]  /*3e40*/  MOV R82, 0xffffffff ;  /* 0xffffffff00527802 */ /* 0x000fe40000000f00 */
[----:B------:R-:W-:Y:S02]  /*3e50*/  MOV R2, 0x3e70 ;  /* 0x00003e7000027802 */ /* 0x000fe40000000f00 */
[----:B------:R-:W-:Y:S05]  /*3e60*/  CALL.REL.NOINC `($__internal_2_$__cuda_sm70_shflsync_down_p) ;  /* 0x0000020000007944 */ /* 0x000fea0003c00000 */
[----:B------:R-:W-:Y:S01]  /*3e70*/  FADD.FTZ R74, R73, R74 ;  /* 0x0000004a494a7221 */ /* 0x000fe20000010000 */
[----:B0-----:R-:W-:Y:S01]  /*3e80*/  HFMA2.MMA R79, -RZ, RZ, 0, 1.1920928955078125e-07 ;  /* 0x00000002ff4f7435 */ /* 0x001fe200000001ff */
[----:B-1----:R-:W-:Y:S01]  /*3e90*/  FADD.FTZ R77, R159, R76 ;  /* 0x0000004c9f4d7221 */ /* 0x002fe20000010000 */
[----:B------:R-:W-:Y:S01]  /*3ea0*/  MOV R81, 0x1f ;  /* 0x0000001f00517802 */ /* 0x000fe20000000f00 */
[----:B------:R-:W-:Y:S01]  /*3eb0*/  IMAD.MOV.U32 R82, RZ, RZ, -0x1 ;  /* 0xffffffffff527424 */ /* 0x000fe200078e00ff */
[----:B------:R-:W-:-:S02]  /*3ec0*/  MOV R76, R74 ;  /* 0x0000004a004c7202 */ /* 0x000fc40000000f00 */
[----:B------:R-:W-:Y:S02]  /*3ed0*/  MOV R2, 0x3ef0 ;  /* 0x00003ef000027802 */ /* 0x000fe40000000f00 */
[----:B------:R-:W-:Y:S05]  /*3ee0*/  CALL.REL.NOINC `($__internal_2_$__cuda_sm70_shflsync_down_p) ;  /* 0x0000018000007944 */ /* 0x000fea0003c00000 */
[----:B0-----:R-:W-:Y:S01]  /*3ef0*/  HFMA2.MMA R81, -RZ, RZ, 0, 1.847743988037109375e-06 ;  /* 0x0000001fff517435 */ /* 0x001fe200000001ff */
[----:B-1----:R-:W-:Y:S01]  /*3f00*/  MOV R73, R76 ;  /* 0x0000004c00497202 */ /* 0x002fe20000000f00 */
[----:B------:R-:W-:Y:S01]  /*3f10*/  IMAD.MOV.U32 R79, RZ, RZ, 0x2 ;  /* 0x00000002ff4f7424 */ /* 0x000fe200078e00ff */
[----:B------:R-:W-:Y:S02]  /*3f20*/  MOV R76, R77 ;  /* 0x0000004d004c7202 */ /* 0x000fe40000000f00 */
[----:B------:R-:W-:Y:S02]  /*3f30*/  MOV R82, 0xffffffff ;  /* 0xffffffff00527802 */ /* 0x000fe40000000f00 */
[----:B------:R-:W-:Y:S02]  /*3f40*/  MOV R2, 0x3f60 ;  /* 0x00003f6000027802 */ /* 0x000fe40000000f00 */
[----:B------:R-:W-:Y:S05]  /*3f50*/  CALL.REL.NOINC `($__internal_2_$__cuda_sm70_shflsync_down_p) ;  /* 0x0000011000007944 */ /* 0x000fea0003c00000 */
[----:B------:R-:W-:Y:S01]  /*3f60*/  FADD.FTZ R75, R73, R74 ;  /* 0x0000004a494b7221 */ /* 0x000fe20000010000 */
[----:B0-----:R-:W-:Y:S01]  /*3f70*/  HFMA2.MMA R79, -RZ, RZ, 0, 5.9604644775390625e-08 ;  /* 0x00000001ff4f7435 */ /* 0x001fe200000001ff */
[----:B-1----:R-:W-:Y:S01]  /*3f80*/  FADD.FTZ R77, R77, R76 ;  /* 0x0000004c4d4d7221 */ /* 0x002fe20000010000 */
[----:B------:R-:W-:Y:S01]  /*3f90*/  MOV R82, 0xffffffff ;  /* 0xffffffff00527802 */ /* 0x000fe20000000f00 */
[----:B------:R-:W-:Y:S01]  /*3fa0*/  IMAD.MOV.U32 R81, RZ, RZ, 0x1f ;  /* 0x0000001fff517424 */ /* 0x000fe200078e00ff */
        /* <DEDUP_REMOVED lines=10> */
[----:B-1----:R-:W-:Y:S01]  /*4050*/  MOV R2, R76 ;  /* 0x0000004c00027202 */ /* 0x002fe20000000f00 */
[----:B0-----:R-:W-:Y:S05]  /*4060*/  BRA `(.L_x_124) ;  /* 0xffffd93000007947 */ /* 0x001fea000383ffff */
        .weak           $__internal_2_$__cuda_sm70_shflsync_down_p
        .type           $__internal_2_$__cuda_sm70_shflsync_down_p,@function
        .size           $__internal_2_$__cuda_sm70_shflsync_down_p,(.L_x_9256 - $__internal_2_$__cuda_sm70_shflsync_down_p)
$__internal_2_$__cuda_sm70_shflsync_down_p:
[----:B------:R-:W-:Y:S01]  /*4070*/  HFMA2.MMA R3, -RZ, RZ, 0, 0 ;  /* 0x00000000ff037435 */ /* 0x000fe200000001ff */
[----:B------:R-:W-:Y:S04]  /*4080*/  WARPSYNC R82 ;  /* 0x0000005200007348 */ /* 0x000fe80003800000 */
[----:B------:R0:W1:Y:S01]  /*4090*/  SHFL.DOWN PT, R76, R76, R79, R81 ;  /* 0x0800004f4c4c7389 */ /* 0x00006200000e0051 */
[----:B------:R-:W-:Y:S05]  /*40a0*/  RET.REL.NODEC R2 `(_ZN10layer_norm13ln_bwd_kernelINS_13Kernel_traitsI13__nv_bfloat16S2_S2_S2_fjLj6144ELj1ELj1ELj8ELj16ENS_18Kernel_traits_baseILj6144ES2_S2_S2_S2_fjLj256EEEEELb0ELb0ELb1ELb0EEEvNS_9BwdParamsE) ;  /* 0xffffbf5002007950 */ /* 0x000fea0003c3ffff */
.L_x_125:
        /* <DEDUP_REMOVED lines=13> */
.L_x_9256:


//--------------------- .text._ZN10layer_norm13ln_bwd_kernelINS_13Kernel_traitsI13__nv_bfloat16S2_S2_S2_fjLj6144ELj1ELj1ELj8ELj16ENS_18Kernel_traits_baseILj6144ES2_S2_S2_S2_fjLj256EEEEELb0ELb0ELb1ELb1EEEvNS_9BwdParamsE --------------------------
	.section	.text._ZN10layer_norm13ln_bwd_kernelINS_13Kernel_traitsI13__nv_bfloat16S2_S2_S2_fjLj6144ELj1ELj1ELj8ELj16ENS_18Kernel_traits_baseILj6144ES2_S2_S2_S2_fjLj256EEEEELb0ELb0ELb1ELb1EEEvNS_9BwdParamsE,"ax",@progbits
	.sectioninfo	@"SHI_REGISTERS=178"
	.align	128
        .global         _ZN10layer_norm13ln_bwd_kernelINS_13Kernel_traitsI13__nv_bfloat16S2_S2_S2_fjLj6144ELj1ELj1ELj8ELj16ENS_18Kernel_traits_baseILj6144ES2_S2_S2_S2_fjLj256EEEEELb0ELb0ELb1ELb1EEEvNS_9BwdParamsE
        .type           _ZN10layer_norm13ln_bwd_kernelINS_13Kernel_traitsI13__nv_bfloat16S2_S2_S2_fjLj6144ELj1ELj1ELj8ELj16ENS_18Kernel_traits_baseILj6144ES2_S2_S2_S2_fjLj256EEEEELb0ELb0ELb1ELb1EEEvNS_9BwdParamsE,@function
        .size           _ZN10layer_norm13ln_bwd_kernelINS_13Kernel_traitsI13__nv_bfloat16S2_S2_S2_fjLj6144ELj1ELj1ELj8ELj16ENS_18Kernel_traits_baseILj6144ES2_S2_S2_S2_fjLj256EEEEELb0ELb0ELb1ELb1EEEvNS_9BwdParamsE,(.L_x_9257 - _ZN10layer_norm13ln_bwd_kernelINS_13Kernel_traitsI13__nv_bfloat16S2_S2_S2_fjLj6144ELj1ELj1ELj8ELj16ENS_18Kernel_traits_baseILj6144ES2_S2_S2_S2_fjLj256EEEEELb0ELb0ELb1ELb1EEEvNS_9BwdParamsE)
        .other          _ZN10layer_norm13ln_bwd_kernelINS_13Kernel_traitsI13__nv_bfloat16S2_S2_S2_fjLj6144ELj1ELj1ELj8ELj16ENS_18Kernel_traits_baseILj6144ES2_S2_S2_S2_fjLj256EEEEELb0ELb0ELb1ELb1EEEvNS_9BwdParamsE,@"STO_CUDA_ENTRY STV_DEFAULT"
_ZN10layer_norm13ln_bwd_kernelINS_13Kernel_traitsI13__nv_bfloat16S2_S2_S2_fjLj6144ELj1ELj1ELj8ELj16ENS_18Kernel_traits_baseILj6144ES2_S2_S2_S2_fjLj256EEEEELb0ELb0ELb1ELb1EEEvNS_9BwdParamsE:
.text._ZN10layer_norm13ln_bwd_kernelINS_13Kernel_traitsI13__nv_bfloat16S2_S2_S2_fjLj6144ELj1ELj1ELj8ELj16ENS_18Kernel_traits_baseILj6144ES2_S2_S2_S2_fjLj256EEEEELb0ELb0ELb1ELb1EEEvNS_9BwdParamsE:
        /* <DEDUP_REMOVED lines=32> */
.L_x_126:
[----:B------:R-:W-:-:S04]  /*0200*/  SHF.L.U32 R2, R0, 0x4, RZ ;  /* 0x0000000400027819 */ /* 0x000fc800000006ff */
[----:B------:R-:W-:-:S04]  /*0210*/  LOP3.LUT R2, R2, 0xff0, RZ, 0xc0, !PT ;  /* 0x00000ff002027812 */ /* 0x000fc800078ec0ff */
[----:B------:R-:W-:-:S04]  /*0220*/  IADD3 R2, P0, R2, c[0x0][0x1b0], RZ ;  /* 0x00006c0002027a10 */ /* 0x000fc80007f1e0ff */
[----:B------:R-:W-:-:S05]  /*0230*/  IADD3.X R3, RZ, c[0x0][0x1b4], RZ, P0, !PT ;  /* 0x00006d00ff037a10 */ /* 0x000fca00007fe4ff */
[----:B------:R-:W2:Y:S04]  /*0240*/  LDG.E.128 R4, [R2.64] ;  /* 0x0000000402047981 */ /* 0x000ea8000c1e1d00 */
[----:B------:R-:W3:Y:S04]  /*0250*/  LDG.E.128 R8, [R2.64+0x1000] ;  /* 0x0010000402087981 */ /* 0x000ee8000c1e1d00 */
[----:B------:R-:W4:Y:S01]  /*0260*/  LDG.E.128 R12, [R2.64+0x2000] ;  /* 0x00200004020c7981 */ /* 0x000f22000c1e1d00 */
[----:B------:R-:W0:Y:S01]  /*0270*/  LDC.U8 R163, c[0x0][0x1f0] ;  /* 0x00007c00ffa37b82 */ /* 0x000e220000000000 */
[----:B------:R-:W-:Y:S01]  /*0280*/  HFMA2.MMA R117, -RZ, RZ, 0, 5.9604644775390625e-08 ;  /* 0x00000001ff757435 */ /* 0x000fe200000001ff */
        /* <DEDUP_REMOVED lines=24> */
[----:B--2---:R-:W-:-:S02]  /*0410*/  PRMT R85, RZ, 0x5410, R4 ;  /* 0x00005410ff557816 */ /* 0x004fc40000000004 */
[----:B------:R-:W-:Y:S02]  /*0420*/  PRMT R86, RZ, 0x7610, R4 ;  /* 0x00007610ff567816 */ /* 0x000fe40000000004 */
[--C-:B------:R-:W-:Y:S02]  /*0430*/  PRMT R87, RZ, 0x5410, R5.reuse ;  /* 0x00005410ff577816 */ /* 0x100fe40000000005 */
[----:B------:R-:W-:Y:S02]  /*0440*/  PRMT R96, RZ, 0x7610, R5 ;  /* 0x00007610ff607816 */ /* 0x000fe40000000005 */
[--C-:B------:R-:W-:Y:S02]  /*0450*/  PRMT R97, RZ, 0x5410, R6.reuse ;  /* 0x00005410ff617816 */ /* 0x100fe40000000006 */
[----:B------:R-:W-:Y:S02]  /*0460*/  PRMT R98, RZ, 0x7610, R6 ;  /* 0x00007610ff627816 */ /* 0x000fe40000000006 */
[----:B------:R-:W-:-:S02]  /*0470*/  PRMT R99, RZ, 0x5410, R7 ;  /* 0x00005410ff637816 */ /* 0x000fc40000000007 */
[----:B------:R-:W-:Y:S02]  /*0480*/  PRMT R104, RZ, 0x7610, R7 ;  /* 0x00007610ff687816 */ /* 0x000fe40000000007 */
[--C-:B---3--:R-:W-:Y:S02]  /*0490*/  PRMT R105, RZ, 0x5410, R8.reuse ;  /* 0x00005410ff697816 */ /* 0x108fe40000000008 */
[----:B------:R-:W-:Y:S02]  /*04a0*/  PRMT R106, RZ, 0x7610, R8 ;  /* 0x00007610ff6a7816 */ /* 0x000fe40000000008 */
[--C-:B------:R-:W-:Y:S02]  /*04b0*/  PRMT R107, RZ, 0x5410, R9.reuse ;  /* 0x00005410ff6b7816 */ /* 0x100fe40000000009 */
[----:B------:R-:W-:Y:S02]  /*04c0*/  PRMT R112, RZ, 0x7610, R9 ;  /* 0x00007610ff707816 */ /* 0x000fe40000000009 */
[----:B------:R-:W-:-:S02]  /*04d0*/  PRMT R113, RZ, 0x5410, R10 ;  /* 0x00005410ff717816 */ /* 0x000fc4000000000a */
[----:B------:R-:W-:Y:S02]  /*04e0*/  PRMT R115, RZ, 0x7610, R10 ;  /* 0x00007610ff737816 */ /* 0x000fe4000000000a */
[--C-:B------:R-:W-:Y:S02]  /*04f0*/  PRMT R114, RZ, 0x5410, R11.reuse ;  /* 0x00005410ff727816 */ /* 0x100fe4000000000b */
[----:B------:R-:W-:Y:S02]  /*0500*/  PRMT R116, RZ, 0x7610, R11 ;  /* 0x00007610ff747816 */ /* 0x000fe4000000000b */
[--C-:B----4-:R-:W-:Y:S02]  /*0510*/  PRMT R118, RZ, 0x5410, R12.reuse ;  /* 0x00005410ff767816 */ /* 0x110fe4000000000c */
[----:B------:R-:W-:Y:S02]  /*0520*/  PRMT R119, RZ, 0x7610, R12 ;  /* 0x00007610ff777816 */ /* 0x000fe4000000000c */
[----:B------:R-:W-:-:S02]  /*0530*/  PRMT R120, RZ, 0x5410, R13 ;  /* 0x00005410ff787816 */ /* 0x000fc4000000000d */
[----:B------:R-:W-:Y:S02]  /*0540*/  PRMT R121, RZ, 0x7610, R13 ;  /* 0x00007610ff797816 */ /* 0x000fe4000000000d */
[--C-:B------:R-:W-:Y:S02]  /*0550*/  PRMT R122, RZ, 0x5410, R14.reuse ;  /* 0x00005410ff7a7816 */ /* 0x100fe4000000000e */
[----:B------:R-:W-:Y:S02]  /*0560*/  PRMT R123, RZ, 0x7610, R14 ;  /* 0x00007610ff7b7816 */ /* 0x000fe4000000000e */
[--C-:B------:R-:W-:Y:S02]  /*0570*/  PRMT R124, RZ, 0x5410, R15.reuse ;  /* 0x00005410ff7c7816 */ /* 0x100fe4000000000f */
[----:B0-----:R-:W-:Y:S02]  /*0580*/  PRMT R125, RZ, 0x7610, R15 ;  /* 0x00007610ff7d7816 */ /* 0x001fe4000000000f */
.L_x_205:
[----:B------:R-:W-:-:S05]  /*0590*/  MOV R165, 0x4 ;  /* 0x0000000400a57802 */ /* 0x000fca0000000f00 */
[----:B------:R-:W-:-:S05]  /*05a0*/  IMAD.WIDE R72, R84, R165, c[0x0][0x1d8] ;  /* 0x0000760054487625 */ /* 0x000fca00078e02a5 */
[----:B------:R0:W2:Y:S01]  /*05b0*/  LDG.E R79, [R72.64] ;  /* 0x00000004484f7981 */ /* 0x0000a2000c1e1900 */
[----:B------:R-:W-:-:S04]  /*05c0*/  IMAD.WIDE R76, R84, R165, c[0x0][0x1d0] ;  /* 0x00007400544c7625 */ /* 0x000fc800078e02a5 */
[----:B------:R-:W-:Y:S01]  /*05d0*/  IMAD R74, R84, c[0x0][0x168], RZ ;  /* 0x00005a00544a7a24 */ /* 0x000fe200078e02ff */
[----:B------:R1:W5:Y:S01]  /*05e0*/  LDG.E R130, [R76.64] ;  /* 0x000000044c827981 */ /* 0x000362000c1e1900 */
[----:B------:R-:W-:Y:S01]  /*05f0*/  LOP3.LUT R78, R0, 0xff, RZ, 0xc0, !PT ;  /* 0x000000ff004e7812 */ /* 0x000fe200078ec0ff */
[----:B------:R-:W-:Y:S02]  /*0600*/  IMAD.WIDE R2, R84, R165, c[0x0][0x1a8] ;  /* 0x00006a0054027625 */ /* 0x000fe400078e02a5 */
[----:B------:R-:W-:Y:S02]  /*0610*/  SHF.R.S32.HI R75, RZ, 0x1f, R74 ;  /* 0x0000001fff4b7819 */ /* 0x000fe4000001144a */
[----:B------:R-:W-:Y:S01]  /*0620*/  MOV R164, 0x10 ;  /* 0x0000001000a47802 */ /* 0x000fe20000000f00 */
[----:B------:R-:W-:Y:S01]  /*0630*/  BSSY B0, `(.L_x_128) ;  /* 0x0000108000007945 */ /* 0x000fe20003800000 */
[----:B------:R-:W-:Y:S01]  /*0640*/  LEA.HI R75, R75, R74, RZ, 0x3 ;  /* 0x0000004a4b4b7211 */ /* 0x000fe200078f18ff */
[----:B------:R3:W5:Y:S03]  /*0650*/  LDG.E R126, [R2.64] ;  /* 0x00000004027e7981 */ /* 0x000766000c1e1900 */
[----:B------:R-:W-:-:S04]  /*0660*/  LEA.HI.SX32 R129, R75, R78, 0x1d ;  /* 0x0000004e4b817211 */ /* 0x000fc800078feaff */
[C---:B------:R-:W-:Y:S02]  /*0670*/  IADD3 R128, R129.reuse, 0x100, RZ ;  /* 0x0000010081807810 */ /* 0x040fe40007ffe0ff */
[C---:B------:R-:W-:Y:S01]  /*0680*/  IADD3 R127, R129.reuse, 0x200, RZ ;  /* 0x00000200817f7810 */ /* 0x040fe20007ffe0ff */
[----:B------:R-:W-:-:S04]  /*0690*/  IMAD.WIDE.U32 R74, R129, R164, c[0x0][0x218] ;  /* 0x00008600814a7625 */ /* 0x000fc800078e00a4 */
[----:B0-----:R-:W-:-:S04]  /*06a0*/  IMAD.WIDE.U32 R72, R128, R164, c[0x0][0x218] ;  /* 0x0000860080487625 */ /* 0x001fc800078e00a4 */
[----:B---3--:R-:W-:Y:S01]  /*06b0*/  IMAD.WIDE.U32 R2, R127, R164, c[0x0][0x218] ;  /* 0x000086007f027625 */ /* 0x008fe200078e00a4 */
[----:B--2---:R-:W-:-:S13]  /*06c0*/  ISETP.GT.AND P1, PT, R79, RZ, PT ;  /* 0x000000ff4f00720c */ /* 0x004fda0003f24270 */
[----:B------:R-:W-:Y:S05]  /*06d0*/  @P1 BRA `(.L_x_129) ;  /* 0x0000009000001947 */ /* 0x000fea0003800000 */
[----:B-1----:R-:W-:Y:S01]  /*06e0*/  ISETP.NE.U32.AND P0, PT, RZ, c[0x0][0x218], PT ;  /* 0x00008600ff007a0c */ /* 0x002fe20003f05070 */
[----:B------:R-:W-:-:S03]  /*06f0*/  CS2R R76, SRZ ;  /* 0x00000000004c7805 */ /* 0x000fc6000001ff00 */
[----:B------:R-:W-:-:S13]  /*0700*/  ISETP.NE.AND.EX P0, PT, RZ, c[0x0][0x21c], PT, P0 ;  /* 0x00008700ff007a0c */ /* 0x000fda0003f05300 */
[----:B------:R-:W-:Y:S05]  /*0710*/  @!P0 BRA `(.L_x_130) ;  /* 0x00000f9000008947 */ /* 0x000fea0003800000 */
[----:B------:R0:W5:Y:S04]  /*0720*/  LDG.E.128 R12, [R74.64] ;  /* 0x000000044a0c7981 */ /* 0x000168000c1e1d00 */
[----:B------:R0:W5:Y:S04]  /*0730*/  LDG.E.128 R8, [R72.64] ;  /* 0x0000000448087981 */ /* 0x000168000c1e1d00 */
[----:B------:R0:W5:Y:S01]  /*0740*/  LDG.E.128 R4, [R2.64] ;  /* 0x0000000402047981 */ /* 0x000162000c1e1d00 */
[----:B------:R-:W-:Y:S01]  /*0750*/  CS2R R76, SRZ ;  /* 0x00000000004c7805 */ /* 0x000fe2000001ff00 */
[----:B------:R-:W-:Y:S05]  /*0760*/  BRA `(.L_x_130) ;  /* 0x00000f4000007947 */ /* 0x000fea0003800000 */
.L_x_129:
[----:B-1----:R-:W-:-:S05]  /*0770*/  IADD3 R76, R79, -0x1, RZ ;  /* 0xffffffff4f4c7810 */ /* 0x002fca0007ffe0ff */
[----:B------:R-:W-:-:S05]  /*0780*/  IMAD R76, R76, c[0x0][0x168], RZ ;  /* 0x00005a004c4c7a24 */ /* 0x000fca00078e02ff */
[----:B------:R-:W-:Y:S01]  /*0790*/  SHF.R.S32.HI R77, RZ, 0x1f, R76 ;  /* 0x0000001fff4d7819 */ /* 0x000fe2000001144c */
[----:B------:R-:W-:-:S03]  /*07a0*/  IMAD.WIDE R132, R84, R165, c[0x0][0x1a0] ;  /* 0x0000680054847625 */ /* 0x000fc600078e02a5 */
[----:B------:R-:W-:Y:S01]  /*07b0*/  LEA.HI R79, R77, R76, RZ, 0x3 ;  /* 0x0000004c4d4f7211 */ /* 0x000fe200078f18ff */
[----:B------:R-:W-:Y:S02]  /*07c0*/  IMAD.WIDE.U32 R76, R129, R164, c[0x0][0x188] ;  /* 0x00006200814c7625 */ /* 0x000fe400078e00a4 */
[----:B------:R-:W2:Y:S01]  /*07d0*/  LDG.E R132, [R132.64] ;  /* 0x0000000484847981 */ /* 0x000ea2000c1e1900 */
[----:B------:R-:W-:Y:S01]  /*07e0*/  LEA.HI.SX32 R109, R79, R78, 0x1d ;  /* 0x0000004e4f6d7211 */ /* 0x000fe200078feaff */
[-C--:B------:R-:W-:Y:S02]  /*07f0*/  IMAD.WIDE.U32 R88, R128, R164.reuse, c[0x0][0x188] ;  /* 0x0000620080587625 */ /* 0x080fe400078e00a4 */
[----:B------:R-:W3:Y:S01]  /*0800*/  LDG.E.128 R76, [R76.64] ;  /* 0x000000044c4c7981 */ /* 0x000ee2000c1e1d00 */
[C---:B------:R-:W-:Y:S01]  /*0810*/  IADD3 R92, R109.reuse, 0x100, RZ ;  /* 0x000001006d5c7810 */ /* 0x040fe20007ffe0ff */
[CC--:B------:R-:W-:Y:S01]  /*0820*/  IMAD.WIDE.U32 R80, R109.reuse, R164.reuse, c[0x0][0x208] ;  /* 0x000082006d507625 */ /* 0x0c0fe200078e00a4 */
[----:B------:R-:W-:Y:S01]  /*0830*/  IADD3 R108, R109, 0x200, RZ ;  /* 0x000002006d6c7810 */ /* 0x000fe20007ffe0ff */
[----:B------:R-:W4:Y:S02]  /*0840*/  LDG.E.128 R88, [R88.64] ;  /* 0x0000000458587981 */ /* 0x000f24000c1e1d00 */
[----:B------:R-:W-:-:S02]  /*0850*/  IMAD.WIDE.U32 R92, R92, R164, c[0x0][0x208] ;  /* 0x000082005c5c7625 */ /* 0x000fc400078e00a4 */
[----:B------:R-:W4:Y:S02]  /*0860*/  LDG.E.128 R80, [R80.64] ;  /* 0x0000000450507981 */ /* 0x000f24000c1e1d00 */
[-C--:B------:R-:W-:Y:S02]  /*0870*/  IMAD.WIDE.U32 R100, R127, R164.reuse, c[0x0][0x188] ;  /* 0x000062007f647625 */ /* 0x080fe400078e00a4 */
[----:B------:R-:W4:Y:S02]  /*0880*/  LDG.E.128 R92, [R92.64] ;  /* 0x000000045c5c7981 */ /* 0x000f24000c1e1d00 */
[----:B------:R-:W-:Y:S02]  /*0890*/  IMAD.WIDE.U32 R108, R108, R164, c[0x0][0x208] ;  /* 0x000082006c6c7625 */ /* 0x000fe400078e00a4 */
[----:B------:R-:W4:Y:S04]  /*08a0*/  LDG.E.128 R100, [R100.64] ;  /* 0x0000000464647981 */ /* 0x000f28000c1e1d00 */
[----:B------:R-:W4:Y:S01]  /*08b0*/  LDG.E.128 R108, [R108.64] ;  /* 0x000000046c6c7981 */ /* 0x000f22000c1e1d00 */
[----:B------:R-:W-:-:S04]  /*08c0*/  ISETP.NE.U32.AND P0, PT, RZ, c[0x0][0x218], PT ;  /* 0x00008600ff007a0c */ /* 0x000fc80003f05070 */
[----:B------:R-:W-:-:S13]  /*08d0*/  ISETP.NE.AND.EX P0, PT, RZ, c[0x0][0x21c], PT, P0 ;  /* 0x00008700ff007a0c */ /* 0x000fda0003f05300 */
[----:B------:R0:W5:Y:S04]  /*08e0*/  @P0 LDG.E.128 R12, [R74.64] ;  /* 0x000000044a0c0981 */ /* 0x000168000c1e1d00 */
[----:B------:R1:W5:Y:S04]  /*08f0*/  @P0 LDG.E.128 R8, [R72.64] ;  /* 0x0000000448080981 */ /* 0x000368000c1e1d00 */
[----:B------:R3:W5:Y:S01]  /*0900*/  @P0 LDG.E.128 R4, [R2.64] ;  /* 0x0000000402040981 */ /* 0x000762000c1e1d00 */
[----:B------:R-:W-:-:S04]  /*0910*/  ISETP.NE.AND P0, PT, R163, RZ, PT ;  /* 0x000000ffa300720c */ /* 0x000fc80003f05270 */
[----:B--2---:R-:W-:Y:S02]  /*0920*/  FSEL R175, R132, RZ, !P0 ;  /* 0x000000ff84af7208 */ /* 0x004fe40004000000 */
[----:B---3--:R-:W-:Y:S02]  /*0930*/  PRMT R2, RZ, 0x5410, R76 ;  /* 0x00005410ff027816 */ /* 0x008fe4000000004c */
[--C-:B----4-:R-:W-:Y:S02]  /*0940*/  PRMT R133, RZ, 0x5410, R89.reuse ;  /* 0x00005410ff857816 */ /* 0x110fe40000000059 */
[----:B------:R-:W-:Y:S01]  /*0950*/  PRMT R134, RZ, 0x7610, R89 ;  /* 0x00007610ff867816 */ /* 0x000fe20000000059 */
[----:B------:R-:W-:Y:S01]  /*0960*/  FADD.FTZ R89, -R175, R2 ;  /* 0x00000002af597221 */ /* 0x000fe20000010100 */
[----:B------:R-:W-:Y:S02]  /*0970*/  PRMT R76, RZ, 0x7610, R76 ;  /* 0x00007610ff4c7816 */ /* 0x000fe4000000004c */
[----:B-1----:R-:W-:Y:S01]  /*0980*/  PRMT R72, RZ, 0x5410, R77 ;  /* 0x00005410ff487816 */ /* 0x002fe2000000004d */
[----:B-----5:R-:W-:Y:S01]  /*0990*/  FMUL.FTZ R89, R126, R89 ;  /* 0x000000597e597220 */ /* 0x020fe20000410000 */
[----:B------:R-:W-:-:S02]  /*09a0*/  PRMT R140, RZ, 0x5410, R80 ;  /* 0x00005410ff8c7816 */ /* 0x000fc40000000050 */
[--C-:B------:R-:W-:Y:S02]  /*09b0*/  PRMT R136, RZ, 0x5410, R91.reuse ;  /* 0x00005410ff887816 */ /* 0x100fe4000000005b */
[--C-:B------:R-:W-:Y:S02]  /*09c0*/  PRMT R73, RZ, 0x5410, R78.reuse ;  /* 0x00005410ff497816 */ /* 0x100fe4000000004e */
[----:B------:R-:W-:Y:S02]  /*09d0*/  PRMT R78, RZ, 0x7610, R78 ;  /* 0x00007610ff4e7816 */ /* 0x000fe4000000004e */
[--C-:B------:R-:W-:Y:S02]  /*09e0*/  PRMT R131, RZ, 0x5410, R88.reuse ;  /* 0x00005410ff837816 */ /* 0x100fe40000000058 */
[----:B------:R-:W-:Y:S01]  /*09f0*/  PRMT R88, RZ, 0x7610, R88 ;  /* 0x00007610ff587816 */ /* 0x000fe20000000058 */
[C---:B------:R-:W-:Y:S01]  /*0a00*/  FADD.FTZ R3, -R175.reuse, R76 ;  /* 0x0000004caf037221 */ /* 0x040fe20000010100 */
[----:B------:R-:W-:Y:S01]  /*0a10*/  PRMT R138, RZ, 0x7610, R91 ;  /* 0x00007610ff8a7816 */ /* 0x000fe2000000005b */
[C---:B------:R-:W-:Y:S01]  /*0a20*/  FADD.FTZ R91, -R175.reuse, R72 ;  /* 0x00000048af5b7221 */ /* 0x040fe20000010100 */
[----:B------:R-:W-:Y:S01]  /*0a30*/  PRMT R80, RZ, 0x7610, R80 ;  /* 0x00007610ff507816 */ /* 0x000fe20000000050 */
[----:B------:R-:W-:Y:S01]  /*0a40*/  FADD.FTZ R139, -R175, R136 ;  /* 0x00000088af8b7221 */ /* 0x000fe20000010100 */
[--C-:B------:R-:W-:Y:S01]  /*0a50*/  PRMT R150, RZ, 0x5410, R93.reuse ;  /* 0x00005410ff967816 */ /* 0x100fe2000000005d */
[-C--:B------:R-:W-:Y:S01]  /*0a60*/  FFMA.FTZ R16, R89, R140.reuse, R16 ;  /* 0x0000008c59107223 */ /* 0x080fe20000010010 */
[----:B------:R-:W-:Y:S01]  /*0a70*/  PRMT R149, RZ, 0x7610, R93 ;  /* 0x00007610ff957816 */ /* 0x000fe2000000005d */
[----:B------:R-:W-:Y:S01]  /*0a80*/  FADD.FTZ R48, R48, R140 ;  /* 0x0000008c30307221 */ /* 0x000fe20000010000 */
[----:B------:R-:W-:Y:S01]  /*0a90*/  PRMT R93, RZ, 0x5410, R101 ;  /* 0x00005410ff5d7816 */ /* 0x000fe20000000065 */
[----:B------:R-:W-:Y:S01]  /*0aa0*/  FMUL.FTZ R140, R85, R140 ;  /* 0x0000008c558c7220 */ /* 0x000fe20000410000 */
[--C-:B------:R-:W-:Y:S01]  /*0ab0*/  PRMT R156, RZ, 0x5410, R103.reuse ;  /* 0x00005410ff9c7816 */ /* 0x100fe20000000067 */
[C---:B0-----:R-:W-:Y:S01]  /*0ac0*/  FADD.FTZ R75, -R175.reuse, R78 ;  /* 0x0000004eaf4b7221 */ /* 0x041fe20000010100 */
[----:B------:R-:W-:Y:S01]  /*0ad0*/  PRMT R157, RZ, 0x7610, R103 ;  /* 0x00007610ff9d7816 */ /* 0x000fe20000000067 */
[C---:B------:R-:W-:Y:S01]  /*0ae0*/  FADD.FTZ R103, -R175.reuse, R88 ;  /* 0x00000058af677221 */ /* 0x040fe20000010100 */
[----:B------:R-:W-:Y:S01]  /*0af0*/  PRMT R142, RZ, 0x5410, R81 ;  /* 0x00005410ff8e7816 */ /* 0x000fe20000000051 */
[----:B------:R-:W-:Y:S01]  /*0b00*/  FADD.FTZ R73, -R175, R73 ;  /* 0x00000049af497221 */ /* 0x000fe20000010100 */
[--C-:B------:R-:W-:Y:S01]  /*0b10*/  PRMT R173, RZ, 0x5410, R111.reuse ;  /* 0x00005410ffad7816 */ /* 0x100fe2000000006f */
[C---:B------:R-:W-:Y:S01]  /*0b20*/  FMUL.FTZ R88, R126.reuse, R3 ;  /* 0x000000037e587220 */ /* 0x040fe20000410000 */
[----:B------:R-:W-:Y:S01]  /*0b30*/  PRMT R78, RZ, 0x7610, R111 ;  /* 0x00007610ff4e7816 */ /* 0x000fe2000000006f */
[C---:B------:R-:W-:Y:S01]  /*0b40*/  FMUL.FTZ R91, R126.reuse, R91 ;  /* 0x0000005b7e5b7220 */ /* 0x040fe20000410000 */
[----:B------:R-:W-:Y:S01]  /*0b50*/  PRMT R77, RZ, 0x7610, R77 ;  /* 0x00007610ff4d7816 */ /* 0x000fe2000000004d */
[----:B------:R-:W-:Y:S01]  /*0b60*/  FMUL.FTZ R111, R126, R139 ;  /* 0x0000008b7e6f7220 */ /* 0x000fe20000410000 */
[----:B------:R-:W-:Y:S01]  /*0b70*/  PRMT R135, RZ, 0x5410, R90 ;  /* 0x00005410ff877816 */ /* 0x000fe2000000005a */
[----:B------:R-:W-:-:S02]  /*0b80*/  FMUL.FTZ R139, R86, R80 ;  /* 0x00000050568b7220 */ /* 0x000fc40000410000 */
[----:B------:R-:W-:Y:S02]  /*0b90*/  FADD.FTZ R2, RZ, R140 ;  /* 0x0000008cff027221 */ /* 0x000fe40000010000 */
[----:B------:R-:W-:Y:S01]  /*0ba0*/  FFMA.FTZ R3, R89, R140, RZ ;  /* 0x0000008c59037223 */ /* 0x000fe200000100ff */
[----:B------:R-:W-:Y:S01]  /*0bb0*/  PRMT R90, RZ, 0x7610, R90 ;  /* 0x00007610ff5a7816 */ /* 0x000fe2000000005a */
[C---:B------:R-:W-:Y:S01]  /*0bc0*/  FADD.FTZ R151, -R175.reuse, R93 ;  /* 0x0000005daf977221 */ /* 0x040fe20000010100 */
[----:B------:R-:W-:Y:S01]  /*0bd0*/  PRMT R81, RZ, 0x7610, R81 ;  /* 0x00007610ff517816 */ /* 0x000fe20000000051 */
[----:B------:R-:W-:Y:S02]  /*0be0*/  FADD.FTZ R141, -R175, R138 ;  /* 0x0000008aaf8d7221 */ /* 0x000fe40000010100 */
[----:B------:R-:W-:Y:S02]  /*0bf0*/  FMUL.FTZ R93, R126, R73 ;  /* 0x000000497e5d7220 */ /* 0x000fe40000410000 */
[----:B------:R-:W-:-:S02]  /*0c00*/  FFMA.FTZ R18, R91, R142, R18 ;  /* 0x0000008e5b127223 */ /* 0x000fc40000010012 */
[----:B------:R-:W-:Y:S01]  /*0c10*/  FADD.FTZ R50, R50, R142 ;  /* 0x0000008e32327221 */ /* 0x000fe20000010000 */
[--C-:B------:R-:W-:Y:S01]  /*0c20*/  PRMT R148, RZ, 0x5410, R92.reuse ;  /* 0x00005410ff947816 */ /* 0x100fe2000000005c */
[----:B------:R-:W-:Y:S01]  /*0c30*/  FADD.FTZ R77, -R175, R77 ;  /* 0x0000004daf4d7221 */ /* 0x000fe20000010100 */
[----:B------:R-:W-:Y:S01]  /*0c40*/  PRMT R147, RZ, 0x7610, R92 ;  /* 0x00007610ff937816 */ /* 0x000fe2000000005c */
[----:B------:R-:W-:Y:S02]  /*0c50*/  FMUL.FTZ R142, R87, R142 ;  /* 0x0000008e578e7220 */ /* 0x000fe40000410000 */
[----:B------:R-:W-:Y:S02]  /*0c60*/  FADD.FTZ R73, R2, R139 ;  /* 0x0000008b02497221 */ /* 0x000fe40000010000 */
[----:B------:R-:W-:Y:S01]  /*0c70*/  FFMA.FTZ R3, R88, R139, R3 ;  /* 0x0000008b58037223 */ /* 0x000fe20000010003 */
[----:B------:R-:W-:Y:S01]  /*0c80*/  PRMT R74, RZ, 0x5410, R79 ;  /* 0x00005410ff4a7816 */ /* 0x000fe2000000004f */
[----:B------:R-:W-:Y:S01]  /*0c90*/  FADD.FTZ R137, -R175, R90 ;  /* 0x0000005aaf897221 */ /* 0x000fe20000010100 */
[----:B------:R-:W-:-:S02]  /*0ca0*/  PRMT R144, RZ, 0x5410, R82 ;  /* 0x00005410ff907816 */ /* 0x000fc40000000052 */
[----:B------:R-:W-:Y:S02]  /*0cb0*/  PRMT R92, RZ, 0x5410, R100 ;  /* 0x00005410ff5c7816 */ /* 0x000fe40000000064 */
[--C-:B------:R-:W-:Y:S02]  /*0cc0*/  PRMT R167, RZ, 0x5410, R110.reuse ;  /* 0x00005410ffa77816 */ /* 0x100fe4000000006e */
[----:B------:R-:W-:Y:S01]  /*0cd0*/  PRMT R76, RZ, 0x7610, R110 ;  /* 0x00007610ff4c7816 */ /* 0x000fe2000000006e */
[C---:B------:R-:W-:Y:S01]  /*0ce0*/  FMUL.FTZ R110, R126.reuse, R141 ;  /* 0x0000008d7e6e7220 */ /* 0x040fe20000410000 */
[--C-:B------:R-:W-:Y:S01]  /*0cf0*/  PRMT R152, RZ, 0x5410, R94.reuse ;  /* 0x00005410ff987816 */ /* 0x100fe2000000005e */
[----:B------:R-:W-:Y:S01]  /*0d00*/  FMUL.FTZ R90, R126, R77 ;  /* 0x0000004d7e5a7220 */ /* 0x000fe20000410000 */
[----:B------:R-:W-:Y:S01]  /*0d10*/  PRMT R154, RZ, 0x7610, R94 ;  /* 0x00007610ff9a7816 */ /* 0x000fe2000000005e */
[----:B------:R-:W-:Y:S01]  /*0d20*/  FMUL.FTZ R141, R96, R81 ;  /* 0x00000051608d7220 */ /* 0x000fe20000410000 */
[----:B------:R-:W-:Y:S01]  /*0d30*/  PRMT R132, RZ, 0x5410, R102 ;  /* 0x00005410ff847816 */ /* 0x000fe20000000066 */
[----:B------:R-:W-:Y:S01]  /*0d40*/  FADD.FTZ R2, R73, R142 ;  /* 0x0000008e49027221 */ /* 0x000fe20000010000 */
[----:B------:R-:W-:Y:S01]  /*0d50*/  PRMT R94, RZ, 0x7610, R101 ;  /* 0x00007610ff5e7816 */ /* 0x000fe20000000065 */
[----:B------:R-:W-:Y:S01]  /*0d60*/  FFMA.FTZ R3, R91, R142, R3 ;  /* 0x0000008e5b037223 */ /* 0x000fe20000010003 */
[----:B------:R-:W-:Y:S01]  /*0d70*/  PRMT R102, RZ, 0x7610, R102 ;  /* 0x00007610ff667816 */ /* 0x000fe20000000066 */
[C---:B------:R-:W-:Y:S01]  /*0d80*/  FADD.FTZ R101, -R175.reuse, R131 ;  /* 0x00000083af657221 */ /* 0x040fe20000010100 */
[--C-:B------:R-:W-:Y:S01]  /*0d90*/  PRMT R153, RZ, 0x5410, R95.reuse ;  /* 0x00005410ff997816 */ /* 0x100fe2000000005f */
[C---:B------:R-:W-:Y:S01]  /*0da0*/  FADD.FTZ R131, -R175.reuse, R134 ;  /* 0x00000086af837221 */ /* 0x040fe20000010100 */
[----:B------:R-:W-:Y:S01]  /*0db0*/  PRMT R155, RZ, 0x7610, R95 ;  /* 0x00007610ff9b7816 */ /* 0x000fe2000000005f */
[C---:B------:R-:W-:Y:S01]  /*0dc0*/  FADD.FTZ R95, -R175.reuse, R74 ;  /* 0x0000004aaf5f7221 */ /* 0x040fe20000010100 */
[----:B------:R-:W-:Y:S01]  /*0dd0*/  PRMT R82, RZ, 0x7610, R82 ;  /* 0x00007610ff527816 */ /* 0x000fe20000000052 */
[----:B------:R-:W-:-:S02]  /*0de0*/  FADD.FTZ R143, -R175, R92 ;  /* 0x0000005caf8f7221 */ /* 0x000fc40000010100 */
[-C--:B------:R-:W-:Y:S02]  /*0df0*/  FFMA.FTZ R20, R93, R144.reuse, R20 ;  /* 0x000000905d147223 */ /* 0x080fe40000010014 */
[----:B------:R-:W-:Y:S02]  /*0e00*/  FADD.FTZ R44, R44, R144 ;  /* 0x000000902c2c7221 */ /* 0x000fe40000010000 */
[----:B------:R-:W-:Y:S02]  /*0e10*/  FMUL.FTZ R144, R97, R144 ;  /* 0x0000009061907220 */ /* 0x000fe40000410000 */
[----:B------:R-:W-:Y:S02]  /*0e20*/  FADD.FTZ R73, R2, R141 ;  /* 0x0000008d02497221 */ /* 0x000fe40000010000 */
[----:B------:R-:W-:Y:S01]  /*0e30*/  FFMA.FTZ R3, R90, R141, R3 ;  /* 0x0000008d5a037223 */ /* 0x000fe20000010003 */
[----:B------:R-:W-:Y:S01]  /*0e40*/  PRMT R146, RZ, 0x5410, R83 ;  /* 0x00005410ff927816 */ /* 0x000fe20000000053 */
[----:B------:R-:W-:Y:S01]  /*0e50*/  FADD.FTZ R169, -R175, R102 ;  /* 0x00000066afa97221 */ /* 0x000fe20000010100 */
[----:B------:R-:W-:Y:S01]  /*0e60*/  PRMT R100, RZ, 0x7610, R100 ;  /* 0x00007610ff647816 */ /* 0x000fe20000000064 */
[C---:B------:R-:W-:Y:S01]  /*0e70*/  FMUL.FTZ R102, R126.reuse, R131 ;  /* 0x000000837e667220 */ /* 0x040fe20000410000 */
[----:B------:R-:W-:Y:S01]  /*0e80*/  PRMT R79, RZ, 0x7610, R79 ;  /* 0x00007610ff4f7816 */ /* 0x000fe2000000004f */
[----:B------:R-:W-:-:S02]  /*0e90*/  FMUL.FTZ R95, R126, R95 ;  /* 0x0000005f7e5f7220 */ /* 0x000fc40000410000 */
[C---:B------:R-:W-:Y:S02]  /*0ea0*/  FMUL.FTZ R131, R126.reuse, R143 ;  /* 0x0000008f7e837220 */ /* 0x040fe40000410000 */
[----:B------:R-:W-:Y:S02]  /*0eb0*/  FMUL.FTZ R92, R126, R75 ;  /* 0x0000004b7e5c7220 */ /* 0x000fe40000410000 */
[----:B------:R-:W-:Y:S02]  /*0ec0*/  FMUL.FTZ R143, R98, R82 ;  /* 0x00000052628f7220 */ /* 0x000fe40000410000 */
[----:B------:R-:W-:Y:S02]  /*0ed0*/  FADD.FTZ R2, R73, R144 ;  /* 0x0000009049027221 */ /* 0x000fe40000010000 */
[----:B------:R-:W-:Y:S01]  /*0ee0*/  FFMA.FTZ R3, R93, R144, R3 ;  /* 0x000000905d037223 */ /* 0x000fe20000010003 */
[----:B------:R-:W-:Y:S01]  /*0ef0*/  PRMT R83, RZ, 0x7610, R83 ;  /* 0x00007610ff537816 */ /* 0x000fe20000000053 */
[----:B------:R-:W-:-:S02]  /*0f00*/  FADD.FTZ R145, -R175, R100 ;  /* 0x00000064af917221 */ /* 0x000fc40000010100 */
[-C--:B------:R-:W-:Y:S02]  /*0f10*/  FFMA.FTZ R22, R95, R146.reuse, R22 ;  /* 0x000000925f167223 */ /* 0x080fe40000010016 */
[----:B------:R-:W-:Y:S02]  /*0f20*/  FADD.FTZ R46, R46, R146 ;  /* 0x000000922e2e7221 */ /* 0x000fe40000010000 */
[----:B------:R-:W-:Y:S02]  /*0f30*/  FADD.FTZ R79, -R175, R79 ;  /* 0x0000004faf4f7221 */ /* 0x000fe40000010100 */
[----:B------:R-:W-:Y:S02]  /*0f40*/  FMUL.FTZ R146, R99, R146 ;  /* 0x0000009263927220 */ /* 0x000fe40000410000 */
[----:B------:R-:W-:Y:S02]  /*0f50*/  FADD.FTZ R73, R2, R143 ;  /* 0x0000008f02497221 */ /* 0x000fe40000010000 */
[----:B------:R-:W-:-:S02]  /*0f60*/  FFMA.FTZ R3, R92, R143, R3 ;  /* 0x0000008f5c037223 */ /* 0x000fc40000010003 */
[C---:B------:R-:W-:Y:S02]  /*0f70*/  FADD.FTZ R165, -R175.reuse, R132 ;  /* 0x00000084afa57221 */ /* 0x040fe40000010100 */
[----:B------:R-:W-:Y:S02]  /*0f80*/  FADD.FTZ R161, -R175, R94 ;  /* 0x0000005eafa17221 */ /* 0x000fe40000010100 */
[C---:B------:R-:W-:Y:S02]  /*0f90*/  FMUL.FTZ R101, R126.reuse, R101 ;  /* 0x000000657e657220 */ /* 0x040fe40000410000 */
[C---:B------:R-:W-:Y:S02]  /*0fa0*/  FMUL.FTZ R132, R126.reuse, R145 ;  /* 0x000000917e847220 */ /* 0x040fe40000410000 */
[----:B------:R-:W-:Y:S02]  /*0fb0*/  FMUL.FTZ R94, R126, R79 ;  /* 0x0000004f7e5e7220 */ /* 0x000fe40000410000 */
[----:B------:R-:W-:-:S02]  /*0fc0*/  FMUL.FTZ R145, R104, R83 ;  /* 0x0000005368917220 */ /* 0x000fc40000410000 */
[----:B------:R-:W-:Y:S02]  /*0fd0*/  FADD.FTZ R2, R73, R146 ;  /* 0x0000009249027221 */ /* 0x000fe40000010000 */
[----:B------:R-:W-:Y:S02]  /*0fe0*/  FFMA.FTZ R3, R95, R146, R3 ;  /* 0x000000925f037223 */ /* 0x000fe40000010003 */
[----:B------:R-:W-:Y:S02]  /*0ff0*/  FADD.FTZ R133, -R175, R133 ;  /* 0x00000085af857221 */ /* 0x000fe40000010100 */
[----:B------:R-:W-:Y:S02]  /*1000*/  FMUL.FTZ R100, R126, R103 ;  /* 0x000000677e647220 */ /* 0x000fe40000410000 */
[----:B------:R-:W-:Y:S02]  /*1010*/  FFMA.FTZ R24, R101, R148, R24 ;  /* 0x0000009465187223 */ /* 0x000fe40000010018 */
[----:B------:R-:W-:-:S02]  /*1020*/  FADD.FTZ R40, R40, R148 ;  /* 0x0000009428287221 */ /* 0x000fc40000010000 */
[----:B------:R-:W-:Y:S02]  /*1030*/  FMUL.FTZ R148, R105, R148 ;  /* 0x0000009469947220 */ /* 0x000fe40000410000 */
[----:B------:R-:W-:Y:S02]  /*1040*/  FADD.FTZ R73, R2, R145 ;  /* 0x0000009102497221 */ /* 0x000fe40000010000 */
[----:B------:R-:W-:Y:S02]  /*1050*/  FFMA.FTZ R3, R94, R145, R3 ;  /* 0x000000915e037223 */ /* 0x000fe40000010003 */
[----:B------:R-:W-:Y:S02]  /*1060*/  FMUL.FTZ R103, R126, R133 ;  /* 0x000000857e677220 */ /* 0x000fe40000410000 */
[----:B------:R-:W-:Y:S02]  /*1070*/  FFMA.FTZ R25, R100, R147, R25 ;  /* 0x0000009364197223 */ /* 0x000fe40000010019 */
[----:B------:R-:W-:-:S02]  /*1080*/  FADD.FTZ R41, R41, R147 ;  /* 0x0000009329297221 */ /* 0x000fc40000010000 */
[----:B------:R-:W-:Y:S02]  /*1090*/  FMUL.FTZ R147, R106, R147 ;  /* 0x000000936a937220 */ /* 0x000fe40000410000 */
[----:B------:R-:W-:Y:S02]  /*10a0*/  FADD.FTZ R2, R73, R148 ;  /* 0x0000009449027221 */ /* 0x000fe40000010000 */
[----:B------:R-:W-:Y:S02]  /*10b0*/  FFMA.FTZ R3, R101, R148, R3 ;  /* 0x0000009465037223 */ /* 0x000fe40000010003 */
[----:B------:R-:W-:Y:S02]  /*10c0*/  FADD.FTZ R135, -R175, R135 ;  /* 0x00000087af877221 */ /* 0x000fe40000010100 */
[----:B------:R-:W-:Y:S02]  /*10d0*/  FFMA.FTZ R26, R103, R150, R26 ;  /* 0x00000096671a7223 */ /* 0x000fe4000001001a */
[----:B------:R-:W-:-:S02]  /*10e0*/  FADD.FTZ R42, R42, R150 ;  /* 0x000000962a2a7221 */ /* 0x000fc40000010000 */
[----:B------:R-:W-:Y:S02]  /*10f0*/  FMUL.FTZ R150, R107, R150 ;  /* 0x000000966b967220 */ /* 0x000fe40000410000 */
[----:B------:R-:W-:Y:S02]  /*1100*/  FADD.FTZ R73, R2, R147 ;  /* 0x0000009302497221 */ /* 0x000fe40000010000 */
[----:B------:R-:W-:Y:S01]  /*1110*/  FFMA.FTZ R3, R100, R147, R3 ;  /* 0x0000009364037223 */ /* 0x000fe20000010003 */
[----:B------:R-:W-:Y:S01]  /*1120*/  PRMT R159, RZ, 0x5410, R109 ;  /* 0x00005410ff9f7816 */ /* 0x000fe2000000006d */
[----:B------:R-:W-:Y:S01]  /*1130*/  FFMA.FTZ R27, R102, R149, R27 ;  /* 0x00000095661b7223 */ /* 0x000fe2000001001b */
[----:B------:R-:W-:Y:S01]  /*1140*/  PRMT R74, RZ, 0x7610, R109 ;  /* 0x00007610ff4a7816 */ /* 0x000fe2000000006d */
[----:B------:R-:W-:Y:S02]  /*1150*/  FMUL.FTZ R109, R126, R135 ;  /* 0x000000877e6d7220 */ /* 0x000fe40000410000 */
[----:B------:R-:W-:-:S02]  /*1160*/  FADD.FTZ R43, R43, R149 ;  /* 0x000000952b2b7221 */ /* 0x000fc40000010000 */
[----:B------:R-:W-:Y:S02]  /*1170*/  FMUL.FTZ R149, R112, R149 ;  /* 0x0000009570957220 */ /* 0x000fe40000410000 */
[----:B------:R-:W-:Y:S02]  /*1180*/  FADD.FTZ R2, R73, R150 ;  /* 0x0000009649027221 */ /* 0x000fe40000010000 */
[----:B------:R-:W-:Y:S02]  /*1190*/  FFMA.FTZ R3, R103, R150, R3 ;  /* 0x0000009667037223 */ /* 0x000fe40000010003 */
[----:B------:R-:W-:Y:S02]  /*11a0*/  FFMA.FTZ R60, R109, R152, R60 ;  /* 0x000000986d3c7223 */ /* 0x000fe4000001003c */
[----:B------:R-:W-:Y:S02]  /*11b0*/  FADD.FTZ R36, R36, R152 ;  /* 0x0000009824247221 */ /* 0x000fe40000010000 */
[----:B------:R-:W-:-:S02]  /*11c0*/  FADD.FTZ R171, -R175, R156 ;  /* 0x0000009cafab7221 */ /* 0x000fc40000010100 */
[----:B------:R-:W-:Y:S02]  /*11d0*/  FMUL.FTZ R152, R113, R152 ;  /* 0x0000009871987220 */ /* 0x000fe40000410000 */
[----:B------:R-:W-:Y:S02]  /*11e0*/  FADD.FTZ R73, R2, R149 ;  /* 0x0000009502497221 */ /* 0x000fe40000010000 */
[----:B------:R-:W-:Y:S01]  /*11f0*/  FFMA.FTZ R3, R102, R149, R3 ;  /* 0x0000009566037223 */ /* 0x000fe20000010003 */
[--C-:B------:R-:W-:Y:S01]  /*1200*/  PRMT R72, RZ, 0x7610, R108.reuse ;  /* 0x00007610ff487816 */ /* 0x100fe2000000006c */
[----:B------:R-:W-:Y:S01]  /*1210*/  FADD.FTZ R175, -R175, R157 ;  /* 0x0000009dafaf7221 */ /* 0x000fe20000010100 */
[----:B------:R-:W-:Y:S01]  /*1220*/  PRMT R157, RZ, 0x5410, R108 ;  /* 0x00005410ff9d7816 */ /* 0x000fe2000000006c */
[C---:B------:R-:W-:Y:S02]  /*1230*/  FMUL.FTZ R108, R126.reuse, R137 ;  /* 0x000000897e6c7220 */ /* 0x040fe40000410000 */
[----:B------:R-:W-:-:S02]  /*1240*/  FMUL.FTZ R133, R126, R151 ;  /* 0x000000977e857220 */ /* 0x000fc40000410000 */
[----:B------:R-:W-:Y:S02]  /*1250*/  FMUL.FTZ R151, R115, R154 ;  /* 0x0000009a73977220 */ /* 0x000fe40000410000 */
[----:B------:R-:W-:Y:S02]  /*1260*/  FADD.FTZ R2, R73, R152 ;  /* 0x0000009849027221 */ /* 0x000fe40000010000 */
[----:B------:R-:W-:Y:S02]  /*1270*/  FFMA.FTZ R3, R109, R152, R3 ;  /* 0x000000986d037223 */ /* 0x000fe40000010003 */
[----:B------:R-:W-:Y:S02]  /*1280*/  FFMA.FTZ R61, R108, R154, R61 ;  /* 0x0000009a6c3d7223 */ /* 0x000fe4000001003d */
[----:B------:R-:W-:Y:S02]  /*1290*/  FADD.FTZ R37, R37, R154 ;  /* 0x0000009a25257221 */ /* 0x000fe40000010000 */
[----:B------:R-:W-:-:S02]  /*12a0*/  FMUL.FTZ R154, R114, R153 ;  /* 0x00000099729a7220 */ /* 0x000fc40000410000 */
[----:B------:R-:W-:Y:S02]  /*12b0*/  FADD.FTZ R73, R2, R151 ;  /* 0x0000009702497221 */ /* 0x000fe40000010000 */
[----:B------:R-:W-:Y:S02]  /*12c0*/  FFMA.FTZ R3, R108, R151, R3 ;  /* 0x000000976c037223 */ /* 0x000fe40000010003 */
[----:B------:R-:W-:Y:S02]  /*12d0*/  FFMA.FTZ R62, R111, R153, R62 ;  /* 0x000000996f3e7223 */ /* 0x000fe4000001003e */
[----:B------:R-:W-:Y:S02]  /*12e0*/  FADD.FTZ R38, R38, R153 ;  /* 0x0000009926267221 */ /* 0x000fe40000010000 */
[----:B------:R-:W-:Y:S02]  /*12f0*/  FMUL.FTZ R153, R116, R155 ;  /* 0x0000009b74997220 */ /* 0x000fe40000410000 */
[----:B------:R-:W-:-:S02]  /*1300*/  FADD.FTZ R2, R73, R154 ;  /* 0x0000009a49027221 */ /* 0x000fc40000010000 */
[----:B------:R-:W-:Y:S02]  /*1310*/  FFMA.FTZ R3, R111, R154, R3 ;  /* 0x0000009a6f037223 */ /* 0x000fe40000010003 */
[----:B------:R-:W-:Y:S02]  /*1320*/  FMUL.FTZ R156, R118, R157 ;  /* 0x0000009d769c7220 */ /* 0x000fe40000410000 */
[----:B------:R-:W-:Y:S02]  /*1330*/  FADD.FTZ R73, R2, R153 ;  /* 0x0000009902497221 */ /* 0x000fe40000010000 */
[C---:B------:R-:W-:Y:S02]  /*1340*/  FFMA.FTZ R3, R110.reuse, R153, R3 ;  /* 0x000000996e037223 */ /* 0x040fe40000010003 */
[----:B------:R-:W-:Y:S02]  /*1350*/  FFMA.FTZ R63, R110, R155, R63 ;  /* 0x0000009b6e3f7223 */ /* 0x000fe4000001003f */
[----:B------:R-:W-:-:S02]  /*1360*/  FADD.FTZ R39, R39, R155 ;  /* 0x0000009b27277221 */ /* 0x000fc40000010000 */
[----:B------:R-:W-:Y:S02]  /*1370*/  FMUL.FTZ R155, R119, R72 ;  /* 0x00000048779b7220 */ /* 0x000fe40000410000 */
[----:B------:R-:W-:Y:S02]  /*1380*/  FADD.FTZ R2, R73, R156 ;  /* 0x0000009c49027221 */ /* 0x000fe40000010000 */
[----:B------:R-:W-:Y:S02]  /*1390*/  FFMA.FTZ R3, R131, R156, R3 ;  /* 0x0000009c83037223 */ /* 0x000fe40000010003 */
[----:B------:R-:W-:Y:S02]  /*13a0*/  FMUL.FTZ R158, R120, R159 ;  /* 0x0000009f789e7220 */ /* 0x000fe40000410000 */
[----:B------:R-:W-:Y:S02]  /*13b0*/  FADD.FTZ R73, R2, R155 ;  /* 0x0000009b02497221 */ /* 0x000fe40000010000 */
[----:B------:R-:W-:-:S02]  /*13c0*/  FFMA.FTZ R3, R132, R155, R3 ;  /* 0x0000009b84037223 */ /* 0x000fc40000010003 */
[----:B------:R-:W-:Y:S02]  /*13d0*/  FFMA.FTZ R56, R131, R157, R56 ;  /* 0x0000009d83387223 */ /* 0x000fe40000010038 */
[----:B------:R-:W-:Y:S02]  /*13e0*/  FADD.FTZ R32, R32, R157 ;  /* 0x0000009d20207221 */ /* 0x000fe40000010000 */
[----:B------:R-:W-:Y:S02]  /*13f0*/  FMUL.FTZ R134, R126, R161 ;  /* 0x000000a17e867220 */ /* 0x000fe40000410000 */
[----:B------:R-:W-:Y:S02]  /*1400*/  FMUL.FTZ R157, R121, R74 ;  /* 0x0000004a799d7220 */ /* 0x000fe40000410000 */
[----:B------:R-:W-:Y:S02]  /*1410*/  FADD.FTZ R2, R73, R158 ;  /* 0x0000009e49027221 */ /* 0x000fe40000010000 */
[----:B------:R-:W-:-:S02]  /*1420*/  FFMA.FTZ R3, R133, R158, R3 ;  /* 0x0000009e85037223 */ /* 0x000fc40000010003 */
[----:B------:R-:W-:Y:S02]  /*1430*/  FMUL.FTZ R135, R126, R165 ;  /* 0x000000a57e877220 */ /* 0x000fe40000410000 */
[----:B------:R-:W-:Y:S02]  /*1440*/  FMUL.FTZ R160, R122, R167 ;  /* 0x000000a77aa07220 */ /* 0x000fe40000410000 */
[----:B------:R-:W-:Y:S02]  /*1450*/  FADD.FTZ R73, R2, R157 ;  /* 0x0000009d02497221 */ /* 0x000fe40000010000 */
[----:B------:R-:W-:Y:S02]  /*1460*/  FFMA.FTZ R3, R134, R157, R3 ;  /* 0x0000009d86037223 */ /* 0x000fe40000010003 */
[----:B------:R-:W-:Y:S02]  /*1470*/  FFMA.FTZ R58, R133, R159, R58 ;  /* 0x0000009f853a7223 */ /* 0x000fe4000001003a */
[----:B------:R-:W-:-:S02]  /*1480*/  FADD.FTZ R34, R34, R159 ;  /* 0x0000009f22227221 */ /* 0x000fc40000010000 */
        /* <DEDUP_REMOVED lines=8> */
[----:B------:R-:W-:Y:S02]  /*1510*/  FMUL.FTZ R138, R126, R175 ;  /* 0x000000af7e8a7220 */ /* 0x000fe40000410000 */
[----:B------:R-:W-:Y:S02]  /*1520*/  FMUL.FTZ R161, R125, R78 ;  /* 0x0000004e7da17220 */ /* 0x000fe40000410000 */
[----:B------:R-:W-:Y:S02]  /*1530*/  FADD.FTZ R2, R73, R162 ;  /* 0x000000a249027221 */ /* 0x000fe40000010000 */
[----:B------:R-:W-:-:S02]  /*1540*/  FFMA.FTZ R3, R137, R162, R3 ;  /* 0x000000a289037223 */ /* 0x000fc40000010003 */
        /* <DEDUP_REMOVED lines=20> */
[----:B------:R-:W-:Y:S02]  /*1690*/  FADD.FTZ R76, R2, R161 ;  /* 0x000000a1024c7221 */ /* 0x000fe40000010000 */
[----:B------:R-:W-:Y:S02]  /*16a0*/  FFMA.FTZ R77, R138, R161, R3 ;  /* 0x000000a18a4d7223 */ /* 0x000fe40000010003 */
.L_x_130:
[----:B------:R-:W-:Y:S05]  /*16b0*/  BSYNC B0 ;  /* 0x0000000000007941 */ /* 0x000fea0003800000 */
.L_x_128:
[----:B------:R-:W-:Y:S02]  /*16c0*/  LOP3.LUT P2, RZ, R117, 0xff, RZ, 0xc0, !PT ;  /* 0x000000ff75ff7812 */ /* 0x000fe4000784c0ff */
[----:B0-----:R-:W-:Y:S02]  /*16d0*/  SHF.R.U32.HI R72, RZ, 0x5, R0 ;  /* 0x00000005ff487819 */ /* 0x001fe40000011600 */
[----:B------:R-:W-:-:S02]  /*16e0*/  LOP3.LUT P0, RZ, R0, 0x1f, RZ, 0xc0, !PT ;  /* 0x0000001f00ff7812 */ /* 0x000fc4000780c0ff */
[----:B------:R-:W-:-:S07]  /*16f0*/  LOP3.LUT R164, R72, 0x7fffff8, RZ, 0xc0, !PT ;  /* 0x07fffff848a47812 */ /* 0x000fce00078ec0ff */
[----:B------:R-:W-:Y:S01]  /*1700*/  @!P2 IADD3 R164, R164, 0x8, RZ ;  /* 0x00000008a4a4a810 */ /* 0x000fe20007ffe0ff */
[----:B------:R-:W-:Y:S05]  /*1710*/  BRA.DIV ~URZ, `(.L_x_131) ;  /* 0x000020b27f007947 */ /* 0x000fea000b800000 */
[----:B------:R0:W1:Y:S02]  /*1720*/  SHFL.DOWN PT, R73, R76, 0x10, 0x1f ;  /* 0x0a001f004c497f89 */ /* 0x00006400000e0000 */
.L_x_206:
        /* <DEDUP_REMOVED lines=9> */
[----:B0-----:R-:W0:Y:S01]  /*17c0*/  SHFL.DOWN PT, R76, R73, 0x4, 0x1f ;  /* 0x08801f00494c7f89 */ /* 0x001e2200000e0000 */
[----:B-1----:R-:W-:-:S05]  /*17d0*/  FADD.FTZ R74, R3, R74 ;  /* 0x0000004a034a7221 */ /* 0x002fca0000010000 */
[----:B------:R-:W1:Y:S01]  /*17e0*/  SHFL.DOWN PT, R75, R74, 0x2, 0x1f ;  /* 0x08401f004a4b7f89 */ /* 0x000e6200000e0000 */
[----:B0-----:R-:W-:-:S05]  /*17f0*/  FADD.FTZ R76, R73, R76 ;  /* 0x0000004c494c7221 */ /* 0x001fca0000010000 */
[----:B------:R-:W0:Y:S01]  /*1800*/  SHFL.DOWN PT, R77, R76, 0x2, 0x1f ;  /* 0x08401f004c4d7f89 */ /* 0x000e2200000e0000 */
[----:B-1----:R-:W-:-:S05]  /*1810*/  FADD.FTZ R75, R74, R75 ;  /* 0x0000004b4a4b7221 */ /* 0x002fca0000010000 */
[----:B------:R1:W2:Y:S01]  /*1820*/  SHFL.DOWN PT, R78, R75, 0x1, 0x1f ;  /* 0x08201f004b4e7f89 */ /* 0x0002a200000e0000 */
[----:B0-----:R-:W-:-:S05]  /*1830*/  FADD.FTZ R77, R76, R77 ;  /* 0x0000004d4c4d7221 */ /* 0x001fca0000010000 */
[----:B------:R1:W0:Y:S02]  /*1840*/  SHFL.DOWN PT, R2, R77, 0x1, 0x1f ;  /* 0x08201f004d027f89 */ /* 0x00022400000e0000 */
.L_x_207:
[----:B------:R-:W-:Y:S01]  /*1850*/  @!P0 LOP3.LUT R3, R72, 0x7, RZ, 0xc0, !PT ;  /* 0x0000000748038812 */ /* 0x000fe200078ec0ff */
[----:B--2---:R-:W-:Y:S01]  /*1860*/  FADD.FTZ R82, R78, R75 ;  /* 0x0000004b4e527221 */ /* 0x004fe20000010000 */
[----:B------:R-:W-:Y:S01]  /*1870*/  WARPSYNC 0xffffffff ;  /* 0xffffffff00007948 */ /* 0x000fe20003800000 */
[----:B0-----:R-:W-:Y:S01]  /*1880*/  FADD.FTZ R83, R2, R77 ;  /* 0x0000004d02537221 */ /* 0x001fe20000010000 */
[----:B------:R-:W-:Y:S01]  /*1890*/  @!P0 IADD3 R3, R164, R3, RZ ;  /* 0x00000003a4038210 */ /* 0x000fe20007ffe0ff */
[----:B------:R-:W-:Y:S01]  /*18a0*/  HFMA2.MMA R2, -RZ, RZ, 0, 0 ;  /* 0x00000000ff027435 */ /* 0x000fe200000001ff */
[----:B-----5:R-:W-:Y:S01]  /*18b0*/  ISETP.GE.AND P2, PT, R130, 0x1, PT ;  /* 0x000000018200780c */ /* 0x020fe20003f46270 */
[----:B------:R-:W-:Y:S02]  /*18c0*/  BSSY B0, `(.L_x_133) ;  /* 0x0000033000007945 */ /* 0x000fe40003800000 */
[----:B------:R-:W-:Y:S04]  /*18d0*/  @!P0 STS.64 [R3.X8+0x6000], R82 ;  /* 0x0060005203008388 */ /* 0x000fe80000008a00 */
[----:B------:R-:W-:Y:S01]  /*18e0*/  BAR.SYNC.DEFER_BLOCKING 0x0 ;  /* 0x0000000000007b1d */ /* 0x000fe20000010000 */
[----:B------:R-:W-:-:S05]  /*18f0*/  ISETP.NE.AND P0, PT, R163, RZ, PT ;  /* 0x000000ffa300720c */ /* 0x000fca0003f05270 */
[----:B------:R-:W-:Y:S02]  /*1900*/  @P2 IADD3 R130, R130, -0x1, RZ ;  /* 0xffffffff82822810 */ /* 0x000fe40007ffe0ff */
[----:B------:R-:W-:-:S03]  /*1910*/  @P2 LOP3.LUT R80, R0, 0xff, RZ, 0xc0, !PT ;  /* 0x000000ff00502812 */ /* 0x000fc600078ec0ff */
[----:B------:R-:W-:-:S05]  /*1920*/  @P2 IMAD R130, R130, c[0x0][0x168], RZ ;  /* 0x00005a0082822a24 */ /* 0x000fca00078e02ff */
[----:B------:R-:W-:-:S04]  /*1930*/  @P2 SHF.R.S32.HI R81, RZ, 0x1f, R130 ;  /* 0x0000001fff512819 */ /* 0x000fc80000011482 */
[----:B------:R-:W-:Y:S01]  /*1940*/  @P2 LEA.HI R81, R81, R130, RZ, 0x3 ;  /* 0x0000008251512211 */ /* 0x000fe200078f18ff */
[----:B-1----:R-:W0:Y:S03]  /*1950*/  LDS.128 R76, [R164.X8+0x6000] ;  /* 0x00600000a44c7984 */ /* 0x002e260000008c00 */
[----:B------:R-:W-:Y:S01]  /*1960*/  @P2 LEA.HI.SX32 R2, R81, R80, 0x1d ;  /* 0x0000005051022211 */ /* 0x000fe200078feaff */
        /* <DEDUP_REMOVED lines=31> */
.L_x_134:
        /* <DEDUP_REMOVED lines=9> */
.L_x_135:
[----:B------:R-:W-:Y:S05]  /*1bf0*/  BSYNC B0 ;  /* 0x0000000000007941 */ /* 0x000fea0003800000 */
.L_x_133:
        /* <DEDUP_REMOVED lines=13> */
.L_x_137:
[----:B------:R-:W-:-:S04]  /*1cd0*/  FFMA.FTZ R74, R88, R3, R72 ;  /* 0x00000003584a7223 */ /* 0x000fc80000010048 */
[----:B------:R-:W-:Y:S01]  /*1ce0*/  FADD.FTZ R73, R139, -R74 ;  /* 0x8000004a8b497221 */ /* 0x000fe20000010000 */
[----:B------:R-:W-:-:S03]  /*1cf0*/  @P3 PRMT R74, RZ, 0x7610, R12 ;  /* 0x00007610ff4a3816 */ /* 0x000fc6000000000c */
[----:B------:R-:W-:-:S04]  /*1d00*/  FMUL.FTZ R73, R126, R73 ;  /* 0x000000497e497220 */ /* 0x000fc80000410000 */
[----:B------:R-:W-:Y:S02]  /*1d10*/  @P3 FADD.FTZ R73, R73, R74 ;  /* 0x0000004a49493221 */ /* 0x000fe40000010000 */
.L_x_138:
[----:B------:R-:W-:Y:S05]  /*1d20*/  BSYNC B0 ;  /* 0x0000000000007941 */ /* 0x000fea0003800000 */
.L_x_136:
        /* <DEDUP_REMOVED lines=11> */
.L_x_140:
[----:B------:R-:W-:Y:S01]  /*1de0*/  FFMA.FTZ R73, R91, R3, R72 ;  /* 0x000000035b497223 */ /* 0x000fe20000010048 */
[----:B------:R-:W-:-:S03]  /*1df0*/  @P3 PRMT R74, RZ, 0x5410, R13 ;  /* 0x00005410ff4a3816 */ /* 0x000fc6000000000d */
[----:B------:R-:W-:-:S04]  /*1e00*/  FADD.FTZ R73, R142, -R73 ;  /* 0x800000498e497221 */ /* 0x000fc80000010000 */
[----:B------:R-:W-:-:S04]  /*1e10*/  FMUL.FTZ R73, R126, R73 ;  /* 0x000000497e497220 */ /* 0x000fc80000410000 */
[----:B------:R-:W-:Y:S02]  /*1e20*/  @P3 FADD.FTZ R73, R73, R74 ;  /* 0x0000004a49493221 */ /* 0x000fe40000010000 */
.L_x_141:
[----:B------:R-:W-:Y:S05]  /*1e30*/  BSYNC B0 ;  /* 0x0000000000007941 */ /* 0x000fea0003800000 */
.L_x_139:
        /* <DEDUP_REMOVED lines=11> */
.L_x_143:
[----:B------:R-:W-:-:S04]  /*1ef0*/  FFMA.FTZ R74, R90, R3, R72 ;  /* 0x000000035a4a7223 */ /* 0x000fc80000010048 */
[----:B------:R-:W-:Y:S01]  /*1f00*/  FADD.FTZ R73, R141, -R74 ;  /* 0x8000004a8d497221 */ /* 0x000fe20000010000 */
[----:B------:R-:W-:-:S03]  /*1f10*/  @P3 PRMT R74, RZ, 0x7610, R13 ;  /* 0x00007610ff4a3816 */ /* 0x000fc6000000000d */
[----:B------:R-:W-:-:S04]  /*1f20*/  FMUL.FTZ R73, R126, R73 ;  /* 0x000000497e497220 */ /* 0x000fc80000410000 */
[----:B------:R-:W-:Y:S02]  /*1f30*/  @P3 FADD.FTZ R73, R73, R74 ;  /* 0x0000004a49493221 */ /* 0x000fe40000010000 */
.L_x_144:
[----:B------:R-:W-:Y:S05]  /*1f40*/  BSYNC B0 ;  /* 0x0000000000007941 */ /* 0x000fea0003800000 */
.L_x_142:
        /* <DEDUP_REMOVED lines=11> */
.L_x_146:
[----:B------:R-:W-:Y:S01]  /*2000*/  FFMA.FTZ R73, R93, R3, R72 ;  /* 0x000000035d497223 */ /* 0x000fe20000010048 */
[----:B------:R-:W-:-:S03]  /*2010*/  @P3 PRMT R74, RZ, 0x5410, R14 ;  /* 0x00005410ff4a3816 */ /* 0x000fc6000000000e */
[----:B------:R-:W-:-:S04]  /*2020*/  FADD.FTZ R73, R144, -R73 ;  /* 0x8000004990497221 */ /* 0x000fc80000010000 */
[----:B------:R-:W-:-:S04]  /*2030*/  FMUL.FTZ R73, R126, R73 ;  /* 0x000000497e497220 */ /* 0x000fc80000410000 */
[----:B------:R-:W-:Y:S02]  /*2040*/  @P3 FADD.FTZ R73, R73, R74 ;  /* 0x0000004a49493221 */ /* 0x000fe40000010000 */
.L_x_147:
[----:B------:R-:W-:Y:S05]  /*2050*/  BSYNC B0 ;  /* 0x0000000000007941 */ /* 0x000fea0003800000 */
.L_x_145:
        /* <DEDUP_REMOVED lines=11> */
.L_x_149:
[----:B------:R-:W-:-:S04]  /*2110*/  FFMA.FTZ R74, R92, R3, R72 ;  /* 0x000000035c4a7223 */ /* 0x000fc80000010048 */
[----:B------:R-:W-:Y:S01]  /*2120*/  FADD.FTZ R73, R143, -R74 ;  /* 0x8000004a8f497221 */ /* 0x000fe20000010000 */
[----:B------:R-:W-:-:S03]  /*2130*/  @P3 PRMT R74, RZ, 0x7610, R14 ;  /* 0x00007610ff4a3816 */ /* 0x000fc6000000000e */
[----:B------:R-:W-:-:S04]  /*2140*/  FMUL.FTZ R73, R126, R73 ;  /* 0x000000497e497220 */ /* 0x000fc80000410000 */
[----:B------:R-:W-:Y:S02]  /*2150*/  @P3 FADD.FTZ R73, R73, R74 ;  /* 0x0000004a49493221 */ /* 0x000fe40000010000 */
.L_x_150:
[----:B------:R-:W-:Y:S05]  /*2160*/  BSYNC B0 ;  /* 0x0000000000007941 */ /* 0x000fea0003800000 */
.L_x_148:
        /* <DEDUP_REMOVED lines=11> */
.L_x_152:
[----:B------:R-:W-:Y:S01]  /*2220*/  FFMA.FTZ R73, R95, R3, R72 ;  /* 0x000000035f497223 */ /* 0x000fe20000010048 */
[----:B------:R-:W-:-:S03]  /*2230*/  @P3 PRMT R74, RZ, 0x5410, R15 ;  /* 0x00005410ff4a3816 */ /* 0x000fc6000000000f */
[----:B------:R-:W-:-:S04]  /*2240*/  FADD.FTZ R73, R146, -R73 ;  /* 0x8000004992497221 */ /* 0x000fc80000010000 */
[----:B------:R-:W-:-:S04]  /*2250*/  FMUL.FTZ R73, R126, R73 ;  /* 0x000000497e497220 */ /* 0x000fc80000410000 */
[----:B------:R-:W-:Y:S02]  /*2260*/  @P3 FADD.FTZ R73, R73, R74 ;  /* 0x0000004a49493221 */ /* 0x000fe40000010000 */
.L_x_153:
[----:B------:R-:W-:Y:S05]  /*2270*/  BSYNC B0 ;  /* 0x0000000000007941 */ /* 0x000fea0003800000 */
.L_x_151:
        /* <DEDUP_REMOVED lines=11> */
.L_x_155:
[----:B------:R-:W-:-:S04]  /*2330*/  FFMA.FTZ R74, R94, R3, R72 ;  /* 0x000000035e4a7223 */ /* 0x000fc80000010048 */
[----:B------:R-:W-:Y:S01]  /*2340*/  FADD.FTZ R73, R145, -R74 ;  /* 0x8000004a91497221 */ /* 0x000fe20000010000 */
[----:B------:R-:W-:-:S03]  /*2350*/  @P3 PRMT R74, RZ, 0x7610, R15 ;  /* 0x00007610ff4a3816 */ /* 0x000fc6000000000f */
[----:B------:R-:W-:-:S04]  /*2360*/  FMUL.FTZ R73, R126, R73 ;  /* 0x000000497e497220 */ /* 0x000fc80000410000 */
[----:B------:R-:W-:Y:S02]  /*2370*/  @P3 FADD.FTZ R73, R73, R74 ;  /* 0x0000004a49493221 */ /* 0x000fe40000010000 */
.L_x_156:
[----:B------:R-:W-:Y:S05]  /*2380*/  BSYNC B0 ;  /* 0x0000000000007941 */ /* 0x000fea0003800000 */
.L_x_154:
[----:B------:R-:W-:Y:S01]  /*2390*/  @P2 FMUL.FTZ R74, R73, c[0x0][0x1ec] ;  /* 0x00007b00494a2a20 */ /* 0x000fe20000410000 */
[----:B------:R-:W-:Y:S01]  /*23a0*/  @P0 F2FP.BF16.PACK_AB R73, RZ, R73 ;  /* 0x00000049ff49023e */ /* 0x000fe200000010ff */
[----:B------:R-:W-:Y:S01]  /*23b0*/  BSSY B0, `(.L_x_157) ;  /* 0x0000014000007945 */ /* 0x000fe20003800000 */
[----:B------:R-:W-:Y:S02]  /*23c0*/  @P2 MOV R77, 0x10 ;  /* 0x00000010004d2802 */ /* 0x000fe40000000f00 */
[----:B------:R-:W-:Y:S02]  /*23d0*/  @P2 F2FP.BF16.PACK_AB R76, RZ, R74 ;  /* 0x0000004aff4c223e */ /* 0x000fe400000010ff */
[----:B------:R-:W-:Y:S02]  /*23e0*/  @P0 MOV R74, 0x10 ;  /* 0x00000010004a0802 */ /* 0x000fe40000000f00 */
[----:B------:R-:W-:Y:S02]  /*23f0*/  @P0 PRMT R67, R67, 0x5410, R73 ;  /* 0x0000541043430816 */ /* 0x000fe40000000049 */
[----:B------:R-:W-:Y:S01]  /*2400*/  @P2 PRMT R71, R71, 0x5410, R76 ;  /* 0x0000541047472816 */ /* 0x000fe2000000004c */
[----:B------:R-:W-:-:S04]  /*2410*/  @P0 IMAD.WIDE.U32 R74, R129, R74, c[0x0][0x258] ;  /* 0x00009600814a0625 */ /* 0x000fc800078e004a */
[----:B------:R-:W-:Y:S01]  /*2420*/  @P2 IMAD.WIDE.U32 R76, R2, R77, c[0x0][0x248] ;  /* 0x00009200024c2625 */ /* 0x000fe200078e004d */
[----:B------:R0:W-:Y:S04]  /*2430*/  @P0 STG.E.128 [R74.64], R64 ;  /* 0x000000404a000986 */ /* 0x0001e8000c101d04 */
[----:B------:R0:W-:Y:S01]  /*2440*/  @P2 STG.E.128 [R76.64], R68 ;  /* 0x000000444c002986 */ /* 0x0001e2000c101d04 */
[----:B------:R-:W-:Y:S05]  /*2450*/  @P1 BRA `(.L_x_158) ;  /* 0x0000004000001947 */ /* 0x000fea0003800000 */
[----:B------:R-:W-:Y:S01]  /*2460*/  HFMA2.MMA R73, -RZ, RZ, 0, 0 ;  /* 0x00000000ff497435 */ /* 0x000fe200000001ff */
[----:B------:R-:W-:Y:S05]  /*2470*/  @!P3 BRA `(.L_x_159) ;  /* 0x000000700000b947 */ /* 0x000fea0003800000 */
[----:B------:R-:W-:Y:S01]  /*2480*/  PRMT R73, RZ, 0x5410, R8 ;  /* 0x00005410ff497816 */ /* 0x000fe20000000008 */
[----:B------:R-:W-:Y:S05]  /*2490*/  BRA `(.L_x_159) ;  /* 0x0000005000007947 */ /* 0x000fea0003800000 */
.L_x_158:
[----:B------:R-:W-:Y:S01]  /*24a0*/  FFMA.FTZ R73, R101, R3, R72 ;  /* 0x0000000365497223 */ /* 0x000fe20000010048 */
[----:B0-----:R-:W-:-:S03]  /*24b0*/  @P3 PRMT R74, RZ, 0x5410, R8 ;  /* 0x00005410ff4a3816 */ /* 0x001fc60000000008 */
[----:B------:R-:W-:-:S04]  /*24c0*/  FADD.FTZ R73, R148, -R73 ;  /* 0x8000004994497221 */ /* 0x000fc80000010000 */
[----:B------:R-:W-:-:S04]  /*24d0*/  FMUL.FTZ R73, R126, R73 ;  /* 0x000000497e497220 */ /* 0x000fc80000410000 */
[----:B------:R-:W-:Y:S02]  /*24e0*/  @P3 FADD.FTZ R73, R73, R74 ;  /* 0x0000004a49493221 */ /* 0x000fe40000010000 */
.L_x_159:
[----:B------:R-:W-:Y:S05]  /*24f0*/  BSYNC B0 ;  /* 0x0000000000007941 */ /* 0x000fea0003800000 */
.L_x_157:
[----:B0-----:R-:W-:Y:S01]  /*2500*/  @P2 FMUL.FTZ R74, R73, c[0x0][0x1ec] ;  /* 0x00007b00494a2a20 */ /* 0x001fe20000410000 */
        /* <DEDUP_REMOVED lines=10> */
.L_x_161:
[----:B------:R-:W-:-:S04]  /*25b0*/  FFMA.FTZ R74, R100, R3, R72 ;  /* 0x00000003644a7223 */ /* 0x000fc80000010048 */
[----:B------:R-:W-:Y:S01]  /*25c0*/  FADD.FTZ R73, R147, -R74 ;  /* 0x8000004a93497221 */ /* 0x000fe20000010000 */
[----:B------:R-:W-:-:S03]  /*25d0*/  @P3 PRMT R74, RZ, 0x7610, R8 ;  /* 0x00007610ff4a3816 */ /* 0x000fc60000000008 */
[----:B------:R-:W-:-:S04]  /*25e0*/  FMUL.FTZ R73, R126, R73 ;  /* 0x000000497e497220 */ /* 0x000fc80000410000 */
[----:B------:R-:W-:Y:S02]  /*25f0*/  @P3 FADD.FTZ R73, R73, R74 ;  /* 0x0000004a49493221 */ /* 0x000fe40000010000 */
.L_x_162:
[----:B------:R-:W-:Y:S05]  /*2600*/  BSYNC B0 ;  /* 0x0000000000007941 */ /* 0x000fea0003800000 */
.L_x_160:
        /* <DEDUP_REMOVED lines=11> */
.L_x_164:
[----:B------:R-:W-:Y:S01]  /*26c0*/  FFMA.FTZ R73, R103, R3, R72 ;  /* 0x0000000367497223 */ /* 0x000fe20000010048 */
[----:B------:R-:W-:-:S03]  /*26d0*/  @P3 PRMT R74, RZ, 0x5410, R9 ;  /* 0x00005410ff4a3816 */ /* 0x000fc60000000009 */
[----:B------:R-:W-:-:S04]  /*26e0*/  FADD.FTZ R73, R150, -R73 ;  /* 0x8000004996497221 */ /* 0x000fc80000010000 */
[----:B------:R-:W-:-:S04]  /*26f0*/  FMUL.FTZ R73, R126, R73 ;  /* 0x000000497e497220 */ /* 0x000fc80000410000 */
[----:B------:R-:W-:Y:S02]  /*2700*/  @P3 FADD.FTZ R73, R73, R74 ;  /* 0x0000004a49493221 */ /* 0x000fe40000010000 */
.L_x_165:
[----:B------:R-:W-:Y:S05]  /*2710*/  BSYNC B0 ;  /* 0x0000000000007941 */ /* 0x000fea0003800000 */
.L_x_163:
        /* <DEDUP_REMOVED lines=11> */
.L_x_167:
[----:B------:R-:W-:-:S04]  /*27d0*/  FFMA.FTZ R74, R102, R3, R72 ;  /* 0x00000003664a7223 */ /* 0x000fc80000010048 */
[----:B------:R-:W-:Y:S01]  /*27e0*/  FADD.FTZ R73, R149, -R74 ;  /* 0x8000004a95497221 */ /* 0x000fe20000010000 */
[----:B------:R-:W-:-:S03]  /*27f0*/  @P3 PRMT R74, RZ, 0x7610, R9 ;  /* 0x00007610ff4a3816 */ /* 0x000fc60000000009 */
[----:B------:R-:W-:-:S04]  /*2800*/  FMUL.FTZ R73, R126, R73 ;  /* 0x000000497e497220 */ /* 0x000fc80000410000 */
[----:B------:R-:W-:Y:S02]  /*2810*/  @P3 FADD.FTZ R73, R73, R74 ;  /* 0x0000004a49493221 */ /* 0x000fe40000010000 */
.L_x_168:
[----:B------:R-:W-:Y:S05]  /*2820*/  BSYNC B0 ;  /* 0x0000000000007941 */ /* 0x000fea0003800000 */
.L_x_166:
        /* <DEDUP_REMOVED lines=11> */
.L_x_170:
[----:B------:R-:W-:Y:S01]  /*28e0*/  FFMA.FTZ R73, R109, R3, R72 ;  /* 0x000000036d497223 */ /* 0x000fe20000010048 */
[----:B------:R-:W-:-:S03]  /*28f0*/  @P3 PRMT R74, RZ, 0x5410, R10 ;  /* 0x00005410ff4a3816 */ /* 0x000fc6000000000a */
[----:B------:R-:W-:-:S04]  /*2900*/  FADD.FTZ R73, R152, -R73 ;  /* 0x8000004998497221 */ /* 0x000fc80000010000 */
[----:B------:R-:W-:-:S04]  /*2910*/  FMUL.FTZ R73, R126, R73 ;  /* 0x000000497e497220 */ /* 0x000fc80000410000 */
[----:B------:R-:W-:Y:S02]  /*2920*/  @P3 FADD.FTZ R73, R73, R74 ;  /* 0x0000004a49493221 */ /* 0x000fe40000010000 */
.L_x_171:
[----:B------:R-:W-:Y:S05]  /*2930*/  BSYNC B0 ;  /* 0x0000000000007941 */ /* 0x000fea0003800000 */
.L_x_169:
        /* <DEDUP_REMOVED lines=11> */
.L_x_173:
[----:B------:R-:W-:-:S04]  /*29f0*/  FFMA.FTZ R74, R108, R3, R72 ;  /* 0x000000036c4a7223 */ /* 0x000fc80000010048 */
[----:B------:R-:W-:Y:S01]  /*2a00*/  FADD.FTZ R73, R151, -R74 ;  /* 0x8000004a97497221 */ /* 0x000fe20000010000 */
[----:B------:R-:W-:-:S03]  /*2a10*/  @P3 PRMT R74, RZ, 0x7610, R10 ;  /* 0x00007610ff4a3816 */ /* 0x000fc6000000000a */
[----:B------:R-:W-:-:S04]  /*2a20*/  FMUL.FTZ R73, R126, R73 ;  /* 0x000000497e497220 */ /* 0x000fc80000410000 */
[----:B------:R-:W-:Y:S02]  /*2a30*/  @P3 FADD.FTZ R73, R73, R74 ;  /* 0x0000004a49493221 */ /* 0x000fe40000010000 */
.L_x_174:
[----:B------:R-:W-:Y:S05]  /*2a40*/  BSYNC B0 ;  /* 0x0000000000007941 */ /* 0x000fea0003800000 */
.L_x_172:
        /* <DEDUP_REMOVED lines=11> */
.L_x_176:
[----:B------:R-:W-:Y:S01]  /*2b00*/  FFMA.FTZ R73, R111, R3, R72 ;  /* 0x000000036f497223 */ /* 0x000fe20000010048 */
[----:B------:R-:W-:-:S03]  /*2b10*/  @P3 PRMT R74, RZ, 0x5410, R11 ;  /* 0x00005410ff4a3816 */ /* 0x000fc6000000000b */
[----:B------:R-:W-:-:S04]  /*2b20*/  FADD.FTZ R73, R154, -R73 ;  /* 0x800000499a497221 */ /* 0x000fc80000010000 */
[----:B------:R-:W-:-:S04]  /*2b30*/  FMUL.FTZ R73, R126, R73 ;  /* 0x000000497e497220 */ /* 0x000fc80000410000 */
[----:B------:R-:W-:Y:S02]  /*2b40*/  @P3 FADD.FTZ R73, R73, R74 ;  /* 0x0000004a49493221 */ /* 0x000fe40000010000 */
.L_x_177:
[----:B------:R-:W-:Y:S05]  /*2b50*/  BSYNC B0 ;  /* 0x0000000000007941 */ /* 0x000fea0003800000 */
.L_x_175:
        /* <DEDUP_REMOVED lines=11> */
.L_x_179:
[----:B------:R-:W-:-:S04]  /*2c10*/  FFMA.FTZ R74, R110, R3, R72 ;  /* 0x000000036e4a7223 */ /* 0x000fc80000010048 */
[----:B------:R-:W-:Y:S01]  /*2c20*/  FADD.FTZ R73, R153, -R74 ;  /* 0x8000004a99497221 */ /* 0x000fe20000010000 */
[----:B------:R-:W-:-:S03]  /*2c30*/  @P3 PRMT R74, RZ, 0x7610, R11 ;  /* 0x00007610ff4a3816 */ /* 0x000fc6000000000b */
[----:B------:R-:W-:-:S04]  /*2c40*/  FMUL.FTZ R73, R126, R73 ;  /* 0x000000497e497220 */ /* 0x000fc80000410000 */
[----:B------:R-:W-:Y:S02]  /*2c50*/  @P3 FADD.FTZ R73, R73, R74 ;  /* 0x0000004a49493221 */ /* 0x000fe40000010000 */
.L_x_180:
[----:B------:R-:W-:Y:S05]  /*2c60*/  BSYNC B0 ;  /* 0x0000000000007941 */ /* 0x000fea0003800000 */
.L_x_178:
[----:B------:R-:W-:Y:S01]  /*2c70*/  @P0 F2FP.BF16.PACK_AB R74, RZ, R73 ;  /* 0x00000049ff4a023e */ /* 0x000fe200000010ff */
[----:B------:R-:W-:Y:S01]  /*2c80*/  @P2 FMUL.FTZ R73, R73, c[0x0][0x1ec] ;  /* 0x00007b0049492a20 */ /* 0x000fe20000410000 */
[----:B------:R-:W-:Y:S01]  /*2c90*/  @P0 MOV R129, 0x10 ;  /* 0x0000001000810802 */ /* 0x000fe20000000f00 */
[----:B------:R-:W-:Y:S01]  /*2ca0*/  BSSY B0, `(.L_x_181) ;  /* 0x0000014000007945 */ /* 0x000fe20003800000 */
[----:B------:R-:W-:Y:S02]  /*2cb0*/  @P0 PRMT R67, R67, 0x5410, R74 ;  /* 0x0000541043430816 */ /* 0x000fe4000000004a */
[----:B------:R-:W-:Y:S01]  /*2cc0*/  @P2 IADD3 R74, R2, 0x100, RZ ;  /* 0x00000100024a2810 */ /* 0x000fe20007ffe0ff */
[----:B------:R-:W-:Y:S01]  /*2cd0*/  @P0 IMAD.WIDE.U32 R128, R128, R129, c[0x0][0x258] ;  /* 0x0000960080800625 */ /* 0x000fe200078e0081 */
[----:B------:R-:W-:Y:S02]  /*2ce0*/  @P2 MOV R75, 0x10 ;  /* 0x00000010004b2802 */ /* 0x000fe40000000f00 */
[----:B------:R-:W-:-:S02]  /*2cf0*/  @P2 F2FP.BF16.PACK_AB R73, RZ, R73 ;  /* 0x00000049ff49223e */ /* 0x000fc400000010ff */
[----:B------:R0:W-:Y:S01]  /*2d00*/  @P0 STG.E.128 [R128.64], R64 ;  /* 0x0000004080000986 */ /* 0x0001e2000c101d04 */
[----:B------:R-:W-:Y:S01]  /*2d10*/  @P2 IMAD.WIDE.U32 R74, R74, R75, c[0x0][0x248] ;  /* 0x000092004a4a2625 */ /* 0x000fe200078e004b */
[----:B------:R-:W-:-:S05]  /*2d20*/  @P2 PRMT R71, R71, 0x5410, R73 ;  /* 0x0000541047472816 */ /* 0x000fca0000000049 */
[----:B------:R0:W-:Y:S01]  /*2d30*/  @P2 STG.E.128 [R74.64], R68 ;  /* 0x000000444a002986 */ /* 0x0001e2000c101d04 */
[----:B------:R-:W-:Y:S05]  /*2d40*/  @P1 BRA `(.L_x_182) ;  /* 0x0000004000001947 */ /* 0x000fea0003800000 */
[----:B------:R-:W-:Y:S01]  /*2d50*/  HFMA2.MMA R73, -RZ, RZ, 0, 0 ;  /* 0x00000000ff497435 */ /* 0x000fe200000001ff */
[----:B------:R-:W-:Y:S05]  /*2d60*/  @!P3 BRA `(.L_x_183) ;  /* 0x000000700000b947 */ /* 0x000fea0003800000 */
[----:B------:R-:W-:Y:S01]  /*2d70*/  PRMT R73, RZ, 0x5410, R4 ;  /* 0x00005410ff497816 */ /* 0x000fe20000000004 */
[----:B------:R-:W-:Y:S05]  /*2d80*/  BRA `(.L_x_183) ;  /* 0x0000005000007947 */ /* 0x000fea0003800000 */
.L_x_182:
[----:B------:R-:W-:Y:S01]  /*2d90*/  FFMA.FTZ R73, R131, R3, R72 ;  /* 0x0000000383497223 */ /* 0x000fe20000010048 */
[----:B0-----:R-:W-:-:S03]  /*2da0*/  @P3 PRMT R74, RZ, 0x5410, R4 ;  /* 0x00005410ff4a3816 */ /* 0x001fc60000000004 */
[----:B------:R-:W-:-:S04]  /*2db0*/  FADD.FTZ R73, R156, -R73 ;  /* 0x800000499c497221 */ /* 0x000fc80000010000 */
[----:B------:R-:W-:-:S04]  /*2dc0*/  FMUL.FTZ R73, R126, R73 ;  /* 0x000000497e497220 */ /* 0x000fc80000410000 */
[----:B------:R-:W-:Y:S02]  /*2dd0*/  @P3 FADD.FTZ R73, R73, R74 ;  /* 0x0000004a49493221 */ /* 0x000fe40000010000 */
.L_x_183:
[----:B------:R-:W-:Y:S05]  /*2de0*/  BSYNC B0 ;  /* 0x0000000000007941 */ /* 0x000fea0003800000 */
.L_x_181:
        /* <DEDUP_REMOVED lines=11> */
.L_x_185:
[----:B------:R-:W-:-:S04]  /*2ea0*/  FFMA.FTZ R74, R132, R3, R72 ;  /* 0x00000003844a7223 */ /* 0x000fc80000010048 */
[----:B------:R-:W-:Y:S01]  /*2eb0*/  FADD.FTZ R73, R155, -R74 ;  /* 0x8000004a9b497221 */ /* 0x000fe20000010000 */
[----:B------:R-:W-:-:S03]  /*2ec0*/  @P3 PRMT R74, RZ, 0x7610, R4 ;  /* 0x00007610ff4a3816 */ /* 0x000fc60000000004 */
[----:B------:R-:W-:-:S04]  /*2ed0*/  FMUL.FTZ R73, R126, R73 ;  /* 0x000000497e497220 */ /* 0x000fc80000410000 */
[----:B------:R-:W-:Y:S02]  /*2ee0*/  @P3 FADD.FTZ R73, R73, R74 ;  /* 0x0000004a49493221 */ /* 0x000fe40000010000 */
.L_x_186:
[----:B------:R-:W-:Y:S05]  /*2ef0*/  BSYNC B0 ;  /* 0x0000000000007941 */ /* 0x000fea0003800000 */
.L_x_184:
        /* <DEDUP_REMOVED lines=11> */
.L_x_188:
[----:B------:R-:W-:Y:S01]  /*2fb0*/  FFMA.FTZ R73, R133, R3, R72 ;  /* 0x0000000385497223 */ /* 0x000fe20000010048 */
[----:B------:R-:W-:-:S03]  /*2fc0*/  @P3 PRMT R74, RZ, 0x5410, R5 ;  /* 0x00005410ff4a3816 */ /* 0x000fc60000000005 */
[----:B------:R-:W-:-:S04]  /*2fd0*/  FADD.FTZ R73, R158, -R73 ;  /* 0x800000499e497221 */ /* 0x000fc80000010000 */
[----:B------:R-:W-:-:S04]  /*2fe0*/  FMUL.FTZ R73, R126, R73 ;  /* 0x000000497e497220 */ /* 0x000fc80000410000 */
[----:B------:R-:W-:Y:S02]  /*2ff0*/  @P3 FADD.FTZ R73, R73, R74 ;  /* 0x0000004a49493221 */ /* 0x000fe40000010000 */
.L_x_189:
[----:B------:R-:W-:Y:S05]  /*3000*/  BSYNC B0 ;  /* 0x0000000000007941 */ /* 0x000fea0003800000 */
.L_x_187:
        /* <DEDUP_REMOVED lines=11> */
.L_x_191:
[----:B------:R-:W-:-:S04]  /*30c0*/  FFMA.FTZ R74, R134, R3, R72 ;  /* 0x00000003864a7223 */ /* 0x000fc80000010048 */
[----:B------:R-:W-:Y:S01]  /*30d0*/  FADD.FTZ R73, R157, -R74 ;  /* 0x8000004a9d497221 */ /* 0x000fe20000010000 */
[----:B------:R-:W-:-:S03]  /*30e0*/  @P3 PRMT R74, RZ, 0x7610, R5 ;  /* 0x00007610ff4a3816 */ /* 0x000fc60000000005 */
[----:B------:R-:W-:-:S04]  /*30f0*/  FMUL.FTZ R73, R126, R73 ;  /* 0x000000497e497220 */ /* 0x000fc80000410000 */
[----:B------:R-:W-:Y:S02]  /*3100*/  @P3 FADD.FTZ R73, R73, R74 ;  /* 0x0000004a49493221 */ /* 0x000fe40000010000 */
.L_x_192:
[----:B------:R-:W-:Y:S05]  /*3110*/  BSYNC B0 ;  /* 0x0000000000007941 */ /* 0x000fea0003800000 */
.L_x_190:
        /* <DEDUP_REMOVED lines=11> */
.L_x_194:
[----:B------:R-:W-:Y:S01]  /*31d0*/  FFMA.FTZ R73, R135, R3, R72 ;  /* 0x0000000387497223 */ /* 0x000fe20000010048 */
[----:B------:R-:W-:-:S03]  /*31e0*/  @P3 PRMT R74, RZ, 0x5410, R6 ;  /* 0x00005410ff4a3816 */ /* 0x000fc60000000006 */
[----:B------:R-:W-:-:S04]  /*31f0*/  FADD.FTZ R73, R160, -R73 ;  /* 0x80000049a0497221 */ /* 0x000fc80000010000 */
[----:B------:R-:W-:-:S04]  /*3200*/  FMUL.FTZ R73, R126, R73 ;  /* 0x000000497e497220 */ /* 0x000fc80000410000 */
[----:B------:R-:W-:Y:S02]  /*3210*/  @P3 FADD.FTZ R73, R73, R74 ;  /* 0x0000004a49493221 */ /* 0x000fe40000010000 */
.L_x_195:
[----:B------:R-:W-:Y:S05]  /*3220*/  BSYNC B0 ;  /* 0x0000000000007941 */ /* 0x000fea0003800000 */
.L_x_193:
        /* <DEDUP_REMOVED lines=11> */
.L_x_197:
[----:B------:R-:W-:-:S04]  /*32e0*/  FFMA.FTZ R74, R136, R3, R72 ;  /* 0x00000003884a7223 */ /* 0x000fc80000010048 */
[----:B------:R-:W-:Y:S01]  /*32f0*/  FADD.FTZ R73, R159, -R74 ;  /* 0x8000004a9f497221 */ /* 0x000fe20000010000 */
[----:B------:R-:W-:-:S03]  /*3300*/  @P3 PRMT R74, RZ, 0x7610, R6 ;  /* 0x00007610ff4a3816 */ /* 0x000fc60000000006 */
[----:B------:R-:W-:-:S04]  /*3310*/  FMUL.FTZ R73, R126, R73 ;  /* 0x000000497e497220 */ /* 0x000fc80000410000 */
[----:B------:R-:W-:Y:S02]  /*3320*/  @P3 FADD.FTZ R73, R73, R74 ;  /* 0x0000004a49493221 */ /* 0x000fe40000010000 */
.L_x_198:
[----:B------:R-:W-:Y:S05]  /*3330*/  BSYNC B0 ;  /* 0x0000000000007941 */ /* 0x000fea0003800000 */
.L_x_196:
        /* <DEDUP_REMOVED lines=11> */
.L_x_200:
[----:B------:R-:W-:Y:S01]  /*33f0*/  FFMA.FTZ R73, R137, R3, R72 ;  /* 0x0000000389497223 */ /* 0x000fe20000010048 */
[----:B------:R-:W-:-:S03]  /*3400*/  @P3 PRMT R74, RZ, 0x5410, R7 ;  /* 0x00005410ff4a3816 */ /* 0x000fc60000000007 */
[----:B------:R-:W-:-:S04]  /*3410*/  FADD.FTZ R73, R162, -R73 ;  /* 0x80000049a2497221 */ /* 0x000fc80000010000 */
[----:B------:R-:W-:-:S04]  /*3420*/  FMUL.FTZ R73, R126, R73 ;  /* 0x000000497e497220 */ /* 0x000fc80000410000 */
[----:B------:R-:W-:Y:S02]  /*3430*/  @P3 FADD.FTZ R73, R73, R74 ;  /* 0x0000004a49493221 */ /* 0x000fe40000010000 */
.L_x_201:
[----:B------:R-:W-:Y:S05]  /*3440*/  BSYNC B0 ;  /* 0x0000000000007941 */ /* 0x000fea0003800000 */
.L_x_199:
        /* <DEDUP_REMOVED lines=11> */
.L_x_203:
[----:B------:R-:W-:-:S04]  /*3500*/  FFMA.FTZ R72, R138, R3, R72 ;  /* 0x000000038a487223 */ /* 0x000fc80000010048 */
[----:B------:R-:W-:Y:S01]  /*3510*/  FADD.FTZ R3, R161, -R72 ;  /* 0x80000048a1037221 */ /* 0x000fe20000010000 */
[----:B------:R-:W-:-:S03]  /*3520*/  @P3 PRMT R72, RZ, 0x7610, R7 ;  /* 0x00007610ff483816 */ /* 0x000fc60000000007 */
[----:B------:R-:W-:-:S04]  /*3530*/  FMUL.FTZ R3, R126, R3 ;  /* 0x000000037e037220 */ /* 0x000fc80000410000 */
[----:B------:R-:W-:Y:S02]  /*3540*/  @P3 FADD.FTZ R3, R3, R72 ;  /* 0x0000004803033221 */ /* 0x000fe40000010000 */
.L_x_204:
[----:B------:R-:W-:Y:S05]  /*3550*/  BSYNC B0 ;  /* 0x0000000000007941 */ /* 0x000fea0003800000 */
.L_x_202:
[----:B------:R-:W-:Y:S01]  /*3560*/  @P0 F2FP.BF16.PACK_AB R74, RZ, R3 ;  /* 0x00000003ff4a023e */ /* 0x000fe200000010ff */
[----:B------:R-:W-:Y:S01]  /*3570*/  @P2 FMUL.FTZ R3, R3, c[0x0][0x1ec] ;  /* 0x00007b0003032a20 */ /* 0x000fe20000410000 */
[----:B------:R-:W-:Y:S01]  /*3580*/  @P0 MOV R76, 0x10 ;  /* 0x00000010004c0802 */ /* 0x000fe20000000f00 */
[----:B------:R-:W-:Y:S01]  /*3590*/  @P2 IMAD.MOV.U32 R73, RZ, RZ, 0x10 ;  /* 0x00000010ff492424 */ /* 0x000fe200078e00ff */
[----:B------:R-:W-:Y:S02]  /*35a0*/  @P2 IADD3 R72, R2, 0x200, RZ ;  /* 0x0000020002482810 */ /* 0x000fe40007ffe0ff */
[----:B------:R-:W-:Y:S01]  /*35b0*/  @P2 F2FP.BF16.PACK_AB R75, RZ, R3 ;  /* 0x00000003ff4b223e */ /* 0x000fe200000010ff */
[----:B------:R-:W-:Y:S01]  /*35c0*/  @P0 IMAD.WIDE.U32 R2, R127, R76, c[0x0][0x258] ;  /* 0x000096007f020625 */ /* 0x000fe200078e004c */
[----:B------:R-:W-:Y:S02]  /*35d0*/  @P0 PRMT R67, R67, 0x5410, R74 ;  /* 0x0000541043430816 */ /* 0x000fe4000000004a */
[----:B------:R-:W-:Y:S01]  /*35e0*/  @P2 PRMT R71, R71, 0x5410, R75 ;  /* 0x0000541047472816 */ /* 0x000fe2000000004b */
[----:B------:R-:W-:Y:S01]  /*35f0*/  @P2 IMAD.WIDE.U32 R72, R72, R73, c[0x0][0x248] ;  /* 0x0000920048482625 */ /* 0x000fe200078e0049 */
[----:B------:R-:W-:Y:S01]  /*3600*/  IADD3 R84, R84, c[0x0][0x160], RZ ;  /* 0x0000580054547a10 */ /* 0x000fe20007ffe0ff */
[----:B------:R0:W-:Y:S01]  /*3610*/  @P0 STG.E.128 [R2.64], R64 ;  /* 0x0000004002000986 */ /* 0x0001e2000c101d04 */
[----:B------:R-:W-:-:S02]  /*3620*/  LOP3.LUT P1, RZ, R117, 0xff, RZ, 0xc0, !PT ;  /* 0x000000ff75ff7812 */ /* 0x000fc4000782c0ff */
[----:B------:R-:W-:Y:S01]  /*3630*/  ISETP.GE.AND P0, PT, R84, c[0x0][0x164], PT ;  /* 0x0000590054007a0c */ /* 0x000fe20003f06270 */
[----:B------:R0:W-:Y:S01]  /*3640*/  @P2 STG.E.128 [R72.64], R68 ;  /* 0x0000004448002986 */ /* 0x0001e2000c101d04 */
[----:B------:R-:W-:-:S11]  /*3650*/  SEL R117, RZ, 0x1, P1 ;  /* 0x00000001ff757807 */ /* 0x000fd60000800000 */
[----:B0-----:R-:W-:Y:S01]  /*3660*/  @P0 CALL.REL.NOINC `(.L_x_127) ;  /* 0x0000001000000944 */ /* 0x001fe20003c00000 */
[----:B------:R-:W-:Y:S05]  /*3670*/  BRA `(.L_x_205) ;  /* 0xffffcf1000007947 */ /* 0x000fea000383ffff */
.L_x_127:
[----:B------:R-:W0:Y:S01]  /*3680*/  S2UR UR6, SR_CTAID.X ;  /* 0x00000000000679c3 */ /* 0x000e220000002500 */
[----:B------:R-:W-:Y:S01]  /*3690*/  HFMA2.MMA R5, -RZ, RZ, 0, 1.9073486328125e-06 ;  /* 0x00000020ff057435 */ /* 0x000fe200000001ff */
[C---:B------:R-:W-:Y:S02]  /*36a0*/  LOP3.LUT R3, R0.reuse, 0xff, RZ, 0xc0, !PT ;  /* 0x000000ff00037812 */ /* 0x040fe400078ec0ff */
        /* <DEDUP_REMOVED lines=18> */
.L_x_131:
[----:B------:R-:W-:Y:S01]  /*37d0*/  HFMA2.MMA R79, -RZ, RZ, 0, 9.5367431640625e-07 ;  /* 0x00000010ff4f7435 */ /* 0x000fe200000001ff */
[----:B------:R-:W-:-:S02]  /*37e0*/  MOV R74, R76 ;  /* 0x0000004c004a7202 */ /* 0x000fc40000000f00 */
[----:B------:R-:W-:Y:S02]  /*37f0*/  MOV R80, 0x1f ;  /* 0x0000001f00507802 */ /* 0x000fe40000000f00 */
[----:B------:R-:W-:Y:S02]  /*3800*/  MOV R81, 0xffffffff ;  /* 0xffffffff00517802 */ /* 0x000fe40000000f00 */
[----:B------:R-:W-:Y:S02]  /*3810*/  MOV R2, 0x3830 ;  /* 0x0000383000027802 */ /* 0x000fe40000000f00 */
[----:B-----5:R-:W-:Y:S05]  /*3820*/  CALL.REL.NOINC `($__internal_3_$__cuda_sm70_shflsync_down_p) ;  /* 0x0000046000007944 */ /* 0x020fea0003c00000 */
[----:B-1----:R-:W-:Y:S01]  /*3830*/  MOV R73, R74 ;  /* 0x0000004a00497202 */ /* 0x002fe20000000f00 */
[----:B0-----:R-:W-:Y:S05]  /*3840*/  BRA `(.L_x_206) ;  /* 0xffffdee000007947 */ /* 0x001fea000383ffff */
.L_x_132:
[----:B------:R-:W-:Y:S01]  /*3850*/  HFMA2.MMA R79, -RZ, RZ, 0, 9.5367431640625e-07 ;  /* 0x00000010ff4f7435 */ /* 0x000fe200000001ff */
[----:B------:R-:W-:Y:S02]  /*3860*/  MOV R74, R77 ;  /* 0x0000004d004a7202 */ /* 0x000fe40000000f00 */
[----:B------:R-:W-:Y:S02]  /*3870*/  MOV R80, 0x1f ;  /* 0x0000001f00507802 */ /* 0x000fe40000000f00 */
[----:B------:R-:W-:-:S02]  /*3880*/  MOV R81, 0xffffffff ;  /* 0xffffffff00517802 */ /* 0x000fc40000000f00 */
[----:B------:R-:W-:Y:S02]  /*3890*/  MOV R2, 0x38b0 ;  /* 0x000038b000027802 */ /* 0x000fe40000000f00 */
[----:B01---5:R-:W-:Y:S05]  /*38a0*/  CALL.REL.NOINC `($__internal_3_$__cuda_sm70_shflsync_down_p) ;  /* 0x000003e000007944 */ /* 0x023fea0003c00000 */
[----:B------:R-:W-:Y:S01]  /*38b0*/  FADD.FTZ R76, R73, R76 ;  /* 0x0000004c494c7221 */ /* 0x000fe20000010000 */
[----:B0-----:R-:W-:Y:S01]  /*38c0*/  HFMA2.MMA R79, -RZ, RZ, 0, 4.76837158203125e-07 ;  /* 0x00000008ff4f7435 */ /* 0x001fe200000001ff */
[----:B-1----:R-:W-:Y:S01]  /*38d0*/  FADD.FTZ R77, R77, R74 ;  /* 0x0000004a4d4d7221 */ /* 0x002fe20000010000 */
[----:B------:R-:W-:Y:S01]  /*38e0*/  MOV R81, 0xffffffff ;  /* 0xffffffff00517802 */ /* 0x000fe20000000f00 */
[----:B------:R-:W-:Y:S01]  /*38f0*/  IMAD.MOV.U32 R80, RZ, RZ, 0x1f ;  /* 0x0000001fff507424 */ /* 0x000fe200078e00ff */
[----:B------:R-:W-:Y:S02]  /*3900*/  MOV R74, R76 ;  /* 0x0000004c004a7202 */ /* 0x000fe40000000f00 */
[----:B------:R-:W-:Y:S02]  /*3910*/  MOV R2, 0x3930 ;  /* 0x0000393000027802 */ /* 0x000fe40000000f00 */
[----:B------:R-:W-:Y:S05]  /*3920*/  CALL.REL.NOINC `($__internal_3_$__cuda_sm70_shflsync_down_p) ;  /* 0x0000036000007944 */ /* 0x000fea0003c00000 */
[----:B0-----:R-:W-:Y:S01]  /*3930*/  HFMA2.MMA R79, -RZ, RZ, 0, 4.76837158203125e-07 ;  /* 0x00000008ff4f7435 */ /* 0x001fe200000001ff */
[----:B-1----:R-:W-:Y:S02]  /*3940*/  MOV R73, R74 ;  /* 0x0000004a00497202 */ /* 0x002fe40000000f00 */
[----:B------:R-:W-:-:S02]  /*3950*/  MOV R74, R77 ;  /* 0x0000004d004a7202 */ /* 0x000fc40000000f00 */
[----:B------:R-:W-:Y:S02]  /*3960*/  MOV R80, 0x1f ;  /* 0x0000001f00507802 */ /* 0x000fe40000000f00 */
[----:B------:R-:W-:Y:S02]  /*3970*/  MOV R81, 0xffffffff ;  /* 0xffffffff00517802 */ /* 0x000fe40000000f00 */
[----:B------:R-:W-:Y:S02]  /*3980*/  MOV R2, 0x39a0 ;  /* 0x000039a000027802 */ /* 0x000fe40000000f00 */
[----:B------:R-:W-:Y:S05]  /*3990*/  CALL.REL.NOINC `($__internal_3_$__cuda_sm70_shflsync_down_p) ;  /* 0x000002f000007944 */ /* 0x000fea0003c00000 */
[----:B------:R-:W-:Y:S01]  /*39a0*/  FADD.FTZ R76, R73, R76 ;  /* 0x0000004c494c7221 */ /* 0x000fe20000010000 */
[----:B0-----:R-:W-:Y:S01]  /*39b0*/  HFMA2.MMA R79, -RZ, RZ, 0, 2.384185791015625e-07 ;  /* 0x00000004ff4f7435 */ /* 0x001fe200000001ff */
[----:B-1----:R-:W-:Y:S01]  /*39c0*/  FADD.FTZ R77, R77, R74 ;  /* 0x0000004a4d4d7221 */ /* 0x002fe20000010000 */
[----:B------:R-:W-:Y:S02]  /*39d0*/  MOV R80, 0x1f ;  /* 0x0000001f00507802 */ /* 0x000fe40000000f00 */
[----:B------:R-:W-:Y:S02]  /*39e0*/  MOV R81, 0xffffffff ;  /* 0xffffffff00517802 */ /* 0x000fe40000000f00 */
[----:B------:R-:W-:-:S02]  /*39f0*/  MOV R74, R76 ;  /* 0x0000004c004a7202 */ /* 0x000fc40000000f00 */
[----:B------:R-:W-:Y:S02]  /*3a00*/  MOV R2, 0x3a20 ;  /* 0x00003a2000027802 */ /* 0x000fe40000000f00 */
[----:B------:R-:W-:Y:S05]  /*3a10*/  CALL.REL.NOINC `($__internal_3_$__cuda_sm70_shflsync_down_p) ;  /* 0x0000027000007944 */ /* 0x000fea0003c00000 */
[----:B0-----:R-:W-:Y:S01]  /*3a20*/  HFMA2.MMA R79, -RZ, RZ, 0, 2.384185791015625e-07 ;  /* 0x00000004ff4f7435 */ /* 0x001fe200000001ff */
[----:B-1----:R-:W-:Y:S01]  /*3a30*/  IMAD.MOV.U32 R73, RZ, RZ, R74 ;  /* 0x000000ffff497224 */ /* 0x002fe200078e004a */
[----:B------:R-:W-:Y:S02]  /*3a40*/  MOV R74, R77 ;  /* 0x0000004d004a7202 */ /* 0x000fe40000000f00 */
[----:B------:R-:W-:Y:S02]  /*3a50*/  MOV R80, 0x1f ;  /* 0x0000001f00507802 */ /* 0x000fe40000000f00 */
[----:B------:R-:W-:Y:S02]  /*3a60*/  MOV R81, 0xffffffff ;  /* 0xffffffff00517802 */ /* 0x000fe40000000f00 */
[----:B------:R-:W-:Y:S02]  /*3a70*/  MOV R2, 0x3a90 ;  /* 0x00003a9000027802 */ /* 0x000fe40000000f00 */
[----:B------:R-:W-:Y:S05]  /*3a80*/  CALL.REL.NOINC `($__internal_3_$__cuda_sm70_shflsync_down_p) ;  /* 0x0000020000007944 */ /* 0x000fea0003c00000 */
[----:B------:R-:W-:Y:S01]  /*3a90*/  FADD.FTZ R76, R73, R76 ;  /* 0x0000004c494c7221 */ /* 0x000fe20000010000 */
[----:B0-----:R-:W-:Y:S01]  /*3aa0*/  HFMA2.MMA R79, -RZ, RZ, 0, 1.1920928955078125e-07 ;  /* 0x00000002ff4f7435 */ /* 0x001fe200000001ff */
[----:B-1----:R-:W-:Y:S01]  /*3ab0*/  FADD.FTZ R77, R77, R74 ;  /* 0x0000004a4d4d7221 */ /* 0x002fe20000010000 */
[----:B------:R-:W-:-:S02]  /*3ac0*/  MOV R80, 0x1f ;  /* 0x0000001f00507802 */ /* 0x000fc40000000f00 */
[----:B------:R-:W-:Y:S02]  /*3ad0*/  MOV R81, 0xffffffff ;  /* 0xffffffff00517802 */ /* 0x000fe40000000f00 */
[----:B------:R-:W-:Y:S02]  /*3ae0*/  MOV R74, R76 ;  /* 0x0000004c004a7202 */ /* 0x000fe40000000f00 */
[----:B------:R-:W-:Y:S02]  /*3af0*/  MOV R2, 0x3b10 ;  /* 0x00003b1000027802 */ /* 0x000fe40000000f00 */
[----:B------:R-:W-:Y:S05]  /*3b00*/  CALL.REL.NOINC `($__internal_3_$__cuda_sm70_shflsync_down_p) ;  /* 0x0000018000007944 */ /* 0x000fea0003c00000 */
[----:B0-----:R-:W-:Y:S01]  /*3b10*/  HFMA2.MMA R79, -RZ, RZ, 0, 1.1920928955078125e-07 ;  /* 0x00000002ff4f7435 */ /* 0x001fe200000001ff */
[----:B-1----:R-:W-:Y:S01]  /*3b20*/  MOV R73, R74 ;  /* 0x0000004a00497202 */ /* 0x002fe20000000f00 */
[----:B------:R-:W-:Y:S01]  /*3b30*/  IMAD.MOV.U32 R80, RZ, RZ, 0x1f ;  /* 0x0000001fff507424 */ /* 0x000fe200078e00ff */
[----:B------:R-:W-:Y:S02]  /*3b40*/  MOV R74, R77 ;  /* 0x0000004d004a7202 */ /* 0x000fe40000000f00 */
[----:B------:R-:W-:Y:S02]  /*3b50*/  MOV R81, 0xffffffff ;  /* 0xffffffff00517802 */ /* 0x000fe40000000f00 */
[----:B------:R-:W-:-:S02]  /*3b60*/  MOV R2, 0x3b80 ;  /* 0x00003b8000027802 */ /* 0x000fc40000000f00 */
[----:B------:R-:W-:Y:S05]  /*3b70*/  CALL.REL.NOINC `($__internal_3_$__cuda_sm70_shflsync_down_p) ;  /* 0x0000011000007944 */ /* 0x000fea0003c00000 */
[----:B------:R-:W-:Y:S01]  /*3b80*/  FADD.FTZ R75, R73, R76 ;  /* 0x0000004c494b7221 */ /* 0x000fe20000010000 */
[----:B0-----:R-:W-:Y:S01]  /*3b90*/  HFMA2.MMA R79, -RZ, RZ, 0, 5.9604644775390625e-08 ;  /* 0x00000001ff4f7435 */ /* 0x001fe200000001ff */
[----:B-1----:R-:W-:Y:S01]  /*3ba0*/  FADD.FTZ R77, R77, R74 ;  /* 0x0000004a4d4d7221 */ /* 0x002fe20000010000 */
[----:B------:R-:W-:-:S02]  /*3bb0*/  MOV R80, 0x1f ;  /* 0x0000001f00507802 */ /* 0x000fc40000000f00 */
[----:B------:R-:W-:Y:S02]  /*3bc0*/  MOV R81, 0xffffffff ;  /* 0xffffffff00517802 */ /* 0x000fe40000000f00 */
[----:B------:R-:W-:Y:S02]  /*3bd0*/  MOV R74, R75 ;  /* 0x0000004b004a7202 */ /* 0x000fe40000000f00 */
[----:B------:R-:W-:Y:S02]  /*3be0*/  MOV R2, 0x3c00 ;  /* 0x00003c0000027802 */ /* 0x000fe40000000f00 */
[----:B------:R-:W-:Y:S05]  /*3bf0*/  CALL.REL.NOINC `($__internal_3_$__cuda_sm70_shflsync_down_p) ;  /* 0x0000009000007944 */ /* 0x000fea0003c00000 */
[----:B0-----:R-:W-:Y:S01]  /*3c00*/  HFMA2.MMA R79, -RZ, RZ, 0, 5.9604644775390625e-08 ;  /* 0x00000001ff4f7435 */ /* 0x001fe200000001ff */
[----:B-1----:R-:W-:Y:S02]  /*3c10*/  MOV R78, R74 ;  /* 0x0000004a004e7202 */ /* 0x002fe40000000f00 */
[----:B------:R-:W-:Y:S02]  /*3c20*/  MOV R74, R77 ;  /* 0x0000004d004a7202 */ /* 0x000fe40000000f00 */
[----:B------:R-:W-:Y:S02]  /*3c30*/  MOV R80, 0x1f ;  /* 0x0000001f00507802 */ /* 0x000fe40000000f00 */
[----:B------:R-:W-:-:S02]  /*3c40*/  MOV R81, 0xffffffff ;  /* 0xffffffff00517802 */ /* 0x000fc40000000f00 */
[----:B------:R-:W-:Y:S02]  /*3c50*/  MOV R2, 0x3c70 ;  /* 0x00003c7000027802 */ /* 0x000fe40000000f00 */
[----:B------:R-:W-:Y:S05]  /*3c60*/  CALL.REL.NOINC `($__internal_3_$__cuda_sm70_shflsync_down_p) ;  /* 0x0000002000007944 */ /* 0x000fea0003c00000 */
[----:B-1----:R-:W-:Y:S01]  /*3c70*/  MOV R2, R74 ;  /* 0x0000004a00027202 */ /* 0x002fe20000000f00 */
[----:B0-----:R-:W-:Y:S05]  /*3c80*/  BRA `(.L_x_207) ;  /* 0xffffdbc000007947 */ /* 0x001fea000383ffff */
        .weak           $__internal_3_$__cuda_sm70_shflsync_down_p
        .type           $__internal_3_$__cuda_sm70_shflsync_down_p,@function
        .size           $__internal_3_$__cuda_sm70_shflsync_down_p,(.L_x_9257 - $__internal_3_$__cuda_sm70_shflsync_down_p)
$__internal_3_$__cuda_sm70_shflsync_down_p:
[----:B------:R-:W-:Y:S01]  /*3c90*/  HFMA2.MMA R3, -RZ, RZ, 0, 0 ;  /* 0x00000000ff037435 */ /* 0x000fe200000001ff */
[----:B------:R-:W-:Y:S04]  /*3ca0*/  WARPSYNC R81 ;  /* 0x0000005100007348 */ /* 0x000fe80003800000 */
[----:B------:R0:W1:Y:S01]  /*3cb0*/  SHFL.DOWN PT, R74, R74, R79, R80 ;  /* 0x0800004f4a4a7389 */ /* 0x00006200000e0050 */
[----:B------:R-:W-:Y:S05]  /*3cc0*/  RET.REL.NODEC R2 `(_ZN10layer_norm13ln_bwd_kernelINS_13Kernel_traitsI13__nv_bfloat16S2_S2_S2_fjLj6144ELj1ELj1ELj8ELj16ENS_18Kernel_traits_baseILj6144ES2_S2_S2_S2_fjLj256EEEEELb0ELb0ELb1ELb1EEEvNS_9BwdParamsE) ;  /* 0xffffc33002007950 */ /* 0x000fea0003c3ffff */
.L_x_208:
        /* <DEDUP_REMOVED lines=11> */
.L_x_9257:


//--------------------- .text._ZN10layer_norm13ln_bwd_kernelINS_13Kernel_traitsI13__nv_bfloat16S2_S2_S2_fjLj6144ELj1ELj1ELj8ELj16ENS_18Kernel_traits_baseILj6144ES2_S2_S2_S2_fjLj256EEEEELb0ELb1ELb0ELb0EEEvNS_9BwdParamsE --------------------------
	.section	.text._ZN10layer_norm13ln_bwd_kernelINS_13Kernel_traitsI13__nv_bfloat16S2_S2_S2_fjLj6144ELj1ELj1ELj8ELj16ENS_18Kernel_traits_baseILj6144ES2_S2_S2_S2_fjLj256EEEEELb0ELb1ELb0ELb0EEEvNS_9BwdParamsE,"ax",@progbits
	.sectioninfo	@"SHI_REGISTERS=222"
	.align	128
        .global         _ZN10layer_norm13ln_bwd_kernelINS_13Kernel_traitsI13__nv_bfloat16S2_S2_S2_fjLj6144ELj1ELj1ELj8ELj16ENS_18Kernel_traits_baseILj6144ES2_S2_S2_S2_fjLj256EEEEELb0ELb1ELb0ELb0EEEvNS_9BwdParamsE
        .type           _ZN10layer_norm13ln_bwd_kernelINS_13Kernel_traitsI13__nv_bfloat16S2_S2_S2_fjLj6144ELj1ELj1ELj8ELj16ENS_18Kernel_traits_baseILj6144ES2_S2_S2_S2_fjLj256EEEEELb0ELb1ELb0ELb0EEEvNS_9BwdParamsE,@function
        .size           _ZN10layer_norm13ln_bwd_kernelINS_13Kernel_traitsI13__nv_bfloat16S2_S2_S2_fjLj6144ELj1ELj1ELj8ELj16ENS_18Kernel_traits_baseILj6144ES2_S2_S2_S2_fjLj256EEEEELb0ELb1ELb0ELb0EEEvNS_9BwdParamsE,(.L_x_9258 - _ZN10layer_norm13ln_bwd_kernelINS_13Kernel_traitsI13__nv_bfloat16S2_S2_S2_fjLj6144ELj1ELj1ELj8ELj16ENS_18Kernel_traits_baseILj6144ES2_S2_S2_S2_fjLj256EEEEELb0ELb1ELb0ELb0EEEvNS_9BwdParamsE)
        .other          _ZN10layer_norm13ln_bwd_kernelINS_13Kernel_traitsI13__nv_bfloat16S2_S2_S2_fjLj6144ELj1ELj1ELj8ELj16ENS_18Kernel_traits_baseILj6144ES2_S2_S2_S2_fjLj256EEEEELb0ELb1ELb0ELb0EEEvNS_9BwdParamsE,@"STO_CUDA_ENTRY STV_DEFAULT"
_ZN10layer_norm13ln_bwd_kernelINS_13Kernel_traitsI13__nv_bfloat16S2_S2_S2_fjLj6144ELj1ELj1ELj8ELj16ENS_18Kernel_traits_baseILj6144ES2_S2_S2_S2_fjLj256EEEEELb0ELb1ELb0ELb0EEEvNS_9BwdParamsE:
.text._ZN10layer_norm13ln_bwd_kernelINS_13Kernel_traitsI13__nv_bfloat16S2_S2_S2_fjLj6144ELj1ELj1ELj8ELj16ENS_18Kernel_traits_baseILj6144ES2_S2_S2_S2_fjLj256EEEEELb0ELb1ELb0ELb0EEEvNS_9BwdParamsE:
        /* <DEDUP_REMOVED lines=15> */
[----:B------:R-:W-:-:S04]  /*00f0*/  @P2 IMAD.WIDE.U32 R2, R12, R5, c[0x0][0x1b0] ;  /* 0x00006c000c022625 */ /* 0x000fc800078e0005 */
[C---:B------:R-:W-:Y:S01]  /*0100*/  @P2 IMAD.WIDE.U32 R4, R12.reuse, R5, c[0x0][0x1c8] ;  /* 0x000072000c042625 */ /* 0x040fe200078e0005 */
[----:B------:R-:W-:Y:S01]  /*0110*/  @P2 LOP3.LUT R12, R12, 0x100, RZ, 0xfc, !PT ;  /* 0x000001000c0c2812 */ /* 0x000fe200078efcff */
[----:B------:R-:W0:Y:S01]  /*0120*/  S2UR UR6, SR_CTAID.X ;  /* 0x00000000000679c3 */ /* 0x000e220000002500 */
[----:B------:R0:W5:Y:S03]  /*0130*/  @P2 LDG.E.128 R32, [R2.64] ;  /* 0x0000000402202981 */ /* 0x000166000c1e1d00 */
[CC--:B------:R-:W-:Y:S01]  /*0140*/  @P3 IMAD.WIDE.U32 R14, R12.reuse, R21.reuse, c[0x0][0x1b0] ;  /* 0x00006c000c0e3625 */ /* 0x0c0fe200078e0015 */
[----:B------:R1:W5:Y:S03]  /*0150*/  @P2 LDG.E.128 R8, [R4.64] ;  /* 0x0000000404082981 */ /* 0x000366000c1e1d00 */
[C---:B------:R-:W-:Y:S01]  /*0160*/  @P3 IMAD.WIDE.U32 R20, R12.reuse, R21, c[0x0][0x1c8] ;  /* 0x000072000c143625 */ /* 0x040fe200078e0015 */
[----:B------:R-:W-:Y:S01]  /*0170*/  @P3 IADD3 R12, R12, 0x100, RZ ;  /* 0x000001000c0c3810 */ /* 0x000fe20007ffe0ff */
[----:B------:R1:W5:Y:S04]  /*0180*/  @P3 LDG.E.128 R24, [R14.64] ;  /* 0x000000040e183981 */ /* 0x000368000c1e1d00 */
[CC--:B------:R-:W-:Y:S01]  /*0190*/  @P4 IMAD.WIDE.U32 R6, R12.reuse, R13.reuse, c[0x0][0x1b0] ;  /* 0x00006c000c064625 */ /* 0x0c0fe200078e000d */
[----:B------:R1:W5:Y:S03]  /*01a0*/  @P3 LDG.E.128 R116, [R20.64] ;  /* 0x0000000414743981 */ /* 0x000366000c1e1d00 */
[----:B------:R-:W-:Y:S01]  /*01b0*/  @P4 IMAD.WIDE.U32 R12, R12, R13, c[0x0][0x1c8] ;  /* 0x000072000c0c4625 */ /* 0x000fe200078e000d */
[----:B------:R1:W5:Y:S04]  /*01c0*/  @P4 LDG.E.128 R16, [R6.64] ;  /* 0x0000000406104981 */ /* 0x000368000c1e1d00 */
[----:B------:R1:W5:Y:S01]  /*01d0*/  @P4 LDG.E.128 R112, [R12.64] ;  /* 0x000000040c704981 */ /* 0x000362000c1e1d00 */
[----:B0-----:R-:W-:-:S04]  /*01e0*/  LEA.HI R2, R147, UR6, RZ, 0x18 ;  /* 0x0000000693027c11 */ /* 0x001fc8000f8fc0ff */
        /* <DEDUP_REMOVED lines=38> */
[--C-:B-1---5:R-:W-:Y:S01]  /*0450*/  PRMT R146, RZ, 0x5410, R32.reuse ;  /* 0x00005410ff927816 */ /* 0x122fe20000000020 */
        /* <DEDUP_REMOVED lines=27> */
[----:B------:R-:W-:Y:S02]  /*0610*/  PRMT R12, RZ, 0x5410, R11 ;  /* 0x00005410ff0c7816 */ /* 0x000fe4000000000b */
[----:B------:R-:W-:Y:S02]  /*0620*/  PRMT R35, RZ, 0x7610, R35 ;  /* 0x00007610ff237816 */ /* 0x000fe40000000023 */
[----:B------:R-:W-:Y:S02]  /*0630*/  PRMT R27, RZ, 0x7610, R27 ;  /* 0x00007610ff1b7816 */ /* 0x000fe4000000001b */
[----:B------:R-:W-:Y:S02]  /*0640*/  PRMT R19, RZ, 0x7610, R19 ;  /* 0x00007610ff137816 */ /* 0x000fe40000000013 */
        /* <DEDUP_REMOVED lines=17> */
[----:B------:R-:W-:Y:S02]  /*0760*/  PRMT R156, RZ, 0x7610, R115 ;  /* 0x00007610ff9c7816 */ /* 0x000fe40000000073 */
.L_x_224:
[----:B------:R-:W-:Y:S02]  /*0770*/  ISETP.NE.U32.AND P0, PT, RZ, c[0x0][0x1c0], PT ;  /* 0x00007000ff007a0c */ /* 0x000fe40003f05070 */
[----:B------:R-:W-:-:S02]  /*0780*/  MOV R133, 0x4 ;  /* 0x0000000400857802 */ /* 0x000fc40000000f00 */
[----:B------:R-:W-:Y:S02]  /*0790*/  ISETP.NE.AND.EX P0, PT, RZ, c[0x0][0x1c4], PT, P0 ;  /* 0x00007100ff007a0c */ /* 0x000fe40003f05300 */
[----:B------:R-:W-:Y:S01]  /*07a0*/  SHF.R.S32.HI R129, RZ, 0x1f, R2 ;  /* 0x0000001fff817819 */ /* 0x000fe20000011402 */
[----:B------:R-:W-:-:S04]  /*07b0*/  IMAD.WIDE R130, R2, R133, c[0x0][0x1a0] ;  /* 0x0000680002827625 */ /* 0x000fc800078e0285 */
[C---:B------:R-:W-:Y:S02]  /*07c0*/  IMAD.WIDE R132, R2.reuse, R133, c[0x0][0x1a8] ;  /* 0x00006a0002847625 */ /* 0x040fe400078e0285 */
[----:B------:R-:W2:Y:S04]  /*07d0*/  LDG.E R130, [R130.64] ;  /* 0x0000000482827981 */ /* 0x000ea8000c1e1900 */
[C---:B------:R-:W-:Y:S01]  /*07e0*/  @P0 LEA R128, P1, R2.reuse, c[0x0][0x1c0], 0x1 ;  /* 0x0000700002800a11 */ /* 0x040fe200078208ff */
[----:B------:R0:W5:Y:S03]  /*07f0*/  LDG.E R157, [R132.64] ;  /* 0x00000004849d7981 */ /* 0x000166000c1e1900 */
[----:B------:R-:W-:-:S05]  /*0800*/  @P0 LEA.HI.X R129, R2, c[0x0][0x1c4], R129, 0x1, P1 ;  /* 0x0000710002810a11 */ /* 0x000fca00008f0c81 */
[----:B------:R0:W5:Y:S01]  /*0810*/  @P0 LDG.E.U16 R138, [R128.64] ;  /* 0x00000004808a0981 */ /* 0x000162000c1e1500 */
[----:B------:R-:W-:-:S05]  /*0820*/  IMAD R134, R2, c[0x0][0x168], RZ ;  /* 0x00005a0002867a24 */ /* 0x000fca00078e02ff */
[----:B------:R-:W-:Y:S01]  /*0830*/  SHF.R.S32.HI R135, RZ, 0x1f, R134 ;  /* 0x0000001fff877819 */ /* 0x000fe20000011486 */
[----:B------:R-:W-:-:S03]  /*0840*/  ULDC.U8 UR6, c[0x0][0x1f0] ;  /* 0x00007c0000067ab9 */ /* 0x000fc60000000000 */
[----:B------:R-:W-:Y:S02]  /*0850*/  LEA.HI R135, R135, R134, RZ, 0x3 ;  /* 0x0000008687877211 */ /* 0x000fe400078f18ff */
[----:B------:R-:W-:Y:S01]  /*0860*/  LOP3.LUT R134, R147, 0xff, RZ, 0xc0, !PT ;  /* 0x000000ff93867812 */ /* 0x000fe200078ec0ff */
[----:B------:R-:W-:Y:S01]  /*0870*/  BSSY B0, `(.L_x_210) ;  /* 0x000005d000007945 */ /* 0x000fe20003800000 */
[----:B------:R-:W-:Y:S02]  /*0880*/  ISETP.NE.AND P1, PT, RZ, UR6, PT ;  /* 0x00000006ff007c0c */ /* 0x000fe4000bf25270 */
[----:B------:R-:W-:Y:S01]  /*0890*/  LEA.HI.SX32 R155, R135, R134, 0x1d ;  /* 0x00000086879b7211 */ /* 0x000fe200078feaff */
[----:B------:R-:W-:Y:S01]  /*08a0*/  CS2R R142, SRZ ;  /* 0x00000000008e7805 */ /* 0x000fe2000001ff00 */
[----:B------:R-:W-:Y:S02]  /*08b0*/  LOP3.LUT P5, RZ, R150, 0xff, RZ, 0xc0, !PT ;  /* 0x000000ff96ff7812 */ /* 0x000fe400078ac0ff */
[----:B------:R-:W-:-:S02]  /*08c0*/  SHF.R.U32.HI R139, RZ, 0x5, R147 ;  /* 0x00000005ff8b7819 */ /* 0x000fc40000011693 */
        /* <DEDUP_REMOVED lines=13> */
[----:B------:R2:W5:Y:S02]  /*09a0*/  @P1 LDG.E.128 R112, [R136.64] ;  /* 0x0000000488701981 */ /* 0x000564000c1e1d00 */
[--C-:B--2---:R-:W-:Y:S02]  /*09b0*/  PRMT R137, RZ, 0x5410, R128.reuse ;  /* 0x00005410ff897816 */ /* 0x104fe40000000080 */
[----:B------:R-:W-:Y:S02]  /*09c0*/  PRMT R141, RZ, 0x7610, R128 ;  /* 0x00007610ff8d7816 */ /* 0x000fe40000000080 */
[----:B------:R-:W-:Y:S01]  /*09d0*/  PRMT R143, RZ, 0x5410, R129 ;  /* 0x00005410ff8f7816 */ /* 0x000fe20000000081 */
[C---:B------:R-:W-:Y:S01]  /*09e0*/  FADD.FTZ R128, -R140.reuse, R137 ;  /* 0x000000898c807221 */ /* 0x040fe20000010100 */
[----:B------:R-:W-:Y:S01]  /*09f0*/  PRMT R167, RZ, 0x7610, R129 ;  /* 0x00007610ffa77816 */ /* 0x000fe20000000081 */
[C---:B------:R-:W-:Y:S01]  /*0a00*/  FADD.FTZ R158, -R140.reuse, R141 ;  /* 0x0000008d8c9e7221 */ /* 0x040fe20000010100 */
[----:B------:R-:W-:Y:S01]  /*0a10*/  PRMT R169, RZ, 0x5410, R130 ;  /* 0x00005410ffa97816 */ /* 0x000fe20000000082 */
[C---:B-----5:R-:W-:Y:S01]  /*0a20*/  FMUL.FTZ R159, R157.reuse, R128 ;  /* 0x000000809d9f7220 */ /* 0x060fe20000410000 */
[--C-:B---3--:R-:W-:Y:S01]  /*0a30*/  PRMT R129, RZ, 0x5410, R132.reuse ;  /* 0x00005410ff817816 */ /* 0x108fe20000000084 */
[C---:B------:R-:W-:Y:S01]  /*0a40*/  FADD.FTZ R128, -R140.reuse, R143 ;  /* 0x0000008f8c807221 */ /* 0x040fe20000010100 */
[----:B------:R-:W-:Y:S01]  /*0a50*/  PRMT R132, RZ, 0x7610, R132 ;  /* 0x00007610ff847816 */ /* 0x000fe20000000084 */
[C---:B------:R-:W-:Y:S01]  /*0a60*/  FADD.FTZ R162, -R140.reuse, R167 ;  /* 0x000000a78ca27221 */ /* 0x040fe20000010100 */
[--C-:B------:R-:W-:Y:S01]  /*0a70*/  PRMT R175, RZ, 0x5410, R131.reuse ;  /* 0x00005410ffaf7816 */ /* 0x100fe20000000083 */
[----:B------:R-:W-:Y:S01]  /*0a80*/  FMUL.FTZ R167, R157, R128 ;  /* 0x000000809da77220 */ /* 0x000fe20000410000 */
[----:B------:R-:W-:Y:S01]  /*0a90*/  PRMT R187, RZ, 0x7610, R131 ;  /* 0x00007610ffbb7816 */ /* 0x000fe20000000083 */
[----:B------:R-:W-:Y:S01]  /*0aa0*/  FADD.FTZ R128, -R140, R169 ;  /* 0x000000a98c807221 */ /* 0x000fe20000010100 */
[----:B------:R-:W-:Y:S01]  /*0ab0*/  PRMT R131, RZ, 0x5410, R133 ;  /* 0x00005410ff837816 */ /* 0x000fe20000000085 */
[-C--:B------:R-:W-:Y:S01]  /*0ac0*/  FMUL.FTZ R160, R146, R129.reuse ;  /* 0x0000008192a07220 */ /* 0x080fe20000410000 */
[----:B------:R-:W-:Y:S01]  /*0ad0*/  PRMT R173, RZ, 0x7610, R130 ;  /* 0x00007610ffad7816 */ /* 0x000fe20000000082 */
[----:B------:R-:W-:Y:S01]  /*0ae0*/  FADD.FTZ R84, R84, R129 ;  /* 0x0000008154547221 */ /* 0x000fe20000010000 */
[----:B------:R-:W-:Y:S01]  /*0af0*/  PRMT R130, RZ, 0x7610, R133 ;  /* 0x00007610ff827816 */ /* 0x000fe20000000085 */
[----:B------:R-:W-:Y:S01]  /*0b00*/  FFMA.FTZ R108, R159, R129, R108 ;  /* 0x000000819f6c7223 */ /* 0x000fe2000001006c */
[--C-:B------:R-:W-:Y:S01]  /*0b10*/  PRMT R133, RZ, 0x5410, R134.reuse ;  /* 0x00005410ff857816 */ /* 0x100fe20000000086 */
[C---:B------:R-:W-:Y:S01]  /*0b20*/  FMUL.FTZ R169, R157.reuse, R128 ;  /* 0x000000809da97220 */ /* 0x040fe20000410000 */
[----:B------:R-:W-:Y:S01]  /*0b30*/  PRMT R134, RZ, 0x7610, R134 ;  /* 0x00007610ff867816 */ /* 0x000fe20000000086 */
[----:B------:R-:W-:Y:S01]  /*0b40*/  FMUL.FTZ R158, R157, R158 ;  /* 0x0000009e9d9e7220 */ /* 0x000fe20000410000 */
[--C-:B------:R-:W-:Y:S01]  /*0b50*/  PRMT R137, RZ, 0x5410, R135.reuse ;  /* 0x00005410ff897816 */ /* 0x100fe20000000087 */
[----:B------:R-:W-:Y:S01]  /*0b60*/  FMUL.FTZ R165, R145, R132 ;  /* 0x0000008491a57220 */ /* 0x000fe20000410000 */
[----:B------:R-:W-:Y:S01]  /*0b70*/  PRMT R136, RZ, 0x7610, R135 ;  /* 0x00007610ff887816 */ /* 0x000fe20000000087 */
[----:B------:R-:W-:Y:S01]  /*0b80*/  FADD.FTZ R128, RZ, R160 ;  /* 0x000000a0ff807221 */ /* 0x000fe20000010000 */
[----:B------:R-:W-:Y:S01]  /*0b90*/  IADD3 R141, R155, 0x100, RZ ;  /* 0x000001009b8d7810 */ /* 0x000fe20007ffe0ff */
[----:B------:R-:W-:-:S02]  /*0ba0*/  FFMA.FTZ R129, R159, R160, RZ ;  /* 0x000000a09f817223 */ /* 0x000fc400000100ff */
        /* <DEDUP_REMOVED lines=9> */
[----:B------:R-:W-:Y:S02]  /*0c40*/  FMUL.FTZ R166, R38, R133 ;  /* 0x0000008526a67220 */ /* 0x000fe40000410000 */
[----:B------:R-:W-:Y:S02]  /*0c50*/  FADD.FTZ R168, -R140, R173 ;  /* 0x000000ad8ca87221 */ /* 0x000fe40000010100 */
[----:B------:R-:W-:-:S02]  /*0c60*/  FADD.FTZ R131, R128, R171 ;  /* 0x000000ab80837221 */ /* 0x000fc40000010000 */
[C---:B------:R-:W-:Y:S02]  /*0c70*/  FFMA.FTZ R129, R162.reuse, R171, R129 ;  /* 0x000000aba2817223 */ /* 0x040fe40000010081 */
        /* <DEDUP_REMOVED lines=25> */
[C---:B------:R-:W-:Y:S02]  /*0e10*/  FFMA.FTZ R107, R174.reuse, R136, R107 ;  /* 0x00000088ae6b7223 */ /* 0x040fe4000001006b */
[----:B------:R-:W-:Y:S02]  /*0e20*/  FADD.FTZ R143, R131, R172 ;  /* 0x000000ac838f7221 */ /* 0x000fe40000010000 */
[----:B------:R-:W-:Y:S02]  /*0e30*/  FFMA.FTZ R142, R174, R172, R129 ;  /* 0x000000acae8e7223 */ /* 0x000fe40000010081 */
.L_x_211:
[----:B0-----:R-:W-:Y:S05]  /*0e40*/  BSYNC B0 ;  /* 0x0000000000007941 */ /* 0x001fea0003800000 */
.L_x_210:
[----:B------:R-:W-:Y:S01]  /*0e50*/  BSSY B0, `(.L_x_212) ;  /* 0x0000056000007945 */ /* 0x000fe20003800000 */
[----:B------:R-:W-:Y:S05]  /*0e60*/  @!P3 BRA `(.L_x_213) ;  /* 0x000005400000b947 */ /* 0x000fea0003800000 */
[----:B------:R-:W-:Y:S02]  /*0e70*/  LEA R128, P1, R141, c[0x0][0x188], 0x4 ;  /* 0x000062008d807a11 */ /* 0x000fe400078220ff */
[----:B------:R-:W-:-:S02]  /*0e80*/  MOV R132, 0x10 ;  /* 0x0000001000847802 */ /* 0x000fc40000000f00 */
        /* <DEDUP_REMOVED lines=23> */
[C---:B------:R-:W-:Y:S01]  /*1000*/  FMUL.FTZ R179, R157.reuse, R128 ;  /* 0x000000809db37220 */ /* 0x040fe20000410000 */
[----:B------:R-:W-:Y:S01]  /*1010*/  PRMT R191, RZ, 0x7610, R131 ;  /* 0x00007610ffbf7816 */ /* 0x000fe20000000083 */
[----:B------:R-:W-:Y:S01]  /*1020*/  FADD.FTZ R128, -R140, R181 ;  /* 0x000000b58c807221 */ /* 0x000fe20000010100 */
[--C-:B------:R-:W-:Y:S01]  /*1030*/  PRMT R131, RZ, 0x5410, R133.reuse ;  /* 0x00005410ff837816 */ /* 0x100fe20000000085 */
[----:B------:R-:W-:Y:S01]  /*1040*/  FMUL.FTZ R178, R34, R129 ;  /* 0x0000008122b27220 */ /* 0x000fe20000410000 */
[----:B------:R-:W-:Y:S01]  /*1050*/  PRMT R185, RZ, 0x7610, R130 ;  /* 0x00007610ffb97816 */ /* 0x000fe20000000082 */
[C---:B------:R-:W-:Y:S01]  /*1060*/  FMUL.FTZ R181, R157.reuse, R128 ;  /* 0x000000809db57220 */ /* 0x040fe20000410000 */
[----:B------:R-:W-:Y:S01]  /*1070*/  PRMT R130, RZ, 0x7610, R133 ;  /* 0x00007610ff827816 */ /* 0x000fe20000000085 */
[----:B------:R-:W-:Y:S01]  /*1080*/  FMUL.FTZ R176, R157, R176 ;  /* 0x000000b09db07220 */ /* 0x000fe20000410000 */
[--C-:B------:R-:W-:Y:S01]  /*1090*/  PRMT R133, RZ, 0x5410, R134.reuse ;  /* 0x00005410ff857816 */ /* 0x100fe20000000086 */
[----:B------:R-:W-:Y:S01]  /*10a0*/  FMUL.FTZ R177, R33, R132 ;  /* 0x0000008421b17220 */ /* 0x000fe20000410000 */
[----:B------:R-:W-:Y:S01]  /*10b0*/  PRMT R134, RZ, 0x7610, R134 ;  /* 0x00007610ff867816 */ /* 0x000fe20000000086 */
[----:B------:R-:W-:Y:S01]  /*10c0*/  FADD.FTZ R128, R143, R178 ;  /* 0x000000b28f807221 */ /* 0x000fe20000010000 */
[--C-:B------:R-:W-:Y:S01]  /*10d0*/  PRMT R137, RZ, 0x5410, R135.reuse ;  /* 0x00005410ff897816 */ /* 0x100fe20000000087 */
[----:B------:R-:W-:Y:S01]  /*10e0*/  FFMA.FTZ R142, R161, R178, R142 ;  /* 0x000000b2a18e7223 */ /* 0x000fe2000001008e */
[----:B------:R-:W-:Y:S01]  /*10f0*/  PRMT R136, RZ, 0x7610, R135 ;  /* 0x00007610ff887816 */ /* 0x000fe20000000087 */
[----:B------:R-:W-:-:S02]  /*1100*/  FADD.FTZ R76, R76, R129 ;  /* 0x000000814c4c7221 */ /* 0x000fc40000010000 */
[----:B------:R-:W-:Y:S02]  /*1110*/  FFMA.FTZ R100, R161, R129, R100 ;  /* 0x00000081a1647223 */ /* 0x000fe40000010064 */
        /* <DEDUP_REMOVED lines=8> */
[----:B------:R-:W-:Y:S02]  /*11a0*/  FADD.FTZ R188, -R140, R185 ;  /* 0x000000b98cbc7221 */ /* 0x000fe40000010100 */
[----:B------:R-:W-:Y:S02]  /*11b0*/  FADD.FTZ R129, R128, R183 ;  /* 0x000000b780817221 */ /* 0x000fe40000010000 */
[----:B------:R-:W-:-:S02]  /*11c0*/  FFMA.FTZ R142, R180, R183, R142 ;  /* 0x000000b7b48e7223 */ /* 0x000fc4000001008e */
[----:B------:R-:W-:Y:S02]  /*11d0*/  FADD.FTZ R79, R79, R130 ;  /* 0x000000824f4f7221 */ /* 0x000fe40000010000 */
[----:B------:R-:W-:Y:S02]  /*11e0*/  FFMA.FTZ R103, R180, R130, R103 ;  /* 0x00000082b4677223 */ /* 0x000fe40000010067 */
[----:B------:R-:W-:Y:S02]  /*11f0*/  FMUL.FTZ R188, R157, R188 ;  /* 0x000000bc9dbc7220 */ /* 0x000fe40000410000 */
[----:B------:R-:W-:Y:S02]  /*1200*/  FADD.FTZ R130, -R140, R187 ;  /* 0x000000bb8c827221 */ /* 0x000fe40000010100 */
[----:B------:R-:W-:Y:S02]  /*1210*/  FMUL.FTZ R185, R29, R134 ;  /* 0x000000861db97220 */ /* 0x000fe40000410000 */
[----:B------:R-:W-:-:S02]  /*1220*/  FADD.FTZ R128, R129, R184 ;  /* 0x000000b881807221 */ /* 0x000fc40000010000 */
[----:B------:R-:W-:Y:S02]  /*1230*/  FFMA.FTZ R142, R181, R184, R142 ;  /* 0x000000b8b58e7223 */ /* 0x000fe4000001008e */
[----:B------:R-:W-:Y:S02]  /*1240*/  FMUL.FTZ R189, R157, R130 ;  /* 0x000000829dbd7220 */ /* 0x000fe40000410000 */
[----:B------:R-:W-:Y:S02]  /*1250*/  FMUL.FTZ R190, R28, R137 ;  /* 0x000000891cbe7220 */ /* 0x000fe40000410000 */
[----:B------:R-:W-:Y:S02]  /*1260*/  FADD.FTZ R192, -R140, R191 ;  /* 0x000000bf8cc07221 */ /* 0x000fe40000010100 */
[----:B------:R-:W-:Y:S02]  /*1270*/  FADD.FTZ R129, R128, R185 ;  /* 0x000000b980817221 */ /* 0x000fe40000010000 */
[----:B------:R-:W-:-:S02]  /*1280*/  FFMA.FTZ R142, R188, R185, R142 ;  /* 0x000000b9bc8e7223 */ /* 0x000fc4000001008e */
[----:B------:R-:W-:Y:S02]  /*1290*/  FMUL.FTZ R191, R27, R136 ;  /* 0x000000881bbf7220 */ /* 0x000fe40000410000 */
[----:B------:R-:W-:Y:S02]  /*12a0*/  FMUL.FTZ R192, R157, R192 ;  /* 0x000000c09dc07220 */ /* 0x000fe40000410000 */
        /* <DEDUP_REMOVED lines=16> */
.L_x_213:
[----:B------:R-:W-:Y:S05]  /*13b0*/  BSYNC B0 ;  /* 0x0000000000007941 */ /* 0x000fea0003800000 */
.L_x_212:
        /* <DEDUP_REMOVED lines=15> */
[--C-:B0-----:R-:W-:Y:S02]  /*14b0*/  PRMT R137, RZ, 0x5410, R128.reuse ;  /* 0x00005410ff897816 */ /* 0x101fe40000000080 */
[----:B------:R-:W-:Y:S01]  /*14c0*/  PRMT R141, RZ, 0x7610, R128 ;  /* 0x00007610ff8d7816 */ /* 0x000fe20000000080 */
[C---:B------:R-:W-:Y:S01]  /*14d0*/  FADD.FTZ R198, -R140.reuse, R129 ;  /* 0x000000818cc67221 */ /* 0x040fe20000010100 */
[----:B---3--:R-:W-:Y:S01]  /*14e0*/  PRMT R129, RZ, 0x5410, R132 ;  /* 0x00005410ff817816 */ /* 0x008fe20000000084 */
[C---:B------:R-:W-:Y:S01]  /*14f0*/  FADD.FTZ R128, -R140.reuse, R137 ;  /* 0x000000898c807221 */ /* 0x040fe20000010100 */
[----:B------:R-:W-:Y:S01]  /*1500*/  PRMT R195, RZ, 0x5410, R131 ;  /* 0x00005410ffc37816 */ /* 0x000fe20000000083 */
[----:B------:R-:W-:Y:S01]  /*1510*/  FADD.FTZ R194, -R140, R141 ;  /* 0x0000008d8cc27221 */ /* 0x000fe20000010100 */
[----:B------:R-:W-:Y:S01]  /*1520*/  PRMT R131, RZ, 0x7610, R131 ;  /* 0x00007610ff837816 */ /* 0x000fe20000000083 */
[----:B------:R-:W-:Y:S01]  /*1530*/  FMUL.FTZ R196, R26, R129 ;  /* 0x000000811ac47220 */ /* 0x000fe20000410000 */
[--C-:B------:R-:W-:Y:S01]  /*1540*/  PRMT R187, RZ, 0x5410, R130.reuse ;  /* 0x00005410ffbb7816 */ /* 0x100fe20000000082 */
[C---:B------:R-:W-:Y:S01]  /*1550*/  FADD.FTZ R206, -R140.reuse, R195 ;  /* 0x000000c38cce7221 */ /* 0x040fe20000010100 */
[----:B------:R-:W-:Y:S01]  /*1560*/  PRMT R193, RZ, 0x7610, R130 ;  /* 0x00007610ffc17816 */ /* 0x000fe20000000082 */
[C---:B------:R-:W-:Y:S01]  /*1570*/  FADD.FTZ R130, -R140.reuse, R163 ;  /* 0x000000a38c827221 */ /* 0x040fe20000010100 */
[----:B------:R-:W-:Y:S01]  /*1580*/  PRMT R132, RZ, 0x7610, R132 ;  /* 0x00007610ff847816 */ /* 0x000fe20000000084 */
[C---:B-----5:R-:W-:Y:S01]  /*1590*/  FMUL.FTZ R163, R157.reuse, R128 ;  /* 0x000000809da37220 */ /* 0x060fe20000410000 */
[----:B------:R-:W-:Y:S01]  /*15a0*/  PRMT R136, RZ, 0x7610, R133 ;  /* 0x00007610ff887816 */ /* 0x000fe20000000085 */
[----:B------:R-:W-:Y:S01]  /*15b0*/  FADD.FTZ R208, -R140, R131 ;  /* 0x000000838cd07221 */ /* 0x000fe20000010100 */
[----:B------:R-:W-:Y:S01]  /*15c0*/  PRMT R131, RZ, 0x5410, R133 ;  /* 0x00005410ff837816 */ /* 0x000fe20000000085 */
[----:B------:R-:W-:Y:S01]  /*15d0*/  FMUL.FTZ R194, R157, R194 ;  /* 0x000000c29dc27220 */ /* 0x000fe20000410000 */
[--C-:B------:R-:W-:Y:S01]  /*15e0*/  PRMT R133, RZ, 0x5410, R134.reuse ;  /* 0x00005410ff857816 */ /* 0x100fe20000000086 */
[----:B------:R-:W-:Y:S01]  /*15f0*/  FMUL.FTZ R195, R25, R132 ;  /* 0x0000008419c37220 */ /* 0x000fe20000410000 */
[----:B------:R-:W-:Y:S01]  /*1600*/  PRMT R134, RZ, 0x7610, R134 ;  /* 0x00007610ff867816 */ /* 0x000fe20000000086 */
[----:B------:R-:W-:Y:S01]  /*1610*/  FADD.FTZ R128, R143, R196 ;  /* 0x000000c48f807221 */ /* 0x000fe20000010000 */
[----:B------:R-:W-:Y:S01]  /*1620*/  PRMT R137, RZ, 0x5410, R135 ;  /* 0x00005410ff897816 */ /* 0x000fe20000000087 */
[----:B------:R-:W-:-:S02]  /*1630*/  FFMA.FTZ R142, R163, R196, R142 ;  /* 0x000000c4a38e7223 */ /* 0x000fc4000001008e */
[----:B------:R-:W-:Y:S02]  /*1640*/  FADD.FTZ R204, -R140, R193 ;  /* 0x000000c18ccc7221 */ /* 0x000fe40000010100 */
[----:B------:R-:W-:Y:S02]  /*1650*/  FADD.FTZ R68, R68, R129 ;  /* 0x0000008144447221 */ /* 0x000fe40000010000 */
[----:B------:R-:W-:Y:S02]  /*1660*/  FFMA.FTZ R92, R163, R129, R92 ;  /* 0x00000081a35c7223 */ /* 0x000fe4000001005c */
[----:B------:R-:W-:Y:S02]  /*1670*/  FMUL.FTZ R193, R157, R130 ;  /* 0x000000829dc17220 */ /* 0x000fe40000410000 */
[----:B------:R-:W-:Y:S02]  /*1680*/  FMUL.FTZ R200, R24, R131 ;  /* 0x0000008318c87220 */ /* 0x000fe40000410000 */
[----:B------:R-:W-:-:S02]  /*1690*/  FADD.FTZ R129, R128, R195 ;  /* 0x000000c380817221 */ /* 0x000fc40000010000 */
[----:B------:R-:W-:Y:S02]  /*16a0*/  FFMA.FTZ R142, R194, R195, R142 ;  /* 0x000000c3c28e7223 */ /* 0x000fe4000001008e */
[----:B------:R-:W-:Y:S01]  /*16b0*/  FADD.FTZ R186, -R140, R187 ;  /* 0x000000bb8cba7221 */ /* 0x000fe20000010100 */
[----:B------:R-:W-:Y:S01]  /*16c0*/  PRMT R140, RZ, 0x7610, R135 ;  /* 0x00007610ff8c7816 */ /* 0x000fe20000000087 */
[----:B------:R-:W-:Y:S02]  /*16d0*/  FMUL.FTZ R198, R157, R198 ;  /* 0x000000c69dc67220 */ /* 0x000fe40000410000 */
[----:B------:R-:W-:Y:S02]  /*16e0*/  FMUL.FTZ R197, R23, R136 ;  /* 0x0000008817c57220 */ /* 0x000fe40000410000 */
[----:B------:R-:W-:Y:S02]  /*16f0*/  FADD.FTZ R128, R129, R200 ;  /* 0x000000c881807221 */ /* 0x000fe40000010000 */
[----:B------:R-:W-:-:S02]  /*1700*/  FFMA.FTZ R142, R193, R200, R142 ;  /* 0x000000c8c18e7223 */ /* 0x000fc4000001008e */
        /* <DEDUP_REMOVED lines=32> */
.L_x_215:
[----:B------:R-:W-:Y:S05]  /*1910*/  BSYNC B0 ;  /* 0x0000000000007941 */ /* 0x000fea0003800000 */
.L_x_214:
[----:B------:R-:W-:Y:S02]  /*1920*/  LOP3.LUT R209, R139, 0x7fffff8, RZ, 0xc0, !PT ;  /* 0x07fffff88bd17812 */ /* 0x000fe400078ec0ff */
[----:B------:R-:W-:Y:S02]  /*1930*/  MOV R207, 0x3f800000 ;  /* 0x3f80000000cf7802 */ /* 0x000fe40000000f00 */
[----:B------:R-:W-:Y:S02]  /*1940*/  LOP3.LUT P1, RZ, R147, 0x1f, RZ, 0xc0, !PT ;  /* 0x0000001f93ff7812 */ /* 0x000fe4000782c0ff */
[----:B------:R-:W-:Y:S02]  /*1950*/  @!P5 IADD3 R209, R209, 0x8, RZ ;  /* 0x00000008d1d1d810 */ /* 0x000fe40007ffe0ff */
[----:B-----5:R-:W-:Y:S01]  /*1960*/  @P0 PRMT R207, RZ, 0x5410, R138 ;  /* 0x00005410ffcf0816 */ /* 0x020fe2000000008a */
[----:B------:R-:W-:Y:S06]  /*1970*/  BRA.DIV ~URZ, `(.L_x_216) ;  /* 0x00001ab27f007947 */ /* 0x000fec000b800000 */
[----:B------:R0:W1:Y:S02]  /*1980*/  SHFL.DOWN PT, R130, R143, 0x10, 0x1f ;  /* 0x0a001f008f827f89 */ /* 0x00006400000e0000 */
.L_x_229:
        /* <DEDUP_REMOVED lines=18> */
.L_x_230:
        /* <DEDUP_REMOVED lines=34> */
[----:B------:R-:W-:-:S10]  /*1cd0*/  HFMA2.MMA R136, -RZ, RZ, 0, 9.5367431640625e-07 ;  /* 0x00000010ff887435 */ /* 0x000fd400000001ff */
[----:B------:R-:W-:-:S06]  /*1ce0*/  IMAD.WIDE.U32 R128, R155, R136, c[0x0][0x170] ;  /* 0x00005c009b807625 */ /* 0x000fcc00078e0088 */
[----:B------:R-:W2:Y:S01]  /*1cf0*/  LDG.E.128 R128, [R128.64] ;  /* 0x0000000480807981 */ /* 0x000ea2000c1e1d00 */
[----:B------:R-:W-:Y:S01]  /*1d00*/  ISETP.NE.U32.AND P0, PT, RZ, c[0x0][0x218], PT ;  /* 0x00008600ff007a0c */ /* 0x000fe20003f05070 */
[-CC-:B------:R-:W-:Y:S02]  /*1d10*/  FFMA.FTZ R133, R167, R140.reuse, R141.reuse ;  /* 0x0000008ca7857223 */ /* 0x180fe4000001008d */
[-C--:B------:R-:W-:Y:S01]  /*1d20*/  FFMA.FTZ R134, R162, R140.reuse, R141 ;  /* 0x0000008ca2867223 */ /* 0x080fe2000001008d */
[----:B------:R-:W-:Y:S01]  /*1d30*/  ISETP.NE.AND.EX P1, PT, RZ, c[0x0][0x21c], PT, P0 ;  /* 0x00008700ff007a0c */ /* 0x000fe20003f25300 */
[----:B------:R-:W-:Y:S01]  /*1d40*/  FADD.FTZ R132, R164, -R133 ;  /* 0x80000085a4847221 */ /* 0x000fe20000010000 */
[----:B------:R-:W-:Y:S01]  /*1d50*/  ISETP.NE.U32.AND P0, PT, RZ, c[0x0][0x258], PT ;  /* 0x00009600ff007a0c */ /* 0x000fe20003f05070 */
[----:B------:R-:W-:Y:S02]  /*1d60*/  FFMA.FTZ R133, R169, R140, R141 ;  /* 0x0000008ca9857223 */ /* 0x000fe4000001008d */
[----:B------:R-:W-:Y:S01]  /*1d70*/  FMUL.FTZ R138, R157, R132 ;  /* 0x000000849d8a7220 */ /* 0x000fe20000410000 */
[----:B------:R-:W-:Y:S01]  /*1d80*/  ISETP.NE.AND.EX P0, PT, RZ, c[0x0][0x25c], PT, P0 ;  /* 0x00009700ff007a0c */ /* 0x000fe20003f05300 */
[----:B------:R-:W-:-:S02]  /*1d90*/  FADD.FTZ R132, R166, -R133 ;  /* 0x80000085a6847221 */ /* 0x000fc40000010000 */
[----:B------:R-:W-:Y:S02]  /*1da0*/  FADD.FTZ R134, R171, -R134 ;  /* 0x80000086ab867221 */ /* 0x000fe40000010000 */
[C---:B------:R-:W-:Y:S02]  /*1db0*/  FMUL.FTZ R212, R157.reuse, R132 ;  /* 0x000000849dd47220 */ /* 0x040fe40000410000 */
[----:B------:R-:W-:Y:S01]  /*1dc0*/  @P1 PRMT R133, RZ, 0x5410, R113 ;  /* 0x00005410ff851816 */ /* 0x000fe20000000071 */
[----:B------:R-:W-:Y:S01]  /*1dd0*/  FMUL.FTZ R186, R157, R134 ;  /* 0x000000869dba7220 */ /* 0x000fe20000410000 */
[----:B------:R-:W-:Y:S01]  /*1de0*/  @P1 PRMT R135, RZ, 0x7610, R114 ;  /* 0x00007610ff871816 */ /* 0x000fe20000000072 */
[----:B------:R-:W-:Y:S02]  /*1df0*/  FFMA.FTZ R142, R168, R140, R141 ;  /* 0x0000008ca88e7223 */ /* 0x000fe4000001008d */
[----:B------:R-:W-:Y:S01]  /*1e00*/  @P1 FADD.FTZ R138, R138, R133 ;  /* 0x000000858a8a1221 */ /* 0x000fe20000010000 */
[----:B------:R-:W-:Y:S01]  /*1e10*/  @P1 PRMT R133, RZ, 0x7610, R113 ;  /* 0x00007610ff851816 */ /* 0x000fe20000000071 */
[----:B------:R-:W-:-:S02]  /*1e20*/  FADD.FTZ R142, R173, -R142 ;  /* 0x8000008ead8e7221 */ /* 0x000fc40000010000 */
[----:B------:R-:W-:Y:S02]  /*1e30*/  FFMA.FTZ R134, R158, R140, R141 ;  /* 0x0000008c9e867223 */ /* 0x000fe4000001008d */
[----:B------:R-:W-:Y:S01]  /*1e40*/  @P1 FADD.FTZ R186, R186, R133 ;  /* 0x00000085baba1221 */ /* 0x000fe20000010000 */
[----:B------:R-:W-:Y:S01]  /*1e50*/  @P1 PRMT R133, RZ, 0x5410, R114 ;  /* 0x00005410ff851816 */ /* 0x000fe20000000072 */
[----:B------:R-:W-:Y:S02]  /*1e60*/  FMUL.FTZ R214, R157, R142 ;  /* 0x0000008e9dd67220 */ /* 0x000fe40000410000 */
[----:B------:R-:W-:Y:S01]  /*1e70*/  FADD.FTZ R134, R165, -R134 ;  /* 0x80000086a5867221 */ /* 0x000fe20000010000 */
[----:B------:R-:W-:Y:S01]  /*1e80*/  @P0 F2FP.BF16.PACK_AB R137, RZ, R186 ;  /* 0x000000baff89023e */ /* 0x000fe200000010ff */
[----:B------:R-:W-:Y:S02]  /*1e90*/  @P1 FADD.FTZ R212, R212, R133 ;  /* 0x00000085d4d41221 */ /* 0x000fe40000010000 */
[----:B------:R-:W-:-:S02]  /*1ea0*/  FFMA.FTZ R133, R159, R140, R141 ;  /* 0x0000008c9f857223 */ /* 0x000fc4000001008d */
[----:B------:R-:W-:Y:S01]  /*1eb0*/  FMUL.FTZ R134, R157, R134 ;  /* 0x000000869d867220 */ /* 0x000fe20000410000 */
[----:B------:R-:W-:Y:S01]  /*1ec0*/  @P0 F2FP.BF16.PACK_AB R139, RZ, R212 ;  /* 0x000000d4ff8b023e */ /* 0x000fe200000010ff */
[----:B------:R-:W-:Y:S02]  /*1ed0*/  FADD.FTZ R132, R160, -R133 ;  /* 0x80000085a0847221 */ /* 0x000fe40000010000 */
[----:B------:R-:W-:Y:S01]  /*1ee0*/  FFMA.FTZ R133, R175, R140, R141 ;  /* 0x0000008caf857223 */ /* 0x000fe2000001008d */
[----:B------:R-:W-:Y:S01]  /*1ef0*/  @P0 PRMT R126, R139, 0x7610, R126 ;  /* 0x000076108b7e0816 */ /* 0x000fe2000000007e */
[----:B------:R-:W-:Y:S02]  /*1f00*/  FMUL.FTZ R132, R157, R132 ;  /* 0x000000849d847220 */ /* 0x000fe40000410000 */
[----:B------:R-:W-:Y:S01]  /*1f10*/  FADD.FTZ R142, R170, -R133 ;  /* 0x80000085aa8e7221 */ /* 0x000fe20000010000 */
[----:B------:R-:W-:Y:S01]  /*1f20*/  @P1 PRMT R133, RZ, 0x5410, R112 ;  /* 0x00005410ff851816 */ /* 0x000fe20000000070 */
[----:B------:R-:W-:-:S02]  /*1f30*/  @P1 FADD.FTZ R214, R214, R135 ;  /* 0x00000087d6d61221 */ /* 0x000fc40000010000 */
[----:B------:R-:W-:Y:S02]  /*1f40*/  FFMA.FTZ R135, R174, R140, R141 ;  /* 0x0000008cae877223 */ /* 0x000fe4000001008d */
[----:B------:R-:W-:Y:S01]  /*1f50*/  @P1 FADD.FTZ R132, R132, R133 ;  /* 0x0000008584841221 */ /* 0x000fe20000010000 */
[----:B------:R-:W-:Y:S01]  /*1f60*/  @P1 PRMT R133, RZ, 0x7610, R112 ;  /* 0x00007610ff851816 */ /* 0x000fe20000000070 */
[C---:B------:R-:W-:Y:S01]  /*1f70*/  FMUL.FTZ R216, R157.reuse, R142 ;  /* 0x0000008e9dd87220 */ /* 0x040fe20000410000 */
[----:B------:R-:W-:Y:S01]  /*1f80*/  @P0 F2FP.BF16.PACK_AB R211, RZ, R214 ;  /* 0x000000d6ffd3023e */ /* 0x000fe200000010ff */
[----:B------:R-:W-:Y:S01]  /*1f90*/  FADD.FTZ R210, R172, -R135 ;  /* 0x80000087acd27221 */ /* 0x000fe20000010000 */
[----:B------:R-:W-:Y:S01]  /*1fa0*/  @P0 F2FP.BF16.PACK_AB R135, RZ, R138 ;  /* 0x0000008aff87023e */ /* 0x000fe200000010ff */
[----:B------:R-:W-:Y:S01]  /*1fb0*/  @P1 FADD.FTZ R134, R134, R133 ;  /* 0x0000008586861221 */ /* 0x000fe20000010000 */
[----:B------:R-:W-:Y:S01]  /*1fc0*/  @P1 PRMT R133, RZ, 0x5410, R115 ;  /* 0x00005410ff851816 */ /* 0x000fe20000000073 */
[----:B------:R-:W-:Y:S01]  /*1fd0*/  FMUL.FTZ R218, R157, R210 ;  /* 0x000000d29dda7220 */ /* 0x000fe20000410000 */
        /* <DEDUP_REMOVED lines=10> */
[----:B------:R-:W-:Y:S01]  /*2080*/  @P0 F2FP.BF16.PACK_AB R133, RZ, R132 ;  /* 0x00000084ff85023e */ /* 0x000fe200000010ff */
[-C--:B------:R-:W-:Y:S01]  /*2090*/  FMUL.FTZ R214, R214, R207.reuse ;  /* 0x000000cfd6d67220 */ /* 0x080fe20000410000 */
[----:B------:R-:W-:Y:S01]  /*20a0*/  @P0 PRMT R127, R213, 0x7610, R127 ;  /* 0x00007610d57f0816 */ /* 0x000fe2000000007f */
[-C--:B------:R-:W-:Y:S01]  /*20b0*/  FMUL.FTZ R143, R132, R207.reuse ;  /* 0x000000cf848f7220 */ /* 0x080fe20000410000 */
[----:B------:R-:W-:Y:S01]  /*20c0*/  @P0 F2FP.BF16.PACK_AB R217, RZ, R218 ;  /* 0x000000daffd9023e */ /* 0x000fe200000010ff */
[-C--:B------:R-:W-:Y:S01]  /*20d0*/  FMUL.FTZ R186, R134, R207.reuse ;  /* 0x000000cf86ba7220 */ /* 0x080fe20000410000 */
[----:B------:R-:W-:Y:S01]  /*20e0*/  @P0 PRMT R124, R133, 0x7610, R124 ;  /* 0x00007610857c0816 */ /* 0x000fe2000000007c */
[-C--:B------:R-:W-:Y:S01]  /*20f0*/  FMUL.FTZ R215, R216, R207.reuse ;  /* 0x000000cfd8d77220 */ /* 0x080fe20000410000 */
[----:B------:R-:W-:Y:S01]  /*2100*/  @P0 PRMT R126, R126, 0x5410, R211 ;  /* 0x000054107e7e0816 */ /* 0x000fe200000000d3 */
[----:B------:R-:W-:Y:S01]  /*2110*/  FMUL.FTZ R218, R218, R207 ;  /* 0x000000cfdada7220 */ /* 0x000fe20000410000 */
[----:B------:R-:W-:Y:S01]  /*2120*/  @P0 PRMT R124, R124, 0x5410, R142 ;  /* 0x000054107c7c0816 */ /* 0x000fe2000000008e */
[----:B------:R-:W-:Y:S01]  /*2130*/  FMUL.FTZ R133, R16, R187 ;  /* 0x000000bb10857220 */ /* 0x000fe20000410000 */
[----:B------:R-:W-:Y:S01]  /*2140*/  @P0 PRMT R127, R127, 0x5410, R217 ;  /* 0x000054107f7f0816 */ /* 0x000fe200000000d9 */
[----:B------:R-:W-:-:S02]  /*2150*/  FMUL.FTZ R134, R15, R210 ;  /* 0x000000d20f867220 */ /* 0x000fc40000410000 */
[----:B------:R-:W-:Y:S02]  /*2160*/  FMUL.FTZ R138, R14, R209 ;  /* 0x000000d10e8a7220 */ /* 0x000fe40000410000 */
[----:B------:R-:W-:Y:S01]  /*2170*/  FMUL.FTZ R139, R13, R214 ;  /* 0x000000d60d8b7220 */ /* 0x000fe20000410000 */
[----:B------:R-:W-:Y:S01]  /*2180*/  F2FP.BF16.PACK_AB R133, R134, R133 ;  /* 0x000000858685723e */ /* 0x000fe200000010ff */
[----:B------:R-:W-:Y:S02]  /*2190*/  FMUL.FTZ R132, R18, R143 ;  /* 0x0000008f12847220 */ /* 0x000fe40000410000 */
[----:B------:R-:W-:Y:S01]  /*21a0*/  FMUL.FTZ R135, R17, R186 ;  /* 0x000000ba11877220 */ /* 0x000fe20000410000 */
[----:B------:R-:W-:Y:S01]  /*21b0*/  F2FP.BF16.PACK_AB R134, R139, R138 ;  /* 0x0000008a8b86723e */ /* 0x000fe200000010ff */
[----:B------:R-:W-:Y:S02]  /*21c0*/  FMUL.FTZ R212, R12, R215 ;  /* 0x000000d70cd47220 */ /* 0x000fe40000410000 */
[----:B------:R-:W-:Y:S01]  /*21d0*/  FMUL.FTZ R219, R11, R218 ;  /* 0x000000da0bdb7220 */ /* 0x000fe20000410000 */
[----:B------:R-:W-:Y:S01]  /*21e0*/  F2FP.BF16.PACK_AB R132, R135, R132 ;  /* 0x000000848784723e */ /* 0x000fe200000010ff */
[----:B------:R-:W-:-:S03]  /*21f0*/  @P0 IMAD.WIDE.U32 R138, R155, R136, c[0x0][0x258] ;  /* 0x000096009b8a0625 */ /* 0x000fc600078e0088 */
[----:B------:R-:W-:Y:S01]  /*2200*/  F2FP.BF16.PACK_AB R135, R219, R212 ;  /* 0x000000d4db87723e */ /* 0x000fe200000010ff */
[C---:B------:R-:W-:Y:S01]  /*2210*/  IMAD.WIDE.U32 R136, R155.reuse, R136, c[0x0][0x248] ;  /* 0x000092009b887625 */ /* 0x040fe200078e0088 */
[----:B------:R-:W-:Y:S01]  /*2220*/  @P0 STG.E.128 [R138.64], R124 ;  /* 0x0000007c8a000986 */ /* 0x000fe2000c101d04 */
[----:B------:R-:W-:-:S03]  /*2230*/  IADD3 R155, R155, 0x100, RZ ;  /* 0x000001009b9b7810 */ /* 0x000fc60007ffe0ff */
[----:B------:R2:W-:Y:S02]  /*2240*/  STG.E.128 [R136.64], R132 ;  /* 0x0000008488007986 */ /* 0x0005e4000c101d04 */
[--C-:B--2---:R-:W-:Y:S02]  /*2250*/  PRMT R133, RZ, 0x5410, R129.reuse ;  /* 0x00005410ff857816 */ /* 0x104fe40000000081 */
[----:B------:R-:W-:Y:S02]  /*2260*/  PRMT R132, RZ, 0x7610, R129 ;  /* 0x00007610ff847816 */ /* 0x000fe40000000081 */
[----:B------:R-:W-:Y:S01]  /*2270*/  PRMT R135, RZ, 0x5410, R130 ;  /* 0x00005410ff877816 */ /* 0x000fe20000000082 */
[----:B------:R-:W-:Y:S01]  /*2280*/  FFMA.FTZ R62, R133, R187, R62 ;  /* 0x000000bb853e7223 */ /* 0x000fe2000001003e */
        /* <DEDUP_REMOVED lines=9> */
[----:B------:R-:W-:-:S02]  /*2320*/  FFMA.FTZ R61, R128, R186, R61 ;  /* 0x000000ba803d7223 */ /* 0x000fc4000001003d */
[----:B------:R-:W-:Y:S02]  /*2330*/  FFMA.FTZ R58, R137, R215, R58 ;  /* 0x000000d7893a7223 */ /* 0x000fe4000001003a */
[----:B------:R-:W-:Y:S02]  /*2340*/  FFMA.FTZ R59, R134, R218, R59 ;  /* 0x000000da863b7223 */ /* 0x000fe4000001003b */
.L_x_219:
[----:B------:R-:W-:Y:S05]  /*2350*/  BSYNC B0 ;  /* 0x0000000000007941 */ /* 0x000fea0003800000 */
.L_x_218:
[----:B------:R-:W-:Y:S01]  /*2360*/  BSSY B0, `(.L_x_220) ;  /* 0x000006c000007945 */ /* 0x000fe20003800000 */
[----:B------:R-:W-:Y:S05]  /*2370*/  @!P3 BRA `(.L_x_221) ;  /* 0x000006a00000b947 */ /* 0x000fea0003800000 */
[----:B------:R-:W-:-:S05]  /*2380*/  MOV R128, 0x10 ;  /* 0x0000001000807802 */ /* 0x000fca0000000f00 */
[----:B------:R-:W-:-:S06]  /*2390*/  IMAD.WIDE.U32 R128, R155, R128, c[0x0][0x170] ;  /* 0x00005c009b807625 */ /* 0x000fcc00078e0080 */
[----:B------:R-:W2:Y:S01]  /*23a0*/  LDG.E.128 R128, [R128.64] ;  /* 0x0000000480807981 */ /* 0x000ea2000c1e1d00 */
[----:B------:R-:W-:Y:S01]  /*23b0*/  ISETP.NE.U32.AND P0, PT, RZ, c[0x0][0x218], PT ;  /* 0x00008600ff007a0c */ /* 0x000fe20003f05070 */
[-CC-:B------:R-:W-:Y:S01]  /*23c0*/  FFMA.FTZ R133, R181, R140.reuse, R141.reuse ;  /* 0x0000008cb5857223 */ /* 0x180fe2000001008d */
[----:B------:R-:W-:Y:S01]  /*23d0*/  ISETP.NE.U32.AND P1, PT, RZ, c[0x0][0x258], PT ;  /* 0x00009600ff007a0c */ /* 0x000fe20003f25070 */
[-C--:B------:R-:W-:Y:S01]  /*23e0*/  FFMA.FTZ R136, R188, R140.reuse, R141 ;  /* 0x0000008cbc887223 */ /* 0x080fe2000001008d */
[----:B------:R-:W-:Y:S01]  /*23f0*/  ISETP.NE.AND.EX P0, PT, RZ, c[0x0][0x21c], PT, P0 ;  /* 0x00008700ff007a0c */ /* 0x000fe20003f05300 */
[----:B------:R-:W-:Y:S01]  /*2400*/  FADD.FTZ R132, R184, -R133 ;  /* 0x80000085b8847221 */ /* 0x000fe20000010000 */
[----:B------:R-:W-:Y:S01]  /*2410*/  ISETP.NE.AND.EX P1, PT, RZ, c[0x0][0x25c], PT, P1 ;  /* 0x00009700ff007a0c */ /* 0x000fe20003f25310 */
[----:B------:R-:W-:Y:S02]  /*2420*/  FFMA.FTZ R133, R161, R140, R141 ;  /* 0x0000008ca1857223 */ /* 0x000fe4000001008d */
[----:B------:R-:W-:-:S02]  /*2430*/  FMUL.FTZ R142, R157, R132 ;  /* 0x000000849d8e7220 */ /* 0x000fc40000410000 */
[----:B------:R-:W-:Y:S02]  /*2440*/  FADD.FTZ R132, R178, -R133 ;  /* 0x80000085b2847221 */ /* 0x000fe40000010000 */
[----:B------:R-:W-:Y:S02]  /*2450*/  FADD.FTZ R136, R185, -R136 ;  /* 0x80000088b9887221 */ /* 0x000fe40000010000 */
[----:B------:R-:W-:Y:S02]  /*2460*/  FFMA.FTZ R134, R176, R140, R141 ;  /* 0x0000008cb0867223 */ /* 0x000fe4000001008d */
[--C-:B------:R-:W-:Y:S01]  /*2470*/  @P0 PRMT R133, RZ, 0x5410, R118.reuse ;  /* 0x00005410ff850816 */ /* 0x100fe20000000076 */
[C---:B------:R-:W-:Y:S02]  /*2480*/  FMUL.FTZ R210, R157.reuse, R136 ;  /* 0x000000889dd27220 */ /* 0x040fe40000410000 */
[----:B------:R-:W-:Y:S02]  /*2490*/  FMUL.FTZ R132, R157, R132 ;  /* 0x000000849d847220 */ /* 0x000fe40000410000 */
[----:B------:R-:W-:Y:S01]  /*24a0*/  @P0 FADD.FTZ R142, R142, R133 ;  /* 0x000000858e8e0221 */ /* 0x000fe20000010000 */
[----:B------:R-:W-:Y:S01]  /*24b0*/  @P0 PRMT R133, RZ, 0x7610, R118 ;  /* 0x00007610ff850816 */ /* 0x000fe20000000076 */
[----:B------:R-:W-:-:S02]  /*24c0*/  FADD.FTZ R134, R177, -R134 ;  /* 0x80000086b1867221 */ /* 0x000fc40000010000 */
[----:B------:R-:W-:Y:S01]  /*24d0*/  FFMA.FTZ R135, R179, R140, R141 ;  /* 0x0000008cb3877223 */ /* 0x000fe2000001008d */
[----:B------:R-:W-:Y:S01]  /*24e0*/  @P1 F2FP.BF16.PACK_AB R137, RZ, R142 ;  /* 0x0000008eff89123e */ /* 0x000fe200000010ff */
        /* <DEDUP_REMOVED lines=8> */
[----:B------:R-:W-:Y:S01]  /*2570*/  FFMA.FTZ R138, R180, R140, R141 ;  /* 0x0000008cb48a7223 */ /* 0x000fe2000001008d */
[----:B------:R-:W-:Y:S01]  /*2580*/  @P1 PRMT R126, R126, 0x5410, R211 ;  /* 0x000054107e7e1816 */ /* 0x000fe200000000d3 */
[----:B------:R-:W-:-:S02]  /*2590*/  FMUL.FTZ R136, R157, R136 ;  /* 0x000000889d887220 */ /* 0x000fc40000410000 */
[----:B------:R-:W-:Y:S02]  /*25a0*/  @P0 FADD.FTZ R134, R134, R133 ;  /* 0x0000008586860221 */ /* 0x000fe40000010000 */
[----:B------:R-:W-:Y:S02]  /*25b0*/  FFMA.FTZ R133, R189, R140, R141 ;  /* 0x0000008cbd857223 */ /* 0x000fe4000001008d */
[----:B------:R-:W-:Y:S01]  /*25c0*/  FADD.FTZ R138, R183, -R138 ;  /* 0x8000008ab78a7221 */ /* 0x000fe20000010000 */
[----:B------:R-:W-:Y:S01]  /*25d0*/  @P1 F2FP.BF16.PACK_AB R139, RZ, R134 ;  /* 0x00000086ff8b123e */ /* 0x000fe200000010ff */
[----:B------:R-:W-:Y:S01]  /*25e0*/  FADD.FTZ R186, R190, -R133 ;  /* 0x80000085beba7221 */ /* 0x000fe20000010000 */
[----:B------:R-:W-:Y:S01]  /*25f0*/  @P0 PRMT R133, RZ, 0x5410, R117 ;  /* 0x00005410ff850816 */ /* 0x000fe20000000075 */
[----:B------:R-:W-:Y:S02]  /*2600*/  FMUL.FTZ R138, R157, R138 ;  /* 0x0000008a9d8a7220 */ /* 0x000fe40000410000 */
[----:B------:R-:W-:-:S02]  /*2610*/  FFMA.FTZ R212, R192, R140, R141 ;  /* 0x0000008cc0d47223 */ /* 0x000fc4000001008d */
[----:B------:R-:W-:Y:S01]  /*2620*/  @P0 FADD.FTZ R136, R136, R133 ;  /* 0x0000008588880221 */ /* 0x000fe20000010000 */
[----:B------:R-:W-:Y:S01]  /*2630*/  @P0 PRMT R133, RZ, 0x7610, R117 ;  /* 0x00007610ff850816 */ /* 0x000fe20000000075 */
[----:B------:R-:W-:Y:S02]  /*2640*/  FMUL.FTZ R214, R157, R186 ;  /* 0x000000ba9dd67220 */ /* 0x000fe40000410000 */
        /* <DEDUP_REMOVED lines=26> */
[----:B------:R-:W-:-:S02]  /*27f0*/  FMUL.FTZ R132, R10, R143 ;  /* 0x0000008f0a847220 */ /* 0x000fc40000410000 */
[----:B------:R-:W-:Y:S02]  /*2800*/  FMUL.FTZ R133, R8, R187 ;  /* 0x000000bb08857220 */ /* 0x000fe40000410000 */
[----:B------:R-:W-:Y:S02]  /*2810*/  FMUL.FTZ R136, R7, R210 ;  /* 0x000000d207887220 */ /* 0x000fe40000410000 */
[----:B------:R-:W-:Y:S02]  /*2820*/  FMUL.FTZ R135, R9, R142 ;  /* 0x0000008e09877220 */ /* 0x000fe40000410000 */
[----:B------:R-:W-:Y:S01]  /*2830*/  FMUL.FTZ R138, R4, R213 ;  /* 0x000000d5048a7220 */ /* 0x000fe20000410000 */
[----:B------:R-:W-:Y:S01]  /*2840*/  F2FP.BF16.PACK_AB R133, R136, R133 ;  /* 0x000000858885723e */ /* 0x000fe200000010ff */
[----:B------:R-:W-:Y:S01]  /*2850*/  FMUL.FTZ R217, R3, R216 ;  /* 0x000000d803d97220 */ /* 0x000fe20000410000 */
[----:B------:R-:W-:Y:S01]  /*2860*/  F2FP.BF16.PACK_AB R132, R135, R132 ;  /* 0x000000848784723e */ /* 0x000fe200000010ff */
[----:B------:R-:W-:Y:S01]  /*2870*/  FMUL.FTZ R134, R6, R209 ;  /* 0x000000d106867220 */ /* 0x000fe20000410000 */
[----:B------:R-:W-:Y:S01]  /*2880*/  @P1 LEA R136, P0, R155, c[0x0][0x258], 0x4 ;  /* 0x000096009b881a11 */ /* 0x000fe200078020ff */
[----:B------:R-:W-:Y:S01]  /*2890*/  FMUL.FTZ R137, R5, R212 ;  /* 0x000000d405897220 */ /* 0x000fe20000410000 */
[----:B------:R-:W-:-:S02]  /*28a0*/  F2FP.BF16.PACK_AB R135, R217, R138 ;  /* 0x0000008ad987723e */ /* 0x000fc400000010ff */
[----:B------:R-:W-:Y:S02]  /*28b0*/  LEA R138, P5, R155, c[0x0][0x248], 0x4 ;  /* 0x000092009b8a7a11 */ /* 0x000fe400078a20ff */
[----:B------:R-:W-:Y:S02]  /*28c0*/  F2FP.BF16.PACK_AB R134, R137, R134 ;  /* 0x000000868986723e */ /* 0x000fe400000010ff */
[C---:B------:R-:W-:Y:S02]  /*28d0*/  @P1 LEA.HI.X R137, R155.reuse, c[0x0][0x25c], RZ, 0x4, P0 ;  /* 0x000097009b891a11 */ /* 0x040fe400000f24ff */
[C---:B------:R-:W-:Y:S02]  /*28e0*/  LEA.HI.X R139, R155.reuse, c[0x0][0x24c], RZ, 0x4, P5 ;  /* 0x000093009b8b7a11 */ /* 0x040fe400028f24ff */
[----:B------:R-:W-:Y:S01]  /*28f0*/  IADD3 R155, R155, 0x100, RZ ;  /* 0x000001009b9b7810 */ /* 0x000fe20007ffe0ff */
[----:B------:R2:W-:Y:S04]  /*2900*/  @P1 STG.E.128 [R136.64], R124 ;  /* 0x0000007c88001986 */ /* 0x0005e8000c101d04 */
[----:B------:R0:W-:Y:S01]  /*2910*/  STG.E.128 [R138.64], R132 ;  /* 0x000000848a007986 */ /* 0x0001e2000c101d04 */
[----:B--2---:R-:W-:-:S02]  /*2920*/  PRMT R137, RZ, 0x5410, R130 ;  /* 0x00005410ff897816 */ /* 0x004fc40000000082 */
[----:B0-----:R-:W-:Y:S02]  /*2930*/  PRMT R132, RZ, 0x7610, R130 ;  /* 0x00007610ff847816 */ /* 0x001fe40000000082 */
        /* <DEDUP_REMOVED lines=14> */
.L_x_221:
[----:B------:R-:W-:Y:S05]  /*2a20*/  BSYNC B0 ;  /* 0x0000000000007941 */ /* 0x000fea0003800000 */
.L_x_220:
[----:B------:R-:W-:Y:S01]  /*2a30*/  BSSY B0, `(.L_x_222) ;  /* 0x000006b000007945 */ /* 0x000fe20003800000 */
[----:B------:R-:W-:Y:S05]  /*2a40*/  @!P4 BRA `(.L_x_223) ;  /* 0x000006900000c947 */ /* 0x000fea0003800000 */
[----:B------:R-:W-:-:S10]  /*2a50*/  HFMA2.MMA R128, -RZ, RZ, 0, 9.5367431640625e-07 ;  /* 0x00000010ff807435 */ /* 0x000fd400000001ff */
[----:B------:R-:W-:-:S06]  /*2a60*/  IMAD.WIDE.U32 R128, R155, R128, c[0x0][0x170] ;  /* 0x00005c009b807625 */ /* 0x000fcc00078e0080 */
[----:B------:R-:W2:Y:S01]  /*2a70*/  LDG.E.128 R128, [R128.64] ;  /* 0x0000000480807981 */ /* 0x000ea2000c1e1d00 */
[----:B------:R-:W-:Y:S01]  /*2a80*/  ISETP.NE.U32.AND P0, PT, RZ, c[0x0][0x218], PT ;  /* 0x00008600ff007a0c */ /* 0x000fe20003f05070 */
[-CC-:B------:R-:W-:Y:S01]  /*2a90*/  FFMA.FTZ R133, R163, R140.reuse, R141.reuse ;  /* 0x0000008ca3857223 */ /* 0x180fe2000001008d */
[----:B------:R-:W-:Y:S01]  /*2aa0*/  ISETP.NE.U32.AND P1, PT, RZ, c[0x0][0x258], PT ;  /* 0x00009600ff007a0c */ /* 0x000fe20003f25070 */
[----:B------:R-:W-:Y:S01]  /*2ab0*/  FFMA.FTZ R134, R194, R140, R141 ;  /* 0x0000008cc2867223 */ /* 0x000fe2000001008d */
[----:B------:R-:W-:Y:S01]  /*2ac0*/  ISETP.NE.AND.EX P0, PT, RZ, c[0x0][0x21c], PT, P0 ;  /* 0x00008700ff007a0c */ /* 0x000fe20003f05300 */
[----:B------:R-:W-:Y:S01]  /*2ad0*/  FADD.FTZ R132, R196, -R133 ;  /* 0x80000085c4847221 */ /* 0x000fe20000010000 */
[----:B------:R-:W-:Y:S01]  /*2ae0*/  ISETP.NE.AND.EX P1, PT, RZ, c[0x0][0x25c], PT, P1 ;  /* 0x00009700ff007a0c */ /* 0x000fe20003f25310 */
[----:B------:R-:W-:Y:S02]  /*2af0*/  FADD.FTZ R134, R195, -R134 ;  /* 0x80000086c3867221 */ /* 0x000fe40000010000 */
[----:B------:R-:W-:-:S02]  /*2b00*/  FMUL.FTZ R132, R157, R132 ;  /* 0x000000849d847220 */ /* 0x000fc40000410000 */
[--C-:B------:R-:W-:Y:S02]  /*2b10*/  FFMA.FTZ R137, R199, R140, R141.reuse ;  /* 0x0000008cc7897223 */ /* 0x100fe4000001008d */
[----:B------:R-:W-:Y:S02]  /*2b20*/  FMUL.FTZ R134, R157, R134 ;  /* 0x000000869d867220 */ /* 0x000fe40000410000 */
[-CC-:B------:R-:W-:Y:S02]  /*2b30*/  FFMA.FTZ R135, R193, R140.reuse, R141.reuse ;  /* 0x0000008cc1877223 */ /* 0x180fe4000001008d */
[--C-:B------:R-:W-:Y:S01]  /*2b40*/  @P0 PRMT R133, RZ, 0x5410, R120.reuse ;  /* 0x00005410ff850816 */ /* 0x100fe20000000078 */
[-CC-:B------:R-:W-:Y:S02]  /*2b50*/  FFMA.FTZ R138, R198, R140.reuse, R141.reuse ;  /* 0x0000008cc68a7223 */ /* 0x180fe4000001008d */
[-C--:B------:R-:W-:Y:S02]  /*2b60*/  FFMA.FTZ R142, R204, R140.reuse, R141 ;  /* 0x0000008ccc8e7223 */ /* 0x080fe4000001008d */
[----:B------:R-:W-:Y:S01]  /*2b70*/  @P0 FADD.FTZ R132, R132, R133 ;  /* 0x0000008584840221 */ /* 0x000fe20000010000 */
[----:B------:R-:W-:Y:S01]  /*2b80*/  @P0 PRMT R133, RZ, 0x7610, R120 ;  /* 0x00007610ff850816 */ /* 0x000fe20000000078 */
[----:B------:R-:W-:-:S02]  /*2b90*/  FFMA.FTZ R139, R203, R140, R141 ;  /* 0x0000008ccb8b7223 */ /* 0x000fc4000001008d */
[----:B------:R-:W-:Y:S02]  /*2ba0*/  FFMA.FTZ R186, R208, R140, R141 ;  /* 0x0000008cd0ba7223 */ /* 0x000fe4000001008d */
[----:B------:R-:W-:Y:S02]  /*2bb0*/  FADD.FTZ R140, R202, -R137 ;  /* 0x80000089ca8c7221 */ /* 0x000fe40000010000 */
[----:B------:R-:W-:Y:S01]  /*2bc0*/  @P0 FADD.FTZ R134, R134, R133 ;  /* 0x0000008586860221 */ /* 0x000fe20000010000 */
[----:B------:R-:W-:Y:S01]  /*2bd0*/  @P0 PRMT R133, RZ, 0x5410, R122 ;  /* 0x00005410ff850816 */ /* 0x000fe2000000007a */
[----:B------:R-:W-:Y:S02]  /*2be0*/  FADD.FTZ R214, R205, -R186 ;  /* 0x800000bacdd67221 */ /* 0x000fe40000010000 */
[----:B------:R-:W-:Y:S01]  /*2bf0*/  FMUL.FTZ R186, R157, R140 ;  /* 0x0000008c9dba7220 */ /* 0x000fe20000410000 */
[----:B------:R-:W-:Y:S01]  /*2c00*/  @P1 F2FP.BF16.PACK_AB R137, RZ, R134 ;  /* 0x00000086ff89123e */ /* 0x000fe200000010ff */
[----:B------:R-:W-:-:S02]  /*2c10*/  FADD.FTZ R142, R201, -R142 ;  /* 0x8000008ec98e7221 */ /* 0x000fc40000010000 */
[----:B------:R-:W-:Y:S01]  /*2c20*/  @P0 FADD.FTZ R186, R186, R133 ;  /* 0x00000085baba0221 */ /* 0x000fe20000010000 */
[----:B------:R-:W-:Y:S01]  /*2c30*/  @P0 PRMT R133, RZ, 0x7610, R122 ;  /* 0x00007610ff850816 */ /* 0x000fe2000000007a */
[C---:B------:R-:W-:Y:S02]  /*2c40*/  FMUL.FTZ R210, R157.reuse, R142 ;  /* 0x0000008e9dd27220 */ /* 0x040fe40000410000 */
[----:B------:R-:W-:Y:S02]  /*2c50*/  FADD.FTZ R136, R200, -R135 ;  /* 0x80000087c8887221 */ /* 0x000fe40000010000 */
[----:B------:R-:W-:Y:S01]  /*2c60*/  @P0 FADD.FTZ R210, R210, R133 ;  /* 0x00000085d2d20221 */ /* 0x000fe20000010000 */
[----:B------:R-:W-:Y:S01]  /*2c70*/  @P0 PRMT R133, RZ, 0x5410, R121 ;  /* 0x00005410ff850816 */ /* 0x000fe20000000079 */
[----:B------:R-:W-:Y:S02]  /*2c80*/  FMUL.FTZ R136, R157, R136 ;  /* 0x000000889d887220 */ /* 0x000fe40000410000 */
[----:B------:R-:W-:Y:S01]  /*2c90*/  FADD.FTZ R138, R197, -R138 ;  /* 0x8000008ac58a7221 */ /* 0x000fe20000010000 */
[----:B------:R-:W-:Y:S01]  /*2ca0*/  @P1 F2FP.BF16.PACK_AB R187, RZ, R210 ;  /* 0x000000d2ffbb123e */ /* 0x000fe200000010ff */
[----:B------:R-:W-:Y:S01]  /*2cb0*/  @P0 FADD.FTZ R136, R136, R133 ;  /* 0x0000008588880221 */ /* 0x000fe20000010000 */
[----:B------:R-:W-:Y:S01]  /*2cc0*/  @P0 PRMT R133, RZ, 0x7610, R121 ;  /* 0x00007610ff850816 */ /* 0x000fe20000000079 */
[----:B------:R-:W-:-:S02]  /*2cd0*/  FMUL.FTZ R138, R157, R138 ;  /* 0x0000008a9d8a7220 */ /* 0x000fc40000410000 */
[----:B------:R-:W-:Y:S01]  /*2ce0*/  FADD.FTZ R212, R206, -R139 ;  /* 0x8000008bced47221 */ /* 0x000fe20000010000 */
[----:B------:R-:W-:Y:S01]  /*2cf0*/  @P1 F2FP.BF16.PACK_AB R139, RZ, R186 ;  /* 0x000000baff8b123e */ /* 0x000fe200000010ff */
[----:B------:R-:W-:Y:S01]  /*2d00*/  @P0 FADD.FTZ R138, R138, R133 ;  /* 0x000000858a8a0221 */ /* 0x000fe20000010000 */
[----:B------:R-:W-:Y:S01]  /*2d10*/  @P0 PRMT R133, RZ, 0x5410, R123 ;  /* 0x00005410ff850816 */ /* 0x000fe2000000007b */
[C---:B------:R-:W-:Y:S01]  /*2d20*/  FMUL.FTZ R212, R157.reuse, R212 ;  /* 0x000000d49dd47220 */ /* 0x040fe20000410000 */
[----:B------:R-:W-:Y:S01]  /*2d30*/  @P1 F2FP.BF16.PACK_AB R135, RZ, R136 ;  /* 0x00000088ff87123e */ /* 0x000fe200000010ff */
[----:B------:R-:W-:Y:S01]  /*2d40*/  FMUL.FTZ R214, R157, R214 ;  /* 0x000000d69dd67220 */ /* 0x000fe20000410000 */
[----:B------:R-:W-:Y:S01]  /*2d50*/  @P1 PRMT R126, R139, 0x7610, R126 ;  /* 0x000076108b7e1816 */ /* 0x000fe2000000007e */
        /* <DEDUP_REMOVED lines=9> */
[----:B------:R-:W-:Y:S01]  /*2df0*/  @P1 F2FP.BF16.PACK_AB R142, RZ, R138 ;  /* 0x0000008aff8e123e */ /* 0x000fe200000010ff */
[-C--:B------:R-:W-:Y:S01]  /*2e00*/  FMUL.FTZ R209, R210, R207.reuse ;  /* 0x000000cfd2d17220 */ /* 0x080fe20000410000 */
[----:B------:R-:W-:Y:S01]  /*2e10*/  @P1 PRMT R124, R133, 0x7610, R124 ;  /* 0x00007610857c1816 */ /* 0x000fe2000000007c */
[-C--:B------:R-:W-:Y:S01]  /*2e20*/  FMUL.FTZ R141, R132, R207.reuse ;  /* 0x000000cf848d7220 */ /* 0x080fe20000410000 */
[----:B------:R-:W-:Y:S01]  /*2e30*/  @P1 PRMT R127, R211, 0x7610, R127 ;  /* 0x00007610d37f1816 */ /* 0x000fe2000000007f */
[-C--:B------:R-:W-:Y:S01]  /*2e40*/  FMUL.FTZ R140, R134, R207.reuse ;  /* 0x000000cf868c7220 */ /* 0x080fe20000410000 */
[----:B------:R-:W-:Y:S01]  /*2e50*/  @P1 LEA R138, P0, R155, c[0x0][0x258], 0x4 ;  /* 0x000096009b8a1a11 */ /* 0x000fe200078020ff */
[----:B------:R-:W-:Y:S01]  /*2e60*/  FMUL.FTZ R212, R212, R207 ;  /* 0x000000cfd4d47220 */ /* 0x000fe20000410000 */
[----:B------:R-:W-:Y:S01]  /*2e70*/  @P1 PRMT R124, R124, 0x5410, R137 ;  /* 0x000054107c7c1816 */ /* 0x000fe20000000089 */
[----:B------:R-:W-:Y:S01]  /*2e80*/  FMUL.FTZ R133, R148, R143 ;  /* 0x0000008f94857220 */ /* 0x000fe20000410000 */
[----:B------:R-:W-:Y:S01]  /*2e90*/  @P1 PRMT R126, R126, 0x5410, R187 ;  /* 0x000054107e7e1816 */ /* 0x000fe200000000bb */
[----:B------:R-:W-:Y:S01]  /*2ea0*/  FMUL.FTZ R136, R152, R157 ;  /* 0x0000009d98887220 */ /* 0x000fe20000410000 */
[----:B------:R-:W-:Y:S01]  /*2eb0*/  @P1 PRMT R125, R125, 0x5410, R142 ;  /* 0x000054107d7d1816 */ /* 0x000fe2000000008e */
[----:B------:R-:W-:Y:S01]  /*2ec0*/  FMUL.FTZ R207, R214, R207 ;  /* 0x000000cfd6cf7220 */ /* 0x000fe20000410000 */
[----:B------:R-:W-:Y:S01]  /*2ed0*/  @P1 F2FP.BF16.PACK_AB R214, RZ, R214 ;  /* 0x000000d6ffd6123e */ /* 0x000fe200000010ff */
[----:B------:R-:W-:Y:S01]  /*2ee0*/  FMUL.FTZ R134, R151, R186 ;  /* 0x000000ba97867220 */ /* 0x000fe20000410000 */
[----:B------:R-:W-:Y:S01]  /*2ef0*/  F2FP.BF16.PACK_AB R133, R136, R133 ;  /* 0x000000858885723e */ /* 0x000fe200000010ff */
[----:B------:R-:W-:Y:S01]  /*2f00*/  FMUL.FTZ R139, R154, R209 ;  /* 0x000000d19a8b7220 */ /* 0x000fe20000410000 */
[----:B------:R-:W-:Y:S01]  /*2f10*/  LEA R136, P5, R155, c[0x0][0x248], 0x4 ;  /* 0x000092009b887a11 */ /* 0x000fe200078a20ff */
[----:B------:R-:W-:Y:S01]  /*2f20*/  FMUL.FTZ R132, R0, R141 ;  /* 0x0000008d00847220 */ /* 0x000fe20000410000 */
[----:B------:R-:W-:Y:S01]  /*2f30*/  @P1 PRMT R127, R127, 0x5410, R214 ;  /* 0x000054107f7f1816 */ /* 0x000fe200000000d6 */
[----:B------:R-:W-:Y:S01]  /*2f40*/  FMUL.FTZ R135, R149, R140 ;  /* 0x0000008c95877220 */ /* 0x000fe20000410000 */
[----:B------:R-:W-:Y:S01]  /*2f50*/  F2FP.BF16.PACK_AB R134, R139, R134 ;  /* 0x000000868b86723e */ /* 0x000fe200000010ff */
[----:B------:R-:W-:Y:S01]  /*2f60*/  FMUL.FTZ R210, R153, R212 ;  /* 0x000000d499d27220 */ /* 0x000fe20000410000 */
[----:B------:R-:W-:Y:S01]  /*2f70*/  @P1 LEA.HI.X R139, R155, c[0x0][0x25c], RZ, 0x4, P0 ;  /* 0x000097009b8b1a11 */ /* 0x000fe200000f24ff */
[----:B------:R-:W-:Y:S01]  /*2f80*/  FMUL.FTZ R211, R156, R207 ;  /* 0x000000cf9cd37220 */ /* 0x000fe20000410000 */
[----:B------:R-:W-:-:S02]  /*2f90*/  F2FP.BF16.PACK_AB R132, R135, R132 ;  /* 0x000000848784723e */ /* 0x000fc400000010ff */
[----:B------:R-:W-:Y:S01]  /*2fa0*/  LEA.HI.X R137, R155, c[0x0][0x24c], RZ, 0x4, P5 ;  /* 0x000093009b897a11 */ /* 0x000fe200028f24ff */
[----:B------:R-:W-:Y:S01]  /*2fb0*/  @P1 STG.E.128 [R138.64], R124 ;  /* 0x0000007c8a001986 */ /* 0x000fe2000c101d04 */
[----:B------:R-:W-:-:S05]  /*2fc0*/  F2FP.BF16.PACK_AB R135, R211, R210 ;  /* 0x000000d2d387723e */ /* 0x000fca00000010ff */
        /* <DEDUP_REMOVED lines=17> */
.L_x_223:
[----:B------:R-:W-:Y:S05]  /*30e0*/  BSYNC B0 ;  /* 0x0000000000007941 */ /* 0x000fea0003800000 */
.L_x_222:
[----:B------:R-:W-:Y:S02]  /*30f0*/  IADD3 R2, R2, c[0x0][0x160], RZ ;  /* 0x0000580002027a10 */ /* 0x000fe40007ffe0ff */
[----:B------:R-:W-:Y:S02]  /*3100*/  LOP3.LUT P1, RZ, R150, 0xff, RZ, 0xc0, !PT ;  /* 0x000000ff96ff7812 */ /* 0x000fe4000782c0ff */
[----:B------:R-:W-:Y:S02]  /*3110*/  ISETP.GE.AND P0, PT, R2, c[0x0][0x164], PT ;  /* 0x0000590002007a0c */ /* 0x000fe40003f06270 */
[----:B------:R-:W-:-:S11]  /*3120*/  SEL R150, RZ, 0x1, P1 ;  /* 0x00000001ff967807 */ /* 0x000fd60000800000 */
[----:B------:R-:W-:Y:S01]  /*3130*/  @P0 CALL.REL.NOINC `(.L_x_209) ;  /* 0x0000001000000944 */ /* 0x000fe20003c00000 */
[----:B------:R-:W-:Y:S05]  /*3140*/  BRA `(.L_x_224) ;  /* 0xffffd62000007947 */ /* 0x000fea000383ffff */
.L_x_209:
[----:B-1----:R-:W0:Y:S01]  /*3150*/  S2UR UR6, SR_CTAID.X ;  /* 0x00000000000679c3 */ /* 0x002e220000002500 */
[----:B------:R-:W0:Y:S01]  /*3160*/  S2R R2, SR_TID.X ;  /* 0x0000000000027919 */ /* 0x000e220000002100 */
[----:B------:R-:W-:Y:S01]  /*3170*/  BSSY B0, `(.L_x_225) ;  /* 0x0000011000007945 */ /* 0x000fe20003800000 */
[C---:B0-----:R-:W-:Y:S02]  /*3180*/  LEA.HI R0, R2.reuse, UR6, RZ, 0x18 ;  /* 0x0000000602007c11 */ /* 0x041fe4000f8fc0ff */
[----:B------:R-:W-:-:S03]  /*3190*/  LOP3.LUT R3, R2, 0xff, RZ, 0xc0, !PT ;  /* 0x000000ff02037812 */ /* 0x000fc600078ec0ff */
[----:B------:R-:W-:-:S05]  /*31a0*/  IMAD R0, R0, c[0x0][0x168], RZ ;  /* 0x00005a0000007a24 */ /* 0x000fca00078e02ff */
[----:B------:R-:W-:Y:S01]  /*31b0*/  LEA.HI R0, R0, R3, RZ, 0x1d ;  /* 0x0000000300007211 */ /* 0x000fe200078fe8ff */
[----:B------:R-:W-:Y:S05]  /*31c0*/  @!P2 BRA `(.L_x_226) ;  /* 0x000000b00000a947 */ /* 0x000fea0003800000 */
[----:B------:R-:W-:-:S05]  /*31d0*/  MOV R7, 0x20 ;  /* 0x0000002000077802 */ /* 0x000fca0000000f00 */
[----:B------:R-:W-:-:S04]  /*31e0*/  IMAD.WIDE.U32 R2, R0, R7, c[0x0][0x220] ;  /* 0x0000880000027625 */ /* 0x000fc800078e0007 */
[CC--:B------:R-:W-:Y:S01]  /*31f0*/  IMAD.WIDE.U32 R4, R0.reuse, R7.reuse, c[0x0][0x228] ;  /* 0x00008a0000047625 */ /* 0x0c0fe200078e0007 */
[----:B------:R0:W-:Y:S03]  /*3200*/  STG.E.128 [R2.64], R84 ;  /* 0x0000005402007986 */ /* 0x0001e6000c101d04 */
[C---:B------:R-:W-:Y:S01]  /*3210*/  IMAD.WIDE.U32 R6, R0.reuse, R7, c[0x0][0x240] ;  /* 0x0000900000067625 */ /* 0x040fe200078e0007 */
[----:B------:R0:W-:Y:S01]  /*3220*/  STG.E.128 [R2.64+0x10], R80 ;  /* 0x0000105002007986 */ /* 0x0001e2000c101d04 */
[----:B------:R-:W-:-:S03]  /*3230*/  IADD3 R0, R0, 0x100, RZ ;  /* 0x0000010000007810 */ /* 0x000fc60007ffe0ff */
[----:B------:R0:W-:Y:S04]  /*3240*/  STG.E.128 [R4.64], R108 ;  /* 0x0000006c04007986 */ /* 0x0001e8000c101d04 */
[----:B------:R0:W-:Y:S04]  /*3250*/  STG.E.128 [R4.64+0x10], R104 ;  /* 0x0000106804007986 */ /* 0x0001e8000c101d04 */
[----:B------:R0:W-:Y:S04]  /*3260*/  STG.E.128 [R6.64], R60 ;  /* 0x0000003c06007986 */ /* 0x0001e8000c101d04 */
[----:B------:R0:W-:Y:S02]  /*3270*/  STG.E.128 [R6.64+0x10], R56 ;  /* 0x0000103806007986 */ /* 0x0001e4000c101d04 */
.L_x_226:
[----:B------:R-:W-:Y:S05]  /*3280*/  BSYNC B0 ;  /* 0x0000000000007941 */ /* 0x000fea0003800000 */
.L_x_225:
[----:B------:R-:W-:Y:S01]  /*3290*/  BSSY B0, `(.L_x_227) ;  /* 0x000000d000007945 */ /* 0x000fe20003800000 */
[----:B------:R-:W-:Y:S05]  /*32a0*/  @!P3 BRA `(.L_x_228) ;  /* 0x000000b00000b947 */ /* 0x000fea0003800000 */
[----:B0-----:R-:W-:-:S10]  /*32b0*/  HFMA2.MMA R7, -RZ, RZ, 0, 1.9073486328125e-06 ;  /* 0x00000020ff077435 */ /* 0x001fd400000001ff */
        /* <DEDUP_REMOVED lines=10> */
.L_x_228:
[----:B------:R-:W-:Y:S05]  /*3360*/  BSYNC B0 ;  /* 0x0000000000007941 */ /* 0x000fea0003800000 */
.L_x_227:
[----:B------:R-:W-:Y:S05]  /*3370*/  @!P4 EXIT ;  /* 0x000000000000c94d */ /* 0x000fea0003800000 */
[----:B0-----:R-:W-:-:S05]  /*3380*/  MOV R7, 0x20 ;  /* 0x0000002000077802 */ /* 0x001fca0000000f00 */
[----:B------:R-:W-:-:S04]  /*3390*/  IMAD.WIDE.U32 R2, R0, R7, c[0x0][0x220] ;  /* 0x0000880000027625 */ /* 0x000fc800078e0007 */
[CC--:B------:R-:W-:Y:S01]  /*33a0*/  IMAD.WIDE.U32 R4, R0.reuse, R7.reuse, c[0x0][0x228] ;  /* 0x00008a0000047625 */ /* 0x0c0fe200078e0007 */
[----:B------:R-:W-:Y:S03]  /*33b0*/  STG.E.128 [R2.64], R68 ;  /* 0x0000004402007986 */ /* 0x000fe6000c101d04 */
[----:B------:R-:W-:Y:S01]  /*33c0*/  IMAD.WIDE.U32 R6, R0, R7, c[0x0][0x240] ;  /* 0x0000900000067625 */ /* 0x000fe200078e0007 */
[----:B------:R-:W-:Y:S04]  /*33d0*/  STG.E.128 [R2.64+0x10], R64 ;  /* 0x0000104002007986 */ /* 0x000fe8000c101d04 */
[----:B------:R-:W-:Y:S04]  /*33e0*/  STG.E.128 [R4.64], R92 ;  /* 0x0000005c04007986 */ /* 0x000fe8000c101d04 */
[----:B------:R-:W-:Y:S04]  /*33f0*/  STG.E.128 [R4.64+0x10], R88 ;  /* 0x0000105804007986 */ /* 0x000fe8000c101d04 */
[----:B------:R-:W-:Y:S04]  /*3400*/  STG.E.128 [R6.64], R44 ;  /* 0x0000002c06007986 */ /* 0x000fe8000c101d04 */
[----:B------:R-:W-:Y:S01]  /*3410*/  STG.E.128 [R6.64+0x10], R40 ;  /* 0x0000102806007986 */ /* 0x000fe2000c101d04 */
[----:B------:R-:W-:Y:S05]  /*3420*/  EXIT ;  /* 0x000000000000794d */ /* 0x000fea0003800000 */
.L_x_216:
[----:B------:R-:W-:Y:S01]  /*3430*/  HFMA2.MMA R136, -RZ, RZ, 0, 9.5367431640625e-07 ;  /* 0x00000010ff887435 */ /* 0x000fe200000001ff */
[----:B------:R-:W-:-:S02]  /*3440*/  MOV R131, R143 ;  /* 0x0000008f00837202 */ /* 0x000fc40000000f00 */
[----:B------:R-:W-:Y:S02]  /*3450*/  MOV R187, 0x1f ;  /* 0x0000001f00bb7802 */ /* 0x000fe40000000f00 */
[----:B------:R-:W-:Y:S02]  /*3460*/  MOV R138, 0xffffffff ;  /* 0xffffffff008a7802 */ /* 0x000fe40000000f00 */
[----:B------:R-:W-:Y:S02]  /*3470*/  MOV R128, 0x3490 ;  /* 0x0000349000807802 */ /* 0x000fe40000000f00 */
[----:B------:R-:W-:Y:S05]  /*3480*/  CALL.REL.NOINC `($__internal_4_$__cuda_sm70_shflsync_down_p) ;  /* 0x0000045000007944 */ /* 0x000fea0003c00000 */
[----:B-1----:R-:W-:Y:S01]  /*3490*/  MOV R130, R187 ;  /* 0x000000bb00827202 */ /* 0x002fe20000000f00 */
[----:B0-----:R-:W-:Y:S05]  /*34a0*/  BRA `(.L_x_229) ;  /* 0xffffe4e000007947 */ /* 0x001fea000383ffff */
.L_x_217:
[----:B------:R-:W-:Y:S01]  /*34b0*/  HFMA2.MMA R136, -RZ, RZ, 0, 9.5367431640625e-07 ;  /* 0x00000010ff887435 */ /* 0x000fe200000001ff */
[----:B------:R-:W-:Y:S02]  /*34c0*/  MOV R131, R142 ;  /* 0x0000008e00837202 */ /* 0x000fe40000000f00 */
[----:B------:R-:W-:Y:S02]  /*34d0*/  MOV R187, 0x1f ;  /* 0x0000001f00bb7802 */ /* 0x000fe40000000f00 */
[----:B------:R-:W-:-:S02]  /*34e0*/  MOV R138, 0xffffffff ;  /* 0xffffffff008a7802 */ /* 0x000fc40000000f00 */
[----:B------:R-:W-:Y:S02]  /*34f0*/  MOV R128, 0x3510 ;  /* 0x0000351000807802 */ /* 0x000fe40000000f00 */
[----:B01----:R-:W-:Y:S05]  /*3500*/  CALL.REL.NOINC `($__internal_4_$__cuda_sm70_shflsync_down_p) ;  /* 0x000003d000007944 */ /* 0x003fea0003c00000 */
[----:B------:R-:W-:Y:S01]  /*3510*/  FADD.FTZ R143, R130, R143 ;  /* 0x0000008f828f7221 */ /* 0x000fe20000010000 */
[----:B0-----:R-:W-:Y:S01]  /*3520*/  HFMA2.MMA R136, -RZ, RZ, 0, 4.76837158203125e-07 ;  /* 0x00000008ff887435 */ /* 0x001fe200000001ff */
[----:B-1----:R-:W-:Y:S01]  /*3530*/  FADD.FTZ R142, R142, R187 ;  /* 0x000000bb8e8e7221 */ /* 0x002fe20000010000 */
[----:B------:R-:W-:Y:S02]  /*3540*/  MOV R187, 0x1f ;  /* 0x0000001f00bb7802 */ /* 0x000fe40000000f00 */
[----:B------:R-:W-:Y:S02]  /*3550*/  MOV R138, 0xffffffff ;  /* 0xffffffff008a7802 */ /* 0x000fe40000000f00 */
[----:B------:R-:W-:Y:S02]  /*3560*/  MOV R131, R143 ;  /* 0x0000008f00837202 */ /* 0x000fe40000000f00 */
[----:B------:R-:W-:Y:S02]  /*3570*/  MOV R128, 0x3590 ;  /* 0x0000359000807802 */ /* 0x000fe40000000f00 */
[----:B------:R-:W-:Y:S05]  /*3580*/  CALL.REL.NOINC `($__internal_4_$__cuda_sm70_shflsync_down_p) ;  /* 0x0000035000007944 */ /* 0x000fea0003c00000 */
[----:B0-----:R-:W-:Y:S01]  /*3590*/  HFMA2.MMA R136, -RZ, RZ, 0, 4.76837158203125e-07 ;  /* 0x00000008ff887435 */ /* 0x001fe200000001ff */
[----:B-1----:R-:W-:-:S02]  /*35a0*/  MOV R130, R187 ;  /* 0x000000bb00827202 */ /* 0x002fc40000000f00 */
[----:B------:R-:W-:Y:S02]  /*35b0*/  MOV R131, R142 ;  /* 0x0000008e00837202 */ /* 0x000fe40000000f00 */
[----:B------:R-:W-:Y:S02]  /*35c0*/  MOV R187, 0x1f ;  /* 0x0000001f00bb7802 */ /* 0x000fe40000000f00 */
[----:B------:R-:W-:Y:S02]  /*35d0*/  MOV R138, 0xffffffff ;  /* 0xffffffff008a7802 */ /* 0x000fe40000000f00 */
[----:B------:R-:W-:Y:S02]  /*35e0*/  MOV R128, 0x3600 ;  /* 0x0000360000807802 */ /* 0x000fe40000000f00 */
[----:B------:R-:W-:Y:S05]  /*35f0*/  CALL.REL.NOINC `($__internal_4_$__cuda_sm70_shflsync_down_p) ;  /* 0x000002e000007944 */ /* 0x000fea0003c00000 */
[----:B------:R-:W-:Y:S01]  /*3600*/  FADD.FTZ R143, R130, R143 ;  /* 0x0000008f828f7221 */ /* 0x000fe20000010000 */
[----:B0-----:R-:W-:Y:S01]  /*3610*/  HFMA2.MMA R136, -RZ, RZ, 0, 2.384185791015625e-07 ;  /* 0x00000004ff887435 */ /* 0x001fe200000001ff */
[----:B-1----:R-:W-:Y:S01]  /*3620*/  FADD.FTZ R142, R142, R187 ;  /* 0x000000bb8e8e7221 */ /* 0x002fe20000010000 */
[----:B------:R-:W-:Y:S02]  /*3630*/  MOV R187, 0x1f ;  /* 0x0000001f00bb7802 */ /* 0x000fe40000000f00 */
[----:B------:R-:W-:-:S02]  /*3640*/  MOV R138, 0xffffffff ;  /* 0xffffffff008a7802 */ /* 0x000fc40000000f00 */
[----:B------:R-:W-:Y:S02]  /*3650*/  MOV R131, R143 ;  /* 0x0000008f00837202 */ /* 0x000fe40000000f00 */
[----:B------:R-:W-:Y:S02]  /*3660*/  MOV R128, 0x3680 ;  /* 0x0000368000807802 */ /* 0x000fe40000000f00 */
[----:B------:R-:W-:Y:S05]  /*3670*/  CALL.REL.NOINC `($__internal_4_$__cuda_sm70_shflsync_down_p) ;  /* 0x0000026000007944 */ /* 0x000fea0003c00000 */
[----:B0-----:R-:W-:Y:S01]  /*3680*/  HFMA2.MMA R136, -RZ, RZ, 0, 2.384185791015625e-07 ;  /* 0x00000004ff887435 */ /* 0x001fe200000001ff */
[----:B-1----:R-:W-:Y:S02]  /*3690*/  MOV R130, R187 ;  /* 0x000000bb00827202 */ /* 0x002fe40000000f00 */
[----:B------:R-:W-:Y:S02]  /*36a0*/  MOV R131, R142 ;  /* 0x0000008e00837202 */ /* 0x000fe40000000f00 */
[----:B------:R-:W-:Y:S02]  /*36b0*/  MOV R187, 0x1f ;  /* 0x0000001f00bb7802 */ /* 0x000fe40000000f00 */
[----:B------:R-:W-:Y:S02]  /*36c0*/  MOV R138, 0xffffffff ;  /* 0xffffffff008a7802 */ /* 0x000fe40000000f00 */
[----:B------:R-:W-:-:S02]  /*36d0*/  MOV R128, 0x36f0 ;  /* 0x000036f000807802 */ /* 0x000fc40000000f00 */
[----:B------:R-:W-:Y:S05]  /*36e0*/  CALL.REL.NOINC `($__internal_4_$__cuda_sm70_shflsync_down_p) ;  /* 0x000001f000007944 */ /* 0x000fea0003c00000 */
[----:B------:R-:W-:Y:S01]  /*36f0*/  FADD.FTZ R143, R130, R143 ;  /* 0x0000008f828f7221 */ /* 0x000fe20000010000 */
[----:B0-----:R-:W-:Y:S01]  /*3700*/  HFMA2.MMA R136, -RZ, RZ, 0, 1.1920928955078125e-07 ;  /* 0x00000002ff887435 */ /* 0x001fe200000001ff */
[----:B-1----:R-:W-:Y:S01]  /*3710*/  FADD.FTZ R134, R142, R187 ;  /* 0x000000bb8e867221 */ /* 0x002fe20000010000 */
[----:B------:R-:W-:-:S02]  /*3720*/  MOV R187, 0x1f ;  /* 0x0000001f00bb7802 */ /* 0x000fc40000000f00 */
[----:B------:R-:W-:Y:S02]  /*3730*/  MOV R138, 0xffffffff ;  /* 0xffffffff008a7802 */ /* 0x000fe40000000f00 */
[----:B------:R-:W-:Y:S02]  /*3740*/  MOV R131, R143 ;  /* 0x0000008f00837202 */ /* 0x000fe40000000f00 */
[----:B------:R-:W-:Y:S02]  /*3750*/  MOV R128, 0x3770 ;  /* 0x0000377000807802 */ /* 0x000fe40000000f00 */
[----:B------:R-:W-:Y:S05]  /*3760*/  CALL.REL.NOINC `($__internal_4_$__cuda_sm70_shflsync_down_p) ;  /* 0x0000017000007944 */ /* 0x000fea0003c00000 */
[----:B0-----:R-:W-:Y:S01]  /*3770*/  HFMA2.MMA R136, -RZ, RZ, 0, 1.1920928955078125e-07 ;  /* 0x00000002ff887435 */ /* 0x001fe200000001ff */
[----:B-1----:R-:W-:Y:S02]  /*3780*/  MOV R130, R187 ;  /* 0x000000bb00827202 */ /* 0x002fe40000000f00 */
[----:B------:R-:W-:Y:S02]  /*3790*/  MOV R131, R134 ;  /* 0x0000008600837202 */ /* 0x000fe40000000f00 */
[----:B------:R-:W-:Y:S02]  /*37a0*/  MOV R187, 0x1f ;  /* 0x0000001f00bb7802 */ /* 0x000fe40000000f00 */
[----:B------:R-:W-:-:S02]  /*37b0*/  MOV R138, 0xffffffff ;  /* 0xffffffff008a7802 */ /* 0x000fc40000000f00 */
[----:B------:R-:W-:Y:S02]  /*37c0*/  MOV R128, 0x37e0 ;  /* 0x000037e000807802 */ /* 0x000fe40000000f00 */
[----:B------:R-:W-:Y:S05]  /*37d0*/  CALL.REL.NOINC `($__internal_4_$__cuda_sm70_shflsync_down_p) ;  /* 0x0000010000007944 */ /* 0x000fea0003c00000 */
[----:B------:R-:W-:Y:S01]  /*37e0*/  FADD.FTZ R132, R130, R143 ;  /* 0x0000008f82847221 */ /* 0x000fe20000010000 */
[----:B0-----:R-:W-:Y:S01]  /*37f0*/  HFMA2.MMA R136, -RZ, RZ, 0, 5.9604644775390625e-08 ;  /* 0x00000001ff887435 */ /* 0x001fe200000001ff */
[----:B-1----:R-:W-:Y:S01]  /*3800*/  FADD.FTZ R134, R134, R187 ;  /* 0x000000bb86867221 */ /* 0x002fe20000010000 */
[----:B------:R-:W-:Y:S02]  /*3810*/  MOV R187, 0x1f ;  /* 0x0000001f00bb7802 */ /* 0x000fe40000000f00 */
[----:B------:R-:W-:Y:S02]  /*3820*/  MOV R138, 0xffffffff ;  /* 0xffffffff008a7802 */ /* 0x000fe40000000f00 */
[----:B------:R-:W-:Y:S02]  /*3830*/  MOV R131, R132 ;  /* 0x0000008400837202 */ /* 0x000fe40000000f00 */
[----:B------:R-:W-:Y:S02]  /*3840*/  MOV R128, 0x3860 ;  /* 0x0000386000807802 */ /* 0x000fe40000000f00 */
[----:B------:R-:W-:Y:S05]  /*3850*/  CALL.REL.NOINC `($__internal_4_$__cuda_sm70_shflsync_down_p) ;  /* 0x0000008000007944 */ /* 0x000fea0003c00000 */
[----:B0-----:R-:W-:Y:S01]  /*3860*/  HFMA2.MMA R136, -RZ, RZ, 0, 5.9604644775390625e-08 ;  /* 0x00000001ff887435 */ /* 0x001fe200000001ff */
[----:B-1----:R-:W-:-:S02]  /*3870*/  MOV R135, R187 ;  /* 0x000000bb00877202 */ /* 0x002fc40000000f00 */
[----:B------:R-:W-:Y:S02]  /*3880*/  MOV R131, R134 ;  /* 0x0000008600837202 */ /* 0x000fe40000000f00 */
[----:B------:R-:W-:Y:S02]  /*3890*/  MOV R187, 0x1f ;  /* 0x0000001f00bb7802 */ /* 0x000fe40000000f00 */
[----:B------:R-:W-:Y:S02]  /*38a0*/  MOV R138, 0xffffffff ;  /* 0xffffffff008a7802 */ /* 0x000fe40000000f00 */
[----:B------:R-:W-:Y:S02]  /*38b0*/  MOV R128, 0x38d0 ;  /* 0x000038d000807802 */ /* 0x000fe40000000f00 */
[----:B------:R-:W-:Y:S05]  /*38c0*/  CALL.REL.NOINC `($__internal_4_$__cuda_sm70_shflsync_down_p) ;  /* 0x0000001000007944 */ /* 0x000fea0003c00000 */
[----:B01----:R-:W-:Y:S05]  /*38d0*/  BRA `(.L_x_230) ;  /* 0xffffe1d000007947 */ /* 0x003fea000383ffff */
        .weak           $__internal_4_$__cuda_sm70_shflsync_down_p
        .type           $__internal_4_$__cuda_sm70_shflsync_down_p,@function
        .size           $__internal_4_$__cuda_sm70_shflsync_down_p,(.L_x_9258 - $__internal_4_$__cuda_sm70_shflsync_down_p)
$__internal_4_$__cuda_sm70_shflsync_down_p:
[----:B------:R-:W-:Y:S01]  /*38e0*/  HFMA2.MMA R129, -RZ, RZ, 0, 0 ;  /* 0x00000000ff817435 */ /* 0x000fe200000001ff */
[----:B------:R-:W-:Y:S04]  /*38f0*/  WARPSYNC R138 ;  /* 0x0000008a00007348 */ /* 0x000fe80003800000 */
[----:B------:R0:W1:Y:S01]  /*3900*/  SHFL.DOWN PT, R187, R131, R136, R187 ;  /* 0x0800008883bb7389 */ /* 0x00006200000e00bb */
[----:B------:R-:W-:Y:S05]  /*3910*/  RET.REL.NODEC R128 `(_ZN10layer_norm13ln_bwd_kernelINS_13Kernel_traitsI13__nv_bfloat16S2_S2_S2_fjLj6144ELj1ELj1ELj8ELj16ENS_18Kernel_traits_baseILj6144ES2_S2_S2_S2_fjLj256EEEEELb0ELb1ELb0ELb0EEEvNS_9BwdParamsE) ;  /* 0xffffc6e080007950 */ /* 0x000fea0003c3ffff */
.L_x_231:
        /* <DEDUP_REMOVED lines=14> */
.L_x_9258:


//--------------------- .text._ZN10layer_norm13ln_bwd_kernelINS_13Kernel_traitsI13__nv_bfloat16S2_S2_S2_fjLj6144ELj1ELj1ELj8ELj16ENS_18Kernel_traits_baseILj6144ES2_S2_S2_S2_fjLj256EEEEELb0ELb1ELb0ELb1EEEvNS_9BwdParamsE --------------------------
	.section	.text._ZN10layer_norm13ln_bwd_kernelINS_13Kernel_traitsI13__nv_bfloat16S2_S2_S2_fjLj6144ELj1ELj1ELj8ELj16ENS_18Kernel_traits_baseILj6144ES2_S2_S2_S2_fjLj256EEEEELb0ELb1ELb0ELb1EEEvNS_9BwdParamsE,"ax",@progbits
	.sectioninfo	@"SHI_REGISTERS=224"
	.align	128
        .global         _ZN10layer_norm13ln_bwd_kernelINS_13Kernel_traitsI13__nv_bfloat16S2_S2_S2_fjLj6144ELj1ELj1ELj8ELj16ENS_18Kernel_traits_baseILj6144ES2_S2_S2_S2_fjLj256EEEEELb0ELb1ELb0ELb1EEEvNS_9BwdParamsE
        .type           _ZN10layer_norm13ln_bwd_kernelINS_13Kernel_traitsI13__nv_bfloat16S2_S2_S2_fjLj6144ELj1ELj1ELj8ELj16ENS_18Kernel_traits_baseILj6144ES2_S2_S2_S2_fjLj256EEEEELb0ELb1ELb0ELb1EEEvNS_9BwdParamsE,@function
        .size           _ZN10layer_norm13ln_bwd_kernelINS_13Kernel_traitsI13__nv_bfloat16S2_S2_S2_fjLj6144ELj1ELj1ELj8ELj16ENS_18Kernel_traits_baseILj6144ES2_S2_S2_S2_fjLj256EEEEELb0ELb1ELb0ELb1EEEvNS_9BwdParamsE,(.L_x_9259 - _ZN10layer_norm13ln_bwd_kernelINS_13Kernel_traitsI13__nv_bfloat16S2_S2_S2_fjLj6144ELj1ELj1ELj8ELj16ENS_18Kernel_traits_baseILj6144ES2_S2_S2_S2_fjLj256EEEEELb0ELb1ELb0ELb1EEEvNS_9BwdParamsE)
        .other          _ZN10layer_norm13ln_bwd_kernelINS_13Kernel_traitsI13__nv_bfloat16S2_S2_S2_fjLj6144ELj1ELj1ELj8ELj16ENS_18Kernel_traits_baseILj6144ES2_S2_S2_S2_fjLj256EEEEELb0ELb1ELb0ELb1EEEvNS_9BwdParamsE,@"STO_CUDA_ENTRY STV_DEFAULT"
_ZN10layer_norm13ln_bwd_kernelINS_13Kernel_traitsI13__nv_bfloat16S2_S2_S2_fjLj6144ELj1ELj1ELj8ELj16ENS_18Kernel_traits_baseILj6144ES2_S2_S2_S2_fjLj256EEEEELb0ELb1ELb0ELb1EEEvNS_9BwdParamsE:
.text._ZN10layer_norm13ln_bwd_kernelINS_13Kernel_traitsI13__nv_bfloat16S2_S2_S2_fjLj6144ELj1ELj1ELj8ELj16ENS_18Kernel_traits_baseILj6144ES2_S2_S2_S2_fjLj256EEEEELb0ELb1ELb0ELb1EEEvNS_9BwdParamsE:
        /* <DEDUP_REMOVED lines=44> */
.L_x_232:
[----:B------:R-:W-:-:S04]  /*02c0*/  SHF.L.U32 R2, R0, 0x4, RZ ;  /* 0x0000000400027819 */ /* 0x000fc800000006ff */
[----:B------:R-:W-:-:S04]  /*02d0*/  LOP3.LUT R8, R2, 0xff0, RZ, 0xc0, !PT ;  /* 0x00000ff002087812 */ /* 0x000fc800078ec0ff */
[----:B------:R-:W-:-:S04]  /*02e0*/  IADD3 R2, P0, R8, c[0x0][0x1b0], RZ ;  /* 0x00006c0008027a10 */ /* 0x000fc80007f1e0ff */
[----:B------:R-:W-:Y:S02]  /*02f0*/  IADD3.X R3, RZ, c[0x0][0x1b4], RZ, P0, !PT ;  /* 0x00006d00ff037a10 */ /* 0x000fe400007fe4ff */
[----:B------:R-:W-:-:S03]  /*0300*/  IADD3 R8, P0, R8, c[0x0][0x1c8], RZ ;  /* 0x0000720008087a10 */ /* 0x000fc60007f1e0ff */
[----:B------:R-:W2:Y:S01]  /*0310*/  LDG.E.128 R152, [R2.64] ;  /* 0x0000000402987981 */ /* 0x000ea2000c1e1d00 */
[----:B------:R-:W-:-:S03]  /*0320*/  IADD3.X R9, RZ, c[0x0][0x1cc], RZ, P0, !PT ;  /* 0x00007300ff097a10 */ /* 0x000fc600007fe4ff */
[----:B------:R-:W3:Y:S04]  /*0330*/  LDG.E.128 R144, [R2.64+0x1000] ;  /* 0x0010000402907981 */ /* 0x000ee8000c1e1d00 */
[----:B------:R-:W4:Y:S04]  /*0340*/  LDG.E.128 R136, [R2.64+0x2000] ;  /* 0x0020000402887981 */ /* 0x000f28000c1e1d00 */
[----:B------:R-:W5:Y:S04]  /*0350*/  LDG.E.128 R120, [R8.64+0x1000] ;  /* 0x0010000408787981 */ /* 0x000f68000c1e1d00 */
[----:B------:R-:W4:Y:S04]  /*0360*/  LDG.E.128 R128, [R8.64] ;  /* 0x0000000408807981 */ /* 0x000f28000c1e1d00 */
[----:B------:R-:W4:Y:S01]  /*0370*/  LDG.E.128 R4, [R8.64+0x2000] ;  /* 0x0020000408047981 */ /* 0x000f22000c1e1d00 */
        /* <DEDUP_REMOVED lines=48> */
[----:B----4-:R-:W-:-:S02]  /*0680*/  PRMT R146, RZ, 0x5410, R136 ;  /* 0x00005410ff927816 */ /* 0x010fc40000000088 */
[----:B------:R-:W-:Y:S02]  /*0690*/  PRMT R145, RZ, 0x7610, R136 ;  /* 0x00007610ff917816 */ /* 0x000fe40000000088 */
[--C-:B------:R-:W-:Y:S02]  /*06a0*/  PRMT R144, RZ, 0x5410, R137.reuse ;  /* 0x00005410ff907816 */ /* 0x100fe40000000089 */
[----:B------:R-:W-:Y:S02]  /*06b0*/  PRMT R143, RZ, 0x7610, R137 ;  /* 0x00007610ff8f7816 */ /* 0x000fe40000000089 */
[--C-:B------:R-:W-:Y:S02]  /*06c0*/  PRMT R142, RZ, 0x5410, R138.reuse ;  /* 0x00005410ff8e7816 */ /* 0x100fe4000000008a */
[----:B------:R-:W-:Y:S02]  /*06d0*/  PRMT R141, RZ, 0x7610, R138 ;  /* 0x00007610ff8d7816 */ /* 0x000fe4000000008a */
[----:B-----5:R-:W-:-:S02]  /*06e0*/  PRMT R126, RZ, 0x5410, R122 ;  /* 0x00005410ff7e7816 */ /* 0x020fc4000000007a */
[----:B------:R-:W-:Y:S01]  /*06f0*/  PRMT R125, RZ, 0x7610, R122 ;  /* 0x00007610ff7d7816 */ /* 0x000fe2000000007a */
[----:B------:R-:W-:Y:S01]  /*0700*/  HFMA2.MMA R122, -RZ, RZ, 0, 0 ;  /* 0x00000000ff7a7435 */ /* 0x000fe200000001ff */
        /* <DEDUP_REMOVED lines=11> */
[----:B------:R-:W-:Y:S02]  /*07c0*/  PRMT R129, RZ, 0x7610, R120 ;  /* 0x00007610ff817816 */ /* 0x000fe40000000078 */
[--C-:B------:R-:W-:Y:S02]  /*07d0*/  PRMT R128, RZ, 0x5410, R121.reuse ;  /* 0x00005410ff807816 */ /* 0x100fe40000000079 */
[----:B------:R-:W-:Y:S02]  /*07e0*/  PRMT R127, RZ, 0x7610, R121 ;  /* 0x00007610ff7f7816 */ /* 0x000fe40000000079 */
[----:B------:R-:W-:Y:S02]  /*07f0*/  PRMT R124, RZ, 0x5410, R123 ;  /* 0x00005410ff7c7816 */ /* 0x000fe4000000007b */
[----:B------:R-:W-:Y:S02]  /*0800*/  PRMT R155, RZ, 0x7610, R155 ;  /* 0x00007610ff9b7816 */ /* 0x000fe4000000009b */
[----:B------:R-:W-:-:S02]  /*0810*/  PRMT R147, RZ, 0x7610, R147 ;  /* 0x00007610ff937816 */ /* 0x000fc40000000093 */
[----:B------:R-:W-:Y:S02]  /*0820*/  PRMT R139, RZ, 0x7610, R139 ;  /* 0x00007610ff8b7816 */ /* 0x000fe4000000008b */
[----:B------:R-:W-:Y:S02]  /*0830*/  PRMT R131, RZ, 0x7610, R131 ;  /* 0x00007610ff837816 */ /* 0x000fe40000000083 */
[----:B------:R-:W-:Y:S02]  /*0840*/  PRMT R123, RZ, 0x7610, R123 ;  /* 0x00007610ff7b7816 */ /* 0x000fe4000000007b */
[----:B------:R-:W-:Y:S02]  /*0850*/  MOV R120, RZ ;  /* 0x000000ff00787202 */ /* 0x000fe40000000f00 */
        /* <DEDUP_REMOVED lines=8> */
.L_x_237:
[----:B------:R-:W-:Y:S01]  /*08e0*/  IMAD R2, R163, c[0x0][0x168], RZ ;  /* 0x00005a00a3027a24 */ /* 0x000fe200078e02ff */
[----:B------:R-:W-:-:S02]  /*08f0*/  LOP3.LUT R172, R0, 0xff, RZ, 0xc0, !PT ;  /* 0x000000ff00ac7812 */ /* 0x000fc400078ec0ff */
[----:B------:R-:W-:Y:S02]  /*0900*/  MOV R176, 0x10 ;  /* 0x0000001000b07802 */ /* 0x000fe40000000f00 */
[----:B------:R-:W-:-:S04]  /*0910*/  SHF.R.S32.HI R3, RZ, 0x1f, R2 ;  /* 0x0000001fff037819 */ /* 0x000fc80000011402 */
[----:B------:R-:W-:-:S04]  /*0920*/  LEA.HI R3, R3, R2, RZ, 0x3 ;  /* 0x0000000203037211 */ /* 0x000fc800078f18ff */
[----:B------:R-:W-:Y:S02]  /*0930*/  LEA.HI.SX32 R172, R3, R172, 0x1d ;  /* 0x000000ac03ac7211 */ /* 0x000fe400078feaff */
[----:B------:R-:W-:Y:S02]  /*0940*/  MOV R46, 0x4 ;  /* 0x00000004002e7802 */ /* 0x000fe40000000f00 */
[C---:B------:R-:W-:Y:S01]  /*0950*/  IADD3 R173, R172.reuse, 0x100, RZ ;  /* 0x00000100acad7810 */ /* 0x040fe20007ffe0ff */
[C---:B------:R-:W-:Y:S01]  /*0960*/  IMAD.WIDE.U32 R20, R172.reuse, R176, c[0x0][0x188] ;  /* 0x00006200ac147625 */ /* 0x040fe200078e00b0 */
[----:B------:R-:W-:-:S03]  /*0970*/  IADD3 R171, R172, 0x200, RZ ;  /* 0x00000200acab7810 */ /* 0x000fc60007ffe0ff */
[-C--:B------:R-:W-:Y:S02]  /*0980*/  IMAD.WIDE.U32 R24, R172, R176.reuse, c[0x0][0x208] ;  /* 0x00008200ac187625 */ /* 0x080fe400078e00b0 */
[----:B------:R-:W2:Y:S02]  /*0990*/  LDG.E.128 R20, [R20.64] ;  /* 0x0000000414147981 */ /* 0x000ea4000c1e1d00 */
[CC--:B------:R-:W-:Y:S02]  /*09a0*/  IMAD.WIDE.U32 R28, R173.reuse, R176.reuse, c[0x0][0x188] ;  /* 0x00006200ad1c7625 */ /* 0x0c0fe400078e00b0 */
[----:B------:R-:W3:Y:S02]  /*09b0*/  LDG.E.128 R24, [R24.64] ;  /* 0x0000000418187981 */ /* 0x000ee4000c1e1d00 */
[----:B------:R-:W-:Y:S02]  /*09c0*/  IMAD.WIDE.U32 R32, R173, R176, c[0x0][0x208] ;  /* 0x00008200ad207625 */ /* 0x000fe400078e00b0 */
[----:B------:R-:W4:Y:S02]  /*09d0*/  LDG.E.128 R28, [R28.64] ;  /* 0x000000041c1c7981 */ /* 0x000f24000c1e1d00 */
[----:B------:R-:W-:-:S02]  /*09e0*/  IMAD.WIDE R2, R163, R46, c[0x0][0x1a0] ;  /* 0x00006800a3027625 */ /* 0x000fc400078e022e */
[----:B------:R-:W4:Y:S02]  /*09f0*/  LDG.E.128 R32, [R32.64] ;  /* 0x0000000420207981 */ /* 0x000f24000c1e1d00 */
[----:B------:R-:W-:Y:S02]  /*0a00*/  IMAD.WIDE.U32 R36, R171, R176, c[0x0][0x188] ;  /* 0x00006200ab247625 */ /* 0x000fe400078e00b0 */
[----:B------:R0:W4:Y:S02]  /*0a10*/  LDG.E R177, [R2.64] ;  /* 0x0000000402b17981 */ /* 0x000124000c1e1900 */
[----:B------:R-:W-:Y:S02]  /*0a20*/  IMAD.WIDE R46, R163, R46, c[0x0][0x1a8] ;  /* 0x00006a00a32e7625 */ /* 0x000fe400078e022e */
[----:B------:R-:W4:Y:S02]  /*0a30*/  LDG.E.128 R36, [R36.64] ;  /* 0x0000000424247981 */ /* 0x000f24000c1e1d00 */
[----:B------:R-:W-:-:S02]  /*0a40*/  IMAD.WIDE.U32 R40, R171, R176, c[0x0][0x208] ;  /* 0x00008200ab287625 */ /* 0x000fc400078e00b0 */
[----:B------:R1:W4:Y:S04]  /*0a50*/  LDG.E R174, [R46.64] ;  /* 0x000000042eae7981 */ /* 0x000328000c1e1900 */
[----:B------:R-:W4:Y:S01]  /*0a60*/  LDG.E.128 R40, [R40.64] ;  /* 0x0000000428287981 */ /* 0x000f22000c1e1d00 */
[----:B------:R-:W-:-:S04]  /*0a70*/  ISETP.NE.U32.AND P0, PT, RZ, c[0x0][0x1c0], PT ;  /* 0x00007000ff007a0c */ /* 0x000fc80003f05070 */
[----:B------:R-:W-:Y:S02]  /*0a80*/  ISETP.NE.AND.EX P0, PT, RZ, c[0x0][0x1c4], PT, P0 ;  /* 0x00007100ff007a0c */ /* 0x000fe40003f05300 */
[----:B------:R-:W-:-:S11]  /*0a90*/  SHF.R.S32.HI R44, RZ, 0x1f, R163 ;  /* 0x0000001fff2c7819 */ /* 0x000fd600000114a3 */
[----:B------:R-:W-:-:S04]  /*0aa0*/  @P0 LEA R48, P2, R163, c[0x0][0x1c0], 0x1 ;  /* 0x00007000a3300a11 */ /* 0x000fc800078408ff */
[----:B------:R-:W-:-:S05]  /*0ab0*/  @P0 LEA.HI.X R49, R163, c[0x0][0x1c4], R44, 0x1, P2 ;  /* 0x00007100a3310a11 */ /* 0x000fca00010f0c2c */
[----:B------:R0:W4:Y:S01]  /*0ac0*/  @P0 LDG.E.U16 R179, [R48.64] ;  /* 0x0000000430b30981 */ /* 0x000122000c1e1500 */
[----:B------:R-:W-:-:S04]  /*0ad0*/  ISETP.NE.U32.AND P1, PT, RZ, c[0x0][0x218], PT ;  /* 0x00008600ff007a0c */ /* 0x000fc80003f25070 */
[----:B------:R-:W-:Y:S01]  /*0ae0*/  ISETP.NE.AND.EX P1, PT, RZ, c[0x0][0x21c], PT, P1 ;  /* 0x00008700ff007a0c */ /* 0x000fe20003f25310 */
[----:B------:R-:W-:Y:S02]  /*0af0*/  ULDC.U8 UR6, c[0x0][0x1f0] ;  /* 0x00007c0000067ab9 */ /* 0x000fe40000000000 */
[----:B------:R-:W-:-:S10]  /*0b00*/  ISETP.NE.AND P2, PT, RZ, UR6, PT ;  /* 0x00000006ff007c0c */ /* 0x000fd4000bf45270 */
[----:B0-----:R-:W-:-:S04]  /*0b10*/  @P1 IMAD.WIDE.U32 R2, R172, R176, c[0x0][0x218] ;  /* 0x00008600ac021625 */ /* 0x001fc800078e00b0 */
[-C--:B------:R-:W-:Y:S01]  /*0b20*/  @P1 IMAD.WIDE.U32 R44, R173, R176.reuse, c[0x0][0x218] ;  /* 0x00008600ad2c1625 */ /* 0x080fe200078e00b0 */
[----:B------:R2:W5:Y:S03]  /*0b30*/  @P1 LDG.E.128 R4, [R2.64] ;  /* 0x0000000402041981 */ /* 0x000566000c1e1d00 */
[----:B-1----:R-:W-:Y:S01]  /*0b40*/  @P1 IMAD.WIDE.U32 R46, R171, R176, c[0x0][0x218] ;  /* 0x00008600ab2e1625 */ /* 0x002fe200078e00b0 */
[----:B------:R0:W5:Y:S04]  /*0b50*/  @P1 LDG.E.128 R8, [R44.64] ;  /* 0x000000042c081981 */ /* 0x000168000c1e1d00 */
[----:B------:R1:W5:Y:S01]  /*0b60*/  @P1 LDG.E.128 R12, [R46.64] ;  /* 0x000000042e0c1981 */ /* 0x000362000c1e1d00 */
[----:B------:R-:W-:-:S02]  /*0b70*/  LOP3.LUT P3, RZ, R175, 0xff, RZ, 0xc0, !PT ;  /* 0x000000ffafff7812 */ /* 0x000fc4000786c0ff */
[--C-:B--2---:R-:W-:Y:S02]  /*0b80*/  PRMT R2, RZ, 0x5410, R20.reuse ;  /* 0x00005410ff027816 */ /* 0x104fe40000000014 */
[----:B------:R-:W-:Y:S02]  /*0b90*/  PRMT R20, RZ, 0x7610, R20 ;  /* 0x00007610ff147816 */ /* 0x000fe40000000014 */
[--C-:B---3--:R-:W-:Y:S02]  /*0ba0*/  PRMT R195, RZ, 0x5410, R27.reuse ;  /* 0x00005410ffc37816 */ /* 0x108fe4000000001b */
[----:B------:R-:W-:Y:S02]  /*0bb0*/  PRMT R176, RZ, 0x7610, R27 ;  /* 0x00007610ffb07816 */ /* 0x000fe4000000001b */
[--C-:B------:R-:W-:Y:S02]  /*0bc0*/  PRMT R189, RZ, 0x5410, R26.reuse ;  /* 0x00005410ffbd7816 */ /* 0x100fe4000000001a */
[----:B------:R-:W-:-:S02]  /*0bd0*/  PRMT R48, RZ, 0x7610, R26 ;  /* 0x00007610ff307816 */ /* 0x000fc4000000001a */
[----:B----4-:R-:W-:Y:S02]  /*0be0*/  PRMT R27, RZ, 0x7610, R29 ;  /* 0x00007610ff1b7816 */ /* 0x010fe4000000001d */
[--C-:B------:R-:W-:Y:S02]  /*0bf0*/  PRMT R49, RZ, 0x5410, R24.reuse ;  /* 0x00005410ff317816 */ /* 0x100fe40000000018 */
[----:B------:R-:W-:Y:S02]  /*0c00*/  FSEL R221, R177, RZ, !P2 ;  /* 0x000000ffb1dd7208 */ /* 0x000fe40005000000 */
[----:B------:R-:W-:Y:S02]  /*0c10*/  PRMT R181, RZ, 0x7610, R24 ;  /* 0x00007610ffb57816 */ /* 0x000fe40000000018 */
[--C-:B------:R-:W-:Y:S02]  /*0c20*/  PRMT R207, RZ, 0x5410, R33.reuse ;  /* 0x00005410ffcf7816 */ /* 0x100fe40000000021 */
[----:B------:R-:W-:-:S02]  /*0c30*/  PRMT R26, RZ, 0x7610, R33 ;  /* 0x00007610ff1a7816 */ /* 0x000fc40000000021 */
[--C-:B------:R-:W-:Y:S02]  /*0c40*/  PRMT R185, RZ, 0x5410, R25.reuse ;  /* 0x00005410ffb97816 */ /* 0x100fe40000000019 */
[----:B------:R-:W-:Y:S02]  /*0c50*/  PRMT R188, RZ, 0x7610, R25 ;  /* 0x00007610ffbc7816 */ /* 0x000fe40000000019 */
[----:B------:R-:W-:Y:S02]  /*0c60*/  PRMT R24, RZ, 0x5410, R28 ;  /* 0x00005410ff187816 */ /* 0x000fe4000000001c */
[----:B------:R-:W-:Y:S02]  /*0c70*/  PRMT R33, RZ, 0x5410, R36 ;  /* 0x00005410ff217816 */ /* 0x000fe40000000024 */
[--C-:B0-----:R-:W-:Y:S02]  /*0c80*/  PRMT R44, RZ, 0x5410, R22.reuse ;  /* 0x00005410ff2c7816 */ /* 0x101fe40000000016 */
[----:B-1----:R-:W-:-:S02]  /*0c90*/  PRMT R46, RZ, 0x7610, R22 ;  /* 0x00007610ff2e7816 */ /* 0x002fc40000000016 */
[----:B------:R-:W-:Y:S02]  /*0ca0*/  PRMT R28, RZ, 0x7610, R28 ;  /* 0x00007610ff1c7816 */ /* 0x000fe4000000001c */
[----:B------:R-:W-:Y:S02]  /*0cb0*/  PRMT R25, RZ, 0x5410, R29 ;  /* 0x00005410ff197816 */ /* 0x000fe4000000001d */
[----:B------:R-:W-:Y:S01]  /*0cc0*/  PRMT R36, RZ, 0x7610, R36 ;  /* 0x00007610ff247816 */ /* 0x000fe20000000024 */
[C---:B------:R-:W-:Y:S01]  /*0cd0*/  FADD.FTZ R209, -R221.reuse, R27 ;  /* 0x0000001bddd17221 */ /* 0x040fe20000010100 */
[----:B------:R-:W-:Y:S02]  /*0ce0*/  PRMT R3, RZ, 0x5410, R21 ;  /* 0x00005410ff037816 */ /* 0x000fe40000000015 */
[--C-:B------:R-:W-:Y:S02]  /*0cf0*/  PRMT R29, RZ, 0x5410, R35.reuse ;  /* 0x00005410ff1d7816 */ /* 0x100fe40000000023 */
[----:B------:R-:W-:Y:S01]  /*0d00*/  PRMT R22, RZ, 0x7610, R35 ;  /* 0x00007610ff167816 */ /* 0x000fe20000000023 */
[----:B------:R-:W-:Y:S01]  /*0d10*/  FADD.FTZ R35, -R221, R20 ;  /* 0x00000014dd237221 */ /* 0x000fe20000010100 */
[----:B------:R-:W-:-:S02]  /*0d20*/  PRMT R182, RZ, 0x7610, R37 ;  /* 0x00007610ffb67816 */ /* 0x000fc40000000025 */
[----:B------:R-:W-:Y:S01]  /*0d30*/  PRMT R180, RZ, 0x5410, R37 ;  /* 0x00005410ffb47816 */ /* 0x000fe20000000025 */
[C---:B------:R-:W-:Y:S01]  /*0d40*/  FADD.FTZ R37, -R221.reuse, R2 ;  /* 0x00000002dd257221 */ /* 0x040fe20000010100 */
[----:B------:R-:W-:Y:S01]  /*0d50*/  PRMT R47, RZ, 0x5410, R23 ;  /* 0x00005410ff2f7816 */ /* 0x000fe20000000017 */
[C---:B------:R-:W-:Y:S01]  /*0d60*/  FADD.FTZ R219, -R221.reuse, R33 ;  /* 0x00000021dddb7221 */ /* 0x040fe20000010100 */
[----:B------:R-:W-:Y:S01]  /*0d70*/  PRMT R184, RZ, 0x5410, R38 ;  /* 0x00005410ffb87816 */ /* 0x000fe20000000026 */
[C---:B------:R-:W-:Y:S01]  /*0d80*/  FADD.FTZ R203, -R221.reuse, R28 ;  /* 0x0000001cddcb7221 */ /* 0x040fe20000010100 */
[----:B------:R-:W-:Y:S01]  /*0d90*/  PRMT R21, RZ, 0x7610, R21 ;  /* 0x00007610ff157816 */ /* 0x000fe20000000015 */
[C---:B------:R-:W-:Y:S02]  /*0da0*/  FADD.FTZ R33, -R221.reuse, R36 ;  /* 0x00000024dd217221 */ /* 0x040fe40000010100 */
[C---:B------:R-:W-:Y:S02]  /*0db0*/  FADD.FTZ R177, -R221.reuse, R3 ;  /* 0x00000003ddb17221 */ /* 0x040fe40000010100 */
[----:B------:R-:W-:-:S02]  /*0dc0*/  FADD.FTZ R27, -R221, R182 ;  /* 0x000000b6dd1b7221 */ /* 0x000fc40000010100 */
[C---:B------:R-:W-:Y:S02]  /*0dd0*/  FMUL.FTZ R36, R174.reuse, R35 ;  /* 0x00000023ae247220 */ /* 0x040fe40000410000 */
[C---:B------:R-:W-:Y:S02]  /*0de0*/  FMUL.FTZ R200, R174.reuse, R209 ;  /* 0x000000d1aec87220 */ /* 0x040fe40000410000 */
[----:B------:R-:W-:Y:S02]  /*0df0*/  FMUL.FTZ R37, R174, R37 ;  /* 0x00000025ae257220 */ /* 0x000fe40000410000 */
[----:B------:R-:W-:Y:S02]  /*0e00*/  FMUL.FTZ R182, R162, R49 ;  /* 0x00000031a2b67220 */ /* 0x000fe40000410000 */
[C---:B------:R-:W-:Y:S02]  /*0e10*/  FADD.FTZ R193, -R221.reuse, R47 ;  /* 0x0000002fddc17221 */ /* 0x040fe40000010100 */
[----:B------:R-:W-:-:S02]  /*0e20*/  FADD.FTZ R47, -R221, R184 ;  /* 0x000000b8dd2f7221 */ /* 0x000fc40000010100 */
[C---:B------:R-:W-:Y:S02]  /*0e30*/  FMUL.FTZ R196, R174.reuse, R203 ;  /* 0x000000cbaec47220 */ /* 0x040fe40000410000 */
[----:B------:R-:W-:Y:S02]  /*0e40*/  FADD.FTZ R183, -R221, R21 ;  /* 0x00000015ddb77221 */ /* 0x000fe40000010100 */
[----:B------:R-:W-:Y:S02]  /*0e50*/  FADD.FTZ R118, R181, R118 ;  /* 0x00000076b5767221 */ /* 0x000fe40000010000 */
[----:B------:R-:W-:Y:S02]  /*0e60*/  FMUL.FTZ R184, R174, R177 ;  /* 0x000000b1aeb87220 */ /* 0x000fe40000410000 */
[----:B------:R-:W-:Y:S02]  /*0e70*/  FFMA.FTZ R119, R36, R181, R119 ;  /* 0x000000b524777223 */ /* 0x000fe40000010077 */
[----:B------:R-:W-:-:S02]  /*0e80*/  FADD.FTZ R87, R26, R87 ;  /* 0x000000571a577221 */ /* 0x000fc40000010000 */
[-C--:B------:R-:W-:Y:S02]  /*0e90*/  FFMA.FTZ R103, R200, R26.reuse, R103 ;  /* 0x0000001ac8677223 */ /* 0x080fe40000010067 */
[----:B------:R-:W-:Y:S02]  /*0ea0*/  FMUL.FTZ R203, R151, R26 ;  /* 0x0000001a97cb7220 */ /* 0x000fe40000410000 */
[----:B------:R-:W-:Y:S02]  /*0eb0*/  FMUL.FTZ R181, R161, R181 ;  /* 0x000000b5a1b57220 */ /* 0x000fe40000410000 */
[----:B------:R-:W-:Y:S02]  /*0ec0*/  FADD.FTZ R28, RZ, R182 ;  /* 0x000000b6ff1c7221 */ /* 0x000fe40000010000 */
[----:B------:R-:W-:Y:S01]  /*0ed0*/  FFMA.FTZ R26, R37, R182, RZ ;  /* 0x000000b6251a7223 */ /* 0x000fe200000100ff */
[----:B------:R-:W-:Y:S01]  /*0ee0*/  PRMT R175, RZ, 0x5410, R30 ;  /* 0x00005410ffaf7816 */ /* 0x000fe2000000001e */
[----:B------:R-:W-:-:S02]  /*0ef0*/  FADD.FTZ R115, R185, R115 ;  /* 0x00000073b9737221 */ /* 0x000fc40000010000 */
[----:B------:R-:W-:Y:S02]  /*0f00*/  FMUL.FTZ R183, R174, R183 ;  /* 0x000000b7aeb77220 */ /* 0x000fe40000410000 */
[-C--:B------:R-:W-:Y:S01]  /*0f10*/  FFMA.FTZ R117, R184, R185.reuse, R117 ;  /* 0x000000b9b8757223 */ /* 0x080fe20000010075 */
[----:B------:R-:W-:Y:S01]  /*0f20*/  PRMT R186, RZ, 0x5410, R39 ;  /* 0x00005410ffba7816 */ /* 0x000fe20000000027 */
[----:B------:R-:W-:Y:S02]  /*0f30*/  FMUL.FTZ R185, R160, R185 ;  /* 0x000000b9a0b97220 */ /* 0x000fe40000410000 */
[----:B------:R-:W-:Y:S02]  /*0f40*/  FADD.FTZ R28, R28, R181 ;  /* 0x000000b51c1c7221 */ /* 0x000fe40000010000 */
[----:B------:R-:W-:Y:S01]  /*0f50*/  FFMA.FTZ R26, R36, R181, R26 ;  /* 0x000000b5241a7223 */ /* 0x000fe2000001001a */
[----:B------:R-:W-:Y:S01]  /*0f60*/  PRMT R23, RZ, 0x7610, R23 ;  /* 0x00007610ff177816 */ /* 0x000fe20000000017 */
[----:B------:R-:W-:-:S02]  /*0f70*/  FADD.FTZ R187, -R221, R44 ;  /* 0x0000002cddbb7221 */ /* 0x000fc40000010100 */
[----:B------:R-:W-:Y:S02]  /*0f80*/  FADD.FTZ R114, R188, R114 ;  /* 0x00000072bc727221 */ /* 0x000fe40000010000 */
[-C--:B------:R-:W-:Y:S02]  /*0f90*/  FFMA.FTZ R116, R183, R188.reuse, R116 ;  /* 0x000000bcb7747223 */ /* 0x080fe40000010074 */
[----:B------:R-:W-:Y:S02]  /*0fa0*/  FMUL.FTZ R188, R159, R188 ;  /* 0x000000bc9fbc7220 */ /* 0x000fe40000410000 */
[----:B------:R-:W-:Y:S02]  /*0fb0*/  FADD.FTZ R35, R28, R185 ;  /* 0x000000b91c237221 */ /* 0x000fe40000010000 */
[----:B------:R-:W-:Y:S02]  /*0fc0*/  FFMA.FTZ R26, R184, R185, R26 ;  /* 0x000000b9b81a7223 */ /* 0x000fe4000001001a */
[----:B------:R-:W-:-:S02]  /*0fd0*/  FADD.FTZ R211, -R221, R175 ;  /* 0x000000afddd37221 */ /* 0x000fc40000010100 */
[C---:B------:R-:W-:Y:S02]  /*0fe0*/  FADD.FTZ R175, -R221.reuse, R186 ;  /* 0x000000baddaf7221 */ /* 0x040fe40000010100 */
[----:B------:R-:W-:Y:S02]  /*0ff0*/  FMUL.FTZ R186, R174, R187 ;  /* 0x000000bbaeba7220 */ /* 0x000fe40000410000 */
[----:B------:R-:W-:Y:S02]  /*1000*/  FADD.FTZ R191, -R221, R46 ;  /* 0x0000002eddbf7221 */ /* 0x000fe40000010100 */
[----:B------:R-:W-:Y:S02]  /*1010*/  FMUL.FTZ R187, R158, R189 ;  /* 0x000000bd9ebb7220 */ /* 0x000fe40000410000 */
[----:B------:R-:W-:Y:S02]  /*1020*/  FADD.FTZ R28, R35, R188 ;  /* 0x000000bc231c7221 */ /* 0x000fe40000010000 */
[----:B------:R-:W-:Y:S01]  /*1030*/  FFMA.FTZ R26, R183, R188, R26 ;  /* 0x000000bcb71a7223 */ /* 0x000fe2000001001a */
[----:B------:R-:W-:Y:S01]  /*1040*/  PRMT R178, RZ, 0x5410, R31 ;  /* 0x00005410ffb27816 */ /* 0x000fe2000000001f */
[----:B------:R-:W-:-:S02]  /*1050*/  FADD.FTZ R197, -R221, R23 ;  /* 0x00000017ddc57221 */ /* 0x000fc40000010100 */
[----:B------:R-:W-:Y:S02]  /*1060*/  FADD.FTZ R205, -R221, R25 ;  /* 0x00000019ddcd7221 */ /* 0x000fe40000010100 */
[----:B------:R-:W-:Y:S02]  /*1070*/  FADD.FTZ R112, R189, R112 ;  /* 0x00000070bd707221 */ /* 0x000fe40000010000 */
[----:B------:R-:W-:Y:S02]  /*1080*/  FFMA.FTZ R113, R186, R189, R113 ;  /* 0x000000bdba717223 */ /* 0x000fe40000010071 */
[----:B------:R-:W-:Y:S02]  /*1090*/  FMUL.FTZ R190, R174, R191 ;  /* 0x000000bfaebe7220 */ /* 0x000fe40000410000 */
[----:B------:R-:W-:Y:S02]  /*10a0*/  FMUL.FTZ R189, R157, R48 ;  /* 0x000000309dbd7220 */ /* 0x000fe40000410000 */
[----:B------:R-:W-:-:S02]  /*10b0*/  FADD.FTZ R28, R28, R187 ;  /* 0x000000bb1c1c7221 */ /* 0x000fc40000010000 */
[----:B------:R-:W-:Y:S01]  /*10c0*/  FFMA.FTZ R26, R186, R187, R26 ;  /* 0x000000bbba1a7223 */ /* 0x000fe2000001001a */
[----:B------:R-:W-:Y:S01]  /*10d0*/  PRMT R31, RZ, 0x7610, R31 ;  /* 0x00007610ff1f7816 */ /* 0x000fe2000000001f */
[C---:B------:R-:W-:Y:S02]  /*10e0*/  FMUL.FTZ R194, R174.reuse, R197 ;  /* 0x000000c5aec27220 */ /* 0x040fe40000410000 */
[C---:B------:R-:W-:Y:S02]  /*10f0*/  FMUL.FTZ R197, R174.reuse, R205 ;  /* 0x000000cdaec57220 */ /* 0x040fe40000410000 */
[----:B------:R-:W-:Y:S02]  /*1100*/  FADD.FTZ R215, -R221, R178 ;  /* 0x000000b2ddd77221 */ /* 0x000fe40000010100 */
        /* <DEDUP_REMOVED lines=8> */
[----:B------:R-:W-:-:S02]  /*1190*/  FADD.FTZ R217, -R221, R31 ;  /* 0x0000001fddd97221 */ /* 0x000fc40000010100 */
[----:B------:R-:W-:Y:S02]  /*11a0*/  FMUL.FTZ R207, R174, R215 ;  /* 0x000000d7aecf7220 */ /* 0x000fe40000410000 */
[----:B------:R-:W-:Y:S02]  /*11b0*/  FADD.FTZ R199, -R221, R24 ;  /* 0x00000018ddc77221 */ /* 0x000fe40000010100 */
[----:B------:R-:W-:Y:S02]  /*11c0*/  FMUL.FTZ R193, R155, R176 ;  /* 0x000000b09bc17220 */ /* 0x000fe40000410000 */
[----:B------:R-:W-:Y:S02]  /*11d0*/  FADD.FTZ R28, R28, R191 ;  /* 0x000000bf1c1c7221 */ /* 0x000fe40000010000 */
[----:B------:R-:W-:Y:S01]  /*11e0*/  FFMA.FTZ R26, R192, R191, R26 ;  /* 0x000000bfc01a7223 */ /* 0x000fe2000001001a */
[----:B------:R-:W-:Y:S01]  /*11f0*/  PRMT R32, RZ, 0x7610, R32 ;  /* 0x00007610ff207816 */ /* 0x000fe20000000020 */
[----:B------:R-:W-:-:S02]  /*1200*/  FADD.FTZ R108, R195, R108 ;  /* 0x0000006cc36c7221 */ /* 0x000fc40000010000 */
[----:B------:R-:W-:Y:S02]  /*1210*/  FFMA.FTZ R109, R192, R195, R109 ;  /* 0x000000c3c06d7223 */ /* 0x000fe4000001006d */
[----:B------:R-:W-:Y:S02]  /*1220*/  FADD.FTZ R82, R29, R82 ;  /* 0x000000521d527221 */ /* 0x000fe40000010000 */
[-C--:B------:R-:W-:Y:S02]  /*1230*/  FFMA.FTZ R98, R207, R29.reuse, R98 ;  /* 0x0000001dcf627223 */ /* 0x080fe40000010062 */
[----:B------:R-:W-:Y:S02]  /*1240*/  FMUL.FTZ R208, R148, R29 ;  /* 0x0000001d94d07220 */ /* 0x000fe40000410000 */
[C---:B------:R-:W-:Y:S02]  /*1250*/  FMUL.FTZ R209, R174.reuse, R217 ;  /* 0x000000d9aed17220 */ /* 0x040fe40000410000 */
[----:B------:R-:W-:-:S02]  /*1260*/  FMUL.FTZ R195, R174, R199 ;  /* 0x000000c7aec37220 */ /* 0x000fc40000410000 */
[----:B------:R-:W-:Y:S02]  /*1270*/  FMUL.FTZ R198, R154, R201 ;  /* 0x000000c99ac67220 */ /* 0x000fe40000410000 */
[----:B------:R-:W-:Y:S02]  /*1280*/  FADD.FTZ R29, R28, R193 ;  /* 0x000000c11c1d7221 */ /* 0x000fe40000010000 */
[----:B------:R-:W-:Y:S02]  /*1290*/  FFMA.FTZ R26, R194, R193, R26 ;  /* 0x000000c1c21a7223 */ /* 0x000fe4000001001a */
[----:B------:R-:W-:Y:S02]  /*12a0*/  FADD.FTZ R83, R22, R83 ;  /* 0x0000005316537221 */ /* 0x000fe40000010000 */
[-C--:B------:R-:W-:Y:S02]  /*12b0*/  FFMA.FTZ R99, R209, R22.reuse, R99 ;  /* 0x00000016d1637223 */ /* 0x080fe40000010063 */
[----:B------:R-:W-:-:S02]  /*12c0*/  FMUL.FTZ R210, R147, R22 ;  /* 0x0000001693d27220 */ /* 0x000fc40000410000 */
[----:B------:R-:W-:Y:S02]  /*12d0*/  FMUL.FTZ R199, R153, R32 ;  /* 0x0000002099c77220 */ /* 0x000fe40000410000 */
[----:B------:R-:W-:Y:S02]  /*12e0*/  FADD.FTZ R22, R29, R198 ;  /* 0x000000c61d167221 */ /* 0x000fe40000010000 */
[----:B------:R-:W-:Y:S02]  /*12f0*/  FFMA.FTZ R26, R195, R198, R26 ;  /* 0x000000c6c31a7223 */ /* 0x000fe4000001001a */
[----:B------:R-:W-:Y:S02]  /*1300*/  FADD.FTZ R29, R22, R199 ;  /* 0x000000c7161d7221 */ /* 0x000fe40000010000 */
[----:B------:R-:W-:Y:S01]  /*1310*/  FFMA.FTZ R26, R196, R199, R26 ;  /* 0x000000c7c41a7223 */ /* 0x000fe2000001001a */
[----:B------:R-:W-:Y:S01]  /*1320*/  PRMT R30, RZ, 0x7610, R30 ;  /* 0x00007610ff1e7816 */ /* 0x000fe2000000001e */
[----:B------:R-:W-:Y:S01]  /*1330*/  FADD.FTZ R22, R29, R202 ;  /* 0x000000ca1d167221 */ /* 0x000fe20000010000 */
[----:B------:R-:W-:Y:S01]  /*1340*/  PRMT R45, RZ, 0x5410, R34 ;  /* 0x00005410ff2d7816 */ /* 0x000fe20000000022 */
[----:B------:R-:W-:Y:S01]  /*1350*/  FFMA.FTZ R26, R197, R202, R26 ;  /* 0x000000cac51a7223 */ /* 0x000fe2000001001a */
[----:B------:R-:W-:Y:S01]  /*1360*/  PRMT R34, RZ, 0x7610, R34 ;  /* 0x00007610ff227816 */ /* 0x000fe20000000022 */
[----:B------:R-:W-:-:S02]  /*1370*/  FADD.FTZ R88, R201, R88 ;  /* 0x00000058c9587221 */ /* 0x000fc40000010000 */
[----:B------:R-:W-:Y:S02]  /*1380*/  FFMA.FTZ R104, R195, R201, R104 ;  /* 0x000000c9c3687223 */ /* 0x000fe40000010068 */
[----:B------:R-:W-:Y:S02]  /*1390*/  FADD.FTZ R213, -R221, R30 ;  /* 0x0000001eddd57221 */ /* 0x000fe40000010100 */
[----:B------:R-:W-:Y:S02]  /*13a0*/  FMUL.FTZ R201, R174, R211 ;  /* 0x000000d3aec97220 */ /* 0x000fe40000410000 */
[----:B------:R-:W-:Y:S02]  /*13b0*/  FMUL.FTZ R204, R150, R45 ;  /* 0x0000002d96cc7220 */ /* 0x000fe40000410000 */
[----:B------:R-:W-:Y:S02]  /*13c0*/  FADD.FTZ R29, R22, R203 ;  /* 0x000000cb161d7221 */ /* 0x000fe40000010000 */
[----:B------:R-:W-:Y:S01]  /*13d0*/  FFMA.FTZ R26, R200, R203, R26 ;  /* 0x000000cbc81a7223 */ /* 0x000fe2000001001a */
[----:B------:R-:W-:Y:S01]  /*13e0*/  PRMT R38, RZ, 0x7610, R38 ;  /* 0x00007610ff267816 */ /* 0x000fe20000000026 */
[----:B------:R-:W-:Y:S01]  /*13f0*/  FMUL.FTZ R206, R174, R213 ;  /* 0x000000d5aece7220 */ /* 0x000fe20000410000 */
[----:B------:R-:W-:Y:S01]  /*1400*/  PRMT R39, RZ, 0x7610, R39 ;  /* 0x00007610ff277816 */ /* 0x000fe20000000027 */
[----:B------:R-:W-:-:S02]  /*1410*/  FMUL.FTZ R205, R149, R34 ;  /* 0x0000002295cd7220 */ /* 0x000fc40000410000 */
[----:B------:R-:W-:Y:S02]  /*1420*/  FADD.FTZ R22, R29, R204 ;  /* 0x000000cc1d167221 */ /* 0x000fe40000010000 */
[----:B------:R-:W-:Y:S02]  /*1430*/  FFMA.FTZ R26, R201, R204, R26 ;  /* 0x000000ccc91a7223 */ /* 0x000fe4000001001a */
[----:B------:R-:W-:Y:S02]  /*1440*/  FADD.FTZ R29, R22, R205 ;  /* 0x000000cd161d7221 */ /* 0x000fe40000010000 */
[----:B------:R-:W-:Y:S01]  /*1450*/  FFMA.FTZ R26, R206, R205, R26 ;  /* 0x000000cdce1a7223 */ /* 0x000fe2000001001a */
[----:B------:R-:W-:Y:S01]  /*1460*/  PRMT R24, RZ, 0x7610, R41 ;  /* 0x00007610ff187816 */ /* 0x000fe20000000029 */
[C---:B------:R-:W-:Y:S02]  /*1470*/  FADD.FTZ R31, -R221.reuse, R180 ;  /* 0x000000b4dd1f7221 */ /* 0x040fe40000010100 */
[----:B------:R-:W-:-:S02]  /*1480*/  FADD.FTZ R23, -R221, R38 ;  /* 0x00000026dd177221 */ /* 0x000fc40000010100 */
[----:B------:R-:W-:Y:S01]  /*1490*/  FADD.FTZ R3, -R221, R39 ;  /* 0x00000027dd037221 */ /* 0x000fe20000010100 */
[--C-:B------:R-:W-:Y:S01]  /*14a0*/  PRMT R221, RZ, 0x5410, R40.reuse ;  /* 0x00005410ffdd7816 */ /* 0x100fe20000000028 */
[C---:B------:R-:W-:Y:S01]  /*14b0*/  FMUL.FTZ R46, R174.reuse, R27 ;  /* 0x0000001bae2e7220 */ /* 0x040fe20000410000 */
[----:B------:R-:W-:Y:S01]  /*14c0*/  PRMT R40, RZ, 0x7610, R40 ;  /* 0x00007610ff287816 */ /* 0x000fe20000000028 */
[----:B------:R-:W-:Y:S01]  /*14d0*/  FADD.FTZ R29, R29, R208 ;  /* 0x000000d01d1d7221 */ /* 0x000fe20000010000 */
[----:B------:R-:W-:Y:S01]  /*14e0*/  PRMT R25, RZ, 0x5410, R42 ;  /* 0x00005410ff197816 */ /* 0x000fe2000000002a */
[----:B------:R-:W-:Y:S01]  /*14f0*/  FFMA.FTZ R26, R207, R208, R26 ;  /* 0x000000d0cf1a7223 */ /* 0x000fe2000001001a */
[----:B------:R-:W-:Y:S01]  /*1500*/  PRMT R20, RZ, 0x7610, R42 ;  /* 0x00007610ff147816 */ /* 0x000fe2000000002a */
[----:B------:R-:W-:Y:S01]  /*1510*/  FADD.FTZ R84, R45, R84 ;  /* 0x000000542d547221 */ /* 0x000fe20000010000 */
[--C-:B------:R-:W-:Y:S01]  /*1520*/  PRMT R21, RZ, 0x5410, R43.reuse ;  /* 0x00005410ff157816 */ /* 0x100fe2000000002b */
[----:B------:R-:W-:Y:S01]  /*1530*/  FFMA.FTZ R100, R201, R45, R100 ;  /* 0x0000002dc9647223 */ /* 0x000fe20000010064 */
[----:B------:R-:W-:Y:S01]  /*1540*/  PRMT R2, RZ, 0x7610, R43 ;  /* 0x00007610ff027816 */ /* 0x000fe2000000002b */
[----:B------:R-:W-:-:S02]  /*1550*/  FMUL.FTZ R42, R174, R33 ;  /* 0x00000021ae2a7220 */ /* 0x000fc40000410000 */
[----:B------:R-:W-:Y:S02]  /*1560*/  FADD.FTZ R79, R24, R79 ;  /* 0x0000004f184f7221 */ /* 0x000fe40000010000 */
[-C--:B------:R-:W-:Y:S02]  /*1570*/  FFMA.FTZ R95, R46, R24.reuse, R95 ;  /* 0x000000182e5f7223 */ /* 0x080fe4000001005f */
[----:B------:R-:W-:Y:S01]  /*1580*/  FMUL.FTZ R45, R143, R24 ;  /* 0x000000188f2d7220 */ /* 0x000fe20000410000 */
[----:B------:R-:W-:Y:S01]  /*1590*/  PRMT R39, RZ, 0x5410, R41 ;  /* 0x00005410ff277816 */ /* 0x000fe20000000029 */
[----:B------:R-:W-:Y:S02]  /*15a0*/  FMUL.FTZ R44, R174, R219 ;  /* 0x000000dbae2c7220 */ /* 0x000fe40000410000 */
[----:B------:R-:W-:Y:S02]  /*15b0*/  FMUL.FTZ R43, R146, R221 ;  /* 0x000000dd922b7220 */ /* 0x000fe40000410000 */
[----:B------:R-:W-:-:S02]  /*15c0*/  FADD.FTZ R22, R29, R210 ;  /* 0x000000d21d167221 */ /* 0x000fc40000010000 */
[----:B------:R-:W-:Y:S02]  /*15d0*/  FFMA.FTZ R24, R209, R210, R26 ;  /* 0x000000d2d1187223 */ /* 0x000fe4000001001a */
[----:B------:R-:W-:Y:S02]  /*15e0*/  FADD.FTZ R81, R40, R81 ;  /* 0x0000005128517221 */ /* 0x000fe40000010000 */
[-C--:B------:R-:W-:Y:S02]  /*15f0*/  FFMA.FTZ R97, R42, R40.reuse, R97 ;  /* 0x000000282a617223 */ /* 0x080fe40000010061 */
[----:B------:R-:W-:Y:S02]  /*1600*/  FMUL.FTZ R41, R145, R40 ;  /* 0x0000002891297220 */ /* 0x000fe40000410000 */
[----:B------:R-:W-:Y:S02]  /*1610*/  FMUL.FTZ R40, R174, R31 ;  /* 0x0000001fae287220 */ /* 0x000fe40000410000 */
[----:B------:R-:W-:-:S02]  /*1620*/  FADD.FTZ R22, R22, R43 ;  /* 0x0000002b16167221 */ /* 0x000fc40000010000 */
[----:B------:R-:W-:Y:S02]  /*1630*/  FFMA.FTZ R24, R44, R43, R24 ;  /* 0x0000002b2c187223 */ /* 0x000fe40000010018 */
[----:B------:R-:W-:Y:S02]  /*1640*/  FADD.FTZ R78, R39, R78 ;  /* 0x0000004e274e7221 */ /* 0x000fe40000010000 */
[-C--:B------:R-:W-:Y:S02]  /*1650*/  FFMA.FTZ R94, R40, R39.reuse, R94 ;  /* 0x00000027285e7223 */ /* 0x080fe4000001005e */
        /* <DEDUP_REMOVED lines=9> */
[C---:B------:R-:W-:Y:S02]  /*16f0*/  FMUL.FTZ R176, R174.reuse, R23 ;  /* 0x00000017aeb07220 */ /* 0x040fe40000410000 */
[----:B------:R-:W-:Y:S02]  /*1700*/  FMUL.FTZ R47, R174, R47 ;  /* 0x0000002fae2f7220 */ /* 0x000fe40000410000 */
[----:B------:R-:W-:Y:S02]  /*1710*/  FMUL.FTZ R48, R142, R25 ;  /* 0x000000198e307220 */ /* 0x000fe40000410000 */
[----:B------:R-:W-:Y:S02]  /*1720*/  FADD.FTZ R23, R22, R45 ;  /* 0x0000002d16177221 */ /* 0x000fe40000010000 */
[----:B------:R-:W-:Y:S02]  /*1730*/  FFMA.FTZ R24, R46, R45, R24 ;  /* 0x0000002d2e187223 */ /* 0x000fe40000010018 */
        /* <DEDUP_REMOVED lines=13> */
[----:B------:R-:W-:Y:S02]  /*1810*/  FMUL.FTZ R177, R139, R2 ;  /* 0x000000028bb17220 */ /* 0x000fe40000410000 */
[----:B------:R-:W-:Y:S02]  /*1820*/  FMUL.FTZ R180, R174, R3 ;  /* 0x00000003aeb47220 */ /* 0x000fe40000410000 */
[----:B------:R-:W-:Y:S02]  /*1830*/  FADD.FTZ R20, R21, R178 ;  /* 0x000000b215147221 */ /* 0x000fe40000010000 */
[----:B------:R-:W-:Y:S01]  /*1840*/  FFMA.FTZ R24, R175, R178, R24 ;  /* 0x000000b2af187223 */ /* 0x000fe20000010018 */
[----:B------:R-:W-:Y:S01]  /*1850*/  MOV R38, 0x3f800000 ;  /* 0x3f80000000267802 */ /* 0x000fe20000000f00 */
[----:B------:R-:W-:Y:S01]  /*1860*/  FADD.FTZ R89, R32, R89 ;  /* 0x0000005920597221 */ /* 0x000fe20000010000 */
[----:B------:R-:W-:Y:S01]  /*1870*/  LOP3.LUT P2, RZ, R0, 0x1f, RZ, 0xc0, !PT ;  /* 0x0000001f00ff7812 */ /* 0x000fe2000784c0ff */
[----:B------:R-:W-:Y:S01]  /*1880*/  FFMA.FTZ R105, R196, R32, R105 ;  /* 0x00000020c4697223 */ /* 0x000fe20000010069 */
[----:B------:R-:W-:Y:S01]  /*1890*/  @P0 PRMT R38, RZ, 0x5410, R179 ;  /* 0x00005410ff260816 */ /* 0x000fe200000000b3 */
        /* <DEDUP_REMOVED lines=9> */
[----:B------:R-:W-:Y:S01]  /*1930*/  FFMA.FTZ R24, R180, R177, R24 ;  /* 0x000000b1b4187223 */ /* 0x000fe20000010018 */
[----:B------:R-:W-:Y:S05]  /*1940*/  BRA.DIV ~URZ, `(.L_x_234) ;  /* 0x00001b727f007947 */ /* 0x000fea000b800000 */
[----:B------:R0:W1:Y:S02]  /*1950*/  SHFL.DOWN PT, R20, R23, 0x10, 0x1f ;  /* 0x0a001f0017147f89 */ /* 0x00006400000e0000 */
.L_x_238:
        /* <DEDUP_REMOVED lines=18> */
.L_x_239:
[----:B------:R-:W-:Y:S01]  /*1a80*/  PLOP3.LUT P0, PT, PT, PT, PT, 0x80, 0x0 ;  /* 0x000000000000781c */ /* 0x000fe20003f0f070 */
[----:B-1----:R-:W-:Y:S01]  /*1a90*/  FADD.FTZ R3, R2, R25 ;  /* 0x0000001902037221 */ /* 0x002fe20000010000 */
[----:B------:R-:W-:Y:S01]  /*1aa0*/  @!P2 PLOP3.LUT P0, PT, P3, PT, PT, 0x80, 0x0 ;  /* 0x000000000000a81c */ /* 0x000fe20001f0f070 */
[----:B--2---:R-:W-:Y:S01]  /*1ab0*/  FADD.FTZ R2, R24, R23 ;  /* 0x0000001718027221 */ /* 0x004fe20000010000 */
[----:B------:R-:W-:Y:S01]  /*1ac0*/  SHF.R.U32.HI R20, RZ, 0x5, R0 ;  /* 0x00000005ff147819 */ /* 0x000fe20000011600 */
[----:B------:R-:W-:-:S03]  /*1ad0*/  ULDC.U8 UR6, c[0x0][0x1f0] ;  /* 0x00007c0000067ab9 */ /* 0x000fc60000000000 */
[C---:B------:R-:W-:Y:S02]  /*1ae0*/  @!P2 LOP3.LUT R21, R20.reuse, 0x7fffff8, RZ, 0xc0, !PT ;  /* 0x07fffff81415a812 */ /* 0x040fe400078ec0ff */
[----:B------:R-:W-:-:S04]  /*1af0*/  LOP3.LUT R211, R20, 0x7fffff8, RZ, 0xc0, !PT ;  /* 0x07fffff814d37812 */ /* 0x000fc800078ec0ff */
[----:B------:R-:W-:Y:S02]  /*1b00*/  @!P3 IADD3 R211, R211, 0x8, RZ ;  /* 0x00000008d3d3b810 */ /* 0x000fe40007ffe0ff */
[----:B------:R-:W-:Y:S02]  /*1b10*/  @!P0 IADD3 R21, R21, 0x8, RZ ;  /* 0x0000000815158810 */ /* 0x000fe40007ffe0ff */
[----:B------:R-:W-:Y:S01]  /*1b20*/  ISETP.NE.AND P0, PT, RZ, UR6, PT ;  /* 0x00000006ff007c0c */ /* 0x000fe2000bf05270 */
[----:B------:R-:W-:Y:S01]  /*1b30*/  WARPSYNC 0xffffffff ;  /* 0xffffffff00007948 */ /* 0x000fe20003800000 */
[----:B------:R-:W-:Y:S02]  /*1b40*/  @!P2 LOP3.LUT R179, R21, 0x7, R20, 0xf8, !PT ;  /* 0x0000000715b3a812 */ /* 0x000fe400078ef814 */
[----:B------:R-:W-:-:S03]  /*1b50*/  SHF.L.U32 R211, R211, 0x3, RZ ;  /* 0x00000003d3d37819 */ /* 0x000fc600000006ff */
[----:B------:R1:W-:Y:S04]  /*1b60*/  @!P2 STS.64 [R179.X8+0x6000], R2 ;  /* 0x00600002b300a388 */ /* 0x0003e80000008a00 */
[----:B------:R-:W-:Y:S01]  /*1b70*/  BAR.SYNC.DEFER_BLOCKING 0x0 ;  /* 0x0000000000007b1d */ /* 0x000fe20000010000 */
[----:B-1---5:R-:W-:-:S05]  /*1b80*/  @P1 PRMT R2, RZ, 0x5410, R7 ;  /* 0x00005410ff021816 */ /* 0x022fca0000000007 */
[----:B0-----:R-:W0:Y:S04]  /*1b90*/  LDS.128 R20, [R211+0x6000] ;  /* 0x00600000d3147984 */ /* 0x001e280000000c00 */
[----:B------:R-:W1:Y:S04]  /*1ba0*/  LDS.128 R24, [R211+0x6010] ;  /* 0x00601000d3187984 */ /* 0x000e680000000c00 */
[----:B------:R-:W2:Y:S04]  /*1bb0*/  LDS.128 R28, [R211+0x6020] ;  /* 0x00602000d31c7984 */ /* 0x000ea80000000c00 */
[----:B------:R-:W3:Y:S01]  /*1bc0*/  LDS.128 R32, [R211+0x6030] ;  /* 0x00603000d3207984 */ /* 0x000ee20000000c00 */
[----:B0-----:R-:W-:-:S02]  /*1bd0*/  FADD.FTZ R213, RZ, R20 ;  /* 0x00000014ffd57221 */ /* 0x001fc40000010000 */
[----:B------:R-:W-:Y:S02]  /*1be0*/  FADD.FTZ R20, RZ, R21 ;  /* 0x00000015ff147221 */ /* 0x000fe40000010000 */
[----:B------:R-:W-:Y:S02]  /*1bf0*/  FADD.FTZ R213, R22, R213 ;  /* 0x000000d516d57221 */ /* 0x000fe40000010000 */
[----:B------:R-:W-:Y:S02]  /*1c00*/  FADD.FTZ R20, R23, R20 ;  /* 0x0000001417147221 */ /* 0x000fe40000010000 */
        /* <DEDUP_REMOVED lines=19> */
[----:B------:R-:W-:Y:S02]  /*1d40*/  FADD.FTZ R191, R191, -R192 ;  /* 0x800000c0bfbf7221 */ /* 0x000fe40000010000 */
[----:B------:R-:W-:Y:S02]  /*1d50*/  FADD.FTZ R193, R193, -R194 ;  /* 0x800000c2c1c17221 */ /* 0x000fe40000010000 */
[----:B------:R-:W-:Y:S02]  /*1d60*/  FMUL.FTZ R191, R174, R191 ;  /* 0x000000bfaebf7220 */ /* 0x000fe40000410000 */
[----:B------:R-:W-:-:S02]  /*1d70*/  FFMA.FTZ R37, R37, R212, R179 ;  /* 0x000000d425257223 */ /* 0x000fc400000100b3 */
[----:B------:R-:W-:Y:S01]  /*1d80*/  @P1 FADD.FTZ R191, R191, R2 ;  /* 0x00000002bfbf1221 */ /* 0x000fe20000010000 */
[----:B------:R-:W-:Y:S01]  /*1d90*/  @P1 PRMT R2, RZ, 0x7610, R7 ;  /* 0x00007610ff021816 */ /* 0x000fe20000000007 */
[----:B------:R-:W-:Y:S02]  /*1da0*/  FMUL.FTZ R193, R174, R193 ;  /* 0x000000c1aec17220 */ /* 0x000fe40000410000 */
[----:B------:R-:W-:Y:S01]  /*1db0*/  FADD.FTZ R37, R182, -R37 ;  /* 0x80000025b6257221 */ /* 0x000fe20000010000 */
[----:B------:R-:W-:Y:S01]  /*1dc0*/  @P0 F2FP.BF16.PACK_AB R22, RZ, R191 ;  /* 0x000000bfff16023e */ /* 0x000fe200000010ff */
[-C--:B------:R-:W-:Y:S02]  /*1dd0*/  FFMA.FTZ R36, R36, R212.reuse, R179 ;  /* 0x000000d424247223 */ /* 0x080fe400000100b3 */
        /* <DEDUP_REMOVED lines=9> */
[----:B------:R-:W-:Y:S01]  /*1e70*/  FMUL.FTZ R3, R174, R181 ;  /* 0x000000b5ae037220 */ /* 0x000fe20000410000 */
[----:B------:R-:W-:Y:S01]  /*1e80*/  HFMA2.MMA R181, -RZ, RZ, 0, 9.5367431640625e-07 ;  /* 0x00000010ffb57435 */ /* 0x000fe200000001ff */
[-CC-:B------:R-:W-:Y:S02]  /*1e90*/  FFMA.FTZ R186, R186, R212.reuse, R179.reuse ;  /* 0x000000d4baba7223 */ /* 0x180fe400000100b3 */
[----:B------:R-:W-:Y:S02]  /*1ea0*/  FADD.FTZ R185, R185, -R184 ;  /* 0x800000b8b9b97221 */ /* 0x000fe40000010000 */
[----:B------:R-:W-:Y:S02]  /*1eb0*/  FFMA.FTZ R183, R183, R212, R179 ;  /* 0x000000d4b7b77223 */ /* 0x000fe400000100b3 */
[----:B------:R-:W-:Y:S01]  /*1ec0*/  @P1 FADD.FTZ R3, R3, R2 ;  /* 0x0000000203031221 */ /* 0x000fe20000010000 */
[----:B------:R-:W-:Y:S01]  /*1ed0*/  @P1 PRMT R2, RZ, 0x5410, R5 ;  /* 0x00005410ff021816 */ /* 0x000fe20000000005 */
[----:B------:R-:W-:-:S02]  /*1ee0*/  FADD.FTZ R21, R187, -R186 ;  /* 0x800000babb157221 */ /* 0x000fc40000010000 */
[----:B------:R-:W-:Y:S01]  /*1ef0*/  FMUL.FTZ R187, R174, R185 ;  /* 0x000000b9aebb7220 */ /* 0x000fe20000410000 */
[----:B------:R-:W-:Y:S01]  /*1f00*/  @P0 F2FP.BF16.PACK_AB R24, RZ, R3 ;  /* 0x00000003ff18023e */ /* 0x000fe200000010ff */
[----:B------:R-:W-:Y:S02]  /*1f10*/  FADD.FTZ R183, R188, -R183 ;  /* 0x800000b7bcb77221 */ /* 0x000fe40000010000 */
[----:B------:R-:W-:Y:S01]  /*1f20*/  @P1 FADD.FTZ R187, R187, R2 ;  /* 0x00000002bbbb1221 */ /* 0x000fe20000010000 */
[----:B------:R-:W-:Y:S01]  /*1f30*/  @P1 PRMT R2, RZ, 0x7610, R5 ;  /* 0x00007610ff021816 */ /* 0x000fe20000000005 */
[----:B------:R-:W-:Y:S02]  /*1f40*/  FMUL.FTZ R23, R174, R183 ;  /* 0x000000b7ae177220 */ /* 0x000fe40000410000 */
[----:B------:R-:W-:Y:S01]  /*1f50*/  FFMA.FTZ R190, R190, R212, R179 ;  /* 0x000000d4bebe7223 */ /* 0x000fe200000100b3 */
[----:B------:R-:W-:Y:S01]  /*1f60*/  @P0 F2FP.BF16.PACK_AB R20, RZ, R187 ;  /* 0x000000bbff14023e */ /* 0x000fe200000010ff */
[----:B------:R-:W-:Y:S01]  /*1f70*/  @P1 FADD.FTZ R23, R23, R2 ;  /* 0x0000000217171221 */ /* 0x000fe20000010000 */
[----:B------:R-:W-:Y:S01]  /*1f80*/  @P1 PRMT R2, RZ, 0x5410, R6 ;  /* 0x00005410ff021816 */ /* 0x000fe20000000006 */
[----:B------:R-:W-:Y:S01]  /*1f90*/  FADD.FTZ R25, R189, -R190 ;  /* 0x800000bebd197221 */ /* 0x000fe20000010000 */
[----:B------:R-:W-:Y:S01]  /*1fa0*/  @P0 PRMT R17, R20, 0x7610, R17 ;  /* 0x0000761014110816 */ /* 0x000fe20000000011 */
[----:B------:R-:W-:-:S02]  /*1fb0*/  FMUL.FTZ R189, R174, R21 ;  /* 0x00000015aebd7220 */ /* 0x000fc40000410000 */
[-C--:B------:R-:W-:Y:S02]  /*1fc0*/  FFMA.FTZ R195, R195, R212.reuse, R179 ;  /* 0x000000d4c3c37223 */ /* 0x080fe400000100b3 */
[----:B------:R-:W-:Y:S01]  /*1fd0*/  @P1 FADD.FTZ R189, R189, R2 ;  /* 0x00000002bdbd1221 */ /* 0x000fe20000010000 */
[----:B------:R-:W-:Y:S01]  /*1fe0*/  @P1 PRMT R2, RZ, 0x7610, R6 ;  /* 0x00007610ff021816 */ /* 0x000fe20000000006 */
[----:B------:R-:W-:Y:S01]  /*1ff0*/  FMUL.FTZ R27, R174, R25 ;  /* 0x00000019ae1b7220 */ /* 0x000fe20000410000 */
[----:B------:R-:W-:Y:S01]  /*2000*/  @P0 F2FP.BF16.PACK_AB R25, RZ, R23 ;  /* 0x00000017ff19023e */ /* 0x000fe200000010ff */
[----:B------:R-:W-:Y:S01]  /*2010*/  FADD.FTZ R195, R198, -R195 ;  /* 0x800000c3c6c37221 */ /* 0x000fe20000010000 */
[----:B------:R-:W-:Y:S01]  /*2020*/  @P0 F2FP.BF16.PACK_AB R21, RZ, R189 ;  /* 0x000000bdff15023e */ /* 0x000fe200000010ff */
[-CC-:B------:R-:W-:Y:S02]  /*2030*/  FFMA.FTZ R196, R196, R212.reuse, R179.reuse ;  /* 0x000000d4c4c47223 */ /* 0x180fe400000100b3 */
        /* <DEDUP_REMOVED lines=9> */
[----:B------:R-:W-:Y:S02]  /*20d0*/  FMUL.FTZ R199, R174, R199 ;  /* 0x000000c7aec77220 */ /* 0x000fe40000410000 */
[----:B------:R-:W-:Y:S02]  /*20e0*/  FADD.FTZ R197, R202, -R197 ;  /* 0x800000c5cac57221 */ /* 0x000fe40000010000 */
[----:B------:R-:W-:Y:S01]  /*20f0*/  @P1 FADD.FTZ R199, R199, R2 ;  /* 0x00000002c7c71221 */ /* 0x000fe20000010000 */
[----:B------:R-:W-:Y:S01]  /*2100*/  @P1 PRMT R2, RZ, 0x5410, R9 ;  /* 0x00005410ff021816 */ /* 0x000fe20000000009 */
[----:B------:R-:W-:Y:S02]  /*2110*/  FMUL.FTZ R197, R174, R197 ;  /* 0x000000c5aec57220 */ /* 0x000fe40000410000 */
[----:B------:R-:W-:-:S02]  /*2120*/  FMUL.FTZ R185, R37, R38 ;  /* 0x0000002625b97220 */ /* 0x000fc40000410000 */
[----:B------:R-:W-:Y:S01]  /*2130*/  @P1 FADD.FTZ R197, R197, R2 ;  /* 0x00000002c5c51221 */ /* 0x000fe20000010000 */
[----:B------:R-:W-:Y:S01]  /*2140*/  @P0 F2FP.BF16.PACK_AB R2, RZ, R37 ;  /* 0x00000025ff02023e */ /* 0x000fe200000010ff */
[-C--:B------:R-:W-:Y:S02]  /*2150*/  FMUL.FTZ R184, R3, R38.reuse ;  /* 0x0000002603b87220 */ /* 0x080fe40000410000 */
[-C--:B------:R-:W-:Y:S01]  /*2160*/  FMUL.FTZ R187, R187, R38.reuse ;  /* 0x00000026bbbb7220 */ /* 0x080fe20000410000 */
[----:B------:R-:W-:Y:S01]  /*2170*/  @P0 PRMT R16, R2, 0x7610, R16 ;  /* 0x0000761002100816 */ /* 0x000fe20000000010 */
[-C--:B------:R-:W-:Y:S02]  /*2180*/  FMUL.FTZ R186, R23, R38.reuse ;  /* 0x0000002617ba7220 */ /* 0x080fe40000410000 */
[-C--:B------:R-:W-:Y:S02]  /*2190*/  FMUL.FTZ R183, R191, R38.reuse ;  /* 0x00000026bfb77220 */ /* 0x080fe40000410000 */
[----:B------:R-:W-:-:S02]  /*21a0*/  FMUL.FTZ R182, R193, R38 ;  /* 0x00000026c1b67220 */ /* 0x000fc40000410000 */
[-C--:B------:R-:W-:Y:S02]  /*21b0*/  FMUL.FTZ R189, R189, R38.reuse ;  /* 0x00000026bdbd7220 */ /* 0x080fe40000410000 */
[----:B------:R-:W-:Y:S02]  /*21c0*/  FMUL.FTZ R188, R27, R38 ;  /* 0x000000261bbc7220 */ /* 0x000fe40000410000 */
[----:B------:R-:W-:Y:S02]  /*21d0*/  FMUL.FTZ R28, R138, R185 ;  /* 0x000000b98a1c7220 */ /* 0x000fe40000410000 */
[----:B------:R-:W-:Y:S02]  /*21e0*/  FMUL.FTZ R29, R136, R187 ;  /* 0x000000bb881d7220 */ /* 0x000fe40000410000 */
[----:B------:R-:W-:Y:S02]  /*21f0*/  FMUL.FTZ R2, R135, R186 ;  /* 0x000000ba87027220 */ /* 0x000fe40000410000 */
[----:B------:R-:W-:-:S02]  /*2200*/  FMUL.FTZ R3, R137, R184 ;  /* 0x000000b889037220 */ /* 0x000fc40000410000 */
[----:B------:R-:W-:Y:S02]  /*2210*/  FMUL.FTZ R31, R132, R183 ;  /* 0x000000b7841f7220 */ /* 0x000fe40000410000 */
[----:B------:R-:W-:Y:S02]  /*2220*/  FMUL.FTZ R22, R131, R182 ;  /* 0x000000b683167220 */ /* 0x000fe40000410000 */
[----:B------:R-:W-:Y:S02]  /*2230*/  FMUL.FTZ R30, R134, R189 ;  /* 0x000000bd861e7220 */ /* 0x000fe40000410000 */
[----:B------:R-:W-:Y:S01]  /*2240*/  FMUL.FTZ R27, R133, R188 ;  /* 0x000000bc851b7220 */ /* 0x000fe20000410000 */
[----:B------:R-:W-:Y:S01]  /*2250*/  @P0 PRMT R19, R19, 0x5410, R32 ;  /* 0x0000541013130816 */ /* 0x000fe20000000020 */
[----:B------:R-:W-:Y:S01]  /*2260*/  IMAD.WIDE.U32 R20, R172, R181, c[0x0][0x170] ;  /* 0x00005c00ac147625 */ /* 0x000fe200078e00b5 */
[----:B------:R-:W-:Y:S02]  /*2270*/  F2FP.BF16.PACK_AB R29, R2, R29 ;  /* 0x0000001d021d723e */ /* 0x000fe400000010ff */
[----:B------:R-:W-:Y:S01]  /*2280*/  F2FP.BF16.PACK_AB R28, R3, R28 ;  /* 0x0000001c031c723e */ /* 0x000fe200000010ff */
[----:B------:R-:W-:Y:S01]  /*2290*/  FFMA.FTZ R200, R200, R212, R179 ;  /* 0x000000d4c8c87223 */ /* 0x000fe200000100b3 */
[----:B------:R-:W-:Y:S01]  /*22a0*/  @P0 PRMT R16, R16, 0x5410, R24 ;  /* 0x0000541010100816 */ /* 0x000fe20000000018 */
[----:B------:R-:W-:Y:S01]  /*22b0*/  @P0 IMAD.WIDE.U32 R32, R172, R181, c[0x0][0x258] ;  /* 0x00009600ac200625 */ /* 0x000fe200078e00b5 */
[----:B------:R-:W-:-:S02]  /*22c0*/  @P0 PRMT R17, R17, 0x5410, R25 ;  /* 0x0000541011110816 */ /* 0x000fc40000000019 */
[----:B------:R-:W-:Y:S01]  /*22d0*/  @P0 PRMT R18, R18, 0x5410, R26 ;  /* 0x0000541012120816 */ /* 0x000fe2000000001a */
[----:B------:R-:W-:Y:S01]  /*22e0*/  IMAD.WIDE.U32 R2, R172, R181, c[0x0][0x248] ;  /* 0x00009200ac027625 */ /* 0x000fe200078e00b5 */
[----:B------:R-:W-:Y:S02]  /*22f0*/  F2FP.BF16.PACK_AB R31, R22, R31 ;  /* 0x0000001f161f723e */ /* 0x000fe400000010ff */
[----:B------:R-:W-:Y:S01]  /*2300*/  F2FP.BF16.PACK_AB R30, R27, R30 ;  /* 0x0000001e1b1e723e */ /* 0x000fe200000010ff */
[----:B------:R-:W-:Y:S01]  /*2310*/  FADD.FTZ R203, R203, -R200 ;  /* 0x800000c8cbcb7221 */ /* 0x000fe20000010000 */
[----:B------:R-:W2:Y:S01]  /*2320*/  LDG.E.128 R20, [R20.64] ;  /* 0x0000000414147981 */ /* 0x000ea2000c1e1d00 */
[-CC-:B------:R-:W-:Y:S02]  /*2330*/  FFMA.FTZ R201, R201, R212.reuse, R179.reuse ;  /* 0x000000d4c9c97223 */ /* 0x180fe400000100b3 */
[----:B------:R-:W-:Y:S01]  /*2340*/  FFMA.FTZ R206, R206, R212, R179 ;  /* 0x000000d4cece7223 */ /* 0x000fe200000100b3 */
[----:B------:R-:W-:Y:S01]  /*2350*/  @P0 STG.E.128 [R32.64], R16 ;  /* 0x0000001020000986 */ /* 0x000fe2000c101d04 */
[----:B------:R-:W-:-:S02]  /*2360*/  FMUL.FTZ R203, R174, R203 ;  /* 0x000000cbaecb7220 */ /* 0x000fc40000410000 */
[----:B------:R-:W-:Y:S01]  /*2370*/  FADD.FTZ R201, R204, -R201 ;  /* 0x800000c9ccc97221 */ /* 0x000fe20000010000 */
[----:B------:R0:W-:Y:S01]  /*2380*/  STG.E.128 [R2.64], R28 ;  /* 0x0000001c02007986 */ /* 0x0001e2000c101d04 */
[----:B------:R-:W-:Y:S02]  /*2390*/  FADD.FTZ R205, R205, -R206 ;  /* 0x800000cecdcd7221 */ /* 0x000fe40000010000 */
[C---:B------:R-:W-:Y:S02]  /*23a0*/  FMUL.FTZ R201, R174.reuse, R201 ;  /* 0x000000c9aec97220 */ /* 0x040fe40000410000 */
[-CC-:B------:R-:W-:Y:S02]  /*23b0*/  FFMA.FTZ R207, R207, R212.reuse, R179.reuse ;  /* 0x000000d4cfcf7223 */ /* 0x180fe400000100b3 */
[----:B------:R-:W-:Y:S01]  /*23c0*/  FFMA.FTZ R209, R209, R212, R179 ;  /* 0x000000d4d1d17223 */ /* 0x000fe200000100b3 */
[----:B0-----:R-:W-:Y:S01]  /*23d0*/  @P1 PRMT R2, RZ, 0x7610, R9 ;  /* 0x00007610ff021816 */ /* 0x001fe20000000009 */
[----:B------:R-:W-:-:S02]  /*23e0*/  FMUL.FTZ R205, R174, R205 ;  /* 0x000000cdaecd7220 */ /* 0x000fc40000410000 */
[----:B------:R-:W-:Y:S02]  /*23f0*/  FADD.FTZ R207, R208, -R207 ;  /* 0x800000cfd0cf7221 */ /* 0x000fe40000010000 */
[----:B------:R-:W-:Y:S01]  /*2400*/  @P1 FADD.FTZ R203, R203, R2 ;  /* 0x00000002cbcb1221 */ /* 0x000fe20000010000 */
[----:B------:R-:W-:Y:S01]  /*2410*/  @P1 PRMT R2, RZ, 0x5410, R10 ;  /* 0x00005410ff021816 */ /* 0x000fe2000000000a */
[----:B------:R-:W-:-:S04]  /*2420*/  IMAD.WIDE.U32 R24, R173, R181, c[0x0][0x170] ;  /* 0x00005c00ad187625 */ /* 0x000fc800078e00b5 */
[----:B------:R-:W-:Y:S01]  /*2430*/  @P1 FADD.FTZ R201, R201, R2 ;  /* 0x00000002c9c91221 */ /* 0x000fe20000010000 */
[----:B------:R-:W-:Y:S01]  /*2440*/  @P1 PRMT R2, RZ, 0x7610, R10 ;  /* 0x00007610ff021816 */ /* 0x000fe2000000000a */
[----:B------:R-:W-:Y:S01]  /*2450*/  FMUL.FTZ R207, R174, R207 ;  /* 0x000000cfaecf7220 */ /* 0x000fe20000410000 */
[----:B------:R-:W3:Y:S01]  /*2460*/  LDG.E.128 R24, [R24.64] ;  /* 0x0000000418187981 */ /* 0x000ee2000c1e1d00 */
[----:B------:R-:W-:Y:S02]  /*2470*/  FADD.FTZ R209, R210, -R209 ;  /* 0x800000d1d2d17221 */ /* 0x000fe40000010000 */
[----:B------:R-:W-:Y:S01]  /*2480*/  @P1 FADD.FTZ R205, R205, R2 ;  /* 0x00000002cdcd1221 */ /* 0x000fe20000010000 */
[----:B------:R-:W-:Y:S01]  /*2490*/  @P1 PRMT R2, RZ, 0x5410, R11 ;  /* 0x00005410ff021816 */ /* 0x000fe2000000000b */
[----:B------:R-:W-:-:S04]  /*24a0*/  FMUL.FTZ R209, R174, R209 ;  /* 0x000000d1aed17220 */ /* 0x000fc80000410000 */
[----:B------:R-:W-:Y:S01]  /*24b0*/  @P1 FADD.FTZ R207, R207, R2 ;  /* 0x00000002cfcf1221 */ /* 0x000fe20000010000 */
[----:B------:R-:W-:Y:S02]  /*24c0*/  @P1 PRMT R2, RZ, 0x7610, R11 ;  /* 0x00007610ff021816 */ /* 0x000fe4000000000b */
[----:B------:R-:W-:Y:S01]  /*24d0*/  @P0 F2FP.BF16.PACK_AB R28, RZ, R197 ;  /* 0x000000c5ff1c023e */ /* 0x000fe200000010ff */
[-C--:B------:R-:W-:Y:S02]  /*24e0*/  FMUL.FTZ R191, R195, R38.reuse ;  /* 0x00000026c3bf7220 */ /* 0x080fe40000410000 */
[----:B------:R-:W-:Y:S01]  /*24f0*/  @P1 FADD.FTZ R209, R209, R2 ;  /* 0x00000002d1d11221 */ /* 0x000fe20000010000 */
[----:B------:R-:W-:Y:S01]  /*2500*/  @P0 F2FP.BF16.PACK_AB R2, RZ, R195 ;  /* 0x000000c3ff02023e */ /* 0x000fe200000010ff */
[-C--:B------:R-:W-:Y:S01]  /*2510*/  FMUL.FTZ R190, R199, R38.reuse ;  /* 0x00000026c7be7220 */ /* 0x080fe20000410000 */
[----:B------:R-:W-:Y:S01]  /*2520*/  @P0 PRMT R17, R28, 0x7610, R17 ;  /* 0x000076101c110816 */ /* 0x000fe20000000011 */
[-C--:B------:R-:W-:Y:S01]  /*2530*/  FMUL.FTZ R193, R197, R38.reuse ;  /* 0x00000026c5c17220 */ /* 0x080fe20000410000 */
[----:B------:R-:W-:Y:S01]  /*2540*/  @P0 F2FP.BF16.PACK_AB R30, RZ, R201 ;  /* 0x000000c9ff1e023e */ /* 0x000fe200000010ff */
[-C--:B------:R-:W-:Y:S01]  /*2550*/  FMUL.FTZ R192, R203, R38.reuse ;  /* 0x00000026cbc07220 */ /* 0x080fe20000410000 */
[----:B------:R-:W-:Y:S01]  /*2560*/  @P0 F2FP.BF16.PACK_AB R36, RZ, R207 ;  /* 0x000000cfff24023e */ /* 0x000fe200000010ff */
[-C--:B------:R-:W-:Y:S01]  /*2570*/  FMUL.FTZ R195, R201, R38.reuse ;  /* 0x00000026c9c37220 */ /* 0x080fe20000410000 */
[----:B------:R-:W-:Y:S01]  /*2580*/  IADD3 R28, R172, 0x100, RZ ;  /* 0x00000100ac1c7810 */ /* 0x000fe20007ffe0ff */
[----:B------:R-:W-:-:S02]  /*2590*/  FMUL.FTZ R194, R205, R38 ;  /* 0x00000026cdc27220 */ /* 0x000fc40000410000 */
[-C--:B------:R-:W-:Y:S02]  /*25a0*/  FMUL.FTZ R197, R207, R38.reuse ;  /* 0x00000026cfc57220 */ /* 0x080fe40000410000 */
[----:B------:R-:W-:Y:S01]  /*25b0*/  FMUL.FTZ R196, R209, R38 ;  /* 0x00000026d1c47220 */ /* 0x000fe20000410000 */
[----:B------:R-:W-:Y:S01]  /*25c0*/  @P0 F2FP.BF16.PACK_AB R3, RZ, R199 ;  /* 0x000000c7ff03023e */ /* 0x000fe200000010ff */
[----:B------:R-:W-:Y:S01]  /*25d0*/  FMUL.FTZ R32, R130, R191 ;  /* 0x000000bf82207220 */ /* 0x000fe20000410000 */
[----:B------:R-:W-:Y:S01]  /*25e0*/  @P0 PRMT R16, R2, 0x7610, R16 ;  /* 0x0000761002100816 */ /* 0x000fe20000000010 */
[----:B------:R-:W-:Y:S01]  /*25f0*/  FMUL.FTZ R37, R129, R190 ;  /* 0x000000be81257220 */ /* 0x000fe20000410000 */
[----:B------:R-:W-:Y:S01]  /*2600*/  @P0 F2FP.BF16.PACK_AB R29, RZ, R203 ;  /* 0x000000cbff1d023e */ /* 0x000fe200000010ff */
[----:B------:R-:W-:Y:S01]  /*2610*/  FMUL.FTZ R33, R128, R193 ;  /* 0x000000c180217220 */ /* 0x000fe20000410000 */
[----:B------:R-:W-:Y:S01]  /*2620*/  @P0 F2FP.BF16.PACK_AB R31, RZ, R205 ;  /* 0x000000cdff1f023e */ /* 0x000fe200000010ff */
[----:B------:R-:W-:Y:S01]  /*2630*/  FMUL.FTZ R34, R126, R195 ;  /* 0x000000c37e227220 */ /* 0x000fe20000410000 */
[----:B------:R-:W-:Y:S01]  /*2640*/  @P0 F2FP.BF16.PACK_AB R209, RZ, R209 ;  /* 0x000000d1ffd1023e */ /* 0x000fe200000010ff */
[----:B------:R-:W-:Y:S01]  /*2650*/  FMUL.FTZ R35, R124, R197 ;  /* 0x000000c57c237220 */ /* 0x000fe20000410000 */
[----:B------:R-:W-:Y:S01]  /*2660*/  @P0 PRMT R18, R30, 0x7610, R18 ;  /* 0x000076101e120816 */ /* 0x000fe20000000012 */
[----:B------:R-:W-:Y:S01]  /*2670*/  FMUL.FTZ R200, R123, R196 ;  /* 0x000000c47bc87220 */ /* 0x000fe20000410000 */
[----:B------:R-:W-:Y:S01]  /*2680*/  @P0 PRMT R19, R36, 0x7610, R19 ;  /* 0x0000761024130816 */ /* 0x000fe20000000013 */
[----:B------:R-:W-:Y:S01]  /*2690*/  FMUL.FTZ R199, R125, R194 ;  /* 0x000000c27dc77220 */ /* 0x000fe20000410000 */
[----:B------:R-:W-:Y:S01]  /*26a0*/  LEA R2, P2, R28, c[0x0][0x248], 0x4 ;  /* 0x000092001c027a11 */ /* 0x000fe200078420ff */
[----:B------:R-:W-:Y:S01]  /*26b0*/  FMUL.FTZ R198, R127, R192 ;  /* 0x000000c07fc67220 */ /* 0x000fe20000410000 */
[----:B------:R-:W-:-:S02]  /*26c0*/  IADD3 R172, R172, 0x200, RZ ;  /* 0x00000200acac7810 */ /* 0x000fc40007ffe0ff */
[----:B------:R-:W-:Y:S01]  /*26d0*/  F2FP.BF16.PACK_AB R32, R37, R32 ;  /* 0x000000202520723e */ /* 0x000fe200000010ff */
[-C--:B------:R-:W-:Y:S01]  /*26e0*/  @P0 IMAD.WIDE.U32 R36, R173, R181.reuse, c[0x0][0x258] ;  /* 0x00009600ad240625 */ /* 0x080fe200078e00b5 */
[----:B------:R-:W-:Y:S02]  /*26f0*/  @P0 PRMT R16, R16, 0x5410, R3 ;  /* 0x0000541010100816 */ /* 0x000fe40000000003 */
[----:B------:R-:W-:Y:S02]  /*2700*/  @P0 PRMT R17, R17, 0x5410, R29 ;  /* 0x0000541011110816 */ /* 0x000fe4000000001d */
[----:B------:R-:W-:Y:S01]  /*2710*/  LEA.HI.X R3, R28, c[0x0][0x24c], RZ, 0x4, P2 ;  /* 0x000093001c037a11 */ /* 0x000fe200010f24ff */
[----:B------:R-:W-:Y:S01]  /*2720*/  IMAD.WIDE.U32 R28, R172, R181, c[0x0][0x170] ;  /* 0x00005c00ac1c7625 */ /* 0x000fe200078e00b5 */
[----:B------:R-:W-:Y:S02]  /*2730*/  @P0 PRMT R18, R18, 0x5410, R31 ;  /* 0x0000541012120816 */ /* 0x000fe4000000001f */
[----:B------:R-:W-:-:S02]  /*2740*/  @P0 PRMT R19, R19, 0x5410, R209 ;  /* 0x0000541013130816 */ /* 0x000fc400000000d1 */
[----:B------:R-:W-:Y:S02]  /*2750*/  F2FP.BF16.PACK_AB R35, R200, R35 ;  /* 0x00000023c823723e */ /* 0x000fe400000010ff */
[----:B------:R-:W-:Y:S02]  /*2760*/  F2FP.BF16.PACK_AB R34, R199, R34 ;  /* 0x00000022c722723e */ /* 0x000fe400000010ff */
[----:B------:R-:W-:Y:S01]  /*2770*/  F2FP.BF16.PACK_AB R33, R198, R33 ;  /* 0x00000021c621723e */ /* 0x000fe200000010ff */
[----:B------:R-:W-:Y:S04]  /*2780*/  @P0 STG.E.128 [R36.64], R16 ;  /* 0x0000001024000986 */ /* 0x000fe8000c101d04 */
[----:B------:R0:W-:Y:S04]  /*2790*/  STG.E.128 [R2.64], R32 ;  /* 0x0000002002007986 */ /* 0x0001e8000c101d04 */
[----:B------:R-:W4:Y:S01]  /*27a0*/  LDG.E.128 R28, [R28.64] ;  /* 0x000000041c1c7981 */ /* 0x000f22000c1e1d00 */
[----:B------:R-:W-:-:S02]  /*27b0*/  FFMA.FTZ R44, R44, R212, R179 ;  /* 0x000000d42c2c7223 */ /* 0x000fc400000100b3 */
[-CC-:B------:R-:W-:Y:S02]  /*27c0*/  FFMA.FTZ R42, R42, R212.reuse, R179.reuse ;  /* 0x000000d42a2a7223 */ /* 0x180fe400000100b3 */
[----:B------:R-:W-:Y:S02]  /*27d0*/  FADD.FTZ R43, R43, -R44 ;  /* 0x8000002c2b2b7221 */ /* 0x000fe40000010000 */
[----:B------:R-:W-:Y:S02]  /*27e0*/  FADD.FTZ R41, R41, -R42 ;  /* 0x8000002a29297221 */ /* 0x000fe40000010000 */
[----:B------:R-:W-:Y:S01]  /*27f0*/  FMUL.FTZ R43, R174, R43 ;  /* 0x0000002bae2b7220 */ /* 0x000fe20000410000 */
[----:B0-----:R-:W-:Y:S01]  /*2800*/  @P1 PRMT R2, RZ, 0x5410, R12 ;  /* 0x00005410ff021816 */ /* 0x001fe2000000000c */
[----:B------:R-:W-:Y:S02]  /*2810*/  FFMA.FTZ R40, R40, R212, R179 ;  /* 0x000000d428287223 */ /* 0x000fe400000100b3 */
[----:B------:R-:W-:-:S02]  /*2820*/  FMUL.FTZ R41, R174, R41 ;  /* 0x00000029ae297220 */ /* 0x000fc40000410000 */
[----:B------:R-:W-:Y:S01]  /*2830*/  @P1 FADD.FTZ R43, R43, R2 ;  /* 0x000000022b2b1221 */ /* 0x000fe20000010000 */
[----:B------:R-:W-:Y:S01]  /*2840*/  @P1 PRMT R2, RZ, 0x7610, R12 ;  /* 0x00007610ff021816 */ /* 0x000fe2000000000c */
[----:B------:R-:W-:Y:S02]  /*2850*/  FADD.FTZ R39, R39, -R40 ;  /* 0x8000002827277221 */ /* 0x000fe40000010000 */
[----:B------:R-:W-:Y:S02]  /*2860*/  FFMA.FTZ R46, R46, R212, R179 ;  /* 0x000000d42e2e7223 */ /* 0x000fe400000100b3 */
[----:B------:R-:W-:Y:S01]  /*2870*/  @P1 FADD.FTZ R41, R41, R2 ;  /* 0x0000000229291221 */ /* 0x000fe20000010000 */
[----:B------:R-:W-:Y:S01]  /*2880*/  @P1 PRMT R2, RZ, 0x5410, R13 ;  /* 0x00005410ff021816 */ /* 0x000fe2000000000d */
[----:B------:R-:W-:Y:S02]  /*2890*/  FMUL.FTZ R39, R174, R39 ;  /* 0x00000027ae277220 */ /* 0x000fe40000410000 */
[----:B------:R-:W-:-:S02]  /*28a0*/  FADD.FTZ R45, R45, -R46 ;  /* 0x8000002e2d2d7221 */ /* 0x000fc40000010000 */
[-C--:B------:R-:W-:Y:S02]  /*28b0*/  FFMA.FTZ R47, R47, R212.reuse, R179 ;  /* 0x000000d42f2f7223 */ /* 0x080fe400000100b3 */
[----:B------:R-:W-:Y:S01]  /*28c0*/  @P1 FADD.FTZ R39, R39, R2 ;  /* 0x0000000227271221 */ /* 0x000fe20000010000 */
[----:B------:R-:W-:Y:S01]  /*28d0*/  @P1 PRMT R2, RZ, 0x7610, R13 ;  /* 0x00007610ff021816 */ /* 0x000fe2000000000d */
[----:B------:R-:W-:Y:S02]  /*28e0*/  FMUL.FTZ R45, R174, R45 ;  /* 0x0000002dae2d7220 */ /* 0x000fe40000410000 */
[----:B------:R-:W-:Y:S02]  /*28f0*/  FADD.FTZ R47, R48, -R47 ;  /* 0x8000002f302f7221 */ /* 0x000fe40000010000 */
[----:B------:R-:W-:Y:S02]  /*2900*/  FFMA.FTZ R176, R176, R212, R179 ;  /* 0x000000d4b0b07223 */ /* 0x000fe400000100b3 */
[----:B------:R-:W-:Y:S01]  /*2910*/  @P1 FADD.FTZ R45, R45, R2 ;  /* 0x000000022d2d1221 */ /* 0x000fe20000010000 */
[----:B------:R-:W-:Y:S01]  /*2920*/  @P1 PRMT R2, RZ, 0x5410, R14 ;  /* 0x00005410ff021816 */ /* 0x000fe2000000000e */
[----:B------:R-:W-:-:S02]  /*2930*/  FMUL.FTZ R47, R174, R47 ;  /* 0x0000002fae2f7220 */ /* 0x000fc40000410000 */
[----:B------:R-:W-:Y:S02]  /*2940*/  FADD.FTZ R49, R49, -R176 ;  /* 0x800000b031317221 */ /* 0x000fe40000010000 */
[-C--:B------:R-:W-:Y:S02]  /*2950*/  FFMA.FTZ R175, R175, R212.reuse, R179 ;  /* 0x000000d4afaf7223 */ /* 0x080fe400000100b3 */
[----:B------:R-:W-:Y:S01]  /*2960*/  @P1 FADD.FTZ R47, R47, R2 ;  /* 0x000000022f2f1221 */ /* 0x000fe20000010000 */
[----:B------:R-:W-:Y:S01]  /*2970*/  @P1 PRMT R2, RZ, 0x7610, R14 ;  /* 0x00007610ff021816 */ /* 0x000fe2000000000e */
[----:B------:R-:W-:Y:S02]  /*2980*/  FMUL.FTZ R49, R174, R49 ;  /* 0x00000031ae317220 */ /* 0x000fe40000410000 */
[----:B------:R-:W-:Y:S02]  /*2990*/  FADD.FTZ R175, R178, -R175 ;  /* 0x800000afb2af7221 */ /* 0x000fe40000010000 */
[----:B------:R-:W-:-:S02]  /*29a0*/  FFMA.FTZ R180, R180, R212, R179 ;  /* 0x000000d4b4b47223 */ /* 0x000fc400000100b3 */
[----:B------:R-:W-:Y:S01]  /*29b0*/  @P1 FADD.FTZ R49, R49, R2 ;  /* 0x0000000231311221 */ /* 0x000fe20000010000 */
[--C-:B------:R-:W-:Y:S01]  /*29c0*/  @P1 PRMT R2, RZ, 0x5410, R15.reuse ;  /* 0x00005410ff021816 */ /* 0x100fe2000000000f */
[C---:B------:R-:W-:Y:S02]  /*29d0*/  FMUL.FTZ R175, R174.reuse, R175 ;  /* 0x000000afaeaf7220 */ /* 0x040fe40000410000 */
[----:B------:R-:W-:Y:S02]  /*29e0*/  FADD.FTZ R177, R177, -R180 ;  /* 0x800000b4b1b17221 */ /* 0x000fe40000010000 */
[----:B------:R-:W-:Y:S01]  /*29f0*/  @P1 FADD.FTZ R175, R175, R2 ;  /* 0x00000002afaf1221 */ /* 0x000fe20000010000 */
[----:B------:R-:W-:Y:S01]  /*2a00*/  @P1 PRMT R2, RZ, 0x7610, R15 ;  /* 0x00007610ff021816 */ /* 0x000fe2000000000f */
[----:B------:R-:W-:-:S04]  /*2a10*/  FMUL.FTZ R177, R174, R177 ;  /* 0x000000b1aeb17220 */ /* 0x000fc80000410000 */
[----:B------:R-:W-:Y:S01]  /*2a20*/  @P1 FADD.FTZ R177, R177, R2 ;  /* 0x00000002b1b11221 */ /* 0x000fe20000010000 */
[----:B------:R-:W-:Y:S01]  /*2a30*/  @P0 F2FP.BF16.PACK_AB R35, RZ, R175 ;  /* 0x000000afff23023e */ /* 0x000fe200000010ff */
[-C--:B------:R-:W-:Y:S02]  /*2a40*/  FMUL.FTZ R34, R45, R38.reuse ;  /* 0x000000262d227220 */ /* 0x080fe40000410000 */
[-C--:B------:R-:W-:Y:S01]  /*2a50*/  FMUL.FTZ R37, R177, R38.reuse ;  /* 0x00000026b1257220 */ /* 0x080fe20000410000 */
[----:B------:R-:W-:Y:S01]  /*2a60*/  @P0 F2FP.BF16.PACK_AB R177, RZ, R177 ;  /* 0x000000b1ffb1023e */ /* 0x000fe200000010ff */
[-C--:B------:R-:W-:Y:S01]  /*2a70*/  FMUL.FTZ R36, R49, R38.reuse ;  /* 0x0000002631247220 */ /* 0x080fe20000410000 */
[----:B------:R-:W-:Y:S01]  /*2a80*/  @P0 PRMT R19, R35, 0x7610, R19 ;  /* 0x0000761023130816 */ /* 0x000fe20000000013 */
[----:B------:R-:W-:Y:S02]  /*2a90*/  FMUL.FTZ R175, R175, R38 ;  /* 0x00000026afaf7220 */ /* 0x000fe40000410000 */
[----:B------:R-:W-:Y:S01]  /*2aa0*/  FMUL.FTZ R40, R170, R37 ;  /* 0x00000025aa287220 */ /* 0x000fe20000410000 */
[----:B------:R-:W-:-:S02]  /*2ab0*/  @P0 PRMT R19, R19, 0x5410, R177 ;  /* 0x0000541013130816 */ /* 0x000fc400000000b1 */
[----:B------:R-:W-:Y:S02]  /*2ac0*/  IADD3 R163, R163, c[0x0][0x160], RZ ;  /* 0x00005800a3a37a10 */ /* 0x000fe40007ffe0ff */
[--C-:B--2---:R-:W-:Y:S02]  /*2ad0*/  PRMT R2, RZ, 0x5410, R20.reuse ;  /* 0x00005410ff027816 */ /* 0x104fe40000000014 */
[--C-:B------:R-:W-:Y:S02]  /*2ae0*/  PRMT R3, RZ, 0x5410, R21.reuse ;  /* 0x00005410ff037816 */ /* 0x100fe40000000015 */
[----:B------:R-:W-:Y:S01]  /*2af0*/  PRMT R20, RZ, 0x7610, R20 ;  /* 0x00007610ff147816 */ /* 0x000fe20000000014 */
[----:B------:R-:W-:Y:S01]  /*2b00*/  FFMA.FTZ R72, R2, R185, R72 ;  /* 0x000000b902487223 */ /* 0x000fe20000010048 */
[----:B------:R-:W-:Y:S01]  /*2b10*/  PRMT R21, RZ, 0x7610, R21 ;  /* 0x00007610ff157816 */ /* 0x000fe20000000015 */
[----:B------:R-:W-:Y:S02]  /*2b20*/  FFMA.FTZ R70, R3, R187, R70 ;  /* 0x000000bb03467223 */ /* 0x000fe40000010046 */
[----:B------:R-:W-:-:S02]  /*2b30*/  FFMA.FTZ R73, R20, R184, R73 ;  /* 0x000000b814497223 */ /* 0x000fc40000010049 */
[----:B------:R-:W-:Y:S01]  /*2b40*/  FFMA.FTZ R71, R21, R186, R71 ;  /* 0x000000ba15477223 */ /* 0x000fe20000010047 */
[--C-:B------:R-:W-:Y:S02]  /*2b50*/  PRMT R32, RZ, 0x5410, R23.reuse ;  /* 0x00005410ff207816 */ /* 0x100fe40000000017 */
[----:B------:R-:W-:Y:S02]  /*2b60*/  PRMT R33, RZ, 0x7610, R23 ;  /* 0x00007610ff217816 */ /* 0x000fe40000000017 */
[----:B------:R-:W-:Y:S01]  /*2b70*/  PRMT R23, RZ, 0x5410, R22 ;  /* 0x00005410ff177816 */ /* 0x000fe20000000016 */
[----:B------:R-:W-:Y:S01]  /*2b80*/  FFMA.FTZ R66, R32, R183, R66 ;  /* 0x000000b720427223 */ /* 0x000fe20000010042 */
[----:B------:R-:W-:Y:S01]  /*2b90*/  PRMT R22, RZ, 0x7610, R22 ;  /* 0x00007610ff167816 */ /* 0x000fe20000000016 */
[----:B------:R-:W-:Y:S01]  /*2ba0*/  FFMA.FTZ R67, R33, R182, R67 ;  /* 0x000000b621437223 */ /* 0x000fe20000010043 */
[----:B------:R-:W-:Y:S01]  /*2bb0*/  @P0 F2FP.BF16.PACK_AB R33, RZ, R49 ;  /* 0x00000031ff21023e */ /* 0x000fe200000010ff */
[----:B------:R-:W-:-:S02]  /*2bc0*/  FMUL.FTZ R32, R41, R38 ;  /* 0x0000002629207220 */ /* 0x000fc40000410000 */
[----:B------:R-:W-:Y:S02]  /*2bd0*/  FFMA.FTZ R68, R23, R189, R68 ;  /* 0x000000bd17447223 */ /* 0x000fe40000010044 */
[----:B------:R-:W-:Y:S01]  /*2be0*/  FFMA.FTZ R69, R22, R188, R69 ;  /* 0x000000bc16457223 */ /* 0x000fe20000010045 */
[--C-:B---3--:R-:W-:Y:S02]  /*2bf0*/  PRMT R2, RZ, 0x5410, R24.reuse ;  /* 0x00005410ff027816 */ /* 0x108fe40000000018 */
[--C-:B------:R-:W-:Y:S02]  /*2c00*/  PRMT R3, RZ, 0x5410, R25.reuse ;  /* 0x00005410ff037816 */ /* 0x100fe40000000019 */
[----:B------:R-:W-:Y:S02]  /*2c10*/  PRMT R24, RZ, 0x7610, R24 ;  /* 0x00007610ff187816 */ /* 0x000fe40000000018 */
[----:B------:R-:W-:Y:S02]  /*2c20*/  PRMT R25, RZ, 0x7610, R25 ;  /* 0x00007610ff197816 */ /* 0x000fe40000000019 */
[----:B------:R-:W-:-:S02]  /*2c30*/  PRMT R20, RZ, 0x5410, R26 ;  /* 0x00005410ff147816 */ /* 0x000fc4000000001a */
[----:B------:R-:W-:Y:S01]  /*2c40*/  PRMT R21, RZ, 0x5410, R27 ;  /* 0x00005410ff157816 */ /* 0x000fe2000000001b */
[----:B------:R-:W-:Y:S01]  /*2c50*/  FFMA.FTZ R64, R2, R191, R64 ;  /* 0x000000bf02407223 */ /* 0x000fe20000010040 */
[----:B------:R-:W-:Y:S01]  /*2c60*/  PRMT R26, RZ, 0x7610, R26 ;  /* 0x00007610ff1a7816 */ /* 0x000fe2000000001a */
[----:B------:R-:W-:Y:S01]  /*2c70*/  FFMA.FTZ R65, R24, R190, R65 ;  /* 0x000000be18417223 */ /* 0x000fe20000010041 */
[----:B------:R-:W-:Y:S01]  /*2c80*/  PRMT R27, RZ, 0x7610, R27 ;  /* 0x00007610ff1b7816 */ /* 0x000fe2000000001b */
[----:B------:R-:W-:Y:S01]  /*2c90*/  FFMA.FTZ R63, R25, R192, R63 ;  /* 0x000000c0193f7223 */ /* 0x000fe2000001003f */
[----:B------:R-:W-:Y:S02]  /*2ca0*/  @P0 F2FP.BF16.PACK_AB R2, RZ, R43 ;  /* 0x0000002bff02023e */ /* 0x000fe400000010ff */
[----:B------:R-:W-:Y:S02]  /*2cb0*/  @P0 F2FP.BF16.PACK_AB R24, RZ, R39 ;  /* 0x00000027ff18023e */ /* 0x000fe400000010ff */
[----:B------:R-:W-:Y:S01]  /*2cc0*/  @P0 F2FP.BF16.PACK_AB R25, RZ, R47 ;  /* 0x0000002fff19023e */ /* 0x000fe200000010ff */
[----:B------:R-:W-:Y:S01]  /*2cd0*/  FFMA.FTZ R62, R3, R193, R62 ;  /* 0x000000c1033e7223 */ /* 0x000fe2000001003e */
[----:B------:R-:W-:Y:S01]  /*2ce0*/  @P0 F2FP.BF16.PACK_AB R3, RZ, R41 ;  /* 0x00000029ff03023e */ /* 0x000fe200000010ff */
[----:B------:R-:W-:Y:S01]  /*2cf0*/  FFMA.FTZ R61, R26, R194, R61 ;  /* 0x000000c21a3d7223 */ /* 0x000fe2000001003d */
[----:B------:R-:W-:Y:S01]  /*2d00*/  @P0 PRMT R16, R2, 0x7610, R16 ;  /* 0x0000761002100816 */ /* 0x000fe20000000010 */
[----:B------:R-:W-:Y:S01]  /*2d10*/  FFMA.FTZ R59, R27, R196, R59 ;  /* 0x000000c41b3b7223 */ /* 0x000fe2000001003b */
[----:B------:R-:W-:Y:S01]  /*2d20*/  @P0 F2FP.BF16.PACK_AB R27, RZ, R45 ;  /* 0x0000002dff1b023e */ /* 0x000fe200000010ff */
[-C--:B------:R-:W-:Y:S01]  /*2d30*/  FMUL.FTZ R26, R43, R38.reuse ;  /* 0x000000262b1a7220 */ /* 0x080fe20000410000 */
[----:B------:R-:W-:Y:S01]  /*2d40*/  @P0 PRMT R17, R24, 0x7610, R17 ;  /* 0x0000761018110816 */ /* 0x000fe20000000011 */
[-C--:B------:R-:W-:Y:S01]  /*2d50*/  FMUL.FTZ R39, R39, R38.reuse ;  /* 0x0000002627277220 */ /* 0x080fe20000410000 */
[----:B------:R-:W-:Y:S01]  /*2d60*/  @P0 PRMT R18, R25, 0x7610, R18 ;  /* 0x0000761019120816 */ /* 0x000fe20000000012 */
[----:B------:R-:W-:Y:S01]  /*2d70*/  FMUL.FTZ R47, R47, R38 ;  /* 0x000000262f2f7220 */ /* 0x000fe20000410000 */
[----:B------:R-:W-:Y:S01]  /*2d80*/  @P0 PRMT R16, R16, 0x5410, R3 ;  /* 0x0000541010100816 */ /* 0x000fe20000000003 */
[----:B------:R-:W-:Y:S01]  /*2d90*/  FFMA.FTZ R60, R20, R195, R60 ;  /* 0x000000c3143c7223 */ /* 0x000fe2000001003c */
[----:B------:R-:W-:Y:S01]  /*2da0*/  @P0 PRMT R17, R17, 0x5410, R27 ;  /* 0x0000541011110816 */ /* 0x000fe2000000001b */
[----:B------:R-:W-:Y:S01]  /*2db0*/  FFMA.FTZ R58, R21, R197, R58 ;  /* 0x000000c5153a7223 */ /* 0x000fe2000001003a */
[----:B------:R-:W-:Y:S01]  /*2dc0*/  @P0 PRMT R18, R18, 0x5410, R33 ;  /* 0x0000541012120816 */ /* 0x000fe20000000021 */
[----:B------:R-:W-:Y:S01]  /*2dd0*/  FMUL.FTZ R20, R121, R26 ;  /* 0x0000001a79147220 */ /* 0x000fe20000410000 */
[----:B------:R-:W-:Y:S01]  /*2de0*/  LEA R2, P1, R172, c[0x0][0x248], 0x4 ;  /* 0x00009200ac027a11 */ /* 0x000fe200078220ff */
[----:B------:R-:W-:-:S02]  /*2df0*/  FMUL.FTZ R21, R164, R39 ;  /* 0x00000027a4157220 */ /* 0x000fc40000410000 */
[----:B------:R-:W-:Y:S02]  /*2e00*/  FMUL.FTZ R22, R166, R47 ;  /* 0x0000002fa6167220 */ /* 0x000fe40000410000 */
[----:B------:R-:W-:Y:S02]  /*2e10*/  FMUL.FTZ R23, R168, R175 ;  /* 0x000000afa8177220 */ /* 0x000fe40000410000 */
[----:B------:R-:W-:Y:S02]  /*2e20*/  FMUL.FTZ R43, R169, R36 ;  /* 0x00000024a92b7220 */ /* 0x000fe40000410000 */
[----:B------:R-:W-:Y:S02]  /*2e30*/  FMUL.FTZ R38, R167, R34 ;  /* 0x00000022a7267220 */ /* 0x000fe40000410000 */
[----:B------:R-:W-:Y:S02]  /*2e40*/  FMUL.FTZ R41, R165, R32 ;  /* 0x00000020a5297220 */ /* 0x000fe40000410000 */
[----:B------:R-:W-:Y:S01]  /*2e50*/  @P0 IMAD.WIDE.U32 R24, R171, R181, c[0x0][0x258] ;  /* 0x00009600ab180625 */ /* 0x000fe200078e00b5 */
[----:B------:R-:W-:-:S02]  /*2e60*/  F2FP.BF16.PACK_AB R23, R40, R23 ;  /* 0x000000172817723e */ /* 0x000fc400000010ff */
[----:B------:R-:W-:Y:S02]  /*2e70*/  F2FP.BF16.PACK_AB R22, R43, R22 ;  /* 0x000000162b16723e */ /* 0x000fe400000010ff */
[----:B------:R-:W-:Y:S01]  /*2e80*/  F2FP.BF16.PACK_AB R21, R38, R21 ;  /* 0x000000152615723e */ /* 0x000fe200000010ff */
[----:B------:R4:W-:Y:S01]  /*2e90*/  @P0 STG.E.128 [R24.64], R16 ;  /* 0x0000001018000986 */ /* 0x0009e2000c101d04 */
[----:B------:R-:W-:Y:S02]  /*2ea0*/  F2FP.BF16.PACK_AB R20, R41, R20 ;  /* 0x000000142914723e */ /* 0x000fe400000010ff */
[----:B------:R-:W-:Y:S02]  /*2eb0*/  LEA.HI.X R3, R172, c[0x0][0x24c], RZ, 0x4, P1 ;  /* 0x00009300ac037a11 */ /* 0x000fe400008f24ff */
[----:B------:R-:W-:-:S03]  /*2ec0*/  ISETP.GE.AND P0, PT, R163, c[0x0][0x164], PT ;  /* 0x00005900a3007a0c */ /* 0x000fc60003f06270 */
[----:B------:R0:W-:Y:S01]  /*2ed0*/  STG.E.128 [R2.64], R20 ;  /* 0x0000001402007986 */ /* 0x0001e2000c101d04 */
[----:B----4-:R-:W-:Y:S02]  /*2ee0*/  PRMT R25, RZ, 0x5410, R31 ;  /* 0x00005410ff197816 */ /* 0x010fe4000000001f */
[----:B0-----:R-:W-:Y:S02]  /*2ef0*/  PRMT R2, RZ, 0x7610, R29 ;  /* 0x00007610ff027816 */ /* 0x001fe4000000001d */
[----:B------:R-:W-:Y:S02]  /*2f00*/  PRMT R3, RZ, 0x5410, R28 ;  /* 0x00005410ff037816 */ /* 0x000fe4000000001c */
[----:B------:R-:W-:Y:S01]  /*2f10*/  PRMT R23, RZ, 0x5410, R30 ;  /* 0x00005410ff177816 */ /* 0x000fe2000000001e */
[----:B------:R-:W-:Y:S01]  /*2f20*/  FFMA.FTZ R55, R2, R34, R55 ;  /* 0x0000002202377223 */ /* 0x000fe20000010037 */
[----:B------:R-:W-:Y:S02]  /*2f30*/  PRMT R28, RZ, 0x7610, R28 ;  /* 0x00007610ff1c7816 */ /* 0x000fe4000000001c */
[----:B------:R-:W-:-:S02]  /*2f40*/  PRMT R21, RZ, 0x5410, R29 ;  /* 0x00005410ff157816 */ /* 0x000fc4000000001d */
[----:B------:R-:W-:Y:S02]  /*2f50*/  PRMT R30, RZ, 0x7610, R30 ;  /* 0x00007610ff1e7816 */ /* 0x000fe4000000001e */
[----:B------:R-:W-:Y:S02]  /*2f60*/  PRMT R20, RZ, 0x7610, R31 ;  /* 0x00007610ff147816 */ /* 0x000fe4000000001f */
[----:B------:R-:W-:Y:S01]  /*2f70*/  SEL R2, RZ, 0x1, P3 ;  /* 0x00000001ff027807 */ /* 0x000fe20001800000 */
[----:B------:R-:W-:Y:S02]  /*2f80*/  FFMA.FTZ R50, R25, R175, R50 ;  /* 0x000000af19327223 */ /* 0x000fe40000010032 */
[----:B------:R-:W-:Y:S01]  /*2f90*/  FFMA.FTZ R56, R3, R26, R56 ;  /* 0x0000001a03387223 */ /* 0x000fe20000010038 */
[----:B------:R-:W-:Y:S01]  /*2fa0*/  PRMT R175, R2, 0x7610, R175 ;  /* 0x0000761002af7816 */ /* 0x000fe200000000af */
[----:B------:R-:W-:Y:S02]  /*2fb0*/  FFMA.FTZ R57, R28, R32, R57 ;  /* 0x000000201c397223 */ /* 0x000fe40000010039 */
[----:B------:R-:W-:-:S02]  /*2fc0*/  FFMA.FTZ R54, R21, R39, R54 ;  /* 0x0000002715367223 */ /* 0x000fc40000010036 */
[----:B------:R-:W-:Y:S02]  /*2fd0*/  FFMA.FTZ R52, R23, R47, R52 ;  /* 0x0000002f17347223 */ /* 0x000fe40000010034 */
[----:B------:R-:W-:Y:S02]  /*2fe0*/  FFMA.FTZ R53, R30, R36, R53 ;  /* 0x000000241e357223 */ /* 0x000fe40000010035 */
[----:B------:R-:W-:Y:S01]  /*2ff0*/  FFMA.FTZ R51, R20, R37, R51 ;  /* 0x0000002514337223 */ /* 0x000fe20000010033 */
[----:B------:R-:W-:Y:S01]  /*3000*/  @P0 CALL.REL.NOINC `(.L_x_236) ;  /* 0x0000001000000944 */ /* 0x000fe20003c00000 */
[----:B------:R-:W-:Y:S05]  /*3010*/  BRA `(.L_x_237) ;  /* 0xffffd8c000007947 */ /* 0x000fea000383ffff */
.L_x_236:
        /* <DEDUP_REMOVED lines=46> */
.L_x_233:
[----:B------:R-:W0:Y:S01]  /*3300*/  S2UR UR6, SR_CTAID.X ;  /* 0x00000000000679c3 */ /* 0x000e220000002500 */
[----:B------:R-:W-:-:S02]  /*3310*/  LOP3.LUT R3, R0, 0xff, RZ, 0xc0, !PT ;  /* 0x000000ff00037812 */ /* 0x000fc400078ec0ff */
[----:B------:R-:W-:Y:S02]  /*3320*/  MOV R27, 0x20 ;  /* 0x00000020001b7802 */ /* 0x000fe40000000f00 */
[----:B0-----:R-:W-:-:S05]  /*3330*/  LEA.HI R2, R0, UR6, RZ, 0x18 ;  /* 0x0000000600027c11 */ /* 0x001fca000f8fc0ff */
[----:B------:R-:W-:-:S05]  /*3340*/  IMAD R2, R2, c[0x0][0x168], RZ ;  /* 0x00005a0002027a24 */ /* 0x000fca00078e02ff */
[----:B------:R-:W-:-:S05]  /*3350*/  LEA.HI R26, R2, R3, RZ, 0x1d ;  /* 0x00000003021a7211 */ /* 0x000fca00078fe8ff */
        /* <DEDUP_REMOVED lines=22> */
.L_x_234:
[----:B------:R-:W-:Y:S01]  /*34c0*/  HFMA2.MMA R22, -RZ, RZ, 0, 9.5367431640625e-07 ;  /* 0x00000010ff167435 */ /* 0x000fe200000001ff */
[----:B------:R-:W-:-:S02]  /*34d0*/  MOV R21, R23 ;  /* 0x0000001700157202 */ /* 0x000fc40000000f00 */
[----:B------:R-:W-:Y:S02]  /*34e0*/  MOV R26, 0x1f ;  /* 0x0000001f001a7802 */ /* 0x000fe40000000f00 */
[----:B------:R-:W-:Y:S02]  /*34f0*/  MOV R27, 0xffffffff ;  /* 0xffffffff001b7802 */ /* 0x000fe40000000f00 */
[----:B------:R-:W-:Y:S02]  /*3500*/  MOV R2, 0x3520 ;  /* 0x0000352000027802 */ /* 0x000fe40000000f00 */
[----:B-----5:R-:W-:Y:S05]  /*3510*/  CALL.REL.NOINC `($__internal_5_$__cuda_sm70_shflsync_down_p) ;  /* 0x0000046000007944 */ /* 0x020fea0003c00000 */
[----:B-1----:R-:W-:Y:S01]  /*3520*/  MOV R20, R21 ;  /* 0x0000001500147202 */ /* 0x002fe20000000f00 */
[----:B0-----:R-:W-:Y:S05]  /*3530*/  BRA `(.L_x_238) ;  /* 0xffffe42000007947 */ /* 0x001fea000383ffff */
.L_x_235:
[----:B------:R-:W-:Y:S01]  /*3540*/  HFMA2.MMA R22, -RZ, RZ, 0, 9.5367431640625e-07 ;  /* 0x00000010ff167435 */ /* 0x000fe200000001ff */
[----:B------:R-:W-:Y:S02]  /*3550*/  MOV R21, R24 ;  /* 0x0000001800157202 */ /* 0x000fe40000000f00 */
[----:B------:R-:W-:Y:S02]  /*3560*/  MOV R26, 0x1f ;  /* 0x0000001f001a7802 */ /* 0x000fe40000000f00 */
[----:B------:R-:W-:-:S02]  /*3570*/  MOV R27, 0xffffffff ;  /* 0xffffffff001b7802 */ /* 0x000fc40000000f00 */
[----:B------:R-:W-:Y:S02]  /*3580*/  MOV R2, 0x35a0 ;  /* 0x000035a000027802 */ /* 0x000fe40000000f00 */
[----:B01---5:R-:W-:Y:S05]  /*3590*/  CALL.REL.NOINC `($__internal_5_$__cuda_sm70_shflsync_down_p) ;  /* 0x000003e000007944 */ /* 0x023fea0003c00000 */
[----:B------:R-:W-:Y:S01]  /*35a0*/  FADD.FTZ R23, R23, R20 ;  /* 0x0000001417177221 */ /* 0x000fe20000010000 */
[----:B0-----:R-:W-:Y:S01]  /*35b0*/  HFMA2.MMA R22, -RZ, RZ, 0, 4.76837158203125e-07 ;  /* 0x00000008ff167435 */ /* 0x001fe200000001ff */
[----:B-1----:R-:W-:Y:S01]  /*35c0*/  FADD.FTZ R24, R24, R21 ;  /* 0x0000001518187221 */ /* 0x002fe20000010000 */
[----:B------:R-:W-:Y:S02]  /*35d0*/  MOV R26, 0x1f ;  /* 0x0000001f001a7802 */ /* 0x000fe40000000f00 */
[----:B------:R-:W-:Y:S02]  /*35e0*/  MOV R27, 0xffffffff ;  /* 0xffffffff001b7802 */ /* 0x000fe40000000f00 */
[----:B------:R-:W-:Y:S02]  /*35f0*/  MOV R21, R23 ;  /* 0x0000001700157202 */ /* 0x000fe40000000f00 */
[----:B------:R-:W-:Y:S02]  /*3600*/  MOV R2, 0x3620 ;  /* 0x0000362000027802 */ /* 0x000fe40000000f00 */
[----:B------:R-:W-:Y:S05]  /*3610*/  CALL.REL.NOINC `($__internal_5_$__cuda_sm70_shflsync_down_p) ;  /* 0x0000036000007944 */ /* 0x000fea0003c00000 */
[----:B0-----:R-:W-:Y:S01]  /*3620*/  HFMA2.MMA R22, -RZ, RZ, 0, 4.76837158203125e-07 ;  /* 0x00000008ff167435 */ /* 0x001fe200000001ff */
[----:B-1----:R-:W-:-:S02]  /*3630*/  MOV R20, R21 ;  /* 0x0000001500147202 */ /* 0x002fc40000000f00 */
[----:B------:R-:W-:Y:S02]  /*3640*/  MOV R21, R24 ;  /* 0x0000001800157202 */ /* 0x000fe40000000f00 */
[----:B------:R-:W-:Y:S02]  /*3650*/  MOV R26, 0x1f ;  /* 0x0000001f001a7802 */ /* 0x000fe40000000f00 */
[----:B------:R-:W-:Y:S02]  /*3660*/  MOV R27, 0xffffffff ;  /* 0xffffffff001b7802 */ /* 0x000fe40000000f00 */
[----:B------:R-:W-:Y:S02]  /*3670*/  MOV R2, 0x3690 ;  /* 0x0000369000027802 */ /* 0x000fe40000000f00 */
[----:B------:R-:W-:Y:S05]  /*3680*/  CALL.REL.NOINC `($__internal_5_$__cuda_sm70_shflsync_down_p) ;  /* 0x000002f000007944 */ /* 0x000fea0003c00000 */
[----:B------:R-:W-:Y:S01]  /*3690*/  FADD.FTZ R23, R20, R23 ;  /* 0x0000001714177221 */ /* 0x000fe20000010000 */
[----:B0-----:R-:W-:Y:S01]  /*36a0*/  HFMA2.MMA R22, -RZ, RZ, 0, 2.384185791015625e-07 ;  /* 0x00000004ff167435 */ /* 0x001fe200000001ff */
[----:B-1----:R-:W-:Y:S01]  /*36b0*/  FADD.FTZ R24, R24, R21 ;  /* 0x0000001518187221 */ /* 0x002fe20000010000 */
[----:B------:R-:W-:Y:S02]  /*36c0*/  MOV R26, 0x1f ;  /* 0x0000001f001a7802 */ /* 0x000fe40000000f00 */
[----:B------:R-:W-:-:S02]  /*36d0*/  MOV R27, 0xffffffff ;  /* 0xffffffff001b7802 */ /* 0x000fc40000000f00 */
[----:B------:R-:W-:Y:S02]  /*36e0*/  MOV R21, R23 ;  /* 0x0000001700157202 */ /* 0x000fe40000000f00 */
[----:B------:R-:W-:Y:S02]  /*36f0*/  MOV R2, 0x3710 ;  /* 0x0000371000027802 */ /* 0x000fe40000000f00 */
[----:B------:R-:W-:Y:S05]  /*3700*/  CALL.REL.NOINC `($__internal_5_$__cuda_sm70_shflsync_down_p) ;  /* 0x0000027000007944 */ /* 0x000fea0003c00000 */
[----:B0-----:R-:W-:Y:S01]  /*3710*/  HFMA2.MMA R22, -RZ, RZ, 0, 2.384185791015625e-07 ;  /* 0x00000004ff167435 */ /* 0x001fe200000001ff */
[----:B-1----:R-:W-:Y:S02]  /*3720*/  MOV R20, R21 ;  /* 0x0000001500147202 */ /* 0x002fe40000000f00 */
[----:B------:R-:W-:Y:S02]  /*3730*/  MOV R21, R24 ;  /* 0x0000001800157202 */ /* 0x000fe40000000f00 */
[----:B------:R-:W-:Y:S02]  /*3740*/  MOV R26, 0x1f ;  /* 0x0000001f001a7802 */ /* 0x000fe40000000f00 */
[----:B------:R-:W-:Y:S02]  /*3750*/  MOV R27, 0xffffffff ;  /* 0xffffffff001b7802 */ /* 0x000fe40000000f00 */
[----:B------:R-:W-:-:S02]  /*3760*/  MOV R2, 0x3780 ;  /* 0x0000378000027802 */ /* 0x000fc40000000f00 */
[----:B------:R-:W-:Y:S05]  /*3770*/  CALL.REL.NOINC `($__internal_5_$__cuda_sm70_shflsync_down_p) ;  /* 0x0000020000007944 */ /* 0x000fea0003c00000 */
[----:B------:R-:W-:Y:S01]  /*3780*/  FADD.FTZ R23, R20, R23 ;  /* 0x0000001714177221 */ /* 0x000fe20000010000 */
[----:B0-----:R-:W-:Y:S01]  /*3790*/  HFMA2.MMA R22, -RZ, RZ, 0, 1.1920928955078125e-07 ;  /* 0x00000002ff167435 */ /* 0x001fe200000001ff */
[----:B-1----:R-:W-:Y:S01]  /*37a0*/  FADD.FTZ R24, R24, R21 ;  /* 0x0000001518187221 */ /* 0x002fe20000010000 */
[----:B------:R-:W-:-:S02]  /*37b0*/  MOV R26, 0x1f ;  /* 0x0000001f001a7802 */ /* 0x000fc40000000f00 */
[----:B------:R-:W-:Y:S02]  /*37c0*/  MOV R27, 0xffffffff ;  /* 0xffffffff001b7802 */ /* 0x000fe40000000f00 */
[----:B------:R-:W-:Y:S02]  /*37d0*/  MOV R21, R23 ;  /* 0x0000001700157202 */ /* 0x000fe40000000f00 */
[----:B------:R-:W-:Y:S02]  /*37e0*/  MOV R2, 0x3800 ;  /* 0x0000380000027802 */ /* 0x000fe40000000f00 */
[----:B------:R-:W-:Y:S05]  /*37f0*/  CALL.REL.NOINC `($__internal_5_$__cuda_sm70_shflsync_down_p) ;  /* 0x0000018000007944 */ /* 0x000fea0003c00000 */
[----:B0-----:R-:W-:Y:S01]  /*3800*/  HFMA2.MMA R22, -RZ, RZ, 0, 1.1920928955078125e-07 ;  /* 0x00000002ff167435 */ /* 0x001fe200000001ff */
[----:B-1----:R-:W-:Y:S02]  /*3810*/  MOV R20, R21 ;  /* 0x0000001500147202 */ /* 0x002fe40000000f00 */
[----:B------:R-:W-:Y:S02]  /*3820*/  MOV R21, R24 ;  /* 0x0000001800157202 */ /* 0x000fe40000000f00 */
[----:B------:R-:W-:Y:S02]  /*3830*/  MOV R26, 0x1f ;  /* 0x0000001f001a7802 */ /* 0x000fe40000000f00 */
[----:B------:R-:W-:-:S02]  /*3840*/  MOV R27, 0xffffffff ;  /* 0xffffffff001b7802 */ /* 0x000fc40000000f00 */
[----:B------:R-:W-:Y:S02]  /*3850*/  MOV R2, 0x3870 ;  /* 0x0000387000027802 */ /* 0x000fe40000000f00 */
[----:B------:R-:W-:Y:S05]  /*3860*/  CALL.REL.NOINC `($__internal_5_$__cuda_sm70_shflsync_down_p) ;  /* 0x0000011000007944 */ /* 0x000fea0003c00000 */
[----:B------:R-:W-:Y:S01]  /*3870*/  FADD.FTZ R23, R20, R23 ;  /* 0x0000001714177221 */ /* 0x000fe20000010000 */
[----:B0-----:R-:W-:Y:S01]  /*3880*/  HFMA2.MMA R22, -RZ, RZ, 0, 5.9604644775390625e-08 ;  /* 0x00000001ff167435 */ /* 0x001fe200000001ff */
[----:B-1----:R-:W-:Y:S01]  /*3890*/  FADD.FTZ R25, R24, R21 ;  /* 0x0000001518197221 */ /* 0x002fe20000010000 */
[----:B------:R-:W-:Y:S02]  /*38a0*/  MOV R26, 0x1f ;  /* 0x0000001f001a7802 */ /* 0x000fe40000000f00 */
[----:B------:R-:W-:Y:S02]  /*38b0*/  MOV R27, 0xffffffff ;  /* 0xffffffff001b7802 */ /* 0x000fe40000000f00 */
[----:B------:R-:W-:Y:S02]  /*38c0*/  MOV R21, R23 ;  /* 0x0000001700157202 */ /* 0x000fe40000000f00 */
[----:B------:R-:W-:Y:S02]  /*38d0*/  MOV R2, 0x38f0 ;  /* 0x000038f000027802 */ /* 0x000fe40000000f00 */
[----:B------:R-:W-:Y:S05]  /*38e0*/  CALL.REL.NOINC `($__internal_5_$__cuda_sm70_shflsync_down_p) ;  /* 0x0000009000007944 */ /* 0x000fea0003c00000 */
[----:B0-----:R-:W-:Y:S01]  /*38f0*/  HFMA2.MMA R22, -RZ, RZ, 0, 5.9604644775390625e-08 ;  /* 0x00000001ff167435 */ /* 0x001fe200000001ff */
[----:B-1----:R-:W-:-:S02]  /*3900*/  MOV R24, R21 ;  /* 0x0000001500187202 */ /* 0x002fc40000000f00 */
[----:B------:R-:W-:Y:S02]  /*3910*/  MOV R21, R25 ;  /* 0x0000001900157202 */ /* 0x000fe40000000f00 */
[----:B------:R-:W-:Y:S02]  /*3920*/  MOV R26, 0x1f ;  /* 0x0000001f001a7802 */ /* 0x000fe40000000f00 */
[----:B------:R-:W-:Y:S02]  /*3930*/  MOV R27, 0xffffffff ;  /* 0xffffffff001b7802 */ /* 0x000fe40000000f00 */
[----:B------:R-:W-:Y:S02]  /*3940*/  MOV R2, 0x3960 ;  /* 0x0000396000027802 */ /* 0x000fe40000000f00 */
[----:B------:R-:W-:Y:S05]  /*3950*/  CALL.REL.NOINC `($__internal_5_$__cuda_sm70_shflsync_down_p) ;  /* 0x0000002000007944 */ /* 0x000fea0003c00000 */
[----:B-1----:R-:W-:Y:S01]  /*3960*/  MOV R2, R21 ;  /* 0x0000001500027202 */ /* 0x002fe20000000f00 */
[----:B0-----:R-:W-:Y:S05]  /*3970*/  BRA `(.L_x_239) ;  /* 0xffffe10000007947 */ /* 0x001fea000383ffff */
        .weak           $__internal_5_$__cuda_sm70_shflsync_down_p
        .type           $__internal_5_$__cuda_sm70_shflsync_down_p,@function
        .size           $__internal_5_$__cuda_sm70_shflsync_down_p,(.L_x_9259 - $__internal_5_$__cuda_sm70_shflsync_down_p)
$__internal_5_$__cuda_sm70_shflsync_down_p:
[----:B------:R-:W-:Y:S01]  /*3980*/  HFMA2.MMA R3, -RZ, RZ, 0, 0 ;  /* 0x00000000ff037435 */ /* 0x000fe200000001ff */
[----:B------:R-:W-:Y:S04]  /*3990*/  WARPSYNC R27 ;  /* 0x0000001b00007348 */ /* 0x000fe80003800000 */
[----:B------:R0:W1:Y:S01]  /*39a0*/  SHFL.DOWN PT, R21, R21, R22, R26 ;  /* 0x0800001615157389 */ /* 0x00006200000e001a */
[----:B------:R-:W-:Y:S05]  /*39b0*/  RET.REL.NODEC R2 `(_ZN10layer_norm13ln_bwd_kernelINS_13Kernel_traitsI13__nv_bfloat16S2_S2_S2_fjLj6144ELj1ELj1ELj8ELj16ENS_18Kernel_traits_baseILj6144ES2_S2_S2_S2_fjLj256EEEEELb0ELb1ELb0ELb1EEEvNS_9BwdParamsE) ;  /* 0xffffc64002007950 */ /* 0x000fea0003c3ffff */
.L_x_240:
        /* <DEDUP_REMOVED lines=12> */
.L_x_9259:


//--------------------- .text._ZN10layer_norm13ln_bwd_kernelINS_13Kernel_traitsI13__nv_bfloat16S2_S2_S2_fjLj6144ELj1ELj1ELj8ELj16ENS_18Kernel_traits_baseILj6144ES2_S2_S2_S2_fjLj256EEEEELb0ELb1ELb1ELb0EEEvNS_9BwdParamsE --------------------------
	.section	.text._ZN10layer_norm13ln_bwd_kernelINS_13Kernel_traitsI13__nv_bfloat16S2_S2_S2_fjLj6144ELj1ELj1ELj8ELj16ENS_18Kernel_traits_baseILj6144ES2_S2_S2_S2_fjLj256EEEEELb0ELb1ELb1ELb0EEEvNS_9BwdParamsE,"ax",@progbits
	.sectioninfo	@"SHI_REGISTERS=224"
	.align	128
        .global         _ZN10layer_norm13ln_bwd_kernelINS_13Kernel_traitsI13__nv_bfloat16S2_S2_S2_fjLj6144ELj1ELj1ELj8ELj16ENS_18Kernel_traits_baseILj6144ES2_S2_S2_S2_fjLj256EEEEELb0ELb1ELb1ELb0EEEvNS_9BwdParamsE
        .type           _ZN10layer_norm13ln_bwd_kernelINS_13Kernel_traitsI13__nv_bfloat16S2_S2_S2_fjLj6144ELj1ELj1ELj8ELj16ENS_18Kernel_traits_baseILj6144ES2_S2_S2_S2_fjLj256EEEEELb0ELb1ELb1ELb0EEEvNS_9BwdParamsE,@function
        .size           _ZN10layer_norm13ln_bwd_kernelINS_13Kernel_traitsI13__nv_bfloat16S2_S2_S2_fjLj6144ELj1ELj1ELj8ELj16ENS_18Kernel_traits_baseILj6144ES2_S2_S2_S2_fjLj256EEEEELb0ELb1ELb1ELb0EEEvNS_9BwdParamsE,(.L_x_9260 - _ZN10layer_norm13ln_bwd_kernelINS_13Kernel_traitsI13__nv_bfloat16S2_S2_S2_fjLj6144ELj1ELj1ELj8ELj16ENS_18Kernel_traits_baseILj6144ES2_S2_S2_S2_fjLj256EEEEELb0ELb1ELb1ELb0EEEvNS_9BwdParamsE)
        .other          _ZN10layer_norm13ln_bwd_kernelINS_13Kernel_traitsI13__nv_bfloat16S2_S2_S2_fjLj6144ELj1ELj1ELj8ELj16ENS_18Kernel_traits_baseILj6144ES2_S2_S2_S2_fjLj256EEEEELb0ELb1ELb1ELb0EEEvNS_9BwdParamsE,@"STO_CUDA_ENTRY STV_DEFAULT"
_ZN10layer_norm13ln_bwd_kernelINS_13Kernel_traitsI13__nv_bfloat16S2_S2_S2_fjLj6144ELj1ELj1ELj8ELj16ENS_18Kernel_traits_baseILj6144ES2_S2_S2_S2_fjLj256EEEEELb0ELb1ELb1ELb0EEEvNS_9BwdParamsE:
.text._ZN10layer_norm13ln_bwd_kernelINS_13Kernel_traitsI13__nv_bfloat16S2_S2_S2_fjLj6144ELj1ELj1ELj8ELj16ENS_18Kernel_traits_baseILj6144ES2_S2_S2_S2_fjLj256EEEEELb0ELb1ELb1ELb0EEEvNS_9BwdParamsE:
[----:B------:R-:W-:Y:S02]  /*0000*/  MOV R1, c[0x0][0x28] ;  /* 0x00000a0000017a02 */ /* 0x000fe40000000f00 */
[----:B------:R-:W0:Y:S01]  /*0010*/  S2R R157, SR_TID.X ;  /* 0x00000000009d7919 */ /* 0x000e220000002100 */
[----:B------:R-:W-:Y:S01]  /*0020*/  IMAD.MOV.U32 R0, RZ, RZ, c[0x0][0x168] ;  /* 0x00005a00ff007624 */ /* 0x000fe200078e00ff */
[----:B------:R-:W-:-:S04]  /*0030*/  ULDC.64 UR4, c[0x0][0x118] ;  /* 0x0000460000047ab9 */ /* 0x000fc80000000a00 */
[----:B------:R-:W-:-:S04]  /*0040*/  SHF.R.S32.HI R0, RZ, 0x1f, R0 ;  /* 0x0000001fff007819 */ /* 0x000fc80000011400 */
[----:B------:R-:W-:Y:S02]  /*0050*/  LEA.HI R0, R0, c[0x0][0x168], RZ, 0x3 ;  /* 0x00005a0000007a11 */ /* 0x000fe400078f18ff */
[C---:B0-----:R-:W-:Y:S02]  /*0060*/  LOP3.LUT R3, R157.reuse, 0xff, RZ, 0xc, !PT ;  /* 0x000000ff9d037812 */ /* 0x041fe400078e0cff */
[----:B------:R-:W-:Y:S02]  /*0070*/  LOP3.LUT R16, R157, 0xff, RZ, 0xc0, !PT ;  /* 0x000000ff9d107812 */ /* 0x000fe400078ec0ff */
[----:B------:R-:W-:-:S04]  /*0080*/  LEA.HI.SX32 R156, R0, R3, 0x1d ;  /* 0x00000003009c7211 */ /* 0x000fc800078feaff */
[C---:B------:R-:W-:Y:S02]  /*0090*/  LOP3.LUT P0, RZ, R156.reuse, 0xffffff00, RZ, 0xc0, !PT ;  /* 0xffffff009cff7812 */ /* 0x040fe4000780c0ff */
[C---:B------:R-:W-:Y:S01]  /*00a0*/  ISETP.GE.U32.AND P1, PT, R156.reuse, 0x200, PT ;  /* 0x000002009c00780c */ /* 0x040fe20003f26070 */
[----:B------:R-:W0:Y:S01]  /*00b0*/  S2UR UR6, SR_CTAID.X ;  /* 0x00000000000679c3 */ /* 0x000e220000002500 */
[----:B------:R-:W-:-:S04]  /*00c0*/  ISETP.GE.U32.AND P2, PT, R156, 0x300, PT ;  /* 0x000003009c00780c */ /* 0x000fc80003f46070 */
[----:B------:R-:W-:-:S05]  /*00d0*/  P2R R0, PR, RZ, 0x4 ;  /* 0x00000004ff007803 */ /* 0x000fca0000000000 */
[----:B------:R-:W-:Y:S02]  /*00e0*/  @P0 MOV R13, 0x10 ;  /* 0x00000010000d0802 */ /* 0x000fe40000000f00 */
[----:B------:R-:W-:Y:S02]  /*00f0*/  @P1 IMAD.MOV.U32 R21, RZ, RZ, 0x10 ;  /* 0x00000010ff151424 */ /* 0x000fe400078e00ff */
[----:B------:R-:W-:Y:S01]  /*0100*/  @P2 MOV R17, 0x10 ;  /* 0x0000001000112802 */ /* 0x000fe20000000f00 */
[----:B------:R-:W-:-:S04]  /*0110*/  @P0 IMAD.WIDE.U32 R2, R16, R13, c[0x0][0x1b0] ;  /* 0x00006c0010020625 */ /* 0x000fc800078e000d */
[C---:B------:R-:W-:Y:S01]  /*0120*/  @P0 IMAD.WIDE.U32 R12, R16.reuse, R13, c[0x0][0x1c8] ;  /* 0x00007200100c0625 */ /* 0x040fe200078e000d */
[----:B------:R-:W-:Y:S01]  /*0130*/  @P0 LOP3.LUT R16, R16, 0x100, RZ, 0xfc, !PT ;  /* 0x0000010010100812 */ /* 0x000fe200078efcff */
[----:B------:R0:W5:Y:S04]  /*0140*/  @P0 LDG.E.128 R24, [R2.64] ;  /* 0x0000000402180981 */ /* 0x000168000c1e1d00 */
[CC--:B------:R-:W-:Y:S01]  /*0150*/  @P1 IMAD.WIDE.U32 R18, R16.reuse, R21.reuse, c[0x0][0x1b0] ;  /* 0x00006c0010121625 */ /* 0x0c0fe200078e0015 */
[----:B------:R1:W5:Y:S03]  /*0160*/  @P0 LDG.E.128 R8, [R12.64] ;  /* 0x000000040c080981 */ /* 0x000366000c1e1d00 */
[C---:B------:R-:W-:Y:S01]  /*0170*/  @P1 IMAD.WIDE.U32 R20, R16.reuse, R21, c[0x0][0x1c8] ;  /* 0x0000720010141625 */ /* 0x040fe200078e0015 */
[----:B------:R1:W5:Y:S01]  /*0180*/  @P1 LDG.E.128 R116, [R18.64] ;  /* 0x0000000412741981 */ /* 0x000362000c1e1d00 */
[----:B------:R-:W-:-:S03]  /*0190*/  @P1 IADD3 R16, R16, 0x100, RZ ;  /* 0x0000010010101810 */ /* 0x000fc60007ffe0ff */
[----:B------:R1:W5:Y:S02]  /*01a0*/  @P1 LDG.E.128 R112, [R20.64] ;  /* 0x0000000414701981 */ /* 0x000364000c1e1d00 */
[----:B------:R-:W-:Y:S01]  /*01b0*/  @P2 IMAD.WIDE.U32 R14, R16, R17, c[0x0][0x1b0] ;  /* 0x00006c00100e2625 */ /* 0x000fe200078e0011 */
[----:B0-----:R-:W-:-:S03]  /*01c0*/  LEA.HI R2, R157, UR6, RZ, 0x18 ;  /* 0x000000069d027c11 */ /* 0x001fc6000f8fc0ff */
[----:B------:R-:W-:Y:S01]  /*01d0*/  @P2 IMAD.WIDE.U32 R16, R16, R17, c[0x0][0x1c8] ;  /* 0x0000720010102625 */ /* 0x000fe200078e0011 */
[----:B------:R1:W5:Y:S04]  /*01e0*/  @P2 LDG.E.128 R4, [R14.64] ;  /* 0x000000040e042981 */ /* 0x000368000c1e1d00 */
[----:B------:R1:W5:Y:S01]  /*01f0*/  @P2 LDG.E.128 R108, [R16.64] ;  /* 0x00000004106c2981 */ /* 0x000362000c1e1d00 */
        /* <DEDUP_REMOVED lines=38> */
[----:B-1----:R-:W0:Y:S01]  /*0460*/  LDC.U8 R15, c[0x0][0x1f0] ;  /* 0x00007c00ff0f7b82 */ /* 0x002e220000000000 */
[--C-:B-----5:R-:W-:Y:S01]  /*0470*/  PRMT R155, RZ, 0x5410, R24.reuse ;  /* 0x00005410ff9b7816 */ /* 0x120fe20000000018 */
[----:B------:R-:W-:Y:S01]  /*0480*/  HFMA2.MMA R105, -RZ, RZ, 0, 0 ;  /* 0x00000000ff697435 */ /* 0x000fe200000001ff */
[----:B------:R-:W-:Y:S01]  /*0490*/  PRMT R154, RZ, 0x7610, R24 ;  /* 0x00007610ff9a7816 */ /* 0x000fe20000000018 */
[----:B------:R-:W-:Y:S01]  /*04a0*/  IMAD.MOV.U32 R160, RZ, RZ, 0x1 ;  /* 0x00000001ffa07424 */ /* 0x000fe200078e00ff */
        /* <DEDUP_REMOVED lines=45> */
[----:B0-----:R-:W-:Y:S02]  /*0780*/  PRMT R167, RZ, 0x7610, R111 ;  /* 0x00007610ffa77816 */ /* 0x001fe4000000006f */
.L_x_341:
[----:B------:R-:W-:-:S04]  /*0790*/  IMAD.MOV.U32 R143, RZ, RZ, 0x4 ;  /* 0x00000004ff8f7424 */ /* 0x000fc800078e00ff */
[----:B------:R-:W-:-:S06]  /*07a0*/  IMAD.WIDE R136, R2, R143, c[0x0][0x1d8] ;  /* 0x0000760002887625 */ /* 0x000fcc00078e028f */
[----:B------:R-:W2:Y:S01]  /*07b0*/  LDG.E R136, [R136.64] ;  /* 0x0000000488887981 */ /* 0x000ea2000c1e1900 */
[----:B------:R-:W-:-:S04]  /*07c0*/  IMAD.WIDE R134, R2, R143, c[0x0][0x1a8] ;  /* 0x00006a0002867625 */ /* 0x000fc800078e028f */
[C---:B------:R-:W-:Y:S01]  /*07d0*/  IMAD.WIDE R132, R2.reuse, R143, c[0x0][0x1d0] ;  /* 0x0000740002847625 */ /* 0x040fe200078e028f */
[----:B------:R0:W5:Y:S04]  /*07e0*/  LDG.E R166, [R134.64] ;  /* 0x0000000486a67981 */ /* 0x000168000c1e1900 */
[----:B------:R0:W5:Y:S01]  /*07f0*/  LDG.E R168, [R132.64] ;  /* 0x0000000484a87981 */ /* 0x000162000c1e1900 */
[----:B------:R-:W-:Y:S01]  /*0800*/  IMAD R138, R2, c[0x0][0x168], RZ ;  /* 0x00005a00028a7a24 */ /* 0x000fe200078e02ff */
[----:B------:R-:W-:Y:S01]  /*0810*/  MOV R142, 0x10 ;  /* 0x00000010008e7802 */ /* 0x000fe20000000f00 */
[----:B------:R-:W-:Y:S03]  /*0820*/  BSSY B0, `(.L_x_242) ;  /* 0x000012a000007945 */ /* 0x000fe60003800000 */
[----:B------:R-:W-:-:S04]  /*0830*/  SHF.R.S32.HI R139, RZ, 0x1f, R138 ;  /* 0x0000001fff8b7819 */ /* 0x000fc8000001148a */
[----:B------:R-:W-:Y:S02]  /*0840*/  LEA.HI R139, R139, R138, RZ, 0x3 ;  /* 0x0000008a8b8b7211 */ /* 0x000fe400078f18ff */
[----:B------:R-:W-:-:S04]  /*0850*/  LOP3.LUT R138, R157, 0xff, RZ, 0xc0, !PT ;  /* 0x000000ff9d8a7812 */ /* 0x000fc800078ec0ff */
[----:B------:R-:W-:-:S05]  /*0860*/  LEA.HI.SX32 R165, R139, R138, 0x1d ;  /* 0x0000008a8ba57211 */ /* 0x000fca00078feaff */
[----:B------:R-:W-:Y:S01]  /*0870*/  IMAD.WIDE.U32 R140, R165, R142, c[0x0][0x218] ;  /* 0x00008600a58c7625 */ /* 0x000fe200078e008e */
[----:B--2---:R-:W-:-:S13]  /*0880*/  ISETP.GT.AND P2, PT, R136, RZ, PT ;  /* 0x000000ff8800720c */ /* 0x004fda0003f44270 */
[----:B------:R-:W-:Y:S05]  /*0890*/  @P2 BRA `(.L_x_243) ;  /* 0x000001b000002947 */ /* 0x000fea0003800000 */
[----:B0-----:R-:W-:Y:S01]  /*08a0*/  BSSY B1, `(.L_x_244) ;  /* 0x0000008000017945 */ /* 0x001fe20003800000 */
[----:B------:R-:W-:Y:S01]  /*08b0*/  IMAD.MOV.U32 R133, RZ, RZ, R165 ;  /* 0x000000ffff857224 */ /* 0x000fe200078e00a5 */
[----:B------:R-:W-:Y:S05]  /*08c0*/  @!P0 BRA `(.L_x_245) ;  /* 0x0000005000008947 */ /* 0x000fea0003800000 */
[----:B------:R-:W-:-:S04]  /*08d0*/  ISETP.NE.U32.AND P3, PT, RZ, c[0x0][0x218], PT ;  /* 0x00008600ff007a0c */ /* 0x000fc80003f65070 */
[----:B------:R-:W-:-:S13]  /*08e0*/  ISETP.NE.AND.EX P3, PT, RZ, c[0x0][0x21c], PT, P3 ;  /* 0x00008700ff007a0c */ /* 0x000fda0003f65330 */
[----:B------:R-:W-:Y:S05]  /*08f0*/  @!P3 BRA `(.L_x_246) ;  /* 0x000000100000b947 */ /* 0x000fea0003800000 */
[----:B------:R0:W5:Y:S02]  /*0900*/  LDG.E.128 R108, [R140.64] ;  /* 0x000000048c6c7981 */ /* 0x000164000c1e1d00 */
.L_x_246:
[----:B------:R-:W-:Y:S02]  /*0910*/  IADD3 R133, R165, 0x100, RZ ;  /* 0x00000100a5857810 */ /* 0x000fe40007ffe0ff */
.L_x_245:
[----:B------:R-:W-:Y:S05]  /*0920*/  BSYNC B1 ;  /* 0x0000000000017941 */ /* 0x000fea0003800000 */
.L_x_244:
[----:B------:R-:W-:Y:S01]  /*0930*/  BSSY B1, `(.L_x_247) ;  /* 0x0000008000017945 */ /* 0x000fe20003800000 */
[----:B------:R-:W-:Y:S05]  /*0940*/  @!P1 BRA `(.L_x_248) ;  /* 0x0000006000009947 */ /* 0x000fea0003800000 */
[----:B------:R-:W-:-:S04]  /*0950*/  ISETP.NE.U32.AND P3, PT, RZ, c[0x0][0x218], PT ;  /* 0x00008600ff007a0c */ /* 0x000fc80003f65070 */
[----:B------:R-:W-:-:S13]  /*0960*/  ISETP.NE.AND.EX P3, PT, RZ, c[0x0][0x21c], PT, P3 ;  /* 0x00008700ff007a0c */ /* 0x000fda0003f65330 */
[----:B------:R-:W-:Y:S05]  /*0970*/  @!P3 BRA `(.L_x_249) ;  /* 0x000000200000b947 */ /* 0x000fea0003800000 */
[----:B------:R-:W-:-:S06]  /*0980*/  IMAD.WIDE.U32 R112, R133, R142, c[0x0][0x218] ;  /* 0x0000860085707625 */ /* 0x000fcc00078e008e */
[----:B------:R-:W5:Y:S02]  /*0990*/  LDG.E.128 R112, [R112.64] ;  /* 0x0000000470707981 */ /* 0x000f64000c1e1d00 */
.L_x_249:
[----:B------:R-:W-:Y:S02]  /*09a0*/  IADD3 R133, R133, 0x100, RZ ;  /* 0x0000010085857810 */ /* 0x000fe40007ffe0ff */
.L_x_248:
[----:B------:R-:W-:Y:S05]  /*09b0*/  BSYNC B1 ;  /* 0x0000000000017941 */ /* 0x000fea0003800000 */
.L_x_247:
[----:B------:R-:W-:Y:S01]  /*09c0*/  ISETP.NE.U32.AND P3, PT, RZ, c[0x0][0x218], PT ;  /* 0x00008600ff007a0c */ /* 0x000fe20003f65070 */
[----:B------:R-:W-:Y:S01]  /*09d0*/  IMAD.MOV.U32 R144, RZ, RZ, RZ ;  /* 0x000000ffff907224 */ /* 0x000fe200078e00ff */
[----:B------:R-:W-:Y:S02]  /*09e0*/  MOV R147, RZ ;  /* 0x000000ff00937202 */ /* 0x000fe40000000f00 */
[----:B------:R-:W-:-:S04]  /*09f0*/  ISETP.NE.AND.EX P3, PT, RZ, c[0x0][0x21c], PT, P3 ;  /* 0x00008700ff007a0c */ /* 0x000fc80003f65330 */
[----:B------:R-:W-:-:S13]  /*0a00*/  ISETP.LT.U32.OR P3, PT, R156, 0x300, !P3 ;  /* 0x000003009c00780c */ /* 0x000fda0005f61470 */
[----:B------:R-:W-:Y:S05]  /*0a10*/  @P3 BRA `(.L_x_250) ;  /* 0x000010a000003947 */ /* 0x000fea0003800000 */
[----:B------:R-:W-:-:S06]  /*0a20*/  IMAD.WIDE.U32 R116, R133, R142, c[0x0][0x218] ;  /* 0x0000860085747625 */ /* 0x000fcc00078e008e */
[----:B------:R-:W5:Y:S01]  /*0a30*/  LDG.E.128 R116, [R116.64] ;  /* 0x0000000474747981 */ /* 0x000f62000c1e1d00 */
[----:B------:R-:W-:Y:S05]  /*0a40*/  BRA `(.L_x_250) ;  /* 0x0000107000007947 */ /* 0x000fea0003800000 */
.L_x_243:
[----:B0-----:R-:W-:-:S06]  /*0a50*/  IMAD.WIDE R132, R2, R143, c[0x0][0x1a0] ;  /* 0x0000680002847625 */ /* 0x001fcc00078e028f */
[----:B------:R-:W2:Y:S01]  /*0a60*/  LDG.E R132, [R132.64] ;  /* 0x0000000484847981 */ /* 0x000ea2000c1e1900 */
[----:B------:R-:W-:Y:S01]  /*0a70*/  IADD3 R134, R136, -0x1, RZ ;  /* 0xffffffff88867810 */ /* 0x000fe20007ffe0ff */
[----:B------:R-:W-:Y:S01]  /*0a80*/  BSSY B1, `(.L_x_251) ;  /* 0x000005c000017945 */ /* 0x000fe20003800000 */
[----:B------:R-:W-:Y:S01]  /*0a90*/  ISETP.NE.AND P3, PT, R15, RZ, PT ;  /* 0x000000ff0f00720c */ /* 0x000fe20003f65270 */
[----:B------:R-:W-:Y:S01]  /*0aa0*/  HFMA2.MMA R147, -RZ, RZ, 0, 0 ;  /* 0x00000000ff937435 */ /* 0x000fe200000001ff */
[----:B------:R-:W-:Y:S01]  /*0ab0*/  IMAD.MOV.U32 R144, RZ, RZ, RZ ;  /* 0x000000ffff907224 */ /* 0x000fe200078e00ff */
[----:B------:R-:W-:Y:S01]  /*0ac0*/  MOV R191, R165 ;  /* 0x000000a500bf7202 */ /* 0x000fe20000000f00 */
[----:B------:R-:W-:-:S05]  /*0ad0*/  IMAD R134, R134, c[0x0][0x168], RZ ;  /* 0x00005a0086867a24 */ /* 0x000fca00078e02ff */
        /* <DEDUP_REMOVED lines=15> */
[----:B------:R-:W-:Y:S02]  /*0bd0*/  PRMT R132, RZ, 0x7610, R132 ;  /* 0x00007610ff847816 */ /* 0x000fe40000000084 */
[----:B------:R-:W-:Y:S01]  /*0be0*/  PRMT R144, RZ, 0x5410, R133 ;  /* 0x00005410ff907816 */ /* 0x000fe20000000085 */
[----:B------:R-:W-:Y:S01]  /*0bf0*/  FADD.FTZ R171, -R143, R140 ;  /* 0x0000008c8fab7221 */ /* 0x000fe20000010100 */
[----:B---3--:R-:W-:-:S02]  /*0c00*/  PRMT R172, RZ, 0x5410, R136 ;  /* 0x00005410ffac7816 */ /* 0x008fc40000000088 */
[----:B------:R-:W-:Y:S01]  /*0c10*/  PRMT R170, RZ, 0x5410, R134 ;  /* 0x00005410ffaa7816 */ /* 0x000fe20000000086 */
[----:B-----5:R-:W-:Y:S01]  /*0c20*/  FMUL.FTZ R171, R166, R171 ;  /* 0x000000aba6ab7220 */ /* 0x020fe20000410000 */
[----:B------:R-:W-:Y:S01]  /*0c30*/  PRMT R146, RZ, 0x7610, R133 ;  /* 0x00007610ff927816 */ /* 0x000fe20000000085 */
[C---:B------:R-:W-:Y:S01]  /*0c40*/  FADD.FTZ R133, -R143.reuse, R132 ;  /* 0x000000848f857221 */ /* 0x040fe20000010100 */
[----:B------:R-:W-:Y:S01]  /*0c50*/  PRMT R136, RZ, 0x7610, R136 ;  /* 0x00007610ff887816 */ /* 0x000fe20000000088 */
[----:B------:R-:W-:Y:S01]  /*0c60*/  FADD.FTZ R173, -R143, R144 ;  /* 0x000000908fad7221 */ /* 0x000fe20000010100 */
[--C-:B------:R-:W-:Y:S01]  /*0c70*/  PRMT R174, RZ, 0x5410, R135.reuse ;  /* 0x00005410ffae7816 */ /* 0x100fe20000000087 */
[----:B------:R-:W-:Y:S01]  /*0c80*/  FADD.FTZ R80, R80, R172 ;  /* 0x000000ac50507221 */ /* 0x000fe20000010000 */
[----:B------:R-:W-:Y:S01]  /*0c90*/  PRMT R180, RZ, 0x7610, R135 ;  /* 0x00007610ffb47816 */ /* 0x000fe20000000087 */
[-C--:B------:R-:W-:Y:S01]  /*0ca0*/  FFMA.FTZ R104, R171, R172.reuse, R104 ;  /* 0x000000acab687223 */ /* 0x080fe20000010068 */
[--C-:B------:R-:W-:Y:S01]  /*0cb0*/  PRMT R176, RZ, 0x5410, R137.reuse ;  /* 0x00005410ffb07816 */ /* 0x100fe20000000089 */
[----:B------:R-:W-:Y:S01]  /*0cc0*/  FMUL.FTZ R172, R155, R172 ;  /* 0x000000ac9bac7220 */ /* 0x000fe20000410000 */
[----:B------:R-:W-:Y:S01]  /*0cd0*/  PRMT R137, RZ, 0x7610, R137 ;  /* 0x00007610ff897816 */ /* 0x000fe20000000089 */
[C---:B------:R-:W-:Y:S01]  /*0ce0*/  FADD.FTZ R177, -R143.reuse, R170 ;  /* 0x000000aa8fb17221 */ /* 0x040fe20000010100 */
[----:B------:R-:W-:Y:S01]  /*0cf0*/  PRMT R178, RZ, 0x5410, R138 ;  /* 0x00005410ffb27816 */ /* 0x000fe2000000008a */
[----:B------:R-:W-:Y:S01]  /*0d00*/  FADD.FTZ R135, -R143, R146 ;  /* 0x000000928f877221 */ /* 0x000fe20000010100 */
[----:B------:R-:W-:Y:S01]  /*0d10*/  PRMT R134, RZ, 0x7610, R134 ;  /* 0x00007610ff867816 */ /* 0x000fe20000000086 */
[C---:B------:R-:W-:Y:S01]  /*0d20*/  FMUL.FTZ R170, R166.reuse, R133 ;  /* 0x00000085a6aa7220 */ /* 0x040fe20000410000 */
[----:B------:R-:W-:Y:S01]  /*0d30*/  PRMT R138, RZ, 0x7610, R138 ;  /* 0x00007610ff8a7816 */ /* 0x000fe2000000008a */
[----:B------:R-:W-:Y:S01]  /*0d40*/  FMUL.FTZ R173, R166, R173 ;  /* 0x000000ada6ad7220 */ /* 0x000fe20000410000 */
[--C-:B------:R-:W-:Y:S01]  /*0d50*/  PRMT R182, RZ, 0x5410, R139.reuse ;  /* 0x00005410ffb67816 */ /* 0x100fe2000000008b */
[----:B------:R-:W-:Y:S01]  /*0d60*/  FMUL.FTZ R175, R154, R136 ;  /* 0x000000889aaf7220 */ /* 0x000fe20000410000 */
[----:B------:R-:W-:Y:S01]  /*0d70*/  PRMT R185, RZ, 0x7610, R139 ;  /* 0x00007610ffb97816 */ /* 0x000fe2000000008b */
[----:B------:R-:W-:-:S02]  /*0d80*/  FADD.FTZ R132, RZ, R172 ;  /* 0x000000acff847221 */ /* 0x000fc40000010000 */
[----:B------:R-:W-:Y:S02]  /*0d90*/  FFMA.FTZ R133, R171, R172, RZ ;  /* 0x000000acab857223 */ /* 0x000fe400000100ff */
[----:B------:R-:W-:Y:S02]  /*0da0*/  FADD.FTZ R183, -R143, R174 ;  /* 0x000000ae8fb77221 */ /* 0x000fe40000010100 */
[----:B------:R-:W-:Y:S02]  /*0db0*/  FADD.FTZ R82, R82, R176 ;  /* 0x000000b052527221 */ /* 0x000fe40000010000 */
[----:B------:R-:W-:Y:S02]  /*0dc0*/  FMUL.FTZ R174, R166, R135 ;  /* 0x00000087a6ae7220 */ /* 0x000fe40000410000 */
[-C--:B------:R-:W-:Y:S02]  /*0dd0*/  FFMA.FTZ R106, R173, R176.reuse, R106 ;  /* 0x000000b0ad6a7223 */ /* 0x080fe4000001006a */
[----:B------:R-:W-:-:S02]  /*0de0*/  FMUL.FTZ R176, R153, R176 ;  /* 0x000000b099b07220 */ /* 0x000fc40000410000 */
[----:B------:R-:W-:Y:S02]  /*0df0*/  FADD.FTZ R135, R132, R175 ;  /* 0x000000af84877221 */ /* 0x000fe40000010000 */
[----:B------:R-:W-:Y:S02]  /*0e00*/  FFMA.FTZ R133, R170, R175, R133 ;  /* 0x000000afaa857223 */ /* 0x000fe40000010085 */
[----:B------:R-:W-:Y:S02]  /*0e10*/  FMUL.FTZ R177, R166, R177 ;  /* 0x000000b1a6b17220 */ /* 0x000fe40000410000 */
[----:B------:R-:W-:Y:S02]  /*0e20*/  FMUL.FTZ R179, R152, R137 ;  /* 0x0000008998b37220 */ /* 0x000fe40000410000 */
[----:B------:R-:W-:Y:S02]  /*0e30*/  FADD.FTZ R132, R135, R176 ;  /* 0x000000b087847221 */ /* 0x000fe40000010000 */
[----:B------:R-:W-:-:S02]  /*0e40*/  FFMA.FTZ R133, R173, R176, R133 ;  /* 0x000000b0ad857223 */ /* 0x000fc40000010085 */
[----:B------:R-:W-:Y:S02]  /*0e50*/  FADD.FTZ R76, R76, R178 ;  /* 0x000000b24c4c7221 */ /* 0x000fe40000010000 */
[-C--:B------:R-:W-:Y:S02]  /*0e60*/  FFMA.FTZ R100, R177, R178.reuse, R100 ;  /* 0x000000b2b1647223 */ /* 0x080fe40000010064 */
[----:B------:R-:W-:Y:S02]  /*0e70*/  FADD.FTZ R139, -R143, R134 ;  /* 0x000000868f8b7221 */ /* 0x000fe40000010100 */
[----:B------:R-:W-:Y:S02]  /*0e80*/  FMUL.FTZ R178, R151, R178 ;  /* 0x000000b297b27220 */ /* 0x000fe40000410000 */
[----:B------:R-:W-:Y:S02]  /*0e90*/  FADD.FTZ R135, R132, R179 ;  /* 0x000000b384877221 */ /* 0x000fe40000010000 */
[----:B------:R-:W-:-:S02]  /*0ea0*/  FFMA.FTZ R133, R174, R179, R133 ;  /* 0x000000b3ae857223 */ /* 0x000fc40000010085 */
[----:B------:R-:W-:Y:S02]  /*0eb0*/  FADD.FTZ R141, -R143, R180 ;  /* 0x000000b48f8d7221 */ /* 0x000fe40000010100 */
[C---:B------:R-:W-:Y:S02]  /*0ec0*/  FMUL.FTZ R183, R166.reuse, R183 ;  /* 0x000000b7a6b77220 */ /* 0x040fe40000410000 */
[----:B------:R-:W-:Y:S02]  /*0ed0*/  FMUL.FTZ R180, R166, R139 ;  /* 0x0000008ba6b47220 */ /* 0x000fe40000410000 */
[----:B------:R-:W-:Y:S02]  /*0ee0*/  FMUL.FTZ R181, R150, R138 ;  /* 0x0000008a96b57220 */ /* 0x000fe40000410000 */
[----:B------:R-:W-:Y:S02]  /*0ef0*/  FADD.FTZ R132, R135, R178 ;  /* 0x000000b287847221 */ /* 0x000fe40000010000 */
[----:B------:R-:W-:-:S02]  /*0f00*/  FFMA.FTZ R133, R177, R178, R133 ;  /* 0x000000b2b1857223 */ /* 0x000fc40000010085 */
[----:B------:R-:W-:Y:S02]  /*0f10*/  FADD.FTZ R78, R78, R182 ;  /* 0x000000b64e4e7221 */ /* 0x000fe40000010000 */
[-C--:B------:R-:W-:Y:S02]  /*0f20*/  FFMA.FTZ R102, R183, R182.reuse, R102 ;  /* 0x000000b6b7667223 */ /* 0x080fe40000010066 */
        /* <DEDUP_REMOVED lines=17> */
.L_x_252:
[----:B------:R-:W-:Y:S05]  /*1040*/  BSYNC B1 ;  /* 0x0000000000017941 */ /* 0x000fea0003800000 */
.L_x_251:
        /* <DEDUP_REMOVED lines=12> */
[----:B--2---:R-:W-:Y:S02]  /*1110*/  PRMT R140, RZ, 0x5410, R132 ;  /* 0x00005410ff8c7816 */ /* 0x004fe40000000084 */
[--C-:B------:R-:W-:Y:S02]  /*1120*/  PRMT R146, RZ, 0x5410, R133.reuse ;  /* 0x00005410ff927816 */ /* 0x100fe40000000085 */
[----:B---3--:R-:W-:Y:S01]  /*1130*/  PRMT R188, RZ, 0x5410, R136 ;  /* 0x00005410ffbc7816 */ /* 0x008fe20000000088 */
[C---:B------:R-:W-:Y:S01]  /*1140*/  FADD.FTZ R187, -R143.reuse, R140 ;  /* 0x0000008c8fbb7221 */ /* 0x040fe20000010100 */
[----:B------:R-:W-:Y:S01]  /*1150*/  PRMT R132, RZ, 0x7610, R132 ;  /* 0x00007610ff847816 */ /* 0x000fe20000000084 */
[----:B------:R-:W-:Y:S01]  /*1160*/  FADD.FTZ R189, -R143, R146 ;  /* 0x000000928fbd7221 */ /* 0x000fe20000010100 */
[----:B------:R-:W-:Y:S01]  /*1170*/  PRMT R186, RZ, 0x7610, R133 ;  /* 0x00007610ffba7816 */ /* 0x000fe20000000085 */
[----:B-----5:R-:W-:Y:S01]  /*1180*/  FMUL.FTZ R187, R166, R187 ;  /* 0x000000bba6bb7220 */ /* 0x020fe20000410000 */
[----:B------:R-:W-:Y:S01]  /*1190*/  PRMT R136, RZ, 0x7610, R136 ;  /* 0x00007610ff887816 */ /* 0x000fe20000000088 */
[----:B------:R-:W-:Y:S01]  /*11a0*/  FADD.FTZ R72, R72, R188 ;  /* 0x000000bc48487221 */ /* 0x000fe20000010000 */
[----:B------:R-:W-:Y:S01]  /*11b0*/  PRMT R190, RZ, 0x5410, R134 ;  /* 0x00005410ffbe7816 */ /* 0x000fe20000000086 */
[-C--:B------:R-:W-:Y:S01]  /*11c0*/  FFMA.FTZ R96, R187, R188.reuse, R96 ;  /* 0x000000bcbb607223 */ /* 0x080fe20000010060 */
[--C-:B------:R-:W-:Y:S01]  /*11d0*/  PRMT R192, RZ, 0x5410, R135.reuse ;  /* 0x00005410ffc07816 */ /* 0x100fe20000000087 */
[----:B------:R-:W-:Y:S01]  /*11e0*/  FADD.FTZ R133, -R143, R132 ;  /* 0x000000848f857221 */ /* 0x000fe20000010100 */
[----:B------:R-:W-:Y:S01]  /*11f0*/  PRMT R198, RZ, 0x7610, R135 ;  /* 0x00007610ffc67816 */ /* 0x000fe20000000087 */
[----:B------:R-:W-:Y:S01]  /*1200*/  FMUL.FTZ R188, R35, R188 ;  /* 0x000000bc23bc7220 */ /* 0x000fe20000410000 */
[--C-:B------:R-:W-:Y:S01]  /*1210*/  PRMT R194, RZ, 0x5410, R137.reuse ;  /* 0x00005410ffc27816 */ /* 0x100fe20000000089 */
[----:B------:R-:W-:Y:S01]  /*1220*/  FADD.FTZ R135, -R143, R186 ;  /* 0x000000ba8f877221 */ /* 0x000fe20000010100 */
[----:B------:R-:W-:Y:S01]  /*1230*/  PRMT R137, RZ, 0x7610, R137 ;  /* 0x00007610ff897816 */ /* 0x000fe20000000089 */
[C---:B------:R-:W-:Y:S01]  /*1240*/  FMUL.FTZ R189, R166.reuse, R189 ;  /* 0x000000bda6bd7220 */ /* 0x040fe20000410000 */
[----:B------:R-:W-:Y:S01]  /*1250*/  PRMT R196, RZ, 0x5410, R138 ;  /* 0x00005410ffc47816 */ /* 0x000fe2000000008a */
[----:B------:R-:W-:Y:S01]  /*1260*/  FMUL.FTZ R186, R166, R133 ;  /* 0x00000085a6ba7220 */ /* 0x000fe20000410000 */
[----:B------:R-:W-:Y:S01]  /*1270*/  PRMT R134, RZ, 0x7610, R134 ;  /* 0x00007610ff867816 */ /* 0x000fe20000000086 */
[----:B------:R-:W-:Y:S01]  /*1280*/  FMUL.FTZ R193, R34, R136 ;  /* 0x0000008822c17220 */ /* 0x000fe20000410000 */
[----:B------:R-:W-:Y:S01]  /*1290*/  PRMT R138, RZ, 0x7610, R138 ;  /* 0x00007610ff8a7816 */ /* 0x000fe2000000008a */
[----:B------:R-:W-:Y:S01]  /*12a0*/  FADD.FTZ R132, R147, R188 ;  /* 0x000000bc93847221 */ /* 0x000fe20000010000 */
[--C-:B------:R-:W-:Y:S01]  /*12b0*/  PRMT R200, RZ, 0x5410, R139.reuse ;  /* 0x00005410ffc87816 */ /* 0x100fe2000000008b */
        /* <DEDUP_REMOVED lines=9> */
[C---:B------:R-:W-:Y:S02]  /*1350*/  FMUL.FTZ R195, R166.reuse, R195 ;  /* 0x000000c3a6c37220 */ /* 0x040fe40000410000 */
[----:B------:R-:W-:Y:S02]  /*1360*/  FMUL.FTZ R192, R166, R135 ;  /* 0x00000087a6c07220 */ /* 0x000fe40000410000 */
[----:B------:R-:W-:Y:S02]  /*1370*/  FMUL.FTZ R197, R32, R137 ;  /* 0x0000008920c57220 */ /* 0x000fe40000410000 */
[----:B------:R-:W-:Y:S02]  /*1380*/  FADD.FTZ R132, R133, R194 ;  /* 0x000000c285847221 */ /* 0x000fe40000010000 */
[----:B------:R-:W-:Y:S02]  /*1390*/  FFMA.FTZ R144, R189, R194, R144 ;  /* 0x000000c2bd907223 */ /* 0x000fe40000010090 */
[----:B------:R-:W-:-:S02]  /*13a0*/  FADD.FTZ R68, R68, R196 ;  /* 0x000000c444447221 */ /* 0x000fc40000010000 */
[-C--:B------:R-:W-:Y:S02]  /*13b0*/  FFMA.FTZ R92, R195, R196.reuse, R92 ;  /* 0x000000c4c35c7223 */ /* 0x080fe4000001005c */
[----:B------:R-:W-:Y:S02]  /*13c0*/  FADD.FTZ R139, -R143, R134 ;  /* 0x000000868f8b7221 */ /* 0x000fe40000010100 */
        /* <DEDUP_REMOVED lines=15> */
[----:B------:R-:W-:-:S02]  /*14c0*/  FADD.FTZ R71, R71, R203 ;  /* 0x000000cb47477221 */ /* 0x000fc40000010000 */
[-C--:B------:R-:W-:Y:S02]  /*14d0*/  FFMA.FTZ R95, R202, R203.reuse, R95 ;  /* 0x000000cbca5f7223 */ /* 0x080fe4000001005f */
        /* <DEDUP_REMOVED lines=11> */
.L_x_254:
[----:B------:R-:W-:Y:S05]  /*1590*/  BSYNC B1 ;  /* 0x0000000000017941 */ /* 0x000fea0003800000 */
.L_x_253:
[----:B------:R-:W-:-:S13]  /*15a0*/  ISETP.GE.U32.AND P3, PT, R156, 0x300, PT ;  /* 0x000003009c00780c */ /* 0x000fda0003f66070 */
        /* <DEDUP_REMOVED lines=10> */
[----:B------:R-:W-:Y:S02]  /*1650*/  PRMT R190, RZ, 0x5410, R134 ;  /* 0x00005410ffbe7816 */ /* 0x000fe40000000086 */
[----:B------:R-:W-:Y:S01]  /*1660*/  PRMT R132, RZ, 0x7610, R132 ;  /* 0x00007610ff847816 */ /* 0x000fe20000000084 */
[C---:B------:R-:W-:Y:S01]  /*1670*/  FADD.FTZ R169, -R143.reuse, R140 ;  /* 0x0000008c8fa97221 */ /* 0x040fe20000010100 */
[--C-:B------:R-:W-:Y:S01]  /*1680*/  PRMT R142, RZ, 0x5410, R133.reuse ;  /* 0x00005410ff8e7816 */ /* 0x100fe20000000085 */
[C---:B------:R-:W-:Y:S01]  /*1690*/  FADD.FTZ R211, -R143.reuse, R190 ;  /* 0x000000be8fd37221 */ /* 0x040fe20000010100 */
[----:B------:R-:W-:Y:S01]  /*16a0*/  PRMT R146, RZ, 0x7610, R133 ;  /* 0x00007610ff927816 */ /* 0x000fe20000000085 */
[C---:B------:R-:W-:Y:S01]  /*16b0*/  FADD.FTZ R133, -R143.reuse, R132 ;  /* 0x000000848f857221 */ /* 0x040fe20000010100 */
[----:B------:R-:W-:Y:S01]  /*16c0*/  PRMT R134, RZ, 0x7610, R134 ;  /* 0x00007610ff867816 */ /* 0x000fe20000000086 */
[C---:B------:R-:W-:Y:S01]  /*16d0*/  FADD.FTZ R205, -R143.reuse, R142 ;  /* 0x0000008e8fcd7221 */ /* 0x040fe20000010100 */
[--C-:B------:R-:W-:Y:S01]  /*16e0*/  PRMT R204, RZ, 0x5410, R135.reuse ;  /* 0x00005410ffcc7816 */ /* 0x100fe20000000087 */
[C---:B-----5:R-:W-:Y:S01]  /*16f0*/  FMUL.FTZ R169, R166.reuse, R169 ;  /* 0x000000a9a6a97220 */ /* 0x060fe20000410000 */
[----:B------:R-:W-:Y:S01]  /*1700*/  PRMT R206, RZ, 0x7610, R135 ;  /* 0x00007610ffce7816 */ /* 0x000fe20000000087 */
[C---:B------:R-:W-:Y:S01]  /*1710*/  FADD.FTZ R135, -R143.reuse, R146 ;  /* 0x000000928f877221 */ /* 0x040fe20000010100 */
[--C-:B---3--:R-:W-:Y:S01]  /*1720*/  PRMT R210, RZ, 0x5410, R137.reuse ;  /* 0x00005410ffd27816 */ /* 0x108fe20000000089 */
[C---:B------:R-:W-:Y:S01]  /*1730*/  FADD.FTZ R141, -R143.reuse, R134 ;  /* 0x000000868f8d7221 */ /* 0x040fe20000010100 */
[----:B------:R-:W-:Y:S01]  /*1740*/  PRMT R137, RZ, 0x7610, R137 ;  /* 0x00007610ff897816 */ /* 0x000fe20000000089 */
[C---:B------:R-:W-:Y:S01]  /*1750*/  FADD.FTZ R215, -R143.reuse, R204 ;  /* 0x000000cc8fd77221 */ /* 0x040fe20000010100 */
        /* <DEDUP_REMOVED lines=8> */
[--C-:B------:R-:W-:Y:S01]  /*17e0*/  PRMT R216, RZ, 0x5410, R139.reuse ;  /* 0x00005410ffd87816 */ /* 0x100fe2000000008b */
[-C--:B------:R-:W-:Y:S01]  /*17f0*/  FFMA.FTZ R88, R169, R206.reuse, R88 ;  /* 0x000000cea9587223 */ /* 0x080fe20000010058 */
[----:B------:R-:W-:Y:S01]  /*1800*/  PRMT R139, RZ, 0x7610, R139 ;  /* 0x00007610ff8b7816 */ /* 0x000fe2000000008b */
[----:B------:R-:W-:-:S02]  /*1810*/  FMUL.FTZ R206, R27, R206 ;  /* 0x000000ce1bce7220 */ /* 0x000fc40000410000 */
[----:B------:R-:W-:Y:S02]  /*1820*/  FMUL.FTZ R207, R26, R136 ;  /* 0x000000881acf7220 */ /* 0x000fe40000410000 */
[----:B------:R-:W-:Y:S02]  /*1830*/  FADD.FTZ R132, R147, R206 ;  /* 0x000000ce93847221 */ /* 0x000fe40000010000 */
[----:B------:R-:W-:Y:S02]  /*1840*/  FFMA.FTZ R144, R169, R206, R144 ;  /* 0x000000cea9907223 */ /* 0x000fe40000010090 */
        /* <DEDUP_REMOVED lines=39> */
.L_x_250:
[----:B------:R-:W-:Y:S05]  /*1ac0*/  BSYNC B0 ;  /* 0x0000000000007941 */ /* 0x000fea0003800000 */
.L_x_242:
[----:B------:R-:W-:Y:S02]  /*1ad0*/  LOP3.LUT P4, RZ, R160, 0xff, RZ, 0xc0, !PT ;  /* 0x000000ffa0ff7812 */ /* 0x000fe4000788c0ff */
[----:B------:R-:W-:-:S02]  /*1ae0*/  SHF.R.U32.HI R134, RZ, 0x5, R157 ;  /* 0x00000005ff867819 */ /* 0x000fc4000001169d */
[----:B------:R-:W-:Y:S02]  /*1af0*/  LOP3.LUT P3, RZ, R157, 0x1f, RZ, 0xc0, !PT ;  /* 0x0000001f9dff7812 */ /* 0x000fe4000786c0ff */
[----:B------:R-:W-:-:S07]  /*1b00*/  LOP3.LUT R219, R134, 0x7fffff8, RZ, 0xc0, !PT ;  /* 0x07fffff886db7812 */ /* 0x000fce00078ec0ff */
[----:B------:R-:W-:Y:S01]  /*1b10*/  @!P4 IADD3 R219, R219, 0x8, RZ ;  /* 0x00000008dbdbc810 */ /* 0x000fe20007ffe0ff */
[----:B------:R-:W-:Y:S05]  /*1b20*/  BRA.DIV ~URZ, `(.L_x_255) ;  /* 0x00002cd27f007947 */ /* 0x000fea000b800000 */
[----:B------:R1:W2:Y:S02]  /*1b30*/  SHFL.DOWN PT, R136, R147, 0x10, 0x1f ;  /* 0x0a001f0093887f89 */ /* 0x0002a400000e0000 */
.L_x_346:
[----:B------:R-:W-:Y:S05]  /*1b40*/  BRA.DIV ~URZ, `(.L_x_256) ;  /* 0x00002d327f007947 */ /* 0x000fea000b800000 */
[----:B------:R-:W3:Y:S01]  /*1b50*/  SHFL.DOWN PT, R133, R144, 0x10, 0x1f ;  /* 0x0a001f0090857f89 */ /* 0x000ee200000e0000 */
[----:B-12---:R-:W-:-:S05]  /*1b60*/  FADD.FTZ R147, R136, R147 ;  /* 0x0000009388937221 */ /* 0x006fca0000010000 */
[----:B------:R-:W1:Y:S01]  /*1b70*/  SHFL.DOWN PT, R132, R147, 0x8, 0x1f ;  /* 0x09001f0093847f89 */ /* 0x000e6200000e0000 */
[----:B---3--:R-:W-:-:S05]  /*1b80*/  FADD.FTZ R133, R133, R144 ;  /* 0x0000009085857221 */ /* 0x008fca0000010000 */
        /* <DEDUP_REMOVED lines=10> */
[----:B------:R1:W2:Y:S01]  /*1c30*/  SHFL.DOWN PT, R139, R138, 0x1, 0x1f ;  /* 0x08201f008a8b7f89 */ /* 0x0002a200000e0000 */
[----:B0-----:R-:W-:-:S05]  /*1c40*/  FADD.FTZ R140, R137, R140 ;  /* 0x0000008c898c7221 */ /* 0x001fca0000010000 */
[----:B------:R1:W0:Y:S02]  /*1c50*/  SHFL.DOWN PT, R191, R140, 0x1, 0x1f ;  /* 0x08201f008cbf7f89 */ /* 0x00022400000e0000 */
.L_x_347:
[----:B------:R-:W-:Y:S01]  /*1c60*/  @!P3 LOP3.LUT R134, R134, 0x7, RZ, 0xc0, !PT ;  /* 0x000000078686b812 */ /* 0x000fe200078ec0ff */
[----:B--2---:R-:W-:Y:S01]  /*1c70*/  FADD.FTZ R190, R139, R138 ;  /* 0x0000008a8bbe7221 */ /* 0x004fe20000010000 */
[----:B------:R-:W-:Y:S01]  /*1c80*/  WARPSYNC 0xffffffff ;  /* 0xffffffff00007948 */ /* 0x000fe20003800000 */
[----:B0-----:R-:W-:Y:S01]  /*1c90*/  FADD.FTZ R191, R191, R140 ;  /* 0x0000008cbfbf7221 */ /* 0x001fe20000010000 */
[----:B------:R-:W-:Y:S01]  /*1ca0*/  BSSY B0, `(.L_x_257) ;  /* 0x00000eb000007945 */ /* 0x000fe20003800000 */
[----:B------:R-:W-:-:S05]  /*1cb0*/  @!P3 IMAD.IADD R220, R219, 0x1, R134 ;  /* 0x00000001dbdcb824 */ /* 0x000fca00078e0286 */
[----:B------:R-:W-:Y:S04]  /*1cc0*/  @!P3 STS.64 [R220.X8+0x6000], R190 ;  /* 0x006000bedc00b388 */ /* 0x000fe80000008a00 */
[----:B------:R-:W-:Y:S01]  /*1cd0*/  BAR.SYNC.DEFER_BLOCKING 0x0 ;  /* 0x0000000000007b1d */ /* 0x000fe20000010000 */
[----:B-----5:R-:W-:-:S13]  /*1ce0*/  ISETP.GE.AND P3, PT, R168, 0x1, PT ;  /* 0x00000001a800780c */ /* 0x020fda0003f66270 */
[----:B------:R-:W-:-:S05]  /*1cf0*/  @P3 IADD3 R168, R168, -0x1, RZ ;  /* 0xffffffffa8a83810 */ /* 0x000fca0007ffe0ff */
[----:B------:R-:W-:Y:S01]  /*1d00*/  @P3 IMAD R168, R168, c[0x0][0x168], RZ ;  /* 0x00005a00a8a83a24 */ /* 0x000fe200078e02ff */
[----:B------:R-:W0:Y:S04]  /*1d10*/  LDS.128 R132, [R219.X8+0x6000] ;  /* 0x00600000db847984 */ /* 0x000e280000008c00 */
[----:B-1----:R-:W1:Y:S04]  /*1d20*/  LDS.128 R136, [R219.X8+0x6010] ;  /* 0x00601000db887984 */ /* 0x002e680000008c00 */
[----:B------:R-:W2:Y:S04]  /*1d30*/  LDS.128 R140, [R219.X8+0x6020] ;  /* 0x00602000db8c7984 */ /* 0x000ea80000008c00 */
[----:B------:R-:W3:Y:S01]  /*1d40*/  LDS.128 R144, [R219.X8+0x6030] ;  /* 0x00603000db907984 */ /* 0x000ee20000008c00 */
[----:B0-----:R-:W-:-:S02]  /*1d50*/  FADD.FTZ R221, RZ, R132 ;  /* 0x00000084ffdd7221 */ /* 0x001fc40000010000 */
[----:B------:R-:W-:Y:S01]  /*1d60*/  FADD.FTZ R132, RZ, R133 ;  /* 0x00000085ff847221 */ /* 0x000fe20000010000 */
[----:B------:R-:W-:Y:S01]  /*1d70*/  @P3 SHF.R.S32.HI R133, RZ, 0x1f, R168 ;  /* 0x0000001fff853819 */ /* 0x000fe200000114a8 */
[----:B------:R-:W-:Y:S01]  /*1d80*/  FADD.FTZ R221, R134, R221 ;  /* 0x000000dd86dd7221 */ /* 0x000fe20000010000 */
[----:B------:R-:W-:Y:S01]  /*1d90*/  @P3 LOP3.LUT R134, R157, 0xff, RZ, 0xc0, !PT ;  /* 0x000000ff9d863812 */ /* 0x000fe200078ec0ff */
[----:B------:R-:W-:Y:S01]  /*1da0*/  FADD.FTZ R132, R135, R132 ;  /* 0x0000008487847221 */ /* 0x000fe20000010000 */
[----:B------:R-:W-:Y:S01]  /*1db0*/  @P3 LEA.HI R133, R133, R168, RZ, 0x3 ;  /* 0x000000a885853211 */ /* 0x000fe200078f18ff */
[----:B-1----:R-:W-:Y:S01]  /*1dc0*/  FADD.FTZ R221, R221, R136 ;  /* 0x00000088dddd7221 */ /* 0x002fe20000010000 */
[----:B------:R-:W-:Y:S01]  /*1dd0*/  HFMA2.MMA R136, -RZ, RZ, 0, 0 ;  /* 0x00000000ff887435 */ /* 0x000fe200000001ff */
[----:B------:R-:W-:Y:S02]  /*1de0*/  FADD.FTZ R132, R132, R137 ;  /* 0x0000008984847221 */ /* 0x000fe40000010000 */
[----:B------:R-:W-:-:S02]  /*1df0*/  FADD.FTZ R221, R138, R221 ;  /* 0x000000dd8add7221 */ /* 0x000fc40000010000 */
[----:B------:R-:W-:Y:S01]  /*1e00*/  FADD.FTZ R132, R139, R132 ;  /* 0x000000848b847221 */ /* 0x000fe20000010000 */
[----:B------:R-:W-:Y:S01]  /*1e10*/  @P3 LEA.HI.SX32 R136, R133, R134, 0x1d ;  /* 0x0000008685883211 */ /* 0x000fe200078feaff */
        /* <DEDUP_REMOVED lines=9> */
[----:B------:R-:W-:Y:S01]  /*1eb0*/  FMUL.FTZ R138, R132, c[0x0][0x1e0] ;  /* 0x00007800848a7a20 */ /* 0x000fe20000410000 */
[----:B------:R-:W-:Y:S05]  /*1ec0*/  @!P0 BRA `(.L_x_258) ;  /* 0x00000c8000008947 */ /* 0x000fea0003800000 */
[----:B------:R-:W-:Y:S01]  /*1ed0*/  BSSY B1, `(.L_x_259) ;  /* 0x0000005000017945 */ /* 0x000fe20003800000 */
[----:B------:R-:W-:Y:S05]  /*1ee0*/  @!P3 BRA `(.L_x_260) ;  /* 0x000000300000b947 */ /* 0x000fea0003800000 */
[----:B------:R-:W-:-:S04]  /*1ef0*/  IMAD.MOV.U32 R121, RZ, RZ, 0x10 ;  /* 0x00000010ff797424 */ /* 0x000fc800078e00ff */
[----:B------:R-:W-:-:S06]  /*1f00*/  IMAD.WIDE.U32 R120, R136, R121, c[0x0][0x170] ;  /* 0x00005c0088787625 */ /* 0x000fcc00078e0079 */
[----:B------:R-:W5:Y:S02]  /*1f10*/  LDG.E.128 R120, [R120.64] ;  /* 0x0000000478787981 */ /* 0x000f64000c1e1d00 */
.L_x_260:
[----:B------:R-:W-:Y:S05]  /*1f20*/  BSYNC B1 ;  /* 0x0000000000017941 */ /* 0x000fea0003800000 */
.L_x_259:
        /* <DEDUP_REMOVED lines=10> */
.L_x_262:
[----:B------:R-:W-:Y:S01]  /*1fd0*/  ULDC.64 UR6, c[0x0][0x218] ;  /* 0x0000860000067ab9 */ /* 0x000fe20000000a00 */
[----:B------:R-:W-:Y:S01]  /*1fe0*/  ISETP.NE.AND P4, PT, R15, RZ, PT ;  /* 0x000000ff0f00720c */ /* 0x000fe20003f85270 */
[----:B------:R-:W-:-:S03]  /*1ff0*/  UISETP.NE.U32.AND UP0, UPT, URZ, UR6, UPT ;  /* 0x000000063f00728c */ /* 0x000fc6000bf05070 */
[----:B------:R-:W-:Y:S01]  /*2000*/  FSEL R132, R137, RZ, !P4 ;  /* 0x000000ff89847208 */ /* 0x000fe20006000000 */
[----:B------:R-:W-:-:S04]  /*2010*/  UISETP.NE.AND.EX UP0, UPT, URZ, UR7, UPT, UP0 ;  /* 0x000000073f00728c */ /* 0x000fc8000bf05300 */
[----:B------:R-:W-:Y:S02]  /*2020*/  FFMA.FTZ R133, R171, R138, R132 ;  /* 0x0000008aab857223 */ /* 0x000fe40000010084 */
[----:B------:R-:W-:Y:S02]  /*2030*/  PLOP3.LUT P4, PT, PT, PT, UP0, 0x80, 0x0 ;  /* 0x000000000000781c */ /* 0x000fe40003f8f008 */
[----:B------:R-:W-:-:S04]  /*2040*/  FADD.FTZ R133, R172, -R133 ;  /* 0x80000085ac857221 */ /* 0x000fc80000010000 */
[----:B------:R-:W-:-:S07]  /*2050*/  FMUL.FTZ R133, R166, R133 ;  /* 0x00000085a6857220 */ /* 0x000fce0000410000 */
[----:B------:R-:W-:-:S05]  /*2060*/  @P4 PRMT R132, RZ, 0x5410, R108 ;  /* 0x00005410ff844816 */ /* 0x000fca000000006c */
[----:B------:R-:W-:Y:S02]  /*2070*/  @P4 FADD.FTZ R133, R133, R132 ;  /* 0x0000008485854221 */ /* 0x000fe40000010000 */
.L_x_263:
[----:B------:R-:W-:Y:S05]  /*2080*/  BSYNC B1 ;  /* 0x0000000000017941 */ /* 0x000fea0003800000 */
.L_x_261:
[----:B------:R-:W-:Y:S01]  /*2090*/  ISETP.NE.U32.AND P5, PT, RZ, c[0x0][0x258], PT ;  /* 0x00009600ff007a0c */ /* 0x000fe20003fa5070 */
[----:B------:R-:W-:Y:S01]  /*20a0*/  @P3 FMUL.FTZ R132, R133, c[0x0][0x1ec] ;  /* 0x00007b0085843a20 */ /* 0x000fe20000410000 */
[----:B-----5:R-:W-:Y:S01]  /*20b0*/  @P3 PRMT R135, RZ, 0x5410, R120 ;  /* 0x00005410ff873816 */ /* 0x020fe20000000078 */
[----:B------:R-:W-:Y:S01]  /*20c0*/  BSSY B1, `(.L_x_264) ;  /* 0x0000014000017945 */ /* 0x000fe20003800000 */
[----:B------:R-:W-:Y:S01]  /*20d0*/  ISETP.NE.AND.EX P5, PT, RZ, c[0x0][0x25c], PT, P5 ;  /* 0x00009700ff007a0c */ /* 0x000fe20003fa5350 */
[----:B------:R-:W-:Y:S02]  /*20e0*/  @P3 FMUL.FTZ R134, R19, R132 ;  /* 0x0000008413863220 */ /* 0x000fe40000410000 */
[----:B------:R-:W-:-:S03]  /*20f0*/  @P3 FFMA.FTZ R56, R132, R135, R56 ;  /* 0x0000008784383223 */ /* 0x000fc60000010038 */
[----:B------:R-:W-:-:S04]  /*2100*/  @P3 F2FP.BF16.PACK_AB R134, RZ, R134 ;  /* 0x00000086ff86323e */ /* 0x000fc800000010ff */
[----:B------:R-:W-:-:S03]  /*2110*/  @P3 PRMT R128, R134, 0x7610, R128 ;  /* 0x0000761086803816 */ /* 0x000fc60000000080 */
[----:B------:R-:W-:-:S04]  /*2120*/  @P5 F2FP.BF16.PACK_AB R133, RZ, R133 ;  /* 0x00000085ff85523e */ /* 0x000fc800000010ff */
[----:B------:R-:W-:Y:S01]  /*2130*/  @P5 PRMT R124, R133, 0x7610, R124 ;  /* 0x00007610857c5816 */ /* 0x000fe2000000007c */
[----:B------:R-:W-:Y:S05]  /*2140*/  @P2 BRA `(.L_x_265) ;  /* 0x0000004000002947 */ /* 0x000fea0003800000 */
[----:B------:R-:W-:Y:S01]  /*2150*/  IMAD.MOV.U32 R133, RZ, RZ, RZ ;  /* 0x000000ffff857224 */ /* 0x000fe200078e00ff */
[----:B------:R-:W-:Y:S05]  /*2160*/  @!P4 BRA `(.L_x_266) ;  /* 0x000000900000c947 */ /* 0x000fea0003800000 */
[----:B------:R-:W-:Y:S01]  /*2170*/  PRMT R133, RZ, 0x7610, R108 ;  /* 0x00007610ff857816 */ /* 0x000fe2000000006c */
[----:B------:R-:W-:Y:S05]  /*2180*/  BRA `(.L_x_266) ;  /* 0x0000007000007947 */ /* 0x000fea0003800000 */
.L_x_265:
[----:B------:R-:W-:-:S04]  /*2190*/  ISETP.NE.AND P6, PT, R15, RZ, PT ;  /* 0x000000ff0f00720c */ /* 0x000fc80003fc5270 */
[----:B------:R-:W-:-:S05]  /*21a0*/  FSEL R133, R137, RZ, !P6 ;  /* 0x000000ff89857208 */ /* 0x000fca0007000000 */
[----:B------:R-:W-:-:S04]  /*21b0*/  FFMA.FTZ R132, R170, R138, R133 ;  /* 0x0000008aaa847223 */ /* 0x000fc80000010085 */
[----:B------:R-:W-:Y:S01]  /*21c0*/  FADD.FTZ R133, R175, -R132 ;  /* 0x80000084af857221 */ /* 0x000fe20000010000 */
[----:B------:R-:W-:-:S03]  /*21d0*/  @P4 PRMT R132, RZ, 0x7610, R108 ;  /* 0x00007610ff844816 */ /* 0x000fc6000000006c */
[----:B------:R-:W-:-:S04]  /*21e0*/  FMUL.FTZ R133, R166, R133 ;  /* 0x00000085a6857220 */ /* 0x000fc80000410000 */
[----:B------:R-:W-:Y:S02]  /*21f0*/  @P4 FADD.FTZ R133, R133, R132 ;  /* 0x0000008485854221 */ /* 0x000fe40000010000 */
.L_x_266:
[----:B------:R-:W-:Y:S05]  /*2200*/  BSYNC B1 ;  /* 0x0000000000017941 */ /* 0x000fea0003800000 */
.L_x_264:
[----:B------:R-:W-:Y:S01]  /*2210*/  @P3 FMUL.FTZ R132, R133, c[0x0][0x1ec] ;  /* 0x00007b0085843a20 */ /* 0x000fe20000410000 */
[----:B------:R-:W-:Y:S01]  /*2220*/  @P5 F2FP.BF16.PACK_AB R133, RZ, R133 ;  /* 0x00000085ff85523e */ /* 0x000fe200000010ff */
[----:B------:R-:W-:Y:S02]  /*2230*/  BSSY B1, `(.L_x_267) ;  /* 0x0000013000017945 */ /* 0x000fe40003800000 */
[----:B------:R-:W-:Y:S01]  /*2240*/  @P3 FMUL.FTZ R134, R18, R132 ;  /* 0x0000008412863220 */ /* 0x000fe20000410000 */
[----:B------:R-:W-:-:S04]  /*2250*/  @P5 PRMT R124, R124, 0x5410, R133 ;  /* 0x000054107c7c5816 */ /* 0x000fc80000000085 */
[----:B------:R-:W-:Y:S02]  /*2260*/  @P3 F2FP.BF16.PACK_AB R135, RZ, R134 ;  /* 0x00000086ff87323e */ /* 0x000fe400000010ff */
[----:B------:R-:W-:Y:S02]  /*2270*/  @P3 PRMT R134, RZ, 0x7610, R120 ;  /* 0x00007610ff863816 */ /* 0x000fe40000000078 */
[----:B------:R-:W-:-:S03]  /*2280*/  @P3 PRMT R128, R128, 0x5410, R135 ;  /* 0x0000541080803816 */ /* 0x000fc60000000087 */
[----:B------:R-:W-:Y:S01]  /*2290*/  @P3 FFMA.FTZ R57, R132, R134, R57 ;  /* 0x0000008684393223 */ /* 0x000fe20000010039 */
[----:B------:R-:W-:Y:S05]  /*22a0*/  @P2 BRA `(.L_x_268) ;  /* 0x0000004000002947 */ /* 0x000fea0003800000 */
[----:B------:R-:W-:Y:S01]  /*22b0*/  HFMA2.MMA R133, -RZ, RZ, 0, 0 ;  /* 0x00000000ff857435 */ /* 0x000fe200000001ff */
[----:B------:R-:W-:Y:S05]  /*22c0*/  @!P4 BRA `(.L_x_269) ;  /* 0x000000900000c947 */ /* 0x000fea0003800000 */
[----:B------:R-:W-:Y:S01]  /*22d0*/  PRMT R133, RZ, 0x5410, R109 ;  /* 0x00005410ff857816 */ /* 0x000fe2000000006d */
[----:B------:R-:W-:Y:S05]  /*22e0*/  BRA `(.L_x_269) ;  /* 0x0000007000007947 */ /* 0x000fea0003800000 */
.L_x_268:
[----:B------:R-:W-:Y:S02]  /*22f0*/  ISETP.NE.AND P6, PT, R15, RZ, PT ;  /* 0x000000ff0f00720c */ /* 0x000fe40003fc5270 */
[----:B------:R-:W-:Y:S02]  /*2300*/  @P4 PRMT R132, RZ, 0x5410, R109 ;  /* 0x00005410ff844816 */ /* 0x000fe4000000006d */
[----:B------:R-:W-:-:S05]  /*2310*/  FSEL R133, R137, RZ, !P6 ;  /* 0x000000ff89857208 */ /* 0x000fca0007000000 */
[----:B------:R-:W-:-:S04]  /*2320*/  FFMA.FTZ R133, R173, R138, R133 ;  /* 0x0000008aad857223 */ /* 0x000fc80000010085 */
[----:B------:R-:W-:-:S04]  /*2330*/  FADD.FTZ R133, R176, -R133 ;  /* 0x80000085b0857221 */ /* 0x000fc80000010000 */
[----:B------:R-:W-:-:S04]  /*2340*/  FMUL.FTZ R133, R166, R133 ;  /* 0x00000085a6857220 */ /* 0x000fc80000410000 */
[----:B------:R-:W-:Y:S02]  /*2350*/  @P4 FADD.FTZ R133, R133, R132 ;  /* 0x0000008485854221 */ /* 0x000fe40000010000 */
.L_x_269:
[----:B------:R-:W-:Y:S05]  /*2360*/  BSYNC B1 ;  /* 0x0000000000017941 */ /* 0x000fea0003800000 */
.L_x_267:
[----:B------:R-:W-:Y:S01]  /*2370*/  @P3 FMUL.FTZ R132, R133, c[0x0][0x1ec] ;  /* 0x00007b0085843a20 */ /* 0x000fe20000410000 */
[----:B------:R-:W-:Y:S01]  /*2380*/  @P3 PRMT R135, RZ, 0x5410, R121 ;  /* 0x00005410ff873816 */ /* 0x000fe20000000079 */
[----:B------:R-:W-:Y:S01]  /*2390*/  BSSY B1, `(.L_x_270) ;  /* 0x0000013000017945 */ /* 0x000fe20003800000 */
[----:B------:R-:W-:Y:S01]  /*23a0*/  @P5 F2FP.BF16.PACK_AB R133, RZ, R133 ;  /* 0x00000085ff85523e */ /* 0x000fe200000010ff */
[----:B------:R-:W-:Y:S02]  /*23b0*/  @P3 FMUL.FTZ R134, R17, R132 ;  /* 0x0000008411863220 */ /* 0x000fe40000410000 */
[----:B------:R-:W-:Y:S01]  /*23c0*/  @P3 FFMA.FTZ R58, R132, R135, R58 ;  /* 0x00000087843a3223 */ /* 0x000fe2000001003a */
[----:B------:R-:W-:Y:S02]  /*23d0*/  @P5 PRMT R125, R133, 0x7610, R125 ;  /* 0x00007610857d5816 */ /* 0x000fe4000000007d */
[----:B------:R-:W-:-:S04]  /*23e0*/  @P3 F2FP.BF16.PACK_AB R134, RZ, R134 ;  /* 0x00000086ff86323e */ /* 0x000fc800000010ff */
[----:B------:R-:W-:Y:S01]  /*23f0*/  @P3 PRMT R129, R134, 0x7610, R129 ;  /* 0x0000761086813816 */ /* 0x000fe20000000081 */
[----:B------:R-:W-:Y:S05]  /*2400*/  @P2 BRA `(.L_x_271) ;  /* 0x0000004000002947 */ /* 0x000fea0003800000 */
[----:B------:R-:W-:Y:S01]  /*2410*/  IMAD.MOV.U32 R133, RZ, RZ, RZ ;  /* 0x000000ffff857224 */ /* 0x000fe200078e00ff */
[----:B------:R-:W-:Y:S05]  /*2420*/  @!P4 BRA `(.L_x_272) ;  /* 0x000000900000c947 */ /* 0x000fea0003800000 */
[----:B------:R-:W-:Y:S01]  /*2430*/  PRMT R133, RZ, 0x7610, R109 ;  /* 0x00007610ff857816 */ /* 0x000fe2000000006d */
[----:B------:R-:W-:Y:S05]  /*2440*/  BRA `(.L_x_272) ;  /* 0x0000007000007947 */ /* 0x000fea0003800000 */
.L_x_271:
[----:B------:R-:W-:-:S04]  /*2450*/  ISETP.NE.AND P6, PT, R15, RZ, PT ;  /* 0x000000ff0f00720c */ /* 0x000fc80003fc5270 */
[----:B------:R-:W-:-:S05]  /*2460*/  FSEL R133, R137, RZ, !P6 ;  /* 0x000000ff89857208 */ /* 0x000fca0007000000 */
[----:B------:R-:W-:-:S04]  /*2470*/  FFMA.FTZ R132, R174, R138, R133 ;  /* 0x0000008aae847223 */ /* 0x000fc80000010085 */
[----:B------:R-:W-:Y:S01]  /*2480*/  FADD.FTZ R133, R179, -R132 ;  /* 0x80000084b3857221 */ /* 0x000fe20000010000 */
[----:B------:R-:W-:-:S03]  /*2490*/  @P4 PRMT R132, RZ, 0x7610, R109 ;  /* 0x00007610ff844816 */ /* 0x000fc6000000006d */
[----:B------:R-:W-:-:S04]  /*24a0*/  FMUL.FTZ R133, R166, R133 ;  /* 0x00000085a6857220 */ /* 0x000fc80000410000 */
[----:B------:R-:W-:Y:S02]  /*24b0*/  @P4 FADD.FTZ R133, R133, R132 ;  /* 0x0000008485854221 */ /* 0x000fe40000010000 */
.L_x_272:
[----:B------:R-:W-:Y:S05]  /*24c0*/  BSYNC B1 ;  /* 0x0000000000017941 */ /* 0x000fea0003800000 */
.L_x_270:
        /* <DEDUP_REMOVED lines=10> */
[----:B------:R-:W-:Y:S01]  /*2570*/  MOV R133, RZ ;  /* 0x000000ff00857202 */ /* 0x000fe20000000f00 */
[----:B------:R-:W-:Y:S05]  /*2580*/  @!P4 BRA `(.L_x_275) ;  /* 0x000000900000c947 */ /* 0x000fea0003800000 */
[----:B------:R-:W-:Y:S01]  /*2590*/  PRMT R133, RZ, 0x5410, R110 ;  /* 0x00005410ff857816 */ /* 0x000fe2000000006e */
[----:B------:R-:W-:Y:S05]  /*25a0*/  BRA `(.L_x_275) ;  /* 0x0000007000007947 */ /* 0x000fea0003800000 */
.L_x_274:
[----:B------:R-:W-:Y:S02]  /*25b0*/  ISETP.NE.AND P6, PT, R15, RZ, PT ;  /* 0x000000ff0f00720c */ /* 0x000fe40003fc5270 */
[----:B------:R-:W-:Y:S02]  /*25c0*/  @P4 PRMT R132, RZ, 0x5410, R110 ;  /* 0x00005410ff844816 */ /* 0x000fe4000000006e */
[----:B------:R-:W-:-:S05]  /*25d0*/  FSEL R133, R137, RZ, !P6 ;  /* 0x000000ff89857208 */ /* 0x000fca0007000000 */
[----:B------:R-:W-:-:S04]  /*25e0*/  FFMA.FTZ R133, R177, R138, R133 ;  /* 0x0000008ab1857223 */ /* 0x000fc80000010085 */
[----:B------:R-:W-:-:S04]  /*25f0*/  FADD.FTZ R133, R178, -R133 ;  /* 0x80000085b2857221 */ /* 0x000fc80000010000 */
[----:B------:R-:W-:-:S04]  /*2600*/  FMUL.FTZ R133, R166, R133 ;  /* 0x00000085a6857220 */ /* 0x000fc80000410000 */
[----:B------:R-:W-:Y:S02]  /*2610*/  @P4 FADD.FTZ R133, R133, R132 ;  /* 0x0000008485854221 */ /* 0x000fe40000010000 */
.L_x_275:
[----:B------:R-:W-:Y:S05]  /*2620*/  BSYNC B1 ;  /* 0x0000000000017941 */ /* 0x000fea0003800000 */
.L_x_273:
        /* <DEDUP_REMOVED lines=10> */
[----:B------:R-:W-:Y:S01]  /*26d0*/  IMAD.MOV.U32 R133, RZ, RZ, RZ ;  /* 0x000000ffff857224 */ /* 0x000fe200078e00ff */
[----:B------:R-:W-:Y:S05]  /*26e0*/  @!P4 BRA `(.L_x_278) ;  /* 0x000000900000c947 */ /* 0x000fea0003800000 */
[----:B------:R-:W-:Y:S01]  /*26f0*/  PRMT R133, RZ, 0x7610, R110 ;  /* 0x00007610ff857816 */ /* 0x000fe2000000006e */
[----:B------:R-:W-:Y:S05]  /*2700*/  BRA `(.L_x_278) ;  /* 0x0000007000007947 */ /* 0x000fea0003800000 */
.L_x_277:
[----:B------:R-:W-:-:S04]  /*2710*/  ISETP.NE.AND P6, PT, R15, RZ, PT ;  /* 0x000000ff0f00720c */ /* 0x000fc80003fc5270 */
[----:B------:R-:W-:-:S05]  /*2720*/  FSEL R133, R137, RZ, !P6 ;  /* 0x000000ff89857208 */ /* 0x000fca0007000000 */
[----:B------:R-:W-:-:S04]  /*2730*/  FFMA.FTZ R132, R180, R138, R133 ;  /* 0x0000008ab4847223 */ /* 0x000fc80000010085 */
[----:B------:R-:W-:Y:S01]  /*2740*/  FADD.FTZ R133, R181, -R132 ;  /* 0x80000084b5857221 */ /* 0x000fe20000010000 */
[----:B------:R-:W-:-:S03]  /*2750*/  @P4 PRMT R132, RZ, 0x7610, R110 ;  /* 0x00007610ff844816 */ /* 0x000fc6000000006e */
[----:B------:R-:W-:-:S04]  /*2760*/  FMUL.FTZ R133, R166, R133 ;  /* 0x00000085a6857220 */ /* 0x000fc80000410000 */
[----:B------:R-:W-:Y:S02]  /*2770*/  @P4 FADD.FTZ R133, R133, R132 ;  /* 0x0000008485854221 */ /* 0x000fe40000010000 */
.L_x_278:
[----:B------:R-:W-:Y:S05]  /*2780*/  BSYNC B1 ;  /* 0x0000000000017941 */ /* 0x000fea0003800000 */
.L_x_276:
        /* <DEDUP_REMOVED lines=14> */
.L_x_280:
[----:B------:R-:W-:Y:S02]  /*2870*/  ISETP.NE.AND P6, PT, R15, RZ, PT ;  /* 0x000000ff0f00720c */ /* 0x000fe40003fc5270 */
[----:B------:R-:W-:Y:S02]  /*2880*/  @P4 PRMT R132, RZ, 0x5410, R111 ;  /* 0x00005410ff844816 */ /* 0x000fe4000000006f */
[----:B------:R-:W-:-:S05]  /*2890*/  FSEL R133, R137, RZ, !P6 ;  /* 0x000000ff89857208 */ /* 0x000fca0007000000 */
[----:B------:R-:W-:-:S04]  /*28a0*/  FFMA.FTZ R133, R183, R138, R133 ;  /* 0x0000008ab7857223 */ /* 0x000fc80000010085 */
[----:B------:R-:W-:-:S04]  /*28b0*/  FADD.FTZ R133, R182, -R133 ;  /* 0x80000085b6857221 */ /* 0x000fc80000010000 */
[----:B------:R-:W-:-:S04]  /*28c0*/  FMUL.FTZ R133, R166, R133 ;  /* 0x00000085a6857220 */ /* 0x000fc80000410000 */
[----:B------:R-:W-:Y:S02]  /*28d0*/  @P4 FADD.FTZ R133, R133, R132 ;  /* 0x0000008485854221 */ /* 0x000fe40000010000 */
.L_x_281:
[----:B------:R-:W-:Y:S05]  /*28e0*/  BSYNC B1 ;  /* 0x0000000000017941 */ /* 0x000fea0003800000 */
.L_x_279:
        /* <DEDUP_REMOVED lines=14> */
.L_x_283:
[----:B------:R-:W-:-:S04]  /*29d0*/  ISETP.NE.AND P6, PT, R15, RZ, PT ;  /* 0x000000ff0f00720c */ /* 0x000fc80003fc5270 */
[----:B------:R-:W-:-:S05]  /*29e0*/  FSEL R133, R137, RZ, !P6 ;  /* 0x000000ff89857208 */ /* 0x000fca0007000000 */
[----:B------:R-:W-:-:S04]  /*29f0*/  FFMA.FTZ R132, R184, R138, R133 ;  /* 0x0000008ab8847223 */ /* 0x000fc80000010085 */
[----:B------:R-:W-:Y:S01]  /*2a00*/  FADD.FTZ R133, R185, -R132 ;  /* 0x80000084b9857221 */ /* 0x000fe20000010000 */
[----:B------:R-:W-:-:S03]  /*2a10*/  @P4 PRMT R132, RZ, 0x7610, R111 ;  /* 0x00007610ff844816 */ /* 0x000fc6000000006f */
[----:B------:R-:W-:-:S04]  /*2a20*/  FMUL.FTZ R133, R166, R133 ;  /* 0x00000085a6857220 */ /* 0x000fc80000410000 */
[----:B------:R-:W-:Y:S02]  /*2a30*/  @P4 FADD.FTZ R133, R133, R132 ;  /* 0x0000008485854221 */ /* 0x000fe40000010000 */
.L_x_284:
[----:B------:R-:W-:Y:S05]  /*2a40*/  BSYNC B1 ;  /* 0x0000000000017941 */ /* 0x000fea0003800000 */
.L_x_282:
[----:B------:R-:W-:Y:S01]  /*2a50*/  @P3 FMUL.FTZ R140, R133, c[0x0][0x1ec] ;  /* 0x00007b00858c3a20 */ /* 0x000fe20000410000 */
[----:B------:R-:W-:Y:S01]  /*2a60*/  @P5 MOV R132, 0x10 ;  /* 0x0000001000845802 */ /* 0x000fe20000000f00 */
[----:B------:R-:W-:Y:S01]  /*2a70*/  @P3 IMAD.MOV.U32 R135, RZ, RZ, 0x10 ;  /* 0x00000010ff873424 */ /* 0x000fe200078e00ff */
[----:B------:R-:W-:Y:S01]  /*2a80*/  @P5 F2FP.BF16.PACK_AB R139, RZ, R133 ;  /* 0x00000085ff8b523e */ /* 0x000fe200000010ff */
[----:B------:R-:W-:Y:S02]  /*2a90*/  @P3 FMUL.FTZ R134, R11, R140 ;  /* 0x0000008c0b863220 */ /* 0x000fe40000410000 */
[----:B------:R-:W-:Y:S01]  /*2aa0*/  @P5 IMAD.WIDE.U32 R132, R165, R132, c[0x0][0x258] ;  /* 0x00009600a5845625 */ /* 0x000fe200078e0084 */
[----:B------:R-:W-:Y:S02]  /*2ab0*/  @P5 PRMT R127, R127, 0x5410, R139 ;  /* 0x000054107f7f5816 */ /* 0x000fe4000000008b */
[----:B------:R-:W-:Y:S01]  /*2ac0*/  @P3 F2FP.BF16.PACK_AB R141, RZ, R134 ;  /* 0x00000086ff8d323e */ /* 0x000fe200000010ff */
[----:B------:R-:W-:Y:S01]  /*2ad0*/  @P3 IMAD.WIDE.U32 R134, R136, R135, c[0x0][0x248] ;  /* 0x0000920088863625 */ /* 0x000fe200078e0087 */
[----:B------:R-:W-:Y:S01]  /*2ae0*/  IADD3 R165, R165, 0x100, RZ ;  /* 0x00000100a5a57810 */ /* 0x000fe20007ffe0ff */
[----:B------:R0:W-:Y:S01]  /*2af0*/  @P5 STG.E.128 [R132.64], R124 ;  /* 0x0000007c84005986 */ /* 0x0001e2000c101d04 */
[----:B------:R-:W-:-:S02]  /*2b00*/  @P3 PRMT R131, R131, 0x5410, R141 ;  /* 0x0000541083833816 */ /* 0x000fc4000000008d */
[----:B------:R-:W-:-:S03]  /*2b10*/  IADD3 R136, R136, 0x100, RZ ;  /* 0x0000010088887810 */ /* 0x000fc60007ffe0ff */
[----:B------:R1:W-:Y:S01]  /*2b20*/  @P3 STG.E.128 [R134.64], R128 ;  /* 0x0000008086003986 */ /* 0x0003e2000c101d04 */
[----:B0-----:R-:W-:-:S05]  /*2b30*/  @P3 PRMT R132, RZ, 0x7610, R123 ;  /* 0x00007610ff843816 */ /* 0x001fca000000007b */
[----:B------:R-:W-:Y:S02]  /*2b40*/  @P3 FFMA.FTZ R55, R140, R132, R55 ;  /* 0x000000848c373223 */ /* 0x000fe40000010037 */
.L_x_258:
[----:B------:R-:W-:Y:S05]  /*2b50*/  BSYNC B0 ;  /* 0x0000000000007941 */ /* 0x000fea0003800000 */
.L_x_257:
[----:B------:R-:W-:Y:S01]  /*2b60*/  BSSY B0, `(.L_x_285) ;  /* 0x00000ca000007945 */ /* 0x000fe20003800000 */
[----:B------:R-:W-:Y:S05]  /*2b70*/  @!P1 BRA `(.L_x_286) ;  /* 0x00000c8000009947 */ /* 0x000fea0003800000 */
[----:B------:R-:W-:Y:S01]  /*2b80*/  BSSY B1, `(.L_x_287) ;  /* 0x0000005000017945 */ /* 0x000fe20003800000 */
[----:B------:R-:W-:Y:S05]  /*2b90*/  @!P3 BRA `(.L_x_288) ;  /* 0x000000300000b947 */ /* 0x000fea0003800000 */
[----:B------:R-:W-:-:S10]  /*2ba0*/  HFMA2.MMA R121, -RZ, RZ, 0, 9.5367431640625e-07 ;  /* 0x00000010ff797435 */ /* 0x000fd400000001ff */
[----:B------:R-:W-:-:S06]  /*2bb0*/  IMAD.WIDE.U32 R120, R136, R121, c[0x0][0x170] ;  /* 0x00005c0088787625 */ /* 0x000fcc00078e0079 */
[----:B------:R-:W5:Y:S02]  /*2bc0*/  LDG.E.128 R120, [R120.64] ;  /* 0x0000000478787981 */ /* 0x000f64000c1e1d00 */
.L_x_288:
[----:B------:R-:W-:Y:S05]  /*2bd0*/  BSYNC B1 ;  /* 0x0000000000017941 */ /* 0x000fea0003800000 */
.L_x_287:
        /* <DEDUP_REMOVED lines=10> */
.L_x_290:
        /* <DEDUP_REMOVED lines=11> */
.L_x_291:
[----:B------:R-:W-:Y:S05]  /*2d30*/  BSYNC B1 ;  /* 0x0000000000017941 */ /* 0x000fea0003800000 */
.L_x_289:
[----:B------:R-:W-:Y:S01]  /*2d40*/  ISETP.NE.U32.AND P5, PT, RZ, c[0x0][0x258], PT ;  /* 0x00009600ff007a0c */ /* 0x000fe20003fa5070 */
[----:B-1----:R-:W-:Y:S01]  /*2d50*/  @P3 FMUL.FTZ R135, R133, c[0x0][0x1ec] ;  /* 0x00007b0085873a20 */ /* 0x002fe20000410000 */
[----:B-----5:R-:W-:Y:S01]  /*2d60*/  @P3 PRMT R134, RZ, 0x5410, R120 ;  /* 0x00005410ff863816 */ /* 0x020fe20000000078 */
[----:B------:R-:W-:Y:S01]  /*2d70*/  BSSY B1, `(.L_x_292) ;  /* 0x0000014000017945 */ /* 0x000fe20003800000 */
[----:B------:R-:W-:Y:S01]  /*2d80*/  ISETP.NE.AND.EX P5, PT, RZ, c[0x0][0x25c], PT, P5 ;  /* 0x00009700ff007a0c */ /* 0x000fe20003fa5350 */
[-C--:B------:R-:W-:Y:S02]  /*2d90*/  @P3 FMUL.FTZ R132, R10, R135.reuse ;  /* 0x000000870a843220 */ /* 0x080fe40000410000 */
[----:B------:R-:W-:-:S03]  /*2da0*/  @P3 FFMA.FTZ R48, R134, R135, R48 ;  /* 0x0000008786303223 */ /* 0x000fc60000010030 */
[----:B------:R-:W-:-:S04]  /*2db0*/  @P3 F2FP.BF16.PACK_AB R132, RZ, R132 ;  /* 0x00000084ff84323e */ /* 0x000fc800000010ff */
[----:B------:R-:W-:-:S03]  /*2dc0*/  @P3 PRMT R128, R132, 0x7610, R128 ;  /* 0x0000761084803816 */ /* 0x000fc60000000080 */
[----:B------:R-:W-:-:S04]  /*2dd0*/  @P5 F2FP.BF16.PACK_AB R133, RZ, R133 ;  /* 0x00000085ff85523e */ /* 0x000fc800000010ff */
[----:B------:R-:W-:Y:S01]  /*2de0*/  @P5 PRMT R124, R133, 0x7610, R124 ;  /* 0x00007610857c5816 */ /* 0x000fe2000000007c */
[----:B------:R-:W-:Y:S05]  /*2df0*/  @P2 BRA `(.L_x_293) ;  /* 0x0000004000002947 */ /* 0x000fea0003800000 */
[----:B------:R-:W-:Y:S01]  /*2e00*/  MOV R133, RZ ;  /* 0x000000ff00857202 */ /* 0x000fe20000000f00 */
[----:B------:R-:W-:Y:S05]  /*2e10*/  @!P4 BRA `(.L_x_294) ;  /* 0x000000900000c947 */ /* 0x000fea0003800000 */
[----:B------:R-:W-:Y:S01]  /*2e20*/  PRMT R133, RZ, 0x7610, R112 ;  /* 0x00007610ff857816 */ /* 0x000fe20000000070 */
[----:B------:R-:W-:Y:S05]  /*2e30*/  BRA `(.L_x_294) ;  /* 0x0000007000007947 */ /* 0x000fea0003800000 */
.L_x_293:
[----:B------:R-:W-:-:S04]  /*2e40*/  ISETP.NE.AND P6, PT, R15, RZ, PT ;  /* 0x000000ff0f00720c */ /* 0x000fc80003fc5270 */
[----:B------:R-:W-:-:S05]  /*2e50*/  FSEL R133, R137, RZ, !P6 ;  /* 0x000000ff89857208 */ /* 0x000fca0007000000 */
[----:B------:R-:W-:-:S04]  /*2e60*/  FFMA.FTZ R132, R186, R138, R133 ;  /* 0x0000008aba847223 */ /* 0x000fc80000010085 */
[----:B------:R-:W-:Y:S01]  /*2e70*/  FADD.FTZ R133, R193, -R132 ;  /* 0x80000084c1857221 */ /* 0x000fe20000010000 */
[----:B------:R-:W-:-:S03]  /*2e80*/  @P4 PRMT R132, RZ, 0x7610, R112 ;  /* 0x00007610ff844816 */ /* 0x000fc60000000070 */
[----:B------:R-:W-:-:S04]  /*2e90*/  FMUL.FTZ R133, R166, R133 ;  /* 0x00000085a6857220 */ /* 0x000fc80000410000 */
[----:B------:R-:W-:Y:S02]  /*2ea0*/  @P4 FADD.FTZ R133, R133, R132 ;  /* 0x0000008485854221 */ /* 0x000fe40000010000 */
.L_x_294:
[----:B------:R-:W-:Y:S05]  /*2eb0*/  BSYNC B1 ;  /* 0x0000000000017941 */ /* 0x000fea0003800000 */
.L_x_292:
[----:B------:R-:W-:Y:S01]  /*2ec0*/  @P3 FMUL.FTZ R132, R133, c[0x0][0x1ec] ;  /* 0x00007b0085843a20 */ /* 0x000fe20000410000 */
[----:B------:R-:W-:Y:S01]  /*2ed0*/  @P3 PRMT R135, RZ, 0x7610, R120 ;  /* 0x00007610ff873816 */ /* 0x000fe20000000078 */
[----:B------:R-:W-:Y:S01]  /*2ee0*/  BSSY B1, `(.L_x_295) ;  /* 0x0000013000017945 */ /* 0x000fe20003800000 */
[----:B------:R-:W-:Y:S01]  /*2ef0*/  @P5 F2FP.BF16.PACK_AB R133, RZ, R133 ;  /* 0x00000085ff85523e */ /* 0x000fe200000010ff */
[-C--:B------:R-:W-:Y:S02]  /*2f00*/  @P3 FMUL.FTZ R134, R9, R132.reuse ;  /* 0x0000008409863220 */ /* 0x080fe40000410000 */
        /* <DEDUP_REMOVED lines=9> */
.L_x_296:
[----:B------:R-:W-:Y:S02]  /*2fa0*/  ISETP.NE.AND P6, PT, R15, RZ, PT ;  /* 0x000000ff0f00720c */ /* 0x000fe40003fc5270 */
[----:B------:R-:W-:Y:S02]  /*2fb0*/  @P4 PRMT R132, RZ, 0x5410, R113 ;  /* 0x00005410ff844816 */ /* 0x000fe40000000071 */
[----:B------:R-:W-:-:S05]  /*2fc0*/  FSEL R133, R137, RZ, !P6 ;  /* 0x000000ff89857208 */ /* 0x000fca0007000000 */
[----:B------:R-:W-:-:S04]  /*2fd0*/  FFMA.FTZ R133, R189, R138, R133 ;  /* 0x0000008abd857223 */ /* 0x000fc80000010085 */
[----:B------:R-:W-:-:S04]  /*2fe0*/  FADD.FTZ R133, R194, -R133 ;  /* 0x80000085c2857221 */ /* 0x000fc80000010000 */
[----:B------:R-:W-:-:S04]  /*2ff0*/  FMUL.FTZ R133, R166, R133 ;  /* 0x00000085a6857220 */ /* 0x000fc80000410000 */
[----:B------:R-:W-:Y:S02]  /*3000*/  @P4 FADD.FTZ R133, R133, R132 ;  /* 0x0000008485854221 */ /* 0x000fe40000010000 */
.L_x_297:
[----:B------:R-:W-:Y:S05]  /*3010*/  BSYNC B1 ;  /* 0x0000000000017941 */ /* 0x000fea0003800000 */
.L_x_295:
        /* <DEDUP_REMOVED lines=10> */
[----:B------:R-:W-:Y:S01]  /*30c0*/  HFMA2.MMA R133, -RZ, RZ, 0, 0 ;  /* 0x00000000ff857435 */ /* 0x000fe200000001ff */
[----:B------:R-:W-:Y:S05]  /*30d0*/  @!P4 BRA `(.L_x_300) ;  /* 0x000000900000c947 */ /* 0x000fea0003800000 */
[----:B------:R-:W-:Y:S01]  /*30e0*/  PRMT R133, RZ, 0x7610, R113 ;  /* 0x00007610ff857816 */ /* 0x000fe20000000071 */
[----:B------:R-:W-:Y:S05]  /*30f0*/  BRA `(.L_x_300) ;  /* 0x0000007000007947 */ /* 0x000fea0003800000 */
.L_x_299:
[----:B------:R-:W-:-:S04]  /*3100*/  ISETP.NE.AND P6, PT, R15, RZ, PT ;  /* 0x000000ff0f00720c */ /* 0x000fc80003fc5270 */
[----:B------:R-:W-:-:S05]  /*3110*/  FSEL R133, R137, RZ, !P6 ;  /* 0x000000ff89857208 */ /* 0x000fca0007000000 */
[----:B------:R-:W-:-:S04]  /*3120*/  FFMA.FTZ R132, R192, R138, R133 ;  /* 0x0000008ac0847223 */ /* 0x000fc80000010085 */
[----:B------:R-:W-:Y:S01]  /*3130*/  FADD.FTZ R133, R197, -R132 ;  /* 0x80000084c5857221 */ /* 0x000fe20000010000 */
[----:B------:R-:W-:-:S03]  /*3140*/  @P4 PRMT R132, RZ, 0x7610, R113 ;  /* 0x00007610ff844816 */ /* 0x000fc60000000071 */
[----:B------:R-:W-:-:S04]  /*3150*/  FMUL.FTZ R133, R166, R133 ;  /* 0x00000085a6857220 */ /* 0x000fc80000410000 */
[----:B------:R-:W-:Y:S02]  /*3160*/  @P4 FADD.FTZ R133, R133, R132 ;  /* 0x0000008485854221 */ /* 0x000fe40000010000 */
.L_x_300:
[----:B------:R-:W-:Y:S05]  /*3170*/  BSYNC B1 ;  /* 0x0000000000017941 */ /* 0x000fea0003800000 */
.L_x_298:
        /* <DEDUP_REMOVED lines=14> */
.L_x_302:
[----:B------:R-:W-:Y:S02]  /*3260*/  ISETP.NE.AND P6, PT, R15, RZ, PT ;  /* 0x000000ff0f00720c */ /* 0x000fe40003fc5270 */
[----:B------:R-:W-:Y:S02]  /*3270*/  @P4 PRMT R132, RZ, 0x5410, R114 ;  /* 0x00005410ff844816 */ /* 0x000fe40000000072 */
[----:B------:R-:W-:-:S05]  /*3280*/  FSEL R133, R137, RZ, !P6 ;  /* 0x000000ff89857208 */ /* 0x000fca0007000000 */
[----:B------:R-:W-:-:S04]  /*3290*/  FFMA.FTZ R133, R195, R138, R133 ;  /* 0x0000008ac3857223 */ /* 0x000fc80000010085 */
[----:B------:R-:W-:-:S04]  /*32a0*/  FADD.FTZ R133, R196, -R133 ;  /* 0x80000085c4857221 */ /* 0x000fc80000010000 */
[----:B------:R-:W-:-:S04]  /*32b0*/  FMUL.FTZ R133, R166, R133 ;  /* 0x00000085a6857220 */ /* 0x000fc80000410000 */
[----:B------:R-:W-:Y:S02]  /*32c0*/  @P4 FADD.FTZ R133, R133, R132 ;  /* 0x0000008485854221 */ /* 0x000fe40000010000 */
.L_x_303:
[----:B------:R-:W-:Y:S05]  /*32d0*/  BSYNC B1 ;  /* 0x0000000000017941 */ /* 0x000fea0003800000 */
.L_x_301:
        /* <DEDUP_REMOVED lines=10> */
[----:B------:R-:W-:Y:S01]  /*3380*/  MOV R133, RZ ;  /* 0x000000ff00857202 */ /* 0x000fe20000000f00 */
[----:B------:R-:W-:Y:S05]  /*3390*/  @!P4 BRA `(.L_x_306) ;  /* 0x000000900000c947 */ /* 0x000fea0003800000 */
[----:B------:R-:W-:Y:S01]  /*33a0*/  PRMT R133, RZ, 0x7610, R114 ;  /* 0x00007610ff857816 */ /* 0x000fe20000000072 */
[----:B------:R-:W-:Y:S05]  /*33b0*/  BRA `(.L_x_306) ;  /* 0x0000007000007947 */ /* 0x000fea0003800000 */
.L_x_305:
[----:B------:R-:W-:-:S04]  /*33c0*/  ISETP.NE.AND P6, PT, R15, RZ, PT ;  /* 0x000000ff0f00720c */ /* 0x000fc80003fc5270 */
[----:B------:R-:W-:-:S05]  /*33d0*/  FSEL R133, R137, RZ, !P6 ;  /* 0x000000ff89857208 */ /* 0x000fca0007000000 */
[----:B------:R-:W-:-:S04]  /*33e0*/  FFMA.FTZ R132, R198, R138, R133 ;  /* 0x0000008ac6847223 */ /* 0x000fc80000010085 */
[----:B------:R-:W-:Y:S01]  /*33f0*/  FADD.FTZ R133, R199, -R132 ;  /* 0x80000084c7857221 */ /* 0x000fe20000010000 */
[----:B------:R-:W-:-:S03]  /*3400*/  @P4 PRMT R132, RZ, 0x7610, R114 ;  /* 0x00007610ff844816 */ /* 0x000fc60000000072 */
[----:B------:R-:W-:-:S04]  /*3410*/  FMUL.FTZ R133, R166, R133 ;  /* 0x00000085a6857220 */ /* 0x000fc80000410000 */
[----:B------:R-:W-:Y:S02]  /*3420*/  @P4 FADD.FTZ R133, R133, R132 ;  /* 0x0000008485854221 */ /* 0x000fe40000010000 */
.L_x_306:
[----:B------:R-:W-:Y:S05]  /*3430*/  BSYNC B1 ;  /* 0x0000000000017941 */ /* 0x000fea0003800000 */
.L_x_304:
        /* <DEDUP_REMOVED lines=14> */
.L_x_308:
[----:B------:R-:W-:Y:S02]  /*3520*/  ISETP.NE.AND P6, PT, R15, RZ, PT ;  /* 0x000000ff0f00720c */ /* 0x000fe40003fc5270 */
[----:B------:R-:W-:Y:S02]  /*3530*/  @P4 PRMT R132, RZ, 0x5410, R115 ;  /* 0x00005410ff844816 */ /* 0x000fe40000000073 */
[----:B------:R-:W-:-:S05]  /*3540*/  FSEL R133, R137, RZ, !P6 ;  /* 0x000000ff89857208 */ /* 0x000fca0007000000 */
[----:B------:R-:W-:-:S04]  /*3550*/  FFMA.FTZ R133, R201, R138, R133 ;  /* 0x0000008ac9857223 */ /* 0x000fc80000010085 */
[----:B------:R-:W-:-:S04]  /*3560*/  FADD.FTZ R133, R200, -R133 ;  /* 0x80000085c8857221 */ /* 0x000fc80000010000 */
[----:B------:R-:W-:-:S04]  /*3570*/  FMUL.FTZ R133, R166, R133 ;  /* 0x00000085a6857220 */ /* 0x000fc80000410000 */
[----:B------:R-:W-:Y:S02]  /*3580*/  @P4 FADD.FTZ R133, R133, R132 ;  /* 0x0000008485854221 */ /* 0x000fe40000010000 */
.L_x_309:
[----:B------:R-:W-:Y:S05]  /*3590*/  BSYNC B1 ;  /* 0x0000000000017941 */ /* 0x000fea0003800000 */
.L_x_307:
        /* <DEDUP_REMOVED lines=14> */
.L_x_311:
[----:B------:R-:W-:-:S04]  /*3680*/  ISETP.NE.AND P6, PT, R15, RZ, PT ;  /* 0x000000ff0f00720c */ /* 0x000fc80003fc5270 */
[----:B------:R-:W-:-:S05]  /*3690*/  FSEL R133, R137, RZ, !P6 ;  /* 0x000000ff89857208 */ /* 0x000fca0007000000 */
[----:B------:R-:W-:-:S04]  /*36a0*/  FFMA.FTZ R132, R202, R138, R133 ;  /* 0x0000008aca847223 */ /* 0x000fc80000010085 */
[----:B------:R-:W-:Y:S01]  /*36b0*/  FADD.FTZ R133, R203, -R132 ;  /* 0x80000084cb857221 */ /* 0x000fe20000010000 */
[----:B------:R-:W-:-:S03]  /*36c0*/  @P4 PRMT R132, RZ, 0x7610, R115 ;  /* 0x00007610ff844816 */ /* 0x000fc60000000073 */
[----:B------:R-:W-:-:S04]  /*36d0*/  FMUL.FTZ R133, R166, R133 ;  /* 0x00000085a6857220 */ /* 0x000fc80000410000 */
[----:B------:R-:W-:Y:S02]  /*36e0*/  @P4 FADD.FTZ R133, R133, R132 ;  /* 0x0000008485854221 */ /* 0x000fe40000010000 */
.L_x_312:
[----:B------:R-:W-:Y:S05]  /*36f0*/  BSYNC B1 ;  /* 0x0000000000017941 */ /* 0x000fea0003800000 */
.L_x_310:
        /* <DEDUP_REMOVED lines=16> */
.L_x_286:
[----:B------:R-:W-:Y:S05]  /*3800*/  BSYNC B0 ;  /* 0x0000000000007941 */ /* 0x000fea0003800000 */
.L_x_285:
[----:B------:R-:W-:Y:S01]  /*3810*/  ISETP.GE.U32.AND P4, PT, R156, 0x300, PT ;  /* 0x000003009c00780c */ /* 0x000fe20003f86070 */
[----:B------:R-:W-:-:S12]  /*3820*/  BSSY B0, `(.L_x_313) ;  /* 0x00000c8000007945 */ /* 0x000fd80003800000 */
[----:B------:R-:W-:Y:S05]  /*3830*/  @!P4 BRA `(.L_x_314) ;  /* 0x00000c600000c947 */ /* 0x000fea0003800000 */
[----:B------:R-:W-:Y:S01]  /*3840*/  BSSY B1, `(.L_x_315) ;  /* 0x0000005000017945 */ /* 0x000fe20003800000 */
[----:B------:R-:W-:Y:S05]  /*3850*/  @!P3 BRA `(.L_x_316) ;  /* 0x000000300000b947 */ /* 0x000fea0003800000 */
[----:B------:R-:W-:-:S04]  /*3860*/  IMAD.MOV.U32 R121, RZ, RZ, 0x10 ;  /* 0x00000010ff797424 */ /* 0x000fc800078e00ff */
[----:B------:R-:W-:-:S06]  /*3870*/  IMAD.WIDE.U32 R120, R136, R121, c[0x0][0x170] ;  /* 0x00005c0088787625 */ /* 0x000fcc00078e0079 */
[----:B------:R-:W5:Y:S02]  /*3880*/  LDG.E.128 R120, [R120.64] ;  /* 0x0000000478787981 */ /* 0x000f64000c1e1d00 */
.L_x_316:
[----:B------:R-:W-:Y:S05]  /*3890*/  BSYNC B1 ;  /* 0x0000000000017941 */ /* 0x000fea0003800000 */
.L_x_315:
        /* <DEDUP_REMOVED lines=10> */
.L_x_318:
        /* <DEDUP_REMOVED lines=11> */
.L_x_319:
[----:B------:R-:W-:Y:S05]  /*39f0*/  BSYNC B1 ;  /* 0x0000000000017941 */ /* 0x000fea0003800000 */
.L_x_317:
        /* <DEDUP_REMOVED lines=16> */
.L_x_321:
[----:B------:R-:W-:-:S04]  /*3b00*/  ISETP.NE.AND P6, PT, R15, RZ, PT ;  /* 0x000000ff0f00720c */ /* 0x000fc80003fc5270 */
[----:B------:R-:W-:-:S05]  /*3b10*/  FSEL R133, R137, RZ, !P6 ;  /* 0x000000ff89857208 */ /* 0x000fca0007000000 */
[----:B------:R-:W-:-:S04]  /*3b20*/  FFMA.FTZ R132, R204, R138, R133 ;  /* 0x0000008acc847223 */ /* 0x000fc80000010085 */
[----:B------:R-:W-:Y:S01]  /*3b30*/  FADD.FTZ R133, R207, -R132 ;  /* 0x80000084cf857221 */ /* 0x000fe20000010000 */
[----:B------:R-:W-:-:S03]  /*3b40*/  @P4 PRMT R132, RZ, 0x7610, R116 ;  /* 0x00007610ff844816 */ /* 0x000fc60000000074 */
[----:B------:R-:W-:-:S04]  /*3b50*/  FMUL.FTZ R133, R166, R133 ;  /* 0x00000085a6857220 */ /* 0x000fc80000410000 */
[----:B------:R-:W-:Y:S02]  /*3b60*/  @P4 FADD.FTZ R133, R133, R132 ;  /* 0x0000008485854221 */ /* 0x000fe40000010000 */
.L_x_322:
[----:B------:R-:W-:Y:S05]  /*3b70*/  BSYNC B1 ;  /* 0x0000000000017941 */ /* 0x000fea0003800000 */
.L_x_320:
        /* <DEDUP_REMOVED lines=14> */
.L_x_324:
[----:B------:R-:W-:Y:S02]  /*3c60*/  ISETP.NE.AND P6, PT, R15, RZ, PT ;  /* 0x000000ff0f00720c */ /* 0x000fe40003fc5270 */
[----:B------:R-:W-:Y:S02]  /*3c70*/  @P4 PRMT R132, RZ, 0x5410, R117 ;  /* 0x00005410ff844816 */ /* 0x000fe40000000075 */
[----:B------:R-:W-:-:S05]  /*3c80*/  FSEL R133, R137, RZ, !P6 ;  /* 0x000000ff89857208 */ /* 0x000fca0007000000 */
[----:B------:R-:W-:-:S04]  /*3c90*/  FFMA.FTZ R133, R205, R138, R133 ;  /* 0x0000008acd857223 */ /* 0x000fc80000010085 */
[----:B------:R-:W-:-:S04]  /*3ca0*/  FADD.FTZ R133, R210, -R133 ;  /* 0x80000085d2857221 */ /* 0x000fc80000010000 */
[----:B------:R-:W-:-:S04]  /*3cb0*/  FMUL.FTZ R133, R166, R133 ;  /* 0x00000085a6857220 */ /* 0x000fc80000410000 */
[----:B------:R-:W-:Y:S02]  /*3cc0*/  @P4 FADD.FTZ R133, R133, R132 ;  /* 0x0000008485854221 */ /* 0x000fe40000010000 */
.L_x_325:
[----:B------:R-:W-:Y:S05]  /*3cd0*/  BSYNC B1 ;  /* 0x0000000000017941 */ /* 0x000fea0003800000 */
.L_x_323:
        /* <DEDUP_REMOVED lines=14> */
.L_x_327:
[----:B------:R-:W-:-:S04]  /*3dc0*/  ISETP.NE.AND P6, PT, R15, RZ, PT ;  /* 0x000000ff0f00720c */ /* 0x000fc80003fc5270 */
[----:B------:R-:W-:-:S05]  /*3dd0*/  FSEL R133, R137, RZ, !P6 ;  /* 0x000000ff89857208 */ /* 0x000fca0007000000 */
[----:B------:R-:W-:-:S04]  /*3de0*/  FFMA.FTZ R132, R208, R138, R133 ;  /* 0x0000008ad0847223 */ /* 0x000fc80000010085 */
[----:B------:R-:W-:Y:S01]  /*3df0*/  FADD.FTZ R133, R209, -R132 ;  /* 0x80000084d1857221 */ /* 0x000fe20000010000 */
[----:B------:R-:W-:-:S03]  /*3e00*/  @P4 PRMT R132, RZ, 0x7610, R117 ;  /* 0x00007610ff844816 */ /* 0x000fc60000000075 */
[----:B------:R-:W-:-:S04]  /*3e10*/  FMUL.FTZ R133, R166, R133 ;  /* 0x00000085a6857220 */ /* 0x000fc80000410000 */
[----:B------:R-:W-:Y:S02]  /*3e20*/  @P4 FADD.FTZ R133, R133, R132 ;  /* 0x0000008485854221 */ /* 0x000fe40000010000 */
.L_x_328:
[----:B------:R-:W-:Y:S05]  /*3e30*/  BSYNC B1 ;  /* 0x0000000000017941 */ /* 0x000fea0003800000 */
.L_x_326:
        /* <DEDUP_REMOVED lines=14> */
.L_x_330:
[----:B------:R-:W-:Y:S02]  /*3f20*/  ISETP.NE.AND P6, PT, R15, RZ, PT ;  /* 0x000000ff0f00720c */ /* 0x000fe40003fc5270 */
[----:B------:R-:W-:Y:S02]  /*3f30*/  @P4 PRMT R132, RZ, 0x5410, R118 ;  /* 0x00005410ff844816 */ /* 0x000fe40000000076 */
[----:B------:R-:W-:-:S05]  /*3f40*/  FSEL R133, R137, RZ, !P6 ;  /* 0x000000ff89857208 */ /* 0x000fca0007000000 */
[----:B------:R-:W-:-:S04]  /*3f50*/  FFMA.FTZ R133, R211, R138, R133 ;  /* 0x0000008ad3857223 */ /* 0x000fc80000010085 */
[----:B------:R-:W-:-:S04]  /*3f60*/  FADD.FTZ R133, R212, -R133 ;  /* 0x80000085d4857221 */ /* 0x000fc80000010000 */
[----:B------:R-:W-:-:S04]  /*3f70*/  FMUL.FTZ R133, R166, R133 ;  /* 0x00000085a6857220 */ /* 0x000fc80000410000 */
[----:B------:R-:W-:Y:S02]  /*3f80*/  @P4 FADD.FTZ R133, R133, R132 ;  /* 0x0000008485854221 */ /* 0x000fe40000010000 */
.L_x_331:
[----:B------:R-:W-:Y:S05]  /*3f90*/  BSYNC B1 ;  /* 0x0000000000017941 */ /* 0x000fea0003800000 */
.L_x_329:
        /* <DEDUP_REMOVED lines=14> */
.L_x_333:
[----:B------:R-:W-:-:S04]  /*4080*/  ISETP.NE.AND P6, PT, R15, RZ, PT ;  /* 0x000000ff0f00720c */ /* 0x000fc80003fc5270 */
[----:B------:R-:W-:-:S05]  /*4090*/  FSEL R133, R137, RZ, !P6 ;  /* 0x000000ff89857208 */ /* 0x000fca0007000000 */
[----:B------:R-:W-:-:S04]  /*40a0*/  FFMA.FTZ R132, R214, R138, R133 ;  /* 0x0000008ad6847223 */ /* 0x000fc80000010085 */
[----:B------:R-:W-:Y:S01]  /*40b0*/  FADD.FTZ R133, R213, -R132 ;  /* 0x80000084d5857221 */ /* 0x000fe20000010000 */
[----:B------:R-:W-:-:S03]  /*40c0*/  @P4 PRMT R132, RZ, 0x7610, R118 ;  /* 0x00007610ff844816 */ /* 0x000fc60000000076 */
[----:B------:R-:W-:-:S04]  /*40d0*/  FMUL.FTZ R133, R166, R133 ;  /* 0x00000085a6857220 */ /* 0x000fc80000410000 */
[----:B------:R-:W-:Y:S02]  /*40e0*/  @P4 FADD.FTZ R133, R133, R132 ;  /* 0x0000008485854221 */ /* 0x000fe40000010000 */
.L_x_334:
[----:B------:R-:W-:Y:S05]  /*40f0*/  BSYNC B1 ;  /* 0x0000000000017941 */ /* 0x000fea0003800000 */
.L_x_332:
        /* <DEDUP_REMOVED lines=14> */
.L_x_336:
[----:B------:R-:W-:Y:S02]  /*41e0*/  ISETP.NE.AND P6, PT, R15, RZ, PT ;  /* 0x000000ff0f00720c */ /* 0x000fe40003fc5270 */
[----:B------:R-:W-:Y:S02]  /*41f0*/  @P4 PRMT R132, RZ, 0x5410, R119 ;  /* 0x00005410ff844816 */ /* 0x000fe40000000077 */
[----:B------:R-:W-:-:S05]  /*4200*/  FSEL R133, R137, RZ, !P6 ;  /* 0x000000ff89857208 */ /* 0x000fca0007000000 */
[----:B------:R-:W-:-:S04]  /*4210*/  FFMA.FTZ R133, R215, R138, R133 ;  /* 0x0000008ad7857223 */ /* 0x000fc80000010085 */
[----:B------:R-:W-:-:S04]  /*4220*/  FADD.FTZ R133, R216, -R133 ;  /* 0x80000085d8857221 */ /* 0x000fc80000010000 */
[----:B------:R-:W-:-:S04]  /*4230*/  FMUL.FTZ R133, R166, R133 ;  /* 0x00000085a6857220 */ /* 0x000fc80000410000 */
[----:B------:R-:W-:Y:S02]  /*4240*/  @P4 FADD.FTZ R133, R133, R132 ;  /* 0x0000008485854221 */ /* 0x000fe40000010000 */
.L_x_337:
[----:B------:R-:W-:Y:S05]  /*4250*/  BSYNC B1 ;  /* 0x0000000000017941 */ /* 0x000fea0003800000 */
.L_x_335:
        /* <DEDUP_REMOVED lines=14> */
.L_x_339:
[----:B------:R-:W-:Y:S02]  /*4340*/  ISETP.NE.AND P2, PT, R15, RZ, PT ;  /* 0x000000ff0f00720c */ /* 0x000fe40003f45270 */
[----:B------:R-:W-:Y:S02]  /*4350*/  @P4 PRMT R132, RZ, 0x7610, R119 ;  /* 0x00007610ff844816 */ /* 0x000fe40000000077 */
[----:B------:R-:W-:-:S05]  /*4360*/  FSEL R137, R137, RZ, !P2 ;  /* 0x000000ff89897208 */ /* 0x000fca0005000000 */
[----:B------:R-:W-:-:S04]  /*4370*/  FFMA.FTZ R138, R218, R138, R137 ;  /* 0x0000008ada8a7223 */ /* 0x000fc80000010089 */
[----:B------:R-:W-:-:S04]  /*4380*/  FADD.FTZ R133, R217, -R138 ;  /* 0x8000008ad9857221 */ /* 0x000fc80000010000 */
[----:B------:R-:W-:-:S04]  /*4390*/  FMUL.FTZ R133, R166, R133 ;  /* 0x00000085a6857220 */ /* 0x000fc80000410000 */
[----:B------:R-:W-:Y:S02]  /*43a0*/  @P4 FADD.FTZ R133, R133, R132 ;  /* 0x0000008485854221 */ /* 0x000fe40000010000 */
.L_x_340:
[----:B------:R-:W-:Y:S05]  /*43b0*/  BSYNC B1 ;  /* 0x0000000000017941 */ /* 0x000fea0003800000 */
.L_x_338:
        /* <DEDUP_REMOVED lines=8> */
[----:B------:R-:W-:-:S02]  /*4440*/  @P3 IMAD.WIDE.U32 R132, R136, R141, c[0x0][0x248] ;  /* 0x0000920088843625 */ /* 0x000fc400078e008d */
[----:B------:R-:W-:Y:S01]  /*4450*/  @P5 STG.E.128 [R134.64], R124 ;  /* 0x0000007c86005986 */ /* 0x000fe2000c101d04 */
[----:B------:R-:W-:-:S05]  /*4460*/  @P3 PRMT R131, R131, 0x5410, R139 ;  /* 0x0000541083833816 */ /* 0x000fca000000008b */
[----:B------:R0:W-:Y:S02]  /*4470*/  @P3 STG.E.128 [R132.64], R128 ;  /* 0x0000008084003986 */ /* 0x0001e4000c101d04 */
[----:B0-----:R-:W-:-:S05]  /*4480*/  @P3 PRMT R132, RZ, 0x7610, R123 ;  /* 0x00007610ff843816 */ /* 0x001fca000000007b */
[----:B------:R-:W-:Y:S02]  /*4490*/  @P3 FFMA.FTZ R39, R132, R138, R39 ;  /* 0x0000008a84273223 */ /* 0x000fe40000010027 */
.L_x_314:
[----:B------:R-:W-:Y:S05]  /*44a0*/  BSYNC B0 ;  /* 0x0000000000007941 */ /* 0x000fea0003800000 */
.L_x_313:
[----:B------:R-:W-:Y:S02]  /*44b0*/  IADD3 R2, R2, c[0x0][0x160], RZ ;  /* 0x0000580002027a10 */ /* 0x000fe40007ffe0ff */
[----:B------:R-:W-:Y:S02]  /*44c0*/  LOP3.LUT P3, RZ, R160, 0xff, RZ, 0xc0, !PT ;  /* 0x000000ffa0ff7812 */ /* 0x000fe4000786c0ff */
[----:B------:R-:W-:Y:S02]  /*44d0*/  ISETP.GE.AND P2, PT, R2, c[0x0][0x164], PT ;  /* 0x0000590002007a0c */ /* 0x000fe40003f46270 */
[----:B------:R-:W-:-:S11]  /*44e0*/  SEL R160, RZ, 0x1, P3 ;  /* 0x00000001ffa07807 */ /* 0x000fd60001800000 */
[----:B-1----:R-:W-:Y:S01]  /*44f0*/  @P2 CALL.REL.NOINC `(.L_x_241) ;  /* 0x0000001000002944 */ /* 0x002fe20003c00000 */
[----:B------:R-:W-:Y:S05]  /*4500*/  BRA `(.L_x_341) ;  /* 0xffffc28000007947 */ /* 0x000fea000383ffff */
.L_x_241:
        /* <DEDUP_REMOVED lines=8> */
[----:B-----5:R-:W-:-:S10]  /*4590*/  HFMA2.MMA R7, -RZ, RZ, 0, 1.9073486328125e-06 ;  /* 0x00000020ff077435 */ /* 0x020fd400000001ff */
        /* <DEDUP_REMOVED lines=10> */
.L_x_343:
[----:B------:R-:W-:Y:S05]  /*4640*/  BSYNC B0 ;  /* 0x0000000000007941 */ /* 0x000fea0003800000 */
.L_x_342:
[----:B------:R-:W-:Y:S01]  /*4650*/  BSSY B0, `(.L_x_344) ;  /* 0x000000d000007945 */ /* 0x000fe20003800000 */
[----:B------:R-:W-:Y:S05]  /*4660*/  @!P1 BRA `(.L_x_345) ;  /* 0x000000b000009947 */ /* 0x000fea0003800000 */
[----:B0----5:R-:W-:-:S04]  /*4670*/  IMAD.MOV.U32 R7, RZ, RZ, 0x20 ;  /* 0x00000020ff077424 */ /* 0x021fc800078e00ff */
        /* <DEDUP_REMOVED lines=10> */
.L_x_345:
[----:B------:R-:W-:Y:S05]  /*4720*/  BSYNC B0 ;  /* 0x0000000000007941 */ /* 0x000fea0003800000 */
.L_x_344:
[----:B------:R-:W-:-:S13]  /*4730*/  ISETP.GE.U32.AND P0, PT, R156, 0x300, PT ;  /* 0x000003009c00780c */ /* 0x000fda0003f06070 */
[----:B------:R-:W-:Y:S05]  /*4740*/  @!P0 EXIT ;  /* 0x000000000000894d */ /* 0x000fea0003800000 */
[----:B0----5:R-:W-:-:S05]  /*4750*/  MOV R7, 0x20 ;  /* 0x0000002000077802 */ /* 0x021fca0000000f00 */
        /* <DEDUP_REMOVED lines=10> */
.L_x_255:
[----:B------:R-:W-:Y:S01]  /*4800*/  HFMA2.MMA R142, -RZ, RZ, 0, 9.5367431640625e-07 ;  /* 0x00000010ff8e7435 */ /* 0x000fe200000001ff */
[----:B------:R-:W-:Y:S01]  /*4810*/  IMAD.MOV.U32 R137, RZ, RZ, R147 ;  /* 0x000000ffff897224 */ /* 0x000fe200078e0093 */
[----:B------:R-:W-:Y:S01]  /*4820*/  MOV R146, 0xffffffff ;  /* 0xffffffff00927802 */ /* 0x000fe20000000f00 */
[----:B------:R-:W-:Y:S01]  /*4830*/  IMAD.MOV.U32 R191, RZ, RZ, 0x1f ;  /* 0x0000001fffbf7424 */ /* 0x000fe200078e00ff */
[----:B------:R-:W-:-:S02]  /*4840*/  MOV R132, 0x4860 ;  /* 0x0000486000847802 */ /* 0x000fc40000000f00 */
[----:B0----5:R-:W-:Y:S05]  /*4850*/  CALL.REL.NOINC `($__internal_6_$__cuda_sm70_shflsync_down_p) ;  /* 0x0000045000007944 */ /* 0x021fea0003c00000 */
[----:B-1----:R-:W-:Y:S01]  /*4860*/  IMAD.MOV.U32 R136, RZ, RZ, R191 ;  /* 0x000000ffff887224 */ /* 0x002fe200078e00bf */
[----:B0-----:R-:W-:Y:S05]  /*4870*/  BRA `(.L_x_346) ;  /* 0xffffd2c000007947 */ /* 0x001fea000383ffff */
.L_x_256:
[----:B------:R-:W-:Y:S01]  /*4880*/  HFMA2.MMA R191, -RZ, RZ, 0, 1.847743988037109375e-06 ;  /* 0x0000001fffbf7435 */ /* 0x000fe200000001ff */
[----:B------:R-:W-:Y:S01]  /*4890*/  MOV R137, R144 ;  /* 0x0000009000897202 */ /* 0x000fe20000000f00 */
[----:B------:R-:W-:Y:S01]  /*48a0*/  IMAD.MOV.U32 R142, RZ, RZ, 0x10 ;  /* 0x00000010ff8e7424 */ /* 0x000fe200078e00ff */
[----:B------:R-:W-:Y:S01]  /*48b0*/  MOV R132, 0x48e0 ;  /* 0x000048e000847802 */ /* 0x000fe20000000f00 */
[----:B------:R-:W-:-:S02]  /*48c0*/  IMAD.MOV.U32 R146, RZ, RZ, -0x1 ;  /* 0xffffffffff927424 */ /* 0x000fc400078e00ff */
[----:B012--5:R-:W-:Y:S05]  /*48d0*/  CALL.REL.NOINC `($__internal_6_$__cuda_sm70_shflsync_down_p) ;  /* 0x000003d000007944 */ /* 0x027fea0003c00000 */
[----:B------:R-:W-:Y:S01]  /*48e0*/  FADD.FTZ R136, R136, R147 ;  /* 0x0000009388887221 */ /* 0x000fe20000010000 */
[----:B0-----:R-:W-:Y:S01]  /*48f0*/  MOV R142, 0x8 ;  /* 0x00000008008e7802 */ /* 0x001fe20000000f00 */
[----:B-1----:R-:W-:Y:S01]  /*4900*/  FADD.FTZ R144, R144, R191 ;  /* 0x000000bf90907221 */ /* 0x002fe20000010000 */
[----:B------:R-:W-:Y:S01]  /*4910*/  MOV R146, 0xffffffff ;  /* 0xffffffff00927802 */ /* 0x000fe20000000f00 */
[----:B------:R-:W-:Y:S01]  /*4920*/  IMAD.MOV.U32 R191, RZ, RZ, 0x1f ;  /* 0x0000001fffbf7424 */ /* 0x000fe200078e00ff */
[----:B------:R-:W-:Y:S01]  /*4930*/  MOV R132, 0x4960 ;  /* 0x0000496000847802 */ /* 0x000fe20000000f00 */
[----:B------:R-:W-:-:S02]  /*4940*/  IMAD.MOV.U32 R137, RZ, RZ, R136 ;  /* 0x000000ffff897224 */ /* 0x000fc400078e0088 */
[----:B------:R-:W-:Y:S05]  /*4950*/  CALL.REL.NOINC `($__internal_6_$__cuda_sm70_shflsync_down_p) ;  /* 0x0000035000007944 */ /* 0x000fea0003c00000 */
[----:B0-----:R-:W-:Y:S01]  /*4960*/  HFMA2.MMA R142, -RZ, RZ, 0, 4.76837158203125e-07 ;  /* 0x00000008ff8e7435 */ /* 0x001fe200000001ff */
[----:B-1----:R-:W-:Y:S01]  /*4970*/  MOV R135, R191 ;  /* 0x000000bf00877202 */ /* 0x002fe20000000f00 */
[----:B------:R-:W-:Y:S01]  /*4980*/  IMAD.MOV.U32 R137, RZ, RZ, R144 ;  /* 0x000000ffff897224 */ /* 0x000fe200078e0090 */
[----:B------:R-:W-:Y:S01]  /*4990*/  MOV R146, 0xffffffff ;  /* 0xffffffff00927802 */ /* 0x000fe20000000f00 */
[----:B------:R-:W-:Y:S01]  /*49a0*/  IMAD.MOV.U32 R191, RZ, RZ, 0x1f ;  /* 0x0000001fffbf7424 */ /* 0x000fe200078e00ff */
[----:B------:R-:W-:-:S02]  /*49b0*/  MOV R132, 0x49d0 ;  /* 0x000049d000847802 */ /* 0x000fc40000000f00 */
[----:B------:R-:W-:Y:S05]  /*49c0*/  CALL.REL.NOINC `($__internal_6_$__cuda_sm70_shflsync_down_p) ;  /* 0x000002e000007944 */ /* 0x000fea0003c00000 */
[----:B------:R-:W-:Y:S01]  /*49d0*/  FADD.FTZ R136, R135, R136 ;  /* 0x0000008887887221 */ /* 0x000fe20000010000 */
[----:B0-----:R-:W-:Y:S01]  /*49e0*/  HFMA2.MMA R142, -RZ, RZ, 0, 2.384185791015625e-07 ;  /* 0x00000004ff8e7435 */ /* 0x001fe200000001ff */
[----:B-1----:R-:W-:Y:S01]  /*49f0*/  FADD.FTZ R144, R144, R191 ;  /* 0x000000bf90907221 */ /* 0x002fe20000010000 */
[----:B------:R-:W-:Y:S01]  /*4a00*/  MOV R146, 0xffffffff ;  /* 0xffffffff00927802 */ /* 0x000fe20000000f00 */
[----:B------:R-:W-:Y:S01]  /*4a10*/  IMAD.MOV.U32 R191, RZ, RZ, 0x1f ;  /* 0x0000001fffbf7424 */ /* 0x000fe200078e00ff */
[----:B------:R-:W-:-:S02]  /*4a20*/  MOV R137, R136 ;  /* 0x0000008800897202 */ /* 0x000fc40000000f00 */
[----:B------:R-:W-:Y:S02]  /*4a30*/  MOV R132, 0x4a50 ;  /* 0x00004a5000847802 */ /* 0x000fe40000000f00 */
[----:B------:R-:W-:Y:S05]  /*4a40*/  CALL.REL.NOINC `($__internal_6_$__cuda_sm70_shflsync_down_p) ;  /* 0x0000026000007944 */ /* 0x000fea0003c00000 */
[----:B0-----:R-:W-:Y:S01]  /*4a50*/  HFMA2.MMA R142, -RZ, RZ, 0, 2.384185791015625e-07 ;  /* 0x00000004ff8e7435 */ /* 0x001fe200000001ff */
[----:B-1----:R-:W-:Y:S01]  /*4a60*/  IMAD.MOV.U32 R135, RZ, RZ, R191 ;  /* 0x000000ffff877224 */ /* 0x002fe200078e00bf */
[----:B------:R-:W-:Y:S01]  /*4a70*/  MOV R137, R144 ;  /* 0x0000009000897202 */ /* 0x000fe20000000f00 */
[----:B------:R-:W-:Y:S01]  /*4a80*/  IMAD.MOV.U32 R191, RZ, RZ, 0x1f ;  /* 0x0000001fffbf7424 */ /* 0x000fe200078e00ff */
[----:B------:R-:W-:Y:S02]  /*4a90*/  MOV R146, 0xffffffff ;  /* 0xffffffff00927802 */ /* 0x000fe40000000f00 */
[----:B------:R-:W-:Y:S02]  /*4aa0*/  MOV R132, 0x4ac0 ;  /* 0x00004ac000847802 */ /* 0x000fe40000000f00 */
[----:B------:R-:W-:Y:S05]  /*4ab0*/  CALL.REL.NOINC `($__internal_6_$__cuda_sm70_shflsync_down_p) ;  /* 0x000001f000007944 */ /* 0x000fea0003c00000 */
[----:B------:R-:W-:Y:S01]  /*4ac0*/  FADD.FTZ R136, R135, R136 ;  /* 0x0000008887887221 */ /* 0x000fe20000010000 */
[----:B0-----:R-:W-:Y:S01]  /*4ad0*/  HFMA2.MMA R142, -RZ, RZ, 0, 1.1920928955078125e-07 ;  /* 0x00000002ff8e7435 */ /* 0x001fe200000001ff */
[----:B-1----:R-:W-:Y:S01]  /*4ae0*/  FADD.FTZ R140, R144, R191 ;  /* 0x000000bf908c7221 */ /* 0x002fe20000010000 */
[----:B------:R-:W-:Y:S01]  /*4af0*/  MOV R146, 0xffffffff ;  /* 0xffffffff00927802 */ /* 0x000fe20000000f00 */
[----:B------:R-:W-:Y:S01]  /*4b00*/  IMAD.MOV.U32 R191, RZ, RZ, 0x1f ;  /* 0x0000001fffbf7424 */ /* 0x000fe200078e00ff */
[----:B------:R-:W-:-:S02]  /*4b10*/  MOV R137, R136 ;  /* 0x0000008800897202 */ /* 0x000fc40000000f00 */
[----:B------:R-:W-:Y:S02]  /*4b20*/  MOV R132, 0x4b40 ;  /* 0x00004b4000847802 */ /* 0x000fe40000000f00 */
[----:B------:R-:W-:Y:S05]  /*4b30*/  CALL.REL.NOINC `($__internal_6_$__cuda_sm70_shflsync_down_p) ;  /* 0x0000017000007944 */ /* 0x000fea0003c00000 */
[----:B0-----:R-:W-:Y:S01]  /*4b40*/  HFMA2.MMA R142, -RZ, RZ, 0, 1.1920928955078125e-07 ;  /* 0x00000002ff8e7435 */ /* 0x001fe200000001ff */
[----:B-1----:R-:W-:Y:S01]  /*4b50*/  IMAD.MOV.U32 R135, RZ, RZ, R191 ;  /* 0x000000ffff877224 */ /* 0x002fe200078e00bf */
[----:B------:R-:W-:Y:S01]  /*4b60*/  MOV R137, R140 ;  /* 0x0000008c00897202 */ /* 0x000fe20000000f00 */
[----:B------:R-:W-:Y:S01]  /*4b70*/  IMAD.MOV.U32 R191, RZ, RZ, 0x1f ;  /* 0x0000001fffbf7424 */ /* 0x000fe200078e00ff */
[----:B------:R-:W-:Y:S02]  /*4b80*/  MOV R146, 0xffffffff ;  /* 0xffffffff00927802 */ /* 0x000fe40000000f00 */
[----:B------:R-:W-:Y:S02]  /*4b90*/  MOV R132, 0x4bb0 ;  /* 0x00004bb000847802 */ /* 0x000fe40000000f00 */
[----:B------:R-:W-:Y:S05]  /*4ba0*/  CALL.REL.NOINC `($__internal_6_$__cuda_sm70_shflsync_down_p) ;  /* 0x0000010000007944 */ /* 0x000fea0003c00000 */
[----:B------:R-:W-:Y:S01]  /*4bb0*/  FADD.FTZ R138, R135, R136 ;  /* 0x00000088878a7221 */ /* 0x000fe20000010000 */
[----:B0-----:R-:W-:Y:S01]  /*4bc0*/  HFMA2.MMA R142, -RZ, RZ, 0, 5.9604644775390625e-08 ;  /* 0x00000001ff8e7435 */ /* 0x001fe200000001ff */
[----:B-1----:R-:W-:Y:S01]  /*4bd0*/  FADD.FTZ R140, R140, R191 ;  /* 0x000000bf8c8c7221 */ /* 0x002fe20000010000 */
[----:B------:R-:W-:Y:S01]  /*4be0*/  MOV R146, 0xffffffff ;  /* 0xffffffff00927802 */ /* 0x000fe20000000f00 */
[----:B------:R-:W-:Y:S01]  /*4bf0*/  IMAD.MOV.U32 R191, RZ, RZ, 0x1f ;  /* 0x0000001fffbf7424 */ /* 0x000fe200078e00ff */
[----:B------:R-:W-:-:S02]  /*4c00*/  MOV R137, R138 ;  /* 0x0000008a00897202 */ /* 0x000fc40000000f00 */
[----:B------:R-:W-:Y:S02]  /*4c10*/  MOV R132, 0x4c30 ;  /* 0x00004c3000847802 */ /* 0x000fe40000000f00 */
[----:B------:R-:W-:Y:S05]  /*4c20*/  CALL.REL.NOINC `($__internal_6_$__cuda_sm70_shflsync_down_p) ;  /* 0x0000008000007944 */ /* 0x000fea0003c00000 */
[----:B0-----:R-:W-:Y:S01]  /*4c30*/  HFMA2.MMA R142, -RZ, RZ, 0, 5.9604644775390625e-08 ;  /* 0x00000001ff8e7435 */ /* 0x001fe200000001ff */
[----:B-1----:R-:W-:Y:S01]  /*4c40*/  IMAD.MOV.U32 R139, RZ, RZ, R191 ;  /* 0x000000ffff8b7224 */ /* 0x002fe200078e00bf */
[----:B------:R-:W-:Y:S01]  /*4c50*/  MOV R137, R140 ;  /* 0x0000008c00897202 */ /* 0x000fe20000000f00 */
[----:B------:R-:W-:Y:S01]  /*4c60*/  IMAD.MOV.U32 R191, RZ, RZ, 0x1f ;  /* 0x0000001fffbf7424 */ /* 0x000fe200078e00ff */
[----:B------:R-:W-:Y:S02]  /*4c70*/  MOV R146, 0xffffffff ;  /* 0xffffffff00927802 */ /* 0x000fe40000000f00 */
[----:B------:R-:W-:Y:S02]  /*4c80*/  MOV R132, 0x4ca0 ;  /* 0x00004ca000847802 */ /* 0x000fe40000000f00 */
[----:B------:R-:W-:Y:S05]  /*4c90*/  CALL.REL.NOINC `($__internal_6_$__cuda_sm70_shflsync_down_p) ;  /* 0x0000001000007944 */ /* 0x000fea0003c00000 */
[----:B01----:R-:W-:Y:S05]  /*4ca0*/  BRA `(.L_x_347) ;  /* 0xffffcfb000007947 */ /* 0x003fea000383ffff */
        .weak           $__internal_6_$__cuda_sm70_shflsync_down_p
        .type           $__internal_6_$__cuda_sm70_shflsync_down_p,@function
        .size           $__internal_6_$__cuda_sm70_shflsync_down_p,(.L_x_9260 - $__internal_6_$__cuda_sm70_shflsync_down_p)
$__internal_6_$__cuda_sm70_shflsync_down_p:
[----:B------:R-:W-:Y:S01]  /*4cb0*/  HFMA2.MMA R133, -RZ, RZ, 0, 0 ;  /* 0x00000000ff857435 */ /* 0x000fe200000001ff */
[----:B------:R-:W-:Y:S04]  /*4cc0*/  WARPSYNC R146 ;  /* 0x0000009200007348 */ /* 0x000fe80003800000 */
[----:B------:R0:W1:Y:S01]  /*4cd0*/  SHFL.DOWN PT, R191, R137, R142, R191 ;  /* 0x0800008e89bf7389 */ /* 0x00006200000e00bf */
[----:B------:R-:W-:Y:S05]  /*4ce0*/  RET.REL.NODEC R132 `(_ZN10layer_norm13ln_bwd_kernelINS_13Kernel_traitsI13__nv_bfloat16S2_S2_S2_fjLj6144ELj1ELj1ELj8ELj16ENS_18Kernel_traits_baseILj6144ES2_S2_S2_S2_fjLj256EEEEELb0ELb1ELb1ELb0EEEvNS_9BwdParamsE) ;  /* 0xffffb31084007950 */ /* 0x000fea0003c3ffff */
.L_x_348:
        /* <DEDUP_REMOVED lines=9> */
.L_x_9260:


//--------------------- .text._ZN10layer_norm13ln_bwd_kernelINS_13Kernel_traitsI13__nv_bfloat16S2_S2_S2_fjLj6144ELj1ELj1ELj8ELj16ENS_18Kernel_traits_baseILj6144ES2_S2_S2_S2_fjLj256EEEEELb0ELb1ELb1ELb1EEEvNS_9BwdParamsE --------------------------
	.section	.text._ZN10layer_norm13ln_bwd_kernelINS_13Kernel_traitsI13__nv_bfloat16S2_S2_S2_fjLj6144ELj1ELj1ELj8ELj16ENS_18Kernel_traits_baseILj6144ES2_S2_S2_S2_fjLj256EEEEELb0ELb1ELb1ELb1EEEvNS_9BwdParamsE,"ax",@progbits
	.sectioninfo	@"SHI_REGISTERS=218"
	.align	128
        .global         _ZN10layer_norm13ln_bwd_kernelINS_13Kernel_traitsI13__nv_bfloat16S2_S2_S2_fjLj6144ELj1ELj1ELj8ELj16ENS_18Kernel_traits_baseILj6144ES2_S2_S2_S2_fjLj256EEEEELb0ELb1ELb1ELb1EEEvNS_9BwdParamsE
        .type           _ZN10layer_norm13ln_bwd_kernelINS_13Kernel_traitsI13__nv_bfloat16S2_S2_S2_fjLj6144ELj1ELj1ELj8ELj16ENS_18Kernel_traits_baseILj6144ES2_S2_S2_S2_fjLj256EEEEELb0ELb1ELb1ELb1EEEvNS_9BwdParamsE,@function
        .size           _ZN10layer_norm13ln_bwd_kernelINS_13Kernel_traitsI13__nv_bfloat16S2_S2_S2_fjLj6144ELj1ELj1ELj8ELj16ENS_18Kernel_traits_baseILj6144ES2_S2_S2_S2_fjLj256EEEEELb0ELb1ELb1ELb1EEEvNS_9BwdParamsE,(.L_x_9261 - _ZN10layer_norm13ln_bwd_kernelINS_13Kernel_traitsI13__nv_bfloat16S2_S2_S2_fjLj6144ELj1ELj1ELj8ELj16ENS_18Kernel_traits_baseILj6144ES2_S2_S2_S2_fjLj256EEEEELb0ELb1ELb1ELb1EEEvNS_9BwdParamsE)
        .other          _ZN10layer_norm13ln_bwd_kernelINS_13Kernel_traitsI13__nv_bfloat16S2_S2_S2_fjLj6144ELj1ELj1ELj8ELj16ENS_18Kernel_traits_baseILj6144ES2_S2_S2_S2_fjLj256EEEEELb0ELb1ELb1ELb1EEEvNS_9BwdParamsE,@"STO_CUDA_ENTRY STV_DEFAULT"
_ZN10layer_norm13ln_bwd_kernelINS_13Kernel_traitsI13__nv_bfloat16S2_S2_S2_fjLj6144ELj1ELj1ELj8ELj16ENS_18Kernel_traits_baseILj6144ES2_S2_S2_S2_fjLj256EEEEELb0ELb1ELb1ELb1EEEvNS_9BwdParamsE:
.text._ZN10layer_norm13ln_bwd_kernelINS_13Kernel_traitsI13__nv_bfloat16S2_S2_S2_fjLj6144ELj1ELj1ELj8ELj16ENS_18Kernel_traits_baseILj6144ES2_S2_S2_S2_fjLj256EEEEELb0ELb1ELb1ELb1EEEvNS_9BwdParamsE:
[----:B------:R-:W-:Y:S02]  /*0000*/  MOV R1, c[0x0][0x28] ;  /* 0x00000a0000017a02 */ /* 0x000fe40000000f00 */
[----:B------:R-:W0:Y:S01]  /*0010*/  S2R R136, SR_TID.X ;  /* 0x0000000000887919 */ /* 0x000e220000002100 */
[----:B------:R-:W-:Y:S01]  /*0020*/  ULDC.64 UR4, c[0x0][0x118] ;  /* 0x0000460000047ab9 */ /* 0x000fe20000000a00 */
[----:B0-----:R-:W-:-:S04]  /*0030*/  SHF.L.U32 R0, R136, 0x4, RZ ;  /* 0x0000000488007819 */ /* 0x001fc800000006ff */
[----:B------:R-:W-:-:S04]  /*0040*/  LOP3.LUT R0, R0, 0xff0, RZ, 0xc0, !PT ;  /* 0x00000ff000007812 */ /* 0x000fc800078ec0ff */
[----:B------:R-:W-:-:S05]  /*0050*/  IADD3 R2, P0, R0, c[0x0][0x1c8], RZ ;  /* 0x0000720000027a10 */ /* 0x000fca0007f1e0ff */
[----:B------:R-:W-:-:S05]  /*0060*/  IMAD.X R3, RZ, RZ, c[0x0][0x1cc], P0 ;  /* 0x00007300ff037624 */ /* 0x000fca00000e06ff */
[----:B------:R0:W5:Y:S04]  /*0070*/  LDG.E.128 R156, [R2.64] ;  /* 0x00000004029c7981 */ /* 0x000168000c1e1d00 */
[----:B------:R0:W5:Y:S04]  /*0080*/  LDG.E.128 R80, [R2.64+0x1000] ;  /* 0x0010000402507981 */ /* 0x000168000c1e1d00 */
[----:B------:R0:W5:Y:S01]  /*0090*/  LDG.E.128 R76, [R2.64+0x2000] ;  /* 0x00200004024c7981 */ /* 0x000162000c1e1d00 */
[----:B------:R-:W1:Y:S02]  /*00a0*/  S2UR UR6, SR_CTAID.X ;  /* 0x00000000000679c3 */ /* 0x000e640000002500 */
[----:B-1----:R-:W-:-:S02]  /*00b0*/  LEA.HI R0, R136, UR6, RZ, 0x18 ;  /* 0x0000000688007c11 */ /* 0x002fc4000f8fc0ff */
[----:B------:R-:W-:Y:S02]  /*00c0*/  LOP3.LUT R136, R136, 0xff, RZ, 0xc0, !PT ;  /* 0x000000ff88887812 */ /* 0x000fe400078ec0ff */
[----:B------:R-:W-:-:S13]  /*00d0*/  ISETP.GE.AND P0, PT, R0, c[0x0][0x164], PT ;  /* 0x0000590000007a0c */ /* 0x000fda0003f06270 */
[----:B------:R-:W-:Y:S05]  /*00e0*/  @!P0 BRA `(.L_x_349) ;  /* 0x0000025000008947 */ /* 0x000fea0003800000 */
[----:B0-----:R-:W-:Y:S01]  /*00f0*/  CS2R R72, SRZ ;  /* 0x0000000000487805 */ /* 0x001fe2000001ff00 */
        /* <DEDUP_REMOVED lines=36> */
.L_x_349:
[----:B0-----:R-:W-:-:S04]  /*0340*/  LEA R2, P0, R136, c[0x0][0x1b0], 0x4 ;  /* 0x00006c0088027a11 */ /* 0x001fc800078020ff */
[----:B------:R-:W-:-:S05]  /*0350*/  IADD3.X R3, RZ, c[0x0][0x1b4], RZ, P0, !PT ;  /* 0x00006d00ff037a10 */ /* 0x000fca00007fe4ff */
[----:B------:R-:W2:Y:S04]  /*0360*/  LDG.E.128 R4, [R2.64] ;  /* 0x0000000402047981 */ /* 0x000ea8000c1e1d00 */
[----:B------:R-:W3:Y:S04]  /*0370*/  LDG.E.128 R8, [R2.64+0x1000] ;  /* 0x0010000402087981 */ /* 0x000ee8000c1e1d00 */
[----:B------:R-:W4:Y:S01]  /*0380*/  LDG.E.128 R84, [R2.64+0x2000] ;  /* 0x0020000402547981 */ /* 0x000f22000c1e1d00 */
[----:B------:R-:W0:Y:S01]  /*0390*/  LDC.U8 R202, c[0x0][0x1f0] ;  /* 0x00007c00ffca7b82 */ /* 0x000e220000000000 */
[----:B------:R-:W-:Y:S01]  /*03a0*/  IMAD.MOV.U32 R153, RZ, RZ, 0x1 ;  /* 0x00000001ff997424 */ /* 0x000fe200078e00ff */
        /* <DEDUP_REMOVED lines=36> */
[--C-:B------:R-:W-:Y:S01]  /*05f0*/  PRMT R141, RZ, 0x5410, R6.reuse ;  /* 0x00005410ff8d7816 */ /* 0x100fe20000000006 */
[----:B------:R-:W-:Y:S01]  /*0600*/  CS2R R4, SRZ ;  /* 0x0000000000047805 */ /* 0x000fe2000001ff00 */
[----:B------:R-:W-:Y:S02]  /*0610*/  PRMT R142, RZ, 0x7610, R6 ;  /* 0x00007610ff8e7816 */ /* 0x000fe40000000006 */
[----:B------:R-:W-:-:S02]  /*0620*/  PRMT R143, RZ, 0x5410, R7 ;  /* 0x00005410ff8f7816 */ /* 0x000fc40000000007 */
[----:B------:R-:W-:Y:S02]  /*0630*/  PRMT R144, RZ, 0x7610, R7 ;  /* 0x00007610ff907816 */ /* 0x000fe40000000007 */
[--C-:B---3--:R-:W-:Y:S01]  /*0640*/  PRMT R145, RZ, 0x5410, R8.reuse ;  /* 0x00005410ff917816 */ /* 0x108fe20000000008 */
[----:B------:R-:W-:Y:S01]  /*0650*/  CS2R R6, SRZ ;  /* 0x0000000000067805 */ /* 0x000fe2000001ff00 */
[----:B------:R-:W-:Y:S02]  /*0660*/  PRMT R146, RZ, 0x7610, R8 ;  /* 0x00007610ff927816 */ /* 0x000fe40000000008 */
[--C-:B------:R-:W-:Y:S02]  /*0670*/  PRMT R147, RZ, 0x5410, R9.reuse ;  /* 0x00005410ff937816 */ /* 0x100fe40000000009 */
[----:B------:R-:W-:Y:S02]  /*0680*/  PRMT R148, RZ, 0x7610, R9 ;  /* 0x00007610ff947816 */ /* 0x000fe40000000009 */
[--C-:B------:R-:W-:Y:S01]  /*0690*/  PRMT R149, RZ, 0x5410, R10.reuse ;  /* 0x00005410ff957816 */ /* 0x100fe2000000000a */
[----:B------:R-:W-:Y:S01]  /*06a0*/  CS2R R8, SRZ ;  /* 0x0000000000087805 */ /* 0x000fe2000001ff00 */
[----:B------:R-:W-:-:S02]  /*06b0*/  PRMT R150, RZ, 0x7610, R10 ;  /* 0x00007610ff967816 */ /* 0x000fc4000000000a */
[--C-:B------:R-:W-:Y:S02]  /*06c0*/  PRMT R151, RZ, 0x5410, R11.reuse ;  /* 0x00005410ff977816 */ /* 0x100fe4000000000b */
[----:B------:R-:W-:Y:S02]  /*06d0*/  PRMT R152, RZ, 0x7610, R11 ;  /* 0x00007610ff987816 */ /* 0x000fe4000000000b */
[----:B------:R-:W-:Y:S01]  /*06e0*/  CS2R R10, SRZ ;  /* 0x00000000000a7805 */ /* 0x000fe2000001ff00 */
[--C-:B----4-:R-:W-:Y:S02]  /*06f0*/  PRMT R154, RZ, 0x5410, R84.reuse ;  /* 0x00005410ff9a7816 */ /* 0x110fe40000000054 */
[----:B------:R-:W-:Y:S02]  /*0700*/  PRMT R155, RZ, 0x7610, R84 ;  /* 0x00007610ff9b7816 */ /* 0x000fe40000000054 */
[--C-:B------:R-:W-:Y:S02]  /*0710*/  PRMT R160, RZ, 0x5410, R85.reuse ;  /* 0x00005410ffa07816 */ /* 0x100fe40000000055 */
[----:B------:R-:W-:-:S02]  /*0720*/  PRMT R161, RZ, 0x7610, R85 ;  /* 0x00007610ffa17816 */ /* 0x000fc40000000055 */
[--C-:B------:R-:W-:Y:S02]  /*0730*/  PRMT R162, RZ, 0x5410, R86.reuse ;  /* 0x00005410ffa27816 */ /* 0x100fe40000000056 */
[----:B------:R-:W-:Y:S02]  /*0740*/  PRMT R163, RZ, 0x7610, R86 ;  /* 0x00007610ffa37816 */ /* 0x000fe40000000056 */
[--C-:B------:R-:W-:Y:S02]  /*0750*/  PRMT R164, RZ, 0x5410, R87.reuse ;  /* 0x00005410ffa47816 */ /* 0x100fe40000000057 */
[----:B0-----:R-:W-:Y:S02]  /*0760*/  PRMT R165, RZ, 0x7610, R87 ;  /* 0x00007610ffa57816 */ /* 0x001fe40000000057 */
.L_x_432:
[----:B------:R-:W-:-:S10]  /*0770*/  HFMA2.MMA R213, -RZ, RZ, 0, 2.384185791015625e-07 ;  /* 0x00000004ffd57435 */ /* 0x000fd400000001ff */
[----:B------:R-:W-:-:S06]  /*0780*/  IMAD.WIDE R110, R0, R213, c[0x0][0x1d8] ;  /* 0x00007600006e7625 */ /* 0x000fcc00078e02d5 */
[----:B------:R-:W2:Y:S01]  /*0790*/  LDG.E R110, [R110.64] ;  /* 0x000000046e6e7981 */ /* 0x000ea2000c1e1900 */
[----:B------:R-:W-:-:S04]  /*07a0*/  IMAD.WIDE R108, R0, R213, c[0x0][0x1a8] ;  /* 0x00006a00006c7625 */ /* 0x000fc800078e02d5 */
[C---:B------:R-:W-:Y:S01]  /*07b0*/  IMAD R112, R0.reuse, c[0x0][0x168], RZ ;  /* 0x00005a0000707a24 */ /* 0x040fe200078e02ff */
[----:B-----5:R0:W5:Y:S01]  /*07c0*/  LDG.E R166, [R108.64] ;  /* 0x000000046ca67981 */ /* 0x020162000c1e1900 */
[----:B------:R-:W-:-:S03]  /*07d0*/  IMAD.WIDE R2, R0, R213, c[0x0][0x1d0] ;  /* 0x0000740000027625 */ /* 0x000fc600078e02d5 */
[----:B------:R-:W-:Y:S01]  /*07e0*/  SHF.R.S32.HI R113, RZ, 0x1f, R112 ;  /* 0x0000001fff717819 */ /* 0x000fe20000011470 */
[----:B------:R-:W-:Y:S01]  /*07f0*/  IMAD.MOV.U32 R215, RZ, RZ, 0x10 ;  /* 0x00000010ffd77424 */ /* 0x000fe200078e00ff */
[----:B------:R-:W-:Y:S01]  /*0800*/  BSSY B0, `(.L_x_351) ;  /* 0x000010a000007945 */ /* 0x000fe20003800000 */
[----:B------:R1:W5:Y:S01]  /*0810*/  LDG.E R206, [R2.64] ;  /* 0x0000000402ce7981 */ /* 0x000362000c1e1900 */
[----:B------:R-:W-:-:S04]  /*0820*/  LEA.HI R113, R113, R112, RZ, 0x3 ;  /* 0x0000007071717211 */ /* 0x000fc800078f18ff */
[----:B------:R-:W-:-:S04]  /*0830*/  LEA.HI.SX32 R169, R113, R136, 0x1d ;  /* 0x0000008871a97211 */ /* 0x000fc800078feaff */
[C---:B------:R-:W-:Y:S02]  /*0840*/  IADD3 R168, R169.reuse, 0x100, RZ ;  /* 0x00000100a9a87810 */ /* 0x040fe40007ffe0ff */
[C---:B------:R-:W-:Y:S01]  /*0850*/  IADD3 R167, R169.reuse, 0x200, RZ ;  /* 0x00000200a9a77810 */ /* 0x040fe20007ffe0ff */
[----:B------:R-:W-:-:S04]  /*0860*/  IMAD.WIDE.U32 R134, R169, R215, c[0x0][0x218] ;  /* 0x00008600a9867625 */ /* 0x000fc800078e00d7 */
[----:B------:R-:W-:-:S04]  /*0870*/  IMAD.WIDE.U32 R132, R168, R215, c[0x0][0x218] ;  /* 0x00008600a8847625 */ /* 0x000fc800078e00d7 */
[----:B-1----:R-:W-:Y:S01]  /*0880*/  IMAD.WIDE.U32 R2, R167, R215, c[0x0][0x218] ;  /* 0x00008600a7027625 */ /* 0x002fe200078e00d7 */
[----:B--2---:R-:W-:-:S13]  /*0890*/  ISETP.GT.AND P1, PT, R110, RZ, PT ;  /* 0x000000ff6e00720c */ /* 0x004fda0003f24270 */
[----:B------:R-:W-:Y:S05]  /*08a0*/  @P1 BRA `(.L_x_352) ;  /* 0x000000b000001947 */ /* 0x000fea0003800000 */
[----:B0-----:R-:W-:Y:S02]  /*08b0*/  ISETP.NE.U32.AND P0, PT, RZ, c[0x0][0x218], PT ;  /* 0x00008600ff007a0c */ /* 0x001fe40003f05070 */
[----:B------:R-:W-:Y:S02]  /*08c0*/  MOV R113, RZ ;  /* 0x000000ff00717202 */ /* 0x000fe40000000f00 */
[----:B------:R-:W-:Y:S02]  /*08d0*/  ISETP.NE.AND.EX P0, PT, RZ, c[0x0][0x21c], PT, P0 ;  /* 0x00008700ff007a0c */ /* 0x000fe40003f05300 */
[----:B------:R-:W-:-:S11]  /*08e0*/  MOV R109, RZ ;  /* 0x000000ff006d7202 */ /* 0x000fd60000000f00 */
[----:B------:R-:W-:Y:S05]  /*08f0*/  @!P0 BRA `(.L_x_353) ;  /* 0x00000fa000008947 */ /* 0x000fea0003800000 */
[----:B------:R0:W5:Y:S04]  /*0900*/  LDG.E.128 R84, [R134.64] ;  /* 0x0000000486547981 */ /* 0x000168000c1e1d00 */
[----:B------:R0:W5:Y:S04]  /*0910*/  LDG.E.128 R88, [R132.64] ;  /* 0x0000000484587981 */ /* 0x000168000c1e1d00 */
[----:B------:R0:W5:Y:S01]  /*0920*/  LDG.E.128 R92, [R2.64] ;  /* 0x00000004025c7981 */ /* 0x000162000c1e1d00 */
[----:B------:R-:W-:Y:S01]  /*0930*/  IMAD.MOV.U32 R113, RZ, RZ, RZ ;  /* 0x000000ffff717224 */ /* 0x000fe200078e00ff */
[----:B------:R-:W-:Y:S01]  /*0940*/  MOV R109, RZ ;  /* 0x000000ff006d7202 */ /* 0x000fe20000000f00 */
[----:B------:R-:W-:Y:S05]  /*0950*/  BRA `(.L_x_353) ;  /* 0x00000f4000007947 */ /* 0x000fea0003800000 */
.L_x_352:
[----:B0-----:R-:W-:-:S05]  /*0960*/  IADD3 R108, R110, -0x1, RZ ;  /* 0xffffffff6e6c7810 */ /* 0x001fca0007ffe0ff */
[----:B------:R-:W-:-:S05]  /*0970*/  IMAD R108, R108, c[0x0][0x168], RZ ;  /* 0x00005a006c6c7a24 */ /* 0x000fca00078e02ff */
[----:B------:R-:W-:Y:S01]  /*0980*/  SHF.R.S32.HI R109, RZ, 0x1f, R108 ;  /* 0x0000001fff6d7819 */ /* 0x000fe2000001146c */
[----:B------:R-:W-:-:S03]  /*0990*/  IMAD.WIDE R170, R0, R213, c[0x0][0x1a0] ;  /* 0x0000680000aa7625 */ /* 0x000fc600078e02d5 */
[----:B------:R-:W-:Y:S01]  /*09a0*/  LEA.HI R111, R109, R108, RZ, 0x3 ;  /* 0x0000006c6d6f7211 */ /* 0x000fe200078f18ff */
[-C--:B------:R-:W-:Y:S02]  /*09b0*/  IMAD.WIDE.U32 R108, R169, R215.reuse, c[0x0][0x188] ;  /* 0x00006200a96c7625 */ /* 0x080fe400078e00d7 */
[----:B------:R-:W2:Y:S01]  /*09c0*/  LDG.E R171, [R170.64] ;  /* 0x00000004aaab7981 */ /* 0x000ea2000c1e1900 */
[----:B------:R-:W-:Y:S01]  /*09d0*/  LEA.HI.SX32 R128, R111, R136, 0x1d ;  /* 0x000000886f807211 */ /* 0x000fe200078feaff */
[-C--:B------:R-:W-:Y:S02]  /*09e0*/  IMAD.WIDE.U32 R124, R167, R215.reuse, c[0x0][0x188] ;  /* 0x00006200a77c7625 */ /* 0x080fe400078e00d7 */
[----:B------:R-:W3:Y:S02]  /*09f0*/  LDG.E.128 R108, [R108.64] ;  /* 0x000000046c6c7981 */ /* 0x000ee4000c1e1d00 */
[CC--:B------:R-:W-:Y:S01]  /*0a00*/  IMAD.WIDE.U32 R112, R128.reuse, R215.reuse, c[0x0][0x208] ;  /* 0x0000820080707625 */ /* 0x0c0fe200078e00d7 */
[----:B------:R-:W-:Y:S01]  /*0a10*/  IADD3 R120, R128, 0x100, RZ ;  /* 0x0000010080787810 */ /* 0x000fe20007ffe0ff */
[----:B------:R-:W4:Y:S02]  /*0a20*/  LDG.E.128 R124, [R124.64] ;  /* 0x000000047c7c7981 */ /* 0x000f24000c1e1d00 */
[-C--:B------:R-:W-:Y:S01]  /*0a30*/  IMAD.WIDE.U32 R116, R168, R215.reuse, c[0x0][0x188] ;  /* 0x00006200a8747625 */ /* 0x080fe200078e00d7 */
[----:B------:R-:W-:Y:S01]  /*0a40*/  IADD3 R128, R128, 0x200, RZ ;  /* 0x0000020080807810 */ /* 0x000fe20007ffe0ff */
[----:B------:R-:W4:Y:S04]  /*0a50*/  LDG.E.128 R112, [R112.64] ;  /* 0x0000000470707981 */ /* 0x000f28000c1e1d00 */
[----:B------:R-:W4:Y:S01]  /*0a60*/  LDG.E.128 R116, [R116.64] ;  /* 0x0000000474747981 */ /* 0x000f22000c1e1d00 */
[----:B------:R-:W-:-:S04]  /*0a70*/  IMAD.WIDE.U32 R128, R128, R215, c[0x0][0x208] ;  /* 0x0000820080807625 */ /* 0x000fc800078e00d7 */
        /* <DEDUP_REMOVED lines=10> */
[--C-:B---3--:R-:W-:Y:S02]  /*0b20*/  PRMT R2, RZ, 0x5410, R108.reuse ;  /* 0x00005410ff027816 */ /* 0x108fe4000000006c */
[----:B------:R-:W-:Y:S02]  /*0b30*/  PRMT R108, RZ, 0x7610, R108 ;  /* 0x00007610ff6c7816 */ /* 0x000fe4000000006c */
[--C-:B------:R-:W-:Y:S01]  /*0b40*/  PRMT R173, RZ, 0x5410, R111.reuse ;  /* 0x00005410ffad7816 */ /* 0x100fe2000000006f */
[C---:B------:R-:W-:Y:S01]  /*0b50*/  FADD.FTZ R193, -R215.reuse, R2 ;  /* 0x00000002d7c17221 */ /* 0x040fe20000010100 */
[----:B------:R-:W-:Y:S02]  /*0b60*/  PRMT R111, RZ, 0x7610, R111 ;  /* 0x00007610ff6f7816 */ /* 0x000fe4000000006f */
[----:B----4-:R-:W-:Y:S01]  /*0b70*/  PRMT R187, RZ, 0x5410, R127 ;  /* 0x00005410ffbb7816 */ /* 0x010fe2000000007f */
[----:B------:R-:W-:Y:S01]  /*0b80*/  FADD.FTZ R173, -R215, R173 ;  /* 0x000000add7ad7221 */ /* 0x000fe20000010100 */
[----:B------:R-:W-:Y:S01]  /*0b90*/  PRMT R170, RZ, 0x5410, R112 ;  /* 0x00005410ffaa7816 */ /* 0x000fe20000000070 */
[----:B-----5:R-:W-:Y:S01]  /*0ba0*/  FMUL.FTZ R193, R166, R193 ;  /* 0x000000c1a6c17220 */ /* 0x020fe20000410000 */
[----:B------:R-:W-:-:S02]  /*0bb0*/  PRMT R176, RZ, 0x5410, R119 ;  /* 0x00005410ffb07816 */ /* 0x000fc40000000077 */
[----:B------:R-:W-:Y:S01]  /*0bc0*/  PRMT R178, RZ, 0x7610, R119 ;  /* 0x00007610ffb27816 */ /* 0x000fe20000000077 */
[C---:B------:R-:W-:Y:S01]  /*0bd0*/  FADD.FTZ R119, -R215.reuse, R108 ;  /* 0x0000006cd7777221 */ /* 0x040fe20000010100 */
[----:B------:R-:W-:Y:S01]  /*0be0*/  PRMT R186, RZ, 0x5410, R126 ;  /* 0x00005410ffba7816 */ /* 0x000fe2000000007e */
[C---:B------:R-:W-:Y:S01]  /*0bf0*/  FADD.FTZ R171, -R215.reuse, R111 ;  /* 0x0000006fd7ab7221 */ /* 0x040fe20000010100 */
[--C-:B------:R-:W-:Y:S02]  /*0c00*/  PRMT R3, RZ, 0x5410, R109.reuse ;  /* 0x00005410ff037816 */ /* 0x100fe4000000006d */
[----:B------:R-:W-:Y:S01]  /*0c10*/  PRMT R109, RZ, 0x7610, R109 ;  /* 0x00007610ff6d7816 */ /* 0x000fe2000000006d */
[----:B------:R-:W-:Y:S01]  /*0c20*/  FADD.FTZ R213, -R215, R187 ;  /* 0x000000bbd7d57221 */ /* 0x000fe20000010100 */
[--C-:B-1----:R-:W-:Y:S02]  /*0c30*/  PRMT R133, RZ, 0x5410, R114.reuse ;  /* 0x00005410ff857816 */ /* 0x102fe40000000072 */
[----:B------:R-:W-:-:S02]  /*0c40*/  PRMT R132, RZ, 0x7610, R114 ;  /* 0x00007610ff847816 */ /* 0x000fc40000000072 */
[----:B------:R-:W-:Y:S01]  /*0c50*/  PRMT R126, RZ, 0x7610, R126 ;  /* 0x00007610ff7e7816 */ /* 0x000fe2000000007e */
[----:B------:R-:W-:Y:S01]  /*0c60*/  FADD.FTZ R209, -R215, R186 ;  /* 0x000000bad7d17221 */ /* 0x000fe20000010100 */
[----:B------:R-:W-:Y:S01]  /*0c70*/  PRMT R195, RZ, 0x7610, R112 ;  /* 0x00007610ffc37816 */ /* 0x000fe20000000070 */
[C---:B------:R-:W-:Y:S01]  /*0c80*/  FMUL.FTZ R192, R166.reuse, R119 ;  /* 0x00000077a6c07220 */ /* 0x040fe20000410000 */
[--C-:B------:R-:W-:Y:S01]  /*0c90*/  PRMT R114, RZ, 0x5410, R115.reuse ;  /* 0x00005410ff727816 */ /* 0x100fe20000000073 */
[----:B------:R-:W-:Y:S01]  /*0ca0*/  FMUL.FTZ R187, R166, R173 ;  /* 0x000000ada6bb7220 */ /* 0x000fe20000410000 */
[----:B------:R-:W-:Y:S01]  /*0cb0*/  PRMT R115, RZ, 0x7610, R115 ;  /* 0x00007610ff737816 */ /* 0x000fe20000000073 */
[----:B------:R-:W-:Y:S01]  /*0cc0*/  FFMA.FTZ R4, R193, R170, R4 ;  /* 0x000000aac1047223 */ /* 0x000fe20000010004 */
[--C-:B------:R-:W-:Y:S01]  /*0cd0*/  PRMT R182, RZ, 0x5410, R125.reuse ;  /* 0x00005410ffb67816 */ /* 0x100fe2000000007d */
[----:B------:R-:W-:Y:S01]  /*0ce0*/  FADD.FTZ R72, R72, R170 ;  /* 0x000000aa48487221 */ /* 0x000fe20000010000 */
[----:B------:R-:W-:Y:S01]  /*0cf0*/  PRMT R184, RZ, 0x7610, R125 ;  /* 0x00007610ffb87816 */ /* 0x000fe2000000007d */
[----:B------:R-:W-:-:S02]  /*0d00*/  FMUL.FTZ R186, R166, R171 ;  /* 0x000000aba6ba7220 */ /* 0x000fc40000410000 */
[----:B------:R-:W-:Y:S01]  /*0d10*/  FMUL.FTZ R170, R137, R170 ;  /* 0x000000aa89aa7220 */ /* 0x000fe20000410000 */
[----:B------:R-:W-:Y:S01]  /*0d20*/  PRMT R2, RZ, 0x7610, R131 ;  /* 0x00007610ff027816 */ /* 0x000fe20000000083 */
[C---:B------:R-:W-:Y:S01]  /*0d30*/  FADD.FTZ R125, -R215.reuse, R109 ;  /* 0x0000006dd77d7221 */ /* 0x040fe20000010100 */
[----:B------:R-:W-:Y:S01]  /*0d40*/  PRMT R109, RZ, 0x5410, R131 ;  /* 0x00005410ff6d7816 */ /* 0x000fe20000000083 */
[----:B------:R-:W-:Y:S01]  /*0d50*/  FADD.FTZ R211, -R215, R126 ;  /* 0x0000007ed7d37221 */ /* 0x000fe20000010100 */
[----:B0-----:R-:W-:Y:S01]  /*0d60*/  PRMT R135, RZ, 0x5410, R113 ;  /* 0x00005410ff877816 */ /* 0x001fe20000000071 */
[-C--:B------:R-:W-:Y:S01]  /*0d70*/  FFMA.FTZ R5, R192, R195.reuse, R5 ;  /* 0x000000c3c0057223 */ /* 0x080fe20000010005 */
[----:B------:R-:W-:Y:S01]  /*0d80*/  PRMT R172, RZ, 0x5410, R110 ;  /* 0x00005410ffac7816 */ /* 0x000fe2000000006e */
[----:B------:R-:W-:Y:S01]  /*0d90*/  FADD.FTZ R73, R73, R195 ;  /* 0x000000c349497221 */ /* 0x000fe20000010000 */
[----:B------:R-:W-:Y:S01]  /*0da0*/  PRMT R134, RZ, 0x7610, R113 ;  /* 0x00007610ff867816 */ /* 0x000fe20000000071 */
[----:B------:R-:W-:-:S02]  /*0db0*/  FMUL.FTZ R131, R138, R195 ;  /* 0x000000c38a837220 */ /* 0x000fc40000410000 */
[-C--:B------:R-:W-:Y:S02]  /*0dc0*/  FFMA.FTZ R10, R187, R114.reuse, R10 ;  /* 0x00000072bb0a7223 */ /* 0x080fe4000001000a */
[----:B------:R-:W-:Y:S02]  /*0dd0*/  FADD.FTZ R70, R70, R114 ;  /* 0x0000007246467221 */ /* 0x000fe40000010000 */
[----:B------:R-:W-:Y:S01]  /*0de0*/  FMUL.FTZ R126, R143, R114 ;  /* 0x000000728f7e7220 */ /* 0x000fe20000410000 */
[----:B------:R-:W-:Y:S01]  /*0df0*/  PRMT R110, RZ, 0x7610, R110 ;  /* 0x00007610ff6e7816 */ /* 0x000fe2000000006e */
[-C--:B------:R-:W-:Y:S01]  /*0e00*/  FFMA.FTZ R11, R186, R115.reuse, R11 ;  /* 0x00000073ba0b7223 */ /* 0x080fe2000001000b */
[----:B------:R-:W-:Y:S01]  /*0e10*/  PRMT R113, RZ, 0x5410, R117 ;  /* 0x00005410ff717816 */ /* 0x000fe20000000075 */
[----:B------:R-:W-:Y:S02]  /*0e20*/  FADD.FTZ R71, R71, R115 ;  /* 0x0000007347477221 */ /* 0x000fe40000010000 */
[----:B------:R-:W-:-:S02]  /*0e30*/  FMUL.FTZ R195, R144, R115 ;  /* 0x0000007390c37220 */ /* 0x000fc40000410000 */
[----:B------:R-:W-:Y:S02]  /*0e40*/  FADD.FTZ R114, RZ, R170 ;  /* 0x000000aaff727221 */ /* 0x000fe40000010000 */
[----:B------:R-:W-:Y:S02]  /*0e50*/  FADD.FTZ R191, -R215, R3 ;  /* 0x00000003d7bf7221 */ /* 0x000fe40000010100 */
[----:B------:R-:W-:Y:S01]  /*0e60*/  FFMA.FTZ R115, R193, R170, RZ ;  /* 0x000000aac1737223 */ /* 0x000fe200000100ff */
[--C-:B------:R-:W-:Y:S01]  /*0e70*/  PRMT R111, RZ, 0x5410, R130.reuse ;  /* 0x00005410ff6f7816 */ /* 0x100fe20000000082 */
[----:B------:R-:W-:Y:S01]  /*0e80*/  FADD.FTZ R119, R114, R131 ;  /* 0x0000008372777221 */ /* 0x000fe20000010000 */
[----:B------:R-:W-:Y:S01]  /*0e90*/  PRMT R108, RZ, 0x7610, R130 ;  /* 0x00007610ff6c7816 */ /* 0x000fe20000000082 */
[----:B------:R-:W-:Y:S01]  /*0ea0*/  FMUL.FTZ R130, R139, R135 ;  /* 0x000000878b827220 */ /* 0x000fe20000410000 */
[----:B------:R-:W-:Y:S01]  /*0eb0*/  PRMT R112, RZ, 0x5410, R116 ;  /* 0x00005410ff707816 */ /* 0x000fe20000000074 */
[----:B------:R-:W-:Y:S01]  /*0ec0*/  FMUL.FTZ R191, R166, R191 ;  /* 0x000000bfa6bf7220 */ /* 0x000fe20000410000 */
[----:B------:R-:W-:Y:S01]  /*0ed0*/  PRMT R117, RZ, 0x7610, R117 ;  /* 0x00007610ff757816 */ /* 0x000fe20000000075 */
[----:B------:R-:W-:Y:S01]  /*0ee0*/  FFMA.FTZ R115, R192, R131, R115 ;  /* 0x00000083c0737223 */ /* 0x000fe20000010073 */
[----:B------:R-:W-:Y:S01]  /*0ef0*/  PRMT R188, RZ, 0x7610, R127 ;  /* 0x00007610ffbc7816 */ /* 0x000fe2000000007f */
[C---:B------:R-:W-:Y:S01]  /*0f00*/  FADD.FTZ R127, -R215.reuse, R110 ;  /* 0x0000006ed77f7221 */ /* 0x040fe20000010100 */
[----:B------:R-:W-:Y:S01]  /*0f10*/  PRMT R110, RZ, 0x7610, R129 ;  /* 0x00007610ff6e7816 */ /* 0x000fe20000000081 */
[----:B------:R-:W-:Y:S01]  /*0f20*/  FADD.FTZ R183, -R215, R113 ;  /* 0x00000071d7b77221 */ /* 0x000fe20000010100 */
[----:B------:R-:W-:Y:S01]  /*0f30*/  PRMT R113, RZ, 0x5410, R129 ;  /* 0x00005410ff717816 */ /* 0x000fe20000000081 */
[----:B------:R-:W-:-:S02]  /*0f40*/  FMUL.FTZ R129, R140, R134 ;  /* 0x000000868c817220 */ /* 0x000fc40000410000 */
[----:B------:R-:W-:Y:S02]  /*0f50*/  FADD.FTZ R114, R119, R130 ;  /* 0x0000008277727221 */ /* 0x000fe40000010000 */
[----:B------:R-:W-:Y:S02]  /*0f60*/  FADD.FTZ R189, -R215, R172 ;  /* 0x000000acd7bd7221 */ /* 0x000fe40000010100 */
[----:B------:R-:W-:Y:S02]  /*0f70*/  FMUL.FTZ R190, R166, R125 ;  /* 0x0000007da6be7220 */ /* 0x000fe40000410000 */
[----:B------:R-:W-:Y:S02]  /*0f80*/  FFMA.FTZ R115, R191, R130, R115 ;  /* 0x00000082bf737223 */ /* 0x000fe40000010073 */
[C---:B------:R-:W-:Y:S01]  /*0f90*/  FADD.FTZ R185, -R215.reuse, R112 ;  /* 0x00000070d7b97221 */ /* 0x040fe20000010100 */
[--C-:B------:R-:W-:Y:S01]  /*0fa0*/  PRMT R112, RZ, 0x7610, R128.reuse ;  /* 0x00007610ff707816 */ /* 0x100fe20000000080 */
[----:B------:R-:W-:Y:S01]  /*0fb0*/  FADD.FTZ R177, -R215, R117 ;  /* 0x00000075d7b17221 */ /* 0x000fe20000010100 */
[----:B------:R-:W-:Y:S01]  /*0fc0*/  PRMT R117, RZ, 0x5410, R128 ;  /* 0x00005410ff757816 */ /* 0x000fe20000000080 */
[----:B------:R-:W-:-:S02]  /*0fd0*/  FMUL.FTZ R128, R141, R133 ;  /* 0x000000858d807220 */ /* 0x000fc40000410000 */
[----:B------:R-:W-:Y:S02]  /*0fe0*/  FADD.FTZ R119, R114, R129 ;  /* 0x0000008172777221 */ /* 0x000fe40000010000 */
[----:B------:R-:W-:Y:S02]  /*0ff0*/  FMUL.FTZ R189, R166, R189 ;  /* 0x000000bda6bd7220 */ /* 0x000fe40000410000 */
[----:B------:R-:W-:Y:S02]  /*1000*/  FFMA.FTZ R115, R190, R129, R115 ;  /* 0x00000081be737223 */ /* 0x000fe40000010073 */
[----:B------:R-:W-:Y:S02]  /*1010*/  FADD.FTZ R3, -R215, R188 ;  /* 0x000000bcd7037221 */ /* 0x000fe40000010100 */
[----:B------:R-:W-:Y:S02]  /*1020*/  FMUL.FTZ R188, R166, R127 ;  /* 0x0000007fa6bc7220 */ /* 0x000fe40000410000 */
[----:B------:R-:W-:-:S02]  /*1030*/  FMUL.FTZ R127, R142, R132 ;  /* 0x000000848e7f7220 */ /* 0x000fc40000410000 */
[----:B------:R-:W-:Y:S02]  /*1040*/  FADD.FTZ R114, R119, R128 ;  /* 0x0000008077727221 */ /* 0x000fe40000010000 */
[----:B------:R-:W-:Y:S01]  /*1050*/  FFMA.FTZ R115, R189, R128, R115 ;  /* 0x00000080bd737223 */ /* 0x000fe20000010073 */
[--C-:B------:R-:W-:Y:S01]  /*1060*/  PRMT R174, RZ, 0x5410, R118.reuse ;  /* 0x00005410ffae7816 */ /* 0x100fe20000000076 */
[----:B------:R-:W-:Y:S01]  /*1070*/  FADD.FTZ R119, R114, R127 ;  /* 0x0000007f72777221 */ /* 0x000fe20000010000 */
[----:B------:R-:W-:Y:S01]  /*1080*/  PRMT R118, RZ, 0x7610, R118 ;  /* 0x00007610ff767816 */ /* 0x000fe20000000076 */
[----:B------:R-:W-:Y:S01]  /*1090*/  FFMA.FTZ R115, R188, R127, R115 ;  /* 0x0000007fbc737223 */ /* 0x000fe20000010073 */
[----:B------:R-:W-:Y:S01]  /*10a0*/  PRMT R194, RZ, 0x5410, R120 ;  /* 0x00005410ffc27816 */ /* 0x000fe20000000078 */
[----:B------:R-:W-:Y:S01]  /*10b0*/  FMUL.FTZ R185, R166, R185 ;  /* 0x000000b9a6b97220 */ /* 0x000fe20000410000 */
[----:B------:R-:W-:Y:S01]  /*10c0*/  PRMT R116, RZ, 0x7610, R116 ;  /* 0x00007610ff747816 */ /* 0x000fe20000000074 */
[----:B------:R-:W-:Y:S01]  /*10d0*/  FADD.FTZ R114, R119, R126 ;  /* 0x0000007e77727221 */ /* 0x000fe20000010000 */
[----:B------:R-:W-:Y:S01]  /*10e0*/  PRMT R180, RZ, 0x5410, R124 ;  /* 0x00005410ffb47816 */ /* 0x000fe2000000007c */
[----:B------:R-:W-:Y:S01]  /*10f0*/  FFMA.FTZ R115, R187, R126, R115 ;  /* 0x0000007ebb737223 */ /* 0x000fe20000010073 */
[----:B------:R-:W-:Y:S01]  /*1100*/  PRMT R120, RZ, 0x7610, R120 ;  /* 0x00007610ff787816 */ /* 0x000fe20000000078 */
[----:B------:R-:W-:-:S02]  /*1110*/  FADD.FTZ R179, -R215, R118 ;  /* 0x00000076d7b37221 */ /* 0x000fc40000010100 */
[----:B------:R-:W-:Y:S02]  /*1120*/  FADD.FTZ R197, -R215, R176 ;  /* 0x000000b0d7c57221 */ /* 0x000fe40000010100 */
[-C--:B------:R-:W-:Y:S02]  /*1130*/  FFMA.FTZ R12, R185, R194.reuse, R12 ;  /* 0x000000c2b90c7223 */ /* 0x080fe4000001000c */
[----:B------:R-:W-:Y:S02]  /*1140*/  FADD.FTZ R64, R64, R194 ;  /* 0x000000c240407221 */ /* 0x000fe40000010000 */
[----:B------:R-:W-:Y:S02]  /*1150*/  FMUL.FTZ R194, R145, R194 ;  /* 0x000000c291c27220 */ /* 0x000fe40000410000 */
[----:B------:R-:W-:Y:S01]  /*1160*/  FADD.FTZ R119, R114, R195 ;  /* 0x000000c372777221 */ /* 0x000fe20000010000 */
[----:B------:R-:W-:Y:S01]  /*1170*/  PRMT R196, RZ, 0x5410, R121 ;  /* 0x00005410ffc47816 */ /* 0x000fe20000000079 */
[----:B------:R-:W-:-:S02]  /*1180*/  FADD.FTZ R175, -R215, R116 ;  /* 0x00000074d7af7221 */ /* 0x000fc40000010100 */
[C---:B------:R-:W-:Y:S02]  /*1190*/  FADD.FTZ R201, -R215.reuse, R180 ;  /* 0x000000b4d7c97221 */ /* 0x040fe40000010100 */
[----:B------:R-:W-:Y:S02]  /*11a0*/  FFMA.FTZ R115, R186, R195, R115 ;  /* 0x000000c3ba737223 */ /* 0x000fe40000010073 */
[C---:B------:R-:W-:Y:S02]  /*11b0*/  FMUL.FTZ R180, R166.reuse, R179 ;  /* 0x000000b3a6b47220 */ /* 0x040fe40000410000 */
[C---:B------:R-:W-:Y:S02]  /*11c0*/  FMUL.FTZ R183, R166.reuse, R183 ;  /* 0x000000b7a6b77220 */ /* 0x040fe40000410000 */
[----:B------:R-:W-:Y:S02]  /*11d0*/  FMUL.FTZ R179, R166, R197 ;  /* 0x000000c5a6b37220 */ /* 0x000fe40000410000 */
[----:B------:R-:W-:-:S02]  /*11e0*/  FADD.FTZ R207, -R215, R184 ;  /* 0x000000b8d7cf7221 */ /* 0x000fc40000010100 */
[----:B------:R-:W-:Y:S02]  /*11f0*/  FMUL.FTZ R197, R146, R120 ;  /* 0x0000007892c57220 */ /* 0x000fe40000410000 */
[----:B------:R-:W-:Y:S02]  /*1200*/  FADD.FTZ R114, R119, R194 ;  /* 0x000000c277727221 */ /* 0x000fe40000010000 */
[----:B------:R-:W-:Y:S02]  /*1210*/  FMUL.FTZ R184, R166, R175 ;  /* 0x000000afa6b87220 */ /* 0x000fe40000410000 */
[----:B------:R-:W-:Y:S01]  /*1220*/  FFMA.FTZ R115, R185, R194, R115 ;  /* 0x000000c2b9737223 */ /* 0x000fe20000010073 */
[----:B------:R-:W-:Y:S01]  /*1230*/  PRMT R121, RZ, 0x7610, R121 ;  /* 0x00007610ff797816 */ /* 0x000fe20000000079 */
[C---:B------:R-:W-:Y:S02]  /*1240*/  FADD.FTZ R181, -R215.reuse, R174 ;  /* 0x000000aed7b57221 */ /* 0x040fe40000010100 */
[----:B------:R-:W-:-:S02]  /*1250*/  FADD.FTZ R199, -R215, R178 ;  /* 0x000000b2d7c77221 */ /* 0x000fc40000010100 */
[-C--:B------:R-:W-:Y:S02]  /*1260*/  FFMA.FTZ R14, R183, R196.reuse, R14 ;  /* 0x000000c4b70e7223 */ /* 0x080fe4000001000e */
[----:B------:R-:W-:Y:S02]  /*1270*/  FADD.FTZ R66, R66, R196 ;  /* 0x000000c442427221 */ /* 0x000fe40000010000 */
[----:B------:R-:W-:Y:S02]  /*1280*/  FMUL.FTZ R196, R147, R196 ;  /* 0x000000c493c47220 */ /* 0x000fe40000410000 */
[----:B------:R-:W-:Y:S01]  /*1290*/  FADD.FTZ R119, R114, R197 ;  /* 0x000000c572777221 */ /* 0x000fe20000010000 */
[----:B------:R-:W-:Y:S01]  /*12a0*/  PRMT R198, RZ, 0x5410, R122 ;  /* 0x00005410ffc67816 */ /* 0x000fe2000000007a */
[----:B------:R-:W-:Y:S02]  /*12b0*/  FFMA.FTZ R115, R184, R197, R115 ;  /* 0x000000c5b8737223 */ /* 0x000fe40000010073 */
[----:B------:R-:W-:-:S02]  /*12c0*/  FMUL.FTZ R181, R166, R181 ;  /* 0x000000b5a6b57220 */ /* 0x000fc40000410000 */
[----:B------:R-:W-:Y:S02]  /*12d0*/  FMUL.FTZ R178, R166, R199 ;  /* 0x000000c7a6b27220 */ /* 0x000fe40000410000 */
[----:B------:R-:W-:Y:S02]  /*12e0*/  FADD.FTZ R205, -R215, R182 ;  /* 0x000000b6d7cd7221 */ /* 0x000fe40000010100 */
[----:B------:R-:W-:Y:S02]  /*12f0*/  FMUL.FTZ R199, R148, R121 ;  /* 0x0000007994c77220 */ /* 0x000fe40000410000 */
[----:B------:R-:W-:Y:S01]  /*1300*/  FADD.FTZ R114, R119, R196 ;  /* 0x000000c477727221 */ /* 0x000fe20000010000 */
[----:B------:R-:W-:Y:S01]  /*1310*/  PRMT R124, RZ, 0x7610, R124 ;  /* 0x00007610ff7c7816 */ /* 0x000fe2000000007c */
[----:B------:R-:W-:Y:S02]  /*1320*/  FMUL.FTZ R182, R166, R177 ;  /* 0x000000b1a6b67220 */ /* 0x000fe40000410000 */
[----:B------:R-:W-:Y:S01]  /*1330*/  FFMA.FTZ R115, R183, R196, R115 ;  /* 0x000000c4b7737223 */ /* 0x000fe20000010073 */
[----:B------:R-:W-:Y:S01]  /*1340*/  PRMT R122, RZ, 0x7610, R122 ;  /* 0x00007610ff7a7816 */ /* 0x000fe2000000007a */
[----:B------:R-:W-:-:S02]  /*1350*/  FFMA.FTZ R16, R181, R198, R16 ;  /* 0x000000c6b5107223 */ /* 0x000fc40000010010 */
[----:B------:R-:W-:Y:S02]  /*1360*/  FADD.FTZ R60, R60, R198 ;  /* 0x000000c63c3c7221 */ /* 0x000fe40000010000 */
[----:B------:R-:W-:Y:S02]  /*1370*/  FMUL.FTZ R198, R149, R198 ;  /* 0x000000c695c67220 */ /* 0x000fe40000410000 */
[----:B------:R-:W-:Y:S01]  /*1380*/  FADD.FTZ R119, R114, R199 ;  /* 0x000000c772777221 */ /* 0x000fe20000010000 */
[----:B------:R-:W-:Y:S01]  /*1390*/  PRMT R200, RZ, 0x5410, R123 ;  /* 0x00005410ffc87816 */ /* 0x000fe2000000007b */
[----:B------:R-:W-:Y:S02]  /*13a0*/  FFMA.FTZ R115, R182, R199, R115 ;  /* 0x000000c7b6737223 */ /* 0x000fe40000010073 */
[----:B------:R-:W-:Y:S02]  /*13b0*/  FADD.FTZ R203, -R215, R124 ;  /* 0x0000007cd7cb7221 */ /* 0x000fe40000010100 */
[----:B------:R-:W-:-:S02]  /*13c0*/  FMUL.FTZ R177, R166, R201 ;  /* 0x000000c9a6b17220 */ /* 0x000fc40000410000 */
[----:B------:R-:W-:Y:S02]  /*13d0*/  FMUL.FTZ R201, R150, R122 ;  /* 0x0000007a96c97220 */ /* 0x000fe40000410000 */
[----:B------:R-:W-:Y:S02]  /*13e0*/  FADD.FTZ R114, R119, R198 ;  /* 0x000000c677727221 */ /* 0x000fe40000010000 */
[----:B------:R-:W-:Y:S01]  /*13f0*/  FFMA.FTZ R115, R181, R198, R115 ;  /* 0x000000c6b5737223 */ /* 0x000fe20000010073 */
[----:B------:R-:W-:Y:S01]  /*1400*/  PRMT R123, RZ, 0x7610, R123 ;  /* 0x00007610ff7b7816 */ /* 0x000fe2000000007b */
[----:B------:R-:W-:Y:S02]  /*1410*/  FMUL.FTZ R176, R166, R203 ;  /* 0x000000cba6b07220 */ /* 0x000fe40000410000 */
[----:B------:R-:W-:Y:S02]  /*1420*/  FFMA.FTZ R18, R179, R200, R18 ;  /* 0x000000c8b3127223 */ /* 0x000fe40000010012 */
[----:B------:R-:W-:-:S02]  /*1430*/  FADD.FTZ R62, R62, R200 ;  /* 0x000000c83e3e7221 */ /* 0x000fc40000010000 */
[-C--:B------:R-:W-:Y:S02]  /*1440*/  FFMA.FTZ R20, R177, R117.reuse, R20 ;  /* 0x00000075b1147223 */ /* 0x080fe40000010014 */
[----:B------:R-:W-:Y:S02]  /*1450*/  FADD.FTZ R56, R56, R117 ;  /* 0x0000007538387221 */ /* 0x000fe40000010000 */
[----:B------:R-:W-:Y:S02]  /*1460*/  FMUL.FTZ R204, R154, R117 ;  /* 0x000000759acc7220 */ /* 0x000fe40000410000 */
[----:B------:R-:W-:Y:S02]  /*1470*/  FMUL.FTZ R200, R151, R200 ;  /* 0x000000c897c87220 */ /* 0x000fe40000410000 */
[----:B------:R-:W-:Y:S02]  /*1480*/  FADD.FTZ R117, R114, R201 ;  /* 0x000000c972757221 */ /* 0x000fe40000010000 */
[----:B------:R-:W-:-:S02]  /*1490*/  FFMA.FTZ R115, R180, R201, R115 ;  /* 0x000000c9b4737223 */ /* 0x000fc40000010073 */
[----:B------:R-:W-:Y:S02]  /*14a0*/  FMUL.FTZ R175, R166, R205 ;  /* 0x000000cda6af7220 */ /* 0x000fe40000410000 */
[-C--:B------:R-:W-:Y:S02]  /*14b0*/  FFMA.FTZ R21, R176, R112.reuse, R21 ;  /* 0x00000070b0157223 */ /* 0x080fe40000010015 */
[----:B------:R-:W-:Y:S02]  /*14c0*/  FADD.FTZ R57, R57, R112 ;  /* 0x0000007039397221 */ /* 0x000fe40000010000 */
[----:B------:R-:W-:Y:S02]  /*14d0*/  FMUL.FTZ R205, R155, R112 ;  /* 0x000000709bcd7220 */ /* 0x000fe40000410000 */
[----:B------:R-:W-:Y:S02]  /*14e0*/  FMUL.FTZ R203, R152, R123 ;  /* 0x0000007b98cb7220 */ /* 0x000fe40000410000 */
[----:B------:R-:W-:-:S02]  /*14f0*/  FADD.FTZ R112, R117, R200 ;  /* 0x000000c875707221 */ /* 0x000fc40000010000 */
[----:B------:R-:W-:Y:S02]  /*1500*/  FFMA.FTZ R115, R179, R200, R115 ;  /* 0x000000c8b3737223 */ /* 0x000fe40000010073 */
[-C--:B------:R-:W-:Y:S02]  /*1510*/  FFMA.FTZ R22, R175, R113.reuse, R22 ;  /* 0x00000071af167223 */ /* 0x080fe40000010016 */
[----:B------:R-:W-:Y:S02]  /*1520*/  FADD.FTZ R58, R58, R113 ;  /* 0x000000713a3a7221 */ /* 0x000fe40000010000 */
[----:B------:R-:W-:Y:S02]  /*1530*/  FMUL.FTZ R208, R160, R113 ;  /* 0x00000071a0d07220 */ /* 0x000fe40000410000 */
[----:B------:R-:W-:Y:S02]  /*1540*/  FADD.FTZ R113, R112, R203 ;  /* 0x000000cb70717221 */ /* 0x000fe40000010000 */
[----:B------:R-:W-:-:S02]  /*1550*/  FFMA.FTZ R115, R178, R203, R115 ;  /* 0x000000cbb2737223 */ /* 0x000fc40000010073 */
[----:B------:R-:W-:Y:S02]  /*1560*/  FADD.FTZ R112, R113, R204 ;  /* 0x000000cc71707221 */ /* 0x000fe40000010000 */
[----:B------:R-:W-:Y:S02]  /*1570*/  FFMA.FTZ R113, R177, R204, R115 ;  /* 0x000000ccb1717223 */ /* 0x000fe40000010073 */
[----:B------:R-:W-:Y:S02]  /*1580*/  FMUL.FTZ R174, R166, R207 ;  /* 0x000000cfa6ae7220 */ /* 0x000fe40000410000 */
[----:B------:R-:W-:Y:S02]  /*1590*/  FADD.FTZ R115, R112, R205 ;  /* 0x000000cd70737221 */ /* 0x000fe40000010000 */
[----:B------:R-:W-:Y:S02]  /*15a0*/  FFMA.FTZ R113, R176, R205, R113 ;  /* 0x000000cdb0717223 */ /* 0x000fe40000010071 */
[----:B------:R-:W-:-:S02]  /*15b0*/  FMUL.FTZ R173, R166, R209 ;  /* 0x000000d1a6ad7220 */ /* 0x000fc40000410000 */
[-C--:B------:R-:W-:Y:S02]  /*15c0*/  FFMA.FTZ R23, R174, R110.reuse, R23 ;  /* 0x0000006eae177223 */ /* 0x080fe40000010017 */
[----:B------:R-:W-:Y:S02]  /*15d0*/  FADD.FTZ R59, R59, R110 ;  /* 0x0000006e3b3b7221 */ /* 0x000fe40000010000 */
        /* <DEDUP_REMOVED lines=15> */
[----:B------:R-:W-:-:S02]  /*16d0*/  FFMA.FTZ R26, R171, R109, R26 ;  /* 0x0000006dab1a7223 */ /* 0x000fc4000001001a */
[----:B------:R-:W-:Y:S02]  /*16e0*/  FADD.FTZ R54, R54, R109 ;  /* 0x0000006d36367221 */ /* 0x000fe40000010000 */
[----:B------:R-:W-:Y:S02]  /*16f0*/  FMUL.FTZ R212, R164, R109 ;  /* 0x0000006da4d47220 */ /* 0x000fe40000410000 */
[----:B------:R-:W-:Y:S02]  /*1700*/  FADD.FTZ R109, R108, R209 ;  /* 0x000000d16c6d7221 */ /* 0x000fe40000010000 */
[----:B------:R-:W-:Y:S02]  /*1710*/  FFMA.FTZ R113, R172, R209, R113 ;  /* 0x000000d1ac717223 */ /* 0x000fe40000010071 */
[----:B------:R-:W-:Y:S02]  /*1720*/  FMUL.FTZ R211, R166, R3 ;  /* 0x00000003a6d37220 */ /* 0x000fe40000410000 */
[----:B------:R-:W-:-:S02]  /*1730*/  FMUL.FTZ R214, R165, R2 ;  /* 0x00000002a5d67220 */ /* 0x000fc40000410000 */
[----:B------:R-:W-:Y:S02]  /*1740*/  FADD.FTZ R109, R109, R212 ;  /* 0x000000d46d6d7221 */ /* 0x000fe40000010000 */
[----:B------:R-:W-:Y:S02]  /*1750*/  FFMA.FTZ R113, R171, R212, R113 ;  /* 0x000000d4ab717223 */ /* 0x000fe40000010071 */
        /* <DEDUP_REMOVED lines=20> */
.L_x_353:
[----:B------:R-:W-:Y:S05]  /*18a0*/  BSYNC B0 ;  /* 0x0000000000007941 */ /* 0x000fea0003800000 */
.L_x_351:
[----:B0-----:R-:W0:Y:S01]  /*18b0*/  S2R R2, SR_TID.X ;  /* 0x0000000000027919 */ /* 0x001e220000002100 */
[----:B------:R-:W-:Y:S02]  /*18c0*/  LOP3.LUT P2, RZ, R153, 0xff, RZ, 0xc0, !PT ;  /* 0x000000ff99ff7812 */ /* 0x000fe4000784c0ff */
[----:B0-----:R-:W-:Y:S02]  /*18d0*/  SHF.R.U32.HI R108, RZ, 0x5, R2 ;  /* 0x00000005ff6c7819 */ /* 0x001fe40000011602 */
[----:B------:R-:W-:-:S02]  /*18e0*/  LOP3.LUT P0, RZ, R2, 0x1f, RZ, 0xc0, !PT ;  /* 0x0000001f02ff7812 */ /* 0x000fc4000780c0ff */
[----:B------:R-:W-:-:S07]  /*18f0*/  LOP3.LUT R133, R108, 0x7fffff8, RZ, 0xc0, !PT ;  /* 0x07fffff86c857812 */ /* 0x000fce00078ec0ff */
[----:B------:R-:W-:Y:S01]  /*1900*/  @!P2 IADD3 R133, R133, 0x8, RZ ;  /* 0x000000088585a810 */ /* 0x000fe20007ffe0ff */
[----:B------:R-:W-:Y:S05]  /*1910*/  BRA.DIV ~URZ, `(.L_x_354) ;  /* 0x00002af27f007947 */ /* 0x000fea000b800000 */
[----:B------:R0:W1:Y:S02]  /*1920*/  SHFL.DOWN PT, R110, R109, 0x10, 0x1f ;  /* 0x0a001f006d6e7f89 */ /* 0x00006400000e0000 */
.L_x_433:
[----:B------:R-:W-:Y:S05]  /*1930*/  BRA.DIV ~URZ, `(.L_x_355) ;  /* 0x00002b527f007947 */ /* 0x000fea000b800000 */
        /* <DEDUP_REMOVED lines=17> */
.L_x_434:
[----:B-----5:R-:W-:Y:S01]  /*1a50*/  ISETP.GE.AND P2, PT, R206, 0x1, PT ;  /* 0x00000001ce00780c */ /* 0x020fe20003f46270 */
[----:B------:R-:W-:Y:S01]  /*1a60*/  HFMA2.MMA R132, -RZ, RZ, 0, 0 ;  /* 0x00000000ff847435 */ /* 0x000fe200000001ff */
[----:B------:R-:W-:Y:S01]  /*1a70*/  @!P0 LOP3.LUT R108, R108, 0x7, RZ, 0xc0, !PT ;  /* 0x000000076c6c8812 */ /* 0x000fe200078ec0ff */
[----:B--2---:R-:W-:Y:S01]  /*1a80*/  FADD.FTZ R2, R114, R111 ;  /* 0x0000006f72027221 */ /* 0x004fe20000010000 */
[----:B------:R-:W-:Y:S02]  /*1a90*/  WARPSYNC 0xffffffff ;  /* 0xffffffff00007948 */ /* 0x000fe40003800000 */
[----:B------:R-:W-:-:S07]  /*1aa0*/  @!P0 IADD3 R134, R133, R108, RZ ;  /* 0x0000006c85868210 */ /* 0x000fce0007ffe0ff */
[----:B------:R-:W-:Y:S01]  /*1ab0*/  @P2 IADD3 R206, R206, -0x1, RZ ;  /* 0xffffffffcece2810 */ /* 0x000fe20007ffe0ff */
[----:B------:R-:W-:-:S04]  /*1ac0*/  @P2 IMAD.MOV.U32 R125, RZ, RZ, 0x10 ;  /* 0x00000010ff7d2424 */ /* 0x000fc800078e00ff */
[----:B------:R-:W-:-:S05]  /*1ad0*/  @P2 IMAD R206, R206, c[0x0][0x168], RZ ;  /* 0x00005a00cece2a24 */ /* 0x000fca00078e02ff */
[----:B------:R-:W-:-:S04]  /*1ae0*/  @P2 SHF.R.S32.HI R3, RZ, 0x1f, R206 ;  /* 0x0000001fff032819 */ /* 0x000fc800000114ce */
[----:B------:R-:W-:-:S04]  /*1af0*/  @P2 LEA.HI R3, R3, R206, RZ, 0x3 ;  /* 0x000000ce03032211 */ /* 0x000fc800078f18ff */
[----:B------:R-:W-:Y:S01]  /*1b00*/  @P2 LEA.HI.SX32 R132, R3, R136, 0x1d ;  /* 0x0000008803842211 */ /* 0x000fe200078feaff */
[----:B0-----:R-:W-:-:S04]  /*1b10*/  FADD.FTZ R3, R116, R113 ;  /* 0x0000007174037221 */ /* 0x001fc80000010000 */
[----:B------:R-:W-:Y:S01]  /*1b20*/  @P2 IMAD.WIDE.U32 R124, R132, R125, c[0x0][0x170] ;  /* 0x00005c00847c2625 */ /* 0x000fe200078e007d */
[----:B------:R-:W-:Y:S04]  /*1b30*/  @!P0 STS.64 [R134.X8+0x6000], R2 ;  /* 0x0060000286008388 */ /* 0x000fe80000008a00 */
[----:B------:R-:W-:Y:S06]  /*1b40*/  BAR.SYNC.DEFER_BLOCKING 0x0 ;  /* 0x0000000000007b1d */ /* 0x000fec0000010000 */
[----:B------:R0:W5:Y:S01]  /*1b50*/  @P2 LDG.E.128 R96, [R124.64] ;  /* 0x000000047c602981 */ /* 0x000162000c1e1d00 */
[----:B------:R-:W-:Y:S03]  /*1b60*/  BSSY B0, `(.L_x_356) ;  /* 0x000002b000007945 */ /* 0x000fe60003800000 */
[----:B-1----:R-:W1:Y:S04]  /*1b70*/  LDS.128 R108, [R133.X8+0x6000] ;  /* 0x00600000856c7984 */ /* 0x002e680000008c00 */
[----:B------:R-:W2:Y:S04]  /*1b80*/  LDS.128 R112, [R133.X8+0x6010] ;  /* 0x0060100085707984 */ /* 0x000ea80000008c00 */
[----:B------:R-:W3:Y:S04]  /*1b90*/  LDS.128 R116, [R133.X8+0x6020] ;  /* 0x0060200085747984 */ /* 0x000ee80000008c00 */
[----:B------:R-:W4:Y:S01]  /*1ba0*/  LDS.128 R120, [R133.X8+0x6030] ;  /* 0x0060300085787984 */ /* 0x000f220000008c00 */
[----:B-1----:R-:W-:-:S02]  /*1bb0*/  FADD.FTZ R135, RZ, R108 ;  /* 0x0000006cff877221 */ /* 0x002fc40000010000 */
[----:B------:R-:W-:Y:S02]  /*1bc0*/  FADD.FTZ R108, RZ, R109 ;  /* 0x0000006dff6c7221 */ /* 0x000fe40000010000 */
[----:B------:R-:W-:Y:S02]  /*1bd0*/  FADD.FTZ R135, R110, R135 ;  /* 0x000000876e877221 */ /* 0x000fe40000010000 */
[----:B------:R-:W-:Y:S02]  /*1be0*/  FADD.FTZ R108, R111, R108 ;  /* 0x0000006c6f6c7221 */ /* 0x000fe40000010000 */
[----:B--2---:R-:W-:Y:S02]  /*1bf0*/  FADD.FTZ R135, R135, R112 ;  /* 0x0000007087877221 */ /* 0x004fe40000010000 */
[----:B------:R-:W-:Y:S02]  /*1c00*/  FADD.FTZ R108, R108, R113 ;  /* 0x000000716c6c7221 */ /* 0x000fe40000010000 */
[----:B------:R-:W-:-:S02]  /*1c10*/  FADD.FTZ R135, R114, R135 ;  /* 0x0000008772877221 */ /* 0x000fc40000010000 */
[----:B------:R-:W-:Y:S02]  /*1c20*/  FADD.FTZ R108, R115, R108 ;  /* 0x0000006c736c7221 */ /* 0x000fe40000010000 */
[----:B---3--:R-:W-:Y:S02]  /*1c30*/  FADD.FTZ R135, R135, R116 ;  /* 0x0000007487877221 */ /* 0x008fe40000010000 */
[----:B------:R-:W-:Y:S02]  /*1c40*/  FADD.FTZ R108, R108, R117 ;  /* 0x000000756c6c7221 */ /* 0x000fe40000010000 */
[----:B------:R-:W-:Y:S02]  /*1c50*/  FADD.FTZ R135, R118, R135 ;  /* 0x0000008776877221 */ /* 0x000fe40000010000 */
[----:B------:R-:W-:Y:S02]  /*1c60*/  FADD.FTZ R108, R119, R108 ;  /* 0x0000006c776c7221 */ /* 0x000fe40000010000 */
[----:B----4-:R-:W-:-:S02]  /*1c70*/  FADD.FTZ R135, R135, R120 ;  /* 0x0000007887877221 */ /* 0x010fc40000010000 */
[----:B------:R-:W-:Y:S02]  /*1c80*/  FADD.FTZ R108, R108, R121 ;  /* 0x000000796c6c7221 */ /* 0x000fe40000010000 */
[----:B------:R-:W-:Y:S02]  /*1c90*/  FADD.FTZ R110, R122, R135 ;  /* 0x000000877a6e7221 */ /* 0x000fe40000010000 */
[----:B------:R-:W-:Y:S02]  /*1ca0*/  FADD.FTZ R108, R123, R108 ;  /* 0x0000006c7b6c7221 */ /* 0x000fe40000010000 */
[----:B------:R-:W-:Y:S02]  /*1cb0*/  FMUL.FTZ R110, R110, c[0x0][0x1e0] ;  /* 0x000078006e6e7a20 */ /* 0x000fe40000410000 */
[----:B------:R-:W-:Y:S01]  /*1cc0*/  FMUL.FTZ R112, R108, c[0x0][0x1e0] ;  /* 0x000078006c707a20 */ /* 0x000fe20000410000 */
[----:B------:R-:W-:Y:S05]  /*1cd0*/  @P1 BRA `(.L_x_357) ;  /* 0x0000008000001947 */ /* 0x000fea0003800000 */
[----:B0-----:R-:W-:Y:S01]  /*1ce0*/  ULDC.64 UR6, c[0x0][0x218] ;  /* 0x0000860000067ab9 */ /* 0x001fe20000000a00 */
[----:B------:R-:W-:Y:S01]  /*1cf0*/  MOV R3, RZ ;  /* 0x000000ff00037202 */ /* 0x000fe20000000f00 */
[----:B------:R-:W-:-:S04]  /*1d00*/  UISETP.NE.U32.AND UP0, UPT, URZ, UR6, UPT ;  /* 0x000000063f00728c */ /* 0x000fc8000bf05070 */
[----:B------:R-:W-:-:S06]  /*1d10*/  UISETP.NE.AND.EX UP0, UPT, URZ, UR7, UPT, UP0 ;  /* 0x000000073f00728c */ /* 0x000fcc000bf05300 */
[----:B------:R-:W-:-:S13]  /*1d20*/  PLOP3.LUT P3, PT, PT, PT, UP0, 0x80, 0x0 ;  /* 0x000000000000781c */ /* 0x000fda0003f6f008 */
[----:B------:R-:W-:Y:S05]  /*1d30*/  @!P3 BRA `(.L_x_358) ;  /* 0x000000d00000b947 */ /* 0x000fea0003800000 */
[----:B------:R-:W-:Y:S01]  /*1d40*/  PRMT R3, RZ, 0x5410, R84 ;  /* 0x00005410ff037816 */ /* 0x000fe20000000054 */
[----:B------:R-:W-:Y:S05]  /*1d50*/  BRA `(.L_x_358) ;  /* 0x000000b000007947 */ /* 0x000fea0003800000 */
.L_x_357:
[----:B0-----:R-:W-:Y:S01]  /*1d60*/  ULDC.64 UR6, c[0x0][0x218] ;  /* 0x0000860000067ab9 */ /* 0x001fe20000000a00 */
        /* <DEDUP_REMOVED lines=10> */
.L_x_358:
[----:B------:R-:W-:Y:S05]  /*1e10*/  BSYNC B0 ;  /* 0x0000000000007941 */ /* 0x000fea0003800000 */
.L_x_356:
[----:B------:R-:W-:Y:S01]  /*1e20*/  ISETP.NE.U32.AND P0, PT, RZ, c[0x0][0x258], PT ;  /* 0x00009600ff007a0c */ /* 0x000fe20003f05070 */
[----:B------:R-:W-:Y:S01]  /*1e30*/  @P2 FMUL.FTZ R109, R3, c[0x0][0x1ec] ;  /* 0x00007b00036d2a20 */ /* 0x000fe20000410000 */
[----:B------:R-:W-:Y:S01]  /*1e40*/  @P2 PRMT R2, RZ, 0x5410, R156 ;  /* 0x00005410ff022816 */ /* 0x000fe2000000009c */
[----:B------:R-:W-:Y:S01]  /*1e50*/  BSSY B0, `(.L_x_359) ;  /* 0x0000015000007945 */ /* 0x000fe20003800000 */
[----:B------:R-:W-:-:S03]  /*1e60*/  ISETP.NE.AND.EX P0, PT, RZ, c[0x0][0x25c], PT, P0 ;  /* 0x00009700ff007a0c */ /* 0x000fc60003f05300 */
[----:B------:R-:W-:-:S05]  /*1e70*/  @P2 FMUL.FTZ R2, R109, R2 ;  /* 0x000000026d022220 */ /* 0x000fca0000410000 */
[----:B------:R-:W-:Y:S02]  /*1e80*/  @P2 F2FP.BF16.PACK_AB R108, RZ, R2 ;  /* 0x00000002ff6c223e */ /* 0x000fe400000010ff */
[----:B-----5:R-:W-:Y:S02]  /*1e90*/  @P2 PRMT R2, RZ, 0x5410, R96 ;  /* 0x00005410ff022816 */ /* 0x020fe40000000060 */
[----:B------:R-:W-:Y:S02]  /*1ea0*/  @P2 PRMT R104, R108, 0x7610, R104 ;  /* 0x000076106c682816 */ /* 0x000fe40000000068 */
[----:B------:R-:W-:Y:S01]  /*1eb0*/  @P0 F2FP.BF16.PACK_AB R3, RZ, R3 ;  /* 0x00000003ff03023e */ /* 0x000fe200000010ff */
[----:B------:R-:W-:-:S03]  /*1ec0*/  @P2 FFMA.FTZ R48, R109, R2, R48 ;  /* 0x000000026d302223 */ /* 0x000fc60000010030 */
[----:B------:R-:W-:Y:S01]  /*1ed0*/  @P0 PRMT R100, R3, 0x7610, R100 ;  /* 0x0000761003640816 */ /* 0x000fe20000000064 */
[----:B------:R-:W-:Y:S05]  /*1ee0*/  @P1 BRA `(.L_x_360) ;  /* 0x0000004000001947 */ /* 0x000fea0003800000 */
[----:B------:R-:W-:Y:S01]  /*1ef0*/  IMAD.MOV.U32 R3, RZ, RZ, RZ ;  /* 0x000000ffff037224 */ /* 0x000fe200078e00ff */
[----:B------:R-:W-:Y:S05]  /*1f00*/  @!P3 BRA `(.L_x_361) ;  /* 0x000000900000b947 */ /* 0x000fea0003800000 */
[----:B------:R-:W-:Y:S01]  /*1f10*/  PRMT R3, RZ, 0x7610, R84 ;  /* 0x00007610ff037816 */ /* 0x000fe20000000054 */
[----:B------:R-:W-:Y:S05]  /*1f20*/  BRA `(.L_x_361) ;  /* 0x0000007000007947 */ /* 0x000fea0003800000 */
.L_x_360:
[----:B------:R-:W-:-:S04]  /*1f30*/  ISETP.NE.AND P4, PT, R202, RZ, PT ;  /* 0x000000ffca00720c */ /* 0x000fc80003f85270 */
[----:B------:R-:W-:-:S05]  /*1f40*/  FSEL R3, R110, RZ, !P4 ;  /* 0x000000ff6e037208 */ /* 0x000fca0006000000 */
[----:B------:R-:W-:-:S04]  /*1f50*/  FFMA.FTZ R2, R192, R112, R3 ;  /* 0x00000070c0027223 */ /* 0x000fc80000010003 */
[----:B------:R-:W-:Y:S01]  /*1f60*/  FADD.FTZ R3, R131, -R2 ;  /* 0x8000000283037221 */ /* 0x000fe20000010000 */
[----:B------:R-:W-:-:S03]  /*1f70*/  @P3 PRMT R2, RZ, 0x7610, R84 ;  /* 0x00007610ff023816 */ /* 0x000fc60000000054 */
[----:B------:R-:W-:-:S04]  /*1f80*/  FMUL.FTZ R3, R166, R3 ;  /* 0x00000003a6037220 */ /* 0x000fc80000410000 */
[----:B------:R-:W-:Y:S02]  /*1f90*/  @P3 FADD.FTZ R3, R3, R2 ;  /* 0x0000000203033221 */ /* 0x000fe40000010000 */
.L_x_361:
[----:B------:R-:W-:Y:S05]  /*1fa0*/  BSYNC B0 ;  /* 0x0000000000007941 */ /* 0x000fea0003800000 */
.L_x_359:
[----:B------:R-:W-:Y:S01]  /*1fb0*/  @P2 PRMT R109, RZ, 0x7610, R156 ;  /* 0x00007610ff6d2816 */ /* 0x000fe2000000009c */
[----:B------:R-:W-:Y:S01]  /*1fc0*/  @P2 FMUL.FTZ R2, R3, c[0x0][0x1ec] ;  /* 0x00007b0003022a20 */ /* 0x000fe20000410000 */
[----:B------:R-:W-:Y:S01]  /*1fd0*/  @P2 PRMT R108, RZ, 0x7610, R96 ;  /* 0x00007610ff6c2816 */ /* 0x000fe20000000060 */
[----:B------:R-:W-:Y:S01]  /*1fe0*/  BSSY B0, `(.L_x_362) ;  /* 0x0000013000007945 */ /* 0x000fe20003800000 */
[----:B------:R-:W-:Y:S01]  /*1ff0*/  @P0 F2FP.BF16.PACK_AB R3, RZ, R3 ;  /* 0x00000003ff03023e */ /* 0x000fe200000010ff */
[C---:B------:R-:W-:Y:S02]  /*2000*/  @P2 FMUL.FTZ R109, R2.reuse, R109 ;  /* 0x0000006d026d2220 */ /* 0x040fe40000410000 */
        /* <DEDUP_REMOVED lines=9> */
.L_x_363:
[----:B------:R-:W-:Y:S02]  /*20a0*/  ISETP.NE.AND P4, PT, R202, RZ, PT ;  /* 0x000000ffca00720c */ /* 0x000fe40003f85270 */
[----:B------:R-:W-:Y:S02]  /*20b0*/  @P3 PRMT R2, RZ, 0x5410, R85 ;  /* 0x00005410ff023816 */ /* 0x000fe40000000055 */
[----:B------:R-:W-:-:S05]  /*20c0*/  FSEL R3, R110, RZ, !P4 ;  /* 0x000000ff6e037208 */ /* 0x000fca0006000000 */
[----:B------:R-:W-:-:S04]  /*20d0*/  FFMA.FTZ R3, R191, R112, R3 ;  /* 0x00000070bf037223 */ /* 0x000fc80000010003 */
[----:B------:R-:W-:-:S04]  /*20e0*/  FADD.FTZ R3, R130, -R3 ;  /* 0x8000000382037221 */ /* 0x000fc80000010000 */
[----:B------:R-:W-:-:S04]  /*20f0*/  FMUL.FTZ R3, R166, R3 ;  /* 0x00000003a6037220 */ /* 0x000fc80000410000 */
[----:B------:R-:W-:Y:S02]  /*2100*/  @P3 FADD.FTZ R3, R3, R2 ;  /* 0x0000000203033221 */ /* 0x000fe40000010000 */
.L_x_364:
[----:B------:R-:W-:Y:S05]  /*2110*/  BSYNC B0 ;  /* 0x0000000000007941 */ /* 0x000fea0003800000 */
.L_x_362:
[----:B------:R-:W-:Y:S01]  /*2120*/  @P2 PRMT R2, RZ, 0x5410, R157 ;  /* 0x00005410ff022816 */ /* 0x000fe2000000009d */
        /* <DEDUP_REMOVED lines=14> */
.L_x_366:
[----:B------:R-:W-:-:S04]  /*2210*/  ISETP.NE.AND P4, PT, R202, RZ, PT ;  /* 0x000000ffca00720c */ /* 0x000fc80003f85270 */
[----:B------:R-:W-:-:S05]  /*2220*/  FSEL R3, R110, RZ, !P4 ;  /* 0x000000ff6e037208 */ /* 0x000fca0006000000 */
[----:B------:R-:W-:-:S04]  /*2230*/  FFMA.FTZ R2, R190, R112, R3 ;  /* 0x00000070be027223 */ /* 0x000fc80000010003 */
[----:B------:R-:W-:Y:S01]  /*2240*/  FADD.FTZ R3, R129, -R2 ;  /* 0x8000000281037221 */ /* 0x000fe20000010000 */
[----:B------:R-:W-:-:S03]  /*2250*/  @P3 PRMT R2, RZ, 0x7610, R85 ;  /* 0x00007610ff023816 */ /* 0x000fc60000000055 */
[----:B------:R-:W-:-:S04]  /*2260*/  FMUL.FTZ R3, R166, R3 ;  /* 0x00000003a6037220 */ /* 0x000fc80000410000 */
[----:B------:R-:W-:Y:S02]  /*2270*/  @P3 FADD.FTZ R3, R3, R2 ;  /* 0x0000000203033221 */ /* 0x000fe40000010000 */
.L_x_367:
[----:B------:R-:W-:Y:S05]  /*2280*/  BSYNC B0 ;  /* 0x0000000000007941 */ /* 0x000fea0003800000 */
.L_x_365:
        /* <DEDUP_REMOVED lines=15> */
.L_x_369:
[----:B------:R-:W-:Y:S02]  /*2380*/  ISETP.NE.AND P4, PT, R202, RZ, PT ;  /* 0x000000ffca00720c */ /* 0x000fe40003f85270 */
[----:B------:R-:W-:Y:S02]  /*2390*/  @P3 PRMT R2, RZ, 0x5410, R86 ;  /* 0x00005410ff023816 */ /* 0x000fe40000000056 */
[----:B------:R-:W-:-:S05]  /*23a0*/  FSEL R3, R110, RZ, !P4 ;  /* 0x000000ff6e037208 */ /* 0x000fca0006000000 */
[----:B------:R-:W-:-:S04]  /*23b0*/  FFMA.FTZ R3, R189, R112, R3 ;  /* 0x00000070bd037223 */ /* 0x000fc80000010003 */
[----:B------:R-:W-:-:S04]  /*23c0*/  FADD.FTZ R3, R128, -R3 ;  /* 0x8000000380037221 */ /* 0x000fc80000010000 */
[----:B------:R-:W-:-:S04]  /*23d0*/  FMUL.FTZ R3, R166, R3 ;  /* 0x00000003a6037220 */ /* 0x000fc80000410000 */
[----:B------:R-:W-:Y:S02]  /*23e0*/  @P3 FADD.FTZ R3, R3, R2 ;  /* 0x0000000203033221 */ /* 0x000fe40000010000 */
.L_x_370:
[----:B------:R-:W-:Y:S05]  /*23f0*/  BSYNC B0 ;  /* 0x0000000000007941 */ /* 0x000fea0003800000 */
.L_x_368:
        /* <DEDUP_REMOVED lines=15> */
.L_x_372:
[----:B------:R-:W-:-:S04]  /*24f0*/  ISETP.NE.AND P4, PT, R202, RZ, PT ;  /* 0x000000ffca00720c */ /* 0x000fc80003f85270 */
[----:B------:R-:W-:-:S05]  /*2500*/  FSEL R3, R110, RZ, !P4 ;  /* 0x000000ff6e037208 */ /* 0x000fca0006000000 */
[----:B------:R-:W-:-:S04]  /*2510*/  FFMA.FTZ R2, R188, R112, R3 ;  /* 0x00000070bc027223 */ /* 0x000fc80000010003 */
[----:B------:R-:W-:Y:S01]  /*2520*/  FADD.FTZ R3, R127, -R2 ;  /* 0x800000027f037221 */ /* 0x000fe20000010000 */
[----:B------:R-:W-:-:S03]  /*2530*/  @P3 PRMT R2, RZ, 0x7610, R86 ;  /* 0x00007610ff023816 */ /* 0x000fc60000000056 */
[----:B------:R-:W-:-:S04]  /*2540*/  FMUL.FTZ R3, R166, R3 ;  /* 0x00000003a6037220 */ /* 0x000fc80000410000 */
[----:B------:R-:W-:Y:S02]  /*2550*/  @P3 FADD.FTZ R3, R3, R2 ;  /* 0x0000000203033221 */ /* 0x000fe40000010000 */
.L_x_373:
[----:B------:R-:W-:Y:S05]  /*2560*/  BSYNC B0 ;  /* 0x0000000000007941 */ /* 0x000fea0003800000 */
.L_x_371:
        /* <DEDUP_REMOVED lines=15> */
.L_x_375:
[----:B------:R-:W-:Y:S02]  /*2660*/  ISETP.NE.AND P4, PT, R202, RZ, PT ;  /* 0x000000ffca00720c */ /* 0x000fe40003f85270 */
[----:B------:R-:W-:Y:S02]  /*2670*/  @P3 PRMT R2, RZ, 0x5410, R87 ;  /* 0x00005410ff023816 */ /* 0x000fe40000000057 */
[----:B------:R-:W-:-:S05]  /*2680*/  FSEL R3, R110, RZ, !P4 ;  /* 0x000000ff6e037208 */ /* 0x000fca0006000000 */
[----:B------:R-:W-:-:S04]  /*2690*/  FFMA.FTZ R3, R187, R112, R3 ;  /* 0x00000070bb037223 */ /* 0x000fc80000010003 */
[----:B------:R-:W-:-:S04]  /*26a0*/  FADD.FTZ R3, R126, -R3 ;  /* 0x800000037e037221 */ /* 0x000fc80000010000 */
[----:B------:R-:W-:-:S04]  /*26b0*/  FMUL.FTZ R3, R166, R3 ;  /* 0x00000003a6037220 */ /* 0x000fc80000410000 */
[----:B------:R-:W-:Y:S02]  /*26c0*/  @P3 FADD.FTZ R3, R3, R2 ;  /* 0x0000000203033221 */ /* 0x000fe40000010000 */
.L_x_376:
[----:B------:R-:W-:Y:S05]  /*26d0*/  BSYNC B0 ;  /* 0x0000000000007941 */ /* 0x000fea0003800000 */
.L_x_374:
        /* <DEDUP_REMOVED lines=15> */
.L_x_378:
[----:B------:R-:W-:-:S04]  /*27d0*/  ISETP.NE.AND P4, PT, R202, RZ, PT ;  /* 0x000000ffca00720c */ /* 0x000fc80003f85270 */
[----:B------:R-:W-:-:S05]  /*27e0*/  FSEL R3, R110, RZ, !P4 ;  /* 0x000000ff6e037208 */ /* 0x000fca0006000000 */
[----:B------:R-:W-:-:S04]  /*27f0*/  FFMA.FTZ R2, R186, R112, R3 ;  /* 0x00000070ba027223 */ /* 0x000fc80000010003 */
[----:B------:R-:W-:Y:S01]  /*2800*/  FADD.FTZ R3, R195, -R2 ;  /* 0x80000002c3037221 */ /* 0x000fe20000010000 */
[----:B------:R-:W-:-:S03]  /*2810*/  @P3 PRMT R2, RZ, 0x7610, R87 ;  /* 0x00007610ff023816 */ /* 0x000fc60000000057 */
[----:B------:R-:W-:-:S04]  /*2820*/  FMUL.FTZ R3, R166, R3 ;  /* 0x00000003a6037220 */ /* 0x000fc80000410000 */
[----:B------:R-:W-:Y:S02]  /*2830*/  @P3 FADD.FTZ R3, R3, R2 ;  /* 0x0000000203033221 */ /* 0x000fe40000010000 */
.L_x_379:
[----:B------:R-:W-:Y:S05]  /*2840*/  BSYNC B0 ;  /* 0x0000000000007941 */ /* 0x000fea0003800000 */
.L_x_377:
[----:B------:R-:W-:Y:S01]  /*2850*/  @P2 PRMT R109, RZ, 0x7610, R159 ;  /* 0x00007610ff6d2816 */ /* 0x000fe2000000009f */
[----:B------:R-:W-:Y:S01]  /*2860*/  @P2 FMUL.FTZ R114, R3, c[0x0][0x1ec] ;  /* 0x00007b0003722a20 */ /* 0x000fe20000410000 */
[----:B------:R-:W-:Y:S01]  /*2870*/  @P0 MOV R2, 0x10 ;  /* 0x0000001000020802 */ /* 0x000fe20000000f00 */
[----:B------:R-:W-:Y:S01]  /*2880*/  BSSY B0, `(.L_x_380) ;  /* 0x0000011000007945 */ /* 0x000fe20003800000 */
[----:B------:R-:W-:Y:S01]  /*2890*/  @P2 MOV R115, 0x10 ;  /* 0x0000001000732802 */ /* 0x000fe20000000f00 */
[----:B------:R-:W-:Y:S01]  /*28a0*/  @P2 FMUL.FTZ R109, R114, R109 ;  /* 0x0000006d726d2220 */ /* 0x000fe20000410000 */
[----:B------:R-:W-:Y:S01]  /*28b0*/  @P0 F2FP.BF16.PACK_AB R111, RZ, R3 ;  /* 0x00000003ff6f023e */ /* 0x000fe200000010ff */
[----:B------:R-:W-:-:S03]  /*28c0*/  @P0 IMAD.WIDE.U32 R2, R169, R2, c[0x0][0x258] ;  /* 0x00009600a9020625 */ /* 0x000fc600078e0002 */
[----:B------:R-:W-:Y:S01]  /*28d0*/  @P2 F2FP.BF16.PACK_AB R113, RZ, R109 ;  /* 0x0000006dff71223e */ /* 0x000fe200000010ff */
[----:B------:R-:W-:Y:S01]  /*28e0*/  @P2 IMAD.WIDE.U32 R108, R132, R115, c[0x0][0x248] ;  /* 0x00009200846c2625 */ /* 0x000fe200078e0073 */
[----:B------:R-:W-:Y:S02]  /*28f0*/  @P0 PRMT R103, R103, 0x5410, R111 ;  /* 0x0000541067670816 */ /* 0x000fe4000000006f */
[----:B------:R-:W-:-:S03]  /*2900*/  @P2 PRMT R107, R107, 0x5410, R113 ;  /* 0x000054106b6b2816 */ /* 0x000fc60000000071 */
[----:B------:R0:W-:Y:S04]  /*2910*/  @P0 STG.E.128 [R2.64], R100 ;  /* 0x0000006402000986 */ /* 0x0001e8000c101d04 */
[----:B------:R1:W-:Y:S01]  /*2920*/  @P2 STG.E.128 [R108.64], R104 ;  /* 0x000000686c002986 */ /* 0x0003e2000c101d04 */
[----:B0-----:R-:W-:Y:S01]  /*2930*/  @P2 PRMT R2, RZ, 0x7610, R99 ;  /* 0x00007610ff022816 */ /* 0x001fe20000000063 */
[----:B------:R-:W-:Y:S05]  /*2940*/  @!P2 BRA `(.L_x_381) ;  /* 0x000000400000a947 */ /* 0x000fea0003800000 */
[----:B------:R-:W-:Y:S01]  /*2950*/  IADD3 R96, R132, 0x100, RZ ;  /* 0x0000010084607810 */ /* 0x000fe20007ffe0ff */
[----:B------:R-:W-:-:S04]  /*2960*/  IMAD.MOV.U32 R97, RZ, RZ, 0x10 ;  /* 0x00000010ff617424 */ /* 0x000fc800078e00ff */
[----:B------:R-:W-:-:S06]  /*2970*/  IMAD.WIDE.U32 R96, R96, R97, c[0x0][0x170] ;  /* 0x00005c0060607625 */ /* 0x000fcc00078e0061 */
[----:B------:R-:W5:Y:S02]  /*2980*/  LDG.E.128 R96, [R96.64] ;  /* 0x0000000460607981 */ /* 0x000f64000c1e1d00 */
.L_x_381:
[----:B------:R-:W-:Y:S05]  /*2990*/  BSYNC B0 ;  /* 0x0000000000007941 */ /* 0x000fea0003800000 */
.L_x_380:
[----:B------:R-:W-:Y:S01]  /*29a0*/  BSSY B0, `(.L_x_382) ;  /* 0x000000e000007945 */ /* 0x000fe20003800000 */
[----:B------:R-:W-:Y:S01]  /*29b0*/  @P2 FFMA.FTZ R47, R114, R2, R47 ;  /* 0x00000002722f2223 */ /* 0x000fe2000001002f */
[----:B------:R-:W-:Y:S05]  /*29c0*/  @P1 BRA `(.L_x_383) ;  /* 0x0000004000001947 */ /* 0x000fea0003800000 */
[----:B------:R-:W-:Y:S01]  /*29d0*/  HFMA2.MMA R3, -RZ, RZ, 0, 0 ;  /* 0x00000000ff037435 */ /* 0x000fe200000001ff */
[----:B------:R-:W-:Y:S05]  /*29e0*/  @!P3 BRA `(.L_x_384) ;  /* 0x000000900000b947 */ /* 0x000fea0003800000 */
[----:B------:R-:W-:Y:S01]  /*29f0*/  PRMT R3, RZ, 0x5410, R88 ;  /* 0x00005410ff037816 */ /* 0x000fe20000000058 */
[----:B------:R-:W-:Y:S05]  /*2a00*/  BRA `(.L_x_384) ;  /* 0x0000007000007947 */ /* 0x000fea0003800000 */
.L_x_383:
[----:B------:R-:W-:Y:S02]  /*2a10*/  ISETP.NE.AND P4, PT, R202, RZ, PT ;  /* 0x000000ffca00720c */ /* 0x000fe40003f85270 */
[----:B------:R-:W-:Y:S02]  /*2a20*/  @P3 PRMT R2, RZ, 0x5410, R88 ;  /* 0x00005410ff023816 */ /* 0x000fe40000000058 */
[----:B------:R-:W-:-:S05]  /*2a30*/  FSEL R3, R110, RZ, !P4 ;  /* 0x000000ff6e037208 */ /* 0x000fca0006000000 */
[----:B------:R-:W-:-:S04]  /*2a40*/  FFMA.FTZ R3, R185, R112, R3 ;  /* 0x00000070b9037223 */ /* 0x000fc80000010003 */
[----:B------:R-:W-:-:S04]  /*2a50*/  FADD.FTZ R3, R194, -R3 ;  /* 0x80000003c2037221 */ /* 0x000fc80000010000 */
[----:B------:R-:W-:-:S04]  /*2a60*/  FMUL.FTZ R3, R166, R3 ;  /* 0x00000003a6037220 */ /* 0x000fc80000410000 */
[----:B------:R-:W-:Y:S02]  /*2a70*/  @P3 FADD.FTZ R3, R3, R2 ;  /* 0x0000000203033221 */ /* 0x000fe40000010000 */
.L_x_384:
[----:B------:R-:W-:Y:S05]  /*2a80*/  BSYNC B0 ;  /* 0x0000000000007941 */ /* 0x000fea0003800000 */
.L_x_382:
[----:B------:R-:W-:Y:S01]  /*2a90*/  @P2 PRMT R2, RZ, 0x5410, R80 ;  /* 0x00005410ff022816 */ /* 0x000fe20000000050 */
[----:B-1----:R-:W-:Y:S01]  /*2aa0*/  @P2 FMUL.FTZ R109, R3, c[0x0][0x1ec] ;  /* 0x00007b00036d2a20 */ /* 0x002fe20000410000 */
[----:B-----5:R-:W-:Y:S01]  /*2ab0*/  @P2 PRMT R108, RZ, 0x5410, R96 ;  /* 0x00005410ff6c2816 */ /* 0x020fe20000000060 */
        /* <DEDUP_REMOVED lines=12> */
.L_x_386:
[----:B------:R-:W-:-:S04]  /*2b80*/  ISETP.NE.AND P4, PT, R202, RZ, PT ;  /* 0x000000ffca00720c */ /* 0x000fc80003f85270 */
[----:B------:R-:W-:-:S05]  /*2b90*/  FSEL R3, R110, RZ, !P4 ;  /* 0x000000ff6e037208 */ /* 0x000fca0006000000 */
[----:B------:R-:W-:-:S04]  /*2ba0*/  FFMA.FTZ R2, R184, R112, R3 ;  /* 0x00000070b8027223 */ /* 0x000fc80000010003 */
[----:B------:R-:W-:Y:S01]  /*2bb0*/  FADD.FTZ R3, R197, -R2 ;  /* 0x80000002c5037221 */ /* 0x000fe20000010000 */
[----:B------:R-:W-:-:S03]  /*2bc0*/  @P3 PRMT R2, RZ, 0x7610, R88 ;  /* 0x00007610ff023816 */ /* 0x000fc60000000058 */
[----:B------:R-:W-:-:S04]  /*2bd0*/  FMUL.FTZ R3, R166, R3 ;  /* 0x00000003a6037220 */ /* 0x000fc80000410000 */
[----:B------:R-:W-:Y:S02]  /*2be0*/  @P3 FADD.FTZ R3, R3, R2 ;  /* 0x0000000203033221 */ /* 0x000fe40000010000 */
.L_x_387:
[----:B------:R-:W-:Y:S05]  /*2bf0*/  BSYNC B0 ;  /* 0x0000000000007941 */ /* 0x000fea0003800000 */
.L_x_385:
[----:B------:R-:W-:Y:S01]  /*2c00*/  @P2 PRMT R109, RZ, 0x7610, R80 ;  /* 0x00007610ff6d2816 */ /* 0x000fe20000000050 */
        /* <DEDUP_REMOVED lines=14> */
.L_x_389:
[----:B------:R-:W-:Y:S02]  /*2cf0*/  ISETP.NE.AND P4, PT, R202, RZ, PT ;  /* 0x000000ffca00720c */ /* 0x000fe40003f85270 */
[----:B------:R-:W-:Y:S02]  /*2d00*/  @P3 PRMT R2, RZ, 0x5410, R89 ;  /* 0x00005410ff023816 */ /* 0x000fe40000000059 */
[----:B------:R-:W-:-:S05]  /*2d10*/  FSEL R3, R110, RZ, !P4 ;  /* 0x000000ff6e037208 */ /* 0x000fca0006000000 */
[----:B------:R-:W-:-:S04]  /*2d20*/  FFMA.FTZ R3, R183, R112, R3 ;  /* 0x00000070b7037223 */ /* 0x000fc80000010003 */
[----:B------:R-:W-:-:S04]  /*2d30*/  FADD.FTZ R3, R196, -R3 ;  /* 0x80000003c4037221 */ /* 0x000fc80000010000 */
[----:B------:R-:W-:-:S04]  /*2d40*/  FMUL.FTZ R3, R166, R3 ;  /* 0x00000003a6037220 */ /* 0x000fc80000410000 */
[----:B------:R-:W-:Y:S02]  /*2d50*/  @P3 FADD.FTZ R3, R3, R2 ;  /* 0x0000000203033221 */ /* 0x000fe40000010000 */
.L_x_390:
[----:B------:R-:W-:Y:S05]  /*2d60*/  BSYNC B0 ;  /* 0x0000000000007941 */ /* 0x000fea0003800000 */
.L_x_388:
        /* <DEDUP_REMOVED lines=15> */
.L_x_392:
[----:B------:R-:W-:-:S04]  /*2e60*/  ISETP.NE.AND P4, PT, R202, RZ, PT ;  /* 0x000000ffca00720c */ /* 0x000fc80003f85270 */
[----:B------:R-:W-:-:S05]  /*2e70*/  FSEL R3, R110, RZ, !P4 ;  /* 0x000000ff6e037208 */ /* 0x000fca0006000000 */
[----:B------:R-:W-:-:S04]  /*2e80*/  FFMA.FTZ R2, R182, R112, R3 ;  /* 0x00000070b6027223 */ /* 0x000fc80000010003 */
[----:B------:R-:W-:Y:S01]  /*2e90*/  FADD.FTZ R3, R199, -R2 ;  /* 0x80000002c7037221 */ /* 0x000fe20000010000 */
[----:B------:R-:W-:-:S03]  /*2ea0*/  @P3 PRMT R2, RZ, 0x7610, R89 ;  /* 0x00007610ff023816 */ /* 0x000fc60000000059 */
[----:B------:R-:W-:-:S04]  /*2eb0*/  FMUL.FTZ R3, R166, R3 ;  /* 0x00000003a6037220 */ /* 0x000fc80000410000 */
[----:B------:R-:W-:Y:S02]  /*2ec0*/  @P3 FADD.FTZ R3, R3, R2 ;  /* 0x0000000203033221 */ /* 0x000fe40000010000 */
.L_x_393:
[----:B------:R-:W-:Y:S05]  /*2ed0*/  BSYNC B0 ;  /* 0x0000000000007941 */ /* 0x000fea0003800000 */
.L_x_391:
        /* <DEDUP_REMOVED lines=15> */
.L_x_395:
[----:B------:R-:W-:Y:S02]  /*2fd0*/  ISETP.NE.AND P4, PT, R202, RZ, PT ;  /* 0x000000ffca00720c */ /* 0x000fe40003f85270 */
[----:B------:R-:W-:Y:S02]  /*2fe0*/  @P3 PRMT R2, RZ, 0x5410, R90 ;  /* 0x00005410ff023816 */ /* 0x000fe4000000005a */
[----:B------:R-:W-:-:S05]  /*2ff0*/  FSEL R3, R110, RZ, !P4 ;  /* 0x000000ff6e037208 */ /* 0x000fca0006000000 */
[----:B------:R-:W-:-:S04]  /*3000*/  FFMA.FTZ R3, R181, R112, R3 ;  /* 0x00000070b5037223 */ /* 0x000fc80000010003 */
[----:B------:R-:W-:-:S04]  /*3010*/  FADD.FTZ R3, R198, -R3 ;  /* 0x80000003c6037221 */ /* 0x000fc80000010000 */
[----:B------:R-:W-:-:S04]  /*3020*/  FMUL.FTZ R3, R166, R3 ;  /* 0x00000003a6037220 */ /* 0x000fc80000410000 */
[----:B------:R-:W-:Y:S02]  /*3030*/  @P3 FADD.FTZ R3, R3, R2 ;  /* 0x0000000203033221 */ /* 0x000fe40000010000 */
.L_x_396:
[----:B------:R-:W-:Y:S05]  /*3040*/  BSYNC B0 ;  /* 0x0000000000007941 */ /* 0x000fea0003800000 */
.L_x_394:
        /* <DEDUP_REMOVED lines=15> */
.L_x_398:
[----:B------:R-:W-:-:S04]  /*3140*/  ISETP.NE.AND P4, PT, R202, RZ, PT ;  /* 0x000000ffca00720c */ /* 0x000fc80003f85270 */
[----:B------:R-:W-:-:S05]  /*3150*/  FSEL R3, R110, RZ, !P4 ;  /* 0x000000ff6e037208 */ /* 0x000fca0006000000 */
[----:B------:R-:W-:-:S04]  /*3160*/  FFMA.FTZ R2, R180, R112, R3 ;  /* 0x00000070b4027223 */ /* 0x000fc80000010003 */
[----:B------:R-:W-:Y:S01]  /*3170*/  FADD.FTZ R3, R201, -R2 ;  /* 0x80000002c9037221 */ /* 0x000fe20000010000 */
[----:B------:R-:W-:-:S03]  /*3180*/  @P3 PRMT R2, RZ, 0x7610, R90 ;  /* 0x00007610ff023816 */ /* 0x000fc6000000005a */
[----:B------:R-:W-:-:S04]  /*3190*/  FMUL.FTZ R3, R166, R3 ;  /* 0x00000003a6037220 */ /* 0x000fc80000410000 */
[----:B------:R-:W-:Y:S02]  /*31a0*/  @P3 FADD.FTZ R3, R3, R2 ;  /* 0x0000000203033221 */ /* 0x000fe40000010000 */
.L_x_399:
[----:B------:R-:W-:Y:S05]  /*31b0*/  BSYNC B0 ;  /* 0x0000000000007941 */ /* 0x000fea0003800000 */
.L_x_397:
        /* <DEDUP_REMOVED lines=15> */
.L_x_401:
[----:B------:R-:W-:Y:S02]  /*32b0*/  ISETP.NE.AND P4, PT, R202, RZ, PT ;  /* 0x000000ffca00720c */ /* 0x000fe40003f85270 */
[----:B------:R-:W-:Y:S02]  /*32c0*/  @P3 PRMT R2, RZ, 0x5410, R91 ;  /* 0x00005410ff023816 */ /* 0x000fe4000000005b */
[----:B------:R-:W-:-:S05]  /*32d0*/  FSEL R3, R110, RZ, !P4 ;  /* 0x000000ff6e037208 */ /* 0x000fca0006000000 */
[----:B------:R-:W-:-:S04]  /*32e0*/  FFMA.FTZ R3, R179, R112, R3 ;  /* 0x00000070b3037223 */ /* 0x000fc80000010003 */
[----:B------:R-:W-:-:S04]  /*32f0*/  FADD.FTZ R3, R200, -R3 ;  /* 0x80000003c8037221 */ /* 0x000fc80000010000 */
[----:B------:R-:W-:-:S04]  /*3300*/  FMUL.FTZ R3, R166, R3 ;  /* 0x00000003a6037220 */ /* 0x000fc80000410000 */
[----:B------:R-:W-:Y:S02]  /*3310*/  @P3 FADD.FTZ R3, R3, R2 ;  /* 0x0000000203033221 */ /* 0x000fe40000010000 */
.L_x_402:
[----:B------:R-:W-:Y:S05]  /*3320*/  BSYNC B0 ;  /* 0x0000000000007941 */ /* 0x000fea0003800000 */
.L_x_400:
        /* <DEDUP_REMOVED lines=15> */
.L_x_404:
[----:B------:R-:W-:-:S04]  /*3420*/  ISETP.NE.AND P4, PT, R202, RZ, PT ;  /* 0x000000ffca00720c */ /* 0x000fc80003f85270 */
[----:B------:R-:W-:-:S05]  /*3430*/  FSEL R3, R110, RZ, !P4 ;  /* 0x000000ff6e037208 */ /* 0x000fca0006000000 */
[----:B------:R-:W-:-:S04]  /*3440*/  FFMA.FTZ R2, R178, R112, R3 ;  /* 0x00000070b2027223 */ /* 0x000fc80000010003 */
[----:B------:R-:W-:Y:S01]  /*3450*/  FADD.FTZ R3, R203, -R2 ;  /* 0x80000002cb037221 */ /* 0x000fe20000010000 */
[----:B------:R-:W-:-:S03]  /*3460*/  @P3 PRMT R2, RZ, 0x7610, R91 ;  /* 0x00007610ff023816 */ /* 0x000fc6000000005b */
[----:B------:R-:W-:-:S04]  /*3470*/  FMUL.FTZ R3, R166, R3 ;  /* 0x00000003a6037220 */ /* 0x000fc80000410000 */
[----:B------:R-:W-:Y:S02]  /*3480*/  @P3 FADD.FTZ R3, R3, R2 ;  /* 0x0000000203033221 */ /* 0x000fe40000010000 */
.L_x_405:
[----:B------:R-:W-:Y:S05]  /*3490*/  BSYNC B0 ;  /* 0x0000000000007941 */ /* 0x000fea0003800000 */
.L_x_403:
[----:B------:R-:W-:Y:S01]  /*34a0*/  @P2 PRMT R109, RZ, 0x7610, R83 ;  /* 0x00007610ff6d2816 */ /* 0x000fe20000000053 */
[----:B------:R-:W-:Y:S01]  /*34b0*/  @P2 FMUL.FTZ R114, R3, c[0x0][0x1ec] ;  /* 0x00007b0003722a20 */ /* 0x000fe20000410000 */
[----:B------:R-:W-:Y:S01]  /*34c0*/  @P0 F2FP.BF16.PACK_AB R111, RZ, R3 ;  /* 0x00000003ff6f023e */ /* 0x000fe200000010ff */
[----:B------:R-:W-:Y:S01]  /*34d0*/  @P0 IMAD.MOV.U32 R113, RZ, RZ, 0x10 ;  /* 0x00000010ff710424 */ /* 0x000fe200078e00ff */
[----:B------:R-:W-:Y:S01]  /*34e0*/  @P2 IADD3 R108, R132, 0x100, RZ ;  /* 0x00000100846c2810 */ /* 0x000fe20007ffe0ff */
[----:B------:R-:W-:Y:S01]  /*34f0*/  @P2 FMUL.FTZ R109, R114, R109 ;  /* 0x0000006d726d2220 */ /* 0x000fe20000410000 */
[----:B------:R-:W-:Y:S01]  /*3500*/  @P2 MOV R115, 0x10 ;  /* 0x0000001000732802 */ /* 0x000fe20000000f00 */
[----:B------:R-:W-:Y:S01]  /*3510*/  @P0 IMAD.WIDE.U32 R2, R168, R113, c[0x0][0x258] ;  /* 0x00009600a8020625 */ /* 0x000fe200078e0071 */
[----:B------:R-:W-:Y:S01]  /*3520*/  @P0 PRMT R103, R103, 0x5410, R111 ;  /* 0x0000541067670816 */ /* 0x000fe2000000006f */
[----:B------:R-:W-:Y:S01]  /*3530*/  BSSY B0, `(.L_x_406) ;  /* 0x000000c000007945 */ /* 0x000fe20003800000 */
[----:B------:R-:W-:Y:S01]  /*3540*/  @P2 F2FP.BF16.PACK_AB R113, RZ, R109 ;  /* 0x0000006dff71223e */ /* 0x000fe200000010ff */
[----:B------:R-:W-:Y:S01]  /*3550*/  @P2 IMAD.WIDE.U32 R108, R108, R115, c[0x0][0x248] ;  /* 0x000092006c6c2625 */ /* 0x000fe200078e0073 */
[----:B------:R-:W-:Y:S01]  /*3560*/  IADD3 R132, R132, 0x200, RZ ;  /* 0x0000020084847810 */ /* 0x000fe20007ffe0ff */
[----:B------:R0:W-:Y:S01]  /*3570*/  @P0 STG.E.128 [R2.64], R100 ;  /* 0x0000006402000986 */ /* 0x0001e2000c101d04 */
[----:B------:R-:W-:-:S05]  /*3580*/  @P2 PRMT R107, R107, 0x5410, R113 ;  /* 0x000054106b6b2816 */ /* 0x000fca0000000071 */
[----:B------:R1:W-:Y:S01]  /*3590*/  @P2 STG.E.128 [R108.64], R104 ;  /* 0x000000686c002986 */ /* 0x0003e2000c101d04 */
[----:B0-----:R-:W-:Y:S01]  /*35a0*/  @P2 PRMT R2, RZ, 0x7610, R99 ;  /* 0x00007610ff022816 */ /* 0x001fe20000000063 */
[----:B------:R-:W-:Y:S05]  /*35b0*/  @!P2 BRA `(.L_x_407) ;  /* 0x000000300000a947 */ /* 0x000fea0003800000 */
[----:B------:R-:W-:-:S10]  /*35c0*/  HFMA2.MMA R97, -RZ, RZ, 0, 9.5367431640625e-07 ;  /* 0x00000010ff617435 */ /* 0x000fd400000001ff */
[----:B------:R-:W-:-:S06]  /*35d0*/  IMAD.WIDE.U32 R96, R132, R97, c[0x0][0x170] ;  /* 0x00005c0084607625 */ /* 0x000fcc00078e0061 */
[----:B------:R-:W5:Y:S02]  /*35e0*/  LDG.E.128 R96, [R96.64] ;  /* 0x0000000460607981 */ /* 0x000f64000c1e1d00 */
.L_x_407:
[----:B------:R-:W-:Y:S05]  /*35f0*/  BSYNC B0 ;  /* 0x0000000000007941 */ /* 0x000fea0003800000 */
.L_x_406:
[----:B------:R-:W-:Y:S01]  /*3600*/  BSSY B0, `(.L_x_408) ;  /* 0x000000e000007945 */ /* 0x000fe20003800000 */
[----:B------:R-:W-:Y:S01]  /*3610*/  @P2 FFMA.FTZ R39, R2, R114, R39 ;  /* 0x0000007202272223 */ /* 0x000fe20000010027 */
[----:B------:R-:W-:Y:S05]  /*3620*/  @P1 BRA `(.L_x_409) ;  /* 0x0000004000001947 */ /* 0x000fea0003800000 */
[----:B------:R-:W-:Y:S01]  /*3630*/  IMAD.MOV.U32 R3, RZ, RZ, RZ ;  /* 0x000000ffff037224 */ /* 0x000fe200078e00ff */
[----:B------:R-:W-:Y:S05]  /*3640*/  @!P3 BRA `(.L_x_410) ;  /* 0x000000900000b947 */ /* 0x000fea0003800000 */
[----:B------:R-:W-:Y:S01]  /*3650*/  PRMT R3, RZ, 0x5410, R92 ;  /* 0x00005410ff037816 */ /* 0x000fe2000000005c */
[----:B------:R-:W-:Y:S05]  /*3660*/  BRA `(.L_x_410) ;  /* 0x0000007000007947 */ /* 0x000fea0003800000 */
.L_x_409:
[----:B------:R-:W-:Y:S02]  /*3670*/  ISETP.NE.AND P4, PT, R202, RZ, PT ;  /* 0x000000ffca00720c */ /* 0x000fe40003f85270 */
[----:B------:R-:W-:Y:S02]  /*3680*/  @P3 PRMT R2, RZ, 0x5410, R92 ;  /* 0x00005410ff023816 */ /* 0x000fe4000000005c */
[----:B------:R-:W-:-:S05]  /*3690*/  FSEL R3, R110, RZ, !P4 ;  /* 0x000000ff6e037208 */ /* 0x000fca0006000000 */
[----:B------:R-:W-:-:S04]  /*36a0*/  FFMA.FTZ R3, R177, R112, R3 ;  /* 0x00000070b1037223 */ /* 0x000fc80000010003 */
[----:B------:R-:W-:-:S04]  /*36b0*/  FADD.FTZ R3, R204, -R3 ;  /* 0x80000003cc037221 */ /* 0x000fc80000010000 */
[----:B------:R-:W-:-:S04]  /*36c0*/  FMUL.FTZ R3, R166, R3 ;  /* 0x00000003a6037220 */ /* 0x000fc80000410000 */
[----:B------:R-:W-:Y:S02]  /*36d0*/  @P3 FADD.FTZ R3, R3, R2 ;  /* 0x0000000203033221 */ /* 0x000fe40000010000 */
.L_x_410:
[----:B------:R-:W-:Y:S05]  /*36e0*/  BSYNC B0 ;  /* 0x0000000000007941 */ /* 0x000fea0003800000 */
.L_x_408:
        /* <DEDUP_REMOVED lines=15> */
.L_x_412:
[----:B------:R-:W-:-:S04]  /*37e0*/  ISETP.NE.AND P4, PT, R202, RZ, PT ;  /* 0x000000ffca00720c */ /* 0x000fc80003f85270 */
[----:B------:R-:W-:-:S05]  /*37f0*/  FSEL R3, R110, RZ, !P4 ;  /* 0x000000ff6e037208 */ /* 0x000fca0006000000 */
[----:B------:R-:W-:-:S04]  /*3800*/  FFMA.FTZ R2, R176, R112, R3 ;  /* 0x00000070b0027223 */ /* 0x000fc80000010003 */
[----:B------:R-:W-:Y:S01]  /*3810*/  FADD.FTZ R3, R205, -R2 ;  /* 0x80000002cd037221 */ /* 0x000fe20000010000 */
[----:B------:R-:W-:-:S03]  /*3820*/  @P3 PRMT R2, RZ, 0x7610, R92 ;  /* 0x00007610ff023816 */ /* 0x000fc6000000005c */
[----:B------:R-:W-:-:S04]  /*3830*/  FMUL.FTZ R3, R166, R3 ;  /* 0x00000003a6037220 */ /* 0x000fc80000410000 */
[----:B------:R-:W-:Y:S02]  /*3840*/  @P3 FADD.FTZ R3, R3, R2 ;  /* 0x0000000203033221 */ /* 0x000fe40000010000 */
.L_x_413:
[----:B------:R-:W-:Y:S05]  /*3850*/  BSYNC B0 ;  /* 0x0000000000007941 */ /* 0x000fea0003800000 */
.L_x_411:
        /* <DEDUP_REMOVED lines=15> */
.L_x_415:
[----:B------:R-:W-:Y:S02]  /*3950*/  ISETP.NE.AND P4, PT, R202, RZ, PT ;  /* 0x000000ffca00720c */ /* 0x000fe40003f85270 */
[----:B------:R-:W-:Y:S02]  /*3960*/  @P3 PRMT R2, RZ, 0x5410, R93 ;  /* 0x00005410ff023816 */ /* 0x000fe4000000005d */
[----:B------:R-:W-:-:S05]  /*3970*/  FSEL R3, R110, RZ, !P4 ;  /* 0x000000ff6e037208 */ /* 0x000fca0006000000 */
[----:B------:R-:W-:-:S04]  /*3980*/  FFMA.FTZ R3, R175, R112, R3 ;  /* 0x00000070af037223 */ /* 0x000fc80000010003 */
[----:B------:R-:W-:-:S04]  /*3990*/  FADD.FTZ R3, R208, -R3 ;  /* 0x80000003d0037221 */ /* 0x000fc80000010000 */
[----:B------:R-:W-:-:S04]  /*39a0*/  FMUL.FTZ R3, R166, R3 ;  /* 0x00000003a6037220 */ /* 0x000fc80000410000 */
[----:B------:R-:W-:Y:S02]  /*39b0*/  @P3 FADD.FTZ R3, R3, R2 ;  /* 0x0000000203033221 */ /* 0x000fe40000010000 */
.L_x_416:
[----:B------:R-:W-:Y:S05]  /*39c0*/  BSYNC B0 ;  /* 0x0000000000007941 */ /* 0x000fea0003800000 */
.L_x_414:
        /* <DEDUP_REMOVED lines=15> */
.L_x_418:
[----:B------:R-:W-:-:S04]  /*3ac0*/  ISETP.NE.AND P4, PT, R202, RZ, PT ;  /* 0x000000ffca00720c */ /* 0x000fc80003f85270 */
[----:B------:R-:W-:-:S05]  /*3ad0*/  FSEL R3, R110, RZ, !P4 ;  /* 0x000000ff6e037208 */ /* 0x000fca0006000000 */
[----:B------:R-:W-:-:S04]  /*3ae0*/  FFMA.FTZ R2, R174, R112, R3 ;  /* 0x00000070ae027223 */ /* 0x000fc80000010003 */
[----:B------:R-:W-:Y:S01]  /*3af0*/  FADD.FTZ R3, R207, -R2 ;  /* 0x80000002cf037221 */ /* 0x000fe20000010000 */
[----:B------:R-:W-:-:S03]  /*3b00*/  @P3 PRMT R2, RZ, 0x7610, R93 ;  /* 0x00007610ff023816 */ /* 0x000fc6000000005d */
[----:B------:R-:W-:-:S04]  /*3b10*/  FMUL.FTZ R3, R166, R3 ;  /* 0x00000003a6037220 */ /* 0x000fc80000410000 */
[----:B------:R-:W-:Y:S02]  /*3b20*/  @P3 FADD.FTZ R3, R3, R2 ;  /* 0x0000000203033221 */ /* 0x000fe40000010000 */
.L_x_419:
[----:B------:R-:W-:Y:S05]  /*3b30*/  BSYNC B0 ;  /* 0x0000000000007941 */ /* 0x000fea0003800000 */
.L_x_417:
        /* <DEDUP_REMOVED lines=15> */
.L_x_421:
[----:B------:R-:W-:Y:S02]  /*3c30*/  ISETP.NE.AND P4, PT, R202, RZ, PT ;  /* 0x000000ffca00720c */ /* 0x000fe40003f85270 */
[----:B------:R-:W-:Y:S02]  /*3c40*/  @P3 PRMT R2, RZ, 0x5410, R94 ;  /* 0x00005410ff023816 */ /* 0x000fe4000000005e */
[----:B------:R-:W-:-:S05]  /*3c50*/  FSEL R3, R110, RZ, !P4 ;  /* 0x000000ff6e037208 */ /* 0x000fca0006000000 */
[----:B------:R-:W-:-:S04]  /*3c60*/  FFMA.FTZ R3, R173, R112, R3 ;  /* 0x00000070ad037223 */ /* 0x000fc80000010003 */
[----:B------:R-:W-:-:S04]  /*3c70*/  FADD.FTZ R3, R210, -R3 ;  /* 0x80000003d2037221 */ /* 0x000fc80000010000 */
[----:B------:R-:W-:-:S04]  /*3c80*/  FMUL.FTZ R3, R166, R3 ;  /* 0x00000003a6037220 */ /* 0x000fc80000410000 */
[----:B------:R-:W-:Y:S02]  /*3c90*/  @P3 FADD.FTZ R3, R3, R2 ;  /* 0x0000000203033221 */ /* 0x000fe40000010000 */
.L_x_422:
[----:B------:R-:W-:Y:S05]  /*3ca0*/  BSYNC B0 ;  /* 0x0000000000007941 */ /* 0x000fea0003800000 */
.L_x_420:
        /* <DEDUP_REMOVED lines=15> */
.L_x_424:
[----:B------:R-:W-:-:S04]  /*3da0*/  ISETP.NE.AND P4, PT, R202, RZ, PT ;  /* 0x000000ffca00720c */ /* 0x000fc80003f85270 */
[----:B------:R-:W-:-:S05]  /*3db0*/  FSEL R3, R110, RZ, !P4 ;  /* 0x000000ff6e037208 */ /* 0x000fca0006000000 */
[----:B------:R-:W-:-:S04]  /*3dc0*/  FFMA.FTZ R2, R172, R112, R3 ;  /* 0x00000070ac027223 */ /* 0x000fc80000010003 */
[----:B------:R-:W-:Y:S01]  /*3dd0*/  FADD.FTZ R3, R209, -R2 ;  /* 0x80000002d1037221 */ /* 0x000fe20000010000 */
[----:B------:R-:W-:-:S03]  /*3de0*/  @P3 PRMT R2, RZ, 0x7610, R94 ;  /* 0x00007610ff023816 */ /* 0x000fc6000000005e */
[----:B------:R-:W-:-:S04]  /*3df0*/  FMUL.FTZ R3, R166, R3 ;  /* 0x00000003a6037220 */ /* 0x000fc80000410000 */
[----:B------:R-:W-:Y:S02]  /*3e00*/  @P3 FADD.FTZ R3, R3, R2 ;  /* 0x0000000203033221 */ /* 0x000fe40000010000 */
.L_x_425:
[----:B------:R-:W-:Y:S05]  /*3e10*/  BSYNC B0 ;  /* 0x0000000000007941 */ /* 0x000fea0003800000 */
.L_x_423:
        /* <DEDUP_REMOVED lines=15> */
.L_x_427:
[----:B------:R-:W-:Y:S02]  /*3f10*/  ISETP.NE.AND P4, PT, R202, RZ, PT ;  /* 0x000000ffca00720c */ /* 0x000fe40003f85270 */
[----:B------:R-:W-:Y:S02]  /*3f20*/  @P3 PRMT R2, RZ, 0x5410, R95 ;  /* 0x00005410ff023816 */ /* 0x000fe4000000005f */
[----:B------:R-:W-:-:S05]  /*3f30*/  FSEL R3, R110, RZ, !P4 ;  /* 0x000000ff6e037208 */ /* 0x000fca0006000000 */
[----:B------:R-:W-:-:S04]  /*3f40*/  FFMA.FTZ R3, R171, R112, R3 ;  /* 0x00000070ab037223 */ /* 0x000fc80000010003 */
[----:B------:R-:W-:-:S04]  /*3f50*/  FADD.FTZ R3, R212, -R3 ;  /* 0x80000003d4037221 */ /* 0x000fc80000010000 */
[----:B------:R-:W-:-:S04]  /*3f60*/  FMUL.FTZ R3, R166, R3 ;  /* 0x00000003a6037220 */ /* 0x000fc80000410000 */
[----:B------:R-:W-:Y:S02]  /*3f70*/  @P3 FADD.FTZ R3, R3, R2 ;  /* 0x0000000203033221 */ /* 0x000fe40000010000 */
.L_x_428:
[----:B------:R-:W-:Y:S05]  /*3f80*/  BSYNC B0 ;  /* 0x0000000000007941 */ /* 0x000fea0003800000 */
.L_x_426:
        /* <DEDUP_REMOVED lines=15> */
.L_x_430:
[----:B------:R-:W-:Y:S02]  /*4080*/  ISETP.NE.AND P1, PT, R202, RZ, PT ;  /* 0x000000ffca00720c */ /* 0x000fe40003f25270 */
[----:B------:R-:W-:Y:S02]  /*4090*/  @P3 PRMT R2, RZ, 0x7610, R95 ;  /* 0x00007610ff023816 */ /* 0x000fe4000000005f */
[----:B------:R-:W-:-:S05]  /*40a0*/  FSEL R3, R110, RZ, !P1 ;  /* 0x000000ff6e037208 */ /* 0x000fca0004800000 */
[----:B------:R-:W-:-:S04]  /*40b0*/  FFMA.FTZ R3, R211, R112, R3 ;  /* 0x00000070d3037223 */ /* 0x000fc80000010003 */
[----:B------:R-:W-:-:S04]  /*40c0*/  FADD.FTZ R3, R214, -R3 ;  /* 0x80000003d6037221 */ /* 0x000fc80000010000 */
[----:B------:R-:W-:-:S04]  /*40d0*/  FMUL.FTZ R3, R166, R3 ;  /* 0x00000003a6037220 */ /* 0x000fc80000410000 */
[----:B------:R-:W-:Y:S02]  /*40e0*/  @P3 FADD.FTZ R3, R3, R2 ;  /* 0x0000000203033221 */ /* 0x000fe40000010000 */
.L_x_431:
[----:B------:R-:W-:Y:S05]  /*40f0*/  BSYNC B0 ;  /* 0x0000000000007941 */ /* 0x000fea0003800000 */
.L_x_429:
[----:B------:R-:W-:Y:S01]  /*4100*/  @P2 PRMT R109, RZ, 0x7610, R79 ;  /* 0x00007610ff6d2816 */ /* 0x000fe2000000004f */
[----:B------:R-:W-:Y:S01]  /*4110*/  @P2 FMUL.FTZ R112, R3, c[0x0][0x1ec] ;  /* 0x00007b0003702a20 */ /* 0x000fe20000410000 */
[----:B------:R-:W-:Y:S01]  /*4120*/  @P0 MOV R2, 0x10 ;  /* 0x0000001000020802 */ /* 0x000fe20000000f00 */
[----:B------:R-:W-:Y:S01]  /*4130*/  @P2 IMAD.MOV.U32 R113, RZ, RZ, 0x10 ;  /* 0x00000010ff712424 */ /* 0x000fe200078e00ff */
[----:B------:R-:W-:Y:S01]  /*4140*/  @P0 F2FP.BF16.PACK_AB R110, RZ, R3 ;  /* 0x00000003ff6e023e */ /* 0x000fe200000010ff */
[----:B------:R-:W-:Y:S01]  /*4150*/  @P2 FMUL.FTZ R109, R112, R109 ;  /* 0x0000006d706d2220 */ /* 0x000fe20000410000 */
[----:B------:R-:W-:Y:S01]  /*4160*/  IADD3 R0, R0, c[0x0][0x160], RZ ;  /* 0x0000580000007a10 */ /* 0x000fe20007ffe0ff */
[----:B------:R-:W-:Y:S01]  /*4170*/  @P0 IMAD.WIDE.U32 R2, R167, R2, c[0x0][0x258] ;  /* 0x00009600a7020625 */ /* 0x000fe200078e0002 */
[----:B------:R-:W-:Y:S02]  /*4180*/  @P0 PRMT R103, R103, 0x5410, R110 ;  /* 0x0000541067670816 */ /* 0x000fe4000000006e */
[----:B------:R-:W-:Y:S01]  /*4190*/  @P2 F2FP.BF16.PACK_AB R111, RZ, R109 ;  /* 0x0000006dff6f223e */ /* 0x000fe200000010ff */
[----:B------:R-:W-:Y:S01]  /*41a0*/  @P2 IMAD.WIDE.U32 R108, R132, R113, c[0x0][0x248] ;  /* 0x00009200846c2625 */ /* 0x000fe200078e0071 */
[----:B------:R-:W-:Y:S01]  /*41b0*/  LOP3.LUT P1, RZ, R153, 0xff, RZ, 0xc0, !PT ;  /* 0x000000ff99ff7812 */ /* 0x000fe2000782c0ff */
[----:B------:R0:W-:Y:S01]  /*41c0*/  @P0 STG.E.128 [R2.64], R100 ;  /* 0x0000006402000986 */ /* 0x0001e2000c101d04 */
[----:B------:R-:W-:-:S02]  /*41d0*/  @P2 PRMT R107, R107, 0x5410, R111 ;  /* 0x000054106b6b2816 */ /* 0x000fc4000000006f */
[----:B------:R-:W-:Y:S02]  /*41e0*/  ISETP.GE.AND P0, PT, R0, c[0x0][0x164], PT ;  /* 0x0000590000007a0c */ /* 0x000fe40003f06270 */
[----:B------:R-:W-:Y:S01]  /*41f0*/  SEL R153, RZ, 0x1, P1 ;  /* 0x00000001ff997807 */ /* 0x000fe20000800000 */
[----:B------:R1:W-:Y:S01]  /*4200*/  @P2 STG.E.128 [R108.64], R104 ;  /* 0x000000686c002986 */ /* 0x0003e2000c101d04 */
[----:B0-----:R-:W-:-:S05]  /*4210*/  @P2 PRMT R2, RZ, 0x7610, R99 ;  /* 0x00007610ff022816 */ /* 0x001fca0000000063 */
[----:B------:R-:W-:-:S04]  /*4220*/  @P2 FFMA.FTZ R31, R2, R112, R31 ;  /* 0x00000070021f2223 */ /* 0x000fc8000001001f */
[----:B-1----:R-:W-:Y:S01]  /*4230*/  @P0 CALL.REL.NOINC `(.L_x_350) ;  /* 0x0000001000000944 */ /* 0x002fe20003c00000 */
[----:B------:R-:W-:Y:S05]  /*4240*/  BRA `(.L_x_432) ;  /* 0xffffc52000007947 */ /* 0x000fea000383ffff */
.L_x_350:
[----:B------:R-:W0:Y:S01]  /*4250*/  S2UR UR6, SR_CTAID.X ;  /* 0x00000000000679c3 */ /* 0x000e220000002500 */
[----:B------:R-:W0:Y:S01]  /*4260*/  S2R R0, SR_TID.X ;  /* 0x0000000000007919 */ /* 0x000e220000002100 */
[----:B-----5:R-:W-:Y:S01]  /*4270*/  HFMA2.MMA R79, -RZ, RZ, 0, 1.9073486328125e-06 ;  /* 0x00000020ff4f7435 */ /* 0x020fe200000001ff */
        /* <DEDUP_REMOVED lines=25> */
.L_x_354:
[----:B------:R-:W-:Y:S01]  /*4410*/  HFMA2.MMA R116, -RZ, RZ, 0, 1.847743988037109375e-06 ;  /* 0x0000001fff747435 */ /* 0x000fe200000001ff */
[----:B------:R-:W-:Y:S01]  /*4420*/  MOV R112, R109 ;  /* 0x0000006d00707202 */ /* 0x000fe20000000f00 */
[----:B------:R-:W-:Y:S01]  /*4430*/  IMAD.MOV.U32 R115, RZ, RZ, 0x10 ;  /* 0x00000010ff737424 */ /* 0x000fe200078e00ff */
[----:B------:R-:W-:-:S02]  /*4440*/  MOV R117, 0xffffffff ;  /* 0xffffffff00757802 */ /* 0x000fc40000000f00 */
[----:B------:R-:W-:Y:S02]  /*4450*/  MOV R2, 0x4470 ;  /* 0x0000447000027802 */ /* 0x000fe40000000f00 */
[----:B-----5:R-:W-:Y:S05]  /*4460*/  CALL.REL.NOINC `($__internal_7_$__cuda_sm70_shflsync_down_p) ;  /* 0x0000045000007944 */ /* 0x020fea0003c00000 */
[----:B-1----:R-:W-:Y:S01]  /*4470*/  IMAD.MOV.U32 R110, RZ, RZ, R116 ;  /* 0x000000ffff6e7224 */ /* 0x002fe200078e0074 */
[----:B0-----:R-:W-:Y:S05]  /*4480*/  BRA `(.L_x_433) ;  /* 0xffffd4a000007947 */ /* 0x001fea000383ffff */
.L_x_355:
[----:B------:R-:W-:Y:S01]  /*4490*/  HFMA2.MMA R115, -RZ, RZ, 0, 9.5367431640625e-07 ;  /* 0x00000010ff737435 */ /* 0x000fe200000001ff */
[----:B------:R-:W-:Y:S01]  /*44a0*/  MOV R112, R113 ;  /* 0x0000007100707202 */ /* 0x000fe20000000f00 */
[----:B------:R-:W-:Y:S01]  /*44b0*/  IMAD.MOV.U32 R116, RZ, RZ, 0x1f ;  /* 0x0000001fff747424 */ /* 0x000fe200078e00ff */
[----:B------:R-:W-:Y:S02]  /*44c0*/  MOV R117, 0xffffffff ;  /* 0xffffffff00757802 */ /* 0x000fe40000000f00 */
[----:B------:R-:W-:Y:S02]  /*44d0*/  MOV R2, 0x44f0 ;  /* 0x000044f000027802 */ /* 0x000fe40000000f00 */
[----:B01---5:R-:W-:Y:S05]  /*44e0*/  CALL.REL.NOINC `($__internal_7_$__cuda_sm70_shflsync_down_p) ;  /* 0x000003d000007944 */ /* 0x023fea0003c00000 */
[----:B------:R-:W-:Y:S01]  /*44f0*/  FADD.FTZ R110, R110, R109 ;  /* 0x0000006d6e6e7221 */ /* 0x000fe20000010000 */
[----:B0-----:R-:W-:Y:S01]  /*4500*/  HFMA2.MMA R115, -RZ, RZ, 0, 4.76837158203125e-07 ;  /* 0x00000008ff737435 */ /* 0x001fe200000001ff */
[----:B-1----:R-:W-:Y:S01]  /*4510*/  FADD.FTZ R113, R113, R116 ;  /* 0x0000007471717221 */ /* 0x002fe20000010000 */
[----:B------:R-:W-:Y:S01]  /*4520*/  MOV R117, 0xffffffff ;  /* 0xffffffff00757802 */ /* 0x000fe20000000f00 */
[----:B------:R-:W-:Y:S01]  /*4530*/  IMAD.MOV.U32 R116, RZ, RZ, 0x1f ;  /* 0x0000001fff747424 */ /* 0x000fe200078e00ff */
[----:B------:R-:W-:-:S02]  /*4540*/  MOV R112, R110 ;  /* 0x0000006e00707202 */ /* 0x000fc40000000f00 */
[----:B------:R-:W-:Y:S02]  /*4550*/  MOV R2, 0x4570 ;  /* 0x0000457000027802 */ /* 0x000fe40000000f00 */
[----:B------:R-:W-:Y:S05]  /*4560*/  CALL.REL.NOINC `($__internal_7_$__cuda_sm70_shflsync_down_p) ;  /* 0x0000035000007944 */ /* 0x000fea0003c00000 */
[----:B0-----:R-:W-:Y:S01]  /*4570*/  HFMA2.MMA R115, -RZ, RZ, 0, 4.76837158203125e-07 ;  /* 0x00000008ff737435 */ /* 0x001fe200000001ff */
[----:B-1----:R-:W-:Y:S01]  /*4580*/  IMAD.MOV.U32 R109, RZ, RZ, R116 ;  /* 0x000000ffff6d7224 */ /* 0x002fe200078e0074 */
[----:B------:R-:W-:Y:S01]  /*4590*/  MOV R112, R113 ;  /* 0x0000007100707202 */ /* 0x000fe20000000f00 */
[----:B------:R-:W-:Y:S01]  /*45a0*/  IMAD.MOV.U32 R116, RZ, RZ, 0x1f ;  /* 0x0000001fff747424 */ /* 0x000fe200078e00ff */
[----:B------:R-:W-:Y:S02]  /*45b0*/  MOV R117, 0xffffffff ;  /* 0xffffffff00757802 */ /* 0x000fe40000000f00 */
[----:B------:R-:W-:Y:S02]  /*45c0*/  MOV R2, 0x45e0 ;  /* 0x000045e000027802 */ /* 0x000fe40000000f00 */
[----:B------:R-:W-:Y:S05]  /*45d0*/  CALL.REL.NOINC `($__internal_7_$__cuda_sm70_shflsync_down_p) ;  /* 0x000002e000007944 */ /* 0x000fea0003c00000 */
[----:B------:R-:W-:Y:S01]  /*45e0*/  FADD.FTZ R110, R109, R110 ;  /* 0x0000006e6d6e7221 */ /* 0x000fe20000010000 */
[----:B0-----:R-:W-:Y:S01]  /*45f0*/  HFMA2.MMA R115, -RZ, RZ, 0, 2.384185791015625e-07 ;  /* 0x00000004ff737435 */ /* 0x001fe200000001ff */
[----:B-1----:R-:W-:Y:S01]  /*4600*/  FADD.FTZ R113, R113, R116 ;  /* 0x0000007471717221 */ /* 0x002fe20000010000 */
[----:B------:R-:W-:Y:S01]  /*4610*/  MOV R117, 0xffffffff ;  /* 0xffffffff00757802 */ /* 0x000fe20000000f00 */
[----:B------:R-:W-:Y:S01]  /*4620*/  IMAD.MOV.U32 R116, RZ, RZ, 0x1f ;  /* 0x0000001fff747424 */ /* 0x000fe200078e00ff */
[----:B------:R-:W-:-:S02]  /*4630*/  MOV R112, R110 ;  /* 0x0000006e00707202 */ /* 0x000fc40000000f00 */
[----:B------:R-:W-:Y:S02]  /*4640*/  MOV R2, 0x4660 ;  /* 0x0000466000027802 */ /* 0x000fe40000000f00 */
[----:B------:R-:W-:Y:S05]  /*4650*/  CALL.REL.NOINC `($__internal_7_$__cuda_sm70_shflsync_down_p) ;  /* 0x0000026000007944 */ /* 0x000fea0003c00000 */
[----:B0-----:R-:W-:Y:S01]  /*4660*/  HFMA2.MMA R115, -RZ, RZ, 0, 2.384185791015625e-07 ;  /* 0x00000004ff737435 */ /* 0x001fe200000001ff */
[----:B-1----:R-:W-:Y:S01]  /*4670*/  IMAD.MOV.U32 R109, RZ, RZ, R116 ;  /* 0x000000ffff6d7224 */ /* 0x002fe200078e0074 */
[----:B------:R-:W-:Y:S01]  /*4680*/  MOV R112, R113 ;  /* 0x0000007100707202 */ /* 0x000fe20000000f00 */
[----:B------:R-:W-:Y:S01]  /*4690*/  IMAD.MOV.U32 R116, RZ, RZ, 0x1f ;  /* 0x0000001fff747424 */ /* 0x000fe200078e00ff */
[----:B------:R-:W-:Y:S02]  /*46a0*/  MOV R117, 0xffffffff ;  /* 0xffffffff00757802 */ /* 0x000fe40000000f00 */
[----:B------:R-:W-:Y:S02]  /*46b0*/  MOV R2, 0x46d0 ;  /* 0x000046d000027802 */ /* 0x000fe40000000f00 */
[----:B------:R-:W-:Y:S05]  /*46c0*/  CALL.REL.NOINC `($__internal_7_$__cuda_sm70_shflsync_down_p) ;  /* 0x000001f000007944 */ /* 0x000fea0003c00000 */
[----:B------:R-:W-:Y:S01]  /*46d0*/  FADD.FTZ R110, R109, R110 ;  /* 0x0000006e6d6e7221 */ /* 0x000fe20000010000 */
[----:B0-----:R-:W-:Y:S01]  /*46e0*/  HFMA2.MMA R115, -RZ, RZ, 0, 1.1920928955078125e-07 ;  /* 0x00000002ff737435 */ /* 0x001fe200000001ff */
[----:B-1----:R-:W-:Y:S01]  /*46f0*/  FADD.FTZ R113, R113, R116 ;  /* 0x0000007471717221 */ /* 0x002fe20000010000 */
[----:B------:R-:W-:Y:S01]  /*4700*/  MOV R117, 0xffffffff ;  /* 0xffffffff00757802 */ /* 0x000fe20000000f00 */
[----:B------:R-:W-:Y:S01]  /*4710*/  IMAD.MOV.U32 R116, RZ, RZ, 0x1f ;  /* 0x0000001fff747424 */ /* 0x000fe200078e00ff */
[----:B------:R-:W-:-:S02]  /*4720*/  MOV R112, R110 ;  /* 0x0000006e00707202 */ /* 0x000fc40000000f00 */
[----:B------:R-:W-:Y:S02]  /*4730*/  MOV R2, 0x4750 ;  /* 0x0000475000027802 */ /* 0x000fe40000000f00 */
[----:B------:R-:W-:Y:S05]  /*4740*/  CALL.REL.NOINC `($__internal_7_$__cuda_sm70_shflsync_down_p) ;  /* 0x0000017000007944 */ /* 0x000fea0003c00000 */
[----:B0-----:R-:W-:Y:S01]  /*4750*/  HFMA2.MMA R115, -RZ, RZ, 0, 1.1920928955078125e-07 ;  /* 0x00000002ff737435 */ /* 0x001fe200000001ff */
[----:B-1----:R-:W-:Y:S01]  /*4760*/  IMAD.MOV.U32 R109, RZ, RZ, R116 ;  /* 0x000000ffff6d7224 */ /* 0x002fe200078e0074 */
[----:B------:R-:W-:Y:S01]  /*4770*/  MOV R112, R113 ;  /* 0x0000007100707202 */ /* 0x000fe20000000f00 */
[----:B------:R-:W-:Y:S01]  /*4780*/  IMAD.MOV.U32 R116, RZ, RZ, 0x1f ;  /* 0x0000001fff747424 */ /* 0x000fe200078e00ff */
[----:B------:R-:W-:Y:S02]  /*4790*/  MOV R117, 0xffffffff ;  /* 0xffffffff00757802 */ /* 0x000fe40000000f00 */
[----:B------:R-:W-:Y:S02]  /*47a0*/  MOV R2, 0x47c0 ;  /* 0x000047c000027802 */ /* 0x000fe40000000f00 */
[----:B------:R-:W-:Y:S05]  /*47b0*/  CALL.REL.NOINC `($__internal_7_$__cuda_sm70_shflsync_down_p) ;  /* 0x0000010000007944 */ /* 0x000fea0003c00000 */
[----:B------:R-:W-:Y:S01]  /*47c0*/  FADD.FTZ R111, R109, R110 ;  /* 0x0000006e6d6f7221 */ /* 0x000fe20000010000 */
[----:B0-----:R-:W-:Y:S01]  /*47d0*/  HFMA2.MMA R115, -RZ, RZ, 0, 5.9604644775390625e-08 ;  /* 0x00000001ff737435 */ /* 0x001fe200000001ff */
[----:B-1----:R-:W-:Y:S01]  /*47e0*/  FADD.FTZ R113, R113, R116 ;  /* 0x0000007471717221 */ /* 0x002fe20000010000 */
[----:B------:R-:W-:Y:S01]  /*47f0*/  MOV R117, 0xffffffff ;  /* 0xffffffff00757802 */ /* 0x000fe20000000f00 */
[----:B------:R-:W-:Y:S01]  /*4800*/  IMAD.MOV.U32 R116, RZ, RZ, 0x1f ;  /* 0x0000001fff747424 */ /* 0x000fe200078e00ff */
[----:B------:R-:W-:-:S02]  /*4810*/  MOV R112, R111 ;  /* 0x0000006f00707202 */ /* 0x000fc40000000f00 */
[----:B------:R-:W-:Y:S02]  /*4820*/  MOV R2, 0x4840 ;  /* 0x0000484000027802 */ /* 0x000fe40000000f00 */
[----:B------:R-:W-:Y:S05]  /*4830*/  CALL.REL.NOINC `($__internal_7_$__cuda_sm70_shflsync_down_p) ;  /* 0x0000008000007944 */ /* 0x000fea0003c00000 */
[----:B0-----:R-:W-:Y:S01]  /*4840*/  HFMA2.MMA R115, -RZ, RZ, 0, 5.9604644775390625e-08 ;  /* 0x00000001ff737435 */ /* 0x001fe200000001ff */
[----:B-1----:R-:W-:Y:S01]  /*4850*/  IMAD.MOV.U32 R114, RZ, RZ, R116 ;  /* 0x000000ffff727224 */ /* 0x002fe200078e0074 */
[----:B------:R-:W-:Y:S01]  /*4860*/  MOV R112, R113 ;  /* 0x0000007100707202 */ /* 0x000fe20000000f00 */
[----:B------:R-:W-:Y:S01]  /*4870*/  IMAD.MOV.U32 R116, RZ, RZ, 0x1f ;  /* 0x0000001fff747424 */ /* 0x000fe200078e00ff */
[----:B------:R-:W-:Y:S02]  /*4880*/  MOV R117, 0xffffffff ;  /* 0xffffffff00757802 */ /* 0x000fe40000000f00 */
[----:B------:R-:W-:Y:S02]  /*4890*/  MOV R2, 0x48b0 ;  /* 0x000048b000027802 */ /* 0x000fe40000000f00 */
[----:B------:R-:W-:Y:S05]  /*48a0*/  CALL.REL.NOINC `($__internal_7_$__cuda_sm70_shflsync_down_p) ;  /* 0x0000001000007944 */ /* 0x000fea0003c00000 */
[----:B01----:R-:W-:Y:S05]  /*48b0*/  BRA `(.L_x_434) ;  /* 0xffffd19000007947 */ /* 0x003fea000383ffff */
        .weak           $__internal_7_$__cuda_sm70_shflsync_down_p
        .type           $__internal_7_$__cuda_sm70_shflsync_down_p,@function
        .size           $__internal_7_$__cuda_sm70_shflsync_down_p,(.L_x_9261 - $__internal_7_$__cuda_sm70_shflsync_down_p)
$__internal_7_$__cuda_sm70_shflsync_down_p:
[----:B------:R-:W-:Y:S01]  /*48c0*/  HFMA2.MMA R3, -RZ, RZ, 0, 0 ;  /* 0x00000000ff037435 */ /* 0x000fe200000001ff */
[----:B------:R-:W-:Y:S04]  /*48d0*/  WARPSYNC R117 ;  /* 0x0000007500007348 */ /* 0x000fe80003800000 */
[----:B------:R0:W1:Y:S01]  /*48e0*/  SHFL.DOWN PT, R116, R112, R115, R116 ;  /* 0x0800007370747389 */ /* 0x00006200000e0074 */
[----:B------:R-:W-:Y:S05]  /*48f0*/  RET.REL.NODEC R2 `(_ZN10layer_norm13ln_bwd_kernelINS_13Kernel_traitsI13__nv_bfloat16S2_S2_S2_fjLj6144ELj1ELj1ELj8ELj16ENS_18Kernel_traits_baseILj6144ES2_S2_S2_S2_fjLj256EEEEELb0ELb1ELb1ELb1EEEvNS_9BwdParamsE) ;  /* 0xffffb70002007950 */ /* 0x000fea0003c3ffff */
.L_x_435:
        /* <DEDUP_REMOVED lines=16> */
.L_x_9261:


//--------------------- .text._ZN10layer_norm13ln_bwd_kernelINS_13Kernel_traitsI13__nv_bfloat16S2_S2_S2_fjLj6144ELj1ELj1ELj8ELj16ENS_18Kernel_traits_baseILj6144ES2_S2_S2_S2_fjLj256EEEEELb1ELb0ELb0ELb0EEEvNS_9BwdParamsE --------------------------
	.section	.text._ZN10layer_norm13ln_bwd_kernelINS_13Kernel_traitsI13__nv_bfloat16S2_S2_S2_fjLj6144ELj1ELj1ELj8ELj16ENS_18Kernel_traits_baseILj6144ES2_S2_S2_S2_fjLj256EEEEELb1ELb0ELb0ELb0EEEvNS_9BwdParamsE,"ax",@progbits
	.sectioninfo	@"SHI_REGISTERS=171"
	.align	128
        .global         _ZN10layer_norm13ln_bwd_kernelINS_13Kernel_traitsI13__nv_bfloat16S2_S2_S2_fjLj6144ELj1ELj1ELj8ELj16ENS_18Kernel_traits_baseILj6144ES2_S2_S2_S2_fjLj256EEEEELb1ELb0ELb0ELb0EEEvNS_9BwdParamsE
        .type           _ZN10layer_norm13ln_bwd_kernelINS_13Kernel_traitsI13__nv_bfloat16S2_S2_S2_fjLj6144ELj1ELj1ELj8ELj16ENS_18Kernel_traits_baseILj6144ES2_S2_S2_S2_fjLj256EEEEELb1ELb0ELb0ELb0EEEvNS_9BwdParamsE,@function
        .size           _ZN10layer_norm13ln_bwd_kernelINS_13Kernel_traitsI13__nv_bfloat16S2_S2_S2_fjLj6144ELj1ELj1ELj8ELj16ENS_18Kernel_traits_baseILj6144ES2_S2_S2_S2_fjLj256EEEEELb1ELb0ELb0ELb0EEEvNS_9BwdParamsE,(.L_x_9262 - _ZN10layer_norm13ln_bwd_kernelINS_13Kernel_traitsI13__nv_bfloat16S2_S2_S2_fjLj6144ELj1ELj1ELj8ELj16ENS_18Kernel_traits_baseILj6144ES2_S2_S2_S2_fjLj256EEEEELb1ELb0ELb0ELb0EEEvNS_9BwdParamsE)
        .other          _ZN10layer_norm13ln_bwd_kernelINS_13Kernel_traitsI13__nv_bfloat16S2_S2_S2_fjLj6144ELj1ELj1ELj8ELj16ENS_18Kernel_traits_baseILj6144ES2_S2_S2_S2_fjLj256EEEEELb1ELb0ELb0ELb0EEEvNS_9BwdParamsE,@"STO_CUDA_ENTRY STV_DEFAULT"
_ZN10layer_norm13ln_bwd_kernelINS_13Kernel_traitsI13__nv_bfloat16S2_S2_S2_fjLj6144ELj1ELj1ELj8ELj16ENS_18Kernel_traits_baseILj6144ES2_S2_S2_S2_fjLj256EEEEELb1ELb0ELb0ELb0EEEvNS_9BwdParamsE:
.text._ZN10layer_norm13ln_bwd_kernelINS_13Kernel_traitsI13__nv_bfloat16S2_S2_S2_fjLj6144ELj1ELj1ELj8ELj16ENS_18Kernel_traits_baseILj6144ES2_S2_S2_S2_fjLj256EEEEELb1ELb0ELb0ELb0EEEvNS_9BwdParamsE:
        /* <DEDUP_REMOVED lines=77> */
.L_x_451:
[----:B------:R-:W-:Y:S02]  /*04d0*/  ISETP.NE.U32.AND P0, PT, RZ, c[0x0][0x1c0], PT ;  /* 0x00007000ff007a0c */ /* 0x000fe40003f05070 */
[----:B------:R-:W-:-:S02]  /*04e0*/  SHF.R.S32.HI R68, RZ, 0x1f, R99 ;  /* 0x0000001fff447819 */ /* 0x000fc40000011463 */
[----:B------:R-:W-:Y:S02]  /*04f0*/  ISETP.NE.AND.EX P0, PT, RZ, c[0x0][0x1c4], PT, P0 ;  /* 0x00007100ff007a0c */ /* 0x000fe40003f05300 */
[----:B------:R-:W-:-:S11]  /*0500*/  MOV R70, 0x4 ;  /* 0x0000000400467802 */ /* 0x000fd60000000f00 */
[----:B------:R-:W-:-:S04]  /*0510*/  @P0 LEA R72, P4, R99, c[0x0][0x1c0], 0x1 ;  /* 0x0000700063480a11 */ /* 0x000fc800078808ff */
[C---:B------:R-:W-:Y:S01]  /*0520*/  @P0 LEA.HI.X R73, R99.reuse, c[0x0][0x1c4], R68, 0x1, P4 ;  /* 0x0000710063490a11 */ /* 0x040fe200020f0c44 */
[----:B------:R-:W-:-:S04]  /*0530*/  IMAD.WIDE R68, R99, R70, c[0x0][0x1a0] ;  /* 0x0000680063447625 */ /* 0x000fc800078e0246 */
[----:B------:R-:W2:Y:S01]  /*0540*/  @P0 LDG.E.U16 R72, [R72.64] ;  /* 0x0000000448480981 */ /* 0x000ea2000c1e1500 */
[----:B------:R-:W-:-:S03]  /*0550*/  IMAD.WIDE R70, R99, R70, c[0x0][0x1a8] ;  /* 0x00006a0063467625 */ /* 0x000fc600078e0246 */
[----:B------:R-:W3:Y:S04]  /*0560*/  LDG.E R68, [R68.64] ;  /* 0x0000000444447981 */ /* 0x000ee8000c1e1900 */
[----:B------:R0:W5:Y:S01]  /*0570*/  LDG.E R111, [R70.64] ;  /* 0x00000004466f7981 */ /* 0x000162000c1e1900 */
[----:B------:R-:W-:Y:S01]  /*0580*/  IMAD R74, R99, c[0x0][0x168], RZ ;  /* 0x00005a00634a7a24 */ /* 0x000fe200078e02ff */
[----:B------:R-:W-:Y:S01]  /*0590*/  LOP3.LUT R110, R160, 0xff, RZ, 0xc0, !PT ;  /* 0x000000ffa06e7812 */ /* 0x000fe200078ec0ff */
[----:B------:R-:W-:Y:S01]  /*05a0*/  ULDC.U8 UR6, c[0x0][0x1f0] ;  /* 0x00007c0000067ab9 */ /* 0x000fe20000000000 */
[----:B------:R-:W-:Y:S01]  /*05b0*/  MOV R109, 0x3f800000 ;  /* 0x3f800000006d7802 */ /* 0x000fe20000000f00 */
[----:B------:R-:W-:Y:S01]  /*05c0*/  BSSY B0, `(.L_x_437) ;  /* 0x0000062000007945 */ /* 0x000fe20003800000 */
[----:B------:R-:W-:-:S02]  /*05d0*/  SHF.R.S32.HI R75, RZ, 0x1f, R74 ;  /* 0x0000001fff4b7819 */ /* 0x000fc4000001144a */
[----:B------:R-:W-:Y:S02]  /*05e0*/  MOV R77, RZ ;  /* 0x000000ff004d7202 */ /* 0x000fe40000000f00 */
[----:B------:R-:W-:Y:S02]  /*05f0*/  LEA.HI R75, R75, R74, RZ, 0x3 ;  /* 0x0000004a4b4b7211 */ /* 0x000fe400078f18ff */
[----:B------:R-:W-:Y:S02]  /*0600*/  MOV R161, RZ ;  /* 0x000000ff00a17202 */ /* 0x000fe40000000f00 */
[----:B------:R-:W-:-:S04]  /*0610*/  LEA.HI.SX32 R110, R75, R110, 0x1d ;  /* 0x0000006e4b6e7211 */ /* 0x000fc800078feaff */
[----:B------:R-:W-:Y:S02]  /*0620*/  MOV R162, R110 ;  /* 0x0000006e00a27202 */ /* 0x000fe40000000f00 */
[----:B--2---:R-:W-:Y:S02]  /*0630*/  @P0 PRMT R109, RZ, 0x5410, R72 ;  /* 0x00005410ff6d0816 */ /* 0x004fe40000000048 */
[----:B------:R-:W-:-:S04]  /*0640*/  ISETP.NE.AND P0, PT, RZ, UR6, PT ;  /* 0x00000006ff007c0c */ /* 0x000fc8000bf05270 */
[----:B---3--:R-:W-:Y:S01]  /*0650*/  FSEL R76, R68, RZ, !P0 ;  /* 0x000000ff444c7208 */ /* 0x008fe20004000000 */
[----:B------:R-:W-:Y:S05]  /*0660*/  @!P1 BRA `(.L_x_438) ;  /* 0x0000057000009947 */ /* 0x000fea0003800000 */
[----:B0-----:R-:W-:Y:S01]  /*0670*/  LEA R68, P0, R110, c[0x0][0x188], 0x4 ;  /* 0x000062006e447a11 */ /* 0x001fe200078020ff */
[----:B------:R-:W-:-:S03]  /*0680*/  HFMA2.MMA R73, -RZ, RZ, 0, 9.5367431640625e-07 ;  /* 0x00000010ff497435 */ /* 0x000fc600000001ff */
[----:B------:R-:W-:-:S06]  /*0690*/  LEA.HI.X R69, R110, c[0x0][0x18c], RZ, 0x4, P0 ;  /* 0x000063006e457a11 */ /* 0x000fcc00000f24ff */
[----:B------:R-:W2:Y:S01]  /*06a0*/  LDG.E.128 R68, [R68.64] ;  /* 0x0000000444447981 */ /* 0x000ea2000c1e1d00 */
[----:B------:R-:W-:-:S06]  /*06b0*/  IMAD.WIDE.U32 R72, R110, R73, c[0x0][0x208] ;  /* 0x000082006e487625 */ /* 0x000fcc00078e0049 */
[----:B------:R-:W3:Y:S01]  /*06c0*/  LDG.E.128 R72, [R72.64] ;  /* 0x0000000448487981 */ /* 0x000ee2000c1e1d00 */
[C---:B------:R-:W-:Y:S02]  /*06d0*/  LEA R2, P5, R110.reuse, c[0x0][0x190], 0x3 ;  /* 0x000064006e027a11 */ /* 0x040fe400078a18ff */
[----:B------:R-:W-:Y:S02]  /*06e0*/  ISETP.NE.U32.AND P0, PT, RZ, c[0x0][0x218], PT ;  /* 0x00008600ff007a0c */ /* 0x000fe40003f05070 */
[----:B------:R-:W-:Y:S02]  /*06f0*/  LEA.HI.X R3, R110, c[0x0][0x194], RZ, 0x3, P5 ;  /* 0x000065006e037a11 */ /* 0x000fe400028f1cff */
[----:B------:R-:W-:-:S04]  /*0700*/  ISETP.NE.AND.EX P0, PT, RZ, c[0x0][0x21c], PT, P0 ;  /* 0x00008700ff007a0c */ /* 0x000fc80003f05300 */
[----:B------:R-:W5:Y:S09]  /*0710*/  LDG.E.64 R2, [R2.64] ;  /* 0x0000000402027981 */ /* 0x000f72000c1e1b00 */
[----:B------:R-:W-:-:S04]  /*0720*/  @P0 LEA R78, P4, R110, c[0x0][0x218], 0x4 ;  /* 0x000086006e4e0a11 */ /* 0x000fc800078820ff */
[----:B------:R-:W-:-:S05]  /*0730*/  @P0 LEA.HI.X R79, R110, c[0x0][0x21c], RZ, 0x4, P4 ;  /* 0x000087006e4f0a11 */ /* 0x000fca00020f24ff */
[----:B------:R0:W5:Y:S01]  /*0740*/  @P0 LDG.E.128 R12, [R78.64] ;  /* 0x000000044e0c0981 */ /* 0x000162000c1e1d00 */
[----:B------:R-:W-:Y:S02]  /*0750*/  IADD3 R162, R110, 0x100, RZ ;  /* 0x000001006ea27810 */ /* 0x000fe40007ffe0ff */
[--C-:B--2---:R-:W-:Y:S02]  /*0760*/  PRMT R77, RZ, 0x5410, R68.reuse ;  /* 0x00005410ff4d7816 */ /* 0x104fe40000000044 */
[----:B0-----:R-:W-:Y:S02]  /*0770*/  PRMT R79, RZ, 0x7610, R68 ;  /* 0x00007610ff4f7816 */ /* 0x001fe40000000044 */
[----:B------:R-:W-:Y:S01]  /*0780*/  PRMT R147, RZ, 0x5410, R69 ;  /* 0x00005410ff937816 */ /* 0x000fe20000000045 */
[C---:B------:R-:W-:Y:S01]  /*0790*/  FADD.FTZ R68, -R76.reuse, R77 ;  /* 0x0000004d4c447221 */ /* 0x040fe20000010100 */
[----:B------:R-:W-:Y:S02]  /*07a0*/  PRMT R151, RZ, 0x7610, R69 ;  /* 0x00007610ff977816 */ /* 0x000fe40000000045 */
[----:B------:R-:W-:Y:S01]  /*07b0*/  PRMT R153, RZ, 0x5410, R70 ;  /* 0x00005410ff997816 */ /* 0x000fe20000000046 */
[----:B-----5:R-:W-:Y:S01]  /*07c0*/  FMUL.FTZ R145, R111, R68 ;  /* 0x000000446f917220 */ /* 0x020fe20000410000 */
[--C-:B---3--:R-:W-:Y:S01]  /*07d0*/  PRMT R69, RZ, 0x5410, R72.reuse ;  /* 0x00005410ff457816 */ /* 0x108fe20000000048 */
[C---:B------:R-:W-:Y:S01]  /*07e0*/  FADD.FTZ R68, -R76.reuse, R147 ;  /* 0x000000934c447221 */ /* 0x040fe20000010100 */
[----:B------:R-:W-:Y:S01]  /*07f0*/  PRMT R72, RZ, 0x7610, R72 ;  /* 0x00007610ff487816 */ /* 0x000fe20000000048 */
[----:B------:R-:W-:-:S02]  /*0800*/  FADD.FTZ R144, -R76, R79 ;  /* 0x0000004f4c907221 */ /* 0x000fc40000010100 */
[----:B------:R-:W-:Y:S02]  /*0810*/  FMUL.FTZ R147, R111, R68 ;  /* 0x000000446f937220 */ /* 0x000fe40000410000 */
[----:B------:R-:W-:Y:S02]  /*0820*/  FADD.FTZ R68, -R76, R153 ;  /* 0x000000994c447221 */ /* 0x000fe40000010100 */
[-C--:B------:R-:W-:Y:S01]  /*0830*/  FMUL.FTZ R146, R0, R69.reuse ;  /* 0x0000004500927220 */ /* 0x080fe20000410000 */
[----:B------:R-:W-:Y:S01]  /*0840*/  PRMT R148, RZ, 0x5410, R73 ;  /* 0x00005410ff947816 */ /* 0x000fe20000000049 */
[----:B------:R-:W-:Y:S02]  /*0850*/  FADD.FTZ R150, -R76, R151 ;  /* 0x000000974c967221 */ /* 0x000fe40000010100 */
[----:B------:R-:W-:Y:S02]  /*0860*/  FADD.FTZ R36, R36, R69 ;  /* 0x0000004524247221 */ /* 0x000fe40000010000 */
[----:B------:R-:W-:-:S02]  /*0870*/  FFMA.FTZ R60, R145, R69, R60 ;  /* 0x00000045913c7223 */ /* 0x000fc4000001003c */
[C---:B------:R-:W-:Y:S02]  /*0880*/  FMUL.FTZ R151, R111.reuse, R68 ;  /* 0x000000446f977220 */ /* 0x040fe40000410000 */
[----:B------:R-:W-:Y:S02]  /*0890*/  FMUL.FTZ R144, R111, R144 ;  /* 0x000000906f907220 */ /* 0x000fe40000410000 */
[----:B------:R-:W-:Y:S02]  /*08a0*/  FMUL.FTZ R149, R84, R72 ;  /* 0x0000004854957220 */ /* 0x000fe40000410000 */
[----:B------:R-:W-:Y:S02]  /*08b0*/  FADD.FTZ R68, RZ, R146 ;  /* 0x00000092ff447221 */ /* 0x000fe40000010000 */
[----:B------:R-:W-:Y:S01]  /*08c0*/  FFMA.FTZ R69, R145, R146, RZ ;  /* 0x0000009291457223 */ /* 0x000fe200000100ff */
[--C-:B------:R-:W-:Y:S01]  /*08d0*/  PRMT R157, RZ, 0x5410, R71.reuse ;  /* 0x00005410ff9d7816 */ /* 0x100fe20000000047 */
[----:B------:R-:W-:Y:S01]  /*08e0*/  FADD.FTZ R38, R38, R148 ;  /* 0x0000009426267221 */ /* 0x000fe20000010000 */
[----:B------:R-:W-:Y:S01]  /*08f0*/  PRMT R159, RZ, 0x7610, R71 ;  /* 0x00007610ff9f7816 */ /* 0x000fe20000000047 */
[-C--:B------:R-:W-:Y:S01]  /*0900*/  FFMA.FTZ R62, R147, R148.reuse, R62 ;  /* 0x00000094933e7223 */ /* 0x080fe2000001003e */
[----:B------:R-:W-:Y:S01]  /*0910*/  PRMT R73, RZ, 0x7610, R73 ;  /* 0x00007610ff497816 */ /* 0x000fe20000000049 */
[----:B------:R-:W-:-:S02]  /*0920*/  FMUL.FTZ R148, R85, R148 ;  /* 0x0000009455947220 */ /* 0x000fc40000410000 */
[----:B------:R-:W-:Y:S02]  /*0930*/  FADD.FTZ R71, R68, R149 ;  /* 0x0000009544477221 */ /* 0x000fe40000010000 */
[----:B------:R-:W-:Y:S01]  /*0940*/  FFMA.FTZ R69, R144, R149, R69 ;  /* 0x0000009590457223 */ /* 0x000fe20000010045 */
[----:B------:R-:W-:Y:S01]  /*0950*/  PRMT R154, RZ, 0x5410, R74 ;  /* 0x00005410ff9a7816 */ /* 0x000fe2000000004a */
[----:B------:R-:W-:Y:S01]  /*0960*/  FMUL.FTZ R150, R111, R150 ;  /* 0x000000966f967220 */ /* 0x000fe20000410000 */
[----:B------:R-:W-:Y:S01]  /*0970*/  PRMT R155, RZ, 0x7610, R70 ;  /* 0x00007610ff9b7816 */ /* 0x000fe20000000046 */
[----:B------:R-:W-:Y:S02]  /*0980*/  FMUL.FTZ R153, R86, R73 ;  /* 0x0000004956997220 */ /* 0x000fe40000410000 */
[----:B------:R-:W-:Y:S02]  /*0990*/  FADD.FTZ R68, R71, R148 ;  /* 0x0000009447447221 */ /* 0x000fe40000010000 */
[----:B------:R-:W-:Y:S01]  /*09a0*/  FFMA.FTZ R69, R147, R148, R69 ;  /* 0x0000009493457223 */ /* 0x000fe20000010045 */
[----:B------:R-:W-:Y:S01]  /*09b0*/  PRMT R74, RZ, 0x7610, R74 ;  /* 0x00007610ff4a7816 */ /* 0x000fe2000000004a */
[----:B------:R-:W-:-:S02]  /*09c0*/  FADD.FTZ R32, R32, R154 ;  /* 0x0000009a20207221 */ /* 0x000fc40000010000 */
[-C--:B------:R-:W-:Y:S02]  /*09d0*/  FFMA.FTZ R56, R151, R154.reuse, R56 ;  /* 0x0000009a97387223 */ /* 0x080fe40000010038 */
[C---:B------:R-:W-:Y:S02]  /*09e0*/  FADD.FTZ R70, -R76.reuse, R157 ;  /* 0x0000009d4c467221 */ /* 0x040fe40000010100 */
[----:B------:R-:W-:Y:S02]  /*09f0*/  FADD.FTZ R152, -R76, R155 ;  /* 0x0000009b4c987221 */ /* 0x000fe40000010100 */
[----:B------:R-:W-:Y:S02]  /*0a00*/  FMUL.FTZ R154, R87, R154 ;  /* 0x0000009a579a7220 */ /* 0x000fe40000410000 */
[----:B------:R-:W-:Y:S02]  /*0a10*/  FADD.FTZ R71, R68, R153 ;  /* 0x0000009944477221 */ /* 0x000fe40000010000 */
[----:B------:R-:W-:Y:S01]  /*0a20*/  FFMA.FTZ R69, R150, R153, R69 ;  /* 0x0000009996457223 */ /* 0x000fe20000010045 */
[----:B------:R-:W-:Y:S01]  /*0a30*/  PRMT R156, RZ, 0x5410, R75 ;  /* 0x00005410ff9c7816 */ /* 0x000fe2000000004b */
[----:B------:R-:W-:-:S02]  /*0a40*/  FMUL.FTZ R157, R111, R70 ;  /* 0x000000466f9d7220 */ /* 0x000fc40000410000 */
[----:B------:R-:W-:Y:S02]  /*0a50*/  FMUL.FTZ R152, R111, R152 ;  /* 0x000000986f987220 */ /* 0x000fe40000410000 */
[----:B------:R-:W-:Y:S02]  /*0a60*/  FMUL.FTZ R155, R88, R74 ;  /* 0x0000004a589b7220 */ /* 0x000fe40000410000 */
[----:B------:R-:W-:Y:S02]  /*0a70*/  FADD.FTZ R68, R71, R154 ;  /* 0x0000009a47447221 */ /* 0x000fe40000010000 */
[----:B------:R-:W-:Y:S01]  /*0a80*/  FFMA.FTZ R69, R151, R154, R69 ;  /* 0x0000009a97457223 */ /* 0x000fe20000010045 */
[----:B------:R-:W-:Y:S01]  /*0a90*/  PRMT R75, RZ, 0x7610, R75 ;  /* 0x00007610ff4b7816 */ /* 0x000fe2000000004b */
[----:B------:R-:W-:Y:S02]  /*0aa0*/  FADD.FTZ R34, R34, R156 ;  /* 0x0000009c22227221 */ /* 0x000fe40000010000 */
[----:B------:R-:W-:-:S02]  /*0ab0*/  FFMA.FTZ R58, R157, R156, R58 ;  /* 0x0000009c9d3a7223 */ /* 0x000fc4000001003a */
[----:B------:R-:W-:Y:S02]  /*0ac0*/  FADD.FTZ R158, -R76, R159 ;  /* 0x0000009f4c9e7221 */ /* 0x000fe40000010100 */
        /* <DEDUP_REMOVED lines=17> */
.L_x_438:
[----:B0-----:R-:W-:Y:S05]  /*0be0*/  BSYNC B0 ;  /* 0x0000000000007941 */ /* 0x001fea0003800000 */
.L_x_437:
        /* <DEDUP_REMOVED lines=18> */
[----:B------:R-:W-:Y:S02]  /*0d10*/  PRMT R113, RZ, 0x7610, R72 ;  /* 0x00007610ff717816 */ /* 0x000fe40000000048 */
[--C-:B---3--:R-:W-:Y:S02]  /*0d20*/  PRMT R114, RZ, 0x5410, R68.reuse ;  /* 0x00005410ff727816 */ /* 0x108fe40000000044 */
[----:B------:R-:W-:Y:S01]  /*0d30*/  PRMT R117, RZ, 0x7610, R68 ;  /* 0x00007610ff757816 */ /* 0x000fe20000000044 */
[C---:B------:R-:W-:Y:S01]  /*0d40*/  FADD.FTZ R68, -R76.reuse, R79 ;  /* 0x0000004f4c447221 */ /* 0x040fe20000010100 */
[----:B------:R-:W-:Y:S01]  /*0d50*/  PRMT R119, RZ, 0x5410, R73 ;  /* 0x00005410ff777816 */ /* 0x000fe20000000049 */
[C---:B------:R-:W-:Y:S01]  /*0d60*/  FADD.FTZ R112, -R76.reuse, R113 ;  /* 0x000000714c707221 */ /* 0x040fe20000010100 */
[----:B------:R-:W-:Y:S01]  /*0d70*/  PRMT R73, RZ, 0x7610, R73 ;  /* 0x00007610ff497816 */ /* 0x000fe20000000049 */
[----:B-----5:R-:W-:Y:S01]  /*0d80*/  FMUL.FTZ R113, R111, R68 ;  /* 0x000000446f717220 */ /* 0x020fe20000410000 */
[----:B------:R-:W-:Y:S01]  /*0d90*/  PRMT R121, RZ, 0x5410, R74 ;  /* 0x00005410ff797816 */ /* 0x000fe2000000004a */
[----:B------:R-:W-:-:S02]  /*0da0*/  FADD.FTZ R68, -R76, R119 ;  /* 0x000000774c447221 */ /* 0x000fc40000010100 */
[----:B------:R-:W-:Y:S02]  /*0db0*/  FADD.FTZ R28, R28, R114 ;  /* 0x000000721c1c7221 */ /* 0x000fe40000010000 */
[C---:B------:R-:W-:Y:S02]  /*0dc0*/  FMUL.FTZ R119, R111.reuse, R68 ;  /* 0x000000446f777220 */ /* 0x040fe40000410000 */
[----:B------:R-:W-:Y:S02]  /*0dd0*/  FMUL.FTZ R112, R111, R112 ;  /* 0x000000706f707220 */ /* 0x000fe40000410000 */
[-C--:B------:R-:W-:Y:S02]  /*0de0*/  FFMA.FTZ R52, R113, R114.reuse, R52 ;  /* 0x0000007271347223 */ /* 0x080fe40000010034 */
[C---:B------:R-:W-:Y:S02]  /*0df0*/  FADD.FTZ R116, -R76.reuse, R73 ;  /* 0x000000494c747221 */ /* 0x040fe40000010100 */
[----:B------:R-:W-:Y:S01]  /*0e00*/  FADD.FTZ R68, -R76, R121 ;  /* 0x000000794c447221 */ /* 0x000fe20000010100 */
[----:B------:R-:W-:Y:S01]  /*0e10*/  PRMT R125, RZ, 0x7610, R74 ;  /* 0x00007610ff7d7816 */ /* 0x000fe2000000004a */
[----:B------:R-:W-:Y:S01]  /*0e20*/  FMUL.FTZ R114, R91, R114 ;  /* 0x000000725b727220 */ /* 0x000fe20000410000 */
[----:B------:R-:W-:Y:S01]  /*0e30*/  PRMT R118, RZ, 0x5410, R69 ;  /* 0x00005410ff767816 */ /* 0x000fe20000000045 */
[----:B------:R-:W-:Y:S01]  /*0e40*/  FADD.FTZ R29, R29, R117 ;  /* 0x000000751d1d7221 */ /* 0x000fe20000010000 */
[----:B------:R-:W-:Y:S01]  /*0e50*/  PRMT R69, RZ, 0x7610, R69 ;  /* 0x00007610ff457816 */ /* 0x000fe20000000045 */
[----:B------:R-:W-:-:S02]  /*0e60*/  FFMA.FTZ R53, R112, R117, R53 ;  /* 0x0000007570357223 */ /* 0x000fc40000010035 */
[C---:B------:R-:W-:Y:S02]  /*0e70*/  FMUL.FTZ R116, R111.reuse, R116 ;  /* 0x000000746f747220 */ /* 0x040fe40000410000 */
[----:B------:R-:W-:Y:S02]  /*0e80*/  FMUL.FTZ R121, R111, R68 ;  /* 0x000000446f797220 */ /* 0x000fe40000410000 */
[----:B------:R-:W-:Y:S02]  /*0e90*/  FMUL.FTZ R117, R92, R117 ;  /* 0x000000755c757220 */ /* 0x000fe40000410000 */
[----:B------:R-:W-:Y:S02]  /*0ea0*/  FADD.FTZ R68, R77, R114 ;  /* 0x000000724d447221 */ /* 0x000fe40000010000 */
[----:B------:R-:W-:Y:S02]  /*0eb0*/  FFMA.FTZ R161, R113, R114, R161 ;  /* 0x0000007271a17223 */ /* 0x000fe400000100a1 */
[----:B------:R-:W-:Y:S01]  /*0ec0*/  FADD.FTZ R122, -R76, R125 ;  /* 0x0000007d4c7a7221 */ /* 0x000fe20000010100 */
[----:B------:R-:W-:Y:S01]  /*0ed0*/  PRMT R120, RZ, 0x5410, R70 ;  /* 0x00005410ff787816 */ /* 0x000fe20000000046 */
[----:B------:R-:W-:-:S02]  /*0ee0*/  FADD.FTZ R30, R30, R118 ;  /* 0x000000761e1e7221 */ /* 0x000fc40000010000 */
[-C--:B------:R-:W-:Y:S02]  /*0ef0*/  FFMA.FTZ R54, R119, R118.reuse, R54 ;  /* 0x0000007677367223 */ /* 0x080fe40000010036 */
[----:B------:R-:W-:Y:S02]  /*0f00*/  FADD.FTZ R31, R31, R69 ;  /* 0x000000451f1f7221 */ /* 0x000fe40000010000 */
[-C--:B------:R-:W-:Y:S02]  /*0f10*/  FFMA.FTZ R55, R116, R69.reuse, R55 ;  /* 0x0000004574377223 */ /* 0x080fe40000010037 */
[----:B------:R-:W-:Y:S01]  /*0f20*/  FMUL.FTZ R123, R94, R69 ;  /* 0x000000455e7b7220 */ /* 0x000fe20000410000 */
[----:B------:R-:W-:Y:S01]  /*0f30*/  PRMT R70, RZ, 0x7610, R70 ;  /* 0x00007610ff467816 */ /* 0x000fe20000000046 */
[----:B------:R-:W-:Y:S02]  /*0f40*/  FMUL.FTZ R118, R93, R118 ;  /* 0x000000765d767220 */ /* 0x000fe40000410000 */
[----:B------:R-:W-:-:S02]  /*0f50*/  FADD.FTZ R69, R68, R117 ;  /* 0x0000007544457221 */ /* 0x000fc40000010000 */
[----:B------:R-:W-:Y:S01]  /*0f60*/  FFMA.FTZ R161, R112, R117, R161 ;  /* 0x0000007570a17223 */ /* 0x000fe200000100a1 */
[----:B------:R-:W-:Y:S01]  /*0f70*/  PRMT R127, RZ, 0x5410, R75 ;  /* 0x00005410ff7f7816 */ /* 0x000fe2000000004b */
[----:B------:R-:W-:Y:S02]  /*0f80*/  FMUL.FTZ R122, R111, R122 ;  /* 0x0000007a6f7a7220 */ /* 0x000fe40000410000 */
[----:B------:R-:W-:Y:S02]  /*0f90*/  FADD.FTZ R68, R69, R118 ;  /* 0x0000007645447221 */ /* 0x000fe40000010000 */
[----:B------:R-:W-:Y:S02]  /*0fa0*/  FFMA.FTZ R161, R119, R118, R161 ;  /* 0x0000007677a17223 */ /* 0x000fe400000100a1 */
[----:B------:R-:W-:Y:S02]  /*0fb0*/  FADD.FTZ R25, R25, R70 ;  /* 0x0000004619197221 */ /* 0x000fe40000010000 */
[----:B------:R-:W-:-:S02]  /*0fc0*/  FFMA.FTZ R49, R122, R70, R49 ;  /* 0x000000467a317223 */ /* 0x000fc40000010031 */
[----:B------:R-:W-:Y:S02]  /*0fd0*/  FMUL.FTZ R125, R96, R70 ;  /* 0x00000046607d7220 */ /* 0x000fe40000410000 */
[----:B------:R-:W-:Y:S02]  /*0fe0*/  FADD.FTZ R24, R24, R120 ;  /* 0x0000007818187221 */ /* 0x000fe40000010000 */
[-C--:B------:R-:W-:Y:S02]  /*0ff0*/  FFMA.FTZ R48, R121, R120.reuse, R48 ;  /* 0x0000007879307223 */ /* 0x080fe40000010030 */
[----:B------:R-:W-:Y:S02]  /*1000*/  FADD.FTZ R70, -R76, R127 ;  /* 0x0000007f4c467221 */ /* 0x000fe40000010100 */
[----:B------:R-:W-:Y:S02]  /*1010*/  FMUL.FTZ R120, R95, R120 ;  /* 0x000000785f787220 */ /* 0x000fe40000410000 */
[----:B------:R-:W-:-:S02]  /*1020*/  FADD.FTZ R69, R68, R123 ;  /* 0x0000007b44457221 */ /* 0x000fc40000010000 */
[----:B------:R-:W-:Y:S01]  /*1030*/  FFMA.FTZ R161, R116, R123, R161 ;  /* 0x0000007b74a17223 */ /* 0x000fe200000100a1 */
[----:B------:R-:W-:Y:S01]  /*1040*/  PRMT R124, RZ, 0x5410, R71 ;  /* 0x00005410ff7c7816 */ /* 0x000fe20000000047 */
[----:B------:R-:W-:Y:S01]  /*1050*/  FMUL.FTZ R127, R111, R70 ;  /* 0x000000466f7f7220 */ /* 0x000fe20000410000 */
[----:B------:R-:W-:Y:S01]  /*1060*/  PRMT R75, RZ, 0x7610, R75 ;  /* 0x00007610ff4b7816 */ /* 0x000fe2000000004b */
        /* <DEDUP_REMOVED lines=17> */
.L_x_440:
[----:B------:R-:W-:Y:S05]  /*1180*/  BSYNC B0 ;  /* 0x0000000000007941 */ /* 0x000fea0003800000 */
.L_x_439:
        /* <DEDUP_REMOVED lines=16> */
[--C-:B--2---:R-:W-:Y:S02]  /*1290*/  PRMT R131, RZ, 0x5410, R73.reuse ;  /* 0x00005410ff837816 */ /* 0x104fe40000000049 */
[----:B------:R-:W-:Y:S02]  /*12a0*/  PRMT R73, RZ, 0x7610, R73 ;  /* 0x00007610ff497816 */ /* 0x000fe40000000049 */
[--C-:B------:R-:W-:Y:S02]  /*12b0*/  PRMT R115, RZ, 0x7610, R72.reuse ;  /* 0x00007610ff737816 */ /* 0x100fe40000000048 */
[----:B0-----:R-:W-:Y:S01]  /*12c0*/  PRMT R79, RZ, 0x5410, R72 ;  /* 0x00005410ff4f7816 */ /* 0x001fe20000000048 */
[C---:B------:R-:W-:Y:S01]  /*12d0*/  FADD.FTZ R132, -R76.reuse, R73 ;  /* 0x000000494c847221 */ /* 0x040fe20000010100 */
[----:B---3--:R-:W-:Y:S01]  /*12e0*/  PRMT R73, RZ, 0x5410, R68 ;  /* 0x00005410ff497816 */ /* 0x008fe20000000044 */
[C---:B------:R-:W-:Y:S01]  /*12f0*/  FADD.FTZ R128, -R76.reuse, R115 ;  /* 0x000000734c807221 */ /* 0x040fe20000010100 */
[--C-:B------:R-:W-:Y:S01]  /*1300*/  PRMT R133, RZ, 0x5410, R74.reuse ;  /* 0x00005410ff857816 */ /* 0x100fe2000000004a */
[C---:B------:R-:W-:Y:S01]  /*1310*/  FADD.FTZ R72, -R76.reuse, R79 ;  /* 0x0000004f4c487221 */ /* 0x040fe20000010100 */
[----:B------:R-:W-:Y:S01]  /*1320*/  PRMT R135, RZ, 0x7610, R74 ;  /* 0x00007610ff877816 */ /* 0x000fe2000000004a */
[----:B------:R-:W-:Y:S01]  /*1330*/  FADD.FTZ R74, -R76, R131 ;  /* 0x000000834c4a7221 */ /* 0x000fe20000010100 */
[----:B------:R-:W-:Y:S01]  /*1340*/  PRMT R68, RZ, 0x7610, R68 ;  /* 0x00007610ff447816 */ /* 0x000fe20000000044 */
[C---:B-----5:R-:W-:Y:S01]  /*1350*/  FMUL.FTZ R128, R111.reuse, R128 ;  /* 0x000000806f807220 */ /* 0x060fe20000410000 */
[----:B------:R-:W-:Y:S01]  /*1360*/  PRMT R137, RZ, 0x5410, R75 ;  /* 0x00005410ff897816 */ /* 0x000fe2000000004b */
[----:B------:R-:W-:Y:S01]  /*1370*/  FMUL.FTZ R115, R111, R72 ;  /* 0x000000486f737220 */ /* 0x000fe20000410000 */
[--C-:B------:R-:W-:Y:S01]  /*1380*/  PRMT R134, RZ, 0x5410, R69.reuse ;  /* 0x00005410ff867816 */ /* 0x100fe20000000045 */
[----:B------:R-:W-:Y:S01]  /*1390*/  FMUL.FTZ R130, R100, R73 ;  /* 0x0000004964827220 */ /* 0x000fe20000410000 */
[----:B------:R-:W-:Y:S01]  /*13a0*/  PRMT R69, RZ, 0x7610, R69 ;  /* 0x00007610ff457816 */ /* 0x000fe20000000045 */
[----:B------:R-:W-:-:S02]  /*13b0*/  FADD.FTZ R78, -R76, R133 ;  /* 0x000000854c4e7221 */ /* 0x000fc40000010100 */
[----:B------:R-:W-:Y:S02]  /*13c0*/  FADD.FTZ R21, R21, R68 ;  /* 0x0000004415157221 */ /* 0x000fe40000010000 */
[C---:B------:R-:W-:Y:S02]  /*13d0*/  FMUL.FTZ R131, R111.reuse, R74 ;  /* 0x0000004a6f837220 */ /* 0x040fe40000410000 */
[-C--:B------:R-:W-:Y:S02]  /*13e0*/  FFMA.FTZ R45, R128, R68.reuse, R45 ;  /* 0x00000044802d7223 */ /* 0x080fe4000001002d */
[----:B------:R-:W-:Y:S02]  /*13f0*/  FMUL.FTZ R133, R102, R68 ;  /* 0x0000004466857220 */ /* 0x000fe40000410000 */
[----:B------:R-:W-:Y:S02]  /*1400*/  FMUL.FTZ R132, R111, R132 ;  /* 0x000000846f847220 */ /* 0x000fe40000410000 */
[----:B------:R-:W-:-:S02]  /*1410*/  FADD.FTZ R68, R77, R130 ;  /* 0x000000824d447221 */ /* 0x000fc40000010000 */
[----:B------:R-:W-:Y:S02]  /*1420*/  FFMA.FTZ R161, R115, R130, R161 ;  /* 0x0000008273a17223 */ /* 0x000fe400000100a1 */
[----:B------:R-:W-:Y:S02]  /*1430*/  FADD.FTZ R140, -R76, R137 ;  /* 0x000000894c8c7221 */ /* 0x000fe40000010100 */
[----:B------:R-:W-:Y:S02]  /*1440*/  FADD.FTZ R22, R22, R134 ;  /* 0x0000008616167221 */ /* 0x000fe40000010000 */
[----:B------:R-:W-:Y:S02]  /*1450*/  FFMA.FTZ R46, R131, R134, R46 ;  /* 0x00000086832e7223 */ /* 0x000fe4000001002e */
[----:B------:R-:W-:Y:S02]  /*1460*/  FADD.FTZ R23, R23, R69 ;  /* 0x0000004517177221 */ /* 0x000fe40000010000 */
[----:B------:R-:W-:-:S02]  /*1470*/  FFMA.FTZ R47, R132, R69, R47 ;  /* 0x00000045842f7223 */ /* 0x000fc4000001002f */
[----:B------:R-:W-:Y:S02]  /*1480*/  FMUL.FTZ R137, R104, R69 ;  /* 0x0000004568897220 */ /* 0x000fe40000410000 */
[----:B------:R-:W-:Y:S02]  /*1490*/  FMUL.FTZ R134, R103, R134 ;  /* 0x0000008667867220 */ /* 0x000fe40000410000 */
[----:B------:R-:W-:Y:S02]  /*14a0*/  FADD.FTZ R69, R68, R133 ;  /* 0x0000008544457221 */ /* 0x000fe40000010000 */
[----:B------:R-:W-:Y:S01]  /*14b0*/  FFMA.FTZ R161, R128, R133, R161 ;  /* 0x0000008580a17223 */ /* 0x000fe200000100a1 */
[----:B------:R-:W-:Y:S01]  /*14c0*/  PRMT R136, RZ, 0x5410, R70 ;  /* 0x00005410ff887816 */ /* 0x000fe20000000046 */
[----:B------:R-:W-:Y:S02]  /*14d0*/  FADD.FTZ R138, -R76, R135 ;  /* 0x000000874c8a7221 */ /* 0x000fe40000010100 */
[----:B------:R-:W-:Y:S01]  /*14e0*/  FMUL.FTZ R135, R111, R78 ;  /* 0x0000004e6f877220 */ /* 0x000fe20000410000 */
[----:B------:R-:W-:Y:S01]  /*14f0*/  PRMT R75, RZ, 0x7610, R75 ;  /* 0x00007610ff4b7816 */ /* 0x000fe2000000004b */
[----:B------:R-:W-:-:S02]  /*1500*/  FADD.FTZ R68, R69, R134 ;  /* 0x0000008645447221 */ /* 0x000fc40000010000 */
[----:B------:R-:W-:Y:S01]  /*1510*/  FFMA.FTZ R161, R131, R134, R161 ;  /* 0x0000008683a17223 */ /* 0x000fe200000100a1 */
[----:B------:R-:W-:Y:S01]  /*1520*/  PRMT R70, RZ, 0x7610, R70 ;  /* 0x00007610ff467816 */ /* 0x000fe20000000046 */
[----:B------:R-:W-:Y:S02]  /*1530*/  FADD.FTZ R16, R16, R136 ;  /* 0x0000008810107221 */ /* 0x000fe40000010000 */
[-C--:B------:R-:W-:Y:S02]  /*1540*/  FFMA.FTZ R40, R135, R136.reuse, R40 ;  /* 0x0000008887287223 */ /* 0x080fe40000010028 */
[----:B------:R-:W-:Y:S02]  /*1550*/  FMUL.FTZ R136, R105, R136 ;  /* 0x0000008869887220 */ /* 0x000fe40000410000 */
[----:B------:R-:W-:Y:S02]  /*1560*/  FADD.FTZ R69, R68, R137 ;  /* 0x0000008944457221 */ /* 0x000fe40000010000 */
[----:B------:R-:W-:-:S02]  /*1570*/  FFMA.FTZ R161, R132, R137, R161 ;  /* 0x0000008984a17223 */ /* 0x000fc400000100a1 */
[----:B------:R-:W-:Y:S01]  /*1580*/  FADD.FTZ R142, -R76, R75 ;  /* 0x0000004b4c8e7221 */ /* 0x000fe20000010100 */
[----:B------:R-:W-:Y:S01]  /*1590*/  PRMT R75, RZ, 0x5410, R71 ;  /* 0x00005410ff4b7816 */ /* 0x000fe20000000047 */
[----:B------:R-:W-:Y:S02]  /*15a0*/  FMUL.FTZ R138, R111, R138 ;  /* 0x0000008a6f8a7220 */ /* 0x000fe40000410000 */
[----:B------:R-:W-:Y:S02]  /*15b0*/  FMUL.FTZ R139, R107, R70 ;  /* 0x000000466b8b7220 */ /* 0x000fe40000410000 */
[----:B------:R-:W-:Y:S02]  /*15c0*/  FADD.FTZ R68, R69, R136 ;  /* 0x0000008845447221 */ /* 0x000fe40000010000 */
[----:B------:R-:W-:Y:S01]  /*15d0*/  FFMA.FTZ R161, R135, R136, R161 ;  /* 0x0000008887a17223 */ /* 0x000fe200000100a1 */
[----:B------:R-:W-:Y:S01]  /*15e0*/  PRMT R71, RZ, 0x7610, R71 ;  /* 0x00007610ff477816 */ /* 0x000fe20000000047 */
        /* <DEDUP_REMOVED lines=18> */
.L_x_442:
[----:B------:R-:W-:Y:S05]  /*1710*/  BSYNC B0 ;  /* 0x0000000000007941 */ /* 0x000fea0003800000 */
.L_x_441:
[----:B------:R-:W-:Y:S02]  /*1720*/  LOP3.LUT P4, RZ, R101, 0xff, RZ, 0xc0, !PT ;  /* 0x000000ff65ff7812 */ /* 0x000fe4000788c0ff */
[----:B------:R-:W-:-:S02]  /*1730*/  SHF.R.U32.HI R70, RZ, 0x5, R160 ;  /* 0x00000005ff467819 */ /* 0x000fc400000116a0 */
[----:B------:R-:W-:Y:S02]  /*1740*/  LOP3.LUT P0, RZ, R160, 0x1f, RZ, 0xc0, !PT ;  /* 0x0000001fa0ff7812 */ /* 0x000fe4000780c0ff */
[----:B------:R-:W-:-:S07]  /*1750*/  LOP3.LUT R162, R70, 0x7fffff8, RZ, 0xc0, !PT ;  /* 0x07fffff846a27812 */ /* 0x000fce00078ec0ff */
[----:B------:R-:W-:Y:S01]  /*1760*/  @!P4 IADD3 R162, R162, 0x8, RZ ;  /* 0x00000008a2a2c810 */ /* 0x000fe20007ffe0ff */
[----:B------:R-:W-:Y:S05]  /*1770*/  BRA.DIV ~URZ, `(.L_x_443) ;  /* 0x000019b27f007947 */ /* 0x000fea000b800000 */
[----:B------:R0:W1:Y:S02]  /*1780*/  SHFL.DOWN PT, R72, R77, 0x10, 0x1f ;  /* 0x0a001f004d487f89 */ /* 0x00006400000e0000 */
.L_x_452:
        /* <DEDUP_REMOVED lines=15> */
[----:B------:R1:W3:Y:S01]  /*1880*/  SHFL.DOWN PT, R76, R73, 0x1, 0x1f ;  /* 0x08201f00494c7f89 */ /* 0x0002e200000e0000 */
[----:B--2---:R-:W-:-:S05]  /*1890*/  FADD.FTZ R75, R74, R75 ;  /* 0x0000004b4a4b7221 */ /* 0x004fca0000010000 */
[----:B------:R1:W2:Y:S02]  /*18a0*/  SHFL.DOWN PT, R68, R75, 0x1, 0x1f ;  /* 0x08201f004b447f89 */ /* 0x0002a400000e0000 */
.L_x_453:
[----:B------:R-:W-:Y:S01]  /*18b0*/  @!P0 LOP3.LUT R69, R70, 0x7, RZ, 0xc0, !PT ;  /* 0x0000000746458812 */ /* 0x000fe200078ec0ff */
[----:B---3--:R-:W-:Y:S01]  /*18c0*/  FADD.FTZ R78, R76, R73 ;  /* 0x000000494c4e7221 */ /* 0x008fe20000010000 */
[----:B------:R-:W-:Y:S01]  /*18d0*/  ULDC.U8 UR6, c[0x0][0x1f0] ;  /* 0x00007c0000067ab9 */ /* 0x000fe20000000000 */
[----:B--2---:R-:W-:Y:S01]  /*18e0*/  FADD.FTZ R79, R68, R75 ;  /* 0x0000004b444f7221 */ /* 0x004fe20000010000 */
[----:B------:R-:W-:-:S05]  /*18f0*/  @!P0 IADD3 R76, R162, R69, RZ ;  /* 0x00000045a24c8210 */ /* 0x000fca0007ffe0ff */
[----:B------:R-:W-:Y:S01]  /*1900*/  @!P0 STS.64 [R76.X8+0x6000], R78 ;  /* 0x0060004e4c008388 */ /* 0x000fe20000008a00 */
[----:B------:R-:W-:Y:S01]  /*1910*/  ISETP.NE.AND P0, PT, RZ, UR6, PT ;  /* 0x00000006ff007c0c */ /* 0x000fe2000bf05270 */
[----:B------:R-:W-:Y:S01]  /*1920*/  WARPSYNC 0xffffffff ;  /* 0xffffffff00007948 */ /* 0x000fe20003800000 */
[----:B------:R-:W-:Y:S01]  /*1930*/  BSSY B0, `(.L_x_445) ;  /* 0x0000083000007945 */ /* 0x000fe20003800000 */
[----:B------:R-:W-:Y:S06]  /*1940*/  BAR.SYNC.DEFER_BLOCKING 0x0 ;  /* 0x0000000000007b1d */ /* 0x000fec0000010000 */
[----:B-1----:R-:W1:Y:S04]  /*1950*/  LDS.128 R72, [R162.X8+0x6000] ;  /* 0x00600000a2487984 */ /* 0x002e680000008c00 */
[----:B------:R-:W2:Y:S01]  /*1960*/  LDS.128 R68, [R162.X8+0x6010] ;  /* 0x00601000a2447984 */ /* 0x000ea20000008c00 */
[----:B01----:R-:W-:-:S02]  /*1970*/  FADD.FTZ R77, RZ, R72 ;  /* 0x00000048ff4d7221 */ /* 0x003fc40000010000 */
[----:B------:R-:W-:Y:S02]  /*1980*/  FADD.FTZ R72, RZ, R73 ;  /* 0x00000049ff487221 */ /* 0x000fe40000010000 */
[----:B------:R-:W-:Y:S02]  /*1990*/  FADD.FTZ R77, R74, R77 ;  /* 0x0000004d4a4d7221 */ /* 0x000fe40000010000 */
[----:B------:R-:W-:Y:S02]  /*19a0*/  FADD.FTZ R72, R75, R72 ;  /* 0x000000484b487221 */ /* 0x000fe40000010000 */
[----:B--2---:R-:W-:Y:S02]  /*19b0*/  FADD.FTZ R161, R77, R68 ;  /* 0x000000444da17221 */ /* 0x004fe40000010000 */
[----:B------:R-:W-:Y:S01]  /*19c0*/  FADD.FTZ R68, R72, R69 ;  /* 0x0000004548447221 */ /* 0x000fe20000010000 */
[----:B------:R-:W-:Y:S01]  /*19d0*/  LDS.128 R76, [R162.X8+0x6030] ;  /* 0x00603000a24c7984 */ /* 0x000fe20000008c00 */
[----:B------:R-:W-:-:S02]  /*19e0*/  FADD.FTZ R161, R70, R161 ;  /* 0x000000a146a17221 */ /* 0x000fc40000010000 */
[----:B------:R-:W-:Y:S01]  /*19f0*/  FADD.FTZ R68, R71, R68 ;  /* 0x0000004447447221 */ /* 0x000fe20000010000 */
[----:B------:R-:W0:Y:S02]  /*1a00*/  LDS.128 R72, [R162.X8+0x6020] ;  /* 0x00602000a2487984 */ /* 0x000e240000008c00 */
        /* <DEDUP_REMOVED lines=15> */
[----:B------:R-:W-:Y:S01]  /*1b00*/  FFMA.FTZ R69, R147, R72, R73 ;  /* 0x0000004893457223 */ /* 0x000fe20000010049 */
[----:B------:R-:W-:Y:S01]  /*1b10*/  ISETP.NE.AND.EX P4, PT, RZ, c[0x0][0x21c], PT, P0 ;  /* 0x00008700ff007a0c */ /* 0x000fe20003f85300 */
[----:B------:R-:W-:Y:S01]  /*1b20*/  FADD.FTZ R70, R154, -R71 ;  /* 0x800000479a467221 */ /* 0x000fe20000010000 */
[----:B------:R-:W-:Y:S01]  /*1b30*/  ISETP.NE.U32.AND P0, PT, RZ, c[0x0][0x258], PT ;  /* 0x00009600ff007a0c */ /* 0x000fe20003f05070 */
[----:B------:R-:W-:Y:S01]  /*1b40*/  FADD.FTZ R68, R148, -R69 ;  /* 0x8000004594447221 */ /* 0x000fe20000010000 */
[----:B------:R-:W-:Y:S01]  /*1b50*/  LOP3.LUT P5, RZ, R3, 0xff, RZ, 0xc0, !PT ;  /* 0x000000ff03ff7812 */ /* 0x000fe200078ac0ff */
[C---:B-----5:R-:W-:Y:S01]  /*1b60*/  FMUL.FTZ R162, R111.reuse, R70 ;  /* 0x000000466fa27220 */ /* 0x060fe20000410000 */
[----:B------:R-:W-:Y:S01]  /*1b70*/  ISETP.NE.AND.EX P0, PT, RZ, c[0x0][0x25c], PT, P0 ;  /* 0x00009700ff007a0c */ /* 0x000fe20003f05300 */
[----:B------:R-:W-:-:S02]  /*1b80*/  FMUL.FTZ R70, R111, R68 ;  /* 0x000000446f467220 */ /* 0x000fc40000410000 */
[-CC-:B------:R-:W-:Y:S02]  /*1b90*/  FFMA.FTZ R71, R157, R72.reuse, R73.reuse ;  /* 0x000000489d477223 */ /* 0x180fe40000010049 */
[----:B------:R-:W-:Y:S02]  /*1ba0*/  FFMA.FTZ R78, R150, R72, R73 ;  /* 0x00000048964e7223 */ /* 0x000fe40000010049 */
[----:B------:R-:W-:Y:S01]  /*1bb0*/  @P4 PRMT R69, RZ, 0x5410, R14 ;  /* 0x00005410ff454816 */ /* 0x000fe2000000000e */
[----:B------:R-:W-:Y:S02]  /*1bc0*/  FADD.FTZ R76, R156, -R71 ;  /* 0x800000479c4c7221 */ /* 0x000fe40000010000 */
[----:B------:R-:W-:Y:S02]  /*1bd0*/  FADD.FTZ R78, R153, -R78 ;  /* 0x8000004e994e7221 */ /* 0x000fe40000010000 */
[----:B------:R-:W-:Y:S01]  /*1be0*/  @P4 FADD.FTZ R162, R162, R69 ;  /* 0x00000045a2a24221 */ /* 0x000fe20000010000 */
[----:B------:R-:W-:Y:S01]  /*1bf0*/  @P4 PRMT R69, RZ, 0x5410, R13 ;  /* 0x00005410ff454816 */ /* 0x000fe2000000000d */
[----:B------:R-:W-:-:S02]  /*1c00*/  FMUL.FTZ R166, R111, R76 ;  /* 0x0000004c6fa67220 */ /* 0x000fc40000410000 */
[----:B------:R-:W-:Y:S02]  /*1c10*/  FFMA.FTZ R76, R152, R72, R73 ;  /* 0x00000048984c7223 */ /* 0x000fe40000010049 */
[----:B------:R-:W-:Y:S01]  /*1c20*/  @P4 FADD.FTZ R70, R70, R69 ;  /* 0x0000004546464221 */ /* 0x000fe20000010000 */
[----:B------:R-:W-:Y:S01]  /*1c30*/  @P0 F2FP.BF16.PACK_AB R69, RZ, R162 ;  /* 0x000000a2ff45023e */ /* 0x000fe200000010ff */
[----:B------:R-:W-:Y:S02]  /*1c40*/  FADD.FTZ R76, R155, -R76 ;  /* 0x8000004c9b4c7221 */ /* 0x000fe40000010000 */
[--C-:B------:R-:W-:Y:S01]  /*1c50*/  FFMA.FTZ R168, R158, R72, R73.reuse ;  /* 0x000000489ea87223 */ /* 0x100fe20000010049 */
[----:B------:R-:W-:Y:S01]  /*1c60*/  @P0 F2FP.BF16.PACK_AB R68, RZ, R70 ;  /* 0x00000046ff44023e */ /* 0x000fe200000010ff */
[----:B------:R-:W-:Y:S01]  /*1c70*/  FMUL.FTZ R164, R111, R76 ;  /* 0x0000004c6fa47220 */ /* 0x000fe20000410000 */
[----:B------:R-:W-:Y:S01]  /*1c80*/  @P0 PRMT R66, R69, 0x7610, R66 ;  /* 0x0000761045420816 */ /* 0x000fe20000000042 */
[----:B------:R-:W-:Y:S01]  /*1c90*/  FFMA.FTZ R69, R145, R72, R73 ;  /* 0x0000004891457223 */ /* 0x000fe20000010049 */
[----:B------:R-:W-:Y:S01]  /*1ca0*/  @P0 PRMT R65, R68, 0x7610, R65 ;  /* 0x0000761044410816 */ /* 0x000fe20000000041 */
[----:B------:R-:W-:-:S02]  /*1cb0*/  FMUL.FTZ R78, R111, R78 ;  /* 0x0000004e6f4e7220 */ /* 0x000fc40000410000 */
[----:B------:R-:W-:Y:S01]  /*1cc0*/  FADD.FTZ R68, R146, -R69 ;  /* 0x8000004592447221 */ /* 0x000fe20000010000 */
[----:B------:R-:W-:Y:S01]  /*1cd0*/  @P4 PRMT R69, RZ, 0x5410, R12 ;  /* 0x00005410ff454816 */ /* 0x000fe2000000000c */
[----:B------:R-:W-:Y:S02]  /*1ce0*/  FADD.FTZ R168, R159, -R168 ;  /* 0x800000a89fa87221 */ /* 0x000fe40000010000 */
[----:B------:R-:W-:Y:S02]  /*1cf0*/  FMUL.FTZ R74, R111, R68 ;  /* 0x000000446f4a7220 */ /* 0x000fe40000410000 */
[----:B------:R-:W-:Y:S02]  /*1d00*/  FFMA.FTZ R68, R144, R72, R73 ;  /* 0x0000004890447223 */ /* 0x000fe40000010049 */
[----:B------:R-:W-:Y:S01]  /*1d10*/  @P4 FADD.FTZ R74, R74, R69 ;  /* 0x000000454a4a4221 */ /* 0x000fe20000010000 */
[----:B------:R-:W-:Y:S01]  /*1d20*/  @P4 PRMT R69, RZ, 0x5410, R15 ;  /* 0x00005410ff454816 */ /* 0x000fe2000000000f */
[----:B------:R-:W-:-:S02]  /*1d30*/  FADD.FTZ R68, R149, -R68 ;  /* 0x8000004495447221 */ /* 0x000fc40000010000 */
[C---:B------:R-:W-:Y:S02]  /*1d40*/  FMUL.FTZ R168, R111.reuse, R168 ;  /* 0x000000a86fa87220 */ /* 0x040fe40000410000 */
[----:B------:R-:W-:Y:S01]  /*1d50*/  @P4 FADD.FTZ R166, R166, R69 ;  /* 0x00000045a6a64221 */ /* 0x000fe20000010000 */
[----:B------:R-:W-:Y:S01]  /*1d60*/  @P4 PRMT R69, RZ, 0x7610, R14 ;  /* 0x00007610ff454816 */ /* 0x000fe2000000000e */
[----:B------:R-:W-:Y:S01]  /*1d70*/  FMUL.FTZ R76, R111, R68 ;  /* 0x000000446f4c7220 */ /* 0x000fe20000410000 */
[----:B------:R-:W-:Y:S01]  /*1d80*/  @P0 F2FP.BF16.PACK_AB R68, RZ, R74 ;  /* 0x0000004aff44023e */ /* 0x000fe200000010ff */
[-C--:B------:R-:W-:Y:S01]  /*1d90*/  FMUL.FTZ R162, R162, R109.reuse ;  /* 0x0000006da2a27220 */ /* 0x080fe20000410000 */
[----:B------:R-:W-:Y:S01]  /*1da0*/  @P0 F2FP.BF16.PACK_AB R71, RZ, R166 ;  /* 0x000000a6ff47023e */ /* 0x000fe200000010ff */
[----:B------:R-:W-:Y:S01]  /*1db0*/  @P4 FADD.FTZ R164, R164, R69 ;  /* 0x00000045a4a44221 */ /* 0x000fe20000010000 */
[----:B------:R-:W-:Y:S01]  /*1dc0*/  @P4 PRMT R69, RZ, 0x7610, R12 ;  /* 0x00007610ff454816 */ /* 0x000fe2000000000c */
[----:B------:R-:W-:Y:S01]  /*1dd0*/  FMUL.FTZ R162, R162, c[0x0][0x1e8] ;  /* 0x00007a00a2a27a20 */ /* 0x000fe20000410000 */
[----:B------:R-:W-:Y:S01]  /*1de0*/  @P0 PRMT R64, R68, 0x7610, R64 ;  /* 0x0000761044400816 */ /* 0x000fe20000000040 */
[-C--:B------:R-:W-:Y:S01]  /*1df0*/  FMUL.FTZ R70, R70, R109.reuse ;  /* 0x0000006d46467220 */ /* 0x080fe20000410000 */
[----:B------:R-:W-:Y:S01]  /*1e00*/  @P0 PRMT R67, R71, 0x7610, R67 ;  /* 0x0000761047430816 */ /* 0x000fe20000000043 */
[----:B------:R-:W-:Y:S01]  /*1e10*/  @P4 FADD.FTZ R76, R76, R69 ;  /* 0x000000454c4c4221 */ /* 0x000fe20000010000 */
[----:B------:R-:W-:Y:S01]  /*1e20*/  @P4 PRMT R69, RZ, 0x7610, R13 ;  /* 0x00007610ff454816 */ /* 0x000fe2000000000d */
[-C--:B------:R-:W-:Y:S01]  /*1e30*/  FMUL.FTZ R74, R74, R109.reuse ;  /* 0x0000006d4a4a7220 */ /* 0x080fe20000410000 */
[----:B------:R-:W-:Y:S01]  /*1e40*/  @P0 F2FP.BF16.PACK_AB R71, RZ, R164 ;  /* 0x000000a4ff47023e */ /* 0x000fe200000010ff */
[-C--:B------:R-:W-:Y:S01]  /*1e50*/  FMUL.FTZ R164, R164, R109.reuse ;  /* 0x0000006da4a47220 */ /* 0x080fe20000410000 */
[----:B------:R-:W-:Y:S01]  /*1e60*/  @P0 F2FP.BF16.PACK_AB R68, RZ, R76 ;  /* 0x0000004cff44023e */ /* 0x000fe200000010ff */
[----:B------:R-:W-:Y:S01]  /*1e70*/  @P4 FADD.FTZ R78, R78, R69 ;  /* 0x000000454e4e4221 */ /* 0x000fe20000010000 */
[----:B------:R-:W-:Y:S01]  /*1e80*/  @P4 PRMT R69, RZ, 0x7610, R15 ;  /* 0x00007610ff454816 */ /* 0x000fe2000000000f */
[----:B------:R-:W-:Y:S01]  /*1e90*/  FMUL.FTZ R164, R164, c[0x0][0x1e8] ;  /* 0x00007a00a4a47a20 */ /* 0x000fe20000410000 */
[----:B------:R-:W-:Y:S01]  /*1ea0*/  @P0 PRMT R64, R64, 0x5410, R68 ;  /* 0x0000541040400816 */ /* 0x000fe20000000044 */
[----:B------:R-:W-:Y:S01]  /*1eb0*/  FMUL.FTZ R70, R70, c[0x0][0x1e8] ;  /* 0x00007a0046467a20 */ /* 0x000fe20000410000 */
[----:B------:R-:W-:Y:S01]  /*1ec0*/  @P0 PRMT R66, R66, 0x5410, R71 ;  /* 0x0000541042420816 */ /* 0x000fe20000000047 */
[----:B------:R-:W-:Y:S01]  /*1ed0*/  @P4 FADD.FTZ R168, R168, R69 ;  /* 0x00000045a8a84221 */ /* 0x000fe20000010000 */
[----:B------:R-:W-:Y:S01]  /*1ee0*/  ISETP.NE.U32.AND P4, PT, RZ, c[0x0][0x258], PT ;  /* 0x00009600ff007a0c */ /* 0x000fe20003f85070 */
[-C--:B------:R-:W-:Y:S01]  /*1ef0*/  FMUL.FTZ R76, R76, R109.reuse ;  /* 0x0000006d4c4c7220 */ /* 0x080fe20000410000 */
[----:B------:R-:W-:Y:S01]  /*1f00*/  @P0 F2FP.BF16.PACK_AB R69, RZ, R78 ;  /* 0x0000004eff45023e */ /* 0x000fe200000010ff */
[-C--:B------:R-:W-:Y:S01]  /*1f10*/  FMUL.FTZ R78, R78, R109.reuse ;  /* 0x0000006d4e4e7220 */ /* 0x080fe20000410000 */
[----:B------:R-:W-:Y:S01]  /*1f20*/  ISETP.NE.AND.EX P4, PT, RZ, c[0x0][0x25c], PT, P4 ;  /* 0x00009700ff007a0c */ /* 0x000fe20003f85340 */
[----:B------:R-:W-:Y:S01]  /*1f30*/  FMUL.FTZ R74, R74, c[0x0][0x1e8] ;  /* 0x00007a004a4a7a20 */ /* 0x000fe20000410000 */
[----:B------:R-:W-:Y:S01]  /*1f40*/  @P0 F2FP.BF16.PACK_AB R75, RZ, R168 ;  /* 0x000000a8ff4b023e */ /* 0x000fe200000010ff */
[----:B------:R-:W-:Y:S01]  /*1f50*/  FMUL.FTZ R78, R78, c[0x0][0x1e8] ;  /* 0x00007a004e4e7a20 */ /* 0x000fe20000410000 */
[----:B------:R-:W-:Y:S01]  /*1f60*/  @P0 PRMT R65, R65, 0x5410, R69 ;  /* 0x0000541041410816 */ /* 0x000fe20000000045 */
[-C--:B------:R-:W-:Y:S01]  /*1f70*/  FMUL.FTZ R166, R166, R109.reuse ;  /* 0x0000006da6a67220 */ /* 0x080fe20000410000 */
[----:B------:R-:W-:Y:S01]  /*1f80*/  @P0 PRMT R67, R67, 0x5410, R75 ;  /* 0x0000541043430816 */ /* 0x000fe2000000004b */
[----:B------:R-:W-:Y:S01]  /*1f90*/  FMUL.FTZ R168, R168, R109 ;  /* 0x0000006da8a87220 */ /* 0x000fe20000410000 */
[----:B------:R-:W-:Y:S01]  /*1fa0*/  FSEL R162, R162, RZ, P5 ;  /* 0x000000ffa2a27208 */ /* 0x000fe20002800000 */
[----:B------:R-:W-:Y:S01]  /*1fb0*/  FMUL.FTZ R76, R76, c[0x0][0x1e8] ;  /* 0x00007a004c4c7a20 */ /* 0x000fe20000410000 */
[----:B------:R-:W-:Y:S01]  /*1fc0*/  LOP3.LUT P5, RZ, R2, 0xff000000, RZ, 0xc0, !PT ;  /* 0xff00000002ff7812 */ /* 0x000fe200078ac0ff */
[----:B------:R-:W-:Y:S01]  /*1fd0*/  FMUL.FTZ R166, R166, c[0x0][0x1e8] ;  /* 0x00007a00a6a67a20 */ /* 0x000fe20000410000 */
[----:B------:R-:W-:Y:S01]  /*1fe0*/  LOP3.LUT P0, RZ, R3, 0xff00, RZ, 0xc0, !PT ;  /* 0x0000ff0003ff7812 */ /* 0x000fe2000780c0ff */
[----:B------:R-:W-:Y:S01]  /*1ff0*/  @P4 IMAD.WIDE.U32 R68, R110, R77, c[0x0][0x258] ;  /* 0x000096006e444625 */ /* 0x000fe200078e004d */
[----:B------:R-:W-:-:S02]  /*2000*/  FSEL R78, R78, RZ, P5 ;  /* 0x000000ff4e4e7208 */ /* 0x000fc40002800000 */
[----:B------:R-:W-:Y:S01]  /*2010*/  FSEL R71, R164, RZ, P0 ;  /* 0x000000ffa4477208 */ /* 0x000fe20000000000 */
[----:B------:R-:W-:Y:S01]  /*2020*/  FMUL.FTZ R168, R168, c[0x0][0x1e8] ;  /* 0x00007a00a8a87a20 */ /* 0x000fe20000410000 */
[----:B------:R0:W-:Y:S01]  /*2030*/  @P4 STG.E.128 [R68.64], R64 ;  /* 0x0000004044004986 */ /* 0x0001e2000c101d04 */
[----:B------:R-:W-:Y:S02]  /*2040*/  LOP3.LUT P4, RZ, R2, 0xff0000, RZ, 0xc0, !PT ;  /* 0x00ff000002ff7812 */ /* 0x000fe4000788c0ff */
[----:B------:R-:W-:-:S04]  /*2050*/  LOP3.LUT P0, RZ, R3, 0xff0000, RZ, 0xc0, !PT ;  /* 0x00ff000003ff7812 */ /* 0x000fc8000780c0ff */
[----:B------:R-:W-:Y:S02]  /*2060*/  FSEL R166, R166, RZ, P0 ;  /* 0x000000ffa6a67208 */ /* 0x000fe40000000000 */
[----:B0-----:R-:W-:Y:S02]  /*2070*/  MOV R68, R2 ;  /* 0x0000000200447202 */ /* 0x001fe40000000f00 */
[----:B------:R-:W-:Y:S02]  /*2080*/  FSEL R69, R70, RZ, P4 ;  /* 0x000000ff46457208 */ /* 0x000fe40002000000 */
[----:B------:R-:W-:Y:S02]  /*2090*/  LOP3.LUT P5, RZ, R68, 0xff, RZ, 0xc0, !PT ;  /* 0x000000ff44ff7812 */ /* 0x000fe400078ac0ff */
[----:B------:R-:W-:Y:S02]  /*20a0*/  LOP3.LUT P4, RZ, R2, 0xff00, RZ, 0xc0, !PT ;  /* 0x0000ff0002ff7812 */ /* 0x000fe4000788c0ff */
[----:B------:R-:W-:-:S02]  /*20b0*/  FSEL R68, R74, RZ, P5 ;  /* 0x000000ff4a447208 */ /* 0x000fc40002800000 */
[----:B------:R-:W-:Y:S02]  /*20c0*/  LOP3.LUT P5, RZ, R3, 0xff000000, RZ, 0xc0, !PT ;  /* 0xff00000003ff7812 */ /* 0x000fe400078ac0ff */
[----:B------:R-:W-:Y:S02]  /*20d0*/  F2FP.BF16.PACK_AB R70, R71, R162 ;  /* 0x000000a24746723e */ /* 0x000fe400000010ff */
[----:B------:R-:W-:Y:S02]  /*20e0*/  FSEL R71, R76, RZ, P4 ;  /* 0x000000ff4c477208 */ /* 0x000fe40002000000 */
[----:B------:R-:W-:Y:S02]  /*20f0*/  FSEL R75, R168, RZ, P5 ;  /* 0x000000ffa84b7208 */ /* 0x000fe40002800000 */
[----:B------:R-:W-:Y:S02]  /*2100*/  F2FP.BF16.PACK_AB R68, R71, R68 ;  /* 0x000000444744723e */ /* 0x000fe400000010ff */
[----:B------:R-:W-:Y:S01]  /*2110*/  F2FP.BF16.PACK_AB R71, R75, R166 ;  /* 0x000000a64b47723e */ /* 0x000fe200000010ff */
[----:B------:R-:W-:Y:S01]  /*2120*/  IMAD.WIDE.U32 R74, R110, R77, c[0x0][0x248] ;  /* 0x000092006e4a7625 */ /* 0x000fe200078e004d */
[----:B------:R-:W-:-:S02]  /*2130*/  F2FP.BF16.PACK_AB R69, R78, R69 ;  /* 0x000000454e45723e */ /* 0x000fc400000010ff */
[----:B------:R-:W-:-:S03]  /*2140*/  IADD3 R110, R110, 0x100, RZ ;  /* 0x000001006e6e7810 */ /* 0x000fc60007ffe0ff */
[----:B------:R0:W-:Y:S04]  /*2150*/  STG.E.128 [R74.64], R68 ;  /* 0x000000444a007986 */ /* 0x0001e8000c101d04 */
.L_x_446:
[----:B------:R-:W-:Y:S05]  /*2160*/  BSYNC B0 ;  /* 0x0000000000007941 */ /* 0x000fea0003800000 */
.L_x_445:
[----:B------:R-:W-:Y:S01]  /*2170*/  BSSY B0, `(.L_x_447) ;  /* 0x000006b000007945 */ /* 0x000fe20003800000 */
[----:B------:R-:W-:Y:S05]  /*2180*/  @!P2 BRA `(.L_x_448) ;  /* 0x000006900000a947 */ /* 0x000fea0003800000 */
[----:B------:R-:W-:Y:S01]  /*2190*/  ISETP.NE.U32.AND P0, PT, RZ, c[0x0][0x218], PT ;  /* 0x00008600ff007a0c */ /* 0x000fe20003f05070 */
[-CC-:B0-----:R-:W-:Y:S01]  /*21a0*/  FFMA.FTZ R71, R121, R72.reuse, R73.reuse ;  /* 0x0000004879477223 */ /* 0x181fe20000010049 */
        /* <DEDUP_REMOVED lines=103> */
.L_x_448:
[----:B------:R-:W-:Y:S05]  /*2820*/  BSYNC B0 ;  /* 0x0000000000007941 */ /* 0x000fea0003800000 */
.L_x_447:
[----:B------:R-:W-:Y:S01]  /*2830*/  BSSY B0, `(.L_x_449) ;  /* 0x000006a000007945 */ /* 0x000fe20003800000 */
[----:B------:R-:W-:Y:S05]  /*2840*/  @!P3 BRA `(.L_x_450) ;  /* 0x000006800000b947 */ /* 0x000fea0003800000 */
[----:B------:R-:W-:Y:S01]  /*2850*/  ISETP.NE.U32.AND P0, PT, RZ, c[0x0][0x218], PT ;  /* 0x00008600ff007a0c */ /* 0x000fe20003f05070 */
[-CC-:B0-----:R-:W-:Y:S01]  /*2860*/  FFMA.FTZ R75, R135, R72.reuse, R73.reuse ;  /* 0x00000048874b7223 */ /* 0x181fe20000010049 */
[----:B------:R-:W-:Y:S01]  /*2870*/  LOP3.LUT P5, RZ, R83, 0xff, RZ, 0xc0, !PT ;  /* 0x000000ff53ff7812 */ /* 0x000fe200078ac0ff */
[----:B------:R-:W-:Y:S01]  /*2880*/  FFMA.FTZ R69, R115, R72, R73 ;  /* 0x0000004873457223 */ /* 0x000fe20000010049 */
[----:B------:R-:W-:Y:S01]  /*2890*/  ISETP.NE.AND.EX P4, PT, RZ, c[0x0][0x21c], PT, P0 ;  /* 0x00008700ff007a0c */ /* 0x000fe20003f85300 */
[----:B------:R-:W-:Y:S01]  /*28a0*/  FADD.FTZ R70, R136, -R75 ;  /* 0x8000004b88467221 */ /* 0x000fe20000010000 */
[----:B------:R-:W-:Y:S01]  /*28b0*/  ISETP.NE.U32.AND P0, PT, RZ, c[0x0][0x258], PT ;  /* 0x00009600ff007a0c */ /* 0x000fe20003f05070 */
[----:B------:R-:W-:Y:S02]  /*28c0*/  FADD.FTZ R68, R130, -R69 ;  /* 0x8000004582447221 */ /* 0x000fe40000010000 */
[----:B-----5:R-:W-:Y:S01]  /*28d0*/  FMUL.FTZ R78, R111, R70 ;  /* 0x000000466f4e7220 */ /* 0x020fe20000410000 */
[----:B------:R-:W-:Y:S01]  /*28e0*/  ISETP.NE.AND.EX P0, PT, RZ, c[0x0][0x25c], PT, P0 ;  /* 0x00009700ff007a0c */ /* 0x000fe20003f05300 */
[----:B------:R-:W-:-:S02]  /*28f0*/  FFMA.FTZ R71, R131, R72, R73 ;  /* 0x0000004883477223 */ /* 0x000fc40000010049 */
[----:B------:R-:W-:Y:S02]  /*2900*/  FMUL.FTZ R70, R111, R68 ;  /* 0x000000446f467220 */ /* 0x000fe40000410000 */
[----:B------:R-:W-:Y:S02]  /*2910*/  FADD.FTZ R68, R134, -R71 ;  /* 0x8000004786447221 */ /* 0x000fe40000010000 */
[----:B------:R-:W-:Y:S01]  /*2920*/  @P4 PRMT R69, RZ, 0x5410, R6 ;  /* 0x00005410ff454816 */ /* 0x000fe20000000006 */
[-CC-:B------:R-:W-:Y:S02]  /*2930*/  FFMA.FTZ R74, R128, R72.reuse, R73.reuse ;  /* 0x00000048804a7223 */ /* 0x180fe40000010049 */
[-C--:B------:R-:W-:Y:S02]  /*2940*/  FFMA.FTZ R76, R132, R72.reuse, R73 ;  /* 0x00000048844c7223 */ /* 0x080fe40000010049 */
[----:B------:R-:W-:Y:S01]  /*2950*/  @P4 FADD.FTZ R78, R78, R69 ;  /* 0x000000454e4e4221 */ /* 0x000fe20000010000 */
[----:B------:R-:W-:Y:S01]  /*2960*/  @P4 PRMT R69, RZ, 0x5410, R4 ;  /* 0x00005410ff454816 */ /* 0x000fe20000000004 */
[----:B------:R-:W-:-:S02]  /*2970*/  FFMA.FTZ R162, R138, R72, R73 ;  /* 0x000000488aa27223 */ /* 0x000fc40000010049 */
[----:B------:R-:W-:Y:S01]  /*2980*/  FFMA.FTZ R77, R141, R72, R73 ;  /* 0x000000488d4d7223 */ /* 0x000fe20000010049 */
[----:B------:R-:W-:Y:S01]  /*2990*/  @P0 F2FP.BF16.PACK_AB R71, RZ, R78 ;  /* 0x0000004eff47023e */ /* 0x000fe200000010ff */
[----:B------:R-:W-:Y:S01]  /*29a0*/  @P4 FADD.FTZ R70, R70, R69 ;  /* 0x0000004546464221 */ /* 0x000fe20000010000 */
[----:B------:R-:W-:Y:S01]  /*29b0*/  @P4 PRMT R69, RZ, 0x5410, R5 ;  /* 0x00005410ff454816 */ /* 0x000fe20000000005 */
[----:B------:R-:W-:Y:S01]  /*29c0*/  FFMA.FTZ R164, R142, R72, R73 ;  /* 0x000000488ea47223 */ /* 0x000fe20000010049 */
[----:B------:R-:W-:Y:S01]  /*29d0*/  @P0 PRMT R66, R71, 0x7610, R66 ;  /* 0x0000761047420816 */ /* 0x000fe20000000042 */
[----:B------:R-:W-:Y:S02]  /*29e0*/  FMUL.FTZ R72, R111, R68 ;  /* 0x000000446f487220 */ /* 0x000fe40000410000 */
[----:B------:R-:W-:Y:S02]  /*29f0*/  FADD.FTZ R162, R139, -R162 ;  /* 0x800000a28ba27221 */ /* 0x000fe40000010000 */
[----:B------:R-:W-:-:S02]  /*2a00*/  @P4 FADD.FTZ R72, R72, R69 ;  /* 0x0000004548484221 */ /* 0x000fc40000010000 */
[----:B------:R-:W-:Y:S02]  /*2a10*/  FMUL.FTZ R162, R111, R162 ;  /* 0x000000a26fa27220 */ /* 0x000fe40000410000 */
[----:B------:R-:W-:Y:S01]  /*2a20*/  FADD.FTZ R74, R133, -R74 ;  /* 0x8000004a854a7221 */ /* 0x000fe20000010000 */
[----:B------:R-:W-:Y:S01]  /*2a30*/  @P0 F2FP.BF16.PACK_AB R69, RZ, R72 ;  /* 0x00000048ff45023e */ /* 0x000fe200000010ff */
[----:B------:R-:W-:Y:S02]  /*2a40*/  FADD.FTZ R76, R137, -R76 ;  /* 0x8000004c894c7221 */ /* 0x000fe40000010000 */
[----:B------:R-:W-:Y:S01]  /*2a50*/  FMUL.FTZ R74, R111, R74 ;  /* 0x0000004a6f4a7220 */ /* 0x000fe20000410000 */
[----:B------:R-:W-:Y:S01]  /*2a60*/  @P0 PRMT R65, R69, 0x7610, R65 ;  /* 0x0000761045410816 */ /* 0x000fe20000000041 */
[----:B------:R-:W-:Y:S01]  /*2a70*/  FMUL.FTZ R76, R111, R76 ;  /* 0x0000004c6f4c7220 */ /* 0x000fe20000410000 */
[----:B------:R-:W-:Y:S01]  /*2a80*/  @P4 PRMT R69, RZ, 0x7610, R6 ;  /* 0x00007610ff454816 */ /* 0x000fe20000000006 */
[----:B------:R-:W-:-:S02]  /*2a90*/  FADD.FTZ R68, R140, -R77 ;  /* 0x8000004d8c447221 */ /* 0x000fc40000010000 */
[----:B------:R-:W-:Y:S02]  /*2aa0*/  FADD.FTZ R166, R143, -R164 ;  /* 0x800000a48fa67221 */ /* 0x000fe40000010000 */
[----:B------:R-:W-:Y:S01]  /*2ab0*/  @P4 FADD.FTZ R162, R162, R69 ;  /* 0x00000045a2a24221 */ /* 0x000fe20000010000 */
[----:B------:R-:W-:Y:S01]  /*2ac0*/  @P4 PRMT R69, RZ, 0x7610, R4 ;  /* 0x00007610ff454816 */ /* 0x000fe20000000004 */
[C---:B------:R-:W-:Y:S01]  /*2ad0*/  FMUL.FTZ R164, R111.reuse, R68 ;  /* 0x000000446fa47220 */ /* 0x040fe20000410000 */
[----:B------:R-:W-:Y:S01]  /*2ae0*/  @P0 F2FP.BF16.PACK_AB R68, RZ, R70 ;  /* 0x00000046ff44023e */ /* 0x000fe200000010ff */
[----:B------:R-:W-:Y:S01]  /*2af0*/  FMUL.FTZ R166, R111, R166 ;  /* 0x000000a66fa67220 */ /* 0x000fe20000410000 */
[----:B------:R-:W-:Y:S01]  /*2b00*/  HFMA2.MMA R111, -RZ, RZ, 0, 9.5367431640625e-07 ;  /* 0x00000010ff6f7435 */ /* 0x000fe200000001ff */
        /* <DEDUP_REMOVED lines=8> */
[----:B------:R-:W-:Y:S01]  /*2b90*/  FMUL.FTZ R78, R78, c[0x0][0x1e8] ;  /* 0x00007a004e4e7a20 */ /* 0x000fe20000410000 */
[----:B------:R-:W-:Y:S01]  /*2ba0*/  @P0 F2FP.BF16.PACK_AB R71, RZ, R162 ;  /* 0x000000a2ff47023e */ /* 0x000fe200000010ff */
[-C--:B------:R-:W-:Y:S01]  /*2bb0*/  FMUL.FTZ R162, R162, R109.reuse ;  /* 0x0000006da2a27220 */ /* 0x080fe20000410000 */
[----:B------:R-:W-:Y:S01]  /*2bc0*/  @P0 PRMT R64, R64, 0x5410, R68 ;  /* 0x0000541040400816 */ /* 0x000fe20000000044 */
[----:B------:R-:W-:Y:S01]  /*2bd0*/  @P4 FADD.FTZ R164, R164, R69 ;  /* 0x00000045a4a44221 */ /* 0x000fe20000010000 */
[----:B------:R-:W-:Y:S01]  /*2be0*/  @P4 PRMT R69, RZ, 0x7610, R7 ;  /* 0x00007610ff454816 */ /* 0x000fe20000000007 */
[----:B------:R-:W-:Y:S01]  /*2bf0*/  FMUL.FTZ R72, R72, c[0x0][0x1e8] ;  /* 0x00007a0048487a20 */ /* 0x000fe20000410000 */
[----:B------:R-:W-:Y:S01]  /*2c00*/  @P0 PRMT R66, R66, 0x5410, R71 ;  /* 0x0000541042420816 */ /* 0x000fe20000000047 */
[-C--:B------:R-:W-:Y:S01]  /*2c10*/  FMUL.FTZ R71, R70, R109.reuse ;  /* 0x0000006d46477220 */ /* 0x080fe20000410000 */
[----:B------:R-:W-:Y:S01]  /*2c20*/  @P0 F2FP.BF16.PACK_AB R73, RZ, R164 ;  /* 0x000000a4ff49023e */ /* 0x000fe200000010ff */
[----:B------:R-:W-:Y:S01]  /*2c30*/  @P4 FADD.FTZ R166, R166, R69 ;  /* 0x00000045a6a64221 */ /* 0x000fe20000010000 */
[----:B------:R-:W-:Y:S01]  /*2c40*/  ISETP.NE.U32.AND P4, PT, RZ, c[0x0][0x258], PT ;  /* 0x00009600ff007a0c */ /* 0x000fe20003f85070 */
[-C--:B------:R-:W-:Y:S01]  /*2c50*/  FMUL.FTZ R74, R74, R109.reuse ;  /* 0x0000006d4a4a7220 */ /* 0x080fe20000410000 */
[----:B------:R-:W-:Y:S01]  /*2c60*/  @P0 F2FP.BF16.PACK_AB R69, RZ, R76 ;  /* 0x0000004cff45023e */ /* 0x000fe200000010ff */
[-C--:B------:R-:W-:Y:S01]  /*2c70*/  FMUL.FTZ R76, R76, R109.reuse ;  /* 0x0000006d4c4c7220 */ /* 0x080fe20000410000 */
[----:B------:R-:W-:Y:S01]  /*2c80*/  ISETP.NE.AND.EX P4, PT, RZ, c[0x0][0x25c], PT, P4 ;  /* 0x00009700ff007a0c */ /* 0x000fe20003f85340 */
[-C--:B------:R-:W-:Y:S01]  /*2c90*/  FMUL.FTZ R164, R164, R109.reuse ;  /* 0x0000006da4a47220 */ /* 0x080fe20000410000 */
[----:B------:R-:W-:Y:S01]  /*2ca0*/  @P0 F2FP.BF16.PACK_AB R75, RZ, R166 ;  /* 0x000000a6ff4b023e */ /* 0x000fe200000010ff */
[----:B------:R-:W-:Y:S01]  /*2cb0*/  FMUL.FTZ R76, R76, c[0x0][0x1e8] ;  /* 0x00007a004c4c7a20 */ /* 0x000fe20000410000 */
[----:B------:R-:W-:Y:S01]  /*2cc0*/  @P0 PRMT R67, R73, 0x7610, R67 ;  /* 0x0000761049430816 */ /* 0x000fe20000000043 */
[----:B------:R-:W-:Y:S01]  /*2cd0*/  FMUL.FTZ R162, R162, c[0x0][0x1e8] ;  /* 0x00007a00a2a27a20 */ /* 0x000fe20000410000 */
[----:B------:R-:W-:Y:S01]  /*2ce0*/  @P0 PRMT R65, R65, 0x5410, R69 ;  /* 0x0000541041410816 */ /* 0x000fe20000000045 */
[----:B------:R-:W-:Y:S01]  /*2cf0*/  FMUL.FTZ R71, R71, c[0x0][0x1e8] ;  /* 0x00007a0047477a20 */ /* 0x000fe20000410000 */
[----:B------:R-:W-:Y:S01]  /*2d00*/  @P0 PRMT R67, R67, 0x5410, R75 ;  /* 0x0000541043430816 */ /* 0x000fe2000000004b */
[----:B------:R-:W-:Y:S01]  /*2d10*/  FMUL.FTZ R109, R166, R109 ;  /* 0x0000006da66d7220 */ /* 0x000fe20000410000 */
[----:B------:R-:W-:Y:S01]  /*2d20*/  FSEL R70, R78, RZ, P5 ;  /* 0x000000ff4e467208 */ /* 0x000fe20002800000 */
[----:B------:R-:W-:Y:S01]  /*2d30*/  FMUL.FTZ R74, R74, c[0x0][0x1e8] ;  /* 0x00007a004a4a7a20 */ /* 0x000fe20000410000 */
[----:B------:R-:W-:Y:S01]  /*2d40*/  LOP3.LUT P5, RZ, R82, 0xff000000, RZ, 0xc0, !PT ;  /* 0xff00000052ff7812 */ /* 0x000fe200078ac0ff */
[----:B------:R-:W-:Y:S01]  /*2d50*/  @P4 IMAD.WIDE.U32 R68, R110, R111, c[0x0][0x258] ;  /* 0x000096006e444625 */ /* 0x000fe200078e006f */
[----:B------:R-:W-:-:S02]  /*2d60*/  LOP3.LUT P0, RZ, R83, 0xff00, RZ, 0xc0, !PT ;  /* 0x0000ff0053ff7812 */ /* 0x000fc4000780c0ff */
[----:B------:R-:W-:Y:S01]  /*2d70*/  FSEL R76, R76, RZ, P5 ;  /* 0x000000ff4c4c7208 */ /* 0x000fe20002800000 */
[----:B------:R-:W-:Y:S01]  /*2d80*/  FMUL.FTZ R164, R164, c[0x0][0x1e8] ;  /* 0x00007a00a4a47a20 */ /* 0x000fe20000410000 */
[----:B------:R0:W-:Y:S01]  /*2d90*/  @P4 STG.E.128 [R68.64], R64 ;  /* 0x0000004044004986 */ /* 0x0001e2000c101d04 */
[----:B------:R-:W-:Y:S01]  /*2da0*/  LOP3.LUT P4, RZ, R82, 0xff0000, RZ, 0xc0, !PT ;  /* 0x00ff000052ff7812 */ /* 0x000fe2000788c0ff */
[----:B------:R-:W-:Y:S01]  /*2db0*/  FMUL.FTZ R109, R109, c[0x0][0x1e8] ;  /* 0x00007a006d6d7a20 */ /* 0x000fe20000410000 */
[----:B------:R-:W-:Y:S01]  /*2dc0*/  FSEL R73, R162, RZ, P0 ;  /* 0x000000ffa2497208 */ /* 0x000fe20000000000 */
[----:B------:R-:W-:Y:S01]  /*2dd0*/  IMAD.WIDE.U32 R110, R110, R111, c[0x0][0x248] ;  /* 0x000092006e6e7625 */ /* 0x000fe200078e006f */
[----:B------:R-:W-:Y:S02]  /*2de0*/  LOP3.LUT P0, RZ, R83, 0xff0000, RZ, 0xc0, !PT ;  /* 0x00ff000053ff7812 */ /* 0x000fe4000780c0ff */
[----:B------:R-:W-:Y:S02]  /*2df0*/  F2FP.BF16.PACK_AB R70, R73, R70 ;  /* 0x000000464946723e */ /* 0x000fe400000010ff */
[----:B------:R-:W-:-:S02]  /*2e00*/  FSEL R164, R164, RZ, P0 ;  /* 0x000000ffa4a47208 */ /* 0x000fc40000000000 */
[----:B0-----:R-:W-:Y:S02]  /*2e10*/  MOV R68, R82 ;  /* 0x0000005200447202 */ /* 0x001fe40000000f00 */
[----:B------:R-:W-:Y:S02]  /*2e20*/  FSEL R69, R72, RZ, P4 ;  /* 0x000000ff48457208 */ /* 0x000fe40002000000 */
[----:B------:R-:W-:Y:S02]  /*2e30*/  LOP3.LUT P5, RZ, R68, 0xff, RZ, 0xc0, !PT ;  /* 0x000000ff44ff7812 */ /* 0x000fe400078ac0ff */
[----:B------:R-:W-:Y:S02]  /*2e40*/  LOP3.LUT P4, RZ, R82, 0xff00, RZ, 0xc0, !PT ;  /* 0x0000ff0052ff7812 */ /* 0x000fe4000788c0ff */
[----:B------:R-:W-:Y:S02]  /*2e50*/  FSEL R68, R71, RZ, P5 ;  /* 0x000000ff47447208 */ /* 0x000fe40002800000 */
[----:B------:R-:W-:-:S02]  /*2e60*/  LOP3.LUT P5, RZ, R83, 0xff000000, RZ, 0xc0, !PT ;  /* 0xff00000053ff7812 */ /* 0x000fc400078ac0ff */
[----:B------:R-:W-:Y:S02]  /*2e70*/  FSEL R71, R74, RZ, P4 ;  /* 0x000000ff4a477208 */ /* 0x000fe40002000000 */
[----:B------:R-:W-:Y:S02]  /*2e80*/  FSEL R109, R109, RZ, P5 ;  /* 0x000000ff6d6d7208 */ /* 0x000fe40002800000 */
[----:B------:R-:W-:Y:S02]  /*2e90*/  F2FP.BF16.PACK_AB R68, R71, R68 ;  /* 0x000000444744723e */ /* 0x000fe400000010ff */
[----:B------:R-:W-:Y:S02]  /*2ea0*/  F2FP.BF16.PACK_AB R69, R76, R69 ;  /* 0x000000454c45723e */ /* 0x000fe400000010ff */
[----:B------:R-:W-:-:S05]  /*2eb0*/  F2FP.BF16.PACK_AB R71, R109, R164 ;  /* 0x000000a46d47723e */ /* 0x000fca00000010ff */
[----:B------:R0:W-:Y:S02]  /*2ec0*/  STG.E.128 [R110.64], R68 ;  /* 0x000000446e007986 */ /* 0x0001e4000c101d04 */
.L_x_450:
[----:B------:R-:W-:Y:S05]  /*2ed0*/  BSYNC B0 ;  /* 0x0000000000007941 */ /* 0x000fea0003800000 */
.L_x_449:
[----:B------:R-:W-:Y:S02]  /*2ee0*/  IADD3 R99, R99, c[0x0][0x160], RZ ;  /* 0x0000580063637a10 */ /* 0x000fe40007ffe0ff */
[----:B------:R-:W-:Y:S02]  /*2ef0*/  LOP3.LUT P4, RZ, R101, 0xff, RZ, 0xc0, !PT ;  /* 0x000000ff65ff7812 */ /* 0x000fe4000788c0ff */
[----:B------:R-:W-:Y:S02]  /*2f00*/  ISETP.GE.AND P0, PT, R99, c[0x0][0x164], PT ;  /* 0x0000590063007a0c */ /* 0x000fe40003f06270 */
[----:B------:R-:W-:-:S11]  /*2f10*/  SEL R101, RZ, 0x1, P4 ;  /* 0x00000001ff657807 */ /* 0x000fd60002000000 */
[----:B0----5:R-:W-:Y:S01]  /*2f20*/  @P0 CALL.REL.NOINC `(.L_x_436) ;  /* 0x0000001000000944 */ /* 0x021fe20003c00000 */
[----:B------:R-:W-:Y:S05]  /*2f30*/  BRA `(.L_x_451) ;  /* 0xffffd59000007947 */ /* 0x000fea000383ffff */
.L_x_436:
        /* <DEDUP_REMOVED lines=31> */
.L_x_443:
[----:B------:R-:W-:Y:S01]  /*3130*/  HFMA2.MMA R79, -RZ, RZ, 0, 9.5367431640625e-07 ;  /* 0x00000010ff4f7435 */ /* 0x000fe200000001ff */
[----:B------:R-:W-:-:S02]  /*3140*/  MOV R74, R77 ;  /* 0x0000004d004a7202 */ /* 0x000fc40000000f00 */
[----:B------:R-:W-:Y:S02]  /*3150*/  MOV R78, 0x1f ;  /* 0x0000001f004e7802 */ /* 0x000fe40000000f00 */
[----:B------:R-:W-:Y:S02]  /*3160*/  MOV R163, 0xffffffff ;  /* 0xffffffff00a37802 */ /* 0x000fe40000000f00 */
[----:B------:R-:W-:Y:S02]  /*3170*/  MOV R68, 0x3190 ;  /* 0x0000319000447802 */ /* 0x000fe40000000f00 */
[----:B-----5:R-:W-:Y:S05]  /*3180*/  CALL.REL.NOINC `($__internal_8_$__cuda_sm70_shflsync_down_p) ;  /* 0x0000046000007944 */ /* 0x020fea0003c00000 */
[----:B-1----:R-:W-:Y:S01]  /*3190*/  MOV R72, R74 ;  /* 0x0000004a00487202 */ /* 0x002fe20000000f00 */
[----:B0-----:R-:W-:Y:S05]  /*31a0*/  BRA `(.L_x_452) ;  /* 0xffffe5e000007947 */ /* 0x001fea000383ffff */
.L_x_444:
[----:B------:R-:W-:Y:S01]  /*31b0*/  HFMA2.MMA R79, -RZ, RZ, 0, 9.5367431640625e-07 ;  /* 0x00000010ff4f7435 */ /* 0x000fe200000001ff */
[----:B------:R-:W-:Y:S02]  /*31c0*/  MOV R74, R161 ;  /* 0x000000a1004a7202 */ /* 0x000fe40000000f00 */
[----:B------:R-:W-:Y:S02]  /*31d0*/  MOV R78, 0x1f ;  /* 0x0000001f004e7802 */ /* 0x000fe40000000f00 */
[----:B------:R-:W-:-:S02]  /*31e0*/  MOV R163, 0xffffffff ;  /* 0xffffffff00a37802 */ /* 0x000fc40000000f00 */
[----:B------:R-:W-:Y:S02]  /*31f0*/  MOV R68, 0x3210 ;  /* 0x0000321000447802 */ /* 0x000fe40000000f00 */
[----:B01---5:R-:W-:Y:S05]  /*3200*/  CALL.REL.NOINC `($__internal_8_$__cuda_sm70_shflsync_down_p) ;  /* 0x000003e000007944 */ /* 0x023fea0003c00000 */
[----:B------:R-:W-:Y:S01]  /*3210*/  FADD.FTZ R72, R72, R77 ;  /* 0x0000004d48487221 */ /* 0x000fe20000010000 */
[----:B0-----:R-:W-:Y:S01]  /*3220*/  HFMA2.MMA R79, -RZ, RZ, 0, 4.76837158203125e-07 ;  /* 0x00000008ff4f7435 */ /* 0x001fe200000001ff */
[----:B-1----:R-:W-:Y:S01]  /*3230*/  FADD.FTZ R161, R161, R74 ;  /* 0x0000004aa1a17221 */ /* 0x002fe20000010000 */
[----:B------:R-:W-:Y:S02]  /*3240*/  MOV R78, 0x1f ;  /* 0x0000001f004e7802 */ /* 0x000fe40000000f00 */
[----:B------:R-:W-:Y:S02]  /*3250*/  MOV R163, 0xffffffff ;  /* 0xffffffff00a37802 */ /* 0x000fe40000000f00 */
[----:B------:R-:W-:Y:S02]  /*3260*/  MOV R74, R72 ;  /* 0x00000048004a7202 */ /* 0x000fe40000000f00 */
[----:B------:R-:W-:Y:S02]  /*3270*/  MOV R68, 0x3290 ;  /* 0x0000329000447802 */ /* 0x000fe40000000f00 */
[----:B------:R-:W-:Y:S05]  /*3280*/  CALL.REL.NOINC `($__internal_8_$__cuda_sm70_shflsync_down_p) ;  /* 0x0000036000007944 */ /* 0x000fea0003c00000 */
[----:B0-----:R-:W-:Y:S01]  /*3290*/  HFMA2.MMA R79, -RZ, RZ, 0, 4.76837158203125e-07 ;  /* 0x00000008ff4f7435 */ /* 0x001fe200000001ff */
[----:B-1----:R-:W-:-:S02]  /*32a0*/  MOV R71, R74 ;  /* 0x0000004a00477202 */ /* 0x002fc40000000f00 */
[----:B------:R-:W-:Y:S02]  /*32b0*/  MOV R74, R161 ;  /* 0x000000a1004a7202 */ /* 0x000fe40000000f00 */
[----:B------:R-:W-:Y:S02]  /*32c0*/  MOV R78, 0x1f ;  /* 0x0000001f004e7802 */ /* 0x000fe40000000f00 */
[----:B------:R-:W-:Y:S02]  /*32d0*/  MOV R163, 0xffffffff ;  /* 0xffffffff00a37802 */ /* 0x000fe40000000f00 */
[----:B------:R-:W-:Y:S02]  /*32e0*/  MOV R68, 0x3300 ;  /* 0x0000330000447802 */ /* 0x000fe40000000f00 */
[----:B------:R-:W-:Y:S05]  /*32f0*/  CALL.REL.NOINC `($__internal_8_$__cuda_sm70_shflsync_down_p) ;  /* 0x000002f000007944 */ /* 0x000fea0003c00000 */
[----:B------:R-:W-:Y:S01]  /*3300*/  FADD.FTZ R72, R71, R72 ;  /* 0x0000004847487221 */ /* 0x000fe20000010000 */
[----:B0-----:R-:W-:Y:S01]  /*3310*/  HFMA2.MMA R79, -RZ, RZ, 0, 2.384185791015625e-07 ;  /* 0x00000004ff4f7435 */ /* 0x001fe200000001ff */
[----:B-1----:R-:W-:Y:S01]  /*3320*/  FADD.FTZ R161, R161, R74 ;  /* 0x0000004aa1a17221 */ /* 0x002fe20000010000 */
[----:B------:R-:W-:Y:S02]  /*3330*/  MOV R78, 0x1f ;  /* 0x0000001f004e7802 */ /* 0x000fe40000000f00 */
[----:B------:R-:W-:-:S02]  /*3340*/  MOV R163, 0xffffffff ;  /* 0xffffffff00a37802 */ /* 0x000fc40000000f00 */
[----:B------:R-:W-:Y:S02]  /*3350*/  MOV R74, R72 ;  /* 0x00000048004a7202 */ /* 0x000fe40000000f00 */
[----:B------:R-:W-:Y:S02]  /*3360*/  MOV R68, 0x3380 ;  /* 0x0000338000447802 */ /* 0x000fe40000000f00 */
[----:B------:R-:W-:Y:S05]  /*3370*/  CALL.REL.NOINC `($__internal_8_$__cuda_sm70_shflsync_down_p) ;  /* 0x0000027000007944 */ /* 0x000fea0003c00000 */
[----:B0-----:R-:W-:Y:S01]  /*3380*/  HFMA2.MMA R79, -RZ, RZ, 0, 2.384185791015625e-07 ;  /* 0x00000004ff4f7435 */ /* 0x001fe200000001ff */
[----:B-1----:R-:W-:Y:S02]  /*3390*/  MOV R71, R74 ;  /* 0x0000004a00477202 */ /* 0x002fe40000000f00 */
[----:B------:R-:W-:Y:S02]  /*33a0*/  MOV R74, R161 ;  /* 0x000000a1004a7202 */ /* 0x000fe40000000f00 */
[----:B------:R-:W-:Y:S02]  /*33b0*/  MOV R78, 0x1f ;  /* 0x0000001f004e7802 */ /* 0x000fe40000000f00 */
[----:B------:R-:W-:Y:S02]  /*33c0*/  MOV R163, 0xffffffff ;  /* 0xffffffff00a37802 */ /* 0x000fe40000000f00 */
[----:B------:R-:W-:-:S02]  /*33d0*/  MOV R68, 0x33f0 ;  /* 0x000033f000447802 */ /* 0x000fc40000000f00 */
[----:B------:R-:W-:Y:S05]  /*33e0*/  CALL.REL.NOINC `($__internal_8_$__cuda_sm70_shflsync_down_p) ;  /* 0x0000020000007944 */ /* 0x000fea0003c00000 */
[----:B------:R-:W-:Y:S01]  /*33f0*/  FADD.FTZ R72, R71, R72 ;  /* 0x0000004847487221 */ /* 0x000fe20000010000 */
[----:B0-----:R-:W-:Y:S01]  /*3400*/  HFMA2.MMA R79, -RZ, RZ, 0, 1.1920928955078125e-07 ;  /* 0x00000002ff4f7435 */ /* 0x001fe200000001ff */
[----:B-1----:R-:W-:Y:S01]  /*3410*/  FADD.FTZ R75, R161, R74 ;  /* 0x0000004aa14b7221 */ /* 0x002fe20000010000 */
[----:B------:R-:W-:-:S02]  /*3420*/  MOV R78, 0x1f ;  /* 0x0000001f004e7802 */ /* 0x000fc40000000f00 */
[----:B------:R-:W-:Y:S02]  /*3430*/  MOV R163, 0xffffffff ;  /* 0xffffffff00a37802 */ /* 0x000fe40000000f00 */
[----:B------:R-:W-:Y:S02]  /*3440*/  MOV R74, R72 ;  /* 0x00000048004a7202 */ /* 0x000fe40000000f00 */
[----:B------:R-:W-:Y:S02]  /*3450*/  MOV R68, 0x3470 ;  /* 0x0000347000447802 */ /* 0x000fe40000000f00 */
[----:B------:R-:W-:Y:S05]  /*3460*/  CALL.REL.NOINC `($__internal_8_$__cuda_sm70_shflsync_down_p) ;  /* 0x0000018000007944 */ /* 0x000fea0003c00000 */
[----:B0-----:R-:W-:Y:S01]  /*3470*/  HFMA2.MMA R79, -RZ, RZ, 0, 1.1920928955078125e-07 ;  /* 0x00000002ff4f7435 */ /* 0x001fe200000001ff */
[----:B-1----:R-:W-:Y:S02]  /*3480*/  MOV R71, R74 ;  /* 0x0000004a00477202 */ /* 0x002fe40000000f00 */
[----:B------:R-:W-:Y:S02]  /*3490*/  MOV R74, R75 ;  /* 0x0000004b004a7202 */ /* 0x000fe40000000f00 */
[----:B------:R-:W-:Y:S02]  /*34a0*/  MOV R78, 0x1f ;  /* 0x0000001f004e7802 */ /* 0x000fe40000000f00 */
[----:B------:R-:W-:-:S02]  /*34b0*/  MOV R163, 0xffffffff ;  /* 0xffffffff00a37802 */ /* 0x000fc40000000f00 */
[----:B------:R-:W-:Y:S02]  /*34c0*/  MOV R68, 0x34e0 ;  /* 0x000034e000447802 */ /* 0x000fe40000000f00 */
[----:B------:R-:W-:Y:S05]  /*34d0*/  CALL.REL.NOINC `($__internal_8_$__cuda_sm70_shflsync_down_p) ;  /* 0x0000011000007944 */ /* 0x000fea0003c00000 */
[----:B------:R-:W-:Y:S01]  /*34e0*/  FADD.FTZ R73, R71, R72 ;  /* 0x0000004847497221 */ /* 0x000fe20000010000 */
[----:B0-----:R-:W-:Y:S01]  /*34f0*/  HFMA2.MMA R79, -RZ, RZ, 0, 5.9604644775390625e-08 ;  /* 0x00000001ff4f7435 */ /* 0x001fe200000001ff */
[----:B-1----:R-:W-:Y:S01]  /*3500*/  FADD.FTZ R75, R75, R74 ;  /* 0x0000004a4b4b7221 */ /* 0x002fe20000010000 */
[----:B------:R-:W-:Y:S02]  /*3510*/  MOV R78, 0x1f ;  /* 0x0000001f004e7802 */ /* 0x000fe40000000f00 */
[----:B------:R-:W-:Y:S02]  /*3520*/  MOV R163, 0xffffffff ;  /* 0xffffffff00a37802 */ /* 0x000fe40000000f00 */
[----:B------:R-:W-:Y:S02]  /*3530*/  MOV R74, R73 ;  /* 0x00000049004a7202 */ /* 0x000fe40000000f00 */
[----:B------:R-:W-:Y:S02]  /*3540*/  MOV R68, 0x3560 ;  /* 0x0000356000447802 */ /* 0x000fe40000000f00 */
[----:B------:R-:W-:Y:S05]  /*3550*/  CALL.REL.NOINC `($__internal_8_$__cuda_sm70_shflsync_down_p) ;  /* 0x0000009000007944 */ /* 0x000fea0003c00000 */
[----:B0-----:R-:W-:Y:S01]  /*3560*/  HFMA2.MMA R79, -RZ, RZ, 0, 5.9604644775390625e-08 ;  /* 0x00000001ff4f7435 */ /* 0x001fe200000001ff */
[----:B-1----:R-:W-:-:S02]  /*3570*/  MOV R76, R74 ;  /* 0x0000004a004c7202 */ /* 0x002fc40000000f00 */
[----:B------:R-:W-:Y:S02]  /*3580*/  MOV R74, R75 ;  /* 0x0000004b004a7202 */ /* 0x000fe40000000f00 */
[----:B------:R-:W-:Y:S02]  /*3590*/  MOV R78, 0x1f ;  /* 0x0000001f004e7802 */ /* 0x000fe40000000f00 */
[----:B------:R-:W-:Y:S02]  /*35a0*/  MOV R163, 0xffffffff ;  /* 0xffffffff00a37802 */ /* 0x000fe40000000f00 */
[----:B------:R-:W-:Y:S02]  /*35b0*/  MOV R68, 0x35d0 ;  /* 0x000035d000447802 */ /* 0x000fe40000000f00 */
[----:B------:R-:W-:Y:S05]  /*35c0*/  CALL.REL.NOINC `($__internal_8_$__cuda_sm70_shflsync_down_p) ;  /* 0x0000002000007944 */ /* 0x000fea0003c00000 */
[----:B-1----:R-:W-:Y:S01]  /*35d0*/  MOV R68, R74 ;  /* 0x0000004a00447202 */ /* 0x002fe20000000f00 */
[----:B0-----:R-:W-:Y:S05]  /*35e0*/  BRA `(.L_x_453) ;  /* 0xffffe2c000007947 */ /* 0x001fea000383ffff */
        .weak           $__internal_8_$__cuda_sm70_shflsync_down_p
        .type           $__internal_8_$__cuda_sm70_shflsync_down_p,@function
        .size           $__internal_8_$__cuda_sm70_shflsync_down_p,(.L_x_9262 - $__internal_8_$__cuda_sm70_shflsync_down_p)
$__internal_8_$__cuda_sm70_shflsync_down_p:
[----:B------:R-:W-:Y:S01]  /*35f0*/  HFMA2.MMA R69, -RZ, RZ, 0, 0 ;  /* 0x00000000ff457435 */ /* 0x000fe200000001ff */
[----:B------:R-:W-:Y:S04]  /*3600*/  WARPSYNC R163 ;  /* 0x000000a300007348 */ /* 0x000fe80003800000 */
[----:B------:R0:W1:Y:S01]  /*3610*/  SHFL.DOWN PT, R74, R74, R79, R78 ;  /* 0x0800004f4a4a7389 */ /* 0x00006200000e004e */
[----:B------:R-:W-:Y:S05]  /*3620*/  RET.REL.NODEC R68 `(_ZN10layer_norm13ln_bwd_kernelINS_13Kernel_traitsI13__nv_bfloat16S2_S2_S2_fjLj6144ELj1ELj1ELj8ELj16ENS_18Kernel_traits_baseILj6144ES2_S2_S2_S2_fjLj256EEEEELb1ELb0ELb0ELb0EEEvNS_9BwdParamsE) ;  /* 0xffffc9d044007950 */ /* 0x000fea0003c3ffff */
.L_x_454:
        /* <DEDUP_REMOVED lines=13> */
.L_x_9262:


//--------------------- .text._ZN10layer_norm13ln_bwd_kernelINS_13Kernel_traitsI13__nv_bfloat16S2_S2_S2_fjLj6144ELj1ELj1ELj8ELj16ENS_18Kernel_traits_baseILj6144ES2_S2_S2_S2_fjLj256EEEEELb1ELb0ELb0ELb1EEEvNS_9BwdParamsE --------------------------
	.section	.text._ZN10layer_norm13ln_bwd_kernelINS_13Kernel_traitsI13__nv_bfloat16S2_S2_S2_fjLj6144ELj1ELj1ELj8ELj16ENS_18Kernel_traits_baseILj6144ES2_S2_S2_S2_fjLj256EEEEELb1ELb0ELb0ELb1EEEvNS_9BwdParamsE,"ax",@progbits
	.sectioninfo	@"SHI_REGISTERS=175"
	.align	128
        .global         _ZN10layer_norm13ln_bwd_kernelINS_13Kernel_traitsI13__nv_bfloat16S2_S2_S2_fjLj6144ELj1ELj1ELj8ELj16ENS_18Kernel_traits_baseILj6144ES2_S2_S2_S2_fjLj256EEEEELb1ELb0ELb0ELb1EEEvNS_9BwdParamsE
        .type           _ZN10layer_norm13ln_bwd_kernelINS_13Kernel_traitsI13__nv_bfloat16S2_S2_S2_fjLj6144ELj1ELj1ELj8ELj16ENS_18Kernel_traits_baseILj6144ES2_S2_S2_S2_fjLj256EEEEELb1ELb0ELb0ELb1EEEvNS_9BwdParamsE,@function
        .size           _ZN10layer_norm13ln_bwd_kernelINS_13Kernel_traitsI13__nv_bfloat16S2_S2_S2_fjLj6144ELj1ELj1ELj8ELj16ENS_18Kernel_traits_baseILj6144ES2_S2_S2_S2_fjLj256EEEEELb1ELb0ELb0ELb1EEEvNS_9BwdParamsE,(.L_x_9263 - _ZN10layer_norm13ln_bwd_kernelINS_13Kernel_traitsI13__nv_bfloat16S2_S2_S2_fjLj6144ELj1ELj1ELj8ELj16ENS_18Kernel_traits_baseILj6144ES2_S2_S2_S2_fjLj256EEEEELb1ELb0ELb0ELb1EEEvNS_9BwdParamsE)
        .other          _ZN10layer_norm13ln_bwd_kernelINS_13Kernel_traitsI13__nv_bfloat16S2_S2_S2_fjLj6144ELj1ELj1ELj8ELj16ENS_18Kernel_traits_baseILj6144ES2_S2_S2_S2_fjLj256EEEEELb1ELb0ELb0ELb1EEEvNS_9BwdParamsE,@"STO_CUDA_ENTRY STV_DEFAULT"
_ZN10layer_norm13ln_bwd_kernelINS_13Kernel_traitsI13__nv_bfloat16S2_S2_S2_fjLj6144ELj1ELj1ELj8ELj16ENS_18Kernel_traits_baseILj6144ES2_S2_S2_S2_fjLj256EEEEELb1ELb0ELb0ELb1EEEvNS_9BwdParamsE:
.text._ZN10layer_norm13ln_bwd_kernelINS_13Kernel_traitsI13__nv_bfloat16S2_S2_S2_fjLj6144ELj1ELj1ELj8ELj16ENS_18Kernel_traits_baseILj6144ES2_S2_S2_S2_fjLj256EEEEELb1ELb0ELb0ELb1EEEvNS_9BwdParamsE:
        /* <DEDUP_REMOVED lines=32> */
.L_x_455:
        /* <DEDUP_REMOVED lines=25> */
[----:B------:R-:W-:Y:S01]  /*0390*/  MOV R93, RZ ;  /* 0x000000ff005d7202 */ /* 0x000fe20000000f00 */
        /* <DEDUP_REMOVED lines=30> */
[----:B------:R-:W-:Y:S02]  /*0580*/  PRMT R120, RZ, 0x7610, R7 ;  /* 0x00007610ff787816 */ /* 0x000fe40000000007 */
.L_x_460:
[----:B------:R-:W-:Y:S01]  /*0590*/  ISETP.NE.U32.AND P0, PT, RZ, c[0x0][0x1c0], PT ;  /* 0x00007000ff007a0c */ /* 0x000fe20003f05070 */
[----:B------:R-:W-:Y:S01]  /*05a0*/  IMAD R2, R92, c[0x0][0x168], RZ ;  /* 0x00005a005c027a24 */ /* 0x000fe200078e02ff */
[----:B------:R-:W-:-:S02]  /*05b0*/  LOP3.LUT R20, R0, 0xff, RZ, 0xc0, !PT ;  /* 0x000000ff00147812 */ /* 0x000fc400078ec0ff */
[----:B------:R-:W-:Y:S02]  /*05c0*/  ISETP.NE.AND.EX P0, PT, RZ, c[0x0][0x1c4], PT, P0 ;  /* 0x00007100ff007a0c */ /* 0x000fe40003f05300 */
[----:B------:R-:W-:Y:S02]  /*05d0*/  SHF.R.S32.HI R3, RZ, 0x1f, R2 ;  /* 0x0000001fff037819 */ /* 0x000fe40000011402 */
[----:B------:R-:W-:Y:S02]  /*05e0*/  SHF.R.S32.HI R21, RZ, 0x1f, R92 ;  /* 0x0000001fff157819 */ /* 0x000fe4000001145c */
[----:B------:R-:W-:Y:S02]  /*05f0*/  LEA.HI R3, R3, R2, RZ, 0x3 ;  /* 0x0000000203037211 */ /* 0x000fe400078f18ff */
[----:B------:R-:W-:Y:S02]  /*0600*/  MOV R134, 0x10 ;  /* 0x0000001000867802 */ /* 0x000fe40000000f00 */
[----:B------:R-:W-:-:S03]  /*0610*/  LEA.HI.SX32 R121, R3, R20, 0x1d ;  /* 0x0000001403797211 */ /* 0x000fc600078feaff */
[C---:B------:R-:W-:Y:S02]  /*0620*/  @P0 LEA R2, P1, R92.reuse, c[0x0][0x1c0], 0x1 ;  /* 0x000070005c020a11 */ /* 0x040fe400078208ff */
[----:B------:R-:W-:Y:S02]  /*0630*/  MOV R45, 0x4 ;  /* 0x00000004002d7802 */ /* 0x000fe40000000f00 */
[----:B------:R-:W-:Y:S01]  /*0640*/  @P0 LEA.HI.X R3, R92, c[0x0][0x1c4], R21, 0x1, P1 ;  /* 0x000071005c030a11 */ /* 0x000fe200008f0c15 */
[CC--:B------:R-:W-:Y:S01]  /*0650*/  IMAD.WIDE.U32 R20, R121.reuse, R134.reuse, c[0x0][0x188] ;  /* 0x0000620079147625 */ /* 0x0c0fe200078e0086 */
[C---:B------:R-:W-:Y:S02]  /*0660*/  IADD3 R123, R121.reuse, 0x100, RZ ;  /* 0x00000100797b7810 */ /* 0x040fe40007ffe0ff */
[----:B------:R-:W-:Y:S01]  /*0670*/  IADD3 R122, R121, 0x200, RZ ;  /* 0x00000200797a7810 */ /* 0x000fe20007ffe0ff */
[----:B------:R0:W2:Y:S02]  /*0680*/  @P0 LDG.E.U16 R127, [R2.64] ;  /* 0x00000004027f0981 */ /* 0x0000a4000c1e1500 */
[----:B------:R-:W-:-:S02]  /*0690*/  IMAD.WIDE.U32 R32, R123, R134, c[0x0][0x208] ;  /* 0x000082007b207625 */ /* 0x000fc400078e0086 */
[----:B------:R-:W3:Y:S02]  /*06a0*/  LDG.E.128 R20, [R20.64] ;  /* 0x0000000414147981 */ /* 0x000ee4000c1e1d00 */
[-C--:B------:R-:W-:Y:S02]  /*06b0*/  IMAD.WIDE.U32 R36, R122, R134.reuse, c[0x0][0x188] ;  /* 0x000062007a247625 */ /* 0x080fe400078e0086 */
[----:B------:R-:W4:Y:S02]  /*06c0*/  LDG.E.128 R32, [R32.64] ;  /* 0x0000000420207981 */ /* 0x000f24000c1e1d00 */
[----:B0-----:R-:W-:Y:S02]  /*06d0*/  IMAD.WIDE R2, R92, R45, c[0x0][0x1a0] ;  /* 0x000068005c027625 */ /* 0x001fe400078e022d */
[----:B------:R-:W4:Y:S02]  /*06e0*/  LDG.E.128 R36, [R36.64] ;  /* 0x0000000424247981 */ /* 0x000f24000c1e1d00 */
[----:B------:R-:W-:-:S02]  /*06f0*/  IMAD.WIDE.U32 R24, R121, R134, c[0x0][0x208] ;  /* 0x0000820079187625 */ /* 0x000fc400078e0086 */
[----:B------:R0:W4:Y:S02]  /*0700*/  LDG.E R140, [R2.64] ;  /* 0x00000004028c7981 */ /* 0x000124000c1e1900 */
[-C--:B------:R-:W-:Y:S02]  /*0710*/  IMAD.WIDE.U32 R28, R123, R134.reuse, c[0x0][0x188] ;  /* 0x000062007b1c7625 */ /* 0x080fe400078e0086 */
[----:B------:R-:W4:Y:S02]  /*0720*/  LDG.E.128 R24, [R24.64] ;  /* 0x0000000418187981 */ /* 0x000f24000c1e1d00 */
[----:B------:R-:W-:Y:S02]  /*0730*/  IMAD.WIDE R44, R92, R45, c[0x0][0x1a8] ;  /* 0x00006a005c2c7625 */ /* 0x000fe400078e022d */
[----:B------:R-:W4:Y:S02]  /*0740*/  LDG.E.128 R28, [R28.64] ;  /* 0x000000041c1c7981 */ /* 0x000f24000c1e1d00 */
[----:B------:R-:W-:-:S02]  /*0750*/  IMAD.WIDE.U32 R40, R122, R134, c[0x0][0x208] ;  /* 0x000082007a287625 */ /* 0x000fc400078e0086 */
[----:B------:R1:W4:Y:S04]  /*0760*/  LDG.E R125, [R44.64] ;  /* 0x000000042c7d7981 */ /* 0x000328000c1e1900 */
[----:B------:R-:W4:Y:S01]  /*0770*/  LDG.E.128 R40, [R40.64] ;  /* 0x0000000428287981 */ /* 0x000f22000c1e1d00 */
[----:B------:R-:W-:-:S05]  /*0780*/  MOV R124, 0x8 ;  /* 0x00000008007c7802 */ /* 0x000fca0000000f00 */
[----:B------:R-:W-:-:S04]  /*0790*/  IMAD.WIDE.U32 R46, R121, R124, c[0x0][0x190] ;  /* 0x00006400792e7625 */ /* 0x000fc800078e007c */
[----:B0-----:R-:W-:Y:S02]  /*07a0*/  IMAD.WIDE.U32 R2, R122, R124, c[0x0][0x190] ;  /* 0x000064007a027625 */ /* 0x001fe400078e007c */
[----:B------:R-:W5:Y:S04]  /*07b0*/  LDG.E.64 R46, [R46.64] ;  /* 0x000000042e2e7981 */ /* 0x000f68000c1e1b00 */
[----:B------:R-:W5:Y:S01]  /*07c0*/  LDG.E.64 R2, [R2.64] ;  /* 0x0000000402027981 */ /* 0x000f62000c1e1b00 */
[----:B------:R-:W-:-:S04]  /*07d0*/  ISETP.NE.U32.AND P1, PT, RZ, c[0x0][0x218], PT ;  /* 0x00008600ff007a0c */ /* 0x000fc80003f25070 */
[----:B------:R-:W-:Y:S01]  /*07e0*/  ISETP.NE.AND.EX P1, PT, RZ, c[0x0][0x21c], PT, P1 ;  /* 0x00008700ff007a0c */ /* 0x000fe20003f25310 */
[----:B------:R-:W-:Y:S01]  /*07f0*/  IMAD.WIDE.U32 R132, R123, R124, c[0x0][0x190] ;  /* 0x000064007b847625 */ /* 0x000fe200078e007c */
[----:B------:R-:W-:Y:S01]  /*0800*/  MOV R124, 0x3f800000 ;  /* 0x3f800000007c7802 */ /* 0x000fe20000000f00 */
[----:B------:R-:W-:-:S03]  /*0810*/  ULDC.U8 UR6, c[0x0][0x1f0] ;  /* 0x00007c0000067ab9 */ /* 0x000fc60000000000 */
[----:B-1----:R0:W5:Y:S07]  /*0820*/  LDG.E.64 R44, [R132.64] ;  /* 0x00000004842c7981 */ /* 0x00216e000c1e1b00 */
[----:B------:R-:W-:-:S04]  /*0830*/  @P1 IMAD.WIDE.U32 R128, R121, R134, c[0x0][0x218] ;  /* 0x0000860079801625 */ /* 0x000fc800078e0086 */
[-C--:B------:R-:W-:Y:S01]  /*0840*/  @P1 IMAD.WIDE.U32 R130, R123, R134.reuse, c[0x0][0x218] ;  /* 0x000086007b821625 */ /* 0x080fe200078e0086 */
[----:B------:R3:W5:Y:S04]  /*0850*/  @P1 LDG.E.128 R4, [R128.64] ;  /* 0x0000000480041981 */ /* 0x000768000c1e1d00 */
[----:B------:R1:W5:Y:S01]  /*0860*/  @P1 LDG.E.128 R8, [R130.64] ;  /* 0x0000000482081981 */ /* 0x000362000c1e1d00 */
[----:B------:R-:W-:-:S05]  /*0870*/  @P1 IMAD.WIDE.U32 R134, R122, R134, c[0x0][0x218] ;  /* 0x000086007a861625 */ /* 0x000fca00078e0086 */
[----:B------:R0:W5:Y:S01]  /*0880*/  @P1 LDG.E.128 R12, [R134.64] ;  /* 0x00000004860c1981 */ /* 0x000162000c1e1d00 */
[----:B------:R-:W-:Y:S02]  /*0890*/  LOP3.LUT P3, RZ, R0, 0x1f, RZ, 0xc0, !PT ;  /* 0x0000001f00ff7812 */ /* 0x000fe4000786c0ff */
[----:B--2---:R-:W-:Y:S02]  /*08a0*/  @P0 PRMT R124, RZ, 0x5410, R127 ;  /* 0x00005410ff7c0816 */ /* 0x004fe4000000007f */
[----:B------:R-:W-:Y:S02]  /*08b0*/  ISETP.NE.AND P0, PT, RZ, UR6, PT ;  /* 0x00000006ff007c0c */ /* 0x000fe4000bf05270 */
[----:B---3--:R-:W-:Y:S02]  /*08c0*/  PRMT R129, RZ, 0x5410, R21 ;  /* 0x00005410ff817816 */ /* 0x008fe40000000015 */
[----:B------:R-:W-:Y:S02]  /*08d0*/  PRMT R127, RZ, 0x5410, R20 ;  /* 0x00005410ff7f7816 */ /* 0x000fe40000000014 */
[----:B----4-:R-:W-:-:S02]  /*08e0*/  PRMT R148, RZ, 0x5410, R35 ;  /* 0x00005410ff947816 */ /* 0x010fc40000000023 */
[----:B------:R-:W-:Y:S02]  /*08f0*/  PRMT R149, RZ, 0x7610, R35 ;  /* 0x00007610ff957816 */ /* 0x000fe40000000023 */
[----:B------:R-:W-:Y:S02]  /*0900*/  PRMT R128, RZ, 0x7610, R20 ;  /* 0x00007610ff807816 */ /* 0x000fe40000000014 */
[----:B------:R-:W-:Y:S02]  /*0910*/  FSEL R172, R140, RZ, !P0 ;  /* 0x000000ff8cac7208 */ /* 0x000fe40004000000 */
[----:B-1----:R-:W-:Y:S02]  /*0920*/  PRMT R131, RZ, 0x5410, R22 ;  /* 0x00005410ff837816 */ /* 0x002fe40000000016 */
[----:B------:R-:W-:Y:S02]  /*0930*/  PRMT R35, RZ, 0x7610, R36 ;  /* 0x00007610ff237816 */ /* 0x000fe40000000024 */
[----:B------:R-:W-:-:S02]  /*0940*/  PRMT R153, RZ, 0x5410, R38 ;  /* 0x00005410ff997816 */ /* 0x000fc40000000026 */
[----:B------:R-:W-:Y:S01]  /*0950*/  PRMT R154, RZ, 0x7610, R38 ;  /* 0x00007610ff9a7816 */ /* 0x000fe20000000026 */
[C---:B------:R-:W-:Y:S01]  /*0960*/  FADD.FTZ R38, -R172.reuse, R129 ;  /* 0x00000081ac267221 */ /* 0x040fe20000010100 */
[----:B------:R-:W-:Y:S02]  /*0970*/  PRMT R20, RZ, 0x5410, R24 ;  /* 0x00005410ff147816 */ /* 0x000fe40000000018 */
[--C-:B------:R-:W-:Y:S02]  /*0980*/  PRMT R143, RZ, 0x5410, R34.reuse ;  /* 0x00005410ff8f7816 */ /* 0x100fe40000000022 */
[----:B------:R-:W-:Y:S01]  /*0990*/  PRMT R145, RZ, 0x7610, R34 ;  /* 0x00007610ff917816 */ /* 0x000fe20000000022 */
[----:B------:R-:W-:Y:S01]  /*09a0*/  FADD.FTZ R34, -R172, R127 ;  /* 0x0000007fac227221 */ /* 0x000fe20000010100 */
[----:B0-----:R-:W-:Y:S02]  /*09b0*/  PRMT R133, RZ, 0x5410, R23 ;  /* 0x00005410ff857816 */ /* 0x001fe40000000017 */
[----:B------:R-:W-:-:S02]  /*09c0*/  PRMT R130, RZ, 0x7610, R21 ;  /* 0x00007610ff827816 */ /* 0x000fc40000000015 */
[----:B------:R-:W-:Y:S02]  /*09d0*/  PRMT R23, RZ, 0x7610, R23 ;  /* 0x00007610ff177816 */ /* 0x000fe40000000017 */
[--C-:B------:R-:W-:Y:S02]  /*09e0*/  PRMT R138, RZ, 0x5410, R29.reuse ;  /* 0x00005410ff8a7816 */ /* 0x100fe4000000001d */
[----:B------:R-:W-:Y:S02]  /*09f0*/  PRMT R139, RZ, 0x7610, R29 ;  /* 0x00007610ff8b7816 */ /* 0x000fe4000000001d */
[--C-:B------:R-:W-:Y:S02]  /*0a00*/  PRMT R146, RZ, 0x5410, R31.reuse ;  /* 0x00005410ff927816 */ /* 0x100fe4000000001f */
[----:B------:R-:W-:Y:S01]  /*0a10*/  PRMT R147, RZ, 0x7610, R31 ;  /* 0x00007610ff937816 */ /* 0x000fe2000000001f */
[----:B------:R-:W-:Y:S01]  /*0a20*/  FADD.FTZ R156, -R172, R35 ;  /* 0x00000023ac9c7221 */ /* 0x000fe20000010100 */
[----:B------:R-:W-:Y:S01]  /*0a30*/  PRMT R21, RZ, 0x5410, R25 ;  /* 0x00005410ff157816 */ /* 0x000fe20000000019 */
[----:B------:R-:W-:Y:S01]  /*0a40*/  FMUL.FTZ R38, R125, R38 ;  /* 0x000000267d267220 */ /* 0x000fe20000410000 */
[----:B------:R-:W-:-:S02]  /*0a50*/  PRMT R29, RZ, 0x5410, R32 ;  /* 0x00005410ff1d7816 */ /* 0x000fc40000000020 */
[----:B------:R-:W-:Y:S01]  /*0a60*/  PRMT R137, RZ, 0x7610, R32 ;  /* 0x00007610ff897816 */ /* 0x000fe20000000020 */
[C---:B------:R-:W-:Y:S01]  /*0a70*/  FADD.FTZ R32, -R172.reuse, R131 ;  /* 0x00000083ac207221 */ /* 0x040fe20000010100 */
[--C-:B------:R-:W-:Y:S02]  /*0a80*/  PRMT R141, RZ, 0x5410, R33.reuse ;  /* 0x00005410ff8d7816 */ /* 0x100fe40000000021 */
[----:B------:R-:W-:Y:S01]  /*0a90*/  PRMT R31, RZ, 0x7610, R33 ;  /* 0x00007610ff1f7816 */ /* 0x000fe20000000021 */
[----:B------:R-:W-:Y:S01]  /*0aa0*/  FMUL.FTZ R34, R125, R34 ;  /* 0x000000227d227220 */ /* 0x000fe20000410000 */
[----:B------:R-:W-:Y:S01]  /*0ab0*/  PRMT R24, RZ, 0x7610, R24 ;  /* 0x00007610ff187816 */ /* 0x000fe20000000018 */
[----:B------:R-:W-:Y:S01]  /*0ac0*/  FMUL.FTZ R35, R95, R20 ;  /* 0x000000145f237220 */ /* 0x000fe20000410000 */
[----:B------:R-:W-:Y:S01]  /*0ad0*/  PRMT R33, RZ, 0x5410, R36 ;  /* 0x00005410ff217816 */ /* 0x000fe20000000024 */
[C---:B------:R-:W-:Y:S01]  /*0ae0*/  FADD.FTZ R128, -R172.reuse, R128 ;  /* 0x00000080ac807221 */ /* 0x040fe20000010100 */
[----:B------:R-:W-:Y:S01]  /*0af0*/  PRMT R151, RZ, 0x5410, R37 ;  /* 0x00005410ff977816 */ /* 0x000fe20000000025 */
[----:B------:R-:W-:Y:S01]  /*0b00*/  FADD.FTZ R166, -R172, R154 ;  /* 0x0000009aaca67221 */ /* 0x000fe20000010100 */
[----:B------:R-:W-:-:S02]  /*0b10*/  PRMT R132, RZ, 0x7610, R22 ;  /* 0x00007610ff847816 */ /* 0x000fc40000000016 */
[--C-:B------:R-:W-:Y:S02]  /*0b20*/  PRMT R142, RZ, 0x5410, R30.reuse ;  /* 0x00005410ff8e7816 */ /* 0x100fe4000000001e */
        /* <DEDUP_REMOVED lines=10> */
[----:B------:R-:W-:Y:S02]  /*0bd0*/  FADD.FTZ R152, -R172, R33 ;  /* 0x00000021ac987221 */ /* 0x000fe40000010100 */
[----:B------:R-:W-:Y:S02]  /*0be0*/  FADD.FTZ R112, R20, R112 ;  /* 0x0000007014707221 */ /* 0x000fe40000010000 */
[----:B------:R-:W-:Y:S02]  /*0bf0*/  FFMA.FTZ R113, R34, R20, R113 ;  /* 0x0000001422717223 */ /* 0x000fe40000010071 */
[----:B------:R-:W-:Y:S02]  /*0c00*/  FMUL.FTZ R40, R96, R24 ;  /* 0x0000001860287220 */ /* 0x000fe40000410000 */
[----:B------:R-:W-:Y:S02]  /*0c10*/  FADD.FTZ R21, RZ, R35 ;  /* 0x00000023ff157221 */ /* 0x000fe40000010000 */
[----:B------:R-:W-:-:S02]  /*0c20*/  FMUL.FTZ R33, R125, R128 ;  /* 0x000000807d217220 */ /* 0x000fc40000410000 */
[----:B------:R-:W-:Y:S01]  /*0c30*/  FFMA.FTZ R20, R34, R35, RZ ;  /* 0x0000002322147223 */ /* 0x000fe200000100ff */
[----:B------:R-:W-:Y:S01]  /*0c40*/  PRMT R25, RZ, 0x7610, R25 ;  /* 0x00007610ff197816 */ /* 0x000fe20000000019 */
[----:B------:R-:W-:Y:S02]  /*0c50*/  FADD.FTZ R160, -R172, R37 ;  /* 0x00000025aca07221 */ /* 0x000fe40000010100 */
[----:B------:R-:W-:Y:S02]  /*0c60*/  FADD.FTZ R71, R22, R71 ;  /* 0x0000004716477221 */ /* 0x000fe40000010000 */
[-C--:B------:R-:W-:Y:S02]  /*0c70*/  FFMA.FTZ R59, R32, R22.reuse, R59 ;  /* 0x00000016203b7223 */ /* 0x080fe4000001003b */
[----:B------:R-:W-:Y:S02]  /*0c80*/  FMUL.FTZ R37, R99, R22 ;  /* 0x0000001663257220 */ /* 0x000fe40000410000 */
[----:B------:R-:W-:-:S02]  /*0c90*/  FADD.FTZ R22, R21, R40 ;  /* 0x0000002815167221 */ /* 0x000fc40000010000 */
[----:B------:R-:W-:Y:S02]  /*0ca0*/  FADD.FTZ R130, -R172, R130 ;  /* 0x00000082ac827221 */ /* 0x000fe40000010100 */
[----:B------:R-:W-:Y:S01]  /*0cb0*/  FFMA.FTZ R20, R33, R40, R20 ;  /* 0x0000002821147223 */ /* 0x000fe20000010014 */
[--C-:B------:R-:W-:Y:S01]  /*0cc0*/  PRMT R164, RZ, 0x5410, R42.reuse ;  /* 0x00005410ffa47816 */ /* 0x100fe2000000002a */
[----:B------:R-:W-:Y:S01]  /*0cd0*/  FMUL.FTZ R131, R98, R25 ;  /* 0x0000001962837220 */ /* 0x000fe20000410000 */
[----:B------:R-:W-:Y:S01]  /*0ce0*/  PRMT R159, RZ, 0x7610, R42 ;  /* 0x00007610ff9f7816 */ /* 0x000fe2000000002a */
[----:B------:R-:W-:Y:S01]  /*0cf0*/  FADD.FTZ R22, R22, R127 ;  /* 0x0000007f16167221 */ /* 0x000fe20000010000 */
[----:B------:R-:W-:Y:S01]  /*0d00*/  PRMT R155, RZ, 0x5410, R39 ;  /* 0x00005410ff9b7816 */ /* 0x000fe20000000027 */
[----:B------:R-:W-:Y:S02]  /*0d10*/  FMUL.FTZ R42, R125, R130 ;  /* 0x000000827d2a7220 */ /* 0x000fe40000410000 */
[----:B------:R-:W-:Y:S01]  /*0d20*/  FFMA.FTZ R20, R38, R127, R20 ;  /* 0x0000007f26147223 */ /* 0x000fe20000010014 */
[----:B------:R-:W-:Y:S01]  /*0d30*/  PRMT R26, RZ, 0x7610, R26 ;  /* 0x00007610ff1a7816 */ /* 0x000fe2000000001a */
[----:B------:R-:W-:Y:S01]  /*0d40*/  FADD.FTZ R22, R22, R131 ;  /* 0x0000008316167221 */ /* 0x000fe20000010000 */
[----:B------:R-:W-:Y:S01]  /*0d50*/  PRMT R135, RZ, 0x5410, R28 ;  /* 0x00005410ff877816 */ /* 0x000fe2000000001c */
[----:B------:R-:W-:Y:S01]  /*0d60*/  FADD.FTZ R36, -R172, R132 ;  /* 0x00000084ac247221 */ /* 0x000fe20000010100 */
[----:B------:R-:W-:Y:S01]  /*0d70*/  PRMT R136, RZ, 0x7610, R28 ;  /* 0x00007610ff887816 */ /* 0x000fe2000000001c */
[----:B------:R-:W-:Y:S01]  /*0d80*/  FFMA.FTZ R20, R42, R131, R20 ;  /* 0x000000832a147223 */ /* 0x000fe20000010014 */
[----:B------:R-:W-:Y:S01]  /*0d90*/  PRMT R134, RZ, 0x5410, R27 ;  /* 0x00005410ff867816 */ /* 0x000fe2000000001b */
[C---:B------:R-:W-:Y:S01]  /*0da0*/  FADD.FTZ R158, -R172.reuse, R151 ;  /* 0x00000097ac9e7221 */ /* 0x040fe20000010100 */
[----:B------:R-:W-:Y:S01]  /*0db0*/  PRMT R39, RZ, 0x7610, R39 ;  /* 0x00007610ff277816 */ /* 0x000fe20000000027 */
[----:B------:R-:W-:Y:S01]  /*0dc0*/  FADD.FTZ R168, -R172, R155 ;  /* 0x0000009baca87221 */ /* 0x000fe20000010100 */
[----:B------:R-:W-:Y:S01]  /*0dd0*/  PRMT R151, RZ, 0x5410, R41 ;  /* 0x00005410ff977816 */ /* 0x000fe20000000029 */
[----:B------:R-:W-:Y:S01]  /*0de0*/  FADD.FTZ R22, R22, R37 ;  /* 0x0000002516167221 */ /* 0x000fe20000010000 */
[----:B------:R-:W-:Y:S01]  /*0df0*/  PRMT R155, RZ, 0x7610, R41 ;  /* 0x00007610ff9b7816 */ /* 0x000fe20000000029 */
[----:B------:R-:W-:-:S02]  /*0e00*/  FMUL.FTZ R41, R100, R26 ;  /* 0x0000001a64297220 */ /* 0x000fc40000410000 */
[----:B------:R-:W-:Y:S02]  /*0e10*/  FADD.FTZ R28, -R172, R133 ;  /* 0x00000085ac1c7221 */ /* 0x000fe40000010100 */
[----:B------:R-:W-:Y:S02]  /*0e20*/  FMUL.FTZ R36, R125, R36 ;  /* 0x000000247d247220 */ /* 0x000fe40000410000 */
[----:B------:R-:W-:Y:S01]  /*0e30*/  FFMA.FTZ R20, R32, R37, R20 ;  /* 0x0000002520147223 */ /* 0x000fe20000010014 */
[----:B------:R-:W-:Y:S01]  /*0e40*/  PRMT R27, RZ, 0x7610, R27 ;  /* 0x00007610ff1b7816 */ /* 0x000fe2000000001b */
        /* <DEDUP_REMOVED lines=9> */
[----:B------:R-:W-:Y:S02]  /*0ee0*/  FADD.FTZ R172, -R172, R39 ;  /* 0x00000027acac7221 */ /* 0x000fe40000010100 */
[----:B------:R-:W-:Y:S02]  /*0ef0*/  FMUL.FTZ R128, R101, R134 ;  /* 0x0000008665807220 */ /* 0x000fe40000410000 */
[----:B------:R-:W-:Y:S02]  /*0f00*/  FADD.FTZ R21, R22, R41 ;  /* 0x0000002916157221 */ /* 0x000fe40000010000 */
[----:B------:R-:W-:Y:S02]  /*0f10*/  FMUL.FTZ R39, R125, R28 ;  /* 0x0000001c7d277220 */ /* 0x000fe40000410000 */
[----:B------:R-:W-:Y:S01]  /*0f20*/  FFMA.FTZ R20, R36, R41, R20 ;  /* 0x0000002924147223 */ /* 0x000fe20000010014 */
[--C-:B------:R-:W-:Y:S01]  /*0f30*/  PRMT R170, RZ, 0x5410, R43.reuse ;  /* 0x00005410ffaa7816 */ /* 0x100fe2000000002b */
[----:B------:R-:W-:Y:S01]  /*0f40*/  FMUL.FTZ R130, R102, R27 ;  /* 0x0000001b66827220 */ /* 0x000fe20000410000 */
[----:B------:R-:W-:Y:S01]  /*0f50*/  PRMT R161, RZ, 0x7610, R43 ;  /* 0x00007610ffa17816 */ /* 0x000fe2000000002b */
[----:B------:R-:W-:-:S02]  /*0f60*/  FADD.FTZ R21, R21, R128 ;  /* 0x0000008015157221 */ /* 0x000fc40000010000 */
[C---:B------:R-:W-:Y:S02]  /*0f70*/  FMUL.FTZ R43, R125.reuse, R30 ;  /* 0x0000001e7d2b7220 */ /* 0x040fe40000410000 */
[----:B------:R-:W-:Y:S02]  /*0f80*/  FMUL.FTZ R135, R125, R144 ;  /* 0x000000907d877220 */ /* 0x000fe40000410000 */
[----:B------:R-:W-:Y:S02]  /*0f90*/  FFMA.FTZ R20, R39, R128, R20 ;  /* 0x0000008027147223 */ /* 0x000fe40000010014 */
[----:B------:R-:W-:Y:S02]  /*0fa0*/  FMUL.FTZ R129, R125, R132 ;  /* 0x000000847d817220 */ /* 0x000fe40000410000 */
[----:B------:R-:W-:Y:S02]  /*0fb0*/  FADD.FTZ R85, R134, R85 ;  /* 0x0000005586557221 */ /* 0x000fe40000010000 */
[----:B------:R-:W-:-:S02]  /*0fc0*/  FFMA.FTZ R72, R39, R134, R72 ;  /* 0x0000008627487223 */ /* 0x000fc40000010048 */
[----:B------:R-:W-:Y:S02]  /*0fd0*/  FMUL.FTZ R132, R125, R136 ;  /* 0x000000887d847220 */ /* 0x000fe40000410000 */
[----:B------:R-:W-:Y:S02]  /*0fe0*/  FMUL.FTZ R134, R103, R29 ;  /* 0x0000001d67867220 */ /* 0x000fe40000410000 */
[----:B------:R-:W-:Y:S02]  /*0ff0*/  FMUL.FTZ R139, R125, R140 ;  /* 0x0000008c7d8b7220 */ /* 0x000fe40000410000 */
[----:B------:R-:W-:Y:S02]  /*1000*/  FADD.FTZ R21, R21, R130 ;  /* 0x0000008215157221 */ /* 0x000fe40000010000 */
[----:B------:R-:W-:Y:S02]  /*1010*/  FADD.FTZ R86, R145, R86 ;  /* 0x0000005691567221 */ /* 0x000fe40000010000 */
[----:B------:R-:W-:-:S02]  /*1020*/  FFMA.FTZ R56, R135, R145, R56 ;  /* 0x0000009187387223 */ /* 0x000fc40000010038 */
[----:B------:R-:W-:Y:S02]  /*1030*/  FMUL.FTZ R140, R108, R145 ;  /* 0x000000916c8c7220 */ /* 0x000fe40000410000 */
[----:B------:R-:W-:Y:S02]  /*1040*/  FFMA.FTZ R22, R43, R130, R20 ;  /* 0x000000822b167223 */ /* 0x000fe40000010014 */
[----:B------:R-:W-:Y:S02]  /*1050*/  FMUL.FTZ R145, R125, R150 ;  /* 0x000000967d917220 */ /* 0x000fe40000410000 */
[----:B------:R-:W-:Y:S02]  /*1060*/  FADD.FTZ R75, R137, R75 ;  /* 0x0000004b894b7221 */ /* 0x000fe40000010000 */
[----:B------:R-:W-:Y:S02]  /*1070*/  FMUL.FTZ R138, R125, R138 ;  /* 0x0000008a7d8a7220 */ /* 0x000fe40000410000 */
[----:B------:R-:W-:-:S02]  /*1080*/  FFMA.FTZ R77, R132, R137, R77 ;  /* 0x00000089844d7223 */ /* 0x000fc4000001004d */
[----:B------:R-:W-:Y:S02]  /*1090*/  FMUL.FTZ R137, R104, R137 ;  /* 0x0000008968897220 */ /* 0x000fe40000410000 */
[----:B------:R-:W-:Y:S02]  /*10a0*/  FADD.FTZ R20, R21, R134 ;  /* 0x0000008615147221 */ /* 0x000fe40000010000 */
[----:B------:R-:W-:Y:S02]  /*10b0*/  FMUL.FTZ R144, R125, R146 ;  /* 0x000000927d907220 */ /* 0x000fe40000410000 */
[----:B------:R-:W-:Y:S02]  /*10c0*/  FFMA.FTZ R21, R129, R134, R22 ;  /* 0x0000008681157223 */ /* 0x000fe40000010016 */
[----:B------:R-:W-:Y:S02]  /*10d0*/  FADD.FTZ R67, R149, R67 ;  /* 0x0000004395437221 */ /* 0x000fe40000010000 */
[----:B------:R-:W-:-:S02]  /*10e0*/  FFMA.FTZ R54, R145, R149, R54 ;  /* 0x0000009591367223 */ /* 0x000fc40000010036 */
[----:B------:R-:W-:Y:S02]  /*10f0*/  FMUL.FTZ R146, R110, R149 ;  /* 0x000000956e927220 */ /* 0x000fe40000410000 */
[----:B------:R-:W-:Y:S02]  /*1100*/  FADD.FTZ R60, R141, R60 ;  /* 0x0000003c8d3c7221 */ /* 0x000fe40000010000 */
[-C--:B------:R-:W-:Y:S02]  /*1110*/  FFMA.FTZ R83, R138, R141.reuse, R83 ;  /* 0x0000008d8a537223 */ /* 0x080fe40000010053 */
[----:B------:R-:W-:Y:S02]  /*1120*/  FMUL.FTZ R149, R125, R156 ;  /* 0x0000009c7d957220 */ /* 0x000fe40000410000 */
[----:B------:R-:W-:Y:S02]  /*1130*/  FMUL.FTZ R141, R105, R141 ;  /* 0x0000008d698d7220 */ /* 0x000fe40000410000 */
[----:B------:R-:W-:-:S02]  /*1140*/  FADD.FTZ R20, R20, R137 ;  /* 0x0000008914147221 */ /* 0x000fc40000010000 */
[----:B------:R-:W-:Y:S02]  /*1150*/  FFMA.FTZ R21, R132, R137, R21 ;  /* 0x0000008984157223 */ /* 0x000fe40000010015 */
[----:B------:R-:W-:Y:S02]  /*1160*/  FMUL.FTZ R133, R125, R142 ;  /* 0x0000008e7d857220 */ /* 0x000fe40000410000 */
[----:B------:R-:W-:Y:S02]  /*1170*/  FADD.FTZ R84, R23, R84 ;  /* 0x0000005417547221 */ /* 0x000fe40000010000 */
[-C--:B------:R-:W-:Y:S02]  /*1180*/  FFMA.FTZ R52, R149, R23.reuse, R52 ;  /* 0x0000001795347223 */ /* 0x080fe40000010034 */
[----:B------:R-:W-:Y:S02]  /*1190*/  FMUL.FTZ R150, R114, R23 ;  /* 0x0000001772967220 */ /* 0x000fe40000410000 */
[----:B------:R-:W-:-:S02]  /*11a0*/  FMUL.FTZ R142, R106, R31 ;  /* 0x0000001f6a8e7220 */ /* 0x000fc40000410000 */
[----:B------:R-:W-:Y:S02]  /*11b0*/  FADD.FTZ R23, R20, R141 ;  /* 0x0000008d14177221 */ /* 0x000fe40000010000 */
[----:B------:R-:W-:Y:S02]  /*11c0*/  FFMA.FTZ R21, R138, R141, R21 ;  /* 0x0000008d8a157223 */ /* 0x000fe40000010015 */
[----:B------:R-:W-:Y:S02]  /*11d0*/  FMUL.FTZ R136, R107, R143 ;  /* 0x0000008f6b887220 */ /* 0x000fe40000410000 */
[----:B------:R-:W-:Y:S02]  /*11e0*/  FADD.FTZ R23, R23, R142 ;  /* 0x0000008e17177221 */ /* 0x000fe40000010000 */
[----:B------:R-:W-:Y:S02]  /*11f0*/  FFMA.FTZ R21, R139, R142, R21 ;  /* 0x0000008e8b157223 */ /* 0x000fe40000010015 */
[----:B------:R-:W-:-:S02]  /*1200*/  FADD.FTZ R23, R23, R136 ;  /* 0x0000008817177221 */ /* 0x000fc40000010000 */
[----:B------:R-:W-:Y:S02]  /*1210*/  FFMA.FTZ R21, R133, R136, R21 ;  /* 0x0000008885157223 */ /* 0x000fe40000010015 */
[----:B------:R-:W-:Y:S02]  /*1220*/  FADD.FTZ R70, R143, R70 ;  /* 0x000000468f467221 */ /* 0x000fe40000010000 */
[----:B------:R-:W-:Y:S02]  /*1230*/  FFMA.FTZ R58, R133, R143, R58 ;  /* 0x0000008f853a7223 */ /* 0x000fe4000001003a */
[----:B------:R-:W-:Y:S02]  /*1240*/  FMUL.FTZ R143, R109, R148 ;  /* 0x000000946d8f7220 */ /* 0x000fe40000410000 */
[----:B------:R-:W-:Y:S02]  /*1250*/  FADD.FTZ R20, R23, R140 ;  /* 0x0000008c17147221 */ /* 0x000fe40000010000 */
[----:B------:R-:W-:-:S02]  /*1260*/  FFMA.FTZ R21, R135, R140, R21 ;  /* 0x0000008c87157223 */ /* 0x000fc40000010015 */
        /* <DEDUP_REMOVED lines=61> */
[----:B------:R-:W-:Y:S01]  /*1640*/  FFMA.FTZ R27, R162, R161, R20 ;  /* 0x000000a1a21b7223 */ /* 0x000fe20000010014 */
[----:B------:R-:W-:Y:S05]  /*1650*/  BRA.DIV ~URZ, `(.L_x_457) ;  /* 0x00001ac27f007947 */ /* 0x000fea000b800000 */
[----:B------:R0:W1:Y:S02]  /*1660*/  SHFL.DOWN PT, R22, R25, 0x10, 0x1f ;  /* 0x0a001f0019167f89 */ /* 0x00006400000e0000 */
.L_x_461:
        /* <DEDUP_REMOVED lines=18> */
.L_x_462:
[----:B------:R-:W-:Y:S01]  /*1790*/  LOP3.LUT P2, RZ, R126, 0xff, RZ, 0xc0, !PT ;  /* 0x000000ff7eff7812 */ /* 0x000fe2000784c0ff */
[----:B-1----:R-:W-:Y:S01]  /*17a0*/  FADD.FTZ R29, R20, R27 ;  /* 0x0000001b141d7221 */ /* 0x002fe20000010000 */
[----:B------:R-:W-:Y:S01]  /*17b0*/  PLOP3.LUT P0, PT, PT, PT, PT, 0x80, 0x0 ;  /* 0x000000000000781c */ /* 0x000fe20003f0f070 */
[----:B--2---:R-:W-:Y:S01]  /*17c0*/  FADD.FTZ R28, R28, R25 ;  /* 0x000000191c1c7221 */ /* 0x004fe20000010000 */
[----:B------:R-:W-:Y:S01]  /*17d0*/  @!P3 PLOP3.LUT P0, PT, P2, PT, PT, 0x80, 0x0 ;  /* 0x000000000000b81c */ /* 0x000fe2000170f070 */
[----:B------:R-:W-:Y:S01]  /*17e0*/  ULDC.U8 UR6, c[0x0][0x1f0] ;  /* 0x00007c0000067ab9 */ /* 0x000fe20000000000 */
[----:B------:R-:W-:Y:S02]  /*17f0*/  SHF.R.U32.HI R20, RZ, 0x5, R0 ;  /* 0x00000005ff147819 */ /* 0x000fe40000011600 */
[----:B-----5:R-:W-:Y:S02]  /*1800*/  LOP3.LUT P4, RZ, R46, 0xff00, RZ, 0xc0, !PT ;  /* 0x0000ff002eff7812 */ /* 0x020fe4000788c0ff */
[----:B------:R-:W-:-:S02]  /*1810*/  @!P3 LOP3.LUT R21, R20, 0x7fffff8, RZ, 0xc0, !PT ;  /* 0x07fffff81415b812 */ /* 0x000fc400078ec0ff */
[----:B------:R-:W-:Y:S02]  /*1820*/  LOP3.LUT P5, RZ, R46, 0xff000000, RZ, 0xc0, !PT ;  /* 0xff0000002eff7812 */ /* 0x000fe400078ac0ff */
[----:B------:R-:W-:Y:S02]  /*1830*/  LOP3.LUT P6, RZ, R47, 0xff, RZ, 0xc0, !PT ;  /* 0x000000ff2fff7812 */ /* 0x000fe400078cc0ff */
[----:B------:R-:W-:Y:S02]  /*1840*/  IADD3 R92, R92, c[0x0][0x160], RZ ;  /* 0x000058005c5c7a10 */ /* 0x000fe40007ffe0ff */
[----:B------:R-:W-:Y:S02]  /*1850*/  @!P0 IADD3 R21, R21, 0x8, RZ ;  /* 0x0000000815158810 */ /* 0x000fe40007ffe0ff */
[----:B------:R-:W-:Y:S01]  /*1860*/  ISETP.NE.AND P0, PT, RZ, UR6, PT ;  /* 0x00000006ff007c0c */ /* 0x000fe2000bf05270 */
[----:B------:R-:W-:Y:S01]  /*1870*/  WARPSYNC 0xffffffff ;  /* 0xffffffff00007948 */ /* 0x000fe20003800000 */
[----:B------:R-:W-:-:S02]  /*1880*/  @!P3 LOP3.LUT R30, R21, 0x7, R20, 0xf8, !PT ;  /* 0x00000007151eb812 */ /* 0x000fc400078ef814 */
[----:B------:R-:W-:-:S03]  /*1890*/  LOP3.LUT R20, R20, 0x7fffff8, RZ, 0xc0, !PT ;  /* 0x07fffff814147812 */ /* 0x000fc600078ec0ff */
[----:B------:R-:W-:Y:S01]  /*18a0*/  @!P3 STS.64 [R30.X8+0x6000], R28 ;  /* 0x0060001c1e00b388 */ /* 0x000fe20000008a00 */
[----:B------:R-:W-:-:S04]  /*18b0*/  @!P2 IADD3 R20, R20, 0x8, RZ ;  /* 0x000000081414a810 */ /* 0x000fc80007ffe0ff */
[----:B------:R-:W-:Y:S01]  /*18c0*/  SHF.L.U32 R126, R20, 0x3, RZ ;  /* 0x00000003147e7819 */ /* 0x000fe200000006ff */
[----:B------:R-:W-:Y:S06]  /*18d0*/  BAR.SYNC.DEFER_BLOCKING 0x0 ;  /* 0x0000000000007b1d */ /* 0x000fec0000010000 */
[----:B0-----:R-:W0:Y:S04]  /*18e0*/  LDS.128 R24, [R126+0x6000] ;  /* 0x006000007e187984 */ /* 0x001e280000000c00 */
[----:B------:R-:W1:Y:S01]  /*18f0*/  LDS.128 R20, [R126+0x6010] ;  /* 0x006010007e147984 */ /* 0x000e620000000c00 */
[----:B0-----:R-:W-:-:S02]  /*1900*/  FADD.FTZ R31, RZ, R24 ;  /* 0x00000018ff1f7221 */ /* 0x001fc40000010000 */
[----:B------:R-:W-:Y:S02]  /*1910*/  FADD.FTZ R24, RZ, R25 ;  /* 0x00000019ff187221 */ /* 0x000fe40000010000 */
[----:B------:R-:W-:Y:S02]  /*1920*/  FADD.FTZ R31, R26, R31 ;  /* 0x0000001f1a1f7221 */ /* 0x000fe40000010000 */
[----:B------:R-:W-:Y:S02]  /*1930*/  FADD.FTZ R24, R27, R24 ;  /* 0x000000181b187221 */ /* 0x000fe40000010000 */
[----:B-1----:R-:W-:Y:S02]  /*1940*/  FADD.FTZ R31, R31, R20 ;  /* 0x000000141f1f7221 */ /* 0x002fe40000010000 */
[----:B------:R-:W-:Y:S02]  /*1950*/  FADD.FTZ R20, R24, R21 ;  /* 0x0000001518147221 */ /* 0x000fe40000010000 */
[----:B------:R-:W0:Y:S01]  /*1960*/  LDS.128 R24, [R126+0x6020] ;  /* 0x006020007e187984 */ /* 0x000e220000000c00 */
[----:B------:R-:W-:-:S02]  /*1970*/  FADD.FTZ R21, R22, R31 ;  /* 0x0000001f16157221 */ /* 0x000fc40000010000 */
[----:B------:R-:W-:Y:S01]  /*1980*/  FADD.FTZ R20, R23, R20 ;  /* 0x0000001417147221 */ /* 0x000fe20000010000 */
[----:B------:R-:W1:Y:S01]  /*1990*/  LDS.128 R28, [R126+0x6030] ;  /* 0x006030007e1c7984 */ /* 0x000e620000000c00 */
[----:B0-----:R-:W-:Y:S02]  /*19a0*/  FADD.FTZ R21, R21, R24 ;  /* 0x0000001815157221 */ /* 0x001fe40000010000 */
[----:B------:R-:W-:Y:S02]  /*19b0*/  FADD.FTZ R20, R20, R25 ;  /* 0x0000001914147221 */ /* 0x000fe40000010000 */
[----:B------:R-:W-:Y:S01]  /*19c0*/  FADD.FTZ R21, R26, R21 ;  /* 0x000000151a157221 */ /* 0x000fe20000010000 */
[----:B------:R-:W-:Y:S01]  /*19d0*/  MOV R26, R44 ;  /* 0x0000002c001a7202 */ /* 0x000fe20000000f00 */
[----:B------:R-:W-:Y:S02]  /*19e0*/  FADD.FTZ R20, R27, R20 ;  /* 0x000000141b147221 */ /* 0x000fe40000010000 */
[----:B-1----:R-:W-:Y:S01]  /*19f0*/  FADD.FTZ R21, R21, R28 ;  /* 0x0000001c15157221 */ /* 0x002fe20000010000 */
[----:B------:R-:W-:Y:S01]  /*1a00*/  @P1 PRMT R28, RZ, 0x7610, R9 ;  /* 0x00007610ff1c1816 */ /* 0x000fe20000000009 */
[----:B------:R-:W-:-:S02]  /*1a10*/  FADD.FTZ R20, R20, R29 ;  /* 0x0000001d14147221 */ /* 0x000fc40000010000 */
[----:B------:R-:W-:Y:S02]  /*1a20*/  FADD.FTZ R21, R30, R21 ;  /* 0x000000151e157221 */ /* 0x000fe40000010000 */
[----:B------:R-:W-:Y:S02]  /*1a30*/  FADD.FTZ R20, R31, R20 ;  /* 0x000000141f147221 */ /* 0x000fe40000010000 */
[----:B------:R-:W-:Y:S02]  /*1a40*/  FMUL.FTZ R21, R21, c[0x0][0x1e0] ;  /* 0x0000780015157a20 */ /* 0x000fe40000410000 */
[----:B------:R-:W-:Y:S01]  /*1a50*/  FMUL.FTZ R163, R20, c[0x0][0x1e0] ;  /* 0x0000780014a37a20 */ /* 0x000fe20000410000 */
[----:B------:R-:W-:Y:S02]  /*1a60*/  MOV R20, R46 ;  /* 0x0000002e00147202 */ /* 0x000fe40000000f00 */
[----:B------:R-:W-:Y:S02]  /*1a70*/  FSEL R126, R21, RZ, !P0 ;  /* 0x000000ff157e7208 */ /* 0x000fe40004000000 */
[----:B------:R-:W-:-:S02]  /*1a80*/  LOP3.LUT P3, RZ, R20, 0xff, RZ, 0xc0, !PT ;  /* 0x000000ff14ff7812 */ /* 0x000fc4000786c0ff */
[----:B------:R-:W-:Y:S01]  /*1a90*/  @P1 PRMT R20, RZ, 0x5410, R4 ;  /* 0x00005410ff141816 */ /* 0x000fe20000000004 */
[-CC-:B------:R-:W-:Y:S01]  /*1aa0*/  FFMA.FTZ R34, R34, R163.reuse, R126.reuse ;  /* 0x000000a322227223 */ /* 0x180fe2000001007e */
[----:B------:R-:W-:Y:S01]  /*1ab0*/  LOP3.LUT P0, RZ, R46, 0xff0000, RZ, 0xc0, !PT ;  /* 0x00ff00002eff7812 */ /* 0x000fe2000780c0ff */
[-C--:B------:R-:W-:Y:S02]  /*1ac0*/  FFMA.FTZ R33, R33, R163.reuse, R126 ;  /* 0x000000a321217223 */ /* 0x080fe4000001007e */
[----:B------:R-:W-:Y:S02]  /*1ad0*/  FADD.FTZ R34, R35, -R34 ;  /* 0x8000002223227221 */ /* 0x000fe40000010000 */
[----:B------:R-:W-:Y:S02]  /*1ae0*/  FADD.FTZ R40, R40, -R33 ;  /* 0x8000002128287221 */ /* 0x000fe40000010000 */
[----:B------:R-:W-:Y:S02]  /*1af0*/  FMUL.FTZ R21, R125, R34 ;  /* 0x000000227d157220 */ /* 0x000fe40000410000 */
[----:B------:R-:W-:-:S02]  /*1b00*/  FFMA.FTZ R38, R38, R163, R126 ;  /* 0x000000a326267223 */ /* 0x000fc4000001007e */
        /* <DEDUP_REMOVED lines=9> */
[----:B------:R-:W-:Y:S01]  /*1ba0*/  @P1 FADD.FTZ R27, R27, R20 ;  /* 0x000000141b1b1221 */ /* 0x000fe20000010000 */
[----:B------:R-:W-:Y:S01]  /*1bb0*/  @P1 PRMT R20, RZ, 0x7610, R5 ;  /* 0x00007610ff141816 */ /* 0x000fe20000000005 */
[----:B------:R-:W-:Y:S02]  /*1bc0*/  FMUL.FTZ R22, R23, R124 ;  /* 0x0000007c17167220 */ /* 0x000fe40000410000 */
[----:B------:R-:W-:Y:S02]  /*1bd0*/  FMUL.FTZ R29, R125, R42 ;  /* 0x0000002a7d1d7220 */ /* 0x000fe40000410000 */
[----:B------:R-:W-:Y:S02]  /*1be0*/  FMUL.FTZ R22, R22, c[0x0][0x1e8] ;  /* 0x00007a0016167a20 */ /* 0x000fe40000410000 */
[----:B------:R-:W-:-:S02]  /*1bf0*/  @P1 FADD.FTZ R29, R29, R20 ;  /* 0x000000141d1d1221 */ /* 0x000fc40000010000 */
[-CC-:B------:R-:W-:Y:S01]  /*1c00*/  FFMA.FTZ R32, R32, R163.reuse, R126.reuse ;  /* 0x000000a320207223 */ /* 0x180fe2000001007e */
[----:B------:R-:W-:Y:S01]  /*1c10*/  FSEL R25, R22, RZ, P4 ;  /* 0x000000ff16197208 */ /* 0x000fe20002000000 */
[----:B------:R-:W-:Y:S01]  /*1c20*/  FMUL.FTZ R22, R29, R124 ;  /* 0x0000007c1d167220 */ /* 0x000fe20000410000 */
[----:B------:R-:W-:Y:S01]  /*1c30*/  LOP3.LUT P4, RZ, R47, 0xff0000, RZ, 0xc0, !PT ;  /* 0x00ff00002fff7812 */ /* 0x000fe2000788c0ff */
[-C--:B------:R-:W-:Y:S02]  /*1c40*/  FFMA.FTZ R39, R39, R163.reuse, R126 ;  /* 0x000000a327277223 */ /* 0x080fe4000001007e */
[----:B------:R-:W-:Y:S02]  /*1c50*/  FMUL.FTZ R22, R22, c[0x0][0x1e8] ;  /* 0x00007a0016167a20 */ /* 0x000fe40000410000 */
[----:B------:R-:W-:Y:S02]  /*1c60*/  FADD.FTZ R32, R37, -R32 ;  /* 0x8000002025207221 */ /* 0x000fe40000010000 */
[----:B------:R-:W-:Y:S01]  /*1c70*/  FFMA.FTZ R36, R36, R163, R126 ;  /* 0x000000a324247223 */ /* 0x000fe2000001007e */
[----:B------:R-:W-:Y:S01]  /*1c80*/  FSEL R31, R22, RZ, P5 ;  /* 0x000000ff161f7208 */ /* 0x000fe20002800000 */
[----:B------:R-:W-:Y:S01]  /*1c90*/  FADD.FTZ R128, R128, -R39 ;  /* 0x8000002780807221 */ /* 0x000fe20000010000 */
[----:B------:R-:W-:Y:S01]  /*1ca0*/  @P1 PRMT R22, RZ, 0x5410, R6 ;  /* 0x00005410ff161816 */ /* 0x000fe20000000006 */
[----:B------:R-:W-:Y:S01]  /*1cb0*/  FMUL.FTZ R39, R125, R32 ;  /* 0x000000207d277220 */ /* 0x000fe20000410000 */
[----:B------:R-:W-:Y:S01]  /*1cc0*/  LOP3.LUT P5, RZ, R26, 0xff, RZ, 0xc0, !PT ;  /* 0x000000ff1aff7812 */ /* 0x000fe200078ac0ff */
[-C--:B------:R-:W-:Y:S01]  /*1cd0*/  FMUL.FTZ R20, R21, R124.reuse ;  /* 0x0000007c15147220 */ /* 0x080fe20000410000 */
[----:B------:R-:W-:Y:S01]  /*1ce0*/  @P1 PRMT R26, RZ, 0x5410, R9 ;  /* 0x00005410ff1a1816 */ /* 0x000fe20000000009 */
[----:B------:R-:W-:-:S02]  /*1cf0*/  FMUL.FTZ R24, R27, R124 ;  /* 0x0000007c1b187220 */ /* 0x000fc40000410000 */
[-C--:B------:R-:W-:Y:S02]  /*1d00*/  FFMA.FTZ R43, R43, R163.reuse, R126 ;  /* 0x000000a32b2b7223 */ /* 0x080fe4000001007e */
[----:B------:R-:W-:Y:S02]  /*1d10*/  FADD.FTZ R36, R41, -R36 ;  /* 0x8000002429247221 */ /* 0x000fe40000010000 */
[----:B------:R-:W-:Y:S01]  /*1d20*/  @P1 FADD.FTZ R39, R39, R22 ;  /* 0x0000001627271221 */ /* 0x000fe20000010000 */
[----:B------:R-:W-:Y:S01]  /*1d30*/  @P1 PRMT R22, RZ, 0x7610, R6 ;  /* 0x00007610ff161816 */ /* 0x000fe20000000006 */
[----:B------:R-:W-:Y:S02]  /*1d40*/  FMUL.FTZ R20, R20, c[0x0][0x1e8] ;  /* 0x00007a0014147a20 */ /* 0x000fe40000410000 */
[----:B------:R-:W-:Y:S02]  /*1d50*/  FMUL.FTZ R24, R24, c[0x0][0x1e8] ;  /* 0x00007a0018187a20 */ /* 0x000fe40000410000 */
[----:B------:R-:W-:Y:S01]  /*1d60*/  FADD.FTZ R130, R130, -R43 ;  /* 0x8000002b82827221 */ /* 0x000fe20000010000 */
[----:B------:R-:W-:Y:S01]  /*1d70*/  FSEL R20, R20, RZ, P3 ;  /* 0x000000ff14147208 */ /* 0x000fe20001800000 */
[----:B------:R-:W-:Y:S01]  /*1d80*/  FMUL.FTZ R43, R125, R36 ;  /* 0x000000247d2b7220 */ /* 0x000fe20000410000 */
[----:B------:R-:W-:Y:S01]  /*1d90*/  FSEL R24, R24, RZ, P0 ;  /* 0x000000ff18187208 */ /* 0x000fe20000000000 */
[----:B------:R-:W-:Y:S01]  /*1da0*/  FFMA.FTZ R129, R129, R163, R126 ;  /* 0x000000a381817223 */ /* 0x000fe2000001007e */
[----:B------:R-:W-:Y:S01]  /*1db0*/  LOP3.LUT P3, RZ, R47, 0xff00, RZ, 0xc0, !PT ;  /* 0x0000ff002fff7812 */ /* 0x000fe2000786c0ff */
[----:B------:R-:W-:Y:S01]  /*1dc0*/  @P1 FADD.FTZ R43, R43, R22 ;  /* 0x000000162b2b1221 */ /* 0x000fe20000010000 */
[----:B------:R-:W-:Y:S01]  /*1dd0*/  LOP3.LUT P0, RZ, R47, 0xff000000, RZ, 0xc0, !PT ;  /* 0xff0000002fff7812 */ /* 0x000fe2000780c0ff */
[C---:B------:R-:W-:Y:S01]  /*1de0*/  FMUL.FTZ R47, R125.reuse, R128 ;  /* 0x000000807d2f7220 */ /* 0x040fe20000410000 */
[----:B------:R-:W-:Y:S01]  /*1df0*/  @P1 PRMT R22, RZ, 0x5410, R7 ;  /* 0x00005410ff161816 */ /* 0x000fe20000000007 */
[----:B------:R-:W-:Y:S01]  /*1e00*/  FMUL.FTZ R127, R125, R130 ;  /* 0x000000827d7f7220 */ /* 0x000fe20000410000 */
[----:B------:R-:W-:Y:S01]  /*1e10*/  F2FP.BF16.PACK_AB R20, R25, R20 ;  /* 0x000000141914723e */ /* 0x000fe200000010ff */
[----:B------:R-:W-:-:S02]  /*1e20*/  FADD.FTZ R134, R134, -R129 ;  /* 0x8000008186867221 */ /* 0x000fc40000010000 */
[----:B------:R-:W-:Y:S01]  /*1e30*/  @P1 FADD.FTZ R47, R47, R22 ;  /* 0x000000162f2f1221 */ /* 0x000fe20000010000 */
[----:B------:R-:W-:Y:S01]  /*1e40*/  @P1 PRMT R22, RZ, 0x7610, R7 ;  /* 0x00007610ff161816 */ /* 0x000fe20000000007 */
[-C--:B------:R-:W-:Y:S02]  /*1e50*/  FFMA.FTZ R132, R132, R163.reuse, R126 ;  /* 0x000000a384847223 */ /* 0x080fe4000001007e */
[----:B------:R-:W-:Y:S02]  /*1e60*/  FMUL.FTZ R33, R125, R134 ;  /* 0x000000867d217220 */ /* 0x000fe40000410000 */
[----:B------:R-:W-:Y:S01]  /*1e70*/  @P1 FADD.FTZ R127, R127, R22 ;  /* 0x000000167f7f1221 */ /* 0x000fe20000010000 */
[----:B------:R-:W-:Y:S01]  /*1e80*/  @P1 PRMT R22, RZ, 0x5410, R8 ;  /* 0x00005410ff161816 */ /* 0x000fe20000000008 */
[----:B------:R-:W-:Y:S02]  /*1e90*/  FADD.FTZ R132, R137, -R132 ;  /* 0x8000008489847221 */ /* 0x000fe40000010000 */
[----:B------:R-:W-:-:S02]  /*1ea0*/  FFMA.FTZ R138, R138, R163, R126 ;  /* 0x000000a38a8a7223 */ /* 0x000fc4000001007e */
[----:B------:R-:W-:Y:S01]  /*1eb0*/  @P1 FADD.FTZ R33, R33, R22 ;  /* 0x0000001621211221 */ /* 0x000fe20000010000 */
[----:B------:R-:W-:Y:S01]  /*1ec0*/  @P1 PRMT R22, RZ, 0x7610, R8 ;  /* 0x00007610ff161816 */ /* 0x000fe20000000008 */
[----:B------:R-:W-:Y:S02]  /*1ed0*/  FMUL.FTZ R35, R125, R132 ;  /* 0x000000847d237220 */ /* 0x000fe40000410000 */
[----:B------:R-:W-:Y:S02]  /*1ee0*/  FFMA.FTZ R139, R139, R163, R126 ;  /* 0x000000a38b8b7223 */ /* 0x000fe4000001007e */
[----:B------:R-:W-:Y:S02]  /*1ef0*/  @P1 FADD.FTZ R35, R35, R22 ;  /* 0x0000001623231221 */ /* 0x000fe40000010000 */
[----:B------:R-:W-:Y:S02]  /*1f00*/  FMUL.FTZ R22, R39, R124 ;  /* 0x0000007c27167220 */ /* 0x000fe40000410000 */
[----:B------:R-:W-:-:S02]  /*1f10*/  FADD.FTZ R138, R141, -R138 ;  /* 0x8000008a8d8a7221 */ /* 0x000fc40000010000 */
[----:B------:R-:W-:Y:S02]  /*1f20*/  FADD.FTZ R142, R142, -R139 ;  /* 0x8000008b8e8e7221 */ /* 0x000fe40000010000 */
[----:B------:R-:W-:Y:S02]  /*1f30*/  FMUL.FTZ R22, R22, c[0x0][0x1e8] ;  /* 0x00007a0016167a20 */ /* 0x000fe40000410000 */
[C---:B------:R-:W-:Y:S02]  /*1f40*/  FMUL.FTZ R37, R125.reuse, R138 ;  /* 0x0000008a7d257220 */ /* 0x040fe40000410000 */
[----:B------:R-:W-:Y:S01]  /*1f50*/  FMUL.FTZ R41, R125, R142 ;  /* 0x0000008e7d297220 */ /* 0x000fe20000410000 */
[----:B------:R-:W-:Y:S01]  /*1f60*/  FSEL R32, R22, RZ, P6 ;  /* 0x000000ff16207208 */ /* 0x000fe20003000000 */
[----:B------:R-:W-:Y:S01]  /*1f70*/  @P1 FADD.FTZ R37, R37, R26 ;  /* 0x0000001a25251221 */ /* 0x000fe20000010000 */
[----:B------:R-:W-:Y:S01]  /*1f80*/  LOP3.LUT P6, RZ, R44, 0xff00, RZ, 0xc0, !PT ;  /* 0x0000ff002cff7812 */ /* 0x000fe200078cc0ff */
[----:B------:R-:W-:-:S02]  /*1f90*/  @P1 FADD.FTZ R41, R41, R28 ;  /* 0x0000001c29291221 */ /* 0x000fc40000010000 */
[-C--:B------:R-:W-:Y:S02]  /*1fa0*/  FMUL.FTZ R26, R43, R124.reuse ;  /* 0x0000007c2b1a7220 */ /* 0x080fe40000410000 */
[-C--:B------:R-:W-:Y:S02]  /*1fb0*/  FMUL.FTZ R28, R47, R124.reuse ;  /* 0x0000007c2f1c7220 */ /* 0x080fe40000410000 */
[-C--:B------:R-:W-:Y:S02]  /*1fc0*/  FMUL.FTZ R22, R127, R124.reuse ;  /* 0x0000007c7f167220 */ /* 0x080fe40000410000 */
[----:B------:R-:W-:Y:S02]  /*1fd0*/  FMUL.FTZ R26, R26, c[0x0][0x1e8] ;  /* 0x00007a001a1a7a20 */ /* 0x000fe40000410000 */
[----:B------:R-:W-:Y:S02]  /*1fe0*/  FMUL.FTZ R28, R28, c[0x0][0x1e8] ;  /* 0x00007a001c1c7a20 */ /* 0x000fe40000410000 */
[----:B------:R-:W-:Y:S01]  /*1ff0*/  FMUL.FTZ R22, R22, c[0x0][0x1e8] ;  /* 0x00007a0016167a20 */ /* 0x000fe20000410000 */
[----:B------:R-:W-:Y:S01]  /*2000*/  FSEL R165, R26, RZ, P3 ;  /* 0x000000ff1aa57208 */ /* 0x000fe20001800000 */
[-C--:B------:R-:W-:Y:S01]  /*2010*/  FMUL.FTZ R26, R33, R124.reuse ;  /* 0x0000007c211a7220 */ /* 0x080fe20000410000 */
[----:B------:R-:W-:Y:S01]  /*2020*/  FSEL R34, R28, RZ, P4 ;  /* 0x000000ff1c227208 */ /* 0x000fe20002000000 */
[-C--:B------:R-:W-:Y:S01]  /*2030*/  FMUL.FTZ R28, R35, R124.reuse ;  /* 0x0000007c231c7220 */ /* 0x080fe20000410000 */
[----:B------:R-:W-:Y:S01]  /*2040*/  FSEL R167, R22, RZ, P0 ;  /* 0x000000ff16a77208 */ /* 0x000fe20000000000 */
[----:B------:R-:W-:Y:S01]  /*2050*/  FMUL.FTZ R22, R37, R124 ;  /* 0x0000007c25167220 */ /* 0x000fe20000410000 */
[----:B------:R-:W-:Y:S01]  /*2060*/  LOP3.LUT P3, RZ, R44, 0xff0000, RZ, 0xc0, !PT ;  /* 0x00ff00002cff7812 */ /* 0x000fe2000786c0ff */
[----:B------:R-:W-:Y:S01]  /*2070*/  FFMA.FTZ R133, R133, R163, R126 ;  /* 0x000000a385857223 */ /* 0x000fe2000001007e */
[----:B------:R-:W-:Y:S01]  /*2080*/  LOP3.LUT P0, RZ, R45, 0xff, RZ, 0xc0, !PT ;  /* 0x000000ff2dff7812 */ /* 0x000fe2000780c0ff */
[----:B------:R-:W-:Y:S01]  /*2090*/  FMUL.FTZ R26, R26, c[0x0][0x1e8] ;  /* 0x00007a001a1a7a20 */ /* 0x000fe20000410000 */
[----:B------:R-:W-:Y:S01]  /*20a0*/  LOP3.LUT P4, RZ, R44, 0xff000000, RZ, 0xc0, !PT ;  /* 0xff0000002cff7812 */ /* 0x000fe2000788c0ff */
[----:B------:R-:W-:-:S02]  /*20b0*/  FMUL.FTZ R28, R28, c[0x0][0x1e8] ;  /* 0x00007a001c1c7a20 */ /* 0x000fc40000410000 */
[----:B------:R-:W-:Y:S01]  /*20c0*/  FMUL.FTZ R22, R22, c[0x0][0x1e8] ;  /* 0x00007a0016167a20 */ /* 0x000fe20000410000 */
[----:B------:R-:W-:Y:S01]  /*20d0*/  FSEL R36, R26, RZ, P5 ;  /* 0x000000ff1a247208 */ /* 0x000fe20002800000 */
[----:B------:R-:W-:Y:S01]  /*20e0*/  FADD.FTZ R136, R136, -R133 ;  /* 0x8000008588887221 */ /* 0x000fe20000010000 */
[----:B------:R-:W-:Y:S01]  /*20f0*/  FSEL R169, R28, RZ, P6 ;  /* 0x000000ff1ca97208 */ /* 0x000fe20003000000 */
[-CC-:B------:R-:W-:Y:S01]  /*2100*/  FFMA.FTZ R135, R135, R163.reuse, R126.reuse ;  /* 0x000000a387877223 */ /* 0x180fe2000001007e */
[----:B------:R-:W-:Y:S01]  /*2110*/  FSEL R38, R22, RZ, P3 ;  /* 0x000000ff16267208 */ /* 0x000fe20001800000 */
[-C--:B------:R-:W-:Y:S01]  /*2120*/  FFMA.FTZ R144, R144, R163.reuse, R126 ;  /* 0x000000a390907223 */ /* 0x080fe2000001007e */
[C---:B------:R-:W-:Y:S01]  /*2130*/  LOP3.LUT P5, RZ, R45.reuse, 0xff00, RZ, 0xc0, !PT ;  /* 0x0000ff002dff7812 */ /* 0x040fe200078ac0ff */
[----:B------:R-:W-:Y:S01]  /*2140*/  FADD.FTZ R140, R140, -R135 ;  /* 0x800000878c8c7221 */ /* 0x000fe20000010000 */
[----:B------:R-:W-:Y:S01]  /*2150*/  LOP3.LUT P6, RZ, R45, 0xff0000, RZ, 0xc0, !PT ;  /* 0x00ff00002dff7812 */ /* 0x000fe200078cc0ff */
[----:B------:R-:W-:Y:S01]  /*2160*/  FADD.FTZ R144, R143, -R144 ;  /* 0x800000908f907221 */ /* 0x000fe20000010000 */
[----:B------:R-:W-:Y:S01]  /*2170*/  LOP3.LUT P3, RZ, R45, 0xff000000, RZ, 0xc0, !PT ;  /* 0xff0000002dff7812 */ /* 0x000fe2000786c0ff */
[C---:B------:R-:W-:Y:S01]  /*2180*/  FMUL.FTZ R45, R125.reuse, R136 ;  /* 0x000000887d2d7220 */ /* 0x040fe20000410000 */
[----:B------:R-:W-:Y:S01]  /*2190*/  @P1 PRMT R22, RZ, 0x5410, R10 ;  /* 0x00005410ff161816 */ /* 0x000fe2000000000a */
[----:B------:R-:W-:Y:S01]  /*21a0*/  FMUL.FTZ R129, R125, R140 ;  /* 0x0000008c7d817220 */ /* 0x000fe20000410000 */
[----:B------:R-:W-:Y:S01]  /*21b0*/  MOV R26, R2 ;  /* 0x00000002001a7202 */ /* 0x000fe20000000f00 */
[----:B------:R-:W-:-:S02]  /*21c0*/  FFMA.FTZ R145, R145, R163, R126 ;  /* 0x000000a391917223 */ /* 0x000fc4000001007e */
[----:B------:R-:W-:Y:S01]  /*21d0*/  @P1 FADD.FTZ R45, R45, R22 ;  /* 0x000000162d2d1221 */ /* 0x000fe20000010000 */
[----:B------:R-:W-:Y:S01]  /*21e0*/  @P1 PRMT R22, RZ, 0x7610, R10 ;  /* 0x00007610ff161816 */ /* 0x000fe2000000000a */
[----:B------:R-:W-:Y:S02]  /*21f0*/  FMUL.FTZ R131, R125, R144 ;  /* 0x000000907d837220 */ /* 0x000fe40000410000 */
[----:B------:R-:W-:Y:S02]  /*2200*/  FADD.FTZ R146, R146, -R145 ;  /* 0x8000009192927221 */ /* 0x000fe40000010000 */
[----:B------:R-:W-:Y:S01]  /*2210*/  @P1 FADD.FTZ R129, R129, R22 ;  /* 0x0000001681811221 */ /* 0x000fe20000010000 */
[----:B------:R-:W-:Y:S01]  /*2220*/  @P1 PRMT R22, RZ, 0x5410, R11 ;  /* 0x00005410ff161816 */ /* 0x000fe2000000000b */
        /* <DEDUP_REMOVED lines=34> */
[----:B------:R-:W-:Y:S02]  /*2450*/  @P1 FADD.FTZ R145, R145, R22 ;  /* 0x0000001691911221 */ /* 0x000fe40000010000 */
[----:B------:R-:W-:Y:S02]  /*2460*/  FMUL.FTZ R22, R45, R124 ;  /* 0x0000007c2d167220 */ /* 0x000fe40000410000 */
[----:B------:R-:W-:Y:S02]  /*2470*/  FMUL.FTZ R30, R30, c[0x0][0x1e8] ;  /* 0x00007a001e1e7a20 */ /* 0x000fe40000410000 */
[-C--:B------:R-:W-:Y:S02]  /*2480*/  FFMA.FTZ R160, R160, R163.reuse, R126 ;  /* 0x000000a3a0a07223 */ /* 0x080fe4000001007e */
[----:B------:R-:W-:Y:S01]  /*2490*/  FMUL.FTZ R22, R22, c[0x0][0x1e8] ;  /* 0x00007a0016167a20 */ /* 0x000fe20000410000 */
[----:B------:R-:W-:Y:S01]  /*24a0*/  FSEL R171, R30, RZ, P4 ;  /* 0x000000ff1eab7208 */ /* 0x000fe20002000000 */
[----:B------:R-:W-:Y:S01]  /*24b0*/  FADD.FTZ R160, R159, -R160 ;  /* 0x800000a09fa07221 */ /* 0x000fe20000010000 */
[----:B------:R-:W-:Y:S01]  /*24c0*/  LOP3.LUT P4, RZ, R26, 0xff, RZ, 0xc0, !PT ;  /* 0x000000ff1aff7812 */ /* 0x000fe2000788c0ff */
[----:B------:R-:W-:Y:S01]  /*24d0*/  FFMA.FTZ R162, R162, R163, R126 ;  /* 0x000000a3a2a27223 */ /* 0x000fe2000001007e */
[--C-:B------:R-:W-:Y:S01]  /*24e0*/  @P1 PRMT R26, RZ, 0x5410, R15.reuse ;  /* 0x00005410ff1a1816 */ /* 0x100fe2000000000f */
[----:B------:R-:W-:Y:S01]  /*24f0*/  FMUL.FTZ R147, R125, R160 ;  /* 0x000000a07d937220 */ /* 0x000fe20000410000 */
[----:B------:R-:W-:Y:S01]  /*2500*/  FSEL R40, R22, RZ, P0 ;  /* 0x000000ff16287208 */ /* 0x000fe20000000000 */
[-C--:B------:R-:W-:Y:S01]  /*2510*/  FMUL.FTZ R28, R131, R124.reuse ;  /* 0x0000007c831c7220 */ /* 0x080fe20000410000 */
[----:B------:R-:W-:Y:S01]  /*2520*/  ISETP.NE.U32.AND P0, PT, RZ, c[0x0][0x258], PT ;  /* 0x00009600ff007a0c */ /* 0x000fe20003f05070 */
[----:B------:R-:W-:Y:S01]  /*2530*/  @P1 FADD.FTZ R147, R147, R26 ;  /* 0x0000001a93931221 */ /* 0x000fe20000010000 */
[----:B------:R-:W-:Y:S01]  /*2540*/  @P1 PRMT R30, RZ, 0x7610, R15 ;  /* 0x00007610ff1e1816 */ /* 0x000fe2000000000f */
[----:B------:R-:W-:Y:S01]  /*2550*/  FMUL.FTZ R26, R129, R124 ;  /* 0x0000007c811a7220 */ /* 0x000fe20000410000 */
[----:B------:R-:W-:Y:S01]  /*2560*/  ISETP.NE.AND.EX P0, PT, RZ, c[0x0][0x25c], PT, P0 ;  /* 0x00009700ff007a0c */ /* 0x000fe20003f05300 */
[----:B------:R-:W-:Y:S01]  /*2570*/  FADD.FTZ R162, R161, -R162 ;  /* 0x800000a2a1a27221 */ /* 0x000fe20000010000 */
[----:B------:R-:W-:Y:S01]  /*2580*/  HFMA2.MMA R126, -RZ, RZ, 0, 9.5367431640625e-07 ;  /* 0x00000010ff7e7435 */ /* 0x000fe200000001ff */
[----:B------:R-:W-:-:S02]  /*2590*/  FMUL.FTZ R26, R26, c[0x0][0x1e8] ;  /* 0x00007a001a1a7a20 */ /* 0x000fc40000410000 */
[----:B------:R-:W-:Y:S02]  /*25a0*/  FMUL.FTZ R28, R28, c[0x0][0x1e8] ;  /* 0x00007a001c1c7a20 */ /* 0x000fe40000410000 */
[----:B------:R-:W-:Y:S01]  /*25b0*/  FMUL.FTZ R125, R125, R162 ;  /* 0x000000a27d7d7220 */ /* 0x000fe20000410000 */
[----:B------:R-:W-:Y:S01]  /*25c0*/  FSEL R149, R26, RZ, P5 ;  /* 0x000000ff1a957208 */ /* 0x000fe20002800000 */
[-C--:B------:R-:W-:Y:S01]  /*25d0*/  FMUL.FTZ R22, R133, R124.reuse ;  /* 0x0000007c85167220 */ /* 0x080fe20000410000 */
[----:B------:R-:W-:Y:S01]  /*25e0*/  FSEL R42, R28, RZ, P6 ;  /* 0x000000ff1c2a7208 */ /* 0x000fe20003000000 */
[----:B------:R-:W-:Y:S01]  /*25f0*/  @P1 FADD.FTZ R125, R125, R30 ;  /* 0x0000001e7d7d1221 */ /* 0x000fe20000010000 */
[----:B------:R-:W-:Y:S01]  /*2600*/  LOP3.LUT P5, RZ, R2, 0xff0000, RZ, 0xc0, !PT ;  /* 0x00ff000002ff7812 */ /* 0x000fe200078ac0ff */
[-C--:B------:R-:W-:Y:S01]  /*2610*/  FMUL.FTZ R26, R135, R124.reuse ;  /* 0x0000007c871a7220 */ /* 0x080fe20000410000 */
[----:B------:R-:W-:Y:S01]  /*2620*/  @P0 F2FP.BF16.PACK_AB R21, RZ, R21 ;  /* 0x00000015ff15023e */ /* 0x000fe200000010ff */
[-C--:B------:R-:W-:Y:S01]  /*2630*/  FMUL.FTZ R28, R139, R124.reuse ;  /* 0x0000007c8b1c7220 */ /* 0x080fe20000410000 */
[----:B------:R-:W-:Y:S01]  /*2640*/  @P0 F2FP.BF16.PACK_AB R27, RZ, R27 ;  /* 0x0000001bff1b023e */ /* 0x000fe200000010ff */
[----:B------:R-:W-:Y:S01]  /*2650*/  FMUL.FTZ R30, R143, R124 ;  /* 0x0000007c8f1e7220 */ /* 0x000fe20000410000 */
[----:B------:R-:W-:Y:S01]  /*2660*/  @P0 F2FP.BF16.PACK_AB R39, RZ, R39 ;  /* 0x00000027ff27023e */ /* 0x000fe200000010ff */
[----:B------:R-:W-:Y:S01]  /*2670*/  FMUL.FTZ R22, R22, c[0x0][0x1e8] ;  /* 0x00007a0016167a20 */ /* 0x000fe20000410000 */
[----:B------:R-:W-:Y:S01]  /*2680*/  @P0 F2FP.BF16.PACK_AB R47, RZ, R47 ;  /* 0x0000002fff2f023e */ /* 0x000fe200000010ff */
[----:B------:R-:W-:Y:S01]  /*2690*/  FMUL.FTZ R26, R26, c[0x0][0x1e8] ;  /* 0x00007a001a1a7a20 */ /* 0x000fe20000410000 */
[----:B------:R-:W-:Y:S01]  /*26a0*/  LOP3.LUT P6, RZ, R3, 0xff, RZ, 0xc0, !PT ;  /* 0x000000ff03ff7812 */ /* 0x000fe200078cc0ff */
[----:B------:R-:W-:Y:S01]  /*26b0*/  FMUL.FTZ R28, R28, c[0x0][0x1e8] ;  /* 0x00007a001c1c7a20 */ /* 0x000fe20000410000 */
[----:B------:R-:W-:Y:S01]  /*26c0*/  @P0 F2FP.BF16.PACK_AB R23, RZ, R23 ;  /* 0x00000017ff17023e */ /* 0x000fe200000010ff */
[----:B------:R-:W-:Y:S01]  /*26d0*/  FMUL.FTZ R30, R30, c[0x0][0x1e8] ;  /* 0x00007a001e1e7a20 */ /* 0x000fe20000410000 */
[----:B------:R-:W-:-:S02]  /*26e0*/  @P0 F2FP.BF16.PACK_AB R29, RZ, R29 ;  /* 0x0000001dff1d023e */ /* 0x000fc400000010ff */
[----:B------:R-:W-:Y:S02]  /*26f0*/  @P0 F2FP.BF16.PACK_AB R43, RZ, R43 ;  /* 0x0000002bff2b023e */ /* 0x000fe400000010ff */
[----:B------:R-:W-:Y:S02]  /*2700*/  @P0 F2FP.BF16.PACK_AB R127, RZ, R127 ;  /* 0x0000007fff7f023e */ /* 0x000fe400000010ff */
[----:B------:R-:W-:Y:S02]  /*2710*/  @P0 PRMT R16, R21, 0x7610, R16 ;  /* 0x0000761015100816 */ /* 0x000fe40000000010 */
[----:B------:R-:W-:Y:S02]  /*2720*/  @P0 PRMT R17, R27, 0x7610, R17 ;  /* 0x000076101b110816 */ /* 0x000fe40000000011 */
[----:B------:R-:W-:Y:S02]  /*2730*/  @P0 PRMT R18, R39, 0x7610, R18 ;  /* 0x0000761027120816 */ /* 0x000fe40000000012 */
[----:B------:R-:W-:-:S02]  /*2740*/  @P0 PRMT R19, R47, 0x7610, R19 ;  /* 0x000076102f130816 */ /* 0x000fc40000000013 */
[----:B------:R-:W-:Y:S02]  /*2750*/  FSEL R151, R22, RZ, P3 ;  /* 0x000000ff16977208 */ /* 0x000fe40001800000 */
[----:B------:R-:W-:Y:S02]  /*2760*/  FSEL R44, R26, RZ, P4 ;  /* 0x000000ff1a2c7208 */ /* 0x000fe40002000000 */
[----:B------:R-:W-:Y:S02]  /*2770*/  FSEL R46, R28, RZ, P5 ;  /* 0x000000ff1c2e7208 */ /* 0x000fe40002800000 */
[----:B------:R-:W-:Y:S02]  /*2780*/  FSEL R30, R30, RZ, P6 ;  /* 0x000000ff1e1e7208 */ /* 0x000fe40003000000 */
[C---:B------:R-:W-:Y:S02]  /*2790*/  LOP3.LUT P1, RZ, R2.reuse, 0xff00, RZ, 0xc0, !PT ;  /* 0x0000ff0002ff7812 */ /* 0x040fe4000782c0ff */
[----:B------:R-:W-:-:S02]  /*27a0*/  LOP3.LUT P3, RZ, R2, 0xff000000, RZ, 0xc0, !PT ;  /* 0xff00000002ff7812 */ /* 0x000fc4000786c0ff */
[C---:B------:R-:W-:Y:S02]  /*27b0*/  LOP3.LUT P4, RZ, R3.reuse, 0xff00, RZ, 0xc0, !PT ;  /* 0x0000ff0003ff7812 */ /* 0x040fe4000788c0ff */
[C---:B------:R-:W-:Y:S02]  /*27c0*/  LOP3.LUT P5, RZ, R3.reuse, 0xff0000, RZ, 0xc0, !PT ;  /* 0x00ff000003ff7812 */ /* 0x040fe400078ac0ff */
[----:B------:R-:W-:Y:S01]  /*27d0*/  LOP3.LUT P6, RZ, R3, 0xff000000, RZ, 0xc0, !PT ;  /* 0xff00000003ff7812 */ /* 0x000fe200078cc0ff */
[----:B------:R-:W-:Y:S01]  /*27e0*/  @P0 IMAD.WIDE.U32 R2, R121, R126, c[0x0][0x258] ;  /* 0x0000960079020625 */ /* 0x000fe200078e007e */
[----:B------:R-:W-:Y:S02]  /*27f0*/  @P0 PRMT R16, R16, 0x5410, R23 ;  /* 0x0000541010100816 */ /* 0x000fe40000000017 */
[----:B------:R-:W-:Y:S02]  /*2800*/  @P0 PRMT R17, R17, 0x5410, R29 ;  /* 0x0000541011110816 */ /* 0x000fe4000000001d */
[----:B------:R-:W-:-:S02]  /*2810*/  @P0 PRMT R18, R18, 0x5410, R43 ;  /* 0x0000541012120816 */ /* 0x000fc4000000002b */
[----:B------:R-:W-:Y:S02]  /*2820*/  @P0 PRMT R19, R19, 0x5410, R127 ;  /* 0x0000541013130816 */ /* 0x000fe4000000007f */
[----:B------:R-:W-:Y:S02]  /*2830*/  @P0 F2FP.BF16.PACK_AB R33, RZ, R33 ;  /* 0x00000021ff21023e */ /* 0x000fe400000010ff */
[----:B------:R-:W-:Y:S01]  /*2840*/  @P0 F2FP.BF16.PACK_AB R37, RZ, R37 ;  /* 0x00000025ff25023e */ /* 0x000fe200000010ff */
[----:B------:R0:W-:Y:S01]  /*2850*/  @P0 STG.E.128 [R2.64], R16 ;  /* 0x0000001002000986 */ /* 0x0001e2000c101d04 */
[----:B------:R-:W-:Y:S02]  /*2860*/  @P0 F2FP.BF16.PACK_AB R45, RZ, R45 ;  /* 0x0000002dff2d023e */ /* 0x000fe400000010ff */
[----:B------:R-:W-:Y:S02]  /*2870*/  @P0 F2FP.BF16.PACK_AB R131, RZ, R131 ;  /* 0x00000083ff83023e */ /* 0x000fe400000010ff */
[----:B------:R-:W-:-:S02]  /*2880*/  @P0 F2FP.BF16.PACK_AB R35, RZ, R35 ;  /* 0x00000023ff23023e */ /* 0x000fc400000010ff */
[----:B------:R-:W-:Y:S02]  /*2890*/  @P0 F2FP.BF16.PACK_AB R41, RZ, R41 ;  /* 0x00000029ff29023e */ /* 0x000fe400000010ff */
[----:B------:R-:W-:Y:S02]  /*28a0*/  @P0 F2FP.BF16.PACK_AB R129, RZ, R129 ;  /* 0x00000081ff81023e */ /* 0x000fe400000010ff */
[----:B------:R-:W-:Y:S02]  /*28b0*/  @P0 F2FP.BF16.PACK_AB R133, RZ, R133 ;  /* 0x00000085ff85023e */ /* 0x000fe400000010ff */
[----:B------:R-:W-:Y:S01]  /*28c0*/  F2FP.BF16.PACK_AB R21, R31, R24 ;  /* 0x000000181f15723e */ /* 0x000fe200000010ff */
[----:B------:R-:W-:Y:S01]  /*28d0*/  IMAD.WIDE.U32 R24, R121, R126, c[0x0][0x248] ;  /* 0x0000920079187625 */ /* 0x000fe200078e007e */
[----:B------:R-:W-:Y:S02]  /*28e0*/  F2FP.BF16.PACK_AB R23, R167, R34 ;  /* 0x00000022a717723e */ /* 0x000fe400000010ff */
[----:B------:R-:W-:Y:S01]  /*28f0*/  F2FP.BF16.PACK_AB R22, R165, R32 ;  /* 0x00000020a516723e */ /* 0x000fe200000010ff */
[----:B0-----:R-:W-:Y:S01]  /*2900*/  @P0 IMAD.WIDE.U32 R2, R123, R126, c[0x0][0x258] ;  /* 0x000096007b020625 */ /* 0x001fe200078e007e */
[----:B------:R-:W-:-:S02]  /*2910*/  @P0 PRMT R16, R33, 0x7610, R16 ;  /* 0x0000761021100816 */ /* 0x000fc40000000010 */
[----:B------:R-:W-:Y:S01]  /*2920*/  @P0 PRMT R17, R37, 0x7610, R17 ;  /* 0x0000761025110816 */ /* 0x000fe20000000011 */
[----:B------:R0:W-:Y:S01]  /*2930*/  STG.E.128 [R24.64], R20 ;  /* 0x0000001418007986 */ /* 0x0001e2000c101d04 */
[----:B------:R-:W-:Y:S01]  /*2940*/  @P0 PRMT R18, R45, 0x7610, R18 ;  /* 0x000076102d120816 */ /* 0x000fe20000000012 */
[----:B------:R-:W-:Y:S01]  /*2950*/  @P0 IMAD.WIDE.U32 R122, R122, R126, c[0x0][0x258] ;  /* 0x000096007a7a0625 */ /* 0x000fe200078e007e */
[----:B------:R-:W-:Y:S02]  /*2960*/  @P0 PRMT R19, R131, 0x7610, R19 ;  /* 0x0000761083130816 */ /* 0x000fe40000000013 */
[----:B------:R-:W-:Y:S02]  /*2970*/  @P0 PRMT R16, R16, 0x5410, R35 ;  /* 0x0000541010100816 */ /* 0x000fe40000000023 */
[----:B------:R-:W-:Y:S02]  /*2980*/  @P0 PRMT R17, R17, 0x5410, R41 ;  /* 0x0000541011110816 */ /* 0x000fe40000000029 */
[----:B------:R-:W-:-:S02]  /*2990*/  @P0 PRMT R18, R18, 0x5410, R129 ;  /* 0x0000541012120816 */ /* 0x000fc40000000081 */
[----:B------:R-:W-:Y:S02]  /*29a0*/  @P0 PRMT R19, R19, 0x5410, R133 ;  /* 0x0000541013130816 */ /* 0x000fe40000000085 */
[----:B------:R-:W-:Y:S01]  /*29b0*/  @P0 F2FP.BF16.PACK_AB R28, RZ, R141 ;  /* 0x0000008dff1c023e */ /* 0x000fe200000010ff */
[-C--:B------:R-:W-:Y:S01]  /*29c0*/  FMUL.FTZ R141, R141, R124.reuse ;  /* 0x0000007c8d8d7220 */ /* 0x080fe20000410000 */
[----:B------:R-:W-:Y:S01]  /*29d0*/  @P0 F2FP.BF16.PACK_AB R29, RZ, R145 ;  /* 0x00000091ff1d023e */ /* 0x000fe200000010ff */
[----:B------:R1:W-:Y:S01]  /*29e0*/  @P0 STG.E.128 [R2.64], R16 ;  /* 0x0000001002000986 */ /* 0x0003e2000c101d04 */
[----:B------:R-:W-:Y:S01]  /*29f0*/  FMUL.FTZ R145, R145, R124 ;  /* 0x0000007c91917220 */ /* 0x000fe20000410000 */
[----:B0-----:R-:W-:Y:S01]  /*2a00*/  IADD3 R21, R121, 0x100, RZ ;  /* 0x0000010079157810 */ /* 0x001fe20007ffe0ff */
[----:B------:R-:W-:Y:S01]  /*2a10*/  FMUL.FTZ R141, R141, c[0x0][0x1e8] ;  /* 0x00007a008d8d7a20 */ /* 0x000fe20000410000 */
[----:B------:R-:W-:Y:S01]  /*2a20*/  F2FP.BF16.PACK_AB R27, R151, R42 ;  /* 0x0000002a971b723e */ /* 0x000fe200000010ff */
[----:B------:R-:W-:Y:S01]  /*2a30*/  FMUL.FTZ R145, R145, c[0x0][0x1e8] ;  /* 0x00007a0091917a20 */ /* 0x000fe20000410000 */
[----:B------:R-:W-:Y:S01]  /*2a40*/  F2FP.BF16.PACK_AB R26, R149, R40 ;  /* 0x00000028951a723e */ /* 0x000fe200000010ff */
[----:B------:R-:W-:Y:S01]  /*2a50*/  IMAD.WIDE.U32 R20, R126, R21, c[0x0][0x248] ;  /* 0x000092007e147625 */ /* 0x000fe200078e0015 */
[----:B------:R-:W-:-:S02]  /*2a60*/  F2FP.BF16.PACK_AB R25, R171, R38 ;  /* 0x00000026ab19723e */ /* 0x000fc400000010ff */
[----:B------:R-:W-:Y:S02]  /*2a70*/  F2FP.BF16.PACK_AB R24, R169, R36 ;  /* 0x00000024a918723e */ /* 0x000fe400000010ff */
[----:B------:R-:W-:Y:S02]  /*2a80*/  @P0 F2FP.BF16.PACK_AB R135, RZ, R135 ;  /* 0x00000087ff87023e */ /* 0x000fe400000010ff */
[----:B------:R-:W-:Y:S01]  /*2a90*/  @P0 F2FP.BF16.PACK_AB R139, RZ, R139 ;  /* 0x0000008bff8b023e */ /* 0x000fe200000010ff */
[----:B------:R0:W-:Y:S01]  /*2aa0*/  STG.E.128 [R20.64], R24 ;  /* 0x0000001814007986 */ /* 0x0001e2000c101d04 */
[----:B------:R-:W-:Y:S02]  /*2ab0*/  @P0 F2FP.BF16.PACK_AB R143, RZ, R143 ;  /* 0x0000008fff8f023e */ /* 0x000fe400000010ff */
[----:B-1----:R-:W-:Y:S01]  /*2ac0*/  @P0 F2FP.BF16.PACK_AB R3, RZ, R137 ;  /* 0x00000089ff03023e */ /* 0x002fe200000010ff */
[-C--:B------:R-:W-:Y:S01]  /*2ad0*/  FMUL.FTZ R137, R137, R124.reuse ;  /* 0x0000007c89897220 */ /* 0x080fe20000410000 */
[----:B------:R-:W-:Y:S01]  /*2ae0*/  @P0 PRMT R16, R135, 0x7610, R16 ;  /* 0x0000761087100816 */ /* 0x000fe20000000010 */
[-C--:B------:R-:W-:Y:S01]  /*2af0*/  FMUL.FTZ R2, R147, R124.reuse ;  /* 0x0000007c93027220 */ /* 0x080fe20000410000 */
[----:B------:R-:W-:Y:S01]  /*2b00*/  @P0 F2FP.BF16.PACK_AB R147, RZ, R147 ;  /* 0x00000093ff93023e */ /* 0x000fe200000010ff */
[----:B------:R-:W-:Y:S01]  /*2b10*/  FMUL.FTZ R124, R125, R124 ;  /* 0x0000007c7d7c7220 */ /* 0x000fe20000410000 */
[----:B------:R-:W-:Y:S01]  /*2b20*/  @P0 F2FP.BF16.PACK_AB R125, RZ, R125 ;  /* 0x0000007dff7d023e */ /* 0x000fe200000010ff */
[----:B------:R-:W-:Y:S01]  /*2b30*/  FMUL.FTZ R2, R2, c[0x0][0x1e8] ;  /* 0x00007a0002027a20 */ /* 0x000fe20000410000 */
[----:B------:R-:W-:Y:S01]  /*2b40*/  @P0 PRMT R17, R139, 0x7610, R17 ;  /* 0x000076108b110816 */ /* 0x000fe20000000011 */
[----:B------:R-:W-:Y:S01]  /*2b50*/  FMUL.FTZ R124, R124, c[0x0][0x1e8] ;  /* 0x00007a007c7c7a20 */ /* 0x000fe20000410000 */
[----:B------:R-:W-:Y:S01]  /*2b60*/  IADD3 R121, R121, 0x200, RZ ;  /* 0x0000020079797810 */ /* 0x000fe20007ffe0ff */
[----:B------:R-:W-:Y:S01]  /*2b70*/  FMUL.FTZ R137, R137, c[0x0][0x1e8] ;  /* 0x00007a0089897a20 */ /* 0x000fe20000410000 */
[----:B------:R-:W-:-:S02]  /*2b80*/  FSEL R2, R2, RZ, P5 ;  /* 0x000000ff02027208 */ /* 0x000fc40002800000 */
[----:B------:R-:W-:Y:S02]  /*2b90*/  FSEL R23, R124, RZ, P6 ;  /* 0x000000ff7c177208 */ /* 0x000fe40003000000 */
[----:B------:R-:W-:Y:S02]  /*2ba0*/  @P0 PRMT R18, R143, 0x7610, R18 ;  /* 0x000076108f120816 */ /* 0x000fe40000000012 */
[----:B------:R-:W-:Y:S02]  /*2bb0*/  @P0 PRMT R19, R147, 0x7610, R19 ;  /* 0x0000761093130816 */ /* 0x000fe40000000013 */
[----:B------:R-:W-:Y:S02]  /*2bc0*/  FSEL R145, R145, RZ, P4 ;  /* 0x000000ff91917208 */ /* 0x000fe40002000000 */
[----:B0-----:R-:W-:Y:S02]  /*2bd0*/  FSEL R21, R141, RZ, P3 ;  /* 0x000000ff8d157208 */ /* 0x001fe40001800000 */
[----:B------:R-:W-:-:S02]  /*2be0*/  FSEL R137, R137, RZ, P1 ;  /* 0x000000ff89897208 */ /* 0x000fc40000800000 */
[----:B------:R-:W-:Y:S02]  /*2bf0*/  F2FP.BF16.PACK_AB R23, R23, R2 ;  /* 0x000000021717723e */ /* 0x000fe400000010ff */
[----:B------:R-:W-:Y:S01]  /*2c00*/  @P0 PRMT R16, R16, 0x5410, R3 ;  /* 0x0000541010100816 */ /* 0x000fe20000000003 */
[----:B------:R-:W-:Y:S01]  /*2c10*/  IMAD.WIDE.U32 R2, R126, R121, c[0x0][0x248] ;  /* 0x000092007e027625 */ /* 0x000fe200078e0079 */
[----:B------:R-:W-:Y:S02]  /*2c20*/  @P0 PRMT R17, R17, 0x5410, R28 ;  /* 0x0000541011110816 */ /* 0x000fe4000000001c */
[----:B------:R-:W-:Y:S02]  /*2c30*/  @P0 PRMT R18, R18, 0x5410, R29 ;  /* 0x0000541012120816 */ /* 0x000fe4000000001d */
[----:B------:R-:W-:Y:S02]  /*2c40*/  @P0 PRMT R19, R19, 0x5410, R125 ;  /* 0x0000541013130816 */ /* 0x000fe4000000007d */
[----:B------:R-:W-:-:S02]  /*2c50*/  F2FP.BF16.PACK_AB R22, R145, R30 ;  /* 0x0000001e9116723e */ /* 0x000fc400000010ff */
[----:B------:R-:W-:Y:S01]  /*2c60*/  F2FP.BF16.PACK_AB R21, R21, R46 ;  /* 0x0000002e1515723e */ /* 0x000fe200000010ff */
[----:B------:R0:W-:Y:S01]  /*2c70*/  @P0 STG.E.128 [R122.64], R16 ;  /* 0x000000107a000986 */ /* 0x0001e2000c101d04 */
[----:B------:R-:W-:Y:S02]  /*2c80*/  F2FP.BF16.PACK_AB R20, R137, R44 ;  /* 0x0000002c8914723e */ /* 0x000fe400000010ff */
[----:B------:R-:W-:Y:S02]  /*2c90*/  ISETP.GE.AND P0, PT, R92, c[0x0][0x164], PT ;  /* 0x000059005c007a0c */ /* 0x000fe40003f06270 */
[----:B------:R-:W-:Y:S01]  /*2ca0*/  SEL R126, RZ, 0x1, P2 ;  /* 0x00000001ff7e7807 */ /* 0x000fe20001000000 */
[----:B------:R0:W-:Y:S10]  /*2cb0*/  STG.E.128 [R2.64], R20 ;  /* 0x0000001402007986 */ /* 0x0001f4000c101d04 */
[----:B0-----:R-:W-:Y:S01]  /*2cc0*/  @P0 CALL.REL.NOINC `(.L_x_459) ;  /* 0x0000001000000944 */ /* 0x001fe20003c00000 */
[----:B------:R-:W-:Y:S05]  /*2cd0*/  BRA `(.L_x_460) ;  /* 0xffffd8b000007947 */ /* 0x000fea000383ffff */
.L_x_459:
        /* <DEDUP_REMOVED lines=47> */
.L_x_456:
[----:B------:R-:W0:Y:S01]  /*2fd0*/  S2UR UR6, SR_CTAID.X ;  /* 0x00000000000679c3 */ /* 0x000e220000002500 */
[C---:B------:R-:W-:Y:S02]  /*2fe0*/  LOP3.LUT R3, R0.reuse, 0xff, RZ, 0xc0, !PT ;  /* 0x000000ff00037812 */ /* 0x040fe400078ec0ff */
        /* <DEDUP_REMOVED lines=19> */
.L_x_457:
[----:B------:R-:W-:Y:S01]  /*3120*/  HFMA2.MMA R24, -RZ, RZ, 0, 9.5367431640625e-07 ;  /* 0x00000010ff187435 */ /* 0x000fe200000001ff */
[----:B------:R-:W-:-:S02]  /*3130*/  MOV R23, R25 ;  /* 0x0000001900177202 */ /* 0x000fc40000000f00 */
[----:B------:R-:W-:Y:S02]  /*3140*/  MOV R26, 0x1f ;  /* 0x0000001f001a7802 */ /* 0x000fe40000000f00 */
[----:B------:R-:W-:Y:S02]  /*3150*/  MOV R29, 0xffffffff ;  /* 0xffffffff001d7802 */ /* 0x000fe40000000f00 */
[----:B------:R-:W-:Y:S02]  /*3160*/  MOV R20, 0x3180 ;  /* 0x0000318000147802 */ /* 0x000fe40000000f00 */
[----:B-----5:R-:W-:Y:S05]  /*3170*/  CALL.REL.NOINC `($__internal_9_$__cuda_sm70_shflsync_down_p) ;  /* 0x0000046000007944 */ /* 0x020fea0003c00000 */
[----:B-1----:R-:W-:Y:S01]  /*3180*/  MOV R22, R23 ;  /* 0x0000001700167202 */ /* 0x002fe20000000f00 */
[----:B0-----:R-:W-:Y:S05]  /*3190*/  BRA `(.L_x_461) ;  /* 0xffffe4d000007947 */ /* 0x001fea000383ffff */
.L_x_458:
[----:B------:R-:W-:Y:S01]  /*31a0*/  HFMA2.MMA R24, -RZ, RZ, 0, 9.5367431640625e-07 ;  /* 0x00000010ff187435 */ /* 0x000fe200000001ff */
[----:B------:R-:W-:Y:S02]  /*31b0*/  MOV R23, R27 ;  /* 0x0000001b00177202 */ /* 0x000fe40000000f00 */
[----:B------:R-:W-:Y:S02]  /*31c0*/  MOV R26, 0x1f ;  /* 0x0000001f001a7802 */ /* 0x000fe40000000f00 */
[----:B------:R-:W-:-:S02]  /*31d0*/  MOV R29, 0xffffffff ;  /* 0xffffffff001d7802 */ /* 0x000fc40000000f00 */
[----:B------:R-:W-:Y:S02]  /*31e0*/  MOV R20, 0x3200 ;  /* 0x0000320000147802 */ /* 0x000fe40000000f00 */
[----:B01---5:R-:W-:Y:S05]  /*31f0*/  CALL.REL.NOINC `($__internal_9_$__cuda_sm70_shflsync_down_p) ;  /* 0x000003e000007944 */ /* 0x023fea0003c00000 */
[----:B------:R-:W-:Y:S01]  /*3200*/  FADD.FTZ R25, R25, R22 ;  /* 0x0000001619197221 */ /* 0x000fe20000010000 */
[----:B0-----:R-:W-:Y:S01]  /*3210*/  HFMA2.MMA R24, -RZ, RZ, 0, 4.76837158203125e-07 ;  /* 0x00000008ff187435 */ /* 0x001fe200000001ff */
[----:B-1----:R-:W-:Y:S01]  /*3220*/  FADD.FTZ R28, R27, R23 ;  /* 0x000000171b1c7221 */ /* 0x002fe20000010000 */
[----:B------:R-:W-:Y:S02]  /*3230*/  MOV R26, 0x1f ;  /* 0x0000001f001a7802 */ /* 0x000fe40000000f00 */
[----:B------:R-:W-:Y:S02]  /*3240*/  MOV R29, 0xffffffff ;  /* 0xffffffff001d7802 */ /* 0x000fe40000000f00 */
[----:B------:R-:W-:Y:S02]  /*3250*/  MOV R23, R25 ;  /* 0x0000001900177202 */ /* 0x000fe40000000f00 */
[----:B------:R-:W-:Y:S02]  /*3260*/  MOV R20, 0x3280 ;  /* 0x0000328000147802 */ /* 0x000fe40000000f00 */
[----:B------:R-:W-:Y:S05]  /*3270*/  CALL.REL.NOINC `($__internal_9_$__cuda_sm70_shflsync_down_p) ;  /* 0x0000036000007944 */ /* 0x000fea0003c00000 */
[----:B0-----:R-:W-:Y:S01]  /*3280*/  HFMA2.MMA R24, -RZ, RZ, 0, 4.76837158203125e-07 ;  /* 0x00000008ff187435 */ /* 0x001fe200000001ff */
[----:B-1----:R-:W-:-:S02]  /*3290*/  MOV R22, R23 ;  /* 0x0000001700167202 */ /* 0x002fc40000000f00 */
[----:B------:R-:W-:Y:S02]  /*32a0*/  MOV R23, R28 ;  /* 0x0000001c00177202 */ /* 0x000fe40000000f00 */
[----:B------:R-:W-:Y:S02]  /*32b0*/  MOV R26, 0x1f ;  /* 0x0000001f001a7802 */ /* 0x000fe40000000f00 */
[----:B------:R-:W-:Y:S02]  /*32c0*/  MOV R29, 0xffffffff ;  /* 0xffffffff001d7802 */ /* 0x000fe40000000f00 */
[----:B------:R-:W-:Y:S02]  /*32d0*/  MOV R20, 0x32f0 ;  /* 0x000032f000147802 */ /* 0x000fe40000000f00 */
[----:B------:R-:W-:Y:S05]  /*32e0*/  CALL.REL.NOINC `($__internal_9_$__cuda_sm70_shflsync_down_p) ;  /* 0x000002f000007944 */ /* 0x000fea0003c00000 */
[----:B------:R-:W-:Y:S01]  /*32f0*/  FADD.FTZ R25, R22, R25 ;  /* 0x0000001916197221 */ /* 0x000fe20000010000 */
[----:B0-----:R-:W-:Y:S01]  /*3300*/  HFMA2.MMA R24, -RZ, RZ, 0, 2.384185791015625e-07 ;  /* 0x00000004ff187435 */ /* 0x001fe200000001ff */
[----:B-1----:R-:W-:Y:S01]  /*3310*/  FADD.FTZ R28, R28, R23 ;  /* 0x000000171c1c7221 */ /* 0x002fe20000010000 */
[----:B------:R-:W-:Y:S02]  /*3320*/  MOV R26, 0x1f ;  /* 0x0000001f001a7802 */ /* 0x000fe40000000f00 */
[----:B------:R-:W-:-:S02]  /*3330*/  MOV R29, 0xffffffff ;  /* 0xffffffff001d7802 */ /* 0x000fc40000000f00 */
[----:B------:R-:W-:Y:S02]  /*3340*/  MOV R23, R25 ;  /* 0x0000001900177202 */ /* 0x000fe40000000f00 */
[----:B------:R-:W-:Y:S02]  /*3350*/  MOV R20, 0x3370 ;  /* 0x0000337000147802 */ /* 0x000fe40000000f00 */
[----:B------:R-:W-:Y:S05]  /*3360*/  CALL.REL.NOINC `($__internal_9_$__cuda_sm70_shflsync_down_p) ;  /* 0x0000027000007944 */ /* 0x000fea0003c00000 */
[----:B0-----:R-:W-:Y:S01]  /*3370*/  HFMA2.MMA R24, -RZ, RZ, 0, 2.384185791015625e-07 ;  /* 0x00000004ff187435 */ /* 0x001fe200000001ff */
[----:B-1----:R-:W-:Y:S02]  /*3380*/  MOV R22, R23 ;  /* 0x0000001700167202 */ /* 0x002fe40000000f00 */
[----:B------:R-:W-:Y:S02]  /*3390*/  MOV R23, R28 ;  /* 0x0000001c00177202 */ /* 0x000fe40000000f00 */
[----:B------:R-:W-:Y:S02]  /*33a0*/  MOV R26, 0x1f ;  /* 0x0000001f001a7802 */ /* 0x000fe40000000f00 */
[----:B------:R-:W-:Y:S02]  /*33b0*/  MOV R29, 0xffffffff ;  /* 0xffffffff001d7802 */ /* 0x000fe40000000f00 */
[----:B------:R-:W-:-:S02]  /*33c0*/  MOV R20, 0x33e0 ;  /* 0x000033e000147802 */ /* 0x000fc40000000f00 */
[----:B------:R-:W-:Y:S05]  /*33d0*/  CALL.REL.NOINC `($__internal_9_$__cuda_sm70_shflsync_down_p) ;  /* 0x0000020000007944 */ /* 0x000fea0003c00000 */
[----:B------:R-:W-:Y:S01]  /*33e0*/  FADD.FTZ R25, R22, R25 ;  /* 0x0000001916197221 */ /* 0x000fe20000010000 */
[----:B0-----:R-:W-:Y:S01]  /*33f0*/  HFMA2.MMA R24, -RZ, RZ, 0, 1.1920928955078125e-07 ;  /* 0x00000002ff187435 */ /* 0x001fe200000001ff */
[----:B-1----:R-:W-:Y:S01]  /*3400*/  FADD.FTZ R28, R28, R23 ;  /* 0x000000171c1c7221 */ /* 0x002fe20000010000 */
[----:B------:R-:W-:-:S02]  /*3410*/  MOV R26, 0x1f ;  /* 0x0000001f001a7802 */ /* 0x000fc40000000f00 */
[----:B------:R-:W-:Y:S02]  /*3420*/  MOV R29, 0xffffffff ;  /* 0xffffffff001d7802 */ /* 0x000fe40000000f00 */
[----:B------:R-:W-:Y:S02]  /*3430*/  MOV R23, R25 ;  /* 0x0000001900177202 */ /* 0x000fe40000000f00 */
[----:B------:R-:W-:Y:S02]  /*3440*/  MOV R20, 0x3460 ;  /* 0x0000346000147802 */ /* 0x000fe40000000f00 */
[----:B------:R-:W-:Y:S05]  /*3450*/  CALL.REL.NOINC `($__internal_9_$__cuda_sm70_shflsync_down_p) ;  /* 0x0000018000007944 */ /* 0x000fea0003c00000 */
[----:B0-----:R-:W-:Y:S01]  /*3460*/  HFMA2.MMA R24, -RZ, RZ, 0, 1.1920928955078125e-07 ;  /* 0x00000002ff187435 */ /* 0x001fe200000001ff */
[----:B-1----:R-:W-:Y:S02]  /*3470*/  MOV R22, R23 ;  /* 0x0000001700167202 */ /* 0x002fe40000000f00 */
[----:B------:R-:W-:Y:S02]  /*3480*/  MOV R23, R28 ;  /* 0x0000001c00177202 */ /* 0x000fe40000000f00 */
[----:B------:R-:W-:Y:S02]  /*3490*/  MOV R26, 0x1f ;  /* 0x0000001f001a7802 */ /* 0x000fe40000000f00 */
[----:B------:R-:W-:-:S02]  /*34a0*/  MOV R29, 0xffffffff ;  /* 0xffffffff001d7802 */ /* 0x000fc40000000f00 */
[----:B------:R-:W-:Y:S02]  /*34b0*/  MOV R20, 0x34d0 ;  /* 0x000034d000147802 */ /* 0x000fe40000000f00 */
[----:B------:R-:W-:Y:S05]  /*34c0*/  CALL.REL.NOINC `($__internal_9_$__cuda_sm70_shflsync_down_p) ;  /* 0x0000011000007944 */ /* 0x000fea0003c00000 */
[----:B------:R-:W-:Y:S01]  /*34d0*/  FADD.FTZ R25, R22, R25 ;  /* 0x0000001916197221 */ /* 0x000fe20000010000 */
[----:B0-----:R-:W-:Y:S01]  /*34e0*/  HFMA2.MMA R24, -RZ, RZ, 0, 5.9604644775390625e-08 ;  /* 0x00000001ff187435 */ /* 0x001fe200000001ff */
[----:B-1----:R-:W-:Y:S01]  /*34f0*/  FADD.FTZ R27, R28, R23 ;  /* 0x000000171c1b7221 */ /* 0x002fe20000010000 */
[----:B------:R-:W-:Y:S02]  /*3500*/  MOV R26, 0x1f ;  /* 0x0000001f001a7802 */ /* 0x000fe40000000f00 */
[----:B------:R-:W-:Y:S02]  /*3510*/  MOV R29, 0xffffffff ;  /* 0xffffffff001d7802 */ /* 0x000fe40000000f00 */
[----:B------:R-:W-:Y:S02]  /*3520*/  MOV R23, R25 ;  /* 0x0000001900177202 */ /* 0x000fe40000000f00 */
[----:B------:R-:W-:Y:S02]  /*3530*/  MOV R20, 0x3550 ;  /* 0x0000355000147802 */ /* 0x000fe40000000f00 */
[----:B------:R-:W-:Y:S05]  /*3540*/  CALL.REL.NOINC `($__internal_9_$__cuda_sm70_shflsync_down_p) ;  /* 0x0000009000007944 */ /* 0x000fea0003c00000 */
[----:B0-----:R-:W-:Y:S01]  /*3550*/  HFMA2.MMA R24, -RZ, RZ, 0, 5.9604644775390625e-08 ;  /* 0x00000001ff187435 */ /* 0x001fe200000001ff */
[----:B-1----:R-:W-:-:S02]  /*3560*/  MOV R28, R23 ;  /* 0x00000017001c7202 */ /* 0x002fc40000000f00 */
[----:B------:R-:W-:Y:S02]  /*3570*/  MOV R23, R27 ;  /* 0x0000001b00177202 */ /* 0x000fe40000000f00 */
[----:B------:R-:W-:Y:S02]  /*3580*/  MOV R26, 0x1f ;  /* 0x0000001f001a7802 */ /* 0x000fe40000000f00 */
[----:B------:R-:W-:Y:S02]  /*3590*/  MOV R29, 0xffffffff ;  /* 0xffffffff001d7802 */ /* 0x000fe40000000f00 */
[----:B------:R-:W-:Y:S02]  /*35a0*/  MOV R20, 0x35c0 ;  /* 0x000035c000147802 */ /* 0x000fe40000000f00 */
[----:B------:R-:W-:Y:S05]  /*35b0*/  CALL.REL.NOINC `($__internal_9_$__cuda_sm70_shflsync_down_p) ;  /* 0x0000002000007944 */ /* 0x000fea0003c00000 */
[----:B-1----:R-:W-:Y:S01]  /*35c0*/  MOV R20, R23 ;  /* 0x0000001700147202 */ /* 0x002fe20000000f00 */
[----:B0-----:R-:W-:Y:S05]  /*35d0*/  BRA `(.L_x_462) ;  /* 0xffffe1b000007947 */ /* 0x001fea000383ffff */
        .weak           $__internal_9_$__cuda_sm70_shflsync_down_p
        .type           $__internal_9_$__cuda_sm70_shflsync_down_p,@function
        .size           $__internal_9_$__cuda_sm70_shflsync_down_p,(.L_x_9263 - $__internal_9_$__cuda_sm70_shflsync_down_p)
$__internal_9_$__cuda_sm70_shflsync_down_p:
[----:B------:R-:W-:Y:S01]  /*35e0*/  HFMA2.MMA R21, -RZ, RZ, 0, 0 ;  /* 0x00000000ff157435 */ /* 0x000fe200000001ff */
[----:B------:R-:W-:Y:S04]  /*35f0*/  WARPSYNC R29 ;  /* 0x0000001d00007348 */ /* 0x000fe80003800000 */
[----:B------:R0:W1:Y:S01]  /*3600*/  SHFL.DOWN PT, R23, R23, R24, R26 ;  /* 0x0800001817177389 */ /* 0x00006200000e001a */
[----:B------:R-:W-:Y:S05]  /*3610*/  RET.REL.NODEC R20 `(_ZN10layer_norm13ln_bwd_kernelINS_13Kernel_traitsI13__nv_bfloat16S2_S2_S2_fjLj6144ELj1ELj1ELj8ELj16ENS_18Kernel_traits_baseILj6144ES2_S2_S2_S2_fjLj256EEEEELb1ELb0ELb0ELb1EEEvNS_9BwdParamsE) ;  /* 0xffffc9e014007950 */ /* 0x000fea0003c3ffff */
.L_x_463:
        /* <DEDUP_REMOVED lines=14> */
.L_x_9263:


//--------------------- .text._ZN10layer_norm22ln_bwd_finalize_kernelINS_22Kernel_traits_finalizeILj6144E13__nv_bfloat16S2_S2_S2_fjLb0ELj1024ELj4ENS_18Kernel_traits_baseILj6144ES2_S2_S2_S2_fjLj1024EEEEELb0ELb0EEEvNS_9BwdParamsE --------------------------
	.section	.text._ZN10layer_norm22ln_bwd_finalize_kernelINS_22Kernel_traits_finalizeILj6144E13__nv_bfloat16S2_S2_S2_fjLb0ELj1024ELj4ENS_18Kernel_traits_baseILj6144ES2_S2_S2_S2_fjLj1024EEEEELb0ELb0EEEvNS_9BwdParamsE,"ax",@progbits
	.sectioninfo	@"SHI_REGISTERS=30"
	.align	128
        .global         _ZN10layer_norm22ln_bwd_finalize_kernelINS_22Kernel_traits_finalizeILj6144E13__nv_bfloat16S2_S2_S2_fjLb0ELj1024ELj4ENS_18Kernel_traits_baseILj6144ES2_S2_S2_S2_fjLj1024EEEEELb0ELb0EEEvNS_9BwdParamsE
        .type           _ZN10layer_norm22ln_bwd_finalize_kernelINS_22Kernel_traits_finalizeILj6144E13__nv_bfloat16S2_S2_S2_fjLb0ELj1024ELj4ENS_18Kernel_traits_baseILj6144ES2_S2_S2_S2_fjLj1024EEEEELb0ELb0EEEvNS_9BwdParamsE,@function
        .size           _ZN10layer_norm22ln_bwd_finalize_kernelINS_22Kernel_traits_finalizeILj6144E13__nv_bfloat16S2_S2_S2_fjLb0ELj1024ELj4ENS_18Kernel_traits_baseILj6144ES2_S2_S2_S2_fjLj1024EEEEELb0ELb0EEEvNS_9BwdParamsE,(.L_x_9264 - _ZN10layer_norm22ln_bwd_finalize_kernelINS_22Kernel_traits_finalizeILj6144E13__nv_bfloat16S2_S2_S2_fjLb0ELj1024ELj4ENS_18Kernel_traits_baseILj6144ES2_S2_S2_S2_fjLj1024EEEEELb0ELb0EEEvNS_9BwdParamsE)
        .other          _ZN10layer_norm22ln_bwd_finalize_kernelINS_22Kernel_traits_finalizeILj6144E13__nv_bfloat16S2_S2_S2_fjLb0ELj1024ELj4ENS_18Kernel_traits_baseILj6144ES2_S2_S2_S2_fjLj1024EEEEELb0ELb0EEEvNS_9BwdParamsE,@"STO_CUDA_ENTRY STV_DEFAULT"
_ZN10layer_norm22ln_bwd_finalize_kernelINS_22Kernel_traits_finalizeILj6144E13__nv_bfloat16S2_S2_S2_fjLb0ELj1024ELj4ENS_18Kernel_traits_baseILj6144ES2_S2_S2_S2_fjLj1024EEEEELb0ELb0EEEvNS_9BwdParamsE:
.text._ZN10layer_norm22ln_bwd_finalize_kernelINS_22Kernel_traits_finalizeILj6144E13__nv_bfloat16S2_S2_S2_fjLb0ELj1024ELj4ENS_18Kernel_traits_baseILj6144ES2_S2_S2_S2_fjLj1024EEEEELb0ELb0EEEvNS_9BwdParamsE:
[----:B------:R-:W-:Y:S02]  /*0000*/  MOV R1, c[0x0][0x28] ;  /* 0x00000a0000017a02 */ /* 0x000fe40000000f00 */
[----:B------:R-:W0:Y:S04]  /*0010*/  S2R R2, SR_CTAID.X ;  /* 0x0000000000027919 */ /* 0x000e280000002500 */
[----:B------:R-:W1:Y:S01]  /*0020*/  S2R R0, SR_TID.X ;  /* 0x0000000000007919 */ /* 0x000e620000002100 */
[----:B0-----:R-:W-:Y:S01]  /*0030*/  IMAD.SHL.U32 R3, R2, 0x20, RZ ;  /* 0x0000002002037824 */ /* 0x001fe200078e00ff */
[----:B-1----:R-:W-:-:S04]  /*0040*/  LOP3.LUT R16, R0, 0x1f, RZ, 0xc0, !PT ;  /* 0x0000001f00107812 */ /* 0x002fc800078ec0ff */
[----:B------:R-:W-:-:S04]  /*0050*/  LOP3.LUT R18, R3, 0xffffffe0, R16, 0xe2, !PT ;  /* 0xffffffe003127812 */ /* 0x000fc800078ee210 */
[----:B------:R-:W-:-:S13]  /*0060*/  ISETP.GT.U32.AND P0, PT, R18, 0x17ff, PT ;  /* 0x000017ff1200780c */ /* 0x000fda0003f04070 */
[----:B------:R-:W-:Y:S05]  /*0070*/  @P0 EXIT ;  /* 0x000000000000094d */ /* 0x000fea0003800000 */
[--C-:B------:R-:W-:Y:S01]  /*0080*/  SHF.R.U32.HI R17, RZ, 0x5, R0.reuse ;  /* 0x00000005ff117819 */ /* 0x100fe20000011600 */
[----:B------:R-:W-:Y:S01]  /*0090*/  ULDC.64 UR4, c[0x0][0x118] ;  /* 0x0000460000047ab9 */ /* 0x000fe20000000a00 */
[----:B------:R-:W-:Y:S02]  /*00a0*/  SHF.L.U32 R2, R2, 0x4, RZ ;  /* 0x0000000402027819 */ /* 0x000fe400000006ff */
[----:B------:R-:W-:Y:S02]  /*00b0*/  LOP3.LUT R20, R0, 0x3fffffe0, RZ, 0xc0, !PT ;  /* 0x3fffffe000147812 */ /* 0x000fe400078ec0ff */
[----:B------:R-:W-:Y:S02]  /*00c0*/  LOP3.LUT R19, R2, 0x7ffffff0, RZ, 0xc0, !PT ;  /* 0x7ffffff002137812 */ /* 0x000fe400078ec0ff */
[C---:B------:R-:W-:Y:S02]  /*00d0*/  LOP3.LUT R21, R17.reuse, 0x1f, R0, 0x78, !PT ;  /* 0x0000001f11157812 */ /* 0x040fe400078e7800 */
[----:B------:R-:W-:Y:S01]  /*00e0*/  ISETP.NE.AND P0, PT, R17, 0x1f, PT ;  /* 0x0000001f1100780c */ /* 0x000fe20003f05270 */
[----:B------:R-:W-:Y:S01]  /*00f0*/  IMAD.IADD R19, R16, 0x1, R19 ;  /* 0x0000000110137824 */ /* 0x000fe200078e0213 */
[----:B------:R-:W-:Y:S01]  /*0100*/  IADD3 R20, R20, R21, RZ ;  /* 0x0000001514147210 */ /* 0x000fe20007ffe0ff */
[C---:B------:R-:W-:Y:S01]  /*0110*/  IMAD R21, R16.reuse, 0x20, R21 ;  /* 0x0000002010157824 */ /* 0x040fe200078e0215 */
[----:B------:R-:W-:-:S02]  /*0120*/  ISETP.GT.U32.OR P0, PT, R16, 0xf, P0 ;  /* 0x0000000f1000780c */ /* 0x000fc40000704470 */
.L_x_477:
[----:B------:R-:W-:Y:S01]  /*0130*/  ISETP.GE.U32.AND P1, PT, R17, c[0x0][0x160], PT ;  /* 0x0000580011007a0c */ /* 0x000fe20003f26070 */
[----:B------:R-:W-:Y:S01]  /*0140*/  BSSY B0, `(.L_x_464) ;  /* 0x0000063000007945 */ /* 0x000fe20003800000 */
[----:B------:R-:W-:Y:S01]  /*0150*/  HFMA2.MMA R24, -RZ, RZ, 0, 0 ;  /* 0x00000000ff187435 */ /* 0x000fe200000001ff */
[----:B------:R-:W-:Y:S01]  /*0160*/  IMAD.MOV.U32 R23, RZ, RZ, RZ ;  /* 0x000000ffff177224 */ /* 0x000fe200078e00ff */
[----:B------:R-:W-:-:S13]  /*0170*/  ISETP.GE.U32.OR P1, PT, R18, c[0x0][0x168], P1 ;  /* 0x00005a0012007a0c */ /* 0x000fda0000f26470 */
[----:B------:R-:W-:Y:S05]  /*0180*/  @P1 BRA `(.L_x_465) ;  /* 0x000005e000001947 */ /* 0x000fea0003800000 */
[----:B------:R-:W-:Y:S02]  /*0190*/  ISETP.GE.U32.AND P2, PT, R17, c[0x0][0x160], PT ;  /* 0x0000580011007a0c */ /* 0x000fe40003f46070 */
[----:B------:R-:W-:-:S11]  /*01a0*/  MOV R25, R17 ;  /* 0x0000001100197202 */ /* 0x000fd60000000f00 */
[----:B------:R-:W-:Y:S02]  /*01b0*/  @P2 IMAD.MOV.U32 R3, RZ, RZ, 0x4 ;  /* 0x00000004ff032424 */ /* 0x000fe400078e00ff */
[----:B------:R-:W-:-:S04]  /*01c0*/  @P2 IMAD R2, R25, c[0x0][0x168], R18 ;  /* 0x00005a0019022a24 */ /* 0x000fc800078e0212 */
[----:B------:R-:W-:-:S04]  /*01d0*/  @P2 IMAD.WIDE.U32 R4, R2, R3, c[0x0][0x228] ;  /* 0x00008a0002042625 */ /* 0x000fc800078e0003 */
[----:B------:R-:W-:Y:S02]  /*01e0*/  @P2 IMAD.WIDE.U32 R2, R2, R3, c[0x0][0x220] ;  /* 0x0000880002022625 */ /* 0x000fe400078e0003 */
[----:B------:R-:W2:Y:S04]  /*01f0*/  @P2 LDG.E R5, [R4.64] ;  /* 0x0000000404052981 */ /* 0x000ea8000c1e1900 */
[----:B------:R-:W3:Y:S01]  /*0200*/  @P2 LDG.E R2, [R2.64] ;  /* 0x0000000402022981 */ /* 0x000ee2000c1e1900 */
[----:B------:R-:W-:Y:S01]  /*0210*/  @P2 IADD3 R25, R25, 0x20, RZ ;  /* 0x0000002019192810 */ /* 0x000fe20007ffe0ff */
[----:B------:R-:W-:Y:S01]  /*0220*/  IMAD.MOV.U32 R23, RZ, RZ, RZ ;  /* 0x000000ffff177224 */ /* 0x000fe200078e00ff */
[----:B------:R-:W-:Y:S01]  /*0230*/  MOV R24, RZ ;  /* 0x000000ff00187202 */ /* 0x000fe20000000f00 */
[----:B------:R-:W-:Y:S01]  /*0240*/  BSSY B1, `(.L_x_466) ;  /* 0x000002e000017945 */ /* 0x000fe20003800000 */
[----:B------:R-:W-:-:S02]  /*0250*/  ISETP.GE.U32.AND P1, PT, R25, c[0x0][0x160], PT ;  /* 0x0000580019007a0c */ /* 0x000fc40003f26070 */
[----:B------:R-:W-:-:S04]  /*0260*/  IADD3 R6, -R25, c[0x0][0x160], RZ ;  /* 0x0000580019067a10 */ /* 0x000fc80007ffe1ff */
[----:B------:R-:W-:Y:S01]  /*0270*/  ISETP.LE.U32.OR P1, PT, R6, 0x60, P1 ;  /* 0x000000600600780c */ /* 0x000fe20000f23470 */
[----:B--2---:R-:W-:Y:S02]  /*0280*/  @P2 FADD.FTZ R24, R24, R5 ;  /* 0x0000000518182221 */ /* 0x004fe40000010000 */
[----:B---3--:R-:W-:Y:S01]  /*0290*/  @P2 FADD.FTZ R23, R23, R2 ;  /* 0x0000000217172221 */ /* 0x008fe20000010000 */
[----:B------:R-:W-:-:S09]  /*02a0*/  PLOP3.LUT P2, PT, P2, PT, PT, 0x8, 0x0 ;  /* 0x000000000000781c */ /* 0x000fd2000174e170 */
[----:B------:R-:W-:Y:S05]  /*02b0*/  @P1 BRA `(.L_x_467) ;  /* 0x0000026000001947 */ /* 0x000fea0003800000 */
[----:B------:R-:W-:Y:S02]  /*02c0*/  MOV R22, c[0x0][0x160] ;  /* 0x0000580000167a02 */ /* 0x000fe40000000f00 */
[----:B------:R-:W-:Y:S02]  /*02d0*/  PLOP3.LUT P2, PT, PT, PT, PT, 0x8, 0x0 ;  /* 0x000000000000781c */ /* 0x000fe40003f4e170 */
[----:B------:R-:W-:Y:S02]  /*02e0*/  IADD3 R22, R22, -0x60, RZ ;  /* 0xffffffa016167810 */ /* 0x000fe40007ffe0ff */
.L_x_468:
[----:B------:R-:W-:Y:S01]  /*02f0*/  IMAD.MOV.U32 R14, RZ, RZ, 0x4 ;  /* 0x00000004ff0e7424 */ /* 0x000fe200078e00ff */
[C---:B------:R-:W-:Y:S01]  /*0300*/  IADD3 R3, R25.reuse, 0x20, RZ ;  /* 0x0000002019037810 */ /* 0x040fe20007ffe0ff */
[C---:B------:R-:W-:Y:S01]  /*0310*/  IMAD R13, R25.reuse, c[0x0][0x168], R18 ;  /* 0x00005a00190d7a24 */ /* 0x040fe200078e0212 */
[----:B------:R-:W-:-:S03]  /*0320*/  IADD3 R5, R25, 0x40, RZ ;  /* 0x0000004019057810 */ /* 0x000fc60007ffe0ff */
[----:B------:R-:W-:Y:S01]  /*0330*/  IMAD.WIDE.U32 R26, R13, R14, c[0x0][0x220] ;  /* 0x000088000d1a7625 */ /* 0x000fe200078e000e */
[----:B------:R-:W-:-:S03]  /*0340*/  IADD3 R15, R25, 0x60, RZ ;  /* 0x00000060190f7810 */ /* 0x000fc60007ffe0ff */
[--C-:B------:R-:W-:Y:S02]  /*0350*/  IMAD R3, R3, c[0x0][0x168], R18.reuse ;  /* 0x00005a0003037a24 */ /* 0x100fe400078e0212 */
[-C--:B------:R-:W-:Y:S01]  /*0360*/  IMAD.WIDE.U32 R12, R13, R14.reuse, c[0x0][0x228] ;  /* 0x00008a000d0c7625 */ /* 0x080fe200078e000e */
[----:B------:R-:W2:Y:S03]  /*0370*/  LDG.E R26, [R26.64] ;  /* 0x000000041a1a7981 */ /* 0x000ea6000c1e1900 */
[----:B------:R-:W-:Y:S02]  /*0380*/  IMAD R11, R5, c[0x0][0x168], R18 ;  /* 0x00005a00050b7a24 */ /* 0x000fe400078e0212 */
[CC--:B------:R-:W-:Y:S01]  /*0390*/  IMAD.WIDE.U32 R4, R3.reuse, R14.reuse, c[0x0][0x220] ;  /* 0x0000880003047625 */ /* 0x0c0fe200078e000e */
[----:B------:R-:W3:Y:S03]  /*03a0*/  LDG.E R13, [R12.64] ;  /* 0x000000040c0d7981 */ /* 0x000ee6000c1e1900 */
[----:B------:R-:W-:-:S02]  /*03b0*/  IMAD.WIDE.U32 R6, R3, R14, c[0x0][0x228] ;  /* 0x00008a0003067625 */ /* 0x000fc400078e000e */
[----:B------:R-:W4:Y:S02]  /*03c0*/  LDG.E R4, [R4.64] ;  /* 0x0000000404047981 */ /* 0x000f24000c1e1900 */
[----:B------:R-:W-:Y:S02]  /*03d0*/  IMAD R15, R15, c[0x0][0x168], R18 ;  /* 0x00005a000f0f7a24 */ /* 0x000fe400078e0212 */
[CC--:B------:R-:W-:Y:S01]  /*03e0*/  IMAD.WIDE.U32 R8, R11.reuse, R14.reuse, c[0x0][0x220] ;  /* 0x000088000b087625 */ /* 0x0c0fe200078e000e */
[----:B------:R-:W5:Y:S03]  /*03f0*/  LDG.E R6, [R6.64] ;  /* 0x0000000406067981 */ /* 0x000f66000c1e1900 */
[-C--:B------:R-:W-:Y:S02]  /*0400*/  IMAD.WIDE.U32 R2, R11, R14.reuse, c[0x0][0x228] ;  /* 0x00008a000b027625 */ /* 0x080fe400078e000e */
[----:B------:R-:W5:Y:S02]  /*0410*/  LDG.E R8, [R8.64] ;  /* 0x0000000408087981 */ /* 0x000f64000c1e1900 */
[----:B------:R-:W-:-:S02]  /*0420*/  IMAD.WIDE.U32 R10, R15, R14, c[0x0][0x220] ;  /* 0x000088000f0a7625 */ /* 0x000fc400078e000e */
[----:B------:R-:W5:Y:S02]  /*0430*/  LDG.E R3, [R2.64] ;  /* 0x0000000402037981 */ /* 0x000f64000c1e1900 */
[----:B------:R-:W-:Y:S02]  /*0440*/  IMAD.WIDE.U32 R14, R15, R14, c[0x0][0x228] ;  /* 0x00008a000f0e7625 */ /* 0x000fe400078e000e */
[----:B------:R-:W5:Y:S04]  /*0450*/  LDG.E R10, [R10.64] ;  /* 0x000000040a0a7981 */ /* 0x000f68000c1e1900 */
[----:B------:R-:W5:Y:S01]  /*0460*/  LDG.E R15, [R14.64] ;  /* 0x000000040e0f7981 */ /* 0x000f62000c1e1900 */
[----:B------:R-:W-:-:S04]  /*0470*/  IADD3 R25, R25, 0x80, RZ ;  /* 0x0000008019197810 */ /* 0x000fc80007ffe0ff */
[----:B------:R-:W-:Y:S01]  /*0480*/  ISETP.GE.U32.AND P1, PT, R25, R22, PT ;  /* 0x000000161900720c */ /* 0x000fe20003f26070 */
[----:B--2---:R-:W-:Y:S02]  /*0490*/  FADD.FTZ R23, R26, R23 ;  /* 0x000000171a177221 */ /* 0x004fe40000010000 */
[----:B---3--:R-:W-:Y:S02]  /*04a0*/  FADD.FTZ R13, R13, R24 ;  /* 0x000000180d0d7221 */ /* 0x008fe40000010000 */
[----:B----4-:R-:W-:Y:S02]  /*04b0*/  FADD.FTZ R23, R23, R4 ;  /* 0x0000000417177221 */ /* 0x010fe40000010000 */
[----:B-----5:R-:W-:Y:S02]  /*04c0*/  FADD.FTZ R6, R13, R6 ;  /* 0x000000060d067221 */ /* 0x020fe40000010000 */
[----:B------:R-:W-:Y:S02]  /*04d0*/  FADD.FTZ R23, R23, R8 ;  /* 0x0000000817177221 */ /* 0x000fe40000010000 */
[----:B------:R-:W-:-:S02]  /*04e0*/  FADD.FTZ R6, R6, R3 ;  /* 0x0000000306067221 */ /* 0x000fc40000010000 */
[----:B------:R-:W-:Y:S02]  /*04f0*/  FADD.FTZ R23, R23, R10 ;  /* 0x0000000a17177221 */ /* 0x000fe40000010000 */
[----:B------:R-:W-:Y:S01]  /*0500*/  FADD.FTZ R24, R6, R15 ;  /* 0x0000000f06187221 */ /* 0x000fe20000010000 */
[----:B------:R-:W-:Y:S05]  /*0510*/  @!P1 BRA `(.L_x_468) ;  /* 0xfffffdd000009947 */ /* 0x000fea000383ffff */
.L_x_467:
[----:B------:R-:W-:Y:S05]  /*0520*/  BSYNC B1 ;  /* 0x0000000000017941 */ /* 0x000fea0003800000 */
.L_x_466:
[C---:B------:R-:W-:Y:S01]  /*0530*/  ISETP.GE.U32.AND P1, PT, R25.reuse, c[0x0][0x160], PT ;  /* 0x0000580019007a0c */ /* 0x040fe20003f26070 */
[----:B------:R-:W-:Y:S01]  /*0540*/  BSSY B1, `(.L_x_469) ;  /* 0x0000016000017945 */ /* 0x000fe20003800000 */
[----:B------:R-:W-:-:S04]  /*0550*/  IADD3 R2, -R25, c[0x0][0x160], RZ ;  /* 0x0000580019027a10 */ /* 0x000fc80007ffe1ff */
[----:B------:R-:W-:-:S13]  /*0560*/  ISETP.LE.U32.OR P1, PT, R2, 0x20, P1 ;  /* 0x000000200200780c */ /* 0x000fda0000f23470 */
[----:B------:R-:W-:Y:S05]  /*0570*/  @P1 BRA `(.L_x_470) ;  /* 0x0000012000001947 */ /* 0x000fea0003800000 */
[----:B------:R-:W-:Y:S01]  /*0580*/  HFMA2.MMA R7, -RZ, RZ, 0, 2.384185791015625e-07 ;  /* 0x00000004ff077435 */ /* 0x000fe200000001ff */
[C---:B------:R-:W-:Y:S01]  /*0590*/  IADD3 R3, R25.reuse, 0x20, RZ ;  /* 0x0000002019037810 */ /* 0x040fe20007ffe0ff */
[----:B------:R-:W-:-:S04]  /*05a0*/  IMAD R2, R25, c[0x0][0x168], R18 ;  /* 0x00005a0019027a24 */ /* 0x000fc800078e0212 */
[----:B------:R-:W-:-:S04]  /*05b0*/  IMAD R6, R3, c[0x0][0x168], R18 ;  /* 0x00005a0003067a24 */ /* 0x000fc800078e0212 */
[----:B------:R-:W-:-:S04]  /*05c0*/  IMAD.WIDE.U32 R8, R2, R7, c[0x0][0x220] ;  /* 0x0000880002087625 */ /* 0x000fc800078e0007 */
[-C--:B------:R-:W-:Y:S02]  /*05d0*/  IMAD.WIDE.U32 R2, R2, R7.reuse, c[0x0][0x228] ;  /* 0x00008a0002027625 */ /* 0x080fe400078e0007 */
[----:B------:R-:W2:Y:S02]  /*05e0*/  LDG.E R8, [R8.64] ;  /* 0x0000000408087981 */ /* 0x000ea4000c1e1900 */
[CC--:B------:R-:W-:Y:S02]  /*05f0*/  IMAD.WIDE.U32 R4, R6.reuse, R7.reuse, c[0x0][0x220] ;  /* 0x0000880006047625 */ /* 0x0c0fe400078e0007 */
[----:B------:R-:W3:Y:S02]  /*0600*/  LDG.E R3, [R2.64] ;  /* 0x0000000402037981 */ /* 0x000ee4000c1e1900 */
[----:B------:R-:W-:Y:S02]  /*0610*/  IMAD.WIDE.U32 R6, R6, R7, c[0x0][0x228] ;  /* 0x00008a0006067625 */ /* 0x000fe400078e0007 */
[----:B------:R-:W4:Y:S04]  /*0620*/  LDG.E R4, [R4.64] ;  /* 0x0000000404047981 */ /* 0x000f28000c1e1900 */
[----:B------:R-:W5:Y:S01]  /*0630*/  LDG.E R7, [R6.64] ;  /* 0x0000000406077981 */ /* 0x000f62000c1e1900 */
[----:B------:R-:W-:-:S02]  /*0640*/  PLOP3.LUT P2, PT, PT, PT, PT, 0x8, 0x0 ;  /* 0x000000000000781c */ /* 0x000fc40003f4e170 */
[----:B------:R-:W-:Y:S01]  /*0650*/  IADD3 R25, R25, 0x40, RZ ;  /* 0x0000004019197810 */ /* 0x000fe20007ffe0ff */
[----:B--2---:R-:W-:Y:S02]  /*0660*/  FADD.FTZ R23, R23, R8 ;  /* 0x0000000817177221 */ /* 0x004fe40000010000 */
[----:B---3--:R-:W-:Y:S02]  /*0670*/  FADD.FTZ R24, R24, R3 ;  /* 0x0000000318187221 */ /* 0x008fe40000010000 */
[----:B----4-:R-:W-:Y:S02]  /*0680*/  FADD.FTZ R23, R23, R4 ;  /* 0x0000000417177221 */ /* 0x010fe40000010000 */
[----:B-----5:R-:W-:Y:S02]  /*0690*/  FADD.FTZ R24, R24, R7 ;  /* 0x0000000718187221 */ /* 0x020fe40000010000 */
.L_x_470:
[----:B------:R-:W-:Y:S05]  /*06a0*/  BSYNC B1 ;  /* 0x0000000000017941 */ /* 0x000fea0003800000 */
.L_x_469:
[----:B------:R-:W-:Y:S01]  /*06b0*/  ISETP.LT.U32.OR P2, PT, R25, c[0x0][0x160], P2 ;  /* 0x0000580019007a0c */ /* 0x000fe20001741470 */
[----:B------:R-:W-:-:S12]  /*06c0*/  BSSY B1, `(.L_x_465) ;  /* 0x000000a000017945 */ /* 0x000fd80003800000 */
[----:B------:R-:W-:Y:S05]  /*06d0*/  @!P2 BRA `(.L_x_471) ;  /* 0x000000800000a947 */ /* 0x000fea0003800000 */
[----:B------:R-:W-:Y:S02]  /*06e0*/  IMAD.MOV.U32 R3, RZ, RZ, 0x4 ;  /* 0x00000004ff037424 */ /* 0x000fe400078e00ff */
[----:B------:R-:W-:-:S04]  /*06f0*/  IMAD R2, R25, c[0x0][0x168], R18 ;  /* 0x00005a0019027a24 */ /* 0x000fc800078e0212 */
[----:B------:R-:W-:-:S04]  /*0700*/  IMAD.WIDE.U32 R4, R2, R3, c[0x0][0x228] ;  /* 0x00008a0002047625 */ /* 0x000fc800078e0003 */
[----:B------:R-:W-:Y:S02]  /*0710*/  IMAD.WIDE.U32 R2, R2, R3, c[0x0][0x220] ;  /* 0x0000880002027625 */ /* 0x000fe400078e0003 */
[----:B------:R-:W2:Y:S04]  /*0720*/  LDG.E R5, [R4.64] ;  /* 0x0000000404057981 */ /* 0x000ea8000c1e1900 */
[----:B------:R-:W3:Y:S01]  /*0730*/  LDG.E R2, [R2.64] ;  /* 0x0000000402027981 */ /* 0x000ee2000c1e1900 */
[----:B--2---:R-:W-:Y:S02]  /*0740*/  FADD.FTZ R24, R24, R5 ;  /* 0x0000000518187221 */ /* 0x004fe40000010000 */
[----:B---3--:R-:W-:Y:S02]  /*0750*/  FADD.FTZ R23, R23, R2 ;  /* 0x0000000217177221 */ /* 0x008fe40000010000 */
.L_x_471:
[----:B------:R-:W-:Y:S05]  /*0760*/  BSYNC B1 ;  /* 0x0000000000017941 */ /* 0x000fea0003800000 */
.L_x_465:
[----:B------:R-:W-:Y:S05]  /*0770*/  BSYNC B0 ;  /* 0x0000000000007941 */ /* 0x000fea0003800000 */
.L_x_464:
[----:B------:R-:W-:Y:S01]  /*0780*/  ISETP.GT.U32.AND P1, PT, R0, 0x3ff, PT ;  /* 0x000003ff0000780c */ /* 0x000fe20003f24070 */
[----:B------:R0:W-:Y:S01]  /*0790*/  STS [R20.X4], R24 ;  /* 0x0000001814007388 */ /* 0x0001e20000004800 */
[----:B------:R-:W-:Y:S03]  /*07a0*/  WARPSYNC 0xffffffff ;  /* 0xffffffff00007948 */ /* 0x000fe60003800000 */
[----:B------:R0:W-:Y:S04]  /*07b0*/  STS [R20.X4+0x1000], R23 ;  /* 0x0010001714007388 */ /* 0x0001e80000004800 */
[----:B------:R-:W-:Y:S06]  /*07c0*/  BAR.SYNC.DEFER_BLOCKING 0x0 ;  /* 0x0000000000007b1d */ /* 0x000fec0000010000 */
[----:B------:R-:W-:Y:S05]  /*07d0*/  @P1 BRA `(.L_x_472) ;  /* 0x000001b000001947 */ /* 0x000fea0003800000 */
[----:B0-----:R0:W1:Y:S01]  /*07e0*/  LDS R4, [R21.X4] ;  /* 0x0000000015047984 */ /* 0x0010620000004800 */
[----:B------:R-:W-:-:S03]  /*07f0*/  ISETP.NE.AND P1, PT, R16, RZ, PT ;  /* 0x000000ff1000720c */ /* 0x000fc60003f25270 */
[----:B------:R0:W2:Y:S01]  /*0800*/  LDS R5, [R21.X4+0x1000] ;  /* 0x0010000015057984 */ /* 0x0000a20000004800 */
[----:B------:R-:W-:Y:S07]  /*0810*/  BRA.DIV ~URZ, `(.L_x_473) ;  /* 0x000002e27f007947 */ /* 0x000fee000b800000 */
[----:B--2---:R2:W3:Y:S02]  /*0820*/  SHFL.BFLY PT, R2, R5, 0x1, 0x1f ;  /* 0x0c201f0005027f89 */ /* 0x0044e400000e0000 */
.L_x_478:
[----:B---3--:R-:W-:Y:S01]  /*0830*/  FADD.FTZ R9, R5, R2 ;  /* 0x0000000205097221 */ /* 0x008fe20000010000 */
[----:B------:R-:W-:Y:S05]  /*0840*/  BRA.DIV ~URZ, `(.L_x_474) ;  /* 0x000003327f007947 */ /* 0x000fea000b800000 */
[----:B-1----:R-:W1:Y:S04]  /*0850*/  SHFL.BFLY PT, R3, R4, 0x1, 0x1f ;  /* 0x0c201f0004037f89 */ /* 0x002e6800000e0000 */
[----:B------:R-:W3:Y:S01]  /*0860*/  SHFL.BFLY PT, R2, R9, 0x2, 0x1f ;  /* 0x0c401f0009027f89 */ /* 0x000ee200000e0000 */
[----:B-12---:R-:W-:Y:S02]  /*0870*/  FADD.FTZ R5, R4, R3 ;  /* 0x0000000304057221 */ /* 0x006fe40000010000 */
[----:B---3--:R-:W-:-:S03]  /*0880*/  FADD.FTZ R2, R9, R2 ;  /* 0x0000000209027221 */ /* 0x008fc60000010000 */
[----:B------:R-:W1:Y:S04]  /*0890*/  SHFL.BFLY PT, R6, R5, 0x2, 0x1f ;  /* 0x0c401f0005067f89 */ /* 0x000e6800000e0000 */
[----:B------:R-:W2:Y:S01]  /*08a0*/  SHFL.BFLY PT, R3, R2, 0x4, 0x1f ;  /* 0x0c801f0002037f89 */ /* 0x000ea200000e0000 */
[----:B-1----:R-:W-:Y:S02]  /*08b0*/  FADD.FTZ R7, R5, R6 ;  /* 0x0000000605077221 */ /* 0x002fe40000010000 */
[----:B--2---:R-:W-:-:S03]  /*08c0*/  FADD.FTZ R3, R2, R3 ;  /* 0x0000000302037221 */ /* 0x004fc60000010000 */
[----:B------:R-:W1:Y:S02]  /*08d0*/  SHFL.BFLY PT, R6, R7, 0x4, 0x1f ;  /* 0x0c801f0007067f89 */ /* 0x000e6400000e0000 */
[----:B-1----:R-:W-:Y:S02]  /*08e0*/  FADD.FTZ R8, R7, R6 ;  /* 0x0000000607087221 */ /* 0x002fe40000010000 */
[----:B------:R-:W1:Y:S04]  /*08f0*/  SHFL.BFLY PT, R6, R3, 0x8, 0x1f ;  /* 0x0d001f0003067f89 */ /* 0x000e6800000e0000 */
[----:B------:R-:W2:Y:S01]  /*0900*/  SHFL.BFLY PT, R9, R8, 0x8, 0x1f ;  /* 0x0d001f0008097f89 */ /* 0x000ea200000e0000 */
[----:B-1----:R-:W-:Y:S02]  /*0910*/  FADD.FTZ R6, R3, R6 ;  /* 0x0000000603067221 */ /* 0x002fe40000010000 */
[----:B--2---:R-:W-:-:S03]  /*0920*/  FADD.FTZ R9, R8, R9 ;  /* 0x0000000908097221 */ /* 0x004fc60000010000 */
[----:B------:R1:W2:Y:S04]  /*0930*/  SHFL.BFLY PT, R5, R6, 0x10, 0x1f ;  /* 0x0e001f0006057f89 */ /* 0x0002a800000e0000 */
[----:B------:R1:W3:Y:S02]  /*0940*/  SHFL.BFLY PT, R4, R9, 0x10, 0x1f ;  /* 0x0e001f0009047f89 */ /* 0x0002e400000e0000 */
.L_x_479:
[----:B---3--:R-:W-:Y:S02]  /*0950*/  FADD.FTZ R4, R4, R9 ;  /* 0x0000000904047221 */ /* 0x008fe40000010000 */
[----:B-12---:R-:W-:-:S03]  /*0960*/  FADD.FTZ R6, R5, R6 ;  /* 0x0000000605067221 */ /* 0x006fc60000010000 */
[----:B------:R1:W-:Y:S04]  /*0970*/  @!P1 STS [R17.X4+0x2000], R4 ;  /* 0x0020000411009388 */ /* 0x0003e80000004800 */
[----:B------:R1:W-:Y:S02]  /*0980*/  @!P1 STS [R17.X4+0x2080], R6 ;  /* 0x0020800611009388 */ /* 0x0003e40000004800 */
.L_x_472:
[----:B0-----:R-:W-:Y:S01]  /*0990*/  SHF.L.U32 R2, R19, 0x1, RZ ;  /* 0x0000000113027819 */ /* 0x001fe200000006ff */
[----:B------:R-:W-:Y:S01]  /*09a0*/  WARPSYNC 0xffffffff ;  /* 0xffffffff00007948 */ /* 0x000fe20003800000 */
[----:B------:R-:W-:Y:S02]  /*09b0*/  BAR.SYNC.DEFER_BLOCKING 0x0 ;  /* 0x0000000000007b1d */ /* 0x000fe40000010000 */
[----:B------:R-:W-:-:S04]  /*09c0*/  ISETP.GE.U32.OR P1, PT, R2, c[0x0][0x168], P0 ;  /* 0x00005a0002007a0c */ /* 0x000fc80000726470 */
[----:B------:R-:W-:Y:S09]  /*09d0*/  BSSY B0, `(.L_x_475) ;  /* 0x000000d000007945 */ /* 0x000ff20003800000 */
[----:B------:R-:W-:Y:S05]  /*09e0*/  @P1 BRA `(.L_x_476) ;  /* 0x000000b000001947 */ /* 0x000fea0003800000 */
[----:B------:R-:W-:Y:S01]  /*09f0*/  IMAD.SHL.U32 R2, R0, 0x8, RZ ;  /* 0x0000000800027824 */ /* 0x000fe200078e00ff */
[----:B------:R-:W-:-:S04]  /*0a00*/  HFMA2.MMA R10, -RZ, RZ, 0, 2.384185791015625e-07 ;  /* 0x00000004ff0a7435 */ /* 0x000fc800000001ff */
[----:B-1----:R-:W-:-:S05]  /*0a10*/  LOP3.LUT R6, R2, 0xf8, RZ, 0xc0, !PT ;  /* 0x000000f802067812 */ /* 0x002fca00078ec0ff */
[----:B------:R-:W0:Y:S01]  /*0a20*/  LDS.64 R4, [R6+0x2000] ;  /* 0x0020000006047984 */ /* 0x000e220000000a00 */
[----:B------:R-:W-:-:S03]  /*0a30*/  IMAD.WIDE.U32 R2, R19, R10, c[0x0][0x268] ;  /* 0x00009a0013027625 */ /* 0x000fc600078e000a */
[----:B------:R-:W1:Y:S01]  /*0a40*/  LDS.64 R8, [R6+0x2080] ;  /* 0x0020800006087984 */ /* 0x000e620000000a00 */
[----:B0-----:R-:W-:Y:S01]  /*0a50*/  F2FP.BF16.PACK_AB R7, R5, R4 ;  /* 0x000000040507723e */ /* 0x001fe200000010ff */
[----:B------:R-:W-:Y:S01]  /*0a60*/  IMAD.WIDE.U32 R4, R19, R10, c[0x0][0x260] ;  /* 0x0000980013047625 */ /* 0x000fe200078e000a */
[----:B-1----:R-:W-:-:S03]  /*0a70*/  F2FP.BF16.PACK_AB R9, R9, R8 ;  /* 0x000000080909723e */ /* 0x002fc600000010ff */
[----:B------:R0:W-:Y:S04]  /*0a80*/  STG.E [R2.64], R7 ;  /* 0x0000000702007986 */ /* 0x0001e8000c101904 */
[----:B------:R0:W-:Y:S02]  /*0a90*/  STG.E [R4.64], R9 ;  /* 0x0000000904007986 */ /* 0x0001e4000c101904 */
.L_x_476:
[----:B------:R-:W-:Y:S05]  /*0aa0*/  BSYNC B0 ;  /* 0x0000000000007941 */ /* 0x000fea0003800000 */
.L_x_475:
[C---:B------:R-:W-:Y:S02]  /*0ab0*/  ISETP.GT.U32.AND P1, PT, R18.reuse, -0x1801, PT ;  /* 0xffffe7ff1200780c */ /* 0x040fe40003f24070 */
[----:B------:R-:W-:Y:S02]  /*0ac0*/  IADD3 R18, R18, 0x1800, RZ ;  /* 0x0000180012127810 */ /* 0x000fe40007ffe0ff */
[----:B------:R-:W-:-:S09]  /*0ad0*/  IADD3 R19, R19, 0xc00, RZ ;  /* 0x00000c0013137810 */ /* 0x000fd20007ffe0ff */
[----:B01----:R-:W-:Y:S05]  /*0ae0*/  @P1 BRA `(.L_x_477) ;  /* 0xfffff64000001947 */ /* 0x003fea000383ffff */
[----:B------:R-:W-:Y:S05]  /*0af0*/  EXIT ;  /* 0x000000000000794d */ /* 0x000fea0003800000 */
.L_x_473:
[----:B--2---:R-:W-:Y:S01]  /*0b00*/  IMAD.MOV.U32 R9, RZ, RZ, R5 ;  /* 0x000000ffff097224 */ /* 0x004fe200078e0005 */
[----:B------:R-:W-:Y:S01]  /*0b10*/  MOV R8, 0x1 ;  /* 0x0000000100087802 */ /* 0x000fe20000000f00 */
[----:B------:R-:W-:Y:S01]  /*0b20*/  IMAD.MOV.U32 R7, RZ, RZ, 0x1f ;  /* 0x0000001fff077424 */ /* 0x000fe200078e00ff */
[----:B------:R-:W-:Y:S02]  /*0b30*/  MOV R10, 0xffffffff ;  /* 0xffffffff000a7802 */ /* 0x000fe40000000f00 */
[----:B------:R-:W-:Y:S02]  /*0b40*/  MOV R2, 0xb60 ;  /* 0x00000b6000027802 */ /* 0x000fe40000000f00 */
[----:B01----:R-:W-:Y:S05]  /*0b50*/  CALL.REL.NOINC `($__internal_10_$__cuda_sm70_shflsync_bfly_p) ;  /* 0x000003b000007944 */ /* 0x003fea0003c00000 */
[----:B-1----:R-:W-:Y:S01]  /*0b60*/  IMAD.MOV.U32 R2, RZ, RZ, R7 ;  /* 0x000000ffff027224 */ /* 0x002fe200078e0007 */
[----:B0-----:R-:W-:Y:S05]  /*0b70*/  BRA `(.L_x_478) ;  /* 0xfffffcb000007947 */ /* 0x001fea000383ffff */
.L_x_474:
[----:B------:R-:W-:Y:S01]  /*0b80*/  HFMA2.MMA R8, -RZ, RZ, 0, 1.1920928955078125e-07 ;  /* 0x00000002ff087435 */ /* 0x000fe200000001ff */
[----:B------:R-:W-:Y:S01]  /*0b90*/  IMAD.MOV.U32 R7, RZ, RZ, 0x1f ;  /* 0x0000001fff077424 */ /* 0x000fe200078e00ff */
[----:B------:R-:W-:Y:S02]  /*0ba0*/  MOV R10, 0xffffffff ;  /* 0xffffffff000a7802 */ /* 0x000fe40000000f00 */
[----:B------:R-:W-:-:S02]  /*0bb0*/  MOV R2, 0xbd0 ;  /* 0x00000bd000027802 */ /* 0x000fc40000000f00 */
[----:B012---:R-:W-:Y:S05]  /*0bc0*/  CALL.REL.NOINC `($__internal_10_$__cuda_sm70_shflsync_bfly_p) ;  /* 0x0000034000007944 */ /* 0x007fea0003c00000 */
[----:B01----:R-:W-:Y:S01]  /*0bd0*/  FADD.FTZ R9, R9, R7 ;  /* 0x0000000709097221 */ /* 0x003fe20000010000 */
[----:B------:R-:W-:Y:S01]  /*0be0*/  HFMA2.MMA R7, -RZ, RZ, 0, 1.847743988037109375e-06 ;  /* 0x0000001fff077435 */ /* 0x000fe200000001ff */
[----:B------:R-:W-:Y:S01]  /*0bf0*/  IMAD.MOV.U32 R8, RZ, RZ, 0x4 ;  /* 0x00000004ff087424 */ /* 0x000fe200078e00ff */
[----:B------:R-:W-:Y:S01]  /*0c00*/  MOV R2, 0xc30 ;  /* 0x00000c3000027802 */ /* 0x000fe20000000f00 */
[----:B------:R-:W-:-:S03]  /*0c10*/  IMAD.MOV.U32 R10, RZ, RZ, -0x1 ;  /* 0xffffffffff0a7424 */ /* 0x000fc600078e00ff */
[----:B------:R-:W-:Y:S05]  /*0c20*/  CALL.REL.NOINC `($__internal_10_$__cuda_sm70_shflsync_bfly_p) ;  /* 0x000002e000007944 */ /* 0x000fea0003c00000 */
[----:B01----:R-:W-:Y:S01]  /*0c30*/  FADD.FTZ R9, R9, R7 ;  /* 0x0000000709097221 */ /* 0x003fe20000010000 */
[----:B------:R-:W-:Y:S01]  /*0c40*/  HFMA2.MMA R7, -RZ, RZ, 0, 1.847743988037109375e-06 ;  /* 0x0000001fff077435 */ /* 0x000fe200000001ff */
[----:B------:R-:W-:Y:S01]  /*0c50*/  MOV R8, 0x8 ;  /* 0x0000000800087802 */ /* 0x000fe20000000f00 */
[----:B------:R-:W-:Y:S01]  /*0c60*/  IMAD.MOV.U32 R10, RZ, RZ, -0x1 ;  /* 0xffffffffff0a7424 */ /* 0x000fe200078e00ff */
[----:B------:R-:W-:-:S03]  /*0c70*/  MOV R2, 0xc90 ;  /* 0x00000c9000027802 */ /* 0x000fc60000000f00 */
[----:B------:R-:W-:Y:S05]  /*0c80*/  CALL.REL.NOINC `($__internal_10_$__cuda_sm70_shflsync_bfly_p) ;  /* 0x0000028000007944 */ /* 0x000fea0003c00000 */
[----:B-1----:R-:W-:Y:S01]  /*0c90*/  FADD.FTZ R6, R9, R7 ;  /* 0x0000000709067221 */ /* 0x002fe20000010000 */
[----:B------:R-:W-:Y:S01]  /*0ca0*/  HFMA2.MMA R7, -RZ, RZ, 0, 1.847743988037109375e-06 ;  /* 0x0000001fff077435 */ /* 0x000fe200000001ff */
[----:B0-----:R-:W-:Y:S01]  /*0cb0*/  MOV R8, 0x10 ;  /* 0x0000001000087802 */ /* 0x001fe20000000f00 */
[----:B------:R-:W-:Y:S01]  /*0cc0*/  IMAD.MOV.U32 R10, RZ, RZ, -0x1 ;  /* 0xffffffffff0a7424 */ /* 0x000fe200078e00ff */
[----:B------:R-:W-:-:S02]  /*0cd0*/  MOV R2, 0xd00 ;  /* 0x00000d0000027802 */ /* 0x000fc40000000f00 */
[----:B------:R-:W-:Y:S02]  /*0ce0*/  MOV R9, R6 ;  /* 0x0000000600097202 */ /* 0x000fe40000000f00 */
[----:B------:R-:W-:Y:S05]  /*0cf0*/  CALL.REL.NOINC `($__internal_10_$__cuda_sm70_shflsync_bfly_p) ;  /* 0x0000021000007944 */ /* 0x000fea0003c00000 */
[----:B0-----:R-:W-:Y:S01]  /*0d00*/  HFMA2.MMA R8, -RZ, RZ, 0, 5.9604644775390625e-08 ;  /* 0x00000001ff087435 */ /* 0x001fe200000001ff */
[----:B-1----:R-:W-:Y:S01]  /*0d10*/  MOV R5, R7 ;  /* 0x0000000700057202 */ /* 0x002fe20000000f00 */
[----:B------:R-:W-:Y:S01]  /*0d20*/  IMAD.MOV.U32 R9, RZ, RZ, R4 ;  /* 0x000000ffff097224 */ /* 0x000fe200078e0004 */
[----:B------:R-:W-:Y:S01]  /*0d30*/  MOV R7, 0x1f ;  /* 0x0000001f00077802 */ /* 0x000fe20000000f00 */
[----:B------:R-:W-:Y:S01]  /*0d40*/  IMAD.MOV.U32 R10, RZ, RZ, -0x1 ;  /* 0xffffffffff0a7424 */ /* 0x000fe200078e00ff */
[----:B------:R-:W-:Y:S02]  /*0d50*/  MOV R2, 0xd70 ;  /* 0x00000d7000027802 */ /* 0x000fe40000000f00 */
[----:B------:R-:W-:Y:S05]  /*0d60*/  CALL.REL.NOINC `($__internal_10_$__cuda_sm70_shflsync_bfly_p) ;  /* 0x000001a000007944 */ /* 0x000fea0003c00000 */
[----:B0-----:R-:W-:Y:S01]  /*0d70*/  HFMA2.MMA R8, -RZ, RZ, 0, 1.1920928955078125e-07 ;  /* 0x00000002ff087435 */ /* 0x001fe200000001ff */
[----:B-1----:R-:W-:Y:S01]  /*0d80*/  FADD.FTZ R9, R4, R7 ;  /* 0x0000000704097221 */ /* 0x002fe20000010000 */
[----:B------:R-:W-:Y:S01]  /*0d90*/  MOV R7, 0x1f ;  /* 0x0000001f00077802 */ /* 0x000fe20000000f00 */
[----:B------:R-:W-:Y:S01]  /*0da0*/  IMAD.MOV.U32 R10, RZ, RZ, -0x1 ;  /* 0xffffffffff0a7424 */ /* 0x000fe200078e00ff */
[----:B------:R-:W-:Y:S02]  /*0db0*/  MOV R2, 0xdd0 ;  /* 0x00000dd000027802 */ /* 0x000fe40000000f00 */
[----:B------:R-:W-:Y:S05]  /*0dc0*/  CALL.REL.NOINC `($__internal_10_$__cuda_sm70_shflsync_bfly_p) ;  /* 0x0000014000007944 */ /* 0x000fea0003c00000 */
[----:B0-----:R-:W-:Y:S01]  /*0dd0*/  HFMA2.MMA R8, -RZ, RZ, 0, 2.384185791015625e-07 ;  /* 0x00000004ff087435 */ /* 0x001fe200000001ff */
[----:B-1----:R-:W-:Y:S01]  /*0de0*/  FADD.FTZ R9, R9, R7 ;  /* 0x0000000709097221 */ /* 0x002fe20000010000 */
[----:B------:R-:W-:Y:S01]  /*0df0*/  MOV R7, 0x1f ;  /* 0x0000001f00077802 */ /* 0x000fe20000000f00 */
[----:B------:R-:W-:Y:S01]  /*0e00*/  IMAD.MOV.U32 R10, RZ, RZ, -0x1 ;  /* 0xffffffffff0a7424 */ /* 0x000fe200078e00ff */
[----:B------:R-:W-:-:S02]  /*0e10*/  MOV R2, 0xe30 ;  /* 0x00000e3000027802 */ /* 0x000fc40000000f00 */
[----:B------:R-:W-:Y:S05]  /*0e20*/  CALL.REL.NOINC `($__internal_10_$__cuda_sm70_shflsync_bfly_p) ;  /* 0x000000e000007944 */ /* 0x000fea0003c00000 */
[----:B0-----:R-:W-:Y:S01]  /*0e30*/  HFMA2.MMA R8, -RZ, RZ, 0, 4.76837158203125e-07 ;  /* 0x00000008ff087435 */ /* 0x001fe200000001ff */
[----:B-1----:R-:W-:Y:S01]  /*0e40*/  FADD.FTZ R9, R9, R7 ;  /* 0x0000000709097221 */ /* 0x002fe20000010000 */
[----:B------:R-:W-:Y:S01]  /*0e50*/  MOV R7, 0x1f ;  /* 0x0000001f00077802 */ /* 0x000fe20000000f00 */
[----:B------:R-:W-:Y:S01]  /*0e60*/  IMAD.MOV.U32 R10, RZ, RZ, -0x1 ;  /* 0xffffffffff0a7424 */ /* 0x000fe200078e00ff */
[----:B------:R-:W-:-:S02]  /*0e70*/  MOV R2, 0xe90 ;  /* 0x00000e9000027802 */ /* 0x000fc40000000f00 */
[----:B------:R-:W-:Y:S05]  /*0e80*/  CALL.REL.NOINC `($__internal_10_$__cuda_sm70_shflsync_bfly_p) ;  /* 0x0000008000007944 */ /* 0x000fea0003c00000 */
[----:B0-----:R-:W-:Y:S01]  /*0e90*/  HFMA2.MMA R8, -RZ, RZ, 0, 9.5367431640625e-07 ;  /* 0x00000010ff087435 */ /* 0x001fe200000001ff */
[----:B-1----:R-:W-:Y:S01]  /*0ea0*/  FADD.FTZ R9, R9, R7 ;  /* 0x0000000709097221 */ /* 0x002fe20000010000 */
[----:B------:R-:W-:Y:S01]  /*0eb0*/  MOV R7, 0x1f ;  /* 0x0000001f00077802 */ /* 0x000fe20000000f00 */
[----:B------:R-:W-:Y:S01]  /*0ec0*/  IMAD.MOV.U32 R10, RZ, RZ, -0x1 ;  /* 0xffffffffff0a7424 */ /* 0x000fe200078e00ff */
[----:B------:R-:W-:-:S02]  /*0ed0*/  MOV R2, 0xef0 ;  /* 0x00000ef000027802 */ /* 0x000fc40000000f00 */
[----:B------:R-:W-:Y:S05]  /*0ee0*/  CALL.REL.NOINC `($__internal_10_$__cuda_sm70_shflsync_bfly_p) ;  /* 0x0000002000007944 */ /* 0x000fea0003c00000 */
[----:B-1----:R-:W-:Y:S01]  /*0ef0*/  MOV R4, R7 ;  /* 0x0000000700047202 */ /* 0x002fe20000000f00 */
[----:B0-----:R-:W-:Y:S05]  /*0f00*/  BRA `(.L_x_479) ;  /* 0xfffffa4000007947 */ /* 0x001fea000383ffff */
        .weak           $__internal_10_$__cuda_sm70_shflsync_bfly_p
        .type           $__internal_10_$__cuda_sm70_shflsync_bfly_p,@function
        .size           $__internal_10_$__cuda_sm70_shflsync_bfly_p,(.L_x_9264 - $__internal_10_$__cuda_sm70_shflsync_bfly_p)
$__internal_10_$__cuda_sm70_shflsync_bfly_p:
[----:B------:R-:W-:Y:S01]  /*0f10*/  HFMA2.MMA R3, -RZ, RZ, 0, 0 ;  /* 0x00000000ff037435 */ /* 0x000fe200000001ff */
[----:B------:R-:W-:Y:S04]  /*0f20*/  WARPSYNC R10 ;  /* 0x0000000a00007348 */ /* 0x000fe80003800000 */
[----:B------:R0:W1:Y:S01]  /*0f30*/  SHFL.BFLY PT, R7, R9, R8, R7 ;  /* 0x0c00000809077389 */ /* 0x00006200000e0007 */
[----:B------:R-:W-:Y:S05]  /*0f40*/  RET.REL.NODEC R2 `(_ZN10layer_norm22ln_bwd_finalize_kernelINS_22Kernel_traits_finalizeILj6144E13__nv_bfloat16S2_S2_S2_fjLb0ELj1024ELj4ENS_18Kernel_traits_baseILj6144ES2_S2_S2_S2_fjLj1024EEEEELb0ELb0EEEvNS_9BwdParamsE) ;  /* 0xfffff0b002007950 */ /* 0x000fea0003c3ffff */
.L_x_480:
        /* <DEDUP_REMOVED lines=11> */
.L_x_9264:


//--------------------- .text._ZN10layer_norm13ln_bwd_kernelINS_13Kernel_traitsI13__nv_bfloat16S2_S2_S2_fjLj6144ELj1ELj1ELj8ELj16ENS_18Kernel_traits_baseILj6144ES2_S2_S2_S2_fjLj256EEEEELb1ELb0ELb1ELb0EEEvNS_9BwdParamsE --------------------------
	.section	.text._ZN10layer_norm13ln_bwd_kernelINS_13Kernel_traitsI13__nv_bfloat16S2_S2_S2_fjLj6144ELj1ELj1ELj8ELj16ENS_18Kernel_traits_baseILj6144ES2_S2_S2_S2_fjLj256EEEEELb1ELb0ELb1ELb0EEEvNS_9BwdParamsE,"ax",@progbits
	.sectioninfo	@"SHI_REGISTERS=176"
	.align	128
        .global         _ZN10layer_norm13ln_bwd_kernelINS_13Kernel_traitsI13__nv_bfloat16S2_S2_S2_fjLj6144ELj1ELj1ELj8ELj16ENS_18Kernel_traits_baseILj6144ES2_S2_S2_S2_fjLj256EEEEELb1ELb0ELb1ELb0EEEvNS_9BwdParamsE
        .type           _ZN10layer_norm13ln_bwd_kernelINS_13Kernel_traitsI13__nv_bfloat16S2_S2_S2_fjLj6144ELj1ELj1ELj8ELj16ENS_18Kernel_traits_baseILj6144ES2_S2_S2_S2_fjLj256EEEEELb1ELb0ELb1ELb0EEEvNS_9BwdParamsE,@function
        .size           _ZN10layer_norm13ln_bwd_kernelINS_13Kernel_traitsI13__nv_bfloat16S2_S2_S2_fjLj6144ELj1ELj1ELj8ELj16ENS_18Kernel_traits_baseILj6144ES2_S2_S2_S2_fjLj256EEEEELb1ELb0ELb1ELb0EEEvNS_9BwdParamsE,(.L_x_9265 - _ZN10layer_norm13ln_bwd_kernelINS_13Kernel_traitsI13__nv_bfloat16S2_S2_S2_fjLj6144ELj1ELj1ELj8ELj16ENS_18Kernel_traits_baseILj6144ES2_S2_S2_S2_fjLj256EEEEELb1ELb0ELb1ELb0EEEvNS_9BwdParamsE)
        .other          _ZN10layer_norm13ln_bwd_kernelINS_13Kernel_traitsI13__nv_bfloat16S2_S2_S2_fjLj6144ELj1ELj1ELj8ELj16ENS_18Kernel_traits_baseILj6144ES2_S2_S2_S2_fjLj256EEEEELb1ELb0ELb1ELb0EEEvNS_9BwdParamsE,@"STO_CUDA_ENTRY STV_DEFAULT"
_ZN10layer_norm13ln_bwd_kernelINS_13Kernel_traitsI13__nv_bfloat16S2_S2_S2_fjLj6144ELj1ELj1ELj8ELj16ENS_18Kernel_traits_baseILj6144ES2_S2_S2_S2_fjLj256EEEEELb1ELb0ELb1ELb0EEEvNS_9BwdParamsE:
.text._ZN10layer_norm13ln_bwd_kernelINS_13Kernel_traitsI13__nv_bfloat16S2_S2_S2_fjLj6144ELj1ELj1ELj8ELj16ENS_18Kernel_traits_baseILj6144ES2_S2_S2_S2_fjLj256EEEEELb1ELb0ELb1ELb0EEEvNS_9BwdParamsE:
[----:B------:R-:W-:Y:S02]  /*0000*/  IMAD.MOV.U32 R1, RZ, RZ, c[0x0][0x28] ;  /* 0x00000a00ff017624 */ /* 0x000fe400078e00ff */
        /* <DEDUP_REMOVED lines=9> */
[C---:B------:R-:W-:Y:S02]  /*00a0*/  ISETP.GE.U32.AND P1, PT, R0.reuse, 0x200, PT ;  /* 0x000002000000780c */ /* 0x040fe40003f26070 */
[----:B------:R-:W-:-:S04]  /*00b0*/  ISETP.GE.U32.AND P2, PT, R0, 0x300, PT ;  /* 0x000003000000780c */ /* 0x000fc80003f46070 */
[----:B------:R-:W-:-:S05]  /*00c0*/  P2R R2, PR, RZ, 0x4 ;  /* 0x00000004ff027803 */ /* 0x000fca0000000000 */
[----:B------:R-:W-:Y:S02]  /*00d0*/  @P0 MOV R3, 0x10 ;  /* 0x0000001000030802 */ /* 0x000fe40000000f00 */
[----:B------:R-:W-:Y:S01]  /*00e0*/  @P1 IMAD.MOV.U32 R7, RZ, RZ, 0x10 ;  /* 0x00000010ff071424 */ /* 0x000fe200078e00ff */
[----:B------:R-:W0:Y:S01]  /*00f0*/  S2UR UR6, SR_CTAID.X ;  /* 0x00000000000679c3 */ /* 0x000e220000002500 */
[----:B------:R-:W-:Y:S02]  /*0100*/  @P2 IMAD.MOV.U32 R5, RZ, RZ, 0x10 ;  /* 0x00000010ff052424 */ /* 0x000fe400078e00ff */
        /* <DEDUP_REMOVED lines=37> */
[----:B------:R-:W-:Y:S01]  /*0360*/  HFMA2.MMA R104, -RZ, RZ, 0, 5.9604644775390625e-08 ;  /* 0x00000001ff687435 */ /* 0x000fe200000001ff */
[----:B------:R-:W-:Y:S01]  /*0370*/  PRMT R105, RZ, 0x7610, R108 ;  /* 0x00007610ff697816 */ /* 0x000fe2000000006c */
[----:B------:R-:W-:Y:S01]  /*0380*/  IMAD.MOV.U32 R61, RZ, RZ, RZ ;  /* 0x000000ffff3d7224 */ /* 0x000fe200078e00ff */
[----:B------:R-:W-:-:S02]  /*0390*/  PRMT R106, RZ, 0x5410, R109 ;  /* 0x00005410ff6a7816 */ /* 0x000fc4000000006d */
[----:B------:R-:W-:Y:S02]  /*03a0*/  PRMT R107, RZ, 0x7610, R109 ;  /* 0x00007610ff6b7816 */ /* 0x000fe4000000006d */
[--C-:B------:R-:W-:Y:S02]  /*03b0*/  PRMT R108, RZ, 0x5410, R110.reuse ;  /* 0x00005410ff6c7816 */ /* 0x100fe4000000006e */
[----:B------:R-:W-:Y:S02]  /*03c0*/  PRMT R109, RZ, 0x7610, R110 ;  /* 0x00007610ff6d7816 */ /* 0x000fe4000000006e */
        /* <DEDUP_REMOVED lines=17> */
[----:B0-----:R-:W-:Y:S02]  /*04e0*/  PRMT R111, RZ, 0x7610, R111 ;  /* 0x00007610ff6f7816 */ /* 0x001fe4000000006f */
.L_x_573:
[----:B------:R-:W-:-:S04]  /*04f0*/  IMAD.MOV.U32 R79, RZ, RZ, 0x4 ;  /* 0x00000004ff4f7424 */ /* 0x000fc800078e00ff */
[----:B------:R-:W-:-:S06]  /*0500*/  IMAD.WIDE R74, R102, R79, c[0x0][0x1d8] ;  /* 0x00007600664a7625 */ /* 0x000fcc00078e024f */
[----:B------:R-:W2:Y:S01]  /*0510*/  LDG.E R74, [R74.64] ;  /* 0x000000044a4a7981 */ /* 0x000ea2000c1e1900 */
[----:B------:R-:W-:-:S04]  /*0520*/  IMAD.WIDE R162, R102, R79, c[0x0][0x1d0] ;  /* 0x0000740066a27625 */ /* 0x000fc800078e024f */
[C---:B------:R-:W-:Y:S02]  /*0530*/  IMAD.WIDE R72, R102.reuse, R79, c[0x0][0x1a8] ;  /* 0x00006a0066487625 */ /* 0x040fe400078e024f */
[----:B------:R0:W5:Y:S04]  /*0540*/  LDG.E R162, [R162.64] ;  /* 0x00000004a2a27981 */ /* 0x000168000c1e1900 */
[----:B------:R0:W5:Y:S01]  /*0550*/  LDG.E R112, [R72.64] ;  /* 0x0000000448707981 */ /* 0x000162000c1e1900 */
[----:B------:R-:W-:-:S05]  /*0560*/  IMAD R76, R102, c[0x0][0x168], RZ ;  /* 0x00005a00664c7a24 */ /* 0x000fca00078e02ff */
[----:B------:R-:W-:-:S04]  /*0570*/  SHF.R.S32.HI R77, RZ, 0x1f, R76 ;  /* 0x0000001fff4d7819 */ /* 0x000fc8000001144c */
[----:B------:R-:W-:Y:S02]  /*0580*/  LEA.HI R77, R77, R76, RZ, 0x3 ;  /* 0x0000004c4d4d7211 */ /* 0x000fe400078f18ff */
[----:B------:R-:W-:Y:S02]  /*0590*/  LOP3.LUT R76, R168, 0xff, RZ, 0xc0, !PT ;  /* 0x000000ffa84c7812 */ /* 0x000fe400078ec0ff */
[----:B------:R-:W-:Y:S02]  /*05a0*/  MOV R164, 0x10 ;  /* 0x0000001000a47802 */ /* 0x000fe40000000f00 */
[----:B------:R-:W-:Y:S01]  /*05b0*/  LEA.HI.SX32 R113, R77, R76, 0x1d ;  /* 0x0000004c4d717211 */ /* 0x000fe200078feaff */
[----:B------:R-:W-:Y:S04]  /*05c0*/  BSSY B0, `(.L_x_482) ;  /* 0x0000149000007945 */ /* 0x000fe80003800000 */
[----:B------:R-:W-:Y:S01]  /*05d0*/  IMAD.WIDE.U32 R84, R113, R164, c[0x0][0x218] ;  /* 0x0000860071547625 */ /* 0x000fe200078e00a4 */
[----:B--2---:R-:W-:-:S13]  /*05e0*/  ISETP.GT.AND P2, PT, R74, RZ, PT ;  /* 0x000000ff4a00720c */ /* 0x004fda0003f44270 */
[----:B------:R-:W-:Y:S05]  /*05f0*/  @P2 BRA `(.L_x_483) ;  /* 0x000002c000002947 */ /* 0x000fea0003800000 */
[----:B0----5:R-:W-:Y:S01]  /*0600*/  ISETP.GE.AND P3, PT, R162, 0x1, PT ;  /* 0x00000001a200780c */ /* 0x021fe20003f66270 */
[----:B------:R-:W-:Y:S01]  /*0610*/  BSSY B1, `(.L_x_484) ;  /* 0x0000011000017945 */ /* 0x000fe20003800000 */
[----:B------:R-:W-:Y:S02]  /*0620*/  IMAD.MOV.U32 R74, RZ, RZ, RZ ;  /* 0x000000ffff4a7224 */ /* 0x000fe400078e00ff */
[----:B------:R-:W-:-:S09]  /*0630*/  IMAD.MOV.U32 R75, RZ, RZ, R113 ;  /* 0x000000ffff4b7224 */ /* 0x000fd200078e0071 */
[----:B------:R-:W-:-:S05]  /*0640*/  @P3 IADD3 R72, R162, -0x1, RZ ;  /* 0xffffffffa2483810 */ /* 0x000fca0007ffe0ff */
[----:B------:R-:W-:-:S05]  /*0650*/  @P3 IMAD R72, R72, c[0x0][0x168], RZ ;  /* 0x00005a0048483a24 */ /* 0x000fca00078e02ff */
[----:B------:R-:W-:-:S04]  /*0660*/  @P3 SHF.R.S32.HI R73, RZ, 0x1f, R72 ;  /* 0x0000001fff493819 */ /* 0x000fc80000011448 */
[----:B------:R-:W-:-:S04]  /*0670*/  @P3 LEA.HI R73, R73, R72, RZ, 0x3 ;  /* 0x0000004849493211 */ /* 0x000fc800078f18ff */
[----:B------:R-:W-:Y:S01]  /*0680*/  @P3 LEA.HI.SX32 R74, R73, R76, 0x1d ;  /* 0x0000004c494a3211 */ /* 0x000fe200078feaff */
[----:B------:R-:W-:Y:S05]  /*0690*/  @!P0 BRA `(.L_x_485) ;  /* 0x0000008000008947 */ /* 0x000fea0003800000 */
[----:B------:R-:W-:Y:S02]  /*06a0*/  ISETP.NE.U32.AND P3, PT, RZ, c[0x0][0x218], PT ;  /* 0x00008600ff007a0c */ /* 0x000fe40003f65070 */
[----:B------:R-:W-:Y:S02]  /*06b0*/  MOV R83, 0x8 ;  /* 0x0000000800537802 */ /* 0x000fe40000000f00 */
[----:B------:R-:W-:-:S03]  /*06c0*/  ISETP.NE.AND.EX P3, PT, RZ, c[0x0][0x21c], PT, P3 ;  /* 0x00008700ff007a0c */ /* 0x000fc60003f65330 */
[----:B------:R-:W-:-:S06]  /*06d0*/  IMAD.WIDE.U32 R82, R74, R83, c[0x0][0x190] ;  /* 0x000064004a527625 */ /* 0x000fcc00078e0053 */
[----:B------:R-:W5:Y:S04]  /*06e0*/  LDG.E.64 R82, [R82.64] ;  /* 0x0000000452527981 */ /* 0x000f68000c1e1b00 */
[----:B------:R0:W5:Y:S01]  /*06f0*/  @P3 LDG.E.128 R12, [R84.64] ;  /* 0x00000004540c3981 */ /* 0x000162000c1e1d00 */
[----:B------:R-:W-:Y:S02]  /*0700*/  IADD3 R74, R74, 0x100, RZ ;  /* 0x000001004a4a7810 */ /* 0x000fe40007ffe0ff */
[----:B------:R-:W-:Y:S02]  /*0710*/  IADD3 R75, R113, 0x100, RZ ;  /* 0x00000100714b7810 */ /* 0x000fe40007ffe0ff */
.L_x_485:
[----:B------:R-:W-:Y:S05]  /*0720*/  BSYNC B1 ;  /* 0x0000000000017941 */ /* 0x000fea0003800000 */
.L_x_484:
[----:B------:R-:W-:Y:S01]  /*0730*/  BSSY B1, `(.L_x_486) ;  /* 0x000000b000017945 */ /* 0x000fe20003800000 */
[----:B------:R-:W-:Y:S05]  /*0740*/  @!P1 BRA `(.L_x_487) ;  /* 0x0000009000009947 */ /* 0x000fea0003800000 */
[----:B------:R-:W-:-:S04]  /*0750*/  ISETP.NE.U32.AND P3, PT, RZ, c[0x0][0x218], PT ;  /* 0x00008600ff007a0c */ /* 0x000fc80003f65070 */
[----:B------:R-:W-:Y:S01]  /*0760*/  ISETP.NE.AND.EX P3, PT, RZ, c[0x0][0x21c], PT, P3 ;  /* 0x00008700ff007a0c */ /* 0x000fe20003f65330 */
[----:B------:R-:W-:-:S04]  /*0770*/  IMAD.MOV.U32 R81, RZ, RZ, 0x8 ;  /* 0x00000008ff517424 */ /* 0x000fc800078e00ff */
[----:B------:R-:W-:-:S06]  /*0780*/  IMAD.WIDE.U32 R80, R74, R81, c[0x0][0x190] ;  /* 0x000064004a507625 */ /* 0x000fcc00078e0051 */
[----:B------:R-:W5:Y:S02]  /*0790*/  LDG.E.64 R80, [R80.64] ;  /* 0x0000000450507981 */ /* 0x000f64000c1e1b00 */
[----:B------:R-:W-:-:S05]  /*07a0*/  @P3 IMAD.WIDE.U32 R72, R75, R164, c[0x0][0x218] ;  /* 0x000086004b483625 */ /* 0x000fca00078e00a4 */
[----:B------:R1:W5:Y:S01]  /*07b0*/  @P3 LDG.E.128 R8, [R72.64] ;  /* 0x0000000448083981 */ /* 0x000362000c1e1d00 */
[----:B------:R-:W-:Y:S02]  /*07c0*/  IADD3 R74, R74, 0x100, RZ ;  /* 0x000001004a4a7810 */ /* 0x000fe40007ffe0ff */
[----:B------:R-:W-:Y:S02]  /*07d0*/  IADD3 R75, R75, 0x100, RZ ;  /* 0x000001004b4b7810 */ /* 0x000fe40007ffe0ff */
.L_x_487:
[----:B------:R-:W-:Y:S05]  /*07e0*/  BSYNC B1 ;  /* 0x0000000000017941 */ /* 0x000fea0003800000 */
.L_x_486:
[----:B------:R-:W-:Y:S01]  /*07f0*/  ISETP.GE.U32.AND P3, PT, R0, 0x300, PT ;  /* 0x000003000000780c */ /* 0x000fe20003f66070 */
[----:B------:R-:W-:Y:S01]  /*0800*/  HFMA2.MMA R166, -RZ, RZ, 0, 0 ;  /* 0x00000000ffa67435 */ /* 0x000fe200000001ff */
[----:B------:R-:W-:-:S11]  /*0810*/  IMAD.MOV.U32 R169, RZ, RZ, RZ ;  /* 0x000000ffffa97224 */ /* 0x000fd600078e00ff */
        /* <DEDUP_REMOVED lines=8> */
[----:B------:R-:W-:Y:S01]  /*08a0*/  IMAD.MOV.U32 R166, RZ, RZ, RZ ;  /* 0x000000ffffa67224 */ /* 0x000fe200078e00ff */
[----:B------:R-:W-:Y:S05]  /*08b0*/  BRA `(.L_x_488) ;  /* 0x0000119000007947 */ /* 0x000fea0003800000 */
.L_x_483:
[----:B0-----:R-:W-:Y:S02]  /*08c0*/  IADD3 R72, R74, -0x1, RZ ;  /* 0xffffffff4a487810 */ /* 0x001fe40007ffe0ff */
[----:B-----5:R-:W-:Y:S02]  /*08d0*/  ISETP.GE.AND P3, PT, R162, 0x1, PT ;  /* 0x00000001a200780c */ /* 0x020fe40003f66270 */
[----:B------:R-:W-:Y:S01]  /*08e0*/  MOV R163, RZ ;  /* 0x000000ff00a37202 */ /* 0x000fe20000000f00 */
[----:B------:R-:W-:-:S05]  /*08f0*/  IMAD R72, R72, c[0x0][0x168], RZ ;  /* 0x00005a0048487a24 */ /* 0x000fca00078e02ff */
[----:B------:R-:W-:-:S04]  /*0900*/  SHF.R.S32.HI R73, RZ, 0x1f, R72 ;  /* 0x0000001fff497819 */ /* 0x000fc80000011448 */
[----:B------:R-:W-:Y:S02]  /*0910*/  LEA.HI R73, R73, R72, RZ, 0x3 ;  /* 0x0000004849497211 */ /* 0x000fe400078f18ff */
[----:B------:R-:W-:Y:S02]  /*0920*/  @P3 IADD3 R72, R162, -0x1, RZ ;  /* 0xffffffffa2483810 */ /* 0x000fe40007ffe0ff */
[----:B------:R-:W-:-:S03]  /*0930*/  LEA.HI.SX32 R167, R73, R76, 0x1d ;  /* 0x0000004c49a77211 */ /* 0x000fc600078feaff */
[----:B------:R-:W-:-:S05]  /*0940*/  @P3 IMAD R72, R72, c[0x0][0x168], RZ ;  /* 0x00005a0048483a24 */ /* 0x000fca00078e02ff */
[----:B------:R-:W-:-:S04]  /*0950*/  @P3 SHF.R.S32.HI R75, RZ, 0x1f, R72 ;  /* 0x0000001fff4b3819 */ /* 0x000fc80000011448 */
[----:B------:R-:W-:Y:S01]  /*0960*/  @P3 LEA.HI R75, R75, R72, RZ, 0x3 ;  /* 0x000000484b4b3211 */ /* 0x000fe200078f18ff */
[----:B------:R-:W-:Y:S01]  /*0970*/  IMAD.WIDE R72, R102, R79, c[0x0][0x1a0] ;  /* 0x0000680066487625 */ /* 0x000fe200078e024f */
[----:B------:R-:W-:Y:S02]  /*0980*/  BSSY B1, `(.L_x_489) ;  /* 0x000005e000017945 */ /* 0x000fe40003800000 */
[----:B------:R-:W-:-:S03]  /*0990*/  @P3 LEA.HI.SX32 R163, R75, R76, 0x1d ;  /* 0x0000004c4ba33211 */ /* 0x000fc600078feaff */
[----:B------:R-:W2:Y:S01]  /*09a0*/  LDG.E R72, [R72.64] ;  /* 0x0000000448487981 */ /* 0x000ea2000c1e1900 */
[----:B------:R-:W-:Y:S01]  /*09b0*/  ISETP.NE.AND P3, PT, R170, RZ, PT ;  /* 0x000000ffaa00720c */ /* 0x000fe20003f65270 */
[----:B------:R-:W-:Y:S01]  /*09c0*/  IMAD.MOV.U32 R169, RZ, RZ, RZ ;  /* 0x000000ffffa97224 */ /* 0x000fe200078e00ff */
[----:B------:R-:W-:Y:S01]  /*09d0*/  MOV R171, R113 ;  /* 0x0000007100ab7202 */ /* 0x000fe20000000f00 */
[----:B------:R-:W-:Y:S01]  /*09e0*/  IMAD.MOV.U32 R166, RZ, RZ, RZ ;  /* 0x000000ffffa67224 */ /* 0x000fe200078e00ff */
[----:B--2---:R-:W-:Y:S01]  /*09f0*/  FSEL R165, R72, RZ, !P3 ;  /* 0x000000ff48a57208 */ /* 0x004fe20005800000 */
[----:B------:R-:W-:Y:S05]  /*0a00*/  @!P0 BRA `(.L_x_490) ;  /* 0x0000055000008947 */ /* 0x000fea0003800000 */
[----:B------:R-:W-:-:S04]  /*0a10*/  IMAD.WIDE.U32 R72, R113, R164, c[0x0][0x188] ;  /* 0x0000620071487625 */ /* 0x000fc800078e00a4 */
[----:B------:R-:W-:Y:S02]  /*0a20*/  IMAD.WIDE.U32 R76, R167, R164, c[0x0][0x208] ;  /* 0x00008200a74c7625 */ /* 0x000fe400078e00a4 */
[----:B------:R-:W2:Y:S04]  /*0a30*/  LDG.E.128 R72, [R72.64] ;  /* 0x0000000448487981 */ /* 0x000ea8000c1e1d00 */
[----:B------:R-:W3:Y:S01]  /*0a40*/  LDG.E.128 R76, [R76.64] ;  /* 0x000000044c4c7981 */ /* 0x000ee2000c1e1d00 */
[----:B------:R-:W-:Y:S01]  /*0a50*/  IMAD.MOV.U32 R82, RZ, RZ, 0x8 ;  /* 0x00000008ff527424 */ /* 0x000fe200078e00ff */
[----:B------:R-:W-:-:S03]  /*0a60*/  ISETP.NE.U32.AND P3, PT, RZ, c[0x0][0x218], PT ;  /* 0x00008600ff007a0c */ /* 0x000fc60003f65070 */
[----:B------:R-:W-:Y:S01]  /*0a70*/  IMAD.WIDE.U32 R82, R163, R82, c[0x0][0x190] ;  /* 0x00006400a3527625 */ /* 0x000fe200078e0052 */
[----:B------:R-:W-:-:S05]  /*0a80*/  ISETP.NE.AND.EX P3, PT, RZ, c[0x0][0x21c], PT, P3 ;  /* 0x00008700ff007a0c */ /* 0x000fca0003f65330 */
[----:B------:R-:W5:Y:S08]  /*0a90*/  LDG.E.64 R82, [R82.64] ;  /* 0x0000000452527981 */ /* 0x000f70000c1e1b00 */
[----:B------:R2:W5:Y:S01]  /*0aa0*/  @P3 LDG.E.128 R12, [R84.64] ;  /* 0x00000004540c3981 */ /* 0x000562000c1e1d00 */
[----:B------:R-:W-:Y:S02]  /*0ab0*/  IADD3 R167, R167, 0x100, RZ ;  /* 0x00000100a7a77810 */ /* 0x000fe40007ffe0ff */
[----:B------:R-:W-:-:S02]  /*0ac0*/  IADD3 R163, R163, 0x100, RZ ;  /* 0x00000100a3a37810 */ /* 0x000fc40007ffe0ff */
[----:B------:R-:W-:Y:S02]  /*0ad0*/  IADD3 R171, R113, 0x100, RZ ;  /* 0x0000010071ab7810 */ /* 0x000fe40007ffe0ff */
[----:B--2---:R-:W-:Y:S02]  /*0ae0*/  PRMT R84, RZ, 0x5410, R72 ;  /* 0x00005410ff547816 */ /* 0x004fe40000000048 */
[--C-:B------:R-:W-:Y:S02]  /*0af0*/  PRMT R114, RZ, 0x5410, R73.reuse ;  /* 0x00005410ff727816 */ /* 0x100fe40000000049 */
[----:B------:R-:W-:Y:S01]  /*0b00*/  PRMT R116, RZ, 0x7610, R73 ;  /* 0x00007610ff747816 */ /* 0x000fe20000000049 */
[----:B------:R-:W-:Y:S01]  /*0b10*/  FADD.FTZ R115, -R165, R84 ;  /* 0x00000054a5737221 */ /* 0x000fe20000010100 */
[----:B------:R-:W-:Y:S02]  /*0b20*/  PRMT R72, RZ, 0x7610, R72 ;  /* 0x00007610ff487816 */ /* 0x000fe40000000048 */
[----:B---3--:R-:W-:-:S02]  /*0b30*/  PRMT R73, RZ, 0x5410, R76 ;  /* 0x00005410ff497816 */ /* 0x008fc4000000004c */
[--C-:B------:R-:W-:Y:S02]  /*0b40*/  PRMT R118, RZ, 0x5410, R74.reuse ;  /* 0x00005410ff767816 */ /* 0x100fe4000000004a */
[----:B------:R-:W-:Y:S01]  /*0b50*/  PRMT R120, RZ, 0x7610, R74 ;  /* 0x00007610ff787816 */ /* 0x000fe2000000004a */
[----:B------:R-:W-:Y:S01]  /*0b60*/  FMUL.FTZ R115, R112, R115 ;  /* 0x0000007370737220 */ /* 0x000fe20000410000 */
[--C-:B------:R-:W-:Y:S02]  /*0b70*/  PRMT R85, RZ, 0x5410, R77.reuse ;  /* 0x00005410ff557816 */ /* 0x100fe4000000004d */
[----:B------:R-:W-:Y:S01]  /*0b80*/  PRMT R74, RZ, 0x7610, R77 ;  /* 0x00007610ff4a7816 */ /* 0x000fe2000000004d */
[C---:B------:R-:W-:Y:S01]  /*0b90*/  FADD.FTZ R77, -R165.reuse, R116 ;  /* 0x00000074a54d7221 */ /* 0x040fe20000010100 */
[--C-:B------:R-:W-:Y:S01]  /*0ba0*/  PRMT R122, RZ, 0x5410, R75.reuse ;  /* 0x00005410ff7a7816 */ /* 0x100fe2000000004b */
[----:B------:R-:W-:Y:S01]  /*0bb0*/  FMUL.FTZ R116, R86, R73 ;  /* 0x0000004956747220 */ /* 0x000fe20000410000 */
[----:B------:R-:W-:Y:S01]  /*0bc0*/  PRMT R124, RZ, 0x7610, R75 ;  /* 0x00007610ff7c7816 */ /* 0x000fe2000000004b */
[C---:B------:R-:W-:Y:S01]  /*0bd0*/  FADD.FTZ R75, -R165.reuse, R72 ;  /* 0x00000048a54b7221 */ /* 0x040fe20000010100 */
[----:B------:R-:W-:Y:S01]  /*0be0*/  PRMT R76, RZ, 0x7610, R76 ;  /* 0x00007610ff4c7816 */ /* 0x000fe2000000004c */
[----:B------:R-:W-:-:S02]  /*0bf0*/  FADD.FTZ R117, -R165, R114 ;  /* 0x00000072a5757221 */ /* 0x000fc40000010100 */
[----:B------:R-:W-:Y:S02]  /*0c00*/  FADD.FTZ R36, R36, R73 ;  /* 0x0000004924247221 */ /* 0x000fe40000010000 */
[----:B------:R-:W-:Y:S02]  /*0c10*/  FFMA.FTZ R60, R115, R73, R60 ;  /* 0x00000049733c7223 */ /* 0x000fe4000001003c */
[----:B------:R-:W-:Y:S02]  /*0c20*/  FMUL.FTZ R114, R112, R75 ;  /* 0x0000004b70727220 */ /* 0x000fe40000410000 */
[----:B------:R-:W-:Y:S02]  /*0c30*/  FMUL.FTZ R119, R87, R76 ;  /* 0x0000004c57777220 */ /* 0x000fe40000410000 */
[----:B------:R-:W-:Y:S02]  /*0c40*/  FADD.FTZ R72, RZ, R116 ;  /* 0x00000074ff487221 */ /* 0x000fe40000010000 */
[----:B------:R-:W-:Y:S01]  /*0c50*/  FFMA.FTZ R73, R115, R116, RZ ;  /* 0x0000007473497223 */ /* 0x000fe200000100ff */
[----:B------:R-:W-:-:S02]  /*0c60*/  PRMT R129, RZ, 0x5410, R79 ;  /* 0x00005410ff817816 */ /* 0x000fc4000000004f */
[----:B------:R-:W-:Y:S01]  /*0c70*/  PRMT R166, RZ, 0x7610, R79 ;  /* 0x00007610ffa67816 */ /* 0x000fe2000000004f */
[C---:B------:R-:W-:Y:S02]  /*0c80*/  FADD.FTZ R79, -R165.reuse, R120 ;  /* 0x00000078a54f7221 */ /* 0x040fe40000010100 */
[----:B------:R-:W-:Y:S02]  /*0c90*/  FMUL.FTZ R117, R112, R117 ;  /* 0x0000007570757220 */ /* 0x000fe40000410000 */
[----:B------:R-:W-:Y:S02]  /*0ca0*/  FMUL.FTZ R120, R88, R85 ;  /* 0x0000005558787220 */ /* 0x000fe40000410000 */
[----:B------:R-:W-:Y:S02]  /*0cb0*/  FADD.FTZ R75, R72, R119 ;  /* 0x00000077484b7221 */ /* 0x000fe40000010000 */
[----:B------:R-:W-:Y:S01]  /*0cc0*/  FFMA.FTZ R73, R114, R119, R73 ;  /* 0x0000007772497223 */ /* 0x000fe20000010049 */
[----:B------:R-:W-:Y:S01]  /*0cd0*/  PRMT R125, RZ, 0x5410, R78 ;  /* 0x00005410ff7d7816 */ /* 0x000fe2000000004e */
[----:B------:R-:W-:-:S02]  /*0ce0*/  FADD.FTZ R121, -R165, R118 ;  /* 0x00000076a5797221 */ /* 0x000fc40000010100 */
[C---:B------:R-:W-:Y:S02]  /*0cf0*/  FMUL.FTZ R118, R112.reuse, R77 ;  /* 0x0000004d70767220 */ /* 0x040fe40000410000 */
[----:B------:R-:W-:Y:S02]  /*0d00*/  FMUL.FTZ R123, R89, R74 ;  /* 0x0000004a597b7220 */ /* 0x000fe40000410000 */
[----:B------:R-:W-:Y:S02]  /*0d10*/  FADD.FTZ R72, R75, R120 ;  /* 0x000000784b487221 */ /* 0x000fe40000010000 */
[----:B------:R-:W-:Y:S01]  /*0d20*/  FFMA.FTZ R73, R117, R120, R73 ;  /* 0x0000007875497223 */ /* 0x000fe20000010049 */
[----:B------:R-:W-:Y:S01]  /*0d30*/  PRMT R78, RZ, 0x7610, R78 ;  /* 0x00007610ff4e7816 */ /* 0x000fe2000000004e */
[----:B------:R-:W-:Y:S02]  /*0d40*/  FADD.FTZ R127, -R165, R122 ;  /* 0x0000007aa57f7221 */ /* 0x000fe40000010100 */
[----:B------:R-:W-:-:S02]  /*0d50*/  FMUL.FTZ R121, R112, R121 ;  /* 0x0000007970797220 */ /* 0x000fc40000410000 */
[----:B------:R-:W-:Y:S02]  /*0d60*/  FMUL.FTZ R122, R90, R125 ;  /* 0x0000007d5a7a7220 */ /* 0x000fe40000410000 */
[----:B------:R-:W-:Y:S02]  /*0d70*/  FADD.FTZ R75, R72, R123 ;  /* 0x0000007b484b7221 */ /* 0x000fe40000010000 */
[----:B------:R-:W-:Y:S02]  /*0d80*/  FFMA.FTZ R73, R118, R123, R73 ;  /* 0x0000007b76497223 */ /* 0x000fe40000010049 */
[----:B------:R-:W-:Y:S02]  /*0d90*/  FADD.FTZ R169, -R165, R124 ;  /* 0x0000007ca5a97221 */ /* 0x000fe40000010100 */
        /* <DEDUP_REMOVED lines=28> */
.L_x_490:
[----:B------:R-:W-:Y:S05]  /*0f60*/  BSYNC B1 ;  /* 0x0000000000017941 */ /* 0x000fea0003800000 */
.L_x_489:
[----:B------:R-:W-:Y:S01]  /*0f70*/  BSSY B1, `(.L_x_491) ;  /* 0x0000058000017945 */ /* 0x000fe20003800000 */
        /* <DEDUP_REMOVED lines=10> */
[----:B------:R-:W-:-:S05]  /*1020*/  @P3 IMAD.WIDE.U32 R84, R171, R164, c[0x0][0x218] ;  /* 0x00008600ab543625 */ /* 0x000fca00078e00a4 */
[----:B------:R2:W5:Y:S01]  /*1030*/  @P3 LDG.E.128 R8, [R84.64] ;  /* 0x0000000454083981 */ /* 0x000562000c1e1d00 */
[----:B------:R-:W-:Y:S02]  /*1040*/  IADD3 R167, R167, 0x100, RZ ;  /* 0x00000100a7a77810 */ /* 0x000fe40007ffe0ff */
[----:B------:R-:W-:Y:S02]  /*1050*/  IADD3 R163, R163, 0x100, RZ ;  /* 0x00000100a3a37810 */ /* 0x000fe40007ffe0ff */
[----:B------:R-:W-:Y:S02]  /*1060*/  IADD3 R171, R171, 0x100, RZ ;  /* 0x00000100abab7810 */ /* 0x000fe40007ffe0ff */
[----:B--2---:R-:W-:Y:S02]  /*1070*/  PRMT R84, RZ, 0x5410, R72 ;  /* 0x00005410ff547816 */ /* 0x004fe40000000048 */
[--C-:B------:R-:W-:Y:S02]  /*1080*/  PRMT R134, RZ, 0x5410, R73.reuse ;  /* 0x00005410ff867816 */ /* 0x100fe40000000049 */
[----:B------:R-:W-:Y:S01]  /*1090*/  PRMT R136, RZ, 0x7610, R73 ;  /* 0x00007610ff887816 */ /* 0x000fe20000000049 */
[----:B------:R-:W-:Y:S01]  /*10a0*/  FADD.FTZ R135, -R165, R84 ;  /* 0x00000054a5877221 */ /* 0x000fe20000010100 */
[----:B------:R-:W-:-:S02]  /*10b0*/  PRMT R72, RZ, 0x7610, R72 ;  /* 0x00007610ff487816 */ /* 0x000fc40000000048 */
[----:B---3--:R-:W-:Y:S02]  /*10c0*/  PRMT R73, RZ, 0x5410, R76 ;  /* 0x00005410ff497816 */ /* 0x008fe4000000004c */
[--C-:B------:R-:W-:Y:S02]  /*10d0*/  PRMT R138, RZ, 0x5410, R74.reuse ;  /* 0x00005410ff8a7816 */ /* 0x100fe4000000004a */
[----:B------:R-:W-:Y:S02]  /*10e0*/  PRMT R140, RZ, 0x7610, R74 ;  /* 0x00007610ff8c7816 */ /* 0x000fe4000000004a */
[--C-:B------:R-:W-:Y:S02]  /*10f0*/  PRMT R85, RZ, 0x5410, R77.reuse ;  /* 0x00005410ff557816 */ /* 0x100fe4000000004d */
[----:B------:R-:W-:Y:S01]  /*1100*/  PRMT R74, RZ, 0x7610, R77 ;  /* 0x00007610ff4a7816 */ /* 0x000fe2000000004d */
[C---:B------:R-:W-:Y:S01]  /*1110*/  FADD.FTZ R77, -R165.reuse, R136 ;  /* 0x00000088a54d7221 */ /* 0x040fe20000010100 */
[--C-:B------:R-:W-:Y:S01]  /*1120*/  PRMT R142, RZ, 0x5410, R75.reuse ;  /* 0x00005410ff8e7816 */ /* 0x100fe2000000004b */
[----:B------:R-:W-:Y:S01]  /*1130*/  FMUL.FTZ R135, R112, R135 ;  /* 0x0000008770877220 */ /* 0x000fe20000410000 */
[----:B------:R-:W-:Y:S01]  /*1140*/  PRMT R144, RZ, 0x7610, R75 ;  /* 0x00007610ff907816 */ /* 0x000fe2000000004b */
[----:B------:R-:W-:Y:S01]  /*1150*/  FADD.FTZ R75, -R165, R72 ;  /* 0x00000048a54b7221 */ /* 0x000fe20000010100 */
[----:B------:R-:W-:Y:S01]  /*1160*/  PRMT R76, RZ, 0x7610, R76 ;  /* 0x00007610ff4c7816 */ /* 0x000fe2000000004c */
[----:B------:R-:W-:-:S02]  /*1170*/  FMUL.FTZ R136, R94, R73 ;  /* 0x000000495e887220 */ /* 0x000fc40000410000 */
[----:B------:R-:W-:Y:S02]  /*1180*/  FADD.FTZ R137, -R165, R134 ;  /* 0x00000086a5897221 */ /* 0x000fe40000010100 */
[----:B------:R-:W-:Y:S02]  /*1190*/  FMUL.FTZ R134, R112, R75 ;  /* 0x0000004b70867220 */ /* 0x000fe40000410000 */
[----:B------:R-:W-:Y:S02]  /*11a0*/  FMUL.FTZ R139, R95, R76 ;  /* 0x0000004c5f8b7220 */ /* 0x000fe40000410000 */
[----:B------:R-:W-:Y:S02]  /*11b0*/  FADD.FTZ R72, R169, R136 ;  /* 0x00000088a9487221 */ /* 0x000fe40000010000 */
[----:B------:R-:W-:Y:S01]  /*11c0*/  FFMA.FTZ R166, R135, R136, R166 ;  /* 0x0000008887a67223 */ /* 0x000fe200000100a6 */
[----:B------:R-:W-:Y:S01]  /*11d0*/  PRMT R149, RZ, 0x5410, R79 ;  /* 0x00005410ff957816 */ /* 0x000fe2000000004f */
[----:B------:R-:W-:Y:S01]  /*11e0*/  FADD.FTZ R28, R28, R73 ;  /* 0x000000491c1c7221 */ /* 0x000fe20000010000 */
[----:B------:R-:W-:Y:S01]  /*11f0*/  PRMT R172, RZ, 0x7610, R79 ;  /* 0x00007610ffac7816 */ /* 0x000fe2000000004f */
[----:B------:R-:W-:-:S02]  /*1200*/  FADD.FTZ R79, -R165, R140 ;  /* 0x0000008ca54f7221 */ /* 0x000fc40000010100 */
[----:B------:R-:W-:Y:S02]  /*1210*/  FFMA.FTZ R52, R135, R73, R52 ;  /* 0x0000004987347223 */ /* 0x000fe40000010034 */
        /* <DEDUP_REMOVED lines=45> */
.L_x_492:
[----:B------:R-:W-:Y:S05]  /*14f0*/  BSYNC B1 ;  /* 0x0000000000017941 */ /* 0x000fea0003800000 */
.L_x_491:
[----:B------:R-:W-:-:S13]  /*1500*/  ISETP.GE.U32.AND P3, PT, R0, 0x300, PT ;  /* 0x000003000000780c */ /* 0x000fda0003f66070 */
[----:B------:R-:W-:Y:S05]  /*1510*/  @!P3 BRA `(.L_x_488) ;  /* 0x000005300000b947 */ /* 0x000fea0003800000 */
[----:B------:R-:W-:-:S04]  /*1520*/  IMAD.WIDE.U32 R72, R171, R164, c[0x0][0x188] ;  /* 0x00006200ab487625 */ /* 0x000fc800078e00a4 */
[----:B------:R-:W-:Y:S02]  /*1530*/  IMAD.WIDE.U32 R76, R167, R164, c[0x0][0x208] ;  /* 0x00008200a74c7625 */ /* 0x000fe400078e00a4 */
[----:B------:R-:W2:Y:S04]  /*1540*/  LDG.E.128 R72, [R72.64] ;  /* 0x0000000448487981 */ /* 0x000ea8000c1e1d00 */
[----:B------:R-:W3:Y:S01]  /*1550*/  LDG.E.128 R76, [R76.64] ;  /* 0x000000044c4c7981 */ /* 0x000ee2000c1e1d00 */
[----:B------:R-:W-:Y:S01]  /*1560*/  HFMA2.MMA R2, -RZ, RZ, 0, 4.76837158203125e-07 ;  /* 0x00000008ff027435 */ /* 0x000fe200000001ff */
[----:B------:R-:W-:-:S04]  /*1570*/  ISETP.NE.U32.AND P3, PT, RZ, c[0x0][0x218], PT ;  /* 0x00008600ff007a0c */ /* 0x000fc80003f65070 */
[----:B------:R-:W-:-:S05]  /*1580*/  ISETP.NE.AND.EX P3, PT, RZ, c[0x0][0x21c], PT, P3 ;  /* 0x00008700ff007a0c */ /* 0x000fca0003f65330 */
[----:B------:R-:W-:-:S06]  /*1590*/  IMAD.WIDE.U32 R2, R163, R2, c[0x0][0x190] ;  /* 0x00006400a3027625 */ /* 0x000fcc00078e0002 */
[----:B------:R-:W5:Y:S02]  /*15a0*/  LDG.E.64 R2, [R2.64] ;  /* 0x0000000402027981 */ /* 0x000f64000c1e1b00 */
[----:B------:R-:W-:-:S05]  /*15b0*/  @P3 IMAD.WIDE.U32 R84, R171, R164, c[0x0][0x218] ;  /* 0x00008600ab543625 */ /* 0x000fca00078e00a4 */
[----:B------:R2:W5:Y:S02]  /*15c0*/  @P3 LDG.E.128 R4, [R84.64] ;  /* 0x0000000454043981 */ /* 0x000564000c1e1d00 */
[----:B--2---:R-:W-:Y:S02]  /*15d0*/  PRMT R84, RZ, 0x5410, R72 ;  /* 0x00005410ff547816 */ /* 0x004fe40000000048 */
[----:B------:R-:W-:Y:S02]  /*15e0*/  PRMT R152, RZ, 0x5410, R75 ;  /* 0x00005410ff987816 */ /* 0x000fe4000000004b */
[----:B------:R-:W-:Y:S01]  /*15f0*/  PRMT R132, RZ, 0x7610, R73 ;  /* 0x00007610ff847816 */ /* 0x000fe20000000049 */
[C---:B------:R-:W-:Y:S01]  /*1600*/  FADD.FTZ R131, -R165.reuse, R84 ;  /* 0x00000054a5837221 */ /* 0x040fe20000010100 */
[----:B------:R-:W-:Y:S01]  /*1610*/  PRMT R150, RZ, 0x5410, R74 ;  /* 0x00005410ff967816 */ /* 0x000fe2000000004a */
[----:B------:R-:W-:Y:S01]  /*1620*/  FADD.FTZ R161, -R165, R152 ;  /* 0x00000098a5a17221 */ /* 0x000fe20000010100 */
[----:B------:R-:W-:-:S02]  /*1630*/  PRMT R72, RZ, 0x7610, R72 ;  /* 0x00007610ff487816 */ /* 0x000fc40000000048 */
[----:B------:R-:W-:Y:S02]  /*1640*/  PRMT R130, RZ, 0x5410, R73 ;  /* 0x00005410ff827816 */ /* 0x000fe40000000049 */
[----:B------:R-:W-:Y:S02]  /*1650*/  PRMT R74, RZ, 0x7610, R74 ;  /* 0x00007610ff4a7816 */ /* 0x000fe4000000004a */
[----:B------:R-:W-:Y:S01]  /*1660*/  PRMT R154, RZ, 0x7610, R75 ;  /* 0x00007610ff9a7816 */ /* 0x000fe2000000004b */
[C---:B------:R-:W-:Y:S01]  /*1670*/  FADD.FTZ R85, -R165.reuse, R132 ;  /* 0x00000084a5557221 */ /* 0x040fe20000010100 */
[----:B---3--:R-:W-:Y:S01]  /*1680*/  PRMT R152, RZ, 0x5410, R76 ;  /* 0x00005410ff987816 */ /* 0x008fe2000000004c */
[----:B------:R-:W-:Y:S02]  /*1690*/  FMUL.FTZ R131, R112, R131 ;  /* 0x0000008370837220 */ /* 0x000fe40000410000 */
[C---:B------:R-:W-:Y:S01]  /*16a0*/  FADD.FTZ R73, -R165.reuse, R72 ;  /* 0x00000048a5497221 */ /* 0x040fe20000010100 */
[----:B------:R-:W-:Y:S01]  /*16b0*/  PRMT R72, RZ, 0x7610, R77 ;  /* 0x00007610ff487816 */ /* 0x000fe2000000004d */
[----:B------:R-:W-:-:S02]  /*16c0*/  FADD.FTZ R151, -R165, R130 ;  /* 0x00000082a5977221 */ /* 0x000fc40000010100 */
[C---:B------:R-:W-:Y:S02]  /*16d0*/  FADD.FTZ R155, -R165.reuse, R150 ;  /* 0x00000096a59b7221 */ /* 0x040fe40000010100 */
[C---:B------:R-:W-:Y:S01]  /*16e0*/  FADD.FTZ R133, -R165.reuse, R74 ;  /* 0x0000004aa5857221 */ /* 0x040fe20000010100 */
[----:B------:R-:W-:Y:S01]  /*16f0*/  PRMT R76, RZ, 0x7610, R76 ;  /* 0x00007610ff4c7816 */ /* 0x000fe2000000004c */
[----:B------:R-:W-:Y:S02]  /*1700*/  FADD.FTZ R165, -R165, R154 ;  /* 0x0000009aa5a57221 */ /* 0x000fe40000010100 */
[----:B------:R-:W-:Y:S02]  /*1710*/  FADD.FTZ R20, R20, R152 ;  /* 0x0000009814147221 */ /* 0x000fe40000010000 */
[----:B------:R-:W-:Y:S02]  /*1720*/  FFMA.FTZ R44, R131, R152, R44 ;  /* 0x00000098832c7223 */ /* 0x000fe4000001002c */
[----:B------:R-:W-:-:S02]  /*1730*/  FMUL.FTZ R154, R112, R85 ;  /* 0x00000055709a7220 */ /* 0x000fc40000410000 */
[----:B------:R-:W-:Y:S01]  /*1740*/  FMUL.FTZ R152, R103, R152 ;  /* 0x0000009867987220 */ /* 0x000fe20000410000 */
[----:B------:R-:W-:Y:S01]  /*1750*/  PRMT R75, RZ, 0x5410, R77 ;  /* 0x00005410ff4b7816 */ /* 0x000fe2000000004d */
[----:B------:R-:W-:Y:S02]  /*1760*/  FADD.FTZ R23, R23, R72 ;  /* 0x0000004817177221 */ /* 0x000fe40000010000 */
[-C--:B------:R-:W-:Y:S02]  /*1770*/  FFMA.FTZ R47, R154, R72.reuse, R47 ;  /* 0x000000489a2f7223 */ /* 0x080fe4000001002f */
[----:B------:R-:W-:Y:S02]  /*1780*/  FMUL.FTZ R157, R107, R72 ;  /* 0x000000486b9d7220 */ /* 0x000fe40000410000 */
[----:B------:R-:W-:Y:S02]  /*1790*/  FMUL.FTZ R150, R112, R73 ;  /* 0x0000004970967220 */ /* 0x000fe40000410000 */
[----:B------:R-:W-:-:S02]  /*17a0*/  FMUL.FTZ R153, R105, R76 ;  /* 0x0000004c69997220 */ /* 0x000fc40000410000 */
[----:B------:R-:W-:Y:S02]  /*17b0*/  FADD.FTZ R72, R169, R152 ;  /* 0x00000098a9487221 */ /* 0x000fe40000010000 */
[----:B------:R-:W-:Y:S02]  /*17c0*/  FFMA.FTZ R166, R131, R152, R166 ;  /* 0x0000009883a67223 */ /* 0x000fe400000100a6 */
[----:B------:R-:W-:Y:S02]  /*17d0*/  FMUL.FTZ R151, R112, R151 ;  /* 0x0000009770977220 */ /* 0x000fe40000410000 */
[----:B------:R-:W-:Y:S02]  /*17e0*/  FMUL.FTZ R156, R106, R75 ;  /* 0x0000004b6a9c7220 */ /* 0x000fe40000410000 */
[----:B------:R-:W-:Y:S02]  /*17f0*/  FADD.FTZ R73, R72, R153 ;  /* 0x0000009948497221 */ /* 0x000fe40000010000 */
[----:B------:R-:W-:Y:S01]  /*1800*/  FFMA.FTZ R166, R150, R153, R166 ;  /* 0x0000009996a67223 */ /* 0x000fe200000100a6 */
[----:B------:R-:W-:Y:S01]  /*1810*/  PRMT R77, RZ, 0x5410, R78 ;  /* 0x00005410ff4d7816 */ /* 0x000fe2000000004e */
[----:B------:R-:W-:-:S02]  /*1820*/  FADD.FTZ R72, R73, R156 ;  /* 0x0000009c49487221 */ /* 0x000fc40000010000 */
[----:B------:R-:W-:Y:S01]  /*1830*/  FFMA.FTZ R166, R151, R156, R166 ;  /* 0x0000009c97a67223 */ /* 0x000fe200000100a6 */
        /* <DEDUP_REMOVED lines=9> */
[----:B------:R-:W-:Y:S01]  /*18d0*/  FFMA.FTZ R166, R155, R158, R166 ;  /* 0x0000009e9ba67223 */ /* 0x000fe200000100a6 */
[----:B------:R-:W-:Y:S01]  /*18e0*/  PRMT R74, RZ, 0x7610, R79 ;  /* 0x00007610ff4a7816 */ /* 0x000fe2000000004f */
[----:B------:R-:W-:Y:S02]  /*18f0*/  FMUL.FTZ R161, R112, R161 ;  /* 0x000000a170a17220 */ /* 0x000fe40000410000 */
        /* <DEDUP_REMOVED lines=21> */
.L_x_488:
[----:B------:R-:W-:Y:S05]  /*1a50*/  BSYNC B0 ;  /* 0x0000000000007941 */ /* 0x000fea0003800000 */
.L_x_482:
[----:B------:R-:W-:Y:S02]  /*1a60*/  LOP3.LUT P3, RZ, R104, 0xff, RZ, 0xc0, !PT ;  /* 0x000000ff68ff7812 */ /* 0x000fe4000786c0ff */
[----:B------:R-:W-:Y:S02]  /*1a70*/  SHF.R.U32.HI R74, RZ, 0x5, R168 ;  /* 0x00000005ff4a7819 */ /* 0x000fe400000116a8 */
[----:B------:R-:W-:Y:S02]  /*1a80*/  LOP3.LUT P4, RZ, R168, 0x1f, RZ, 0xc0, !PT ;  /* 0x0000001fa8ff7812 */ /* 0x000fe4000788c0ff */
[----:B------:R-:W-:-:S07]  /*1a90*/  LOP3.LUT R77, R74, 0x7fffff8, RZ, 0xc0, !PT ;  /* 0x07fffff84a4d7812 */ /* 0x000fce00078ec0ff */
[----:B------:R-:W-:Y:S01]  /*1aa0*/  @!P3 IADD3 R77, R77, 0x8, RZ ;  /* 0x000000084d4db810 */ /* 0x000fe20007ffe0ff */
[----:B------:R-:W-:Y:S05]  /*1ab0*/  BRA.DIV ~URZ, `(.L_x_493) ;  /* 0x00002ac27f007947 */ /* 0x000fea000b800000 */
[----:B------:R3:W4:Y:S02]  /*1ac0*/  SHFL.DOWN PT, R76, R169, 0x10, 0x1f ;  /* 0x0a001f00a94c7f89 */ /* 0x00072400000e0000 */
.L_x_574:
[----:B------:R-:W-:Y:S05]  /*1ad0*/  BRA.DIV ~URZ, `(.L_x_494) ;  /* 0x00002b227f007947 */ /* 0x000fea000b800000 */
[----:B-1----:R-:W1:Y:S01]  /*1ae0*/  SHFL.DOWN PT, R73, R166, 0x10, 0x1f ;  /* 0x0a001f00a6497f89 */ /* 0x002e6200000e0000 */
[----:B---34-:R-:W-:-:S05]  /*1af0*/  FADD.FTZ R169, R76, R169 ;  /* 0x000000a94ca97221 */ /* 0x018fca0000010000 */
[----:B------:R-:W3:Y:S01]  /*1b00*/  SHFL.DOWN PT, R72, R169, 0x8, 0x1f ;  /* 0x09001f00a9487f89 */ /* 0x000ee200000e0000 */
[----:B-1----:R-:W-:-:S05]  /*1b10*/  FADD.FTZ R73, R73, R166 ;  /* 0x000000a649497221 */ /* 0x002fca0000010000 */
[----:B------:R-:W1:Y:S01]  /*1b20*/  SHFL.DOWN PT, R76, R73, 0x8, 0x1f ;  /* 0x09001f00494c7f89 */ /* 0x000e6200000e0000 */
[----:B---3--:R-:W-:-:S05]  /*1b30*/  FADD.FTZ R72, R72, R169 ;  /* 0x000000a948487221 */ /* 0x008fca0000010000 */
[----:B------:R-:W3:Y:S01]  /*1b40*/  SHFL.DOWN PT, R75, R72, 0x4, 0x1f ;  /* 0x08801f00484b7f89 */ /* 0x000ee200000e0000 */
[----:B-1----:R-:W-:-:S05]  /*1b50*/  FADD.FTZ R76, R73, R76 ;  /* 0x0000004c494c7221 */ /* 0x002fca0000010000 */
[----:B------:R-:W1:Y:S01]  /*1b60*/  SHFL.DOWN PT, R79, R76, 0x4, 0x1f ;  /* 0x08801f004c4f7f89 */ /* 0x000e6200000e0000 */
[----:B---3--:R-:W-:-:S05]  /*1b70*/  FADD.FTZ R75, R72, R75 ;  /* 0x0000004b484b7221 */ /* 0x008fca0000010000 */
[----:B------:R-:W3:Y:S01]  /*1b80*/  SHFL.DOWN PT, R78, R75, 0x2, 0x1f ;  /* 0x08401f004b4e7f89 */ /* 0x000ee200000e0000 */
[----:B-1----:R-:W-:-:S05]  /*1b90*/  FADD.FTZ R79, R76, R79 ;  /* 0x0000004f4c4f7221 */ /* 0x002fca0000010000 */
[----:B0-----:R-:W0:Y:S01]  /*1ba0*/  SHFL.DOWN PT, R84, R79, 0x2, 0x1f ;  /* 0x08401f004f547f89 */ /* 0x001e2200000e0000 */
[----:B---3--:R-:W-:-:S05]  /*1bb0*/  FADD.FTZ R78, R75, R78 ;  /* 0x0000004e4b4e7221 */ /* 0x008fca0000010000 */
[----:B------:R1:W3:Y:S01]  /*1bc0*/  SHFL.DOWN PT, R85, R78, 0x1, 0x1f ;  /* 0x08201f004e557f89 */ /* 0x0002e200000e0000 */
[----:B0-----:R-:W-:-:S05]  /*1bd0*/  FADD.FTZ R84, R79, R84 ;  /* 0x000000544f547221 */ /* 0x001fca0000010000 */
[----:B------:R1:W0:Y:S02]  /*1be0*/  SHFL.DOWN PT, R73, R84, 0x1, 0x1f ;  /* 0x08201f0054497f89 */ /* 0x00022400000e0000 */
.L_x_575:
[----:B------:R-:W-:Y:S01]  /*1bf0*/  @!P4 LOP3.LUT R74, R74, 0x7, RZ, 0xc0, !PT ;  /* 0x000000074a4ac812 */ /* 0x000fe200078ec0ff */
[----:B--23--:R-:W-:Y:S01]  /*1c00*/  FADD.FTZ R164, R85, R78 ;  /* 0x0000004e55a47221 */ /* 0x00cfe20000010000 */
[----:B------:R-:W-:Y:S01]  /*1c10*/  ISETP.GE.AND P3, PT, R162, 0x1, PT ;  /* 0x00000001a200780c */ /* 0x000fe20003f66270 */
[----:B0-----:R-:W-:Y:S01]  /*1c20*/  FADD.FTZ R165, R73, R84 ;  /* 0x0000005449a57221 */ /* 0x001fe20000010000 */
[----:B------:R-:W-:Y:S01]  /*1c30*/  WARPSYNC 0xffffffff ;  /* 0xffffffff00007948 */ /* 0x000fe20003800000 */
[----:B-1----:R-:W-:Y:S01]  /*1c40*/  @!P4 IMAD.IADD R78, R77, 0x1, R74 ;  /* 0x000000014d4ec824 */ /* 0x002fe200078e024a */
[----:B------:R-:W-:Y:S01]  /*1c50*/  BSSY B0, `(.L_x_495) ;  /* 0x00000e3000007945 */ /* 0x000fe20003800000 */
[----:B------:R-:W-:-:S03]  /*1c60*/  IMAD.MOV.U32 R76, RZ, RZ, RZ ;  /* 0x000000ffff4c7224 */ /* 0x000fc600078e00ff */
[----:B------:R-:W-:Y:S05]  /*1c70*/  @!P4 STS.64 [R78.X8+0x6000], R164 ;  /* 0x006000a44e00c388 */ /* 0x000fea0000008a00 */
[----:B------:R-:W-:Y:S02]  /*1c80*/  @P3 IADD3 R162, R162, -0x1, RZ ;  /* 0xffffffffa2a23810 */ /* 0x000fe40007ffe0ff */
[----:B------:R-:W-:-:S03]  /*1c90*/  @P3 LOP3.LUT R72, R168, 0xff, RZ, 0xc0, !PT ;  /* 0x000000ffa8483812 */ /* 0x000fc600078ec0ff */
[----:B------:R-:W-:-:S05]  /*1ca0*/  @P3 IMAD R162, R162, c[0x0][0x168], RZ ;  /* 0x00005a00a2a23a24 */ /* 0x000fca00078e02ff */
[----:B------:R-:W-:-:S04]  /*1cb0*/  @P3 SHF.R.S32.HI R73, RZ, 0x1f, R162 ;  /* 0x0000001fff493819 */ /* 0x000fc800000114a2 */
[----:B------:R-:W-:-:S04]  /*1cc0*/  @P3 LEA.HI R73, R73, R162, RZ, 0x3 ;  /* 0x000000a249493211 */ /* 0x000fc800078f18ff */
[----:B------:R-:W-:Y:S01]  /*1cd0*/  @P3 LEA.HI.SX32 R76, R73, R72, 0x1d ;  /* 0x00000048494c3211 */ /* 0x000fe200078feaff */
[----:B------:R-:W-:Y:S06]  /*1ce0*/  BAR.SYNC.DEFER_BLOCKING 0x0 ;  /* 0x0000000000007b1d */ /* 0x000fec0000010000 */
[----:B------:R-:W0:Y:S02]  /*1cf0*/  LDS.128 R72, [R77.X8+0x6000] ;  /* 0x006000004d487984 */ /* 0x000e240000008c00 */
[----:B0-----:R-:W-:Y:S02]  /*1d00*/  FADD.FTZ R79, RZ, R72 ;  /* 0x00000048ff4f7221 */ /* 0x001fe40000010000 */
[----:B------:R-:W-:-:S02]  /*1d10*/  FADD.FTZ R72, RZ, R73 ;  /* 0x00000049ff487221 */ /* 0x000fc40000010000 */
[----:B------:R-:W-:Y:S02]  /*1d20*/  FADD.FTZ R79, R74, R79 ;  /* 0x0000004f4a4f7221 */ /* 0x000fe40000010000 */
[----:B------:R-:W-:Y:S02]  /*1d30*/  FADD.FTZ R78, R75, R72 ;  /* 0x000000484b4e7221 */ /* 0x000fe40000010000 */
[----:B------:R-:W0:Y:S02]  /*1d40*/  LDS.128 R72, [R77.X8+0x6010] ;  /* 0x006010004d487984 */ /* 0x000e240000008c00 */
[----:B0-----:R-:W-:Y:S02]  /*1d50*/  FADD.FTZ R79, R79, R72 ;  /* 0x000000484f4f7221 */ /* 0x001fe40000010000 */
[----:B------:R-:W-:Y:S02]  /*1d60*/  FADD.FTZ R78, R78, R73 ;  /* 0x000000494e4e7221 */ /* 0x000fe40000010000 */
[----:B------:R-:W-:-:S02]  /*1d70*/  FADD.FTZ R79, R74, R79 ;  /* 0x0000004f4a4f7221 */ /* 0x000fc40000010000 */
[----:B------:R-:W-:Y:S02]  /*1d80*/  FADD.FTZ R78, R75, R78 ;  /* 0x0000004e4b4e7221 */ /* 0x000fe40000010000 */
[----:B------:R-:W0:Y:S02]  /*1d90*/  LDS.128 R72, [R77.X8+0x6020] ;  /* 0x006020004d487984 */ /* 0x000e240000008c00 */
[----:B0-----:R-:W-:Y:S02]  /*1da0*/  FADD.FTZ R79, R79, R72 ;  /* 0x000000484f4f7221 */ /* 0x001fe40000010000 */
[----:B------:R-:W-:Y:S02]  /*1db0*/  FADD.FTZ R78, R78, R73 ;  /* 0x000000494e4e7221 */ /* 0x000fe40000010000 */
[----:B------:R-:W-:Y:S02]  /*1dc0*/  FADD.FTZ R79, R74, R79 ;  /* 0x0000004f4a4f7221 */ /* 0x000fe40000010000 */
[----:B------:R-:W-:-:S02]  /*1dd0*/  FADD.FTZ R78, R75, R78 ;  /* 0x0000004e4b4e7221 */ /* 0x000fc40000010000 */
[----:B------:R-:W0:Y:S02]  /*1de0*/  LDS.128 R72, [R77.X8+0x6030] ;  /* 0x006030004d487984 */ /* 0x000e240000008c00 */
[----:B0-----:R-:W-:Y:S02]  /*1df0*/  FADD.FTZ R79, R79, R72 ;  /* 0x000000484f4f7221 */ /* 0x001fe40000010000 */
[----:B------:R-:W-:Y:S02]  /*1e00*/  FADD.FTZ R78, R78, R73 ;  /* 0x000000494e4e7221 */ /* 0x000fe40000010000 */
[----:B------:R-:W-:Y:S02]  /*1e10*/  FADD.FTZ R72, R74, R79 ;  /* 0x0000004f4a487221 */ /* 0x000fe40000010000 */
[----:B------:R-:W-:Y:S02]  /*1e20*/  FADD.FTZ R73, R75, R78 ;  /* 0x0000004e4b497221 */ /* 0x000fe40000010000 */
[----:B------:R-:W-:-:S02]  /*1e30*/  FMUL.FTZ R72, R72, c[0x0][0x1e0] ;  /* 0x0000780048487a20 */ /* 0x000fc40000410000 */
[----:B------:R-:W-:Y:S01]  /*1e40*/  FMUL.FTZ R73, R73, c[0x0][0x1e0] ;  /* 0x0000780049497a20 */ /* 0x000fe20000410000 */
        /* <DEDUP_REMOVED lines=9> */
[----:B-----5:R-:W-:Y:S01]  /*1ee0*/  PRMT R75, RZ, 0x5410, R12 ;  /* 0x00005410ff4b7816 */ /* 0x020fe2000000000c */
[----:B------:R-:W-:Y:S05]  /*1ef0*/  BRA `(.L_x_499) ;  /* 0x000000b000007947 */ /* 0x000fea0003800000 */
.L_x_498:
        /* <DEDUP_REMOVED lines=9> */
[----:B-----5:R-:W-:-:S05]  /*1f90*/  @P4 PRMT R74, RZ, 0x5410, R12 ;  /* 0x00005410ff4a4816 */ /* 0x020fca000000000c */
[----:B------:R-:W-:Y:S02]  /*1fa0*/  @P4 FADD.FTZ R75, R75, R74 ;  /* 0x0000004a4b4b4221 */ /* 0x000fe40000010000 */
.L_x_499:
[----:B------:R-:W-:Y:S05]  /*1fb0*/  BSYNC B1 ;  /* 0x0000000000017941 */ /* 0x000fea0003800000 */
.L_x_497:
[----:B------:R-:W-:Y:S01]  /*1fc0*/  @P3 FMUL.FTZ R74, R75, c[0x0][0x1ec] ;  /* 0x00007b004b4a3a20 */ /* 0x000fe20000410000 */
[----:B-----5:R-:W-:Y:S01]  /*1fd0*/  @P3 LOP3.LUT P5, RZ, R82, 0xff, RZ, 0xc0, !PT ;  /* 0x000000ff52ff3812 */ /* 0x020fe200078ac0ff */
[----:B------:R-:W-:Y:S02]  /*1fe0*/  BSSY B1, `(.L_x_500) ;  /* 0x0000015000017945 */ /* 0x000fe40003800000 */
[----:B------:R-:W-:-:S05]  /*1ff0*/  @P3 FMUL.FTZ R74, R74, c[0x0][0x1e8] ;  /* 0x00007a004a4a3a20 */ /* 0x000fca0000410000 */
[----:B------:R-:W-:Y:S02]  /*2000*/  @P3 FSEL R74, R74, RZ, P5 ;  /* 0x000000ff4a4a3208 */ /* 0x000fe40002800000 */
[----:B------:R-:W-:Y:S02]  /*2010*/  ISETP.NE.U32.AND P5, PT, RZ, c[0x0][0x258], PT ;  /* 0x00009600ff007a0c */ /* 0x000fe40003fa5070 */
[----:B------:R-:W-:Y:S02]  /*2020*/  @P3 F2FP.BF16.PACK_AB R74, RZ, R74 ;  /* 0x0000004aff4a323e */ /* 0x000fe400000010ff */
[----:B------:R-:W-:Y:S02]  /*2030*/  ISETP.NE.AND.EX P5, PT, RZ, c[0x0][0x25c], PT, P5 ;  /* 0x00009700ff007a0c */ /* 0x000fe40003fa5350 */
[----:B------:R-:W-:-:S11]  /*2040*/  @P3 PRMT R68, R74, 0x7610, R68 ;  /* 0x000076104a443816 */ /* 0x000fd60000000044 */
[----:B------:R-:W-:-:S04]  /*2050*/  @P5 F2FP.BF16.PACK_AB R75, RZ, R75 ;  /* 0x0000004bff4b523e */ /* 0x000fc800000010ff */
[----:B------:R-:W-:Y:S01]  /*2060*/  @P5 PRMT R64, R75, 0x7610, R64 ;  /* 0x000076104b405816 */ /* 0x000fe20000000040 */
[----:B------:R-:W-:Y:S05]  /*2070*/  @P2 BRA `(.L_x_501) ;  /* 0x0000004000002947 */ /* 0x000fea0003800000 */
[----:B------:R-:W-:Y:S01]  /*2080*/  IMAD.MOV.U32 R75, RZ, RZ, RZ ;  /* 0x000000ffff4b7224 */ /* 0x000fe200078e00ff */
[----:B------:R-:W-:Y:S05]  /*2090*/  @!P4 BRA `(.L_x_502) ;  /* 0x000000900000c947 */ /* 0x000fea0003800000 */
[----:B------:R-:W-:Y:S01]  /*20a0*/  PRMT R75, RZ, 0x7610, R12 ;  /* 0x00007610ff4b7816 */ /* 0x000fe2000000000c */
[----:B------:R-:W-:Y:S05]  /*20b0*/  BRA `(.L_x_502) ;  /* 0x0000007000007947 */ /* 0x000fea0003800000 */
.L_x_501:
[----:B------:R-:W-:-:S04]  /*20c0*/  ISETP.NE.AND P6, PT, R170, RZ, PT ;  /* 0x000000ffaa00720c */ /* 0x000fc80003fc5270 */
[----:B------:R-:W-:-:S05]  /*20d0*/  FSEL R74, R72, RZ, !P6 ;  /* 0x000000ff484a7208 */ /* 0x000fca0007000000 */
[----:B------:R-:W-:-:S04]  /*20e0*/  FFMA.FTZ R74, R114, R73, R74 ;  /* 0x00000049724a7223 */ /* 0x000fc8000001004a */
[----:B------:R-:W-:Y:S01]  /*20f0*/  FADD.FTZ R75, R119, -R74 ;  /* 0x8000004a774b7221 */ /* 0x000fe20000010000 */
[----:B------:R-:W-:-:S03]  /*2100*/  @P4 PRMT R74, RZ, 0x7610, R12 ;  /* 0x00007610ff4a4816 */ /* 0x000fc6000000000c */
[----:B------:R-:W-:-:S04]  /*2110*/  FMUL.FTZ R75, R112, R75 ;  /* 0x0000004b704b7220 */ /* 0x000fc80000410000 */
[----:B------:R-:W-:Y:S02]  /*2120*/  @P4 FADD.FTZ R75, R75, R74 ;  /* 0x0000004a4b4b4221 */ /* 0x000fe40000010000 */
.L_x_502:
[----:B------:R-:W-:Y:S05]  /*2130*/  BSYNC B1 ;  /* 0x0000000000017941 */ /* 0x000fea0003800000 */
.L_x_500:
[----:B------:R-:W-:Y:S01]  /*2140*/  @P3 FMUL.FTZ R74, R75, c[0x0][0x1ec] ;  /* 0x00007b004b4a3a20 */ /* 0x000fe20000410000 */
[----:B------:R-:W-:Y:S01]  /*2150*/  @P3 LOP3.LUT P6, RZ, R82, 0xff00, RZ, 0xc0, !PT ;  /* 0x0000ff0052ff3812 */ /* 0x000fe200078cc0ff */
[----:B------:R-:W-:Y:S01]  /*2160*/  BSSY B1, `(.L_x_503) ;  /* 0x0000013000017945 */ /* 0x000fe20003800000 */
[----:B------:R-:W-:Y:S01]  /*2170*/  @P5 F2FP.BF16.PACK_AB R75, RZ, R75 ;  /* 0x0000004bff4b523e */ /* 0x000fe200000010ff */
[----:B------:R-:W-:-:S03]  /*2180*/  @P3 FMUL.FTZ R74, R74, c[0x0][0x1e8] ;  /* 0x00007a004a4a3a20 */ /* 0x000fc60000410000 */
[----:B------:R-:W-:Y:S02]  /*2190*/  @P5 PRMT R64, R64, 0x5410, R75 ;  /* 0x0000541040405816 */ /* 0x000fe4000000004b */
[----:B------:R-:W-:-:S04]  /*21a0*/  @P3 FSEL R74, R74, RZ, P6 ;  /* 0x000000ff4a4a3208 */ /* 0x000fc80003000000 */
[----:B------:R-:W-:-:S04]  /*21b0*/  @P3 F2FP.BF16.PACK_AB R74, RZ, R74 ;  /* 0x0000004aff4a323e */ /* 0x000fc800000010ff */
[----:B------:R-:W-:Y:S01]  /*21c0*/  @P3 PRMT R68, R68, 0x5410, R74 ;  /* 0x0000541044443816 */ /* 0x000fe2000000004a */
[----:B------:R-:W-:Y:S05]  /*21d0*/  @P2 BRA `(.L_x_504) ;  /* 0x0000004000002947 */ /* 0x000fea0003800000 */
[----:B------:R-:W-:Y:S01]  /*21e0*/  IMAD.MOV.U32 R75, RZ, RZ, RZ ;  /* 0x000000ffff4b7224 */ /* 0x000fe200078e00ff */
[----:B------:R-:W-:Y:S05]  /*21f0*/  @!P4 BRA `(.L_x_505) ;  /* 0x000000900000c947 */ /* 0x000fea0003800000 */
[----:B------:R-:W-:Y:S01]  /*2200*/  PRMT R75, RZ, 0x5410, R13 ;  /* 0x00005410ff4b7816 */ /* 0x000fe2000000000d */
[----:B------:R-:W-:Y:S05]  /*2210*/  BRA `(.L_x_505) ;  /* 0x0000007000007947 */ /* 0x000fea0003800000 */
.L_x_504:
[----:B------:R-:W-:-:S04]  /*2220*/  ISETP.NE.AND P6, PT, R170, RZ, PT ;  /* 0x000000ffaa00720c */ /* 0x000fc80003fc5270 */
[----:B------:R-:W-:-:S05]  /*2230*/  FSEL R74, R72, RZ, !P6 ;  /* 0x000000ff484a7208 */ /* 0x000fca0007000000 */
[----:B------:R-:W-:Y:S01]  /*2240*/  FFMA.FTZ R75, R117, R73, R74 ;  /* 0x00000049754b7223 */ /* 0x000fe2000001004a */
[----:B------:R-:W-:-:S03]  /*2250*/  @P4 PRMT R74, RZ, 0x5410, R13 ;  /* 0x00005410ff4a4816 */ /* 0x000fc6000000000d */
[----:B------:R-:W-:-:S04]  /*2260*/  FADD.FTZ R75, R120, -R75 ;  /* 0x8000004b784b7221 */ /* 0x000fc80000010000 */
[----:B------:R-:W-:-:S04]  /*2270*/  FMUL.FTZ R75, R112, R75 ;  /* 0x0000004b704b7220 */ /* 0x000fc80000410000 */
[----:B------:R-:W-:Y:S02]  /*2280*/  @P4 FADD.FTZ R75, R75, R74 ;  /* 0x0000004a4b4b4221 */ /* 0x000fe40000010000 */
.L_x_505:
[----:B------:R-:W-:Y:S05]  /*2290*/  BSYNC B1 ;  /* 0x0000000000017941 */ /* 0x000fea0003800000 */
.L_x_503:
        /* <DEDUP_REMOVED lines=10> */
[----:B------:R-:W-:Y:S01]  /*2340*/  HFMA2.MMA R75, -RZ, RZ, 0, 0 ;  /* 0x00000000ff4b7435 */ /* 0x000fe200000001ff */
[----:B------:R-:W-:Y:S05]  /*2350*/  @!P4 BRA `(.L_x_508) ;  /* 0x000000900000c947 */ /* 0x000fea0003800000 */
[----:B------:R-:W-:Y:S01]  /*2360*/  PRMT R75, RZ, 0x7610, R13 ;  /* 0x00007610ff4b7816 */ /* 0x000fe2000000000d */
[----:B------:R-:W-:Y:S05]  /*2370*/  BRA `(.L_x_508) ;  /* 0x0000007000007947 */ /* 0x000fea0003800000 */
.L_x_507:
[----:B------:R-:W-:-:S04]  /*2380*/  ISETP.NE.AND P6, PT, R170, RZ, PT ;  /* 0x000000ffaa00720c */ /* 0x000fc80003fc5270 */
[----:B------:R-:W-:-:S05]  /*2390*/  FSEL R74, R72, RZ, !P6 ;  /* 0x000000ff484a7208 */ /* 0x000fca0007000000 */
[----:B------:R-:W-:-:S04]  /*23a0*/  FFMA.FTZ R74, R118, R73, R74 ;  /* 0x00000049764a7223 */ /* 0x000fc8000001004a */
[----:B------:R-:W-:Y:S01]  /*23b0*/  FADD.FTZ R75, R123, -R74 ;  /* 0x8000004a7b4b7221 */ /* 0x000fe20000010000 */
[----:B------:R-:W-:-:S03]  /*23c0*/  @P4 PRMT R74, RZ, 0x7610, R13 ;  /* 0x00007610ff4a4816 */ /* 0x000fc6000000000d */
[----:B------:R-:W-:-:S04]  /*23d0*/  FMUL.FTZ R75, R112, R75 ;  /* 0x0000004b704b7220 */ /* 0x000fc80000410000 */
[----:B------:R-:W-:Y:S02]  /*23e0*/  @P4 FADD.FTZ R75, R75, R74 ;  /* 0x0000004a4b4b4221 */ /* 0x000fe40000010000 */
.L_x_508:
[----:B------:R-:W-:Y:S05]  /*23f0*/  BSYNC B1 ;  /* 0x0000000000017941 */ /* 0x000fea0003800000 */
.L_x_506:
        /* <DEDUP_REMOVED lines=14> */
.L_x_510:
[----:B------:R-:W-:-:S04]  /*24e0*/  ISETP.NE.AND P6, PT, R170, RZ, PT ;  /* 0x000000ffaa00720c */ /* 0x000fc80003fc5270 */
[----:B------:R-:W-:-:S05]  /*24f0*/  FSEL R74, R72, RZ, !P6 ;  /* 0x000000ff484a7208 */ /* 0x000fca0007000000 */
[----:B------:R-:W-:Y:S01]  /*2500*/  FFMA.FTZ R75, R121, R73, R74 ;  /* 0x00000049794b7223 */ /* 0x000fe2000001004a */
[----:B------:R-:W-:-:S03]  /*2510*/  @P4 PRMT R74, RZ, 0x5410, R14 ;  /* 0x00005410ff4a4816 */ /* 0x000fc6000000000e */
[----:B------:R-:W-:-:S04]  /*2520*/  FADD.FTZ R75, R122, -R75 ;  /* 0x8000004b7a4b7221 */ /* 0x000fc80000010000 */
[----:B------:R-:W-:-:S04]  /*2530*/  FMUL.FTZ R75, R112, R75 ;  /* 0x0000004b704b7220 */ /* 0x000fc80000410000 */
[----:B------:R-:W-:Y:S02]  /*2540*/  @P4 FADD.FTZ R75, R75, R74 ;  /* 0x0000004a4b4b4221 */ /* 0x000fe40000010000 */
.L_x_511:
[----:B------:R-:W-:Y:S05]  /*2550*/  BSYNC B1 ;  /* 0x0000000000017941 */ /* 0x000fea0003800000 */
.L_x_509:
        /* <DEDUP_REMOVED lines=14> */
.L_x_513:
[----:B------:R-:W-:-:S04]  /*2640*/  ISETP.NE.AND P6, PT, R170, RZ, PT ;  /* 0x000000ffaa00720c */ /* 0x000fc80003fc5270 */
[----:B------:R-:W-:-:S05]  /*2650*/  FSEL R74, R72, RZ, !P6 ;  /* 0x000000ff484a7208 */ /* 0x000fca0007000000 */
[----:B------:R-:W-:-:S04]  /*2660*/  FFMA.FTZ R74, R124, R73, R74 ;  /* 0x000000497c4a7223 */ /* 0x000fc8000001004a */
[----:B------:R-:W-:Y:S01]  /*2670*/  FADD.FTZ R75, R125, -R74 ;  /* 0x8000004a7d4b7221 */ /* 0x000fe20000010000 */
[----:B------:R-:W-:-:S03]  /*2680*/  @P4 PRMT R74, RZ, 0x7610, R14 ;  /* 0x00007610ff4a4816 */ /* 0x000fc6000000000e */
[----:B------:R-:W-:-:S04]  /*2690*/  FMUL.FTZ R75, R112, R75 ;  /* 0x0000004b704b7220 */ /* 0x000fc80000410000 */
[----:B------:R-:W-:Y:S02]  /*26a0*/  @P4 FADD.FTZ R75, R75, R74 ;  /* 0x0000004a4b4b4221 */ /* 0x000fe40000010000 */
.L_x_514:
[----:B------:R-:W-:Y:S05]  /*26b0*/  BSYNC B1 ;  /* 0x0000000000017941 */ /* 0x000fea0003800000 */
.L_x_512:
        /* <DEDUP_REMOVED lines=10> */
[----:B------:R-:W-:Y:S01]  /*2760*/  MOV R75, RZ ;  /* 0x000000ff004b7202 */ /* 0x000fe20000000f00 */
[----:B------:R-:W-:Y:S05]  /*2770*/  @!P4 BRA `(.L_x_517) ;  /* 0x000000900000c947 */ /* 0x000fea0003800000 */
[----:B------:R-:W-:Y:S01]  /*2780*/  PRMT R75, RZ, 0x5410, R15 ;  /* 0x00005410ff4b7816 */ /* 0x000fe2000000000f */
[----:B------:R-:W-:Y:S05]  /*2790*/  BRA `(.L_x_517) ;  /* 0x0000007000007947 */ /* 0x000fea0003800000 */
.L_x_516:
[----:B------:R-:W-:-:S04]  /*27a0*/  ISETP.NE.AND P6, PT, R170, RZ, PT ;  /* 0x000000ffaa00720c */ /* 0x000fc80003fc5270 */
[----:B------:R-:W-:-:S05]  /*27b0*/  FSEL R74, R72, RZ, !P6 ;  /* 0x000000ff484a7208 */ /* 0x000fca0007000000 */
[----:B------:R-:W-:Y:S01]  /*27c0*/  FFMA.FTZ R75, R127, R73, R74 ;  /* 0x000000497f4b7223 */ /* 0x000fe2000001004a */
[----:B------:R-:W-:-:S03]  /*27d0*/  @P4 PRMT R74, RZ, 0x5410, R15 ;  /* 0x00005410ff4a4816 */ /* 0x000fc6000000000f */
[----:B------:R-:W-:-:S04]  /*27e0*/  FADD.FTZ R75, R126, -R75 ;  /* 0x8000004b7e4b7221 */ /* 0x000fc80000010000 */
[----:B------:R-:W-:-:S04]  /*27f0*/  FMUL.FTZ R75, R112, R75 ;  /* 0x0000004b704b7220 */ /* 0x000fc80000410000 */
[----:B------:R-:W-:Y:S02]  /*2800*/  @P4 FADD.FTZ R75, R75, R74 ;  /* 0x0000004a4b4b4221 */ /* 0x000fe40000010000 */
.L_x_517:
[----:B------:R-:W-:Y:S05]  /*2810*/  BSYNC B1 ;  /* 0x0000000000017941 */ /* 0x000fea0003800000 */
.L_x_515:
        /* <DEDUP_REMOVED lines=14> */
.L_x_519:
[----:B------:R-:W-:-:S04]  /*2900*/  ISETP.NE.AND P6, PT, R170, RZ, PT ;  /* 0x000000ffaa00720c */ /* 0x000fc80003fc5270 */
[----:B------:R-:W-:-:S05]  /*2910*/  FSEL R74, R72, RZ, !P6 ;  /* 0x000000ff484a7208 */ /* 0x000fca0007000000 */
[----:B------:R-:W-:-:S04]  /*2920*/  FFMA.FTZ R74, R128, R73, R74 ;  /* 0x00000049804a7223 */ /* 0x000fc8000001004a */
[----:B------:R-:W-:Y:S01]  /*2930*/  FADD.FTZ R75, R129, -R74 ;  /* 0x8000004a814b7221 */ /* 0x000fe20000010000 */
[----:B------:R-:W-:-:S03]  /*2940*/  @P4 PRMT R74, RZ, 0x7610, R15 ;  /* 0x00007610ff4a4816 */ /* 0x000fc6000000000f */
[----:B------:R-:W-:-:S04]  /*2950*/  FMUL.FTZ R75, R112, R75 ;  /* 0x0000004b704b7220 */ /* 0x000fc80000410000 */
[----:B------:R-:W-:Y:S02]  /*2960*/  @P4 FADD.FTZ R75, R75, R74 ;  /* 0x0000004a4b4b4221 */ /* 0x000fe40000010000 */
.L_x_520:
[----:B------:R-:W-:Y:S05]  /*2970*/  BSYNC B1 ;  /* 0x0000000000017941 */ /* 0x000fea0003800000 */
.L_x_518:
[----:B------:R-:W-:Y:S01]  /*2980*/  @P3 FMUL.FTZ R74, R75, c[0x0][0x1ec] ;  /* 0x00007b004b4a3a20 */ /* 0x000fe20000410000 */
[----:B------:R-:W-:Y:S02]  /*2990*/  @P3 LOP3.LUT P4, RZ, R83, 0xff000000, RZ, 0xc0, !PT ;  /* 0xff00000053ff3812 */ /* 0x000fe4000788c0ff */
[----:B------:R-:W-:Y:S01]  /*29a0*/  @P5 F2FP.BF16.PACK_AB R77, RZ, R75 ;  /* 0x0000004bff4d523e */ /* 0x000fe200000010ff */
[----:B------:R-:W-:Y:S01]  /*29b0*/  @P3 FMUL.FTZ R74, R74, c[0x0][0x1e8] ;  /* 0x00007a004a4a3a20 */ /* 0x000fe20000410000 */
[----:B------:R-:W-:Y:S02]  /*29c0*/  @P3 MOV R79, 0x10 ;  /* 0x00000010004f3802 */ /* 0x000fe40000000f00 */
[----:B------:R-:W-:Y:S02]  /*29d0*/  @P5 PRMT R67, R67, 0x5410, R77 ;  /* 0x0000541043435816 */ /* 0x000fe4000000004d */
[----:B------:R-:W-:-:S04]  /*29e0*/  @P3 FSEL R74, R74, RZ, P4 ;  /* 0x000000ff4a4a3208 */ /* 0x000fc80002000000 */
[----:B------:R-:W-:Y:S01]  /*29f0*/  @P3 F2FP.BF16.PACK_AB R78, RZ, R74 ;  /* 0x0000004aff4e323e */ /* 0x000fe200000010ff */
[----:B------:R-:W-:-:S03]  /*2a00*/  @P5 IMAD.MOV.U32 R74, RZ, RZ, 0x10 ;  /* 0x00000010ff4a5424 */ /* 0x000fc600078e00ff */
[----:B------:R-:W-:Y:S01]  /*2a10*/  @P3 PRMT R71, R71, 0x5410, R78 ;  /* 0x0000541047473816 */ /* 0x000fe2000000004e */
[C---:B------:R-:W-:Y:S01]  /*2a20*/  @P5 IMAD.WIDE.U32 R74, R113.reuse, R74, c[0x0][0x258] ;  /* 0x00009600714a5625 */ /* 0x040fe200078e004a */
[----:B------:R-:W-:-:S03]  /*2a30*/  IADD3 R113, R113, 0x100, RZ ;  /* 0x0000010071717810 */ /* 0x000fc60007ffe0ff */
[C---:B------:R-:W-:Y:S01]  /*2a40*/  @P3 IMAD.WIDE.U32 R78, R76.reuse, R79, c[0x0][0x248] ;  /* 0x000092004c4e3625 */ /* 0x040fe200078e004f */
[----:B------:R0:W-:Y:S01]  /*2a50*/  @P5 STG.E.128 [R74.64], R64 ;  /* 0x000000404a005986 */ /* 0x0001e2000c101d04 */
[----:B------:R-:W-:-:S03]  /*2a60*/  IADD3 R76, R76, 0x100, RZ ;  /* 0x000001004c4c7810 */ /* 0x000fc60007ffe0ff */
[----:B------:R0:W-:Y:S04]  /*2a70*/  @P3 STG.E.128 [R78.64], R68 ;  /* 0x000000444e003986 */ /* 0x0001e8000c101d04 */
.L_x_496:
[----:B------:R-:W-:Y:S05]  /*2a80*/  BSYNC B0 ;  /* 0x0000000000007941 */ /* 0x000fea0003800000 */
.L_x_495:
[----:B------:R-:W-:Y:S01]  /*2a90*/  BSSY B0, `(.L_x_521) ;  /* 0x00000c4000007945 */ /* 0x000fe20003800000 */
[----:B------:R-:W-:Y:S05]  /*2aa0*/  @!P1 BRA `(.L_x_522) ;  /* 0x00000c2000009947 */ /* 0x000fea0003800000 */
[----:B------:R-:W-:Y:S01]  /*2ab0*/  BSSY B1, `(.L_x_523) ;  /* 0x0000015000017945 */ /* 0x000fe20003800000 */
[----:B------:R-:W-:Y:S05]  /*2ac0*/  @P2 BRA `(.L_x_524) ;  /* 0x0000008000002947 */ /* 0x000fea0003800000 */
[----:B------:R-:W-:Y:S01]  /*2ad0*/  ULDC.64 UR6, c[0x0][0x218] ;  /* 0x0000860000067ab9 */ /* 0x000fe20000000a00 */
[----:B0-----:R-:W-:Y:S01]  /*2ae0*/  IMAD.MOV.U32 R75, RZ, RZ, RZ ;  /* 0x000000ffff4b7224 */ /* 0x001fe200078e00ff */
[----:B------:R-:W-:-:S04]  /*2af0*/  UISETP.NE.U32.AND UP0, UPT, URZ, UR6, UPT ;  /* 0x000000063f00728c */ /* 0x000fc8000bf05070 */
[----:B------:R-:W-:-:S06]  /*2b00*/  UISETP.NE.AND.EX UP0, UPT, URZ, UR7, UPT, UP0 ;  /* 0x000000073f00728c */ /* 0x000fcc000bf05300 */
[----:B------:R-:W-:-:S13]  /*2b10*/  PLOP3.LUT P4, PT, PT, PT, UP0, 0x80, 0x0 ;  /* 0x000000000000781c */ /* 0x000fda0003f8f008 */
[----:B------:R-:W-:Y:S05]  /*2b20*/  @!P4 BRA `(.L_x_525) ;  /* 0x000000d00000c947 */ /* 0x000fea0003800000 */
[----:B-----5:R-:W-:Y:S01]  /*2b30*/  PRMT R75, RZ, 0x5410, R8 ;  /* 0x00005410ff4b7816 */ /* 0x020fe20000000008 */
[----:B------:R-:W-:Y:S05]  /*2b40*/  BRA `(.L_x_525) ;  /* 0x000000b000007947 */ /* 0x000fea0003800000 */
.L_x_524:
[----:B------:R-:W-:Y:S01]  /*2b50*/  ULDC.64 UR6, c[0x0][0x218] ;  /* 0x0000860000067ab9 */ /* 0x000fe20000000a00 */
[----:B------:R-:W-:Y:S01]  /*2b60*/  ISETP.NE.AND P4, PT, R170, RZ, PT ;  /* 0x000000ffaa00720c */ /* 0x000fe20003f85270 */
[----:B------:R-:W-:-:S03]  /*2b70*/  UISETP.NE.U32.AND UP0, UPT, URZ, UR6, UPT ;  /* 0x000000063f00728c */ /* 0x000fc6000bf05070 */
[----:B0-----:R-:W-:Y:S01]  /*2b80*/  FSEL R74, R72, RZ, !P4 ;  /* 0x000000ff484a7208 */ /* 0x001fe20006000000 */
[----:B------:R-:W-:-:S04]  /*2b90*/  UISETP.NE.AND.EX UP0, UPT, URZ, UR7, UPT, UP0 ;  /* 0x000000073f00728c */ /* 0x000fc8000bf05300 */
[----:B------:R-:W-:Y:S02]  /*2ba0*/  FFMA.FTZ R75, R135, R73, R74 ;  /* 0x00000049874b7223 */ /* 0x000fe4000001004a */
[----:B------:R-:W-:Y:S02]  /*2bb0*/  PLOP3.LUT P4, PT, PT, PT, UP0, 0x80, 0x0 ;  /* 0x000000000000781c */ /* 0x000fe40003f8f008 */
[----:B------:R-:W-:-:S04]  /*2bc0*/  FADD.FTZ R75, R136, -R75 ;  /* 0x8000004b884b7221 */ /* 0x000fc80000010000 */
[----:B------:R-:W-:-:S07]  /*2bd0*/  FMUL.FTZ R75, R112, R75 ;  /* 0x0000004b704b7220 */ /* 0x000fce0000410000 */
[----:B-----5:R-:W-:-:S05]  /*2be0*/  @P4 PRMT R74, RZ, 0x5410, R8 ;  /* 0x00005410ff4a4816 */ /* 0x020fca0000000008 */
[----:B------:R-:W-:Y:S02]  /*2bf0*/  @P4 FADD.FTZ R75, R75, R74 ;  /* 0x0000004a4b4b4221 */ /* 0x000fe40000010000 */
.L_x_525:
[----:B------:R-:W-:Y:S05]  /*2c00*/  BSYNC B1 ;  /* 0x0000000000017941 */ /* 0x000fea0003800000 */
.L_x_523:
        /* <DEDUP_REMOVED lines=16> */
.L_x_527:
[----:B------:R-:W-:-:S04]  /*2d10*/  ISETP.NE.AND P6, PT, R170, RZ, PT ;  /* 0x000000ffaa00720c */ /* 0x000fc80003fc5270 */
[----:B------:R-:W-:-:S05]  /*2d20*/  FSEL R74, R72, RZ, !P6 ;  /* 0x000000ff484a7208 */ /* 0x000fca0007000000 */
[----:B------:R-:W-:-:S04]  /*2d30*/  FFMA.FTZ R74, R134, R73, R74 ;  /* 0x00000049864a7223 */ /* 0x000fc8000001004a */
[----:B------:R-:W-:Y:S01]  /*2d40*/  FADD.FTZ R75, R139, -R74 ;  /* 0x8000004a8b4b7221 */ /* 0x000fe20000010000 */
[----:B------:R-:W-:-:S03]  /*2d50*/  @P4 PRMT R74, RZ, 0x7610, R8 ;  /* 0x00007610ff4a4816 */ /* 0x000fc60000000008 */
[----:B------:R-:W-:-:S04]  /*2d60*/  FMUL.FTZ R75, R112, R75 ;  /* 0x0000004b704b7220 */ /* 0x000fc80000410000 */
[----:B------:R-:W-:Y:S02]  /*2d70*/  @P4 FADD.FTZ R75, R75, R74 ;  /* 0x0000004a4b4b4221 */ /* 0x000fe40000010000 */
.L_x_528:
[----:B------:R-:W-:Y:S05]  /*2d80*/  BSYNC B1 ;  /* 0x0000000000017941 */ /* 0x000fea0003800000 */
.L_x_526:
        /* <DEDUP_REMOVED lines=14> */
.L_x_530:
[----:B------:R-:W-:-:S04]  /*2e70*/  ISETP.NE.AND P6, PT, R170, RZ, PT ;  /* 0x000000ffaa00720c */ /* 0x000fc80003fc5270 */
[----:B------:R-:W-:-:S05]  /*2e80*/  FSEL R74, R72, RZ, !P6 ;  /* 0x000000ff484a7208 */ /* 0x000fca0007000000 */
[----:B------:R-:W-:Y:S01]  /*2e90*/  FFMA.FTZ R75, R137, R73, R74 ;  /* 0x00000049894b7223 */ /* 0x000fe2000001004a */
[----:B------:R-:W-:-:S03]  /*2ea0*/  @P4 PRMT R74, RZ, 0x5410, R9 ;  /* 0x00005410ff4a4816 */ /* 0x000fc60000000009 */
[----:B------:R-:W-:-:S04]  /*2eb0*/  FADD.FTZ R75, R140, -R75 ;  /* 0x8000004b8c4b7221 */ /* 0x000fc80000010000 */
[----:B------:R-:W-:-:S04]  /*2ec0*/  FMUL.FTZ R75, R112, R75 ;  /* 0x0000004b704b7220 */ /* 0x000fc80000410000 */
[----:B------:R-:W-:Y:S02]  /*2ed0*/  @P4 FADD.FTZ R75, R75, R74 ;  /* 0x0000004a4b4b4221 */ /* 0x000fe40000010000 */
.L_x_531:
[----:B------:R-:W-:Y:S05]  /*2ee0*/  BSYNC B1 ;  /* 0x0000000000017941 */ /* 0x000fea0003800000 */
.L_x_529:
        /* <DEDUP_REMOVED lines=14> */
.L_x_533:
[----:B------:R-:W-:-:S04]  /*2fd0*/  ISETP.NE.AND P6, PT, R170, RZ, PT ;  /* 0x000000ffaa00720c */ /* 0x000fc80003fc5270 */
[----:B------:R-:W-:-:S05]  /*2fe0*/  FSEL R74, R72, RZ, !P6 ;  /* 0x000000ff484a7208 */ /* 0x000fca0007000000 */
[----:B------:R-:W-:-:S04]  /*2ff0*/  FFMA.FTZ R74, R138, R73, R74 ;  /* 0x000000498a4a7223 */ /* 0x000fc8000001004a */
[----:B------:R-:W-:Y:S01]  /*3000*/  FADD.FTZ R75, R143, -R74 ;  /* 0x8000004a8f4b7221 */ /* 0x000fe20000010000 */
[----:B------:R-:W-:-:S03]  /*3010*/  @P4 PRMT R74, RZ, 0x7610, R9 ;  /* 0x00007610ff4a4816 */ /* 0x000fc60000000009 */
[----:B------:R-:W-:-:S04]  /*3020*/  FMUL.FTZ R75, R112, R75 ;  /* 0x0000004b704b7220 */ /* 0x000fc80000410000 */
[----:B------:R-:W-:Y:S02]  /*3030*/  @P4 FADD.FTZ R75, R75, R74 ;  /* 0x0000004a4b4b4221 */ /* 0x000fe40000010000 */
.L_x_534:
[----:B------:R-:W-:Y:S05]  /*3040*/  BSYNC B1 ;  /* 0x0000000000017941 */ /* 0x000fea0003800000 */
.L_x_532:
        /* <DEDUP_REMOVED lines=14> */
.L_x_536:
[----:B------:R-:W-:-:S04]  /*3130*/  ISETP.NE.AND P6, PT, R170, RZ, PT ;  /* 0x000000ffaa00720c */ /* 0x000fc80003fc5270 */
[----:B------:R-:W-:-:S05]  /*3140*/  FSEL R74, R72, RZ, !P6 ;  /* 0x000000ff484a7208 */ /* 0x000fca0007000000 */
[----:B------:R-:W-:Y:S01]  /*3150*/  FFMA.FTZ R75, R141, R73, R74 ;  /* 0x000000498d4b7223 */ /* 0x000fe2000001004a */
[----:B------:R-:W-:-:S03]  /*3160*/  @P4 PRMT R74, RZ, 0x5410, R10 ;  /* 0x00005410ff4a4816 */ /* 0x000fc6000000000a */
[----:B------:R-:W-:-:S04]  /*3170*/  FADD.FTZ R75, R142, -R75 ;  /* 0x8000004b8e4b7221 */ /* 0x000fc80000010000 */
[----:B------:R-:W-:-:S04]  /*3180*/  FMUL.FTZ R75, R112, R75 ;  /* 0x0000004b704b7220 */ /* 0x000fc80000410000 */
[----:B------:R-:W-:Y:S02]  /*3190*/  @P4 FADD.FTZ R75, R75, R74 ;  /* 0x0000004a4b4b4221 */ /* 0x000fe40000010000 */
.L_x_537:
[----:B------:R-:W-:Y:S05]  /*31a0*/  BSYNC B1 ;  /* 0x0000000000017941 */ /* 0x000fea0003800000 */
.L_x_535:
        /* <DEDUP_REMOVED lines=14> */
.L_x_539:
[----:B------:R-:W-:-:S04]  /*3290*/  ISETP.NE.AND P6, PT, R170, RZ, PT ;  /* 0x000000ffaa00720c */ /* 0x000fc80003fc5270 */
[----:B------:R-:W-:-:S05]  /*32a0*/  FSEL R74, R72, RZ, !P6 ;  /* 0x000000ff484a7208 */ /* 0x000fca0007000000 */
[----:B------:R-:W-:-:S04]  /*32b0*/  FFMA.FTZ R74, R144, R73, R74 ;  /* 0x00000049904a7223 */ /* 0x000fc8000001004a */
[----:B------:R-:W-:Y:S01]  /*32c0*/  FADD.FTZ R75, R145, -R74 ;  /* 0x8000004a914b7221 */ /* 0x000fe20000010000 */
[----:B------:R-:W-:-:S03]  /*32d0*/  @P4 PRMT R74, RZ, 0x7610, R10 ;  /* 0x00007610ff4a4816 */ /* 0x000fc6000000000a */
[----:B------:R-:W-:-:S04]  /*32e0*/  FMUL.FTZ R75, R112, R75 ;  /* 0x0000004b704b7220 */ /* 0x000fc80000410000 */
[----:B------:R-:W-:Y:S02]  /*32f0*/  @P4 FADD.FTZ R75, R75, R74 ;  /* 0x0000004a4b4b4221 */ /* 0x000fe40000010000 */
.L_x_540:
[----:B------:R-:W-:Y:S05]  /*3300*/  BSYNC B1 ;  /* 0x0000000000017941 */ /* 0x000fea0003800000 */
.L_x_538:
        /* <DEDUP_REMOVED lines=14> */
.L_x_542:
[----:B------:R-:W-:-:S04]  /*33f0*/  ISETP.NE.AND P6, PT, R170, RZ, PT ;  /* 0x000000ffaa00720c */ /* 0x000fc80003fc5270 */
[----:B------:R-:W-:-:S05]  /*3400*/  FSEL R74, R72, RZ, !P6 ;  /* 0x000000ff484a7208 */ /* 0x000fca0007000000 */
[----:B------:R-:W-:Y:S01]  /*3410*/  FFMA.FTZ R75, R147, R73, R74 ;  /* 0x00000049934b7223 */ /* 0x000fe2000001004a */
[----:B------:R-:W-:-:S03]  /*3420*/  @P4 PRMT R74, RZ, 0x5410, R11 ;  /* 0x00005410ff4a4816 */ /* 0x000fc6000000000b */
[----:B------:R-:W-:-:S04]  /*3430*/  FADD.FTZ R75, R146, -R75 ;  /* 0x8000004b924b7221 */ /* 0x000fc80000010000 */
[----:B------:R-:W-:-:S04]  /*3440*/  FMUL.FTZ R75, R112, R75 ;  /* 0x0000004b704b7220 */ /* 0x000fc80000410000 */
[----:B------:R-:W-:Y:S02]  /*3450*/  @P4 FADD.FTZ R75, R75, R74 ;  /* 0x0000004a4b4b4221 */ /* 0x000fe40000010000 */
.L_x_543:
[----:B------:R-:W-:Y:S05]  /*3460*/  BSYNC B1 ;  /* 0x0000000000017941 */ /* 0x000fea0003800000 */
.L_x_541:
        /* <DEDUP_REMOVED lines=14> */
.L_x_545:
[----:B------:R-:W-:-:S04]  /*3550*/  ISETP.NE.AND P6, PT, R170, RZ, PT ;  /* 0x000000ffaa00720c */ /* 0x000fc80003fc5270 */
[----:B------:R-:W-:-:S05]  /*3560*/  FSEL R74, R72, RZ, !P6 ;  /* 0x000000ff484a7208 */ /* 0x000fca0007000000 */
[----:B------:R-:W-:-:S04]  /*3570*/  FFMA.FTZ R74, R148, R73, R74 ;  /* 0x00000049944a7223 */ /* 0x000fc8000001004a */
[----:B------:R-:W-:Y:S01]  /*3580*/  FADD.FTZ R75, R149, -R74 ;  /* 0x8000004a954b7221 */ /* 0x000fe20000010000 */
[----:B------:R-:W-:-:S03]  /*3590*/  @P4 PRMT R74, RZ, 0x7610, R11 ;  /* 0x00007610ff4a4816 */ /* 0x000fc6000000000b */
[----:B------:R-:W-:-:S04]  /*35a0*/  FMUL.FTZ R75, R112, R75 ;  /* 0x0000004b704b7220 */ /* 0x000fc80000410000 */
[----:B------:R-:W-:Y:S02]  /*35b0*/  @P4 FADD.FTZ R75, R75, R74 ;  /* 0x0000004a4b4b4221 */ /* 0x000fe40000010000 */
.L_x_546:
[----:B------:R-:W-:Y:S05]  /*35c0*/  BSYNC B1 ;  /* 0x0000000000017941 */ /* 0x000fea0003800000 */
.L_x_544:
[----:B------:R-:W-:Y:S01]  /*35d0*/  @P3 FMUL.FTZ R74, R75, c[0x0][0x1ec] ;  /* 0x00007b004b4a3a20 */ /* 0x000fe20000410000 */
[----:B------:R-:W-:Y:S01]  /*35e0*/  @P3 LOP3.LUT P4, RZ, R81, 0xff000000, RZ, 0xc0, !PT ;  /* 0xff00000051ff3812 */ /* 0x000fe2000788c0ff */
[----:B------:R-:W-:Y:S01]  /*35f0*/  @P3 IMAD.MOV.U32 R79, RZ, RZ, 0x10 ;  /* 0x00000010ff4f3424 */ /* 0x000fe200078e00ff */
[----:B------:R-:W-:Y:S01]  /*3600*/  @P5 F2FP.BF16.PACK_AB R77, RZ, R75 ;  /* 0x0000004bff4d523e */ /* 0x000fe200000010ff */
[----:B------:R-:W-:-:S03]  /*3610*/  @P3 FMUL.FTZ R74, R74, c[0x0][0x1e8] ;  /* 0x00007a004a4a3a20 */ /* 0x000fc60000410000 */
[----:B------:R-:W-:Y:S02]  /*3620*/  @P5 PRMT R67, R67, 0x5410, R77 ;  /* 0x0000541043435816 */ /* 0x000fe4000000004d */
[----:B------:R-:W-:-:S04]  /*3630*/  @P3 FSEL R74, R74, RZ, P4 ;  /* 0x000000ff4a4a3208 */ /* 0x000fc80002000000 */
[----:B------:R-:W-:Y:S02]  /*3640*/  @P3 F2FP.BF16.PACK_AB R78, RZ, R74 ;  /* 0x0000004aff4e323e */ /* 0x000fe400000010ff */
[----:B------:R-:W-:Y:S02]  /*3650*/  @P5 MOV R74, 0x10 ;  /* 0x00000010004a5802 */ /* 0x000fe40000000f00 */
[----:B------:R-:W-:Y:S01]  /*3660*/  @P3 PRMT R71, R71, 0x5410, R78 ;  /* 0x0000541047473816 */ /* 0x000fe2000000004e */
[C---:B------:R-:W-:Y:S01]  /*3670*/  @P3 IMAD.WIDE.U32 R78, R76.reuse, R79, c[0x0][0x248] ;  /* 0x000092004c4e3625 */ /* 0x040fe200078e004f */
[----:B------:R-:W-:-:S03]  /*3680*/  IADD3 R76, R76, 0x100, RZ ;  /* 0x000001004c4c7810 */ /* 0x000fc60007ffe0ff */
[C---:B------:R-:W-:Y:S01]  /*3690*/  @P5 IMAD.WIDE.U32 R74, R113.reuse, R74, c[0x0][0x258] ;  /* 0x00009600714a5625 */ /* 0x040fe200078e004a */
[----:B------:R-:W-:-:S04]  /*36a0*/  IADD3 R113, R113, 0x100, RZ ;  /* 0x0000010071717810 */ /* 0x000fc80007ffe0ff */
[----:B------:R0:W-:Y:S04]  /*36b0*/  @P5 STG.E.128 [R74.64], R64 ;  /* 0x000000404a005986 */ /* 0x0001e8000c101d04 */
[----:B------:R0:W-:Y:S02]  /*36c0*/  @P3 STG.E.128 [R78.64], R68 ;  /* 0x000000444e003986 */ /* 0x0001e4000c101d04 */
.L_x_522:
[----:B------:R-:W-:Y:S05]  /*36d0*/  BSYNC B0 ;  /* 0x0000000000007941 */ /* 0x000fea0003800000 */
.L_x_521:
[----:B------:R-:W-:Y:S01]  /*36e0*/  ISETP.GE.U32.AND P4, PT, R0, 0x300, PT ;  /* 0x000003000000780c */ /* 0x000fe20003f86070 */
[----:B------:R-:W-:-:S12]  /*36f0*/  BSSY B0, `(.L_x_547) ;  /* 0x00000c2000007945 */ /* 0x000fd80003800000 */
        /* <DEDUP_REMOVED lines=11> */
.L_x_550:
        /* <DEDUP_REMOVED lines=11> */
.L_x_551:
[----:B------:R-:W-:Y:S05]  /*3860*/  BSYNC B1 ;  /* 0x0000000000017941 */ /* 0x000fea0003800000 */
.L_x_549:
        /* <DEDUP_REMOVED lines=12> */
[----:B------:R-:W-:Y:S01]  /*3930*/  HFMA2.MMA R75, -RZ, RZ, 0, 0 ;  /* 0x00000000ff4b7435 */ /* 0x000fe200000001ff */
[----:B------:R-:W-:Y:S05]  /*3940*/  @!P4 BRA `(.L_x_554) ;  /* 0x000000900000c947 */ /* 0x000fea0003800000 */
[----:B------:R-:W-:Y:S01]  /*3950*/  PRMT R75, RZ, 0x7610, R4 ;  /* 0x00007610ff4b7816 */ /* 0x000fe20000000004 */
[----:B------:R-:W-:Y:S05]  /*3960*/  BRA `(.L_x_554) ;  /* 0x0000007000007947 */ /* 0x000fea0003800000 */
.L_x_553:
[----:B------:R-:W-:-:S04]  /*3970*/  ISETP.NE.AND P6, PT, R170, RZ, PT ;  /* 0x000000ffaa00720c */ /* 0x000fc80003fc5270 */
[----:B------:R-:W-:-:S05]  /*3980*/  FSEL R74, R72, RZ, !P6 ;  /* 0x000000ff484a7208 */ /* 0x000fca0007000000 */
[----:B------:R-:W-:-:S04]  /*3990*/  FFMA.FTZ R74, R150, R73, R74 ;  /* 0x00000049964a7223 */ /* 0x000fc8000001004a */
[----:B------:R-:W-:Y:S01]  /*39a0*/  FADD.FTZ R75, R153, -R74 ;  /* 0x8000004a994b7221 */ /* 0x000fe20000010000 */
[----:B------:R-:W-:-:S03]  /*39b0*/  @P4 PRMT R74, RZ, 0x7610, R4 ;  /* 0x00007610ff4a4816 */ /* 0x000fc60000000004 */
[----:B------:R-:W-:-:S04]  /*39c0*/  FMUL.FTZ R75, R112, R75 ;  /* 0x0000004b704b7220 */ /* 0x000fc80000410000 */
[----:B------:R-:W-:Y:S02]  /*39d0*/  @P4 FADD.FTZ R75, R75, R74 ;  /* 0x0000004a4b4b4221 */ /* 0x000fe40000010000 */
.L_x_554:
[----:B------:R-:W-:Y:S05]  /*39e0*/  BSYNC B1 ;  /* 0x0000000000017941 */ /* 0x000fea0003800000 */
.L_x_552:
        /* <DEDUP_REMOVED lines=14> */
.L_x_556:
[----:B------:R-:W-:-:S04]  /*3ad0*/  ISETP.NE.AND P6, PT, R170, RZ, PT ;  /* 0x000000ffaa00720c */ /* 0x000fc80003fc5270 */
[----:B------:R-:W-:-:S05]  /*3ae0*/  FSEL R74, R72, RZ, !P6 ;  /* 0x000000ff484a7208 */ /* 0x000fca0007000000 */
[----:B------:R-:W-:Y:S01]  /*3af0*/  FFMA.FTZ R75, R151, R73, R74 ;  /* 0x00000049974b7223 */ /* 0x000fe2000001004a */
[----:B------:R-:W-:-:S03]  /*3b00*/  @P4 PRMT R74, RZ, 0x5410, R5 ;  /* 0x00005410ff4a4816 */ /* 0x000fc60000000005 */
[----:B------:R-:W-:-:S04]  /*3b10*/  FADD.FTZ R75, R156, -R75 ;  /* 0x8000004b9c4b7221 */ /* 0x000fc80000010000 */
[----:B------:R-:W-:-:S04]  /*3b20*/  FMUL.FTZ R75, R112, R75 ;  /* 0x0000004b704b7220 */ /* 0x000fc80000410000 */
[----:B------:R-:W-:Y:S02]  /*3b30*/  @P4 FADD.FTZ R75, R75, R74 ;  /* 0x0000004a4b4b4221 */ /* 0x000fe40000010000 */
.L_x_557:
[----:B------:R-:W-:Y:S05]  /*3b40*/  BSYNC B1 ;  /* 0x0000000000017941 */ /* 0x000fea0003800000 */
.L_x_555:
        /* <DEDUP_REMOVED lines=14> */
.L_x_559:
[----:B------:R-:W-:-:S04]  /*3c30*/  ISETP.NE.AND P6, PT, R170, RZ, PT ;  /* 0x000000ffaa00720c */ /* 0x000fc80003fc5270 */
[----:B------:R-:W-:-:S05]  /*3c40*/  FSEL R74, R72, RZ, !P6 ;  /* 0x000000ff484a7208 */ /* 0x000fca0007000000 */
[----:B------:R-:W-:-:S04]  /*3c50*/  FFMA.FTZ R74, R154, R73, R74 ;  /* 0x000000499a4a7223 */ /* 0x000fc8000001004a */
[----:B------:R-:W-:Y:S01]  /*3c60*/  FADD.FTZ R75, R157, -R74 ;  /* 0x8000004a9d4b7221 */ /* 0x000fe20000010000 */
[----:B------:R-:W-:-:S03]  /*3c70*/  @P4 PRMT R74, RZ, 0x7610, R5 ;  /* 0x00007610ff4a4816 */ /* 0x000fc60000000005 */
[----:B------:R-:W-:-:S04]  /*3c80*/  FMUL.FTZ R75, R112, R75 ;  /* 0x0000004b704b7220 */ /* 0x000fc80000410000 */
[----:B------:R-:W-:Y:S02]  /*3c90*/  @P4 FADD.FTZ R75, R75, R74 ;  /* 0x0000004a4b4b4221 */ /* 0x000fe40000010000 */
.L_x_560:
[----:B------:R-:W-:Y:S05]  /*3ca0*/  BSYNC B1 ;  /* 0x0000000000017941 */ /* 0x000fea0003800000 */
.L_x_558:
        /* <DEDUP_REMOVED lines=14> */
.L_x_562:
[----:B------:R-:W-:-:S04]  /*3d90*/  ISETP.NE.AND P6, PT, R170, RZ, PT ;  /* 0x000000ffaa00720c */ /* 0x000fc80003fc5270 */
[----:B------:R-:W-:-:S05]  /*3da0*/  FSEL R74, R72, RZ, !P6 ;  /* 0x000000ff484a7208 */ /* 0x000fca0007000000 */
[----:B------:R-:W-:Y:S01]  /*3db0*/  FFMA.FTZ R75, R155, R73, R74 ;  /* 0x000000499b4b7223 */ /* 0x000fe2000001004a */
[----:B------:R-:W-:-:S03]  /*3dc0*/  @P4 PRMT R74, RZ, 0x5410, R6 ;  /* 0x00005410ff4a4816 */ /* 0x000fc60000000006 */
[----:B------:R-:W-:-:S04]  /*3dd0*/  FADD.FTZ R75, R158, -R75 ;  /* 0x8000004b9e4b7221 */ /* 0x000fc80000010000 */
[----:B------:R-:W-:-:S04]  /*3de0*/  FMUL.FTZ R75, R112, R75 ;  /* 0x0000004b704b7220 */ /* 0x000fc80000410000 */
[----:B------:R-:W-:Y:S02]  /*3df0*/  @P4 FADD.FTZ R75, R75, R74 ;  /* 0x0000004a4b4b4221 */ /* 0x000fe40000010000 */
.L_x_563:
[----:B------:R-:W-:Y:S05]  /*3e00*/  BSYNC B1 ;  /* 0x0000000000017941 */ /* 0x000fea0003800000 */
.L_x_561:
        /* <DEDUP_REMOVED lines=14> */
.L_x_565:
[----:B------:R-:W-:-:S04]  /*3ef0*/  ISETP.NE.AND P6, PT, R170, RZ, PT ;  /* 0x000000ffaa00720c */ /* 0x000fc80003fc5270 */
[----:B------:R-:W-:-:S05]  /*3f00*/  FSEL R74, R72, RZ, !P6 ;  /* 0x000000ff484a7208 */ /* 0x000fca0007000000 */
[----:B------:R-:W-:-:S04]  /*3f10*/  FFMA.FTZ R74, R160, R73, R74 ;  /* 0x00000049a04a7223 */ /* 0x000fc8000001004a */
[----:B------:R-:W-:Y:S01]  /*3f20*/  FADD.FTZ R75, R159, -R74 ;  /* 0x8000004a9f4b7221 */ /* 0x000fe20000010000 */
[----:B------:R-:W-:-:S03]  /*3f30*/  @P4 PRMT R74, RZ, 0x7610, R6 ;  /* 0x00007610ff4a4816 */ /* 0x000fc60000000006 */
[----:B------:R-:W-:-:S04]  /*3f40*/  FMUL.FTZ R75, R112, R75 ;  /* 0x0000004b704b7220 */ /* 0x000fc80000410000 */
[----:B------:R-:W-:Y:S02]  /*3f50*/  @P4 FADD.FTZ R75, R75, R74 ;  /* 0x0000004a4b4b4221 */ /* 0x000fe40000010000 */
.L_x_566:
[----:B------:R-:W-:Y:S05]  /*3f60*/  BSYNC B1 ;  /* 0x0000000000017941 */ /* 0x000fea0003800000 */
.L_x_564:
        /* <DEDUP_REMOVED lines=14> */
.L_x_568:
[----:B------:R-:W-:-:S04]  /*4050*/  ISETP.NE.AND P6, PT, R170, RZ, PT ;  /* 0x000000ffaa00720c */ /* 0x000fc80003fc5270 */
[----:B------:R-:W-:-:S05]  /*4060*/  FSEL R74, R72, RZ, !P6 ;  /* 0x000000ff484a7208 */ /* 0x000fca0007000000 */
[----:B------:R-:W-:Y:S01]  /*4070*/  FFMA.FTZ R75, R161, R73, R74 ;  /* 0x00000049a14b7223 */ /* 0x000fe2000001004a */
[----:B------:R-:W-:-:S03]  /*4080*/  @P4 PRMT R74, RZ, 0x5410, R7 ;  /* 0x00005410ff4a4816 */ /* 0x000fc60000000007 */
[----:B------:R-:W-:-:S04]  /*4090*/  FADD.FTZ R75, R132, -R75 ;  /* 0x8000004b844b7221 */ /* 0x000fc80000010000 */
[----:B------:R-:W-:-:S04]  /*40a0*/  FMUL.FTZ R75, R112, R75 ;  /* 0x0000004b704b7220 */ /* 0x000fc80000410000 */
[----:B------:R-:W-:Y:S02]  /*40b0*/  @P4 FADD.FTZ R75, R75, R74 ;  /* 0x0000004a4b4b4221 */ /* 0x000fe40000010000 */
.L_x_569:
[----:B------:R-:W-:Y:S05]  /*40c0*/  BSYNC B1 ;  /* 0x0000000000017941 */ /* 0x000fea0003800000 */
.L_x_567:
        /* <DEDUP_REMOVED lines=14> */
.L_x_571:
[----:B------:R-:W-:-:S04]  /*41b0*/  ISETP.NE.AND P2, PT, R170, RZ, PT ;  /* 0x000000ffaa00720c */ /* 0x000fc80003f45270 */
[----:B------:R-:W-:-:S05]  /*41c0*/  FSEL R72, R72, RZ, !P2 ;  /* 0x000000ff48487208 */ /* 0x000fca0005000000 */
[----:B------:R-:W-:-:S04]  /*41d0*/  FFMA.FTZ R72, R130, R73, R72 ;  /* 0x0000004982487223 */ /* 0x000fc80000010048 */
[----:B------:R-:W-:-:S04]  /*41e0*/  FADD.FTZ R73, R133, -R72 ;  /* 0x8000004885497221 */ /* 0x000fc80000010000 */
[----:B------:R-:W-:Y:S01]  /*41f0*/  FMUL.FTZ R112, R112, R73 ;  /* 0x0000004970707220 */ /* 0x000fe20000410000 */
[----:B------:R-:W-:-:S05]  /*4200*/  @P4 PRMT R73, RZ, 0x7610, R7 ;  /* 0x00007610ff494816 */ /* 0x000fca0000000007 */
[----:B------:R-:W-:Y:S02]  /*4210*/  @P4 FADD.FTZ R112, R112, R73 ;  /* 0x0000004970704221 */ /* 0x000fe40000010000 */
.L_x_572:
[----:B------:R-:W-:Y:S05]  /*4220*/  BSYNC B1 ;  /* 0x0000000000017941 */ /* 0x000fea0003800000 */
.L_x_570:
[----:B------:R-:W-:Y:S01]  /*4230*/  @P5 F2FP.BF16.PACK_AB R74, RZ, R112 ;  /* 0x00000070ff4a523e */ /* 0x000fe200000010ff */
[----:B------:R-:W-:Y:S01]  /*4240*/  @P3 FMUL.FTZ R112, R112, c[0x0][0x1ec] ;  /* 0x00007b0070703a20 */ /* 0x000fe20000410000 */
[----:B------:R-:W-:Y:S01]  /*4250*/  @P3 LOP3.LUT P2, RZ, R3, 0xff000000, RZ, 0xc0, !PT ;  /* 0xff00000003ff3812 */ /* 0x000fe2000784c0ff */
[----:B------:R-:W-:Y:S01]  /*4260*/  @P5 IMAD.MOV.U32 R72, RZ, RZ, 0x10 ;  /* 0x00000010ff485424 */ /* 0x000fe200078e00ff */
[----:B------:R-:W-:Y:S01]  /*4270*/  @P5 PRMT R67, R67, 0x5410, R74 ;  /* 0x0000541043435816 */ /* 0x000fe2000000004a */
[----:B------:R-:W-:Y:S02]  /*4280*/  @P3 FMUL.FTZ R112, R112, c[0x0][0x1e8] ;  /* 0x00007a0070703a20 */ /* 0x000fe40000410000 */
[----:B------:R-:W-:Y:S02]  /*4290*/  @P3 IMAD.MOV.U32 R77, RZ, RZ, 0x10 ;  /* 0x00000010ff4d3424 */ /* 0x000fe400078e00ff */
[----:B------:R-:W-:Y:S01]  /*42a0*/  @P5 IMAD.WIDE.U32 R72, R113, R72, c[0x0][0x258] ;  /* 0x0000960071485625 */ /* 0x000fe200078e0048 */
[----:B------:R-:W-:-:S03]  /*42b0*/  @P3 FSEL R112, R112, RZ, P2 ;  /* 0x000000ff70703208 */ /* 0x000fc60001000000 */
[----:B------:R-:W-:Y:S01]  /*42c0*/  @P3 IMAD.WIDE.U32 R76, R76, R77, c[0x0][0x248] ;  /* 0x000092004c4c3625 */ /* 0x000fe200078e004d */
[----:B------:R-:W-:Y:S01]  /*42d0*/  @P3 F2FP.BF16.PACK_AB R112, RZ, R112 ;  /* 0x00000070ff70323e */ /* 0x000fe200000010ff */
[----:B------:R0:W-:Y:S03]  /*42e0*/  @P5 STG.E.128 [R72.64], R64 ;  /* 0x0000004048005986 */ /* 0x0001e6000c101d04 */
[----:B------:R-:W-:-:S05]  /*42f0*/  @P3 PRMT R71, R71, 0x5410, R112 ;  /* 0x0000541047473816 */ /* 0x000fca0000000070 */
[----:B------:R0:W-:Y:S02]  /*4300*/  @P3 STG.E.128 [R76.64], R68 ;  /* 0x000000444c003986 */ /* 0x0001e4000c101d04 */
.L_x_548:
[----:B------:R-:W-:Y:S05]  /*4310*/  BSYNC B0 ;  /* 0x0000000000007941 */ /* 0x000fea0003800000 */
.L_x_547:
[----:B------:R-:W-:Y:S02]  /*4320*/  IADD3 R102, R102, c[0x0][0x160], RZ ;  /* 0x0000580066667a10 */ /* 0x000fe40007ffe0ff */
[----:B------:R-:W-:Y:S02]  /*4330*/  LOP3.LUT P3, RZ, R104, 0xff, RZ, 0xc0, !PT ;  /* 0x000000ff68ff7812 */ /* 0x000fe4000786c0ff */
[----:B------:R-:W-:Y:S02]  /*4340*/  ISETP.GE.AND P2, PT, R102, c[0x0][0x164], PT ;  /* 0x0000590066007a0c */ /* 0x000fe40003f46270 */
[----:B------:R-:W-:-:S11]  /*4350*/  SEL R104, RZ, 0x1, P3 ;  /* 0x00000001ff687807 */ /* 0x000fd60001800000 */
[----:B0----5:R-:W-:Y:S01]  /*4360*/  @P2 CALL.REL.NOINC `(.L_x_481) ;  /* 0x0000001000002944 */ /* 0x021fe20003c00000 */
[----:B------:R-:W-:Y:S05]  /*4370*/  BRA `(.L_x_573) ;  /* 0xffffc17000007947 */ /* 0x000fea000383ffff */
.L_x_481:
[----:B-1----:R-:W0:Y:S01]  /*4380*/  S2UR UR6, SR_CTAID.X ;  /* 0x00000000000679c3 */ /* 0x002e220000002500 */
[----:B------:R-:W0:Y:S01]  /*4390*/  S2R R3, SR_TID.X ;  /* 0x0000000000037919 */ /* 0x000e220000002100 */
[----:B------:R-:W-:Y:S01]  /*43a0*/  @P0 MOV R5, 0x20 ;  /* 0x0000002000050802 */ /* 0x000fe20000000f00 */
[----:B-----5:R-:W-:Y:S01]  /*43b0*/  @P1 IMAD.MOV.U32 R9, RZ, RZ, 0x20 ;  /* 0x00000020ff091424 */ /* 0x020fe200078e00ff */
[----:B------:R-:W-:Y:S02]  /*43c0*/  ISETP.GE.U32.AND P2, PT, R0, 0x300, PT ;  /* 0x000003000000780c */ /* 0x000fe40003f46070 */
        /* <DEDUP_REMOVED lines=19> */
[----:B0-----:R-:W-:-:S04]  /*4500*/  IMAD.MOV.U32 R5, RZ, RZ, 0x20 ;  /* 0x00000020ff057424 */ /* 0x001fc800078e00ff */
[----:B------:R-:W-:-:S04]  /*4510*/  IMAD.WIDE.U32 R2, R10, R5, c[0x0][0x220] ;  /* 0x000088000a027625 */ /* 0x000fc800078e0005 */
[----:B------:R-:W-:Y:S01]  /*4520*/  IMAD.WIDE.U32 R4, R10, R5, c[0x0][0x228] ;  /* 0x00008a000a047625 */ /* 0x000fe200078e0005 */
[----:B------:R-:W-:Y:S04]  /*4530*/  STG.E.128 [R2.64], R20 ;  /* 0x0000001402007986 */ /* 0x000fe8000c101d04 */
[----:B------:R-:W-:Y:S04]  /*4540*/  STG.E.128 [R2.64+0x10], R16 ;  /* 0x0000101002007986 */ /* 0x000fe8000c101d04 */
[----:B------:R-:W-:Y:S04]  /*4550*/  STG.E.128 [R4.64], R44 ;  /* 0x0000002c04007986 */ /* 0x000fe8000c101d04 */
[----:B------:R-:W-:Y:S01]  /*4560*/  STG.E.128 [R4.64+0x10], R40 ;  /* 0x0000102804007986 */ /* 0x000fe2000c101d04 */
[----:B------:R-:W-:Y:S05]  /*4570*/  EXIT ;  /* 0x000000000000794d */ /* 0x000fea0003800000 */
.L_x_493:
[----:B------:R-:W-:Y:S01]  /*4580*/  MOV R79, R169 ;  /* 0x000000a9004f7202 */ /* 0x000fe20000000f00 */
[----:B--2---:R-:W-:Y:S01]  /*4590*/  IMAD.MOV.U32 R164, RZ, RZ, 0x10 ;  /* 0x00000010ffa47424 */ /* 0x004fe200078e00ff */
[----:B------:R-:W-:Y:S01]  /*45a0*/  MOV R172, 0xffffffff ;  /* 0xffffffff00ac7802 */ /* 0x000fe20000000f00 */
[----:B------:R-:W-:Y:S01]  /*45b0*/  IMAD.MOV.U32 R163, RZ, RZ, 0x1f ;  /* 0x0000001fffa37424 */ /* 0x000fe200078e00ff */
[----:B-1----:R-:W-:-:S02]  /*45c0*/  MOV R72, 0x45e0 ;  /* 0x000045e000487802 */ /* 0x002fc40000000f00 */
[----:B0----5:R-:W-:Y:S05]  /*45d0*/  CALL.REL.NOINC `($__internal_11_$__cuda_sm70_shflsync_down_p) ;  /* 0x0000046000007944 */ /* 0x021fea0003c00000 */
[----:B-1----:R-:W-:Y:S01]  /*45e0*/  IMAD.MOV.U32 R76, RZ, RZ, R79 ;  /* 0x000000ffff4c7224 */ /* 0x002fe200078e004f */
[----:B0-----:R-:W-:Y:S05]  /*45f0*/  BRA `(.L_x_574) ;  /* 0xffffd4d000007947 */ /* 0x001fea000383ffff */
.L_x_494:
[----:B--2---:R-:W-:Y:S01]  /*4600*/  HFMA2.MMA R164, -RZ, RZ, 0, 9.5367431640625e-07 ;  /* 0x00000010ffa47435 */ /* 0x004fe200000001ff */
[----:B------:R-:W-:Y:S01]  /*4610*/  IMAD.MOV.U32 R79, RZ, RZ, R166 ;  /* 0x000000ffff4f7224 */ /* 0x000fe200078e00a6 */
[----:B-1----:R-:W-:Y:S01]  /*4620*/  MOV R72, 0x4660 ;  /* 0x0000466000487802 */ /* 0x002fe20000000f00 */
[----:B------:R-:W-:-:S02]  /*4630*/  IMAD.MOV.U32 R163, RZ, RZ, 0x1f ;  /* 0x0000001fffa37424 */ /* 0x000fc400078e00ff */
[----:B------:R-:W-:Y:S02]  /*4640*/  IMAD.MOV.U32 R172, RZ, RZ, -0x1 ;  /* 0xffffffffffac7424 */ /* 0x000fe400078e00ff */
[----:B0--345:R-:W-:Y:S05]  /*4650*/  CALL.REL.NOINC `($__internal_11_$__cuda_sm70_shflsync_down_p) ;  /* 0x000003e000007944 */ /* 0x039fea0003c00000 */
[----:B------:R-:W-:Y:S01]  /*4660*/  FADD.FTZ R76, R76, R169 ;  /* 0x000000a94c4c7221 */ /* 0x000fe20000010000 */
[----:B0-----:R-:W-:Y:S01]  /*4670*/  MOV R164, 0x8 ;  /* 0x0000000800a47802 */ /* 0x001fe20000000f00 */
[----:B-1----:R-:W-:Y:S01]  /*4680*/  FADD.FTZ R166, R166, R79 ;  /* 0x0000004fa6a67221 */ /* 0x002fe20000010000 */
[----:B------:R-:W-:Y:S01]  /*4690*/  MOV R72, 0x46e0 ;  /* 0x000046e000487802 */ /* 0x000fe20000000f00 */
[----:B------:R-:W-:Y:S01]  /*46a0*/  IMAD.MOV.U32 R163, RZ, RZ, 0x1f ;  /* 0x0000001fffa37424 */ /* 0x000fe200078e00ff */
[----:B------:R-:W-:Y:S01]  /*46b0*/  MOV R79, R76 ;  /* 0x0000004c004f7202 */ /* 0x000fe20000000f00 */
[----:B------:R-:W-:Y:S02]  /*46c0*/  IMAD.MOV.U32 R172, RZ, RZ, -0x1 ;  /* 0xffffffffffac7424 */ /* 0x000fe400078e00ff */
[----:B------:R-:W-:Y:S05]  /*46d0*/  CALL.REL.NOINC `($__internal_11_$__cuda_sm70_shflsync_down_p) ;  /* 0x0000036000007944 */ /* 0x000fea0003c00000 */
[----:B0-----:R-:W-:Y:S01]  /*46e0*/  HFMA2.MMA R164, -RZ, RZ, 0, 4.76837158203125e-07 ;  /* 0x00000008ffa47435 */ /* 0x001fe200000001ff */
[----:B-1----:R-:W-:Y:S01]  /*46f0*/  IMAD.MOV.U32 R75, RZ, RZ, R79 ;  /* 0x000000ffff4b7224 */ /* 0x002fe200078e004f */
[----:B------:R-:W-:Y:S01]  /*4700*/  MOV R72, 0x4750 ;  /* 0x0000475000487802 */ /* 0x000fe20000000f00 */
[----:B------:R-:W-:Y:S02]  /*4710*/  IMAD.MOV.U32 R79, RZ, RZ, R166 ;  /* 0x000000ffff4f7224 */ /* 0x000fe400078e00a6 */
[----:B------:R-:W-:-:S02]  /*4720*/  IMAD.MOV.U32 R163, RZ, RZ, 0x1f ;  /* 0x0000001fffa37424 */ /* 0x000fc400078e00ff */
[----:B------:R-:W-:Y:S02]  /*4730*/  IMAD.MOV.U32 R172, RZ, RZ, -0x1 ;  /* 0xffffffffffac7424 */ /* 0x000fe400078e00ff */
[----:B------:R-:W-:Y:S05]  /*4740*/  CALL.REL.NOINC `($__internal_11_$__cuda_sm70_shflsync_down_p) ;  /* 0x000002f000007944 */ /* 0x000fea0003c00000 */
[----:B------:R-:W-:Y:S01]  /*4750*/  FADD.FTZ R76, R75, R76 ;  /* 0x0000004c4b4c7221 */ /* 0x000fe20000010000 */
[----:B0-----:R-:W-:Y:S01]  /*4760*/  MOV R164, 0x4 ;  /* 0x0000000400a47802 */ /* 0x001fe20000000f00 */
[----:B-1----:R-:W-:Y:S01]  /*4770*/  FADD.FTZ R166, R166, R79 ;  /* 0x0000004fa6a67221 */ /* 0x002fe20000010000 */
[----:B------:R-:W-:Y:S01]  /*4780*/  MOV R172, 0xffffffff ;  /* 0xffffffff00ac7802 */ /* 0x000fe20000000f00 */
[----:B------:R-:W-:Y:S01]  /*4790*/  IMAD.MOV.U32 R163, RZ, RZ, 0x1f ;  /* 0x0000001fffa37424 */ /* 0x000fe200078e00ff */
[----:B------:R-:W-:Y:S01]  /*47a0*/  MOV R72, 0x47d0 ;  /* 0x000047d000487802 */ /* 0x000fe20000000f00 */
[----:B------:R-:W-:Y:S02]  /*47b0*/  IMAD.MOV.U32 R79, RZ, RZ, R76 ;  /* 0x000000ffff4f7224 */ /* 0x000fe400078e004c */
[----:B------:R-:W-:Y:S05]  /*47c0*/  CALL.REL.NOINC `($__internal_11_$__cuda_sm70_shflsync_down_p) ;  /* 0x0000027000007944 */ /* 0x000fea0003c00000 */
[----:B0-----:R-:W-:Y:S01]  /*47d0*/  HFMA2.MMA R164, -RZ, RZ, 0, 2.384185791015625e-07 ;  /* 0x00000004ffa47435 */ /* 0x001fe200000001ff */
[----:B-1----:R-:W-:Y:S01]  /*47e0*/  MOV R75, R79 ;  /* 0x0000004f004b7202 */ /* 0x002fe20000000f00 */
[----:B------:R-:W-:Y:S01]  /*47f0*/  IMAD.MOV.U32 R79, RZ, RZ, R166 ;  /* 0x000000ffff4f7224 */ /* 0x000fe200078e00a6 */
[----:B------:R-:W-:Y:S01]  /*4800*/  MOV R172, 0xffffffff ;  /* 0xffffffff00ac7802 */ /* 0x000fe20000000f00 */
[----:B------:R-:W-:Y:S01]  /*4810*/  IMAD.MOV.U32 R163, RZ, RZ, 0x1f ;  /* 0x0000001fffa37424 */ /* 0x000fe200078e00ff */
[----:B------:R-:W-:-:S02]  /*4820*/  MOV R72, 0x4840 ;  /* 0x0000484000487802 */ /* 0x000fc40000000f00 */
[----:B------:R-:W-:Y:S05]  /*4830*/  CALL.REL.NOINC `($__internal_11_$__cuda_sm70_shflsync_down_p) ;  /* 0x0000020000007944 */ /* 0x000fea0003c00000 */
[----:B------:R-:W-:Y:S01]  /*4840*/  FADD.FTZ R76, R75, R76 ;  /* 0x0000004c4b4c7221 */ /* 0x000fe20000010000 */
[----:B0-----:R-:W-:Y:S01]  /*4850*/  HFMA2.MMA R163, -RZ, RZ, 0, 1.847743988037109375e-06 ;  /* 0x0000001fffa37435 */ /* 0x001fe200000001ff */
[----:B-1----:R-:W-:Y:S01]  /*4860*/  FADD.FTZ R84, R166, R79 ;  /* 0x0000004fa6547221 */ /* 0x002fe20000010000 */
[----:B------:R-:W-:Y:S01]  /*4870*/  MOV R72, 0x48c0 ;  /* 0x000048c000487802 */ /* 0x000fe20000000f00 */
[----:B------:R-:W-:Y:S01]  /*4880*/  IMAD.MOV.U32 R164, RZ, RZ, 0x2 ;  /* 0x00000002ffa47424 */ /* 0x000fe200078e00ff */
[----:B------:R-:W-:Y:S01]  /*4890*/  MOV R79, R76 ;  /* 0x0000004c004f7202 */ /* 0x000fe20000000f00 */
[----:B------:R-:W-:-:S02]  /*48a0*/  IMAD.MOV.U32 R172, RZ, RZ, -0x1 ;  /* 0xffffffffffac7424 */ /* 0x000fc400078e00ff */
[----:B------:R-:W-:Y:S05]  /*48b0*/  CALL.REL.NOINC `($__internal_11_$__cuda_sm70_shflsync_down_p) ;  /* 0x0000018000007944 */ /* 0x000fea0003c00000 */
[----:B0-----:R-:W-:Y:S01]  /*48c0*/  HFMA2.MMA R163, -RZ, RZ, 0, 1.847743988037109375e-06 ;  /* 0x0000001fffa37435 */ /* 0x001fe200000001ff */
[----:B-1----:R-:W-:Y:S01]  /*48d0*/  IMAD.MOV.U32 R75, RZ, RZ, R79 ;  /* 0x000000ffff4b7224 */ /* 0x002fe200078e004f */
[----:B------:R-:W-:Y:S01]  /*48e0*/  MOV R79, R84 ;  /* 0x00000054004f7202 */ /* 0x000fe20000000f00 */
[----:B------:R-:W-:Y:S01]  /*48f0*/  IMAD.MOV.U32 R164, RZ, RZ, 0x2 ;  /* 0x00000002ffa47424 */ /* 0x000fe200078e00ff */
[----:B------:R-:W-:Y:S01]  /*4900*/  MOV R72, 0x4930 ;  /* 0x0000493000487802 */ /* 0x000fe20000000f00 */
[----:B------:R-:W-:-:S02]  /*4910*/  IMAD.MOV.U32 R172, RZ, RZ, -0x1 ;  /* 0xffffffffffac7424 */ /* 0x000fc400078e00ff */
[----:B------:R-:W-:Y:S05]  /*4920*/  CALL.REL.NOINC `($__internal_11_$__cuda_sm70_shflsync_down_p) ;  /* 0x0000011000007944 */ /* 0x000fea0003c00000 */
[----:B------:R-:W-:Y:S01]  /*4930*/  FADD.FTZ R78, R75, R76 ;  /* 0x0000004c4b4e7221 */ /* 0x000fe20000010000 */
[----:B0-----:R-:W-:Y:S01]  /*4940*/  MOV R164, 0x1 ;  /* 0x0000000100a47802 */ /* 0x001fe20000000f00 */
[----:B-1----:R-:W-:Y:S01]  /*4950*/  FADD.FTZ R84, R84, R79 ;  /* 0x0000004f54547221 */ /* 0x002fe20000010000 */
[----:B------:R-:W-:Y:S01]  /*4960*/  MOV R172, 0xffffffff ;  /* 0xffffffff00ac7802 */ /* 0x000fe20000000f00 */
[----:B------:R-:W-:Y:S01]  /*4970*/  IMAD.MOV.U32 R163, RZ, RZ, 0x1f ;  /* 0x0000001fffa37424 */ /* 0x000fe200078e00ff */
[----:B------:R-:W-:Y:S01]  /*4980*/  MOV R72, 0x49b0 ;  /* 0x000049b000487802 */ /* 0x000fe20000000f00 */
[----:B------:R-:W-:-:S02]  /*4990*/  IMAD.MOV.U32 R79, RZ, RZ, R78 ;  /* 0x000000ffff4f7224 */ /* 0x000fc400078e004e */
[----:B------:R-:W-:Y:S05]  /*49a0*/  CALL.REL.NOINC `($__internal_11_$__cuda_sm70_shflsync_down_p) ;  /* 0x0000009000007944 */ /* 0x000fea0003c00000 */
[----:B0-----:R-:W-:Y:S01]  /*49b0*/  HFMA2.MMA R164, -RZ, RZ, 0, 5.9604644775390625e-08 ;  /* 0x00000001ffa47435 */ /* 0x001fe200000001ff */
[----:B-1----:R-:W-:Y:S01]  /*49c0*/  MOV R85, R79 ;  /* 0x0000004f00557202 */ /* 0x002fe20000000f00 */
[----:B------:R-:W-:Y:S01]  /*49d0*/  IMAD.MOV.U32 R79, RZ, RZ, R84 ;  /* 0x000000ffff4f7224 */ /* 0x000fe200078e0054 */
[----:B------:R-:W-:Y:S01]  /*49e0*/  MOV R172, 0xffffffff ;  /* 0xffffffff00ac7802 */ /* 0x000fe20000000f00 */
[----:B------:R-:W-:Y:S01]  /*49f0*/  IMAD.MOV.U32 R163, RZ, RZ, 0x1f ;  /* 0x0000001fffa37424 */ /* 0x000fe200078e00ff */
[----:B------:R-:W-:-:S02]  /*4a00*/  MOV R72, 0x4a20 ;  /* 0x00004a2000487802 */ /* 0x000fc40000000f00 */
[----:B------:R-:W-:Y:S05]  /*4a10*/  CALL.REL.NOINC `($__internal_11_$__cuda_sm70_shflsync_down_p) ;  /* 0x0000002000007944 */ /* 0x000fea0003c00000 */
[----:B-1----:R-:W-:Y:S01]  /*4a20*/  IMAD.MOV.U32 R73, RZ, RZ, R79 ;  /* 0x000000ffff497224 */ /* 0x002fe200078e004f */
[----:B0-----:R-:W-:Y:S05]  /*4a30*/  BRA `(.L_x_575) ;  /* 0xffffd1b000007947 */ /* 0x001fea000383ffff */
        .weak           $__internal_11_$__cuda_sm70_shflsync_down_p
        .type           $__internal_11_$__cuda_sm70_shflsync_down_p,@function
        .size           $__internal_11_$__cuda_sm70_shflsync_down_p,(.L_x_9265 - $__internal_11_$__cuda_sm70_shflsync_down_p)
$__internal_11_$__cuda_sm70_shflsync_down_p:
[----:B------:R-:W-:Y:S01]  /*4a40*/  HFMA2.MMA R73, -RZ, RZ, 0, 0 ;  /* 0x00000000ff497435 */ /* 0x000fe200000001ff */
[----:B------:R-:W-:Y:S04]  /*4a50*/  WARPSYNC R172 ;  /* 0x000000ac00007348 */ /* 0x000fe80003800000 */
[----:B------:R0:W1:Y:S01]  /*4a60*/  SHFL.DOWN PT, R79, R79, R164, R163 ;  /* 0x080000a44f4f7389 */ /* 0x00006200000e00a3 */
[----:B------:R-:W-:Y:S05]  /*4a70*/  RET.REL.NODEC R72 `(_ZN10layer_norm13ln_bwd_kernelINS_13Kernel_traitsI13__nv_bfloat16S2_S2_S2_fjLj6144ELj1ELj1ELj8ELj16ENS_18Kernel_traits_baseILj6144ES2_S2_S2_S2_fjLj256EEEEELb1ELb0ELb1ELb0EEEvNS_9BwdParamsE) ;  /* 0xffffb58048007950 */ /* 0x000fea0003c3ffff */
.L_x_576:
        /* <DEDUP_REMOVED lines=16> */
.L_x_9265:


//--------------------- .text._ZN10layer_norm22ln_bwd_finalize_kernelINS_22Kernel_traits_finalizeILj6144E13__nv_bfloat16S2_S2_S2_fjLb0ELj1024ELj4ENS_18Kernel_traits_baseILj6144ES2_S2_S2_S2_fjLj1024EEEEELb0ELb1EEEvNS_9BwdParamsE --------------------------
	.section	.text._ZN10layer_norm22ln_bwd_finalize_kernelINS_22Kernel_traits_finalizeILj6144E13__nv_bfloat16S2_S2_S2_fjLb0ELj1024ELj4ENS_18Kernel_traits_baseILj6144ES2_S2_S2_S2_fjLj1024EEEEELb0ELb1EEEvNS_9BwdParamsE,"ax",@progbits
	.sectioninfo	@"SHI_REGISTERS=32"
	.align	128
        .global         _ZN10layer_norm22ln_bwd_finalize_kernelINS_22Kernel_traits_finalizeILj6144E13__nv_bfloat16S2_S2_S2_fjLb0ELj1024ELj4ENS_18Kernel_traits_baseILj6144ES2_S2_S2_S2_fjLj1024EEEEELb0ELb1EEEvNS_9BwdParamsE
        .type           _ZN10layer_norm22ln_bwd_finalize_kernelINS_22Kernel_traits_finalizeILj6144E13__nv_bfloat16S2_S2_S2_fjLb0ELj1024ELj4ENS_18Kernel_traits_baseILj6144ES2_S2_S2_S2_fjLj1024EEEEELb0ELb1EEEvNS_9BwdParamsE,@function
        .size           _ZN10layer_norm22ln_bwd_finalize_kernelINS_22Kernel_traits_finalizeILj6144E13__nv_bfloat16S2_S2_S2_fjLb0ELj1024ELj4ENS_18Kernel_traits_baseILj6144ES2_S2_S2_S2_fjLj1024EEEEELb0ELb1EEEvNS_9BwdParamsE,(.L_x_9266 - _ZN10layer_norm22ln_bwd_finalize_kernelINS_22Kernel_traits_finalizeILj6144E13__nv_bfloat16S2_S2_S2_fjLb0ELj1024ELj4ENS_18Kernel_traits_baseILj6144ES2_S2_S2_S2_fjLj1024EEEEELb0ELb1EEEvNS_9BwdParamsE)
        .other          _ZN10layer_norm22ln_bwd_finalize_kernelINS_22Kernel_traits_finalizeILj6144E13__nv_bfloat16S2_S2_S2_fjLb0ELj1024ELj4ENS_18Kernel_traits_baseILj6144ES2_S2_S2_S2_fjLj1024EEEEELb0ELb1EEEvNS_9BwdParamsE,@"STO_CUDA_ENTRY STV_DEFAULT"
_ZN10layer_norm22ln_bwd_finalize_kernelINS_22Kernel_traits_finalizeILj6144E13__nv_bfloat16S2_S2_S2_fjLb0ELj1024ELj4ENS_18Kernel_traits_baseILj6144ES2_S2_S2_S2_fjLj1024EEEEELb0ELb1EEEvNS_9BwdParamsE:
.text._ZN10layer_norm22ln_bwd_finalize_kernelINS_22Kernel_traits_finalizeILj6144E13__nv_bfloat16S2_S2_S2_fjLb0ELj1024ELj4ENS_18Kernel_traits_baseILj6144ES2_S2_S2_S2_fjLj1024EEEEELb0ELb1EEEvNS_9BwdParamsE:
        /* <DEDUP_REMOVED lines=8> */
[----:B------:R-:W-:Y:S01]  /*0080*/  SHF.L.U32 R2, R2, 0x4, RZ ;  /* 0x0000000402027819 */ /* 0x000fe200000006ff */
[----:B------:R-:W-:Y:S01]  /*0090*/  ULDC.64 UR4, c[0x0][0x118] ;  /* 0x0000460000047ab9 */ /* 0x000fe20000000a00 */
[--C-:B------:R-:W-:Y:S02]  /*00a0*/  SHF.R.U32.HI R17, RZ, 0x5, R0.reuse ;  /* 0x00000005ff117819 */ /* 0x100fe40000011600 */
[----:B------:R-:W-:Y:S02]  /*00b0*/  LOP3.LUT R20, R0, 0x3fffffe0, RZ, 0xc0, !PT ;  /* 0x3fffffe000147812 */ /* 0x000fe400078ec0ff */
[----:B------:R-:W-:Y:S02]  /*00c0*/  LOP3.LUT R19, R2, 0x7ffffff0, RZ, 0xc0, !PT ;  /* 0x7ffffff002137812 */ /* 0x000fe400078ec0ff */
[C---:B------:R-:W-:Y:S02]  /*00d0*/  LOP3.LUT R21, R17.reuse, 0x1f, R0, 0x78, !PT ;  /* 0x0000001f11157812 */ /* 0x040fe400078e7800 */
[C---:B------:R-:W-:Y:S01]  /*00e0*/  ISETP.GE.U32.AND P0, PT, R16.reuse, 0x10, PT ;  /* 0x000000101000780c */ /* 0x040fe20003f06070 */
[----:B------:R-:W-:Y:S01]  /*00f0*/  IMAD.IADD R19, R16, 0x1, R19 ;  /* 0x0000000110137824 */ /* 0x000fe200078e0213 */
[----:B------:R-:W-:Y:S01]  /*0100*/  IADD3 R20, R20, R21, RZ ;  /* 0x0000001514147210 */ /* 0x000fe20007ffe0ff */
[----:B------:R-:W-:Y:S01]  /*0110*/  IMAD R21, R16, 0x20, R21 ;  /* 0x0000002010157824 */ /* 0x000fe200078e0215 */
[----:B------:R-:W-:-:S02]  /*0120*/  ISETP.EQ.AND P0, PT, R17, 0x1f, !P0 ;  /* 0x0000001f1100780c */ /* 0x000fc40004702270 */
.L_x_589:
[----:B------:R-:W-:Y:S01]  /*0130*/  ISETP.GE.U32.AND P1, PT, R17, c[0x0][0x160], PT ;  /* 0x0000580011007a0c */ /* 0x000fe20003f26070 */
[----:B------:R-:W-:Y:S01]  /*0140*/  BSSY B0, `(.L_x_577) ;  /* 0x0000060000007945 */ /* 0x000fe20003800000 */
[----:B------:R-:W-:Y:S01]  /*0150*/  HFMA2.MMA R27, -RZ, RZ, 0, 0 ;  /* 0x00000000ff1b7435 */ /* 0x000fe200000001ff */
[----:B------:R-:W-:-:S10]  /*0160*/  IMAD.MOV.U32 R23, RZ, RZ, RZ ;  /* 0x000000ffff177224 */ /* 0x000fd400078e00ff */
        /* <DEDUP_REMOVED lines=23> */
.L_x_581:
[----:B------:R-:W-:Y:S01]  /*02e0*/  IMAD.MOV.U32 R14, RZ, RZ, 0x4 ;  /* 0x00000004ff0e7424 */ /* 0x000fe200078e00ff */
[C---:B------:R-:W-:Y:S01]  /*02f0*/  IADD3 R3, R25.reuse, 0x20, RZ ;  /* 0x0000002019037810 */ /* 0x040fe20007ffe0ff */
[C---:B------:R-:W-:Y:S01]  /*0300*/  IMAD R13, R25.reuse, c[0x0][0x168], R18 ;  /* 0x00005a00190d7a24 */ /* 0x040fe200078e0212 */
[----:B------:R-:W-:-:S03]  /*0310*/  IADD3 R5, R25, 0x40, RZ ;  /* 0x0000004019057810 */ /* 0x000fc60007ffe0ff */
[----:B------:R-:W-:Y:S01]  /*0320*/  IMAD.WIDE.U32 R10, R13, R14, c[0x0][0x220] ;  /* 0x000088000d0a7625 */ /* 0x000fe200078e000e */
[----:B------:R-:W-:-:S03]  /*0330*/  IADD3 R29, R25, 0x60, RZ ;  /* 0x00000060191d7810 */ /* 0x000fc60007ffe0ff */
[----:B------:R-:W-:Y:S01]  /*0340*/  IMAD R3, R3, c[0x0][0x168], R18 ;  /* 0x00005a0003037a24 */ /* 0x000fe200078e0212 */
[----:B------:R0:W2:Y:S01]  /*0350*/  LDG.E R24, [R10.64] ;  /* 0x000000040a187981 */ /* 0x0000a2000c1e1900 */
[----:B------:R-:W-:-:S04]  /*0360*/  IMAD.WIDE.U32 R12, R13, R14, c[0x0][0x228] ;  /* 0x00008a000d0c7625 */ /* 0x000fc800078e000e */
[--C-:B------:R-:W-:Y:S02]  /*0370*/  IMAD R15, R5, c[0x0][0x168], R18.reuse ;  /* 0x00005a00050f7a24 */ /* 0x100fe400078e0212 */
[CC--:B------:R-:W-:Y:S01]  /*0380*/  IMAD.WIDE.U32 R4, R3.reuse, R14.reuse, c[0x0][0x220] ;  /* 0x0000880003047625 */ /* 0x0c0fe200078e000e */
[----:B------:R-:W3:Y:S03]  /*0390*/  LDG.E R12, [R12.64] ;  /* 0x000000040c0c7981 */ /* 0x000ee6000c1e1900 */
[----:B------:R-:W-:Y:S02]  /*03a0*/  IMAD.WIDE.U32 R6, R3, R14, c[0x0][0x228] ;  /* 0x00008a0003067625 */ /* 0x000fe400078e000e */
[----:B------:R-:W4:Y:S02]  /*03b0*/  LDG.E R4, [R4.64] ;  /* 0x0000000404047981 */ /* 0x000f24000c1e1900 */
[----:B------:R-:W-:-:S02]  /*03c0*/  IMAD R29, R29, c[0x0][0x168], R18 ;  /* 0x00005a001d1d7a24 */ /* 0x000fc400078e0212 */
[CC--:B------:R-:W-:Y:S01]  /*03d0*/  IMAD.WIDE.U32 R8, R15.reuse, R14.reuse, c[0x0][0x220] ;  /* 0x000088000f087625 */ /* 0x0c0fe200078e000e */
[----:B------:R-:W5:Y:S03]  /*03e0*/  LDG.E R6, [R6.64] ;  /* 0x0000000406067981 */ /* 0x000f66000c1e1900 */
[-C--:B------:R-:W-:Y:S02]  /*03f0*/  IMAD.WIDE.U32 R2, R15, R14.reuse, c[0x0][0x228] ;  /* 0x00008a000f027625 */ /* 0x080fe400078e000e */
[----:B------:R-:W5:Y:S02]  /*0400*/  LDG.E R8, [R8.64] ;  /* 0x0000000408087981 */ /* 0x000f64000c1e1900 */
[CC--:B0-----:R-:W-:Y:S02]  /*0410*/  IMAD.WIDE.U32 R10, R29.reuse, R14.reuse, c[0x0][0x220] ;  /* 0x000088001d0a7625 */ /* 0x0c1fe400078e000e */
[----:B------:R-:W5:Y:S02]  /*0420*/  LDG.E R3, [R2.64] ;  /* 0x0000000402037981 */ /* 0x000f64000c1e1900 */
[----:B------:R-:W-:-:S02]  /*0430*/  IMAD.WIDE.U32 R14, R29, R14, c[0x0][0x228] ;  /* 0x00008a001d0e7625 */ /* 0x000fc400078e000e */
        /* <DEDUP_REMOVED lines=13> */
.L_x_580:
[----:B------:R-:W-:Y:S05]  /*0510*/  BSYNC B1 ;  /* 0x0000000000017941 */ /* 0x000fea0003800000 */
.L_x_579:
        /* <DEDUP_REMOVED lines=23> */
.L_x_583:
[----:B------:R-:W-:Y:S05]  /*0690*/  BSYNC B1 ;  /* 0x0000000000017941 */ /* 0x000fea0003800000 */
.L_x_582:
[----:B------:R-:W-:-:S13]  /*06a0*/  ISETP.LT.U32.OR P2, PT, R25, c[0x0][0x160], P2 ;  /* 0x0000580019007a0c */ /* 0x000fda0001741470 */
        /* <DEDUP_REMOVED lines=9> */
.L_x_578:
[----:B------:R-:W-:Y:S05]  /*0740*/  BSYNC B0 ;  /* 0x0000000000007941 */ /* 0x000fea0003800000 */
.L_x_577:
        /* <DEDUP_REMOVED lines=11> */
.L_x_590:
[----:B---3--:R-:W-:Y:S01]  /*0800*/  FADD.FTZ R13, R4, R3 ;  /* 0x00000003040d7221 */ /* 0x008fe20000010000 */
[----:B------:R-:W-:Y:S05]  /*0810*/  BRA.DIV ~URZ, `(.L_x_586) ;  /* 0x000003127f007947 */ /* 0x000fea000b800000 */
[----:B-1----:R-:W1:Y:S02]  /*0820*/  SHFL.BFLY PT, R2, R5, 0x1, 0x1f ;  /* 0x0c201f0005027f89 */ /* 0x002e6400000e0000 */
[----:B-1----:R-:W-:Y:S02]  /*0830*/  FADD.FTZ R6, R5, R2 ;  /* 0x0000000205067221 */ /* 0x002fe40000010000 */
[----:B------:R-:W1:Y:S04]  /*0840*/  SHFL.BFLY PT, R2, R13, 0x2, 0x1f ;  /* 0x0c401f000d027f89 */ /* 0x000e6800000e0000 */
[----:B------:R-:W3:Y:S01]  /*0850*/  SHFL.BFLY PT, R3, R6, 0x2, 0x1f ;  /* 0x0c401f0006037f89 */ /* 0x000ee200000e0000 */
[----:B-1----:R-:W-:-:S02]  /*0860*/  FADD.FTZ R2, R13, R2 ;  /* 0x000000020d027221 */ /* 0x002fc40000010000 */
[----:B---3--:R-:W-:-:S03]  /*0870*/  FADD.FTZ R8, R6, R3 ;  /* 0x0000000306087221 */ /* 0x008fc60000010000 */
[----:B------:R-:W1:Y:S04]  /*0880*/  SHFL.BFLY PT, R3, R2, 0x4, 0x1f ;  /* 0x0c801f0002037f89 */ /* 0x000e6800000e0000 */
[----:B------:R-:W3:Y:S01]  /*0890*/  SHFL.BFLY PT, R7, R8, 0x4, 0x1f ;  /* 0x0c801f0008077f89 */ /* 0x000ee200000e0000 */
[----:B-1----:R-:W-:Y:S02]  /*08a0*/  FADD.FTZ R3, R2, R3 ;  /* 0x0000000302037221 */ /* 0x002fe40000010000 */
[----:B---3--:R-:W-:-:S03]  /*08b0*/  FADD.FTZ R9, R8, R7 ;  /* 0x0000000708097221 */ /* 0x008fc60000010000 */
[----:B--2---:R-:W1:Y:S04]  /*08c0*/  SHFL.BFLY PT, R4, R3, 0x8, 0x1f ;  /* 0x0d001f0003047f89 */ /* 0x004e6800000e0000 */
[----:B------:R-:W2:Y:S01]  /*08d0*/  SHFL.BFLY PT, R10, R9, 0x8, 0x1f ;  /* 0x0d001f00090a7f89 */ /* 0x000ea200000e0000 */
[----:B-1----:R-:W-:Y:S02]  /*08e0*/  FADD.FTZ R4, R3, R4 ;  /* 0x0000000403047221 */ /* 0x002fe40000010000 */
[----:B--2---:R-:W-:-:S03]  /*08f0*/  FADD.FTZ R10, R9, R10 ;  /* 0x0000000a090a7221 */ /* 0x004fc60000010000 */
[----:B------:R1:W2:Y:S04]  /*0900*/  SHFL.BFLY PT, R7, R4, 0x10, 0x1f ;  /* 0x0e001f0004077f89 */ /* 0x0002a800000e0000 */
[----:B------:R1:W3:Y:S02]  /*0910*/  SHFL.BFLY PT, R5, R10, 0x10, 0x1f ;  /* 0x0e001f000a057f89 */ /* 0x0002e400000e0000 */
.L_x_591:
[----:B------:R-:W-:Y:S01]  /*0920*/  @!P1 SHF.R.U32.HI R2, RZ, 0x3, R0 ;  /* 0x00000003ff029819 */ /* 0x000fe20000011600 */
[----:B---3--:R-:W-:Y:S02]  /*0930*/  FADD.FTZ R5, R5, R10 ;  /* 0x0000000a05057221 */ /* 0x008fe40000010000 */
[----:B--2---:R-:W-:Y:S01]  /*0940*/  FADD.FTZ R7, R7, R4 ;  /* 0x0000000407077221 */ /* 0x004fe20000010000 */
[----:B------:R-:W-:-:S05]  /*0950*/  @!P1 LOP3.LUT R2, R2, 0x1ffffffc, RZ, 0xc0, !PT ;  /* 0x1ffffffc02029812 */ /* 0x000fca00078ec0ff */
[----:B------:R2:W-:Y:S04]  /*0960*/  @!P1 STS [R2+0x2000], R5 ;  /* 0x0020000502009388 */ /* 0x0005e80000000800 */
[----:B------:R2:W-:Y:S02]  /*0970*/  @!P1 STS [R2+0x2080], R7 ;  /* 0x0020800702009388 */ /* 0x0005e40000000800 */
.L_x_584:
[----:B0-----:R-:W-:Y:S01]  /*0980*/  WARPSYNC 0xffffffff ;  /* 0xffffffff00007948 */ /* 0x001fe20003800000 */
[----:B------:R-:W-:Y:S06]  /*0990*/  BAR.SYNC.DEFER_BLOCKING 0x0 ;  /* 0x0000000000007b1d */ /* 0x000fec0000010000 */
[----:B------:R-:W-:Y:S01]  /*09a0*/  BSSY B0, `(.L_x_587) ;  /* 0x000000b000007945 */ /* 0x000fe20003800000 */
[----:B------:R-:W-:Y:S05]  /*09b0*/  @!P0 BRA `(.L_x_588) ;  /* 0x0000009000008947 */ /* 0x000fea0003800000 */
[----:B--2---:R-:W0:Y:S01]  /*09c0*/  LDS.64 R2, [R16.X8+0x2000] ;  /* 0x0020000010027984 */ /* 0x004e220000008a00 */
[----:B------:R-:W-:-:S03]  /*09d0*/  HFMA2.MMA R6, -RZ, RZ, 0, 2.384185791015625e-07 ;  /* 0x00000004ff067435 */ /* 0x000fc600000001ff */
[----:B-1----:R-:W1:Y:S01]  /*09e0*/  LDS.64 R4, [R16.X8+0x2080] ;  /* 0x0020800010047984 */ /* 0x002e620000008a00 */
[----:B0-----:R-:W-:-:S06]  /*09f0*/  F2FP.BF16.PACK_AB R7, R3, R2 ;  /* 0x000000020307723e */ /* 0x001fcc00000010ff */
[----:B------:R-:W-:Y:S01]  /*0a00*/  IMAD.WIDE.U32 R2, R19, R6, c[0x0][0x268] ;  /* 0x00009a0013027625 */ /* 0x000fe200078e0006 */
[----:B-1----:R-:W-:-:S03]  /*0a10*/  F2FP.BF16.PACK_AB R9, R5, R4 ;  /* 0x000000040509723e */ /* 0x002fc600000010ff */
[----:B------:R-:W-:Y:S01]  /*0a20*/  IMAD.WIDE.U32 R4, R19, R6, c[0x0][0x260] ;  /* 0x0000980013047625 */ /* 0x000fe200078e0006 */
[----:B------:R0:W-:Y:S04]  /*0a30*/  STG.E [R2.64], R7 ;  /* 0x0000000702007986 */ /* 0x0001e8000c101904 */
[----:B------:R0:W-:Y:S02]  /*0a40*/  STG.E [R4.64], R9 ;  /* 0x0000000904007986 */ /* 0x0001e4000c101904 */
.L_x_588:
[----:B------:R-:W-:Y:S05]  /*0a50*/  BSYNC B0 ;  /* 0x0000000000007941 */ /* 0x000fea0003800000 */
.L_x_587:
[C---:B------:R-:W-:Y:S02]  /*0a60*/  ISETP.GT.U32.AND P1, PT, R18.reuse, -0x1801, PT ;  /* 0xffffe7ff1200780c */ /* 0x040fe40003f24070 */
[----:B------:R-:W-:Y:S02]  /*0a70*/  IADD3 R18, R18, 0x1800, RZ ;  /* 0x0000180012127810 */ /* 0x000fe40007ffe0ff */
[----:B------:R-:W-:-:S09]  /*0a80*/  IADD3 R19, R19, 0xc00, RZ ;  /* 0x00000c0013137810 */ /* 0x000fd20007ffe0ff */
[----:B012---:R-:W-:Y:S05]  /*0a90*/  @P1 BRA `(.L_x_589) ;  /* 0xfffff69000001947 */ /* 0x007fea000383ffff */
[----:B------:R-:W-:Y:S05]  /*0aa0*/  EXIT ;  /* 0x000000000000794d */ /* 0x000fea0003800000 */
.L_x_585:
[----:B--2---:R-:W-:Y:S01]  /*0ab0*/  IMAD.MOV.U32 R10, RZ, RZ, R4 ;  /* 0x000000ffff0a7224 */ /* 0x004fe200078e0004 */
[----:B------:R-:W-:Y:S01]  /*0ac0*/  MOV R9, 0x1 ;  /* 0x0000000100097802 */ /* 0x000fe20000000f00 */
[----:B------:R-:W-:Y:S01]  /*0ad0*/  IMAD.MOV.U32 R6, RZ, RZ, 0x1f ;  /* 0x0000001fff067424 */ /* 0x000fe200078e00ff */
[----:B------:R-:W-:Y:S02]  /*0ae0*/  MOV R11, 0xffffffff ;  /* 0xffffffff000b7802 */ /* 0x000fe40000000f00 */
[----:B------:R-:W-:Y:S02]  /*0af0*/  MOV R2, 0xb10 ;  /* 0x00000b1000027802 */ /* 0x000fe40000000f00 */
[----:B01----:R-:W-:Y:S05]  /*0b00*/  CALL.REL.NOINC `($__internal_12_$__cuda_sm70_shflsync_bfly_p) ;  /* 0x000003c000007944 */ /* 0x003fea0003c00000 */
[----:B-1----:R-:W-:Y:S01]  /*0b10*/  IMAD.MOV.U32 R3, RZ, RZ, R6 ;  /* 0x000000ffff037224 */ /* 0x002fe200078e0006 */
[----:B0-----:R-:W-:Y:S05]  /*0b20*/  BRA `(.L_x_590) ;  /* 0xfffffcd000007947 */ /* 0x001fea000383ffff */
.L_x_586:
[----:B------:R-:W-:Y:S01]  /*0b30*/  HFMA2.MMA R6, -RZ, RZ, 0, 1.847743988037109375e-06 ;  /* 0x0000001fff067435 */ /* 0x000fe200000001ff */
[----:B------:R-:W-:Y:S01]  /*0b40*/  MOV R10, R13 ;  /* 0x0000000d000a7202 */ /* 0x000fe20000000f00 */
[----:B------:R-:W-:Y:S01]  /*0b50*/  IMAD.MOV.U32 R9, RZ, RZ, 0x2 ;  /* 0x00000002ff097424 */ /* 0x000fe200078e00ff */
[----:B------:R-:W-:Y:S01]  /*0b60*/  MOV R2, 0xb90 ;  /* 0x00000b9000027802 */ /* 0x000fe20000000f00 */
[----:B------:R-:W-:-:S02]  /*0b70*/  IMAD.MOV.U32 R11, RZ, RZ, -0x1 ;  /* 0xffffffffff0b7424 */ /* 0x000fc400078e00ff */
[----:B012---:R-:W-:Y:S05]  /*0b80*/  CALL.REL.NOINC `($__internal_12_$__cuda_sm70_shflsync_bfly_p) ;  /* 0x0000034000007944 */ /* 0x007fea0003c00000 */
[----:B01----:R-:W-:Y:S01]  /*0b90*/  FADD.FTZ R10, R13, R6 ;  /* 0x000000060d0a7221 */ /* 0x003fe20000010000 */
[----:B------:R-:W-:Y:S01]  /*0ba0*/  HFMA2.MMA R6, -RZ, RZ, 0, 1.847743988037109375e-06 ;  /* 0x0000001fff067435 */ /* 0x000fe200000001ff */
[----:B------:R-:W-:Y:S01]  /*0bb0*/  MOV R9, 0x4 ;  /* 0x0000000400097802 */ /* 0x000fe20000000f00 */
[----:B------:R-:W-:Y:S01]  /*0bc0*/  IMAD.MOV.U32 R11, RZ, RZ, -0x1 ;  /* 0xffffffffff0b7424 */ /* 0x000fe200078e00ff */
[----:B------:R-:W-:-:S03]  /*0bd0*/  MOV R2, 0xbf0 ;  /* 0x00000bf000027802 */ /* 0x000fc60000000f00 */
[----:B------:R-:W-:Y:S05]  /*0be0*/  CALL.REL.NOINC `($__internal_12_$__cuda_sm70_shflsync_bfly_p) ;  /* 0x000002e000007944 */ /* 0x000fea0003c00000 */
[----:B01----:R-:W-:Y:S01]  /*0bf0*/  FADD.FTZ R10, R10, R6 ;  /* 0x000000060a0a7221 */ /* 0x003fe20000010000 */
[----:B------:R-:W-:Y:S01]  /*0c00*/  HFMA2.MMA R6, -RZ, RZ, 0, 1.847743988037109375e-06 ;  /* 0x0000001fff067435 */ /* 0x000fe200000001ff */
[----:B------:R-:W-:Y:S01]  /*0c10*/  MOV R9, 0x8 ;  /* 0x0000000800097802 */ /* 0x000fe20000000f00 */
[----:B------:R-:W-:Y:S01]  /*0c20*/  IMAD.MOV.U32 R11, RZ, RZ, -0x1 ;  /* 0xffffffffff0b7424 */ /* 0x000fe200078e00ff */
[----:B------:R-:W-:-:S03]  /*0c30*/  MOV R2, 0xc50 ;  /* 0x00000c5000027802 */ /* 0x000fc60000000f00 */
[----:B------:R-:W-:Y:S05]  /*0c40*/  CALL.REL.NOINC `($__internal_12_$__cuda_sm70_shflsync_bfly_p) ;  /* 0x0000028000007944 */ /* 0x000fea0003c00000 */
[----:B-1----:R-:W-:Y:S01]  /*0c50*/  FADD.FTZ R4, R10, R6 ;  /* 0x000000060a047221 */ /* 0x002fe20000010000 */
[----:B------:R-:W-:Y:S01]  /*0c60*/  HFMA2.MMA R6, -RZ, RZ, 0, 1.847743988037109375e-06 ;  /* 0x0000001fff067435 */ /* 0x000fe200000001ff */
[----:B0-----:R-:W-:Y:S01]  /*0c70*/  MOV R9, 0x10 ;  /* 0x0000001000097802 */ /* 0x001fe20000000f00 */
[----:B------:R-:W-:Y:S01]  /*0c80*/  IMAD.MOV.U32 R11, RZ, RZ, -0x1 ;  /* 0xffffffffff0b7424 */ /* 0x000fe200078e00ff */
[----:B------:R-:W-:-:S02]  /*0c90*/  MOV R2, 0xcc0 ;  /* 0x00000cc000027802 */ /* 0x000fc40000000f00 */
[----:B------:R-:W-:Y:S02]  /*0ca0*/  MOV R10, R4 ;  /* 0x00000004000a7202 */ /* 0x000fe40000000f00 */
[----:B------:R-:W-:Y:S05]  /*0cb0*/  CALL.REL.NOINC `($__internal_12_$__cuda_sm70_shflsync_bfly_p) ;  /* 0x0000021000007944 */ /* 0x000fea0003c00000 */
[----:B0-----:R-:W-:Y:S01]  /*0cc0*/  HFMA2.MMA R9, -RZ, RZ, 0, 5.9604644775390625e-08 ;  /* 0x00000001ff097435 */ /* 0x001fe200000001ff */
[----:B-1----:R-:W-:Y:S01]  /*0cd0*/  MOV R7, R6 ;  /* 0x0000000600077202 */ /* 0x002fe20000000f00 */
[----:B------:R-:W-:Y:S01]  /*0ce0*/  IMAD.MOV.U32 R10, RZ, RZ, R5 ;  /* 0x000000ffff0a7224 */ /* 0x000fe200078e0005 */
[----:B------:R-:W-:Y:S01]  /*0cf0*/  MOV R6, 0x1f ;  /* 0x0000001f00067802 */ /* 0x000fe20000000f00 */
[----:B------:R-:W-:Y:S01]  /*0d00*/  IMAD.MOV.U32 R11, RZ, RZ, -0x1 ;  /* 0xffffffffff0b7424 */ /* 0x000fe200078e00ff */
[----:B------:R-:W-:Y:S02]  /*0d10*/  MOV R2, 0xd30 ;  /* 0x00000d3000027802 */ /* 0x000fe40000000f00 */
[----:B------:R-:W-:Y:S05]  /*0d20*/  CALL.REL.NOINC `($__internal_12_$__cuda_sm70_shflsync_bfly_p) ;  /* 0x000001a000007944 */ /* 0x000fea0003c00000 */
[----:B0-----:R-:W-:Y:S01]  /*0d30*/  HFMA2.MMA R9, -RZ, RZ, 0, 1.1920928955078125e-07 ;  /* 0x00000002ff097435 */ /* 0x001fe200000001ff */
[----:B-1----:R-:W-:Y:S01]  /*0d40*/  FADD.FTZ R10, R5, R6 ;  /* 0x00000006050a7221 */ /* 0x002fe20000010000 */
[----:B------:R-:W-:Y:S01]  /*0d50*/  MOV R6, 0x1f ;  /* 0x0000001f00067802 */ /* 0x000fe20000000f00 */
[----:B------:R-:W-:Y:S01]  /*0d60*/  IMAD.MOV.U32 R11, RZ, RZ, -0x1 ;  /* 0xffffffffff0b7424 */ /* 0x000fe200078e00ff */
[----:B------:R-:W-:Y:S02]  /*0d70*/  MOV R2, 0xd90 ;  /* 0x00000d9000027802 */ /* 0x000fe40000000f00 */
[----:B------:R-:W-:Y:S05]  /*0d80*/  CALL.REL.NOINC `($__internal_12_$__cuda_sm70_shflsync_bfly_p) ;  /* 0x0000014000007944 */ /* 0x000fea0003c00000 */
[----:B0-----:R-:W-:Y:S01]  /*0d90*/  HFMA2.MMA R9, -RZ, RZ, 0, 2.384185791015625e-07 ;  /* 0x00000004ff097435 */ /* 0x001fe200000001ff */
[----:B-1----:R-:W-:Y:S01]  /*0da0*/  FADD.FTZ R10, R10, R6 ;  /* 0x000000060a0a7221 */ /* 0x002fe20000010000 */
[----:B------:R-:W-:Y:S01]  /*0db0*/  MOV R6, 0x1f ;  /* 0x0000001f00067802 */ /* 0x000fe20000000f00 */
[----:B------:R-:W-:Y:S01]  /*0dc0*/  IMAD.MOV.U32 R11, RZ, RZ, -0x1 ;  /* 0xffffffffff0b7424 */ /* 0x000fe200078e00ff */
[----:B------:R-:W-:-:S02]  /*0dd0*/  MOV R2, 0xdf0 ;  /* 0x00000df000027802 */ /* 0x000fc40000000f00 */
[----:B------:R-:W-:Y:S05]  /*0de0*/  CALL.REL.NOINC `($__internal_12_$__cuda_sm70_shflsync_bfly_p) ;  /* 0x000000e000007944 */ /* 0x000fea0003c00000 */
[----:B0-----:R-:W-:Y:S01]  /*0df0*/  HFMA2.MMA R9, -RZ, RZ, 0, 4.76837158203125e-07 ;  /* 0x00000008ff097435 */ /* 0x001fe200000001ff */
[----:B-1----:R-:W-:Y:S01]  /*0e00*/  FADD.FTZ R10, R10, R6 ;  /* 0x000000060a0a7221 */ /* 0x002fe20000010000 */
[----:B------:R-:W-:Y:S01]  /*0e10*/  MOV R6, 0x1f ;  /* 0x0000001f00067802 */ /* 0x000fe20000000f00 */
[----:B------:R-:W-:Y:S01]  /*0e20*/  IMAD.MOV.U32 R11, RZ, RZ, -0x1 ;  /* 0xffffffffff0b7424 */ /* 0x000fe200078e00ff */
[----:B------:R-:W-:-:S02]  /*0e30*/  MOV R2, 0xe50 ;  /* 0x00000e5000027802 */ /* 0x000fc40000000f00 */
[----:B------:R-:W-:Y:S05]  /*0e40*/  CALL.REL.NOINC `($__internal_12_$__cuda_sm70_shflsync_bfly_p) ;  /* 0x0000008000007944 */ /* 0x000fea0003c00000 */
[----:B0-----:R-:W-:Y:S01]  /*0e50*/  HFMA2.MMA R9, -RZ, RZ, 0, 9.5367431640625e-07 ;  /* 0x00000010ff097435 */ /* 0x001fe200000001ff */
[----:B-1----:R-:W-:Y:S01]  /*0e60*/  FADD.FTZ R10, R10, R6 ;  /* 0x000000060a0a7221 */ /* 0x002fe20000010000 */
[----:B------:R-:W-:Y:S01]  /*0e70*/  MOV R6, 0x1f ;  /* 0x0000001f00067802 */ /* 0x000fe20000000f00 */
[----:B------:R-:W-:Y:S01]  /*0e80*/  IMAD.MOV.U32 R11, RZ, RZ, -0x1 ;  /* 0xffffffffff0b7424 */ /* 0x000fe200078e00ff */
[----:B------:R-:W-:-:S02]  /*0e90*/  MOV R2, 0xeb0 ;  /* 0x00000eb000027802 */ /* 0x000fc40000000f00 */
[----:B------:R-:W-:Y:S05]  /*0ea0*/  CALL.REL.NOINC `($__internal_12_$__cuda_sm70_shflsync_bfly_p) ;  /* 0x0000002000007944 */ /* 0x000fea0003c00000 */
[----:B-1----:R-:W-:Y:S01]  /*0eb0*/  MOV R5, R6 ;  /* 0x0000000600057202 */ /* 0x002fe20000000f00 */
[----:B0-----:R-:W-:Y:S05]  /*0ec0*/  BRA `(.L_x_591) ;  /* 0xfffffa5000007947 */ /* 0x001fea000383ffff */
        .weak           $__internal_12_$__cuda_sm70_shflsync_bfly_p
        .type           $__internal_12_$__cuda_sm70_shflsync_bfly_p,@function
        .size           $__internal_12_$__cuda_sm70_shflsync_bfly_p,(.L_x_9266 - $__internal_12_$__cuda_sm70_shflsync_bfly_p)
$__internal_12_$__cuda_sm70_shflsync_bfly_p:
[----:B------:R-:W-:Y:S01]  /*0ed0*/  HFMA2.MMA R3, -RZ, RZ, 0, 0 ;  /* 0x00000000ff037435 */ /* 0x000fe200000001ff */
[----:B------:R-:W-:Y:S04]  /*0ee0*/  WARPSYNC R11 ;  /* 0x0000000b00007348 */ /* 0x000fe80003800000 */
[----:B------:R0:W1:Y:S01]  /*0ef0*/  SHFL.BFLY PT, R6, R10, R9, R6 ;  /* 0x0c0000090a067389 */ /* 0x00006200000e0006 */
[----:B------:R-:W-:Y:S05]  /*0f00*/  RET.REL.NODEC R2 `(_ZN10layer_norm22ln_bwd_finalize_kernelINS_22Kernel_traits_finalizeILj6144E13__nv_bfloat16S2_S2_S2_fjLb0ELj1024ELj4ENS_18Kernel_traits_baseILj6144ES2_S2_S2_S2_fjLj1024EEEEELb0ELb1EEEvNS_9BwdParamsE) ;  /* 0xfffff0f002007950 */ /* 0x000fea0003c3ffff */
.L_x_592:
        /* <DEDUP_REMOVED lines=15> */
.L_x_9266:


//--------------------- .text._ZN10layer_norm13ln_bwd_kernelINS_13Kernel_traitsI13__nv_bfloat16S2_S2_S2_fjLj6144ELj1ELj1ELj8ELj16ENS_18Kernel_traits_baseILj6144ES2_S2_S2_S2_fjLj256EEEEELb1ELb0ELb1ELb1EEEvNS_9BwdParamsE --------------------------
	.section	.text._ZN10layer_norm13ln_bwd_kernelINS_13Kernel_traitsI13__nv_bfloat16S2_S2_S2_fjLj6144ELj1ELj1ELj8ELj16ENS_18Kernel_traits_baseILj6144ES2_S2_S2_S2_fjLj256EEEEELb1ELb0ELb1ELb1EEEvNS_9BwdParamsE,"ax",@progbits
	.sectioninfo	@"SHI_REGISTERS=184"
	.align	128
        .global         _ZN10layer_norm13ln_bwd_kernelINS_13Kernel_traitsI13__nv_bfloat16S2_S2_S2_fjLj6144ELj1ELj1ELj8ELj16ENS_18Kernel_traits_baseILj6144ES2_S2_S2_S2_fjLj256EEEEELb1ELb0ELb1ELb1EEEvNS_9BwdParamsE
        .type           _ZN10layer_norm13ln_bwd_kernelINS_13Kernel_traitsI13__nv_bfloat16S2_S2_S2_fjLj6144ELj1ELj1ELj8ELj16ENS_18Kernel_traits_baseILj6144ES2_S2_S2_S2_fjLj256EEEEELb1ELb0ELb1ELb1EEEvNS_9BwdParamsE,@function
        .size           _ZN10layer_norm13ln_bwd_kernelINS_13Kernel_traitsI13__nv_bfloat16S2_S2_S2_fjLj6144ELj1ELj1ELj8ELj16ENS_18Kernel_traits_baseILj6144ES2_S2_S2_S2_fjLj256EEEEELb1ELb0ELb1ELb1EEEvNS_9BwdParamsE,(.L_x_9267 - _ZN10layer_norm13ln_bwd_kernelINS_13Kernel_traitsI13__nv_bfloat16S2_S2_S2_fjLj6144ELj1ELj1ELj8ELj16ENS_18Kernel_traits_baseILj6144ES2_S2_S2_S2_fjLj256EEEEELb1ELb0ELb1ELb1EEEvNS_9BwdParamsE)
        .other          _ZN10layer_norm13ln_bwd_kernelINS_13Kernel_traitsI13__nv_bfloat16S2_S2_S2_fjLj6144ELj1ELj1ELj8ELj16ENS_18Kernel_traits_baseILj6144ES2_S2_S2_S2_fjLj256EEEEELb1ELb0ELb1ELb1EEEvNS_9BwdParamsE,@"STO_CUDA_ENTRY STV_DEFAULT"
_ZN10layer_norm13ln_bwd_kernelINS_13Kernel_traitsI13__nv_bfloat16S2_S2_S2_fjLj6144ELj1ELj1ELj8ELj16ENS_18Kernel_traits_baseILj6144ES2_S2_S2_S2_fjLj256EEEEELb1ELb0ELb1ELb1EEEvNS_9BwdParamsE:
.text._ZN10layer_norm13ln_bwd_kernelINS_13Kernel_traitsI13__nv_bfloat16S2_S2_S2_fjLj6144ELj1ELj1ELj8ELj16ENS_18Kernel_traits_baseILj6144ES2_S2_S2_S2_fjLj256EEEEELb1ELb0ELb1ELb1EEEvNS_9BwdParamsE:
[----:B------:R-:W-:Y:S02]  /*0000*/  IMAD.MOV.U32 R1, RZ, RZ, c[0x0][0x28] ;  /* 0x00000a00ff017624 */ /* 0x000fe400078e00ff */
        /* <DEDUP_REMOVED lines=31> */
.L_x_593:
[----:B------:R-:W-:-:S05]  /*0200*/  IMAD.SHL.U32 R2, R0, 0x10, RZ ;  /* 0x0000001000027824 */ /* 0x000fca00078e00ff */
[----:B------:R-:W-:-:S04]  /*0210*/  LOP3.LUT R2, R2, 0xff0, RZ, 0xc0, !PT ;  /* 0x00000ff002027812 */ /* 0x000fc800078ec0ff */
[----:B------:R-:W-:-:S04]  /*0220*/  IADD3 R2, P0, R2, c[0x0][0x1b0], RZ ;  /* 0x00006c0002027a10 */ /* 0x000fc80007f1e0ff */
        /* <DEDUP_REMOVED lines=54> */
.L_x_672:
[----:B------:R-:W-:-:S04]  /*0590*/  IMAD.MOV.U32 R73, RZ, RZ, 0x4 ;  /* 0x00000004ff497424 */ /* 0x000fc800078e00ff */
[----:B------:R-:W-:-:S05]  /*05a0*/  IMAD.WIDE R68, R104, R73, c[0x0][0x1d8] ;  /* 0x0000760068447625 */ /* 0x000fca00078e0249 */
[----:B------:R0:W2:Y:S01]  /*05b0*/  LDG.E R74, [R68.64] ;  /* 0x00000004444a7981 */ /* 0x0000a2000c1e1900 */
[----:B------:R-:W-:Y:S01]  /*05c0*/  IMAD R2, R104, c[0x0][0x168], RZ ;  /* 0x00005a0068027a24 */ /* 0x000fe200078e02ff */
[----:B------:R-:W-:Y:S01]  /*05d0*/  LOP3.LUT R75, R0, 0xff, RZ, 0xc0, !PT ;  /* 0x000000ff004b7812 */ /* 0x000fe200078ec0ff */
[----:B------:R-:W-:-:S03]  /*05e0*/  IMAD.WIDE R130, R104, R73, c[0x0][0x1a8] ;  /* 0x00006a0068827625 */ /* 0x000fc600078e0249 */
[----:B------:R-:W-:Y:S01]  /*05f0*/  SHF.R.S32.HI R3, RZ, 0x1f, R2 ;  /* 0x0000001fff037819 */ /* 0x000fe20000011402 */
[----:B------:R-:W-:Y:S01]  /*0600*/  HFMA2.MMA R85, -RZ, RZ, 0, 9.5367431640625e-07 ;  /* 0x00000010ff557435 */ /* 0x000fe200000001ff */
[----:B------:R-:W-:Y:S01]  /*0610*/  IMAD.WIDE R70, R104, R73, c[0x0][0x1d0] ;  /* 0x0000740068467625 */ /* 0x000fe200078e0249 */
[----:B------:R1:W5:Y:S01]  /*0620*/  LDG.E R130, [R130.64] ;  /* 0x0000000482827981 */ /* 0x000362000c1e1900 */
[----:B------:R-:W-:Y:S01]  /*0630*/  LEA.HI R138, R3, R2, RZ, 0x3 ;  /* 0x00000002038a7211 */ /* 0x000fe200078f18ff */
[----:B------:R-:W-:Y:S02]  /*0640*/  BSSY B0, `(.L_x_595) ;  /* 0x0000127000007945 */ /* 0x000fe40003800000 */
[----:B------:R3:W5:Y:S01]  /*0650*/  LDG.E R137, [R70.64] ;  /* 0x0000000446897981 */ /* 0x000762000c1e1900 */
[----:B------:R-:W-:Y:S01]  /*0660*/  LEA.HI.SX32 R138, R138, R75, 0x1d ;  /* 0x0000004b8a8a7211 */ /* 0x000fe200078feaff */
[C---:B------:R-:W-:Y:S01]  /*0670*/  IMAD.WIDE R2, R104.reuse, R73, c[0x0][0x1a0] ;  /* 0x0000680068027625 */ /* 0x040fe200078e0249 */
[----:B------:R-:W-:-:S02]  /*0680*/  IADD3 R104, R104, c[0x0][0x160], RZ ;  /* 0x0000580068687a10 */ /* 0x000fc40007ffe0ff */
[C---:B------:R-:W-:Y:S01]  /*0690*/  IADD3 R136, R138.reuse, 0x100, RZ ;  /* 0x000001008a887810 */ /* 0x040fe20007ffe0ff */
[CC--:B------:R-:W-:Y:S01]  /*06a0*/  IMAD.WIDE.U32 R72, R138.reuse, R85.reuse, c[0x0][0x218] ;  /* 0x000086008a487625 */ /* 0x0c0fe200078e0055 */
[----:B-1----:R-:W-:Y:S02]  /*06b0*/  IADD3 R131, R138, 0x200, RZ ;  /* 0x000002008a837810 */ /* 0x002fe40007ffe0ff */
[----:B------:R-:W-:Y:S01]  /*06c0*/  ISETP.GE.AND P1, PT, R104, c[0x0][0x164], PT ;  /* 0x0000590068007a0c */ /* 0x000fe20003f26270 */
[----:B---3--:R-:W-:-:S04]  /*06d0*/  IMAD.WIDE.U32 R70, R136, R85, c[0x0][0x218] ;  /* 0x0000860088467625 */ /* 0x008fc800078e0055 */
[----:B0-----:R-:W-:Y:S01]  /*06e0*/  IMAD.WIDE.U32 R68, R131, R85, c[0x0][0x218] ;  /* 0x0000860083447625 */ /* 0x001fe200078e0055 */
[----:B--2---:R-:W-:-:S13]  /*06f0*/  ISETP.GT.AND P2, PT, R74, RZ, PT ;  /* 0x000000ff4a00720c */ /* 0x004fda0003f44270 */
[----:B------:R-:W-:Y:S05]  /*0700*/  @P2 BRA `(.L_x_596) ;  /* 0x0000017000002947 */ /* 0x000fea0003800000 */
[----:B-----5:R-:W-:Y:S01]  /*0710*/  ISETP.GE.AND P3, PT, R137, 0x1, PT ;  /* 0x000000018900780c */ /* 0x020fe20003f66270 */
[----:B------:R-:W-:Y:S01]  /*0720*/  IMAD.MOV.U32 R86, RZ, RZ, RZ ;  /* 0x000000ffff567224 */ /* 0x000fe200078e00ff */
[----:B------:R-:W-:-:S04]  /*0730*/  ISETP.NE.U32.AND P0, PT, RZ, c[0x0][0x218], PT ;  /* 0x00008600ff007a0c */ /* 0x000fc80003f05070 */
[----:B------:R-:W-:-:S07]  /*0740*/  ISETP.NE.AND.EX P0, PT, RZ, c[0x0][0x21c], PT, P0 ;  /* 0x00008700ff007a0c */ /* 0x000fce0003f05300 */
[----:B------:R-:W-:-:S05]  /*0750*/  @P3 IADD3 R2, R137, -0x1, RZ ;  /* 0xffffffff89023810 */ /* 0x000fca0007ffe0ff */
[----:B------:R-:W-:Y:S01]  /*0760*/  @P3 IMAD R2, R2, c[0x0][0x168], RZ ;  /* 0x00005a0002023a24 */ /* 0x000fe200078e02ff */
[----:B------:R0:W5:Y:S04]  /*0770*/  @P0 LDG.E.128 R132, [R72.64] ;  /* 0x0000000448840981 */ /* 0x000168000c1e1d00 */
[----:B------:R-:W-:Y:S01]  /*0780*/  @P3 SHF.R.S32.HI R3, RZ, 0x1f, R2 ;  /* 0x0000001fff033819 */ /* 0x000fe20000011402 */
[----:B------:R0:W5:Y:S03]  /*0790*/  @P0 LDG.E.128 R52, [R70.64] ;  /* 0x0000000446340981 */ /* 0x000166000c1e1d00 */
[----:B------:R-:W-:Y:S01]  /*07a0*/  @P3 LEA.HI R2, R3, R2, RZ, 0x3 ;  /* 0x0000000203023211 */ /* 0x000fe200078f18ff */
[----:B------:R-:W-:Y:S01]  /*07b0*/  IMAD.MOV.U32 R3, RZ, RZ, 0x8 ;  /* 0x00000008ff037424 */ /* 0x000fe200078e00ff */
[----:B------:R0:W5:Y:S02]  /*07c0*/  @P0 LDG.E.128 R56, [R68.64] ;  /* 0x0000000444380981 */ /* 0x000164000c1e1d00 */
[----:B------:R-:W-:-:S04]  /*07d0*/  @P3 LEA.HI.SX32 R86, R2, R75, 0x1d ;  /* 0x0000004b02563211 */ /* 0x000fc800078feaff */
[C---:B------:R-:W-:Y:S02]  /*07e0*/  IADD3 R84, R86.reuse, 0x100, RZ ;  /* 0x0000010056547810 */ /* 0x040fe40007ffe0ff */
[C---:B------:R-:W-:Y:S01]  /*07f0*/  IADD3 R2, R86.reuse, 0x200, RZ ;  /* 0x0000020056027810 */ /* 0x040fe20007ffe0ff */
[----:B------:R-:W-:-:S04]  /*0800*/  IMAD.WIDE.U32 R86, R86, R3, c[0x0][0x190] ;  /* 0x0000640056567625 */ /* 0x000fc800078e0003 */
[-C--:B------:R-:W-:Y:S02]  /*0810*/  IMAD.WIDE.U32 R84, R84, R3.reuse, c[0x0][0x190] ;  /* 0x0000640054547625 */ /* 0x080fe400078e0003 */
[----:B------:R-:W5:Y:S02]  /*0820*/  LDG.E.64 R86, [R86.64] ;  /* 0x0000000456567981 */ /* 0x000f64000c1e1b00 */
[----:B------:R-:W-:Y:S02]  /*0830*/  IMAD.WIDE.U32 R2, R2, R3, c[0x0][0x190] ;  /* 0x0000640002027625 */ /* 0x000fe400078e0003 */
[----:B------:R-:W5:Y:S04]  /*0840*/  LDG.E.64 R84, [R84.64] ;  /* 0x0000000454547981 */ /* 0x000f68000c1e1b00 */
[----:B------:R-:W5:Y:S01]  /*0850*/  LDG.E.64 R2, [R2.64] ;  /* 0x0000000402027981 */ /* 0x000f62000c1e1b00 */
[----:B------:R-:W-:Y:S01]  /*0860*/  CS2R R74, SRZ ;  /* 0x00000000004a7805 */ /* 0x000fe2000001ff00 */
[----:B------:R-:W-:Y:S05]  /*0870*/  BRA `(.L_x_597) ;  /* 0x0000103000007947 */ /* 0x000fea0003800000 */
.L_x_596:
[----:B------:R-:W-:Y:S01]  /*0880*/  IADD3 R74, R74, -0x1, RZ ;  /* 0xffffffff4a4a7810 */ /* 0x000fe20007ffe0ff */
[----:B------:R0:W2:Y:S04]  /*0890*/  LDG.E R141, [R2.64] ;  /* 0x00000004028d7981 */ /* 0x0000a8000c1e1900 */
[----:B------:R-:W-:-:S05]  /*08a0*/  IMAD R74, R74, c[0x0][0x168], RZ ;  /* 0x00005a004a4a7a24 */ /* 0x000fca00078e02ff */
[----:B------:R-:W-:-:S04]  /*08b0*/  SHF.R.S32.HI R77, RZ, 0x1f, R74 ;  /* 0x0000001fff4d7819 */ /* 0x000fc8000001144a */
[----:B------:R-:W-:Y:S01]  /*08c0*/  LEA.HI R74, R77, R74, RZ, 0x3 ;  /* 0x0000004a4d4a7211 */ /* 0x000fe200078f18ff */
[----:B------:R-:W-:-:S03]  /*08d0*/  IMAD.WIDE.U32 R76, R138, R85, c[0x0][0x188] ;  /* 0x000062008a4c7625 */ /* 0x000fc600078e0055 */
[----:B------:R-:W-:Y:S01]  /*08e0*/  LEA.HI.SX32 R74, R74, R75, 0x1d ;  /* 0x0000004b4a4a7211 */ /* 0x000fe200078feaff */
[-C--:B------:R-:W-:Y:S02]  /*08f0*/  IMAD.WIDE.U32 R92, R136, R85.reuse, c[0x0][0x188] ;  /* 0x00006200885c7625 */ /* 0x080fe400078e0055 */
[----:B------:R-:W3:Y:S01]  /*0900*/  LDG.E.128 R76, [R76.64] ;  /* 0x000000044c4c7981 */ /* 0x000ee2000c1e1d00 */
[C---:B------:R-:W-:Y:S01]  /*0910*/  IADD3 R88, R74.reuse, 0x100, RZ ;  /* 0x000001004a587810 */ /* 0x040fe20007ffe0ff */
[-C--:B------:R-:W-:Y:S02]  /*0920*/  IMAD.WIDE.U32 R80, R74, R85.reuse, c[0x0][0x208] ;  /* 0x000082004a507625 */ /* 0x080fe400078e0055 */
[----:B------:R-:W4:Y:S02]  /*0930*/  LDG.E.128 R92, [R92.64] ;  /* 0x000000045c5c7981 */ /* 0x000f24000c1e1d00 */
[-C--:B------:R-:W-:Y:S02]  /*0940*/  IMAD.WIDE.U32 R88, R88, R85.reuse, c[0x0][0x208] ;  /* 0x0000820058587625 */ /* 0x080fe400078e0055 */
[----:B------:R-:W4:Y:S02]  /*0950*/  LDG.E.128 R80, [R80.64] ;  /* 0x0000000450507981 */ /* 0x000f24000c1e1d00 */
[----:B------:R-:W-:-:S02]  /*0960*/  IMAD.WIDE.U32 R100, R131, R85, c[0x0][0x188] ;  /* 0x0000620083647625 */ /* 0x000fc400078e0055 */
[----:B------:R-:W4:Y:S01]  /*0970*/  LDG.E.128 R88, [R88.64] ;  /* 0x0000000458587981 */ /* 0x000f22000c1e1d00 */
[----:B------:R-:W-:-:S03]  /*0980*/  IADD3 R96, R74, 0x200, RZ ;  /* 0x000002004a607810 */ /* 0x000fc60007ffe0ff */
[----:B------:R-:W4:Y:S02]  /*0990*/  LDG.E.128 R100, [R100.64] ;  /* 0x0000000464647981 */ /* 0x000f24000c1e1d00 */
[----:B------:R-:W-:-:S06]  /*09a0*/  IMAD.WIDE.U32 R96, R96, R85, c[0x0][0x208] ;  /* 0x0000820060607625 */ /* 0x000fcc00078e0055 */
[----:B------:R-:W4:Y:S01]  /*09b0*/  LDG.E.128 R96, [R96.64] ;  /* 0x0000000460607981 */ /* 0x000f22000c1e1d00 */
[----:B-----5:R-:W-:-:S13]  /*09c0*/  ISETP.GE.AND P3, PT, R137, 0x1, PT ;  /* 0x000000018900780c */ /* 0x020fda0003f66270 */
[----:B------:R-:W-:-:S05]  /*09d0*/  @P3 IADD3 R74, R137, -0x1, RZ ;  /* 0xffffffff894a3810 */ /* 0x000fca0007ffe0ff */
[----:B------:R-:W-:-:S05]  /*09e0*/  @P3 IMAD R74, R74, c[0x0][0x168], RZ ;  /* 0x00005a004a4a3a24 */ /* 0x000fca00078e02ff */
[----:B------:R-:W-:-:S04]  /*09f0*/  @P3 SHF.R.S32.HI R85, RZ, 0x1f, R74 ;  /* 0x0000001fff553819 */ /* 0x000fc8000001144a */
[----:B------:R-:W-:Y:S02]  /*0a00*/  @P3 LEA.HI R74, R85, R74, RZ, 0x3 ;  /* 0x0000004a554a3211 */ /* 0x000fe400078f18ff */
[----:B------:R-:W-:Y:S02]  /*0a10*/  MOV R86, RZ ;  /* 0x000000ff00567202 */ /* 0x000fe40000000f00 */
[----:B------:R-:W-:Y:S01]  /*0a20*/  @P3 LEA.HI.SX32 R86, R74, R75, 0x1d ;  /* 0x0000004b4a563211 */ /* 0x000fe200078feaff */
[----:B0-----:R-:W-:-:S03]  /*0a30*/  IMAD.MOV.U32 R3, RZ, RZ, 0x8 ;  /* 0x00000008ff037424 */ /* 0x001fc600078e00ff */
        /* <DEDUP_REMOVED lines=17> */
[----:B-1----:R-:W-:Y:S02]  /*0b50*/  PRMT R70, RZ, 0x5410, R77 ;  /* 0x00005410ff467816 */ /* 0x002fe4000000004d */
[----:B----4-:R-:W-:Y:S02]  /*0b60*/  PRMT R144, RZ, 0x7610, R95 ;  /* 0x00007610ff907816 */ /* 0x010fe4000000005f */
[----:B------:R-:W-:-:S02]  /*0b70*/  PRMT R146, RZ, 0x5410, R80 ;  /* 0x00005410ff927816 */ /* 0x000fc40000000050 */
[--C-:B------:R-:W-:Y:S02]  /*0b80*/  PRMT R157, RZ, 0x5410, R89.reuse ;  /* 0x00005410ff9d7816 */ /* 0x100fe40000000059 */
[----:B------:R-:W-:Y:S01]  /*0b90*/  PRMT R158, RZ, 0x7610, R89 ;  /* 0x00007610ff9e7816 */ /* 0x000fe20000000059 */
[----:B------:R-:W-:Y:S01]  /*0ba0*/  FADD.FTZ R89, -R181, R68 ;  /* 0x00000044b5597221 */ /* 0x000fe20000010100 */
[--C-:B------:R-:W-:Y:S02]  /*0bb0*/  PRMT R155, RZ, 0x5410, R88.reuse ;  /* 0x00005410ff9b7816 */ /* 0x100fe40000000058 */
[----:B------:R-:W-:Y:S01]  /*0bc0*/  PRMT R156, RZ, 0x7610, R88 ;  /* 0x00007610ff9c7816 */ /* 0x000fe20000000058 */
[----:B------:R-:W-:Y:S01]  /*0bd0*/  FMUL.FTZ R89, R130, R89 ;  /* 0x0000005982597220 */ /* 0x000fe20000410000 */
[----:B------:R-:W-:Y:S02]  /*0be0*/  PRMT R154, RZ, 0x5410, R102 ;  /* 0x00005410ff9a7816 */ /* 0x000fe40000000066 */
[----:B------:R-:W-:-:S02]  /*0bf0*/  PRMT R88, RZ, 0x5410, R100 ;  /* 0x00005410ff587816 */ /* 0x000fc40000000064 */
[----:B------:R-:W-:Y:S01]  /*0c00*/  PRMT R102, RZ, 0x7610, R102 ;  /* 0x00007610ff667816 */ /* 0x000fe20000000066 */
[C---:B------:R-:W-:Y:S01]  /*0c10*/  FADD.FTZ R69, -R181.reuse, R76 ;  /* 0x0000004cb5457221 */ /* 0x040fe20000010100 */
[----:B------:R-:W-:Y:S01]  /*0c20*/  PRMT R71, RZ, 0x5410, R78 ;  /* 0x00005410ff477816 */ /* 0x000fe2000000004e */
[----:B------:R-:W-:Y:S01]  /*0c30*/  FADD.FTZ R147, -R181, R144 ;  /* 0x00000090b5937221 */ /* 0x000fe20000010100 */
[--C-:B------:R-:W-:Y:S01]  /*0c40*/  PRMT R161, RZ, 0x5410, R91.reuse ;  /* 0x00005410ffa17816 */ /* 0x100fe2000000005b */
[-C--:B------:R-:W-:Y:S01]  /*0c50*/  FFMA.FTZ R4, R89, R146.reuse, R4 ;  /* 0x0000009259047223 */ /* 0x080fe20000010004 */
[----:B------:R-:W-:Y:S01]  /*0c60*/  PRMT R162, RZ, 0x7610, R91 ;  /* 0x00007610ffa27816 */ /* 0x000fe2000000005b */
[----:B------:R-:W-:Y:S01]  /*0c70*/  FADD.FTZ R91, -R181, R70 ;  /* 0x00000046b55b7221 */ /* 0x000fe20000010100 */
[----:B------:R-:W-:Y:S01]  /*0c80*/  PRMT R80, RZ, 0x7610, R80 ;  /* 0x00007610ff507816 */ /* 0x000fe20000000050 */
[----:B------:R-:W-:Y:S01]  /*0c90*/  FADD.FTZ R36, R36, R146 ;  /* 0x0000009224247221 */ /* 0x000fe20000010000 */
[--C-:B------:R-:W-:Y:S01]  /*0ca0*/  PRMT R139, RZ, 0x5410, R93.reuse ;  /* 0x00005410ff8b7816 */ /* 0x100fe2000000005d */
[----:B------:R-:W-:Y:S01]  /*0cb0*/  FMUL.FTZ R146, R109, R146 ;  /* 0x000000926d927220 */ /* 0x000fe20000410000 */
[----:B------:R-:W-:Y:S01]  /*0cc0*/  PRMT R93, RZ, 0x7610, R93 ;  /* 0x00007610ff5d7816 */ /* 0x000fe2000000005d */
[C---:B------:R-:W-:Y:S01]  /*0cd0*/  FADD.FTZ R149, -R181.reuse, R88 ;  /* 0x00000058b5957221 */ /* 0x040fe20000010100 */
[----:B------:R-:W-:Y:S01]  /*0ce0*/  PRMT R148, RZ, 0x5410, R81 ;  /* 0x00005410ff947816 */ /* 0x000fe20000000051 */
[C---:B------:R-:W-:Y:S01]  /*0cf0*/  FADD.FTZ R175, -R181.reuse, R102 ;  /* 0x00000066b5af7221 */ /* 0x040fe20000010100 */
[----:B------:R-:W-:Y:S01]  /*0d00*/  PRMT R77, RZ, 0x7610, R77 ;  /* 0x00007610ff4d7816 */ /* 0x000fe2000000004d */
[----:B------:R-:W-:Y:S01]  /*0d10*/  FADD.FTZ R71, -R181, R71 ;  /* 0x00000047b5477221 */ /* 0x000fe20000010100 */
[----:B------:R-:W-:Y:S01]  /*0d20*/  PRMT R78, RZ, 0x7610, R78 ;  /* 0x00007610ff4e7816 */ /* 0x000fe2000000004e */
[----:B------:R-:W-:-:S02]  /*0d30*/  FMUL.FTZ R88, R130, R69 ;  /* 0x0000004582587220 */ /* 0x000fc40000410000 */
[C---:B------:R-:W-:Y:S02]  /*0d40*/  FMUL.FTZ R91, R130.reuse, R91 ;  /* 0x0000005b825b7220 */ /* 0x040fe40000410000 */
[----:B------:R-:W-:Y:S01]  /*0d50*/  FMUL.FTZ R102, R130, R147 ;  /* 0x0000009382667220 */ /* 0x000fe20000410000 */
[--C-:B------:R-:W-:Y:S01]  /*0d60*/  PRMT R159, RZ, 0x5410, R90.reuse ;  /* 0x00005410ff9f7816 */ /* 0x100fe2000000005a */
[----:B------:R-:W-:Y:S01]  /*0d70*/  FMUL.FTZ R147, R108, R80 ;  /* 0x000000506c937220 */ /* 0x000fe20000410000 */
[----:B------:R-:W-:Y:S01]  /*0d80*/  PRMT R160, RZ, 0x7610, R90 ;  /* 0x00007610ffa07816 */ /* 0x000fe2000000005a */
[----:B------:R-:W-:Y:S01]  /*0d90*/  FADD.FTZ R68, RZ, R146 ;  /* 0x00000092ff447221 */ /* 0x000fe20000010000 */
[--C-:B------:R-:W-:Y:S01]  /*0da0*/  PRMT R163, RZ, 0x5410, R103.reuse ;  /* 0x00005410ffa37816 */ /* 0x100fe20000000067 */
[----:B------:R-:W-:Y:S01]  /*0db0*/  FFMA.FTZ R69, R89, R146, RZ ;  /* 0x0000009259457223 */ /* 0x000fe200000100ff */
[----:B------:R-:W-:Y:S01]  /*0dc0*/  PRMT R164, RZ, 0x7610, R103 ;  /* 0x00007610ffa47816 */ /* 0x000fe20000000067 */
[C---:B------:R-:W-:Y:S01]  /*0dd0*/  FADD.FTZ R139, -R181.reuse, R139 ;  /* 0x0000008bb58b7221 */ /* 0x040fe20000010100 */
[----:B------:R-:W-:Y:S01]  /*0de0*/  PRMT R90, RZ, 0x5410, R101 ;  /* 0x00005410ff5a7816 */ /* 0x000fe20000000065 */
[----:B------:R-:W-:Y:S01]  /*0df0*/  FADD.FTZ R103, -R181, R93 ;  /* 0x0000005db5677221 */ /* 0x000fe20000010100 */
[----:B------:R-:W-:Y:S01]  /*0e00*/  PRMT R81, RZ, 0x7610, R81 ;  /* 0x00007610ff517816 */ /* 0x000fe20000000051 */
[----:B------:R-:W-:-:S02]  /*0e10*/  FMUL.FTZ R93, R130, R71 ;  /* 0x00000047825d7220 */ /* 0x000fc40000410000 */
[-C--:B------:R-:W-:Y:S02]  /*0e20*/  FFMA.FTZ R6, R91, R148.reuse, R6 ;  /* 0x000000945b067223 */ /* 0x080fe40000010006 */
[----:B------:R-:W-:Y:S01]  /*0e30*/  FADD.FTZ R38, R38, R148 ;  /* 0x0000009426267221 */ /* 0x000fe20000010000 */
[----:B------:R-:W-:Y:S01]  /*0e40*/  PRMT R179, RZ, 0x5410, R99 ;  /* 0x00005410ffb37816 */ /* 0x000fe20000000063 */
[C---:B------:R-:W-:Y:S02]  /*0e50*/  FADD.FTZ R77, -R181.reuse, R77 ;  /* 0x0000004db54d7221 */ /* 0x040fe40000010100 */
[----:B0-----:R-:W-:Y:S01]  /*0e60*/  FADD.FTZ R73, -R181, R78 ;  /* 0x0000004eb5497221 */ /* 0x001fe20000010100 */
[----:B------:R-:W-:Y:S01]  /*0e70*/  PRMT R78, RZ, 0x7610, R99 ;  /* 0x00007610ff4e7816 */ /* 0x000fe20000000063 */
[----:B------:R-:W-:Y:S02]  /*0e80*/  FMUL.FTZ R148, R107, R148 ;  /* 0x000000946b947220 */ /* 0x000fe40000410000 */
[----:B------:R-:W-:-:S02]  /*0e90*/  FADD.FTZ R71, R68, R147 ;  /* 0x0000009344477221 */ /* 0x000fc40000010000 */
[----:B------:R-:W-:Y:S01]  /*0ea0*/  FFMA.FTZ R69, R88, R147, R69 ;  /* 0x0000009358457223 */ /* 0x000fe20000010045 */
[----:B------:R-:W-:Y:S01]  /*0eb0*/  PRMT R150, RZ, 0x5410, R82 ;  /* 0x00005410ff967816 */ /* 0x000fe20000000052 */
[C---:B------:R-:W-:Y:S01]  /*0ec0*/  FMUL.FTZ R99, R130.reuse, R139 ;  /* 0x0000008b82637220 */ /* 0x040fe20000410000 */
[----:B------:R-:W-:Y:S01]  /*0ed0*/  PRMT R100, RZ, 0x7610, R100 ;  /* 0x00007610ff647816 */ /* 0x000fe20000000064 */
[----:B------:R-:W-:Y:S01]  /*0ee0*/  FADD.FTZ R153, -R181, R90 ;  /* 0x0000005ab5997221 */ /* 0x000fe20000010100 */
[--C-:B------:R-:W-:Y:S01]  /*0ef0*/  PRMT R75, RZ, 0x5410, R83.reuse ;  /* 0x00005410ff4b7816 */ /* 0x100fe20000000053 */
[C---:B------:R-:W-:Y:S01]  /*0f00*/  FMUL.FTZ R139, R130.reuse, R149 ;  /* 0x00000095828b7220 */ /* 0x040fe20000410000 */
[----:B------:R-:W-:Y:S01]  /*0f10*/  PRMT R74, RZ, 0x7610, R83 ;  /* 0x00007610ff4a7816 */ /* 0x000fe20000000053 */
[----:B------:R-:W-:Y:S01]  /*0f20*/  FMUL.FTZ R90, R130, R77 ;  /* 0x0000004d825a7220 */ /* 0x000fe20000410000 */
[----:B------:R-:W-:Y:S01]  /*0f30*/  PRMT R83, RZ, 0x5410, R92 ;  /* 0x00005410ff537816 */ /* 0x000fe2000000005c */
[----:B------:R-:W-:Y:S01]  /*0f40*/  FMUL.FTZ R149, R106, R81 ;  /* 0x000000516a957220 */ /* 0x000fe20000410000 */
[----:B------:R-:W-:Y:S01]  /*0f50*/  PRMT R140, RZ, 0x5410, R94 ;  /* 0x00005410ff8c7816 */ /* 0x000fe2000000005e */
[----:B------:R-:W-:-:S02]  /*0f60*/  FADD.FTZ R68, R71, R148 ;  /* 0x0000009447447221 */ /* 0x000fc40000010000 */
[----:B------:R-:W-:Y:S01]  /*0f70*/  FFMA.FTZ R69, R91, R148, R69 ;  /* 0x000000945b457223 */ /* 0x000fe20000010045 */
[----:B------:R-:W-:Y:S01]  /*0f80*/  PRMT R92, RZ, 0x7610, R92 ;  /* 0x00007610ff5c7816 */ /* 0x000fe2000000005c */
[----:B------:R-:W-:Y:S01]  /*0f90*/  FADD.FTZ R151, -R181, R100 ;  /* 0x00000064b5977221 */ /* 0x000fe20000010100 */
[----:B------:R-:W-:Y:S01]  /*0fa0*/  PRMT R72, RZ, 0x5410, R79 ;  /* 0x00005410ff487816 */ /* 0x000fe2000000004f */
[-C--:B------:R-:W-:Y:S01]  /*0fb0*/  FFMA.FTZ R8, R93, R150.reuse, R8 ;  /* 0x000000965d087223 */ /* 0x080fe20000010008 */
[----:B------:R-:W-:Y:S01]  /*0fc0*/  PRMT R82, RZ, 0x7610, R82 ;  /* 0x00007610ff527816 */ /* 0x000fe20000000052 */
[----:B------:R-:W-:Y:S02]  /*0fd0*/  FADD.FTZ R32, R32, R150 ;  /* 0x0000009620207221 */ /* 0x000fe40000010000 */
[----:B------:R-:W-:Y:S02]  /*0fe0*/  FMUL.FTZ R150, R105, R150 ;  /* 0x0000009669967220 */ /* 0x000fe40000410000 */
[----:B------:R-:W-:-:S02]  /*0ff0*/  FADD.FTZ R71, R68, R149 ;  /* 0x0000009544477221 */ /* 0x000fc40000010000 */
[----:B------:R-:W-:Y:S01]  /*1000*/  FFMA.FTZ R69, R90, R149, R69 ;  /* 0x000000955a457223 */ /* 0x000fe20000010045 */
[----:B------:R-:W-:Y:S01]  /*1010*/  PRMT R152, RZ, 0x7610, R101 ;  /* 0x00007610ff987816 */ /* 0x000fe20000000065 */
[C---:B------:R-:W-:Y:S01]  /*1020*/  FADD.FTZ R141, -R181.reuse, R140 ;  /* 0x0000008cb58d7221 */ /* 0x040fe20000010100 */
[----:B------:R-:W-:Y:S01]  /*1030*/  PRMT R79, RZ, 0x7610, R79 ;  /* 0x00007610ff4f7816 */ /* 0x000fe2000000004f */
[C---:B------:R-:W-:Y:S01]  /*1040*/  FADD.FTZ R101, -R181.reuse, R92 ;  /* 0x0000005cb5657221 */ /* 0x040fe20000010100 */
[----:B------:R-:W-:Y:S01]  /*1050*/  PRMT R142, RZ, 0x5410, R95 ;  /* 0x00005410ff8e7816 */ /* 0x000fe2000000005f */
[C---:B------:R-:W-:Y:S02]  /*1060*/  FMUL.FTZ R140, R130.reuse, R151 ;  /* 0x00000097828c7220 */ /* 0x040fe40000410000 */
[----:B------:R-:W-:Y:S02]  /*1070*/  FADD.FTZ R95, -R181, R72 ;  /* 0x00000048b55f7221 */ /* 0x000fe40000010100 */
[----:B------:R-:W-:-:S02]  /*1080*/  FMUL.FTZ R92, R130, R73 ;  /* 0x00000049825c7220 */ /* 0x000fc40000410000 */
[----:B------:R-:W-:Y:S02]  /*1090*/  FMUL.FTZ R151, R111, R82 ;  /* 0x000000526f977220 */ /* 0x000fe40000410000 */
[----:B------:R-:W-:Y:S02]  /*10a0*/  FADD.FTZ R68, R71, R150 ;  /* 0x0000009647447221 */ /* 0x000fe40000010000 */
[----:B------:R-:W-:Y:S01]  /*10b0*/  FFMA.FTZ R69, R93, R150, R69 ;  /* 0x000000965d457223 */ /* 0x000fe20000010045 */
[----:B------:R-:W-:Y:S01]  /*10c0*/  PRMT R94, RZ, 0x7610, R94 ;  /* 0x00007610ff5e7816 */ /* 0x000fe2000000005e */
[C---:B------:R-:W-:Y:S01]  /*10d0*/  FADD.FTZ R167, -R181.reuse, R152 ;  /* 0x00000098b5a77221 */ /* 0x040fe20000010100 */
[--C-:B------:R-:W-:Y:S01]  /*10e0*/  PRMT R70, RZ, 0x7610, R96.reuse ;  /* 0x00007610ff467816 */ /* 0x100fe20000000060 */
[C---:B------:R-:W-:Y:S01]  /*10f0*/  FADD.FTZ R177, -R181.reuse, R163 ;  /* 0x000000a3b5b17221 */ /* 0x040fe20000010100 */
[----:B------:R-:W-:Y:S01]  /*1100*/  PRMT R163, RZ, 0x5410, R96 ;  /* 0x00005410ffa37816 */ /* 0x000fe20000000060 */
[----:B------:R-:W-:-:S02]  /*1110*/  FADD.FTZ R79, -R181, R79 ;  /* 0x0000004fb54f7221 */ /* 0x000fc40000010100 */
[----:B------:R-:W-:Y:S02]  /*1120*/  FMUL.FTZ R95, R130, R95 ;  /* 0x0000005f825f7220 */ /* 0x000fe40000410000 */
[----:B------:R-:W-:Y:S02]  /*1130*/  FMUL.FTZ R152, R110, R75 ;  /* 0x0000004b6e987220 */ /* 0x000fe40000410000 */
[----:B------:R-:W-:Y:S02]  /*1140*/  FADD.FTZ R71, R68, R151 ;  /* 0x0000009744477221 */ /* 0x000fe40000010000 */
[----:B------:R-:W-:Y:S02]  /*1150*/  FFMA.FTZ R69, R92, R151, R69 ;  /* 0x000000975c457223 */ /* 0x000fe40000010045 */
[C---:B------:R-:W-:Y:S02]  /*1160*/  FMUL.FTZ R96, R130.reuse, R101 ;  /* 0x0000006582607220 */ /* 0x040fe40000410000 */
[----:B------:R-:W-:-:S02]  /*1170*/  FMUL.FTZ R101, R130, R141 ;  /* 0x0000008d82657220 */ /* 0x000fc40000410000 */
[C---:B------:R-:W-:Y:S02]  /*1180*/  FADD.FTZ R83, -R181.reuse, R83 ;  /* 0x00000053b5537221 */ /* 0x040fe40000010100 */
[----:B------:R-:W-:Y:S02]  /*1190*/  FADD.FTZ R143, -R181, R94 ;  /* 0x0000005eb58f7221 */ /* 0x000fe40000010100 */
[C---:B------:R-:W-:Y:S02]  /*11a0*/  FMUL.FTZ R141, R130.reuse, R153 ;  /* 0x00000099828d7220 */ /* 0x040fe40000410000 */
[----:B------:R-:W-:Y:S02]  /*11b0*/  FMUL.FTZ R94, R130, R79 ;  /* 0x0000004f825e7220 */ /* 0x000fe40000410000 */
[----:B------:R-:W-:Y:S02]  /*11c0*/  FMUL.FTZ R153, R117, R74 ;  /* 0x0000004a75997220 */ /* 0x000fe40000410000 */
[----:B------:R-:W-:-:S02]  /*11d0*/  FADD.FTZ R68, R71, R152 ;  /* 0x0000009847447221 */ /* 0x000fc40000010000 */
[----:B------:R-:W-:Y:S01]  /*11e0*/  FFMA.FTZ R69, R95, R152, R69 ;  /* 0x000000985f457223 */ /* 0x000fe20000010045 */
[--C-:B------:R-:W-:Y:S01]  /*11f0*/  PRMT R165, RZ, 0x5410, R97.reuse ;  /* 0x00005410ffa57816 */ /* 0x100fe20000000061 */
[----:B------:R-:W-:Y:S01]  /*1200*/  FADD.FTZ R169, -R181, R154 ;  /* 0x0000009ab5a97221 */ /* 0x000fe20000010100 */
[----:B------:R-:W-:Y:S01]  /*1210*/  PRMT R72, RZ, 0x7610, R97 ;  /* 0x00007610ff487816 */ /* 0x000fe20000000061 */
[----:B------:R-:W-:Y:S02]  /*1220*/  FMUL.FTZ R97, R130, R83 ;  /* 0x0000005382617220 */ /* 0x000fe40000410000 */
[----:B------:R-:W-:Y:S02]  /*1230*/  FMUL.FTZ R154, R116, R155 ;  /* 0x0000009b749a7220 */ /* 0x000fe40000410000 */
[----:B------:R-:W-:Y:S02]  /*1240*/  FADD.FTZ R71, R68, R153 ;  /* 0x0000009944477221 */ /* 0x000fe40000010000 */
[----:B------:R-:W-:-:S02]  /*1250*/  FFMA.FTZ R69, R94, R153, R69 ;  /* 0x000000995e457223 */ /* 0x000fc40000010045 */
[----:B------:R-:W-:Y:S02]  /*1260*/  FFMA.FTZ R12, R97, R155, R12 ;  /* 0x0000009b610c7223 */ /* 0x000fe4000001000c */
        /* <DEDUP_REMOVED lines=8> */
[----:B------:R-:W-:Y:S01]  /*12f0*/  FFMA.FTZ R69, R96, R155, R69 ;  /* 0x0000009b60457223 */ /* 0x000fe20000010045 */
[----:B------:R-:W-:Y:S01]  /*1300*/  PRMT R173, RZ, 0x5410, R98 ;  /* 0x00005410ffad7816 */ /* 0x000fe20000000062 */
[----:B------:R-:W-:Y:S01]  /*1310*/  FFMA.FTZ R14, R99, R157, R14 ;  /* 0x0000009d630e7223 */ /* 0x000fe2000001000e */
[----:B------:R-:W-:Y:S01]  /*1320*/  PRMT R76, RZ, 0x7610, R98 ;  /* 0x00007610ff4c7816 */ /* 0x000fe20000000062 */
[----:B------:R-:W-:-:S02]  /*1330*/  FMUL.FTZ R98, R130, R103 ;  /* 0x0000006782627220 */ /* 0x000fc40000410000 */
[----:B------:R-:W-:Y:S02]  /*1340*/  FADD.FTZ R30, R30, R157 ;  /* 0x0000009d1e1e7221 */ /* 0x000fe40000010000 */
[----:B------:R-:W-:Y:S02]  /*1350*/  FMUL.FTZ R157, R113, R158 ;  /* 0x0000009e719d7220 */ /* 0x000fe40000410000 */
[----:B------:R-:W-:Y:S02]  /*1360*/  FADD.FTZ R68, R71, R156 ;  /* 0x0000009c47447221 */ /* 0x000fe40000010000 */
[----:B------:R-:W-:Y:S02]  /*1370*/  FFMA.FTZ R69, R99, R156, R69 ;  /* 0x0000009c63457223 */ /* 0x000fe40000010045 */
[----:B------:R-:W-:Y:S02]  /*1380*/  FFMA.FTZ R15, R98, R158, R15 ;  /* 0x0000009e620f7223 */ /* 0x000fe4000001000f */
[----:B------:R-:W-:-:S02]  /*1390*/  FADD.FTZ R31, R31, R158 ;  /* 0x0000009e1f1f7221 */ /* 0x000fc40000010000 */
[----:B------:R-:W-:Y:S02]  /*13a0*/  FMUL.FTZ R158, R112, R159 ;  /* 0x0000009f709e7220 */ /* 0x000fe40000410000 */
[----:B------:R-:W-:Y:S02]  /*13b0*/  FADD.FTZ R71, R68, R157 ;  /* 0x0000009d44477221 */ /* 0x000fe40000010000 */
[----:B------:R-:W-:Y:S02]  /*13c0*/  FFMA.FTZ R69, R98, R157, R69 ;  /* 0x0000009d62457223 */ /* 0x000fe40000010045 */
[----:B------:R-:W-:Y:S02]  /*13d0*/  FADD.FTZ R145, -R181, R142 ;  /* 0x0000008eb5917221 */ /* 0x000fe40000010100 */
[----:B------:R-:W-:Y:S02]  /*13e0*/  FMUL.FTZ R100, R130, R143 ;  /* 0x0000008f82647220 */ /* 0x000fe40000410000 */
[----:B------:R-:W-:-:S02]  /*13f0*/  FFMA.FTZ R48, R101, R159, R48 ;  /* 0x0000009f65307223 */ /* 0x000fc40000010030 */
[----:B------:R-:W-:Y:S02]  /*1400*/  FADD.FTZ R24, R24, R159 ;  /* 0x0000009f18187221 */ /* 0x000fe40000010000 */
[----:B------:R-:W-:Y:S02]  /*1410*/  FMUL.FTZ R159, R119, R160 ;  /* 0x000000a0779f7220 */ /* 0x000fe40000410000 */
[----:B------:R-:W-:Y:S02]  /*1420*/  FADD.FTZ R68, R71, R158 ;  /* 0x0000009e47447221 */ /* 0x000fe40000010000 */
[----:B------:R-:W-:Y:S02]  /*1430*/  FFMA.FTZ R69, R101, R158, R69 ;  /* 0x0000009e65457223 */ /* 0x000fe40000010045 */
[----:B------:R-:W-:Y:S02]  /*1440*/  FMUL.FTZ R103, R130, R145 ;  /* 0x0000009182677220 */ /* 0x000fe40000410000 */
[----:B------:R-:W-:-:S02]  /*1450*/  FFMA.FTZ R49, R100, R160, R49 ;  /* 0x000000a064317223 */ /* 0x000fc40000010031 */
        /* <DEDUP_REMOVED lines=19> */
[----:B------:R-:W-:Y:S02]  /*1590*/  FADD.FTZ R181, -R181, R164 ;  /* 0x000000a4b5b57221 */ /* 0x000fe40000010100 */
[----:B------:R-:W-:Y:S02]  /*15a0*/  FMUL.FTZ R164, R124, R165 ;  /* 0x000000a57ca47220 */ /* 0x000fe40000410000 */
[----:B------:R-:W-:Y:S02]  /*15b0*/  FADD.FTZ R71, R68, R163 ;  /* 0x000000a344477221 */ /* 0x000fe40000010000 */
[----:B------:R-:W-:Y:S02]  /*15c0*/  FFMA.FTZ R69, R140, R163, R69 ;  /* 0x000000a38c457223 */ /* 0x000fe40000010045 */
[----:B------:R-:W-:-:S02]  /*15d0*/  FFMA.FTZ R46, R141, R165, R46 ;  /* 0x000000a58d2e7223 */ /* 0x000fc4000001002e */
[----:B------:R-:W-:Y:S02]  /*15e0*/  FADD.FTZ R22, R22, R165 ;  /* 0x000000a516167221 */ /* 0x000fe40000010000 */
[C---:B------:R-:W-:Y:S02]  /*15f0*/  FMUL.FTZ R142, R130.reuse, R167 ;  /* 0x000000a7828e7220 */ /* 0x040fe40000410000 */
        /* <DEDUP_REMOVED lines=41> */
[----:B------:R-:W-:Y:S02]  /*1890*/  FADD.FTZ R74, R68, R169 ;  /* 0x000000a9444a7221 */ /* 0x000fe40000010000 */
[----:B------:R-:W-:Y:S02]  /*18a0*/  FFMA.FTZ R75, R170, R169, R69 ;  /* 0x000000a9aa4b7223 */ /* 0x000fe40000010045 */
.L_x_597:
[----:B0-----:R-:W-:Y:S05]  /*18b0*/  BSYNC B0 ;  /* 0x0000000000007941 */ /* 0x001fea0003800000 */
.L_x_595:
[----:B------:R-:W-:Y:S01]  /*18c0*/  LOP3.LUT P3, RZ, R127, 0xff, RZ, 0xc0, !PT ;  /* 0x000000ff7fff7812 */ /* 0x000fe2000786c0ff */
[----:B-----5:R-:W-:Y:S01]  /*18d0*/  IMAD.MOV.U32 R69, RZ, RZ, R84 ;  /* 0x000000ffff457224 */ /* 0x020fe200078e0054 */
[----:B------:R-:W-:Y:S02]  /*18e0*/  SHF.R.U32.HI R70, RZ, 0x5, R0 ;  /* 0x00000005ff467819 */ /* 0x000fe40000011600 */
[----:B------:R-:W-:Y:S02]  /*18f0*/  MOV R68, R86 ;  /* 0x0000005600447202 */ /* 0x000fe40000000f00 */
[----:B------:R-:W-:-:S02]  /*1900*/  MOV R71, R2 ;  /* 0x0000000200477202 */ /* 0x000fc40000000f00 */
[----:B------:R-:W-:Y:S02]  /*1910*/  LOP3.LUT R174, R70, 0x7fffff8, RZ, 0xc0, !PT ;  /* 0x07fffff846ae7812 */ /* 0x000fe400078ec0ff */
[----:B------:R-:W-:Y:S02]  /*1920*/  LOP3.LUT P0, RZ, R0, 0x1f, RZ, 0xc0, !PT ;  /* 0x0000001f00ff7812 */ /* 0x000fe4000780c0ff */
[----:B------:R-:W-:Y:S02]  /*1930*/  PRMT R179, R68, 0x7610, R179 ;  /* 0x0000761044b37816 */ /* 0x000fe400000000b3 */
[----:B------:R-:W-:Y:S02]  /*1940*/  PRMT R178, R69, 0x7610, R178 ;  /* 0x0000761045b27816 */ /* 0x000fe400000000b2 */
[----:B------:R-:W-:Y:S02]  /*1950*/  PRMT R176, R71, 0x7610, R176 ;  /* 0x0000761047b07816 */ /* 0x000fe400000000b0 */
[----:B------:R-:W-:Y:S01]  /*1960*/  @!P3 IADD3 R174, R174, 0x8, RZ ;  /* 0x00000008aeaeb810 */ /* 0x000fe20007ffe0ff */
[----:B------:R-:W-:Y:S05]  /*1970*/  BRA.DIV ~URZ, `(.L_x_598) ;  /* 0x000027f27f007947 */ /* 0x000fea000b800000 */
[----:B------:R0:W1:Y:S02]  /*1980*/  SHFL.DOWN PT, R71, R74, 0x10, 0x1f ;  /* 0x0a001f004a477f89 */ /* 0x00006400000e0000 */
.L_x_673:
        /* <DEDUP_REMOVED lines=18> */
.L_x_674:
[----:B------:R-:W-:Y:S01]  /*1ab0*/  @!P0 LOP3.LUT R69, R70, 0x7, RZ, 0xc0, !PT ;  /* 0x0000000746458812 */ /* 0x000fe200078ec0ff */
[----:B--2---:R-:W-:Y:S01]  /*1ac0*/  FADD.FTZ R172, R172, R73 ;  /* 0x00000049acac7221 */ /* 0x004fe20000010000 */
[----:B------:R-:W-:Y:S01]  /*1ad0*/  WARPSYNC 0xffffffff ;  /* 0xffffffff00007948 */ /* 0x000fe20003800000 */
[----:B0-----:R-:W-:Y:S01]  /*1ae0*/  FADD.FTZ R173, R68, R75 ;  /* 0x0000004b44ad7221 */ /* 0x001fe20000010000 */
[C---:B------:R-:W-:Y:S01]  /*1af0*/  ISETP.GE.AND P3, PT, R137.reuse, 0x1, PT ;  /* 0x000000018900780c */ /* 0x040fe20003f66270 */
[----:B------:R-:W-:Y:S01]  /*1b00*/  @!P0 IMAD.IADD R175, R174, 0x1, R69 ;  /* 0x00000001aeaf8824 */ /* 0x000fe200078e0245 */
[----:B------:R-:W-:Y:S04]  /*1b10*/  BSSY B0, `(.L_x_600) ;  /* 0x0000034000007945 */ /* 0x000fe80003800000 */
[----:B------:R-:W-:Y:S04]  /*1b20*/  @!P0 STS.64 [R175.X8+0x6000], R172 ;  /* 0x006000acaf008388 */ /* 0x000fe80000008a00 */
[----:B------:R-:W-:Y:S03]  /*1b30*/  BAR.SYNC.DEFER_BLOCKING 0x0 ;  /* 0x0000000000007b1d */ /* 0x000fe60000010000 */
[----:B------:R-:W-:-:S05]  /*1b40*/  @P3 IADD3 R137, R137, -0x1, RZ ;  /* 0xffffffff89893810 */ /* 0x000fca0007ffe0ff */
[----:B------:R-:W-:Y:S01]  /*1b50*/  @P3 IMAD R137, R137, c[0x0][0x168], RZ ;  /* 0x00005a0089893a24 */ /* 0x000fe200078e02ff */
[----:B------:R-:W0:Y:S04]  /*1b60*/  LDS.128 R68, [R174.X8+0x6000] ;  /* 0x00600000ae447984 */ /* 0x000e280000008c00 */
[----:B-1----:R-:W1:Y:S04]  /*1b70*/  LDS.128 R72, [R174.X8+0x6010] ;  /* 0x00601000ae487984 */ /* 0x002e680000008c00 */
[----:B------:R-:W2:Y:S04]  /*1b80*/  LDS.128 R76, [R174.X8+0x6020] ;  /* 0x00602000ae4c7984 */ /* 0x000ea80000008c00 */
[----:B------:R-:W3:Y:S01]  /*1b90*/  LDS.128 R80, [R174.X8+0x6030] ;  /* 0x00603000ae507984 */ /* 0x000ee20000008c00 */
[----:B0-----:R-:W-:-:S02]  /*1ba0*/  FADD.FTZ R177, RZ, R68 ;  /* 0x00000044ffb17221 */ /* 0x001fc40000010000 */
[----:B------:R-:W-:Y:S02]  /*1bb0*/  FADD.FTZ R68, RZ, R69 ;  /* 0x00000045ff447221 */ /* 0x000fe40000010000 */
[----:B------:R-:W-:Y:S01]  /*1bc0*/  FADD.FTZ R177, R70, R177 ;  /* 0x000000b146b17221 */ /* 0x000fe20000010000 */
[----:B------:R-:W-:Y:S01]  /*1bd0*/  @P3 SHF.R.S32.HI R70, RZ, 0x1f, R137 ;  /* 0x0000001fff463819 */ /* 0x000fe20000011489 */
[----:B------:R-:W-:Y:S01]  /*1be0*/  FADD.FTZ R68, R71, R68 ;  /* 0x0000004447447221 */ /* 0x000fe20000010000 */
[----:B------:R-:W-:Y:S01]  /*1bf0*/  @P3 LOP3.LUT R71, R0, 0xff, RZ, 0xc0, !PT ;  /* 0x000000ff00473812 */ /* 0x000fe200078ec0ff */
[----:B-1----:R-:W-:Y:S01]  /*1c00*/  FADD.FTZ R177, R177, R72 ;  /* 0x00000048b1b17221 */ /* 0x002fe20000010000 */
[----:B------:R-:W-:Y:S01]  /*1c10*/  @P3 LEA.HI R72, R70, R137, RZ, 0x3 ;  /* 0x0000008946483211 */ /* 0x000fe200078f18ff */
        /* <DEDUP_REMOVED lines=8> */
[----:B------:R-:W-:Y:S01]  /*1ca0*/  FADD.FTZ R70, R68, R81 ;  /* 0x0000005144467221 */ /* 0x000fe20000010000 */
[----:B------:R-:W-:Y:S01]  /*1cb0*/  HFMA2.MMA R68, -RZ, RZ, 0, 0 ;  /* 0x00000000ff447435 */ /* 0x000fe200000001ff */
[----:B------:R-:W-:Y:S02]  /*1cc0*/  FADD.FTZ R69, R82, R177 ;  /* 0x000000b152457221 */ /* 0x000fe40000010000 */
[----:B------:R-:W-:Y:S02]  /*1cd0*/  FADD.FTZ R70, R83, R70 ;  /* 0x0000004653467221 */ /* 0x000fe40000010000 */
[----:B------:R-:W-:Y:S01]  /*1ce0*/  FMUL.FTZ R69, R69, c[0x0][0x1e0] ;  /* 0x0000780045457a20 */ /* 0x000fe20000410000 */
[----:B------:R-:W-:Y:S01]  /*1cf0*/  @P3 LEA.HI.SX32 R68, R72, R71, 0x1d ;  /* 0x0000004748443211 */ /* 0x000fe200078feaff */
[----:B------:R-:W-:Y:S01]  /*1d00*/  FMUL.FTZ R70, R70, c[0x0][0x1e0] ;  /* 0x0000780046467a20 */ /* 0x000fe20000410000 */
        /* <DEDUP_REMOVED lines=9> */
.L_x_601:
        /* <DEDUP_REMOVED lines=11> */
.L_x_602:
[----:B------:R-:W-:Y:S05]  /*1e50*/  BSYNC B0 ;  /* 0x0000000000007941 */ /* 0x000fea0003800000 */
.L_x_600:
[----:B------:R-:W-:Y:S01]  /*1e60*/  ISETP.NE.U32.AND P0, PT, RZ, c[0x0][0x258], PT ;  /* 0x00009600ff007a0c */ /* 0x000fe20003f05070 */
[----:B------:R-:W-:Y:S01]  /*1e70*/  @P3 FMUL.FTZ R72, R71, c[0x0][0x1ec] ;  /* 0x00007b0047483a20 */ /* 0x000fe20000410000 */
[----:B------:R-:W-:Y:S01]  /*1e80*/  @P3 LOP3.LUT P5, RZ, R179, 0xff, RZ, 0xc0, !PT ;  /* 0x000000ffb3ff3812 */ /* 0x000fe200078ac0ff */
[----:B------:R-:W-:Y:S01]  /*1e90*/  BSSY B0, `(.L_x_603) ;  /* 0x0000014000007945 */ /* 0x000fe20003800000 */
[----:B------:R-:W-:Y:S01]  /*1ea0*/  ISETP.NE.AND.EX P0, PT, RZ, c[0x0][0x25c], PT, P0 ;  /* 0x00009700ff007a0c */ /* 0x000fe20003f05300 */
[----:B------:R-:W-:-:S05]  /*1eb0*/  @P3 FMUL.FTZ R72, R72, c[0x0][0x1e8] ;  /* 0x00007a0048483a20 */ /* 0x000fca0000410000 */
[----:B------:R-:W-:-:S04]  /*1ec0*/  @P3 FSEL R72, R72, RZ, P5 ;  /* 0x000000ff48483208 */ /* 0x000fc80002800000 */
[----:B------:R-:W-:-:S03]  /*1ed0*/  @P3 F2FP.BF16.PACK_AB R72, RZ, R72 ;  /* 0x00000048ff48323e */ /* 0x000fc600000010ff */
        /* <DEDUP_REMOVED lines=8> */
.L_x_604:
[----:B------:R-:W-:-:S04]  /*1f60*/  ISETP.NE.AND P5, PT, R171, RZ, PT ;  /* 0x000000ffab00720c */ /* 0x000fc80003fa5270 */
[----:B------:R-:W-:-:S05]  /*1f70*/  FSEL R71, R69, RZ, !P5 ;  /* 0x000000ff45477208 */ /* 0x000fca0006800000 */
[----:B------:R-:W-:-:S04]  /*1f80*/  FFMA.FTZ R72, R88, R70, R71 ;  /* 0x0000004658487223 */ /* 0x000fc80000010047 */
[----:B------:R-:W-:Y:S01]  /*1f90*/  FADD.FTZ R71, R147, -R72 ;  /* 0x8000004893477221 */ /* 0x000fe20000010000 */
[----:B------:R-:W-:-:S03]  /*1fa0*/  @P4 PRMT R72, RZ, 0x7610, R132 ;  /* 0x00007610ff484816 */ /* 0x000fc60000000084 */
[----:B------:R-:W-:-:S04]  /*1fb0*/  FMUL.FTZ R71, R130, R71 ;  /* 0x0000004782477220 */ /* 0x000fc80000410000 */
[----:B------:R-:W-:Y:S02]  /*1fc0*/  @P4 FADD.FTZ R71, R71, R72 ;  /* 0x0000004847474221 */ /* 0x000fe40000010000 */
.L_x_605:
[----:B------:R-:W-:Y:S05]  /*1fd0*/  BSYNC B0 ;  /* 0x0000000000007941 */ /* 0x000fea0003800000 */
.L_x_603:
        /* <DEDUP_REMOVED lines=14> */
.L_x_607:
[----:B------:R-:W-:Y:S02]  /*20c0*/  ISETP.NE.AND P5, PT, R171, RZ, PT ;  /* 0x000000ffab00720c */ /* 0x000fe40003fa5270 */
[----:B------:R-:W-:Y:S02]  /*20d0*/  @P4 PRMT R72, RZ, 0x5410, R133 ;  /* 0x00005410ff484816 */ /* 0x000fe40000000085 */
[----:B------:R-:W-:-:S05]  /*20e0*/  FSEL R71, R69, RZ, !P5 ;  /* 0x000000ff45477208 */ /* 0x000fca0006800000 */
[----:B------:R-:W-:-:S04]  /*20f0*/  FFMA.FTZ R71, R91, R70, R71 ;  /* 0x000000465b477223 */ /* 0x000fc80000010047 */
[----:B------:R-:W-:-:S04]  /*2100*/  FADD.FTZ R71, R148, -R71 ;  /* 0x8000004794477221 */ /* 0x000fc80000010000 */
[----:B------:R-:W-:-:S04]  /*2110*/  FMUL.FTZ R71, R130, R71 ;  /* 0x0000004782477220 */ /* 0x000fc80000410000 */
[----:B------:R-:W-:Y:S02]  /*2120*/  @P4 FADD.FTZ R71, R71, R72 ;  /* 0x0000004847474221 */ /* 0x000fe40000010000 */
.L_x_608:
[----:B------:R-:W-:Y:S05]  /*2130*/  BSYNC B0 ;  /* 0x0000000000007941 */ /* 0x000fea0003800000 */
.L_x_606:
        /* <DEDUP_REMOVED lines=14> */
.L_x_610:
[----:B------:R-:W-:-:S04]  /*2220*/  ISETP.NE.AND P5, PT, R171, RZ, PT ;  /* 0x000000ffab00720c */ /* 0x000fc80003fa5270 */
[----:B------:R-:W-:-:S05]  /*2230*/  FSEL R71, R69, RZ, !P5 ;  /* 0x000000ff45477208 */ /* 0x000fca0006800000 */
[----:B------:R-:W-:-:S04]  /*2240*/  FFMA.FTZ R72, R90, R70, R71 ;  /* 0x000000465a487223 */ /* 0x000fc80000010047 */
[----:B------:R-:W-:Y:S01]  /*2250*/  FADD.FTZ R71, R149, -R72 ;  /* 0x8000004895477221 */ /* 0x000fe20000010000 */
[----:B------:R-:W-:-:S03]  /*2260*/  @P4 PRMT R72, RZ, 0x7610, R133 ;  /* 0x00007610ff484816 */ /* 0x000fc60000000085 */
[----:B------:R-:W-:-:S04]  /*2270*/  FMUL.FTZ R71, R130, R71 ;  /* 0x0000004782477220 */ /* 0x000fc80000410000 */
[----:B------:R-:W-:Y:S02]  /*2280*/  @P4 FADD.FTZ R71, R71, R72 ;  /* 0x0000004847474221 */ /* 0x000fe40000010000 */
.L_x_611:
[----:B------:R-:W-:Y:S05]  /*2290*/  BSYNC B0 ;  /* 0x0000000000007941 */ /* 0x000fea0003800000 */
.L_x_609:
        /* <DEDUP_REMOVED lines=14> */
.L_x_613:
[----:B------:R-:W-:Y:S02]  /*2380*/  ISETP.NE.AND P5, PT, R171, RZ, PT ;  /* 0x000000ffab00720c */ /* 0x000fe40003fa5270 */
[----:B------:R-:W-:Y:S02]  /*2390*/  @P4 PRMT R72, RZ, 0x5410, R134 ;  /* 0x00005410ff484816 */ /* 0x000fe40000000086 */
[----:B------:R-:W-:-:S05]  /*23a0*/  FSEL R71, R69, RZ, !P5 ;  /* 0x000000ff45477208 */ /* 0x000fca0006800000 */
[----:B------:R-:W-:-:S04]  /*23b0*/  FFMA.FTZ R71, R93, R70, R71 ;  /* 0x000000465d477223 */ /* 0x000fc80000010047 */
[----:B------:R-:W-:-:S04]  /*23c0*/  FADD.FTZ R71, R150, -R71 ;  /* 0x8000004796477221 */ /* 0x000fc80000010000 */
[----:B------:R-:W-:-:S04]  /*23d0*/  FMUL.FTZ R71, R130, R71 ;  /* 0x0000004782477220 */ /* 0x000fc80000410000 */
[----:B------:R-:W-:Y:S02]  /*23e0*/  @P4 FADD.FTZ R71, R71, R72 ;  /* 0x0000004847474221 */ /* 0x000fe40000010000 */
.L_x_614:
[----:B------:R-:W-:Y:S05]  /*23f0*/  BSYNC B0 ;  /* 0x0000000000007941 */ /* 0x000fea0003800000 */
.L_x_612:
        /* <DEDUP_REMOVED lines=14> */
.L_x_616:
[----:B------:R-:W-:-:S04]  /*24e0*/  ISETP.NE.AND P5, PT, R171, RZ, PT ;  /* 0x000000ffab00720c */ /* 0x000fc80003fa5270 */
[----:B------:R-:W-:-:S05]  /*24f0*/  FSEL R71, R69, RZ, !P5 ;  /* 0x000000ff45477208 */ /* 0x000fca0006800000 */
[----:B------:R-:W-:-:S04]  /*2500*/  FFMA.FTZ R72, R92, R70, R71 ;  /* 0x000000465c487223 */ /* 0x000fc80000010047 */
[----:B------:R-:W-:Y:S01]  /*2510*/  FADD.FTZ R71, R151, -R72 ;  /* 0x8000004897477221 */ /* 0x000fe20000010000 */
[----:B------:R-:W-:-:S03]  /*2520*/  @P4 PRMT R72, RZ, 0x7610, R134 ;  /* 0x00007610ff484816 */ /* 0x000fc60000000086 */
[----:B------:R-:W-:-:S04]  /*2530*/  FMUL.FTZ R71, R130, R71 ;  /* 0x0000004782477220 */ /* 0x000fc80000410000 */
[----:B------:R-:W-:Y:S02]  /*2540*/  @P4 FADD.FTZ R71, R71, R72 ;  /* 0x0000004847474221 */ /* 0x000fe40000010000 */
.L_x_617:
[----:B------:R-:W-:Y:S05]  /*2550*/  BSYNC B0 ;  /* 0x0000000000007941 */ /* 0x000fea0003800000 */
.L_x_615:
        /* <DEDUP_REMOVED lines=14> */
.L_x_619:
[----:B------:R-:W-:Y:S02]  /*2640*/  ISETP.NE.AND P5, PT, R171, RZ, PT ;  /* 0x000000ffab00720c */ /* 0x000fe40003fa5270 */
[----:B------:R-:W-:Y:S02]  /*2650*/  @P4 PRMT R72, RZ, 0x5410, R135 ;  /* 0x00005410ff484816 */ /* 0x000fe40000000087 */
[----:B------:R-:W-:-:S05]  /*2660*/  FSEL R71, R69, RZ, !P5 ;  /* 0x000000ff45477208 */ /* 0x000fca0006800000 */
[----:B------:R-:W-:-:S04]  /*2670*/  FFMA.FTZ R71, R95, R70, R71 ;  /* 0x000000465f477223 */ /* 0x000fc80000010047 */
[----:B------:R-:W-:-:S04]  /*2680*/  FADD.FTZ R71, R152, -R71 ;  /* 0x8000004798477221 */ /* 0x000fc80000010000 */
[----:B------:R-:W-:-:S04]  /*2690*/  FMUL.FTZ R71, R130, R71 ;  /* 0x0000004782477220 */ /* 0x000fc80000410000 */
[----:B------:R-:W-:Y:S02]  /*26a0*/  @P4 FADD.FTZ R71, R71, R72 ;  /* 0x0000004847474221 */ /* 0x000fe40000010000 */
.L_x_620:
[----:B------:R-:W-:Y:S05]  /*26b0*/  BSYNC B0 ;  /* 0x0000000000007941 */ /* 0x000fea0003800000 */
.L_x_618:
        /* <DEDUP_REMOVED lines=14> */
.L_x_622:
[----:B------:R-:W-:-:S04]  /*27a0*/  ISETP.NE.AND P5, PT, R171, RZ, PT ;  /* 0x000000ffab00720c */ /* 0x000fc80003fa5270 */
[----:B------:R-:W-:-:S05]  /*27b0*/  FSEL R71, R69, RZ, !P5 ;  /* 0x000000ff45477208 */ /* 0x000fca0006800000 */
[----:B------:R-:W-:-:S04]  /*27c0*/  FFMA.FTZ R72, R94, R70, R71 ;  /* 0x000000465e487223 */ /* 0x000fc80000010047 */
[----:B------:R-:W-:Y:S01]  /*27d0*/  FADD.FTZ R71, R153, -R72 ;  /* 0x8000004899477221 */ /* 0x000fe20000010000 */
[----:B------:R-:W-:-:S03]  /*27e0*/  @P4 PRMT R72, RZ, 0x7610, R135 ;  /* 0x00007610ff484816 */ /* 0x000fc60000000087 */
[----:B------:R-:W-:-:S04]  /*27f0*/  FMUL.FTZ R71, R130, R71 ;  /* 0x0000004782477220 */ /* 0x000fc80000410000 */
[----:B------:R-:W-:Y:S02]  /*2800*/  @P4 FADD.FTZ R71, R71, R72 ;  /* 0x0000004847474221 */ /* 0x000fe40000010000 */
.L_x_623:
[----:B------:R-:W-:Y:S05]  /*2810*/  BSYNC B0 ;  /* 0x0000000000007941 */ /* 0x000fea0003800000 */
.L_x_621:
[----:B------:R-:W-:Y:S01]  /*2820*/  @P3 FMUL.FTZ R72, R71, c[0x0][0x1ec] ;  /* 0x00007b0047483a20 */ /* 0x000fe20000410000 */
[----:B------:R-:W-:Y:S01]  /*2830*/  @P3 LOP3.LUT P5, RZ, R87, 0xff000000, RZ, 0xc0, !PT ;  /* 0xff00000057ff3812 */ /* 0x000fe200078ac0ff */
[----:B------:R-:W-:Y:S01]  /*2840*/  @P0 IMAD.MOV.U32 R73, RZ, RZ, 0x10 ;  /* 0x00000010ff490424 */ /* 0x000fe200078e00ff */
[----:B------:R-:W-:Y:S01]  /*2850*/  @P3 MOV R75, 0x10 ;  /* 0x00000010004b3802 */ /* 0x000fe20000000f00 */
[----:B------:R-:W-:Y:S01]  /*2860*/  @P3 FMUL.FTZ R72, R72, c[0x0][0x1e8] ;  /* 0x00007a0048483a20 */ /* 0x000fe20000410000 */
[----:B------:R-:W-:Y:S01]  /*2870*/  @P0 F2FP.BF16.PACK_AB R71, RZ, R71 ;  /* 0x00000047ff47023e */ /* 0x000fe200000010ff */
[----:B------:R-:W-:Y:S03]  /*2880*/  BSSY B0, `(.L_x_624) ;  /* 0x0000015000007945 */ /* 0x000fe60003800000 */
[----:B------:R-:W-:Y:S01]  /*2890*/  @P3 FSEL R74, R72, RZ, P5 ;  /* 0x000000ff484a3208 */ /* 0x000fe20002800000 */
[----:B------:R-:W-:Y:S01]  /*28a0*/  @P0 IMAD.WIDE.U32 R72, R138, R73, c[0x0][0x258] ;  /* 0x000096008a480625 */ /* 0x000fe200078e0049 */
[----:B------:R-:W-:-:S02]  /*28b0*/  @P0 PRMT R63, R63, 0x5410, R71 ;  /* 0x000054103f3f0816 */ /* 0x000fc40000000047 */
[----:B------:R-:W-:Y:S01]  /*28c0*/  @P3 F2FP.BF16.PACK_AB R76, RZ, R74 ;  /* 0x0000004aff4c323e */ /* 0x000fe200000010ff */
[----:B------:R-:W-:Y:S02]  /*28d0*/  @P3 IMAD.WIDE.U32 R74, R68, R75, c[0x0][0x248] ;  /* 0x00009200444a3625 */ /* 0x000fe400078e004b */
[----:B------:R0:W-:Y:S01]  /*28e0*/  @P0 STG.E.128 [R72.64], R60 ;  /* 0x0000003c48000986 */ /* 0x0001e2000c101d04 */
[----:B------:R-:W-:-:S05]  /*28f0*/  @P3 PRMT R67, R67, 0x5410, R76 ;  /* 0x0000541043433816 */ /* 0x000fca000000004c */
[----:B------:R0:W-:Y:S01]  /*2900*/  @P3 STG.E.128 [R74.64], R64 ;  /* 0x000000404a003986 */ /* 0x0001e2000c101d04 */
[----:B------:R-:W-:Y:S05]  /*2910*/  @P2 BRA `(.L_x_625) ;  /* 0x0000004000002947 */ /* 0x000fea0003800000 */
[----:B------:R-:W-:Y:S01]  /*2920*/  IMAD.MOV.U32 R71, RZ, RZ, RZ ;  /* 0x000000ffff477224 */ /* 0x000fe200078e00ff */
[----:B------:R-:W-:Y:S05]  /*2930*/  @!P4 BRA `(.L_x_626) ;  /* 0x000000900000c947 */ /* 0x000fea0003800000 */
[----:B------:R-:W-:Y:S01]  /*2940*/  PRMT R71, RZ, 0x5410, R52 ;  /* 0x00005410ff477816 */ /* 0x000fe20000000034 */
[----:B------:R-:W-:Y:S05]  /*2950*/  BRA `(.L_x_626) ;  /* 0x0000007000007947 */ /* 0x000fea0003800000 */
.L_x_625:
[----:B------:R-:W-:Y:S02]  /*2960*/  ISETP.NE.AND P5, PT, R171, RZ, PT ;  /* 0x000000ffab00720c */ /* 0x000fe40003fa5270 */
[----:B0-----:R-:W-:Y:S02]  /*2970*/  @P4 PRMT R72, RZ, 0x5410, R52 ;  /* 0x00005410ff484816 */ /* 0x001fe40000000034 */
[----:B------:R-:W-:-:S05]  /*2980*/  FSEL R71, R69, RZ, !P5 ;  /* 0x000000ff45477208 */ /* 0x000fca0006800000 */
[----:B------:R-:W-:-:S04]  /*2990*/  FFMA.FTZ R71, R97, R70, R71 ;  /* 0x0000004661477223 */ /* 0x000fc80000010047 */
[----:B------:R-:W-:-:S04]  /*29a0*/  FADD.FTZ R71, R154, -R71 ;  /* 0x800000479a477221 */ /* 0x000fc80000010000 */
[----:B------:R-:W-:-:S04]  /*29b0*/  FMUL.FTZ R71, R130, R71 ;  /* 0x0000004782477220 */ /* 0x000fc80000410000 */
[----:B------:R-:W-:Y:S02]  /*29c0*/  @P4 FADD.FTZ R71, R71, R72 ;  /* 0x0000004847474221 */ /* 0x000fe40000010000 */
.L_x_626:
[----:B------:R-:W-:Y:S05]  /*29d0*/  BSYNC B0 ;  /* 0x0000000000007941 */ /* 0x000fea0003800000 */
.L_x_624:
[----:B0-----:R-:W-:Y:S01]  /*29e0*/  @P3 FMUL.FTZ R72, R71, c[0x0][0x1ec] ;  /* 0x00007b0047483a20 */ /* 0x001fe20000410000 */
        /* <DEDUP_REMOVED lines=13> */
.L_x_628:
[----:B------:R-:W-:-:S04]  /*2ac0*/  ISETP.NE.AND P5, PT, R171, RZ, PT ;  /* 0x000000ffab00720c */ /* 0x000fc80003fa5270 */
[----:B------:R-:W-:-:S05]  /*2ad0*/  FSEL R71, R69, RZ, !P5 ;  /* 0x000000ff45477208 */ /* 0x000fca0006800000 */
[----:B------:R-:W-:-:S04]  /*2ae0*/  FFMA.FTZ R72, R96, R70, R71 ;  /* 0x0000004660487223 */ /* 0x000fc80000010047 */
[----:B------:R-:W-:Y:S01]  /*2af0*/  FADD.FTZ R71, R155, -R72 ;  /* 0x800000489b477221 */ /* 0x000fe20000010000 */
[----:B------:R-:W-:-:S03]  /*2b00*/  @P4 PRMT R72, RZ, 0x7610, R52 ;  /* 0x00007610ff484816 */ /* 0x000fc60000000034 */
[----:B------:R-:W-:-:S04]  /*2b10*/  FMUL.FTZ R71, R130, R71 ;  /* 0x0000004782477220 */ /* 0x000fc80000410000 */
[----:B------:R-:W-:Y:S02]  /*2b20*/  @P4 FADD.FTZ R71, R71, R72 ;  /* 0x0000004847474221 */ /* 0x000fe40000010000 */
.L_x_629:
[----:B------:R-:W-:Y:S05]  /*2b30*/  BSYNC B0 ;  /* 0x0000000000007941 */ /* 0x000fea0003800000 */
.L_x_627:
        /* <DEDUP_REMOVED lines=14> */
.L_x_631:
[----:B------:R-:W-:Y:S02]  /*2c20*/  ISETP.NE.AND P5, PT, R171, RZ, PT ;  /* 0x000000ffab00720c */ /* 0x000fe40003fa5270 */
[----:B------:R-:W-:Y:S02]  /*2c30*/  @P4 PRMT R72, RZ, 0x5410, R53 ;  /* 0x00005410ff484816 */ /* 0x000fe40000000035 */
[----:B------:R-:W-:-:S05]  /*2c40*/  FSEL R71, R69, RZ, !P5 ;  /* 0x000000ff45477208 */ /* 0x000fca0006800000 */
[----:B------:R-:W-:-:S04]  /*2c50*/  FFMA.FTZ R71, R99, R70, R71 ;  /* 0x0000004663477223 */ /* 0x000fc80000010047 */
[----:B------:R-:W-:-:S04]  /*2c60*/  FADD.FTZ R71, R156, -R71 ;  /* 0x800000479c477221 */ /* 0x000fc80000010000 */
[----:B------:R-:W-:-:S04]  /*2c70*/  FMUL.FTZ R71, R130, R71 ;  /* 0x0000004782477220 */ /* 0x000fc80000410000 */
[----:B------:R-:W-:Y:S02]  /*2c80*/  @P4 FADD.FTZ R71, R71, R72 ;  /* 0x0000004847474221 */ /* 0x000fe40000010000 */
.L_x_632:
[----:B------:R-:W-:Y:S05]  /*2c90*/  BSYNC B0 ;  /* 0x0000000000007941 */ /* 0x000fea0003800000 */
.L_x_630:
        /* <DEDUP_REMOVED lines=14> */
.L_x_634:
[----:B------:R-:W-:-:S04]  /*2d80*/  ISETP.NE.AND P5, PT, R171, RZ, PT ;  /* 0x000000ffab00720c */ /* 0x000fc80003fa5270 */
[----:B------:R-:W-:-:S05]  /*2d90*/  FSEL R71, R69, RZ, !P5 ;  /* 0x000000ff45477208 */ /* 0x000fca0006800000 */
[----:B------:R-:W-:-:S04]  /*2da0*/  FFMA.FTZ R72, R98, R70, R71 ;  /* 0x0000004662487223 */ /* 0x000fc80000010047 */
[----:B------:R-:W-:Y:S01]  /*2db0*/  FADD.FTZ R71, R157, -R72 ;  /* 0x800000489d477221 */ /* 0x000fe20000010000 */
[----:B------:R-:W-:-:S03]  /*2dc0*/  @P4 PRMT R72, RZ, 0x7610, R53 ;  /* 0x00007610ff484816 */ /* 0x000fc60000000035 */
[----:B------:R-:W-:-:S04]  /*2dd0*/  FMUL.FTZ R71, R130, R71 ;  /* 0x0000004782477220 */ /* 0x000fc80000410000 */
[----:B------:R-:W-:Y:S02]  /*2de0*/  @P4 FADD.FTZ R71, R71, R72 ;  /* 0x0000004847474221 */ /* 0x000fe40000010000 */
.L_x_635:
[----:B------:R-:W-:Y:S05]  /*2df0*/  BSYNC B0 ;  /* 0x0000000000007941 */ /* 0x000fea0003800000 */
.L_x_633:
        /* <DEDUP_REMOVED lines=14> */
.L_x_637:
[----:B------:R-:W-:Y:S02]  /*2ee0*/  ISETP.NE.AND P5, PT, R171, RZ, PT ;  /* 0x000000ffab00720c */ /* 0x000fe40003fa5270 */
[----:B------:R-:W-:Y:S02]  /*2ef0*/  @P4 PRMT R72, RZ, 0x5410, R54 ;  /* 0x00005410ff484816 */ /* 0x000fe40000000036 */
[----:B------:R-:W-:-:S05]  /*2f00*/  FSEL R71, R69, RZ, !P5 ;  /* 0x000000ff45477208 */ /* 0x000fca0006800000 */
[----:B------:R-:W-:-:S04]  /*2f10*/  FFMA.FTZ R71, R101, R70, R71 ;  /* 0x0000004665477223 */ /* 0x000fc80000010047 */
[----:B------:R-:W-:-:S04]  /*2f20*/  FADD.FTZ R71, R158, -R71 ;  /* 0x800000479e477221 */ /* 0x000fc80000010000 */
[----:B------:R-:W-:-:S04]  /*2f30*/  FMUL.FTZ R71, R130, R71 ;  /* 0x0000004782477220 */ /* 0x000fc80000410000 */
[----:B------:R-:W-:Y:S02]  /*2f40*/  @P4 FADD.FTZ R71, R71, R72 ;  /* 0x0000004847474221 */ /* 0x000fe40000010000 */
.L_x_638:
[----:B------:R-:W-:Y:S05]  /*2f50*/  BSYNC B0 ;  /* 0x0000000000007941 */ /* 0x000fea0003800000 */
.L_x_636:
        /* <DEDUP_REMOVED lines=14> */
.L_x_640:
[----:B------:R-:W-:-:S04]  /*3040*/  ISETP.NE.AND P5, PT, R171, RZ, PT ;  /* 0x000000ffab00720c */ /* 0x000fc80003fa5270 */
[----:B------:R-:W-:-:S05]  /*3050*/  FSEL R71, R69, RZ, !P5 ;  /* 0x000000ff45477208 */ /* 0x000fca0006800000 */
[----:B------:R-:W-:-:S04]  /*3060*/  FFMA.FTZ R72, R100, R70, R71 ;  /* 0x0000004664487223 */ /* 0x000fc80000010047 */
[----:B------:R-:W-:Y:S01]  /*3070*/  FADD.FTZ R71, R159, -R72 ;  /* 0x800000489f477221 */ /* 0x000fe20000010000 */
[----:B------:R-:W-:-:S03]  /*3080*/  @P4 PRMT R72, RZ, 0x7610, R54 ;  /* 0x00007610ff484816 */ /* 0x000fc60000000036 */
[----:B------:R-:W-:-:S04]  /*3090*/  FMUL.FTZ R71, R130, R71 ;  /* 0x0000004782477220 */ /* 0x000fc80000410000 */
[----:B------:R-:W-:Y:S02]  /*30a0*/  @P4 FADD.FTZ R71, R71, R72 ;  /* 0x0000004847474221 */ /* 0x000fe40000010000 */
.L_x_641:
[----:B------:R-:W-:Y:S05]  /*30b0*/  BSYNC B0 ;  /* 0x0000000000007941 */ /* 0x000fea0003800000 */
.L_x_639:
        /* <DEDUP_REMOVED lines=14> */
.L_x_643:
[----:B------:R-:W-:Y:S02]  /*31a0*/  ISETP.NE.AND P5, PT, R171, RZ, PT ;  /* 0x000000ffab00720c */ /* 0x000fe40003fa5270 */
[----:B------:R-:W-:Y:S02]  /*31b0*/  @P4 PRMT R72, RZ, 0x5410, R55 ;  /* 0x00005410ff484816 */ /* 0x000fe40000000037 */
[----:B------:R-:W-:-:S05]  /*31c0*/  FSEL R71, R69, RZ, !P5 ;  /* 0x000000ff45477208 */ /* 0x000fca0006800000 */
[----:B------:R-:W-:-:S04]  /*31d0*/  FFMA.FTZ R71, R103, R70, R71 ;  /* 0x0000004667477223 */ /* 0x000fc80000010047 */
[----:B------:R-:W-:-:S04]  /*31e0*/  FADD.FTZ R71, R160, -R71 ;  /* 0x80000047a0477221 */ /* 0x000fc80000010000 */
[----:B------:R-:W-:-:S04]  /*31f0*/  FMUL.FTZ R71, R130, R71 ;  /* 0x0000004782477220 */ /* 0x000fc80000410000 */
[----:B------:R-:W-:Y:S02]  /*3200*/  @P4 FADD.FTZ R71, R71, R72 ;  /* 0x0000004847474221 */ /* 0x000fe40000010000 */
.L_x_644:
[----:B------:R-:W-:Y:S05]  /*3210*/  BSYNC B0 ;  /* 0x0000000000007941 */ /* 0x000fea0003800000 */
.L_x_642:
        /* <DEDUP_REMOVED lines=14> */
.L_x_646:
[----:B------:R-:W-:-:S04]  /*3300*/  ISETP.NE.AND P5, PT, R171, RZ, PT ;  /* 0x000000ffab00720c */ /* 0x000fc80003fa5270 */
[----:B------:R-:W-:-:S05]  /*3310*/  FSEL R71, R69, RZ, !P5 ;  /* 0x000000ff45477208 */ /* 0x000fca0006800000 */
[----:B------:R-:W-:-:S04]  /*3320*/  FFMA.FTZ R72, R102, R70, R71 ;  /* 0x0000004666487223 */ /* 0x000fc80000010047 */
[----:B------:R-:W-:Y:S01]  /*3330*/  FADD.FTZ R71, R161, -R72 ;  /* 0x80000048a1477221 */ /* 0x000fe20000010000 */
[----:B------:R-:W-:-:S03]  /*3340*/  @P4 PRMT R72, RZ, 0x7610, R55 ;  /* 0x00007610ff484816 */ /* 0x000fc60000000037 */
[----:B------:R-:W-:-:S04]  /*3350*/  FMUL.FTZ R71, R130, R71 ;  /* 0x0000004782477220 */ /* 0x000fc80000410000 */
[----:B------:R-:W-:Y:S02]  /*3360*/  @P4 FADD.FTZ R71, R71, R72 ;  /* 0x0000004847474221 */ /* 0x000fe40000010000 */
.L_x_647:
[----:B------:R-:W-:Y:S05]  /*3370*/  BSYNC B0 ;  /* 0x0000000000007941 */ /* 0x000fea0003800000 */
.L_x_645:
[----:B------:R-:W-:Y:S01]  /*3380*/  @P3 FMUL.FTZ R72, R71, c[0x0][0x1ec] ;  /* 0x00007b0047483a20 */ /* 0x000fe20000410000 */
[----:B------:R-:W-:Y:S01]  /*3390*/  @P3 LOP3.LUT P5, RZ, R85, 0xff000000, RZ, 0xc0, !PT ;  /* 0xff00000055ff3812 */ /* 0x000fe200078ac0ff */
[----:B------:R-:W-:Y:S01]  /*33a0*/  @P0 IMAD.MOV.U32 R137, RZ, RZ, 0x10 ;  /* 0x00000010ff890424 */ /* 0x000fe200078e00ff */
[----:B------:R-:W-:Y:S01]  /*33b0*/  @P3 IADD3 R73, R68, 0x100, RZ ;  /* 0x0000010044493810 */ /* 0x000fe20007ffe0ff */
[----:B------:R-:W-:Y:S01]  /*33c0*/  @P3 FMUL.FTZ R72, R72, c[0x0][0x1e8] ;  /* 0x00007a0048483a20 */ /* 0x000fe20000410000 */
[----:B------:R-:W-:Y:S01]  /*33d0*/  @P3 MOV R76, 0x10 ;  /* 0x00000010004c3802 */ /* 0x000fe20000000f00 */
[----:B------:R-:W-:Y:S01]  /*33e0*/  @P0 IMAD.WIDE.U32 R136, R136, R137, c[0x0][0x258] ;  /* 0x0000960088880625 */ /* 0x000fe200078e0089 */
[----:B------:R-:W-:Y:S01]  /*33f0*/  @P0 F2FP.BF16.PACK_AB R71, RZ, R71 ;  /* 0x00000047ff47023e */ /* 0x000fe200000010ff */
[----:B------:R-:W-:Y:S01]  /*3400*/  BSSY B0, `(.L_x_648) ;  /* 0x0000014000007945 */ /* 0x000fe20003800000 */
[----:B------:R-:W-:Y:S02]  /*3410*/  @P3 FSEL R72, R72, RZ, P5 ;  /* 0x000000ff48483208 */ /* 0x000fe40002800000 */
        /* <DEDUP_REMOVED lines=11> */
.L_x_649:
[----:B------:R-:W-:Y:S02]  /*34d0*/  ISETP.NE.AND P5, PT, R171, RZ, PT ;  /* 0x000000ffab00720c */ /* 0x000fe40003fa5270 */
[----:B0-----:R-:W-:Y:S02]  /*34e0*/  @P4 PRMT R72, RZ, 0x5410, R56 ;  /* 0x00005410ff484816 */ /* 0x001fe40000000038 */
[----:B------:R-:W-:-:S05]  /*34f0*/  FSEL R71, R69, RZ, !P5 ;  /* 0x000000ff45477208 */ /* 0x000fca0006800000 */
[----:B------:R-:W-:-:S04]  /*3500*/  FFMA.FTZ R71, R139, R70, R71 ;  /* 0x000000468b477223 */ /* 0x000fc80000010047 */
[----:B------:R-:W-:-:S04]  /*3510*/  FADD.FTZ R71, R162, -R71 ;  /* 0x80000047a2477221 */ /* 0x000fc80000010000 */
[----:B------:R-:W-:-:S04]  /*3520*/  FMUL.FTZ R71, R130, R71 ;  /* 0x0000004782477220 */ /* 0x000fc80000410000 */
[----:B------:R-:W-:Y:S02]  /*3530*/  @P4 FADD.FTZ R71, R71, R72 ;  /* 0x0000004847474221 */ /* 0x000fe40000010000 */
.L_x_650:
[----:B------:R-:W-:Y:S05]  /*3540*/  BSYNC B0 ;  /* 0x0000000000007941 */ /* 0x000fea0003800000 */
.L_x_648:
        /* <DEDUP_REMOVED lines=14> */
.L_x_652:
[----:B------:R-:W-:-:S04]  /*3630*/  ISETP.NE.AND P5, PT, R171, RZ, PT ;  /* 0x000000ffab00720c */ /* 0x000fc80003fa5270 */
[----:B------:R-:W-:-:S05]  /*3640*/  FSEL R71, R69, RZ, !P5 ;  /* 0x000000ff45477208 */ /* 0x000fca0006800000 */
[----:B------:R-:W-:-:S04]  /*3650*/  FFMA.FTZ R72, R140, R70, R71 ;  /* 0x000000468c487223 */ /* 0x000fc80000010047 */
[----:B------:R-:W-:Y:S01]  /*3660*/  FADD.FTZ R71, R163, -R72 ;  /* 0x80000048a3477221 */ /* 0x000fe20000010000 */
[----:B------:R-:W-:-:S03]  /*3670*/  @P4 PRMT R72, RZ, 0x7610, R56 ;  /* 0x00007610ff484816 */ /* 0x000fc60000000038 */
[----:B------:R-:W-:-:S04]  /*3680*/  FMUL.FTZ R71, R130, R71 ;  /* 0x0000004782477220 */ /* 0x000fc80000410000 */
[----:B------:R-:W-:Y:S02]  /*3690*/  @P4 FADD.FTZ R71, R71, R72 ;  /* 0x0000004847474221 */ /* 0x000fe40000010000 */
.L_x_653:
[----:B------:R-:W-:Y:S05]  /*36a0*/  BSYNC B0 ;  /* 0x0000000000007941 */ /* 0x000fea0003800000 */
.L_x_651:
        /* <DEDUP_REMOVED lines=14> */
.L_x_655:
[----:B------:R-:W-:Y:S02]  /*3790*/  ISETP.NE.AND P5, PT, R171, RZ, PT ;  /* 0x000000ffab00720c */ /* 0x000fe40003fa5270 */
[----:B------:R-:W-:Y:S02]  /*37a0*/  @P4 PRMT R72, RZ, 0x5410, R57 ;  /* 0x00005410ff484816 */ /* 0x000fe40000000039 */
[----:B------:R-:W-:-:S05]  /*37b0*/  FSEL R71, R69, RZ, !P5 ;  /* 0x000000ff45477208 */ /* 0x000fca0006800000 */
[----:B------:R-:W-:-:S04]  /*37c0*/  FFMA.FTZ R71, R141, R70, R71 ;  /* 0x000000468d477223 */ /* 0x000fc80000010047 */
[----:B------:R-:W-:-:S04]  /*37d0*/  FADD.FTZ R71, R164, -R71 ;  /* 0x80000047a4477221 */ /* 0x000fc80000010000 */
[----:B------:R-:W-:-:S04]  /*37e0*/  FMUL.FTZ R71, R130, R71 ;  /* 0x0000004782477220 */ /* 0x000fc80000410000 */
[----:B------:R-:W-:Y:S02]  /*37f0*/  @P4 FADD.FTZ R71, R71, R72 ;  /* 0x0000004847474221 */ /* 0x000fe40000010000 */
.L_x_656:
[----:B------:R-:W-:Y:S05]  /*3800*/  BSYNC B0 ;  /* 0x0000000000007941 */ /* 0x000fea0003800000 */
.L_x_654:
        /* <DEDUP_REMOVED lines=14> */
.L_x_658:
[----:B------:R-:W-:-:S04]  /*38f0*/  ISETP.NE.AND P5, PT, R171, RZ, PT ;  /* 0x000000ffab00720c */ /* 0x000fc80003fa5270 */
[----:B------:R-:W-:-:S05]  /*3900*/  FSEL R71, R69, RZ, !P5 ;  /* 0x000000ff45477208 */ /* 0x000fca0006800000 */
[----:B------:R-:W-:-:S04]  /*3910*/  FFMA.FTZ R72, R142, R70, R71 ;  /* 0x000000468e487223 */ /* 0x000fc80000010047 */
[----:B------:R-:W-:Y:S01]  /*3920*/  FADD.FTZ R71, R165, -R72 ;  /* 0x80000048a5477221 */ /* 0x000fe20000010000 */
[----:B------:R-:W-:-:S03]  /*3930*/  @P4 PRMT R72, RZ, 0x7610, R57 ;  /* 0x00007610ff484816 */ /* 0x000fc60000000039 */
[----:B------:R-:W-:-:S04]  /*3940*/  FMUL.FTZ R71, R130, R71 ;  /* 0x0000004782477220 */ /* 0x000fc80000410000 */
[----:B------:R-:W-:Y:S02]  /*3950*/  @P4 FADD.FTZ R71, R71, R72 ;  /* 0x0000004847474221 */ /* 0x000fe40000010000 */
.L_x_659:
[----:B------:R-:W-:Y:S05]  /*3960*/  BSYNC B0 ;  /* 0x0000000000007941 */ /* 0x000fea0003800000 */
.L_x_657:
        /* <DEDUP_REMOVED lines=14> */
.L_x_661:
[----:B------:R-:W-:Y:S02]  /*3a50*/  ISETP.NE.AND P5, PT, R171, RZ, PT ;  /* 0x000000ffab00720c */ /* 0x000fe40003fa5270 */
[----:B------:R-:W-:Y:S02]  /*3a60*/  @P4 PRMT R72, RZ, 0x5410, R58 ;  /* 0x00005410ff484816 */ /* 0x000fe4000000003a */
[----:B------:R-:W-:-:S05]  /*3a70*/  FSEL R71, R69, RZ, !P5 ;  /* 0x000000ff45477208 */ /* 0x000fca0006800000 */
[----:B------:R-:W-:-:S04]  /*3a80*/  FFMA.FTZ R71, R143, R70, R71 ;  /* 0x000000468f477223 */ /* 0x000fc80000010047 */
[----:B------:R-:W-:-:S04]  /*3a90*/  FADD.FTZ R71, R166, -R71 ;  /* 0x80000047a6477221 */ /* 0x000fc80000010000 */
[----:B------:R-:W-:-:S04]  /*3aa0*/  FMUL.FTZ R71, R130, R71 ;  /* 0x0000004782477220 */ /* 0x000fc80000410000 */
[----:B------:R-:W-:Y:S02]  /*3ab0*/  @P4 FADD.FTZ R71, R71, R72 ;  /* 0x0000004847474221 */ /* 0x000fe40000010000 */
.L_x_662:
[----:B------:R-:W-:Y:S05]  /*3ac0*/  BSYNC B0 ;  /* 0x0000000000007941 */ /* 0x000fea0003800000 */
.L_x_660:
        /* <DEDUP_REMOVED lines=14> */
.L_x_664:
[----:B------:R-:W-:-:S04]  /*3bb0*/  ISETP.NE.AND P5, PT, R171, RZ, PT ;  /* 0x000000ffab00720c */ /* 0x000fc80003fa5270 */
[----:B------:R-:W-:-:S05]  /*3bc0*/  FSEL R71, R69, RZ, !P5 ;  /* 0x000000ff45477208 */ /* 0x000fca0006800000 */
[----:B------:R-:W-:-:S04]  /*3bd0*/  FFMA.FTZ R72, R144, R70, R71 ;  /* 0x0000004690487223 */ /* 0x000fc80000010047 */
[----:B------:R-:W-:Y:S01]  /*3be0*/  FADD.FTZ R71, R167, -R72 ;  /* 0x80000048a7477221 */ /* 0x000fe20000010000 */
[----:B------:R-:W-:-:S03]  /*3bf0*/  @P4 PRMT R72, RZ, 0x7610, R58 ;  /* 0x00007610ff484816 */ /* 0x000fc6000000003a */
[----:B------:R-:W-:-:S04]  /*3c00*/  FMUL.FTZ R71, R130, R71 ;  /* 0x0000004782477220 */ /* 0x000fc80000410000 */
[----:B------:R-:W-:Y:S02]  /*3c10*/  @P4 FADD.FTZ R71, R71, R72 ;  /* 0x0000004847474221 */ /* 0x000fe40000010000 */
.L_x_665:
[----:B------:R-:W-:Y:S05]  /*3c20*/  BSYNC B0 ;  /* 0x0000000000007941 */ /* 0x000fea0003800000 */
.L_x_663:
        /* <DEDUP_REMOVED lines=14> */
.L_x_667:
[----:B------:R-:W-:Y:S02]  /*3d10*/  ISETP.NE.AND P5, PT, R171, RZ, PT ;  /* 0x000000ffab00720c */ /* 0x000fe40003fa5270 */
[----:B------:R-:W-:Y:S02]  /*3d20*/  @P4 PRMT R72, RZ, 0x5410, R59 ;  /* 0x00005410ff484816 */ /* 0x000fe4000000003b */
[----:B------:R-:W-:-:S05]  /*3d30*/  FSEL R71, R69, RZ, !P5 ;  /* 0x000000ff45477208 */ /* 0x000fca0006800000 */
[----:B------:R-:W-:-:S04]  /*3d40*/  FFMA.FTZ R71, R145, R70, R71 ;  /* 0x0000004691477223 */ /* 0x000fc80000010047 */
[----:B------:R-:W-:-:S04]  /*3d50*/  FADD.FTZ R71, R168, -R71 ;  /* 0x80000047a8477221 */ /* 0x000fc80000010000 */
[----:B------:R-:W-:-:S04]  /*3d60*/  FMUL.FTZ R71, R130, R71 ;  /* 0x0000004782477220 */ /* 0x000fc80000410000 */
[----:B------:R-:W-:Y:S02]  /*3d70*/  @P4 FADD.FTZ R71, R71, R72 ;  /* 0x0000004847474221 */ /* 0x000fe40000010000 */
.L_x_668:
[----:B------:R-:W-:Y:S05]  /*3d80*/  BSYNC B0 ;  /* 0x0000000000007941 */ /* 0x000fea0003800000 */
.L_x_666:
        /* <DEDUP_REMOVED lines=14> */
.L_x_670:
[----:B------:R-:W-:-:S04]  /*3e70*/  ISETP.NE.AND P2, PT, R171, RZ, PT ;  /* 0x000000ffab00720c */ /* 0x000fc80003f45270 */
[----:B------:R-:W-:-:S05]  /*3e80*/  FSEL R69, R69, RZ, !P2 ;  /* 0x000000ff45457208 */ /* 0x000fca0005000000 */
[----:B------:R-:W-:-:S04]  /*3e90*/  FFMA.FTZ R70, R170, R70, R69 ;  /* 0x00000046aa467223 */ /* 0x000fc80000010045 */
[----:B------:R-:W-:Y:S01]  /*3ea0*/  FADD.FTZ R69, R169, -R70 ;  /* 0x80000046a9457221 */ /* 0x000fe20000010000 */
[----:B------:R-:W-:-:S03]  /*3eb0*/  @P4 PRMT R70, RZ, 0x7610, R59 ;  /* 0x00007610ff464816 */ /* 0x000fc6000000003b */
[----:B------:R-:W-:-:S04]  /*3ec0*/  FMUL.FTZ R69, R130, R69 ;  /* 0x0000004582457220 */ /* 0x000fc80000410000 */
[----:B------:R-:W-:Y:S02]  /*3ed0*/  @P4 FADD.FTZ R69, R69, R70 ;  /* 0x0000004645454221 */ /* 0x000fe40000010000 */
.L_x_671:
[----:B------:R-:W-:Y:S05]  /*3ee0*/  BSYNC B0 ;  /* 0x0000000000007941 */ /* 0x000fea0003800000 */
.L_x_669:
[----:B------:R-:W-:Y:S01]  /*3ef0*/  @P3 FMUL.FTZ R2, R69, c[0x0][0x1ec] ;  /* 0x00007b0045023a20 */ /* 0x000fe20000410000 */
[----:B------:R-:W-:Y:S01]  /*3f00*/  @P3 LOP3.LUT P2, RZ, R3, 0xff000000, RZ, 0xc0, !PT ;  /* 0xff00000003ff3812 */ /* 0x000fe2000784c0ff */
[----:B------:R-:W-:Y:S01]  /*3f10*/  @P0 IMAD.MOV.U32 R74, RZ, RZ, 0x10 ;  /* 0x00000010ff4a0424 */ /* 0x000fe200078e00ff */
[----:B------:R-:W-:Y:S01]  /*3f20*/  @P3 IADD3 R72, R68, 0x200, RZ ;  /* 0x0000020044483810 */ /* 0x000fe20007ffe0ff */
[----:B------:R-:W-:Y:S01]  /*3f30*/  @P3 FMUL.FTZ R2, R2, c[0x0][0x1e8] ;  /* 0x00007a0002023a20 */ /* 0x000fe20000410000 */
[----:B------:R-:W-:Y:S02]  /*3f40*/  @P3 MOV R73, 0x10 ;  /* 0x0000001000493802 */ /* 0x000fe40000000f00 */
[----:B------:R-:W-:Y:S02]  /*3f50*/  @P0 F2FP.BF16.PACK_AB R70, RZ, R69 ;  /* 0x00000045ff46023e */ /* 0x000fe400000010ff */
[----:B------:R-:W-:Y:S01]  /*3f60*/  @P3 FSEL R68, R2, RZ, P2 ;  /* 0x000000ff02443208 */ /* 0x000fe20001000000 */
[----:B------:R-:W-:Y:S01]  /*3f70*/  @P0 IMAD.WIDE.U32 R2, R131, R74, c[0x0][0x258] ;  /* 0x0000960083020625 */ /* 0x000fe200078e004a */
[----:B------:R-:W-:-:S02]  /*3f80*/  @P0 PRMT R63, R63, 0x5410, R70 ;  /* 0x000054103f3f0816 */ /* 0x000fc40000000046 */
[----:B------:R-:W-:Y:S01]  /*3f90*/  @P3 F2FP.BF16.PACK_AB R71, RZ, R68 ;  /* 0x00000044ff47323e */ /* 0x000fe200000010ff */
[----:B------:R-:W-:Y:S02]  /*3fa0*/  @P3 IMAD.WIDE.U32 R68, R72, R73, c[0x0][0x248] ;  /* 0x0000920048443625 */ /* 0x000fe400078e0049 */
[----:B------:R0:W-:Y:S01]  /*3fb0*/  @P0 STG.E.128 [R2.64], R60 ;  /* 0x0000003c02000986 */ /* 0x0001e2000c101d04 */
[----:B------:R-:W-:Y:S02]  /*3fc0*/  @P3 PRMT R67, R67, 0x5410, R71 ;  /* 0x0000541043433816 */ /* 0x000fe40000000047 */
[----:B------:R-:W-:-:S03]  /*3fd0*/  LOP3.LUT P0, RZ, R127, 0xff, RZ, 0xc0, !PT ;  /* 0x000000ff7fff7812 */ /* 0x000fc6000780c0ff */
[----:B------:R0:W-:Y:S01]  /*3fe0*/  @P3 STG.E.128 [R68.64], R64 ;  /* 0x0000004044003986 */ /* 0x0001e2000c101d04 */
[----:B------:R-:W-:Y:S01]  /*3ff0*/  SEL R127, RZ, 0x1, P0 ;  /* 0x00000001ff7f7807 */ /* 0x000fe20000000000 */
[----:B0-----:R-:W-:Y:S01]  /*4000*/  @P1 CALL.REL.NOINC `(.L_x_594) ;  /* 0x0000001000001944 */ /* 0x001fe20003c00000 */
[----:B------:R-:W-:Y:S05]  /*4010*/  BRA `(.L_x_672) ;  /* 0xffffc57000007947 */ /* 0x000fea000383ffff */
.L_x_594:
[----:B------:R-:W0:Y:S01]  /*4020*/  S2UR UR6, SR_CTAID.X ;  /* 0x00000000000679c3 */ /* 0x000e220000002500 */
[C---:B------:R-:W-:Y:S01]  /*4030*/  LOP3.LUT R3, R0.reuse, 0xff, RZ, 0xc0, !PT ;  /* 0x000000ff00037812 */ /* 0x040fe200078ec0ff */
[----:B------:R-:W-:Y:S01]  /*4040*/  IMAD.MOV.U32 R53, RZ, RZ, 0x20 ;  /* 0x00000020ff357424 */ /* 0x000fe200078e00ff */
        /* <DEDUP_REMOVED lines=18> */
.L_x_598:
[----:B------:R-:W-:Y:S01]  /*4170*/  HFMA2.MMA R76, -RZ, RZ, 0, 1.847743988037109375e-06 ;  /* 0x0000001fff4c7435 */ /* 0x000fe200000001ff */
[----:B------:R-:W-:Y:S01]  /*4180*/  MOV R72, R74 ;  /* 0x0000004a00487202 */ /* 0x000fe20000000f00 */
[----:B------:R-:W-:Y:S01]  /*4190*/  IMAD.MOV.U32 R77, RZ, RZ, 0x10 ;  /* 0x00000010ff4d7424 */ /* 0x000fe200078e00ff */
[----:B------:R-:W-:Y:S01]  /*41a0*/  MOV R68, 0x41d0 ;  /* 0x000041d000447802 */ /* 0x000fe20000000f00 */
[----:B------:R-:W-:-:S02]  /*41b0*/  IMAD.MOV.U32 R79, RZ, RZ, -0x1 ;  /* 0xffffffffff4f7424 */ /* 0x000fc400078e00ff */
[----:B------:R-:W-:Y:S05]  /*41c0*/  CALL.REL.NOINC `($__internal_13_$__cuda_sm70_shflsync_down_p) ;  /* 0x0000046000007944 */ /* 0x000fea0003c00000 */
[----:B-1----:R-:W-:Y:S01]  /*41d0*/  MOV R71, R72 ;  /* 0x0000004800477202 */ /* 0x002fe20000000f00 */
[----:B0-----:R-:W-:Y:S05]  /*41e0*/  BRA `(.L_x_673) ;  /* 0xffffd7a000007947 */ /* 0x001fea000383ffff */
.L_x_599:
[----:B------:R-:W-:Y:S01]  /*41f0*/  HFMA2.MMA R77, -RZ, RZ, 0, 9.5367431640625e-07 ;  /* 0x00000010ff4d7435 */ /* 0x000fe200000001ff */
[----:B------:R-:W-:Y:S01]  /*4200*/  IMAD.MOV.U32 R72, RZ, RZ, R75 ;  /* 0x000000ffff487224 */ /* 0x000fe200078e004b */
[----:B------:R-:W-:Y:S01]  /*4210*/  MOV R79, 0xffffffff ;  /* 0xffffffff004f7802 */ /* 0x000fe20000000f00 */
[----:B------:R-:W-:Y:S01]  /*4220*/  IMAD.MOV.U32 R76, RZ, RZ, 0x1f ;  /* 0x0000001fff4c7424 */ /* 0x000fe200078e00ff */
[----:B------:R-:W-:-:S02]  /*4230*/  MOV R68, 0x4250 ;  /* 0x0000425000447802 */ /* 0x000fc40000000f00 */
[----:B01----:R-:W-:Y:S05]  /*4240*/  CALL.REL.NOINC `($__internal_13_$__cuda_sm70_shflsync_down_p) ;  /* 0x000003e000007944 */ /* 0x003fea0003c00000 */
[----:B------:R-:W-:Y:S01]  /*4250*/  FADD.FTZ R74, R71, R74 ;  /* 0x0000004a474a7221 */ /* 0x000fe20000010000 */
[----:B0-----:R-:W-:Y:S01]  /*4260*/  HFMA2.MMA R76, -RZ, RZ, 0, 1.847743988037109375e-06 ;  /* 0x0000001fff4c7435 */ /* 0x001fe200000001ff */
[----:B-1----:R-:W-:Y:S01]  /*4270*/  FADD.FTZ R75, R75, R72 ;  /* 0x000000484b4b7221 */ /* 0x002fe20000010000 */
[----:B------:R-:W-:Y:S01]  /*4280*/  MOV R68, 0x42d0 ;  /* 0x000042d000447802 */ /* 0x000fe20000000f00 */
[----:B------:R-:W-:Y:S01]  /*4290*/  IMAD.MOV.U32 R77, RZ, RZ, 0x8 ;  /* 0x00000008ff4d7424 */ /* 0x000fe200078e00ff */
[----:B------:R-:W-:Y:S01]  /*42a0*/  MOV R72, R74 ;  /* 0x0000004a00487202 */ /* 0x000fe20000000f00 */
[----:B------:R-:W-:-:S02]  /*42b0*/  IMAD.MOV.U32 R79, RZ, RZ, -0x1 ;  /* 0xffffffffff4f7424 */ /* 0x000fc400078e00ff */
[----:B------:R-:W-:Y:S05]  /*42c0*/  CALL.REL.NOINC `($__internal_13_$__cuda_sm70_shflsync_down_p) ;  /* 0x0000036000007944 */ /* 0x000fea0003c00000 */
[----:B0-----:R-:W-:Y:S01]  /*42d0*/  HFMA2.MMA R76, -RZ, RZ, 0, 1.847743988037109375e-06 ;  /* 0x0000001fff4c7435 */ /* 0x001fe200000001ff */
[----:B-1----:R-:W-:Y:S01]  /*42e0*/  IMAD.MOV.U32 R71, RZ, RZ, R72 ;  /* 0x000000ffff477224 */ /* 0x002fe200078e0048 */
[----:B------:R-:W-:Y:S01]  /*42f0*/  MOV R72, R75 ;  /* 0x0000004b00487202 */ /* 0x000fe20000000f00 */
[----:B------:R-:W-:Y:S01]  /*4300*/  IMAD.MOV.U32 R77, RZ, RZ, 0x8 ;  /* 0x00000008ff4d7424 */ /* 0x000fe200078e00ff */
[----:B------:R-:W-:Y:S01]  /*4310*/  MOV R68, 0x4340 ;  /* 0x0000434000447802 */ /* 0x000fe20000000f00 */
[----:B------:R-:W-:-:S02]  /*4320*/  IMAD.MOV.U32 R79, RZ, RZ, -0x1 ;  /* 0xffffffffff4f7424 */ /* 0x000fc400078e00ff */
[----:B------:R-:W-:Y:S05]  /*4330*/  CALL.REL.NOINC `($__internal_13_$__cuda_sm70_shflsync_down_p) ;  /* 0x000002f000007944 */ /* 0x000fea0003c00000 */
[----:B------:R-:W-:Y:S01]  /*4340*/  FADD.FTZ R74, R71, R74 ;  /* 0x0000004a474a7221 */ /* 0x000fe20000010000 */
[----:B0-----:R-:W-:Y:S01]  /*4350*/  MOV R77, 0x4 ;  /* 0x00000004004d7802 */ /* 0x001fe20000000f00 */
[----:B-1----:R-:W-:Y:S01]  /*4360*/  FADD.FTZ R75, R75, R72 ;  /* 0x000000484b4b7221 */ /* 0x002fe20000010000 */
[----:B------:R-:W-:Y:S01]  /*4370*/  MOV R79, 0xffffffff ;  /* 0xffffffff004f7802 */ /* 0x000fe20000000f00 */
[----:B------:R-:W-:Y:S01]  /*4380*/  IMAD.MOV.U32 R76, RZ, RZ, 0x1f ;  /* 0x0000001fff4c7424 */ /* 0x000fe200078e00ff */
[----:B------:R-:W-:Y:S01]  /*4390*/  MOV R68, 0x43c0 ;  /* 0x000043c000447802 */ /* 0x000fe20000000f00 */
[----:B------:R-:W-:-:S02]  /*43a0*/  IMAD.MOV.U32 R72, RZ, RZ, R74 ;  /* 0x000000ffff487224 */ /* 0x000fc400078e004a */
[----:B------:R-:W-:Y:S05]  /*43b0*/  CALL.REL.NOINC `($__internal_13_$__cuda_sm70_shflsync_down_p) ;  /* 0x0000027000007944 */ /* 0x000fea0003c00000 */
[----:B0-----:R-:W-:Y:S01]  /*43c0*/  HFMA2.MMA R77, -RZ, RZ, 0, 2.384185791015625e-07 ;  /* 0x00000004ff4d7435 */ /* 0x001fe200000001ff */
[----:B-1----:R-:W-:Y:S01]  /*43d0*/  MOV R71, R72 ;  /* 0x0000004800477202 */ /* 0x002fe20000000f00 */
[----:B------:R-:W-:Y:S01]  /*43e0*/  IMAD.MOV.U32 R72, RZ, RZ, R75 ;  /* 0x000000ffff487224 */ /* 0x000fe200078e004b */
[----:B------:R-:W-:Y:S01]  /*43f0*/  MOV R79, 0xffffffff ;  /* 0xffffffff004f7802 */ /* 0x000fe20000000f00 */
[----:B------:R-:W-:Y:S01]  /*4400*/  IMAD.MOV.U32 R76, RZ, RZ, 0x1f ;  /* 0x0000001fff4c7424 */ /* 0x000fe200078e00ff */
[----:B------:R-:W-:-:S02]  /*4410*/  MOV R68, 0x4430 ;  /* 0x0000443000447802 */ /* 0x000fc40000000f00 */
[----:B------:R-:W-:Y:S05]  /*4420*/  CALL.REL.NOINC `($__internal_13_$__cuda_sm70_shflsync_down_p) ;  /* 0x0000020000007944 */ /* 0x000fea0003c00000 */
        /* <DEDUP_REMOVED lines=23> */
[----:B0-----:R-:W-:Y:S01]  /*45a0*/  HFMA2.MMA R77, -RZ, RZ, 0, 5.9604644775390625e-08 ;  /* 0x00000001ff4d7435 */ /* 0x001fe200000001ff */
[----:B-1----:R-:W-:Y:S01]  /*45b0*/  MOV R172, R72 ;  /* 0x0000004800ac7202 */ /* 0x002fe20000000f00 */
[----:B------:R-:W-:Y:S01]  /*45c0*/  IMAD.MOV.U32 R72, RZ, RZ, R75 ;  /* 0x000000ffff487224 */ /* 0x000fe200078e004b */
[----:B------:R-:W-:Y:S01]  /*45d0*/  MOV R79, 0xffffffff ;  /* 0xffffffff004f7802 */ /* 0x000fe20000000f00 */
[----:B------:R-:W-:Y:S01]  /*45e0*/  IMAD.MOV.U32 R76, RZ, RZ, 0x1f ;  /* 0x0000001fff4c7424 */ /* 0x000fe200078e00ff */
[----:B------:R-:W-:-:S02]  /*45f0*/  MOV R68, 0x4610 ;  /* 0x0000461000447802 */ /* 0x000fc40000000f00 */
[----:B------:R-:W-:Y:S05]  /*4600*/  CALL.REL.NOINC `($__internal_13_$__cuda_sm70_shflsync_down_p) ;  /* 0x0000002000007944 */ /* 0x000fea0003c00000 */
[----:B-1----:R-:W-:Y:S01]  /*4610*/  IMAD.MOV.U32 R68, RZ, RZ, R72 ;  /* 0x000000ffff447224 */ /* 0x002fe200078e0048 */
[----:B0-----:R-:W-:Y:S05]  /*4620*/  BRA `(.L_x_674) ;  /* 0xffffd48000007947 */ /* 0x001fea000383ffff */
        .weak           $__internal_13_$__cuda_sm70_shflsync_down_p
        .type           $__internal_13_$__cuda_sm70_shflsync_down_p,@function
        .size           $__internal_13_$__cuda_sm70_shflsync_down_p,(.L_x_9267 - $__internal_13_$__cuda_sm70_shflsync_down_p)
$__internal_13_$__cuda_sm70_shflsync_down_p:
[----:B------:R-:W-:Y:S01]  /*4630*/  HFMA2.MMA R69, -RZ, RZ, 0, 0 ;  /* 0x00000000ff457435 */ /* 0x000fe200000001ff */
[----:B------:R-:W-:Y:S04]  /*4640*/  WARPSYNC R79 ;  /* 0x0000004f00007348 */ /* 0x000fe80003800000 */
[----:B------:R0:W1:Y:S01]  /*4650*/  SHFL.DOWN PT, R72, R72, R77, R76 ;  /* 0x0800004d48487389 */ /* 0x00006200000e004c */
[----:B------:R-:W-:Y:S05]  /*4660*/  RET.REL.NODEC R68 `(_ZN10layer_norm13ln_bwd_kernelINS_13Kernel_traitsI13__nv_bfloat16S2_S2_S2_fjLj6144ELj1ELj1ELj8ELj16ENS_18Kernel_traits_baseILj6144ES2_S2_S2_S2_fjLj256EEEEELb1ELb0ELb1ELb1EEEvNS_9BwdParamsE) ;  /* 0xffffb99044007950 */ /* 0x000fea0003c3ffff */
.L_x_675:
        /* <DEDUP_REMOVED lines=9> */
.L_x_9267:


//--------------------- .text._ZN10layer_norm13ln_bwd_kernelINS_13Kernel_traitsI13__nv_bfloat16S2_S2_S2_fjLj6144ELj1ELj1ELj8ELj16ENS_18Kernel_traits_baseILj6144ES2_S2_S2_S2_fjLj256EEEEELb1ELb1ELb0ELb0EEEvNS_9BwdParamsE --------------------------
	.section	.text._ZN10layer_norm13ln_bwd_kernelINS_13Kernel_traitsI13__nv_bfloat16S2_S2_S2_fjLj6144ELj1ELj1ELj8ELj16ENS_18Kernel_traits_baseILj6144ES2_S2_S2_S2_fjLj256EEEEELb1ELb1ELb0ELb0EEEvNS_9BwdParamsE,"ax",@progbits
	.sectioninfo	@"SHI_REGISTERS=231"
	.align	128
        .global         _ZN10layer_norm13ln_bwd_kernelINS_13Kernel_traitsI13__nv_bfloat16S2_S2_S2_fjLj6144ELj1ELj1ELj8ELj16ENS_18Kernel_traits_baseILj6144ES2_S2_S2_S2_fjLj256EEEEELb1ELb1ELb0ELb0EEEvNS_9BwdParamsE
        .type           _ZN10layer_norm13ln_bwd_kernelINS_13Kernel_traitsI13__nv_bfloat16S2_S2_S2_fjLj6144ELj1ELj1ELj8ELj16ENS_18Kernel_traits_baseILj6144ES2_S2_S2_S2_fjLj256EEEEELb1ELb1ELb0ELb0EEEvNS_9BwdParamsE,@function
        .size           _ZN10layer_norm13ln_bwd_kernelINS_13Kernel_traitsI13__nv_bfloat16S2_S2_S2_fjLj6144ELj1ELj1ELj8ELj16ENS_18Kernel_traits_baseILj6144ES2_S2_S2_S2_fjLj256EEEEELb1ELb1ELb0ELb0EEEvNS_9BwdParamsE,(.L_x_9268 - _ZN10layer_norm13ln_bwd_kernelINS_13Kernel_traitsI13__nv_bfloat16S2_S2_S2_fjLj6144ELj1ELj1ELj8ELj16ENS_18Kernel_traits_baseILj6144ES2_S2_S2_S2_fjLj256EEEEELb1ELb1ELb0ELb0EEEvNS_9BwdParamsE)
        .other          _ZN10layer_norm13ln_bwd_kernelINS_13Kernel_traitsI13__nv_bfloat16S2_S2_S2_fjLj6144ELj1ELj1ELj8ELj16ENS_18Kernel_traits_baseILj6144ES2_S2_S2_S2_fjLj256EEEEELb1ELb1ELb0ELb0EEEvNS_9BwdParamsE,@"STO_CUDA_ENTRY STV_DEFAULT"
_ZN10layer_norm13ln_bwd_kernelINS_13Kernel_traitsI13__nv_bfloat16S2_S2_S2_fjLj6144ELj1ELj1ELj8ELj16ENS_18Kernel_traits_baseILj6144ES2_S2_S2_S2_fjLj256EEEEELb1ELb1ELb0ELb0EEEvNS_9BwdParamsE:
.text._ZN10layer_norm13ln_bwd_kernelINS_13Kernel_traitsI13__nv_bfloat16S2_S2_S2_fjLj6144ELj1ELj1ELj8ELj16ENS_18Kernel_traits_baseILj6144ES2_S2_S2_S2_fjLj256EEEEELb1ELb1ELb0ELb0EEEvNS_9BwdParamsE:
        /* <DEDUP_REMOVED lines=120> */
.L_x_691:
        /* <DEDUP_REMOVED lines=12> */
[----:B------:R-:W-:-:S04]  /*0840*/  SHF.R.S32.HI R135, RZ, 0x1f, R134 ;  /* 0x0000001fff877819 */ /* 0x000fc80000011486 */
[----:B------:R-:W-:Y:S02]  /*0850*/  LEA.HI R135, R135, R134, RZ, 0x3 ;  /* 0x0000008687877211 */ /* 0x000fe400078f18ff */
[----:B------:R-:W-:Y:S01]  /*0860*/  LOP3.LUT R134, R148, 0xff, RZ, 0xc0, !PT ;  /* 0x000000ff94867812 */ /* 0x000fe200078ec0ff */
[----:B------:R-:W-:Y:S01]  /*0870*/  BSSY B0, `(.L_x_677) ;  /* 0x000005f000007945 */ /* 0x000fe20003800000 */
[----:B------:R-:W-:Y:S02]  /*0880*/  ISETP.NE.AND P4, PT, R15, RZ, PT ;  /* 0x000000ff0f00720c */ /* 0x000fe40003f85270 */
[----:B------:R-:W-:Y:S02]  /*0890*/  LEA.HI.SX32 R161, R135, R134, 0x1d ;  /* 0x0000008687a17211 */ /* 0x000fe400078feaff */
[----:B------:R-:W-:Y:S02]  /*08a0*/  MOV R141, RZ ;  /* 0x000000ff008d7202 */ /* 0x000fe40000000f00 */
[----:B------:R-:W-:-:S02]  /*08b0*/  MOV R142, RZ ;  /* 0x000000ff008e7202 */ /* 0x000fc40000000f00 */
        /* <DEDUP_REMOVED lines=12> */
[C---:B------:R-:W-:Y:S02]  /*0980*/  @P5 LEA.HI.X R137, R161.reuse, c[0x0][0x21c], RZ, 0x4, P6 ;  /* 0x00008700a1895a11 */ /* 0x040fe400030f24ff */
[----:B------:R-:W-:-:S03]  /*0990*/  LEA R216, P6, R161, c[0x0][0x190], 0x3 ;  /* 0x00006400a1d87a11 */ /* 0x000fc600078c18ff */
[----:B------:R2:W5:Y:S01]  /*09a0*/  @P5 LDG.E.128 R112, [R136.64] ;  /* 0x0000000488705981 */ /* 0x000562000c1e1d00 */
[----:B------:R-:W-:-:S06]  /*09b0*/  LEA.HI.X R217, R161, c[0x0][0x194], RZ, 0x3, P6 ;  /* 0x00006500a1d97a11 */ /* 0x000fcc00030f1cff */
[----:B------:R-:W5:Y:S01]  /*09c0*/  LDG.E.64 R216, [R216.64] ;  /* 0x00000004d8d87981 */ /* 0x000f62000c1e1b00 */
[--C-:B--2---:R-:W-:Y:S02]  /*09d0*/  PRMT R136, RZ, 0x5410, R128.reuse ;  /* 0x00005410ff887816 */ /* 0x104fe40000000080 */
[----:B------:R-:W-:-:S03]  /*09e0*/  PRMT R128, RZ, 0x7610, R128 ;  /* 0x00007610ff807816 */ /* 0x000fc60000000080 */
[C---:B------:R-:W-:Y:S01]  /*09f0*/  FADD.FTZ R167, -R139.reuse, R136 ;  /* 0x000000888ba77221 */ /* 0x040fe20000010100 */
[--C-:B------:R-:W-:Y:S02]  /*0a00*/  PRMT R140, RZ, 0x5410, R129.reuse ;  /* 0x00005410ff8c7816 */ /* 0x100fe40000000081 */
[----:B------:R-:W-:Y:S01]  /*0a10*/  PRMT R142, RZ, 0x7610, R129 ;  /* 0x00007610ff8e7816 */ /* 0x000fe20000000081 */
[----:B------:R-:W-:Y:S01]  /*0a20*/  FADD.FTZ R129, -R139, R128 ;  /* 0x000000808b817221 */ /* 0x000fe20000010100 */
[----:B---3--:R-:W-:Y:S01]  /*0a30*/  PRMT R166, RZ, 0x5410, R132 ;  /* 0x00005410ffa67816 */ /* 0x008fe20000000084 */
[C---:B-----5:R-:W-:Y:S01]  /*0a40*/  FMUL.FTZ R167, R162.reuse, R167 ;  /* 0x000000a7a2a77220 */ /* 0x060fe20000410000 */
[--C-:B------:R-:W-:Y:S01]  /*0a50*/  PRMT R168, RZ, 0x5410, R130.reuse ;  /* 0x00005410ffa87816 */ /* 0x100fe20000000082 */
[----:B------:R-:W-:Y:S01]  /*0a60*/  FMUL.FTZ R164, R162, R129 ;  /* 0x00000081a2a47220 */ /* 0x000fe20000410000 */
[----:B------:R-:W-:Y:S01]  /*0a70*/  PRMT R130, RZ, 0x7610, R130 ;  /* 0x00007610ff827816 */ /* 0x000fe20000000082 */
[----:B------:R-:W-:Y:S01]  /*0a80*/  FADD.FTZ R84, R84, R166 ;  /* 0x000000a654547221 */ /* 0x000fe20000010000 */
[----:B------:R-:W-:Y:S01]  /*0a90*/  PRMT R132, RZ, 0x7610, R132 ;  /* 0x00007610ff847816 */ /* 0x000fe20000000084 */
[----:B------:R-:W-:-:S02]  /*0aa0*/  FFMA.FTZ R108, R167, R166, R108 ;  /* 0x000000a6a76c7223 */ /* 0x000fc4000001006c */
[C---:B------:R-:W-:Y:S02]  /*0ab0*/  FADD.FTZ R171, -R139.reuse, R140 ;  /* 0x0000008c8bab7221 */ /* 0x040fe40000010100 */
[----:B------:R-:W-:Y:S02]  /*0ac0*/  FADD.FTZ R129, -R139, R142 ;  /* 0x0000008e8b817221 */ /* 0x000fe40000010100 */
[----:B------:R-:W-:Y:S01]  /*0ad0*/  FMUL.FTZ R166, R147, R166 ;  /* 0x000000a693a67220 */ /* 0x000fe20000410000 */
[--C-:B------:R-:W-:Y:S01]  /*0ae0*/  PRMT R176, RZ, 0x5410, R131.reuse ;  /* 0x00005410ffb07816 */ /* 0x100fe20000000083 */
[----:B------:R-:W-:Y:S01]  /*0af0*/  FADD.FTZ R173, -R139, R168 ;  /* 0x000000a88bad7221 */ /* 0x000fe20000010100 */
[----:B------:R-:W-:Y:S01]  /*0b00*/  PRMT R178, RZ, 0x7610, R131 ;  /* 0x00007610ffb27816 */ /* 0x000fe20000000083 */
[C---:B------:R-:W-:Y:S01]  /*0b10*/  FMUL.FTZ R171, R162.reuse, R171 ;  /* 0x000000aba2ab7220 */ /* 0x040fe20000410000 */
[----:B------:R-:W-:Y:S01]  /*0b20*/  PRMT R170, RZ, 0x5410, R133 ;  /* 0x00005410ffaa7816 */ /* 0x000fe20000000085 */
[----:B------:R-:W-:-:S02]  /*0b30*/  FMUL.FTZ R168, R162, R129 ;  /* 0x00000081a2a87220 */ /* 0x000fc40000410000 */
[----:B------:R-:W-:Y:S02]  /*0b40*/  FADD.FTZ R131, -R139, R130 ;  /* 0x000000828b837221 */ /* 0x000fe40000010100 */
[----:B------:R-:W-:Y:S02]  /*0b50*/  FMUL.FTZ R169, R146, R132 ;  /* 0x0000008492a97220 */ /* 0x000fe40000410000 */
[----:B------:R-:W-:Y:S02]  /*0b60*/  FADD.FTZ R128, RZ, R166 ;  /* 0x000000a6ff807221 */ /* 0x000fe40000010000 */
[----:B------:R-:W-:Y:S01]  /*0b70*/  FFMA.FTZ R129, R167, R166, RZ ;  /* 0x000000a6a7817223 */ /* 0x000fe200000100ff */
[----:B------:R-:W-:Y:S01]  /*0b80*/  PRMT R133, RZ, 0x7610, R133 ;  /* 0x00007610ff857816 */ /* 0x000fe20000000085 */
[----:B------:R-:W-:Y:S02]  /*0b90*/  FADD.FTZ R86, R86, R170 ;  /* 0x000000aa56567221 */ /* 0x000fe40000010000 */
[----:B------:R-:W-:-:S02]  /*0ba0*/  FFMA.FTZ R110, R171, R170, R110 ;  /* 0x000000aaab6e7223 */ /* 0x000fc4000001006e */
[----:B------:R-:W-:Y:S02]  /*0bb0*/  FMUL.FTZ R174, R162, R131 ;  /* 0x00000083a2ae7220 */ /* 0x000fe40000410000 */
[----:B------:R-:W-:Y:S02]  /*0bc0*/  FMUL.FTZ R170, R145, R170 ;  /* 0x000000aa91aa7220 */ /* 0x000fe40000410000 */
[----:B------:R-:W-:Y:S02]  /*0bd0*/  FADD.FTZ R131, R128, R169 ;  /* 0x000000a980837221 */ /* 0x000fe40000010000 */
[----:B------:R-:W-:Y:S01]  /*0be0*/  FFMA.FTZ R129, R164, R169, R129 ;  /* 0x000000a9a4817223 */ /* 0x000fe20000010081 */
[----:B------:R-:W-:Y:S01]  /*0bf0*/  PRMT R172, RZ, 0x5410, R134 ;  /* 0x00005410ffac7816 */ /* 0x000fe20000000086 */
        /* <DEDUP_REMOVED lines=9> */
[----:B------:R-:W-:Y:S01]  /*0c90*/  FFMA.FTZ R129, R168, R175, R129 ;  /* 0x000000afa8817223 */ /* 0x000fe20000010081 */
[----:B------:R-:W-:Y:S01]  /*0ca0*/  PRMT R136, RZ, 0x5410, R135 ;  /* 0x00005410ff887816 */ /* 0x000fe20000000087 */
[----:B------:R-:W-:Y:S02]  /*0cb0*/  FADD.FTZ R179, -R139, R176 ;  /* 0x000000b08bb37221 */ /* 0x000fe40000010100 */
[----:B------:R-:W-:Y:S02]  /*0cc0*/  FMUL.FTZ R177, R38, R134 ;  /* 0x0000008626b17220 */ /* 0x000fe40000410000 */
[----:B------:R-:W-:Y:S02]  /*0cd0*/  FADD.FTZ R128, R131, R172 ;  /* 0x000000ac83807221 */ /* 0x000fe40000010000 */
[----:B------:R-:W-:Y:S01]  /*0ce0*/  FFMA.FTZ R129, R173, R172, R129 ;  /* 0x000000acad817223 */ /* 0x000fe20000010081 */
[----:B------:R-:W-:Y:S01]  /*0cf0*/  PRMT R135, RZ, 0x7610, R135 ;  /* 0x00007610ff877816 */ /* 0x000fe20000000087 */
        /* <DEDUP_REMOVED lines=10> */
[----:B------:R-:W-:Y:S01]  /*0da0*/  FFMA.FTZ R129, R179, R176, R129 ;  /* 0x000000b0b3817223 */ /* 0x000fe20000010081 */
[----:B------:R-:W-:Y:S01]  /*0db0*/  IADD3 R140, R161, 0x100, RZ ;  /* 0x00000100a18c7810 */ /* 0x000fe20007ffe0ff */
        /* <DEDUP_REMOVED lines=10> */
.L_x_678:
[----:B0-----:R-:W-:Y:S05]  /*0e60*/  BSYNC B0 ;  /* 0x0000000000007941 */ /* 0x001fea0003800000 */
.L_x_677:
[----:B------:R-:W-:Y:S01]  /*0e70*/  BSSY B0, `(.L_x_679) ;  /* 0x0000059000007945 */ /* 0x000fe20003800000 */
[----:B------:R-:W-:Y:S05]  /*0e80*/  @!P2 BRA `(.L_x_680) ;  /* 0x000005700000a947 */ /* 0x000fea0003800000 */
[C---:B------:R-:W-:Y:S02]  /*0e90*/  LEA R128, P5, R140.reuse, c[0x0][0x188], 0x4 ;  /* 0x000062008c807a11 */ /* 0x040fe400078a20ff */
[----:B------:R-:W-:Y:S02]  /*0ea0*/  MOV R133, 0x10 ;  /* 0x0000001000857802 */ /* 0x000fe40000000f00 */
[----:B------:R-:W-:-:S03]  /*0eb0*/  LEA.HI.X R129, R140, c[0x0][0x18c], RZ, 0x4, P5 ;  /* 0x000063008c817a11 */ /* 0x000fc600028f24ff */
[----:B------:R-:W-:-:S03]  /*0ec0*/  IMAD.WIDE.U32 R132, R140, R133, c[0x0][0x208] ;  /* 0x000082008c847625 */ /* 0x000fc600078e0085 */
[----:B------:R-:W2:Y:S04]  /*0ed0*/  LDG.E.128 R128, [R128.64] ;  /* 0x0000000480807981 */ /* 0x000ea8000c1e1d00 */
        /* <DEDUP_REMOVED lines=9> */
[----:B------:R-:W-:Y:S02]  /*0f70*/  IADD3 R140, R140, 0x100, RZ ;  /* 0x000001008c8c7810 */ /* 0x000fe40007ffe0ff */
[--C-:B--2---:R-:W-:Y:S02]  /*0f80*/  PRMT R136, RZ, 0x5410, R128.reuse ;  /* 0x00005410ff887816 */ /* 0x104fe40000000080 */
[----:B------:R-:W-:Y:S02]  /*0f90*/  PRMT R128, RZ, 0x7610, R128 ;  /* 0x00007610ff807816 */ /* 0x000fe40000000080 */
[--C-:B------:R-:W-:Y:S01]  /*0fa0*/  PRMT R186, RZ, 0x5410, R129.reuse ;  /* 0x00005410ffba7816 */ /* 0x100fe20000000081 */
[C---:B------:R-:W-:Y:S01]  /*0fb0*/  FADD.FTZ R165, -R139.reuse, R136 ;  /* 0x000000888ba57221 */ /* 0x040fe20000010100 */
[----:B------:R-:W-:Y:S01]  /*0fc0*/  PRMT R190, RZ, 0x7610, R129 ;  /* 0x00007610ffbe7816 */ /* 0x000fe20000000081 */
[C---:B------:R-:W-:Y:S01]  /*0fd0*/  FADD.FTZ R129, -R139.reuse, R128 ;  /* 0x000000808b817221 */ /* 0x040fe20000010100 */
[----:B---3--:R-:W-:Y:S01]  /*0fe0*/  PRMT R184, RZ, 0x5410, R132 ;  /* 0x00005410ffb87816 */ /* 0x008fe20000000084 */
[C---:B-----5:R-:W-:Y:S01]  /*0ff0*/  FMUL.FTZ R165, R162.reuse, R165 ;  /* 0x000000a5a2a57220 */ /* 0x060fe20000410000 */
[----:B------:R-:W-:Y:S01]  /*1000*/  PRMT R194, RZ, 0x7610, R130 ;  /* 0x00007610ffc27816 */ /* 0x000fe20000000082 */
[----:B------:R-:W-:Y:S01]  /*1010*/  FMUL.FTZ R182, R162, R129 ;  /* 0x00000081a2b67220 */ /* 0x000fe20000410000 */
[----:B------:R-:W-:Y:S01]  /*1020*/  PRMT R132, RZ, 0x7610, R132 ;  /* 0x00007610ff847816 */ /* 0x000fe20000000084 */
[----:B------:R-:W-:-:S02]  /*1030*/  FADD.FTZ R129, -R139, R190 ;  /* 0x000000be8b817221 */ /* 0x000fc40000010100 */
[----:B------:R-:W-:Y:S02]  /*1040*/  FADD.FTZ R76, R76, R184 ;  /* 0x000000b84c4c7221 */ /* 0x000fe40000010000 */
[-C--:B------:R-:W-:Y:S02]  /*1050*/  FFMA.FTZ R100, R165, R184.reuse, R100 ;  /* 0x000000b8a5647223 */ /* 0x080fe40000010064 */
[----:B------:R-:W-:Y:S02]  /*1060*/  FADD.FTZ R183, -R139, R186 ;  /* 0x000000ba8bb77221 */ /* 0x000fe40000010100 */
[----:B------:R-:W-:Y:S01]  /*1070*/  FMUL.FTZ R184, R35, R184 ;  /* 0x000000b823b87220 */ /* 0x000fe20000410000 */
[----:B------:R-:W-:Y:S01]  /*1080*/  PRMT R188, RZ, 0x5410, R133 ;  /* 0x00005410ffbc7816 */ /* 0x000fe20000000085 */
[C---:B------:R-:W-:Y:S02]  /*1090*/  FMUL.FTZ R186, R162.reuse, R129 ;  /* 0x00000081a2ba7220 */ /* 0x040fe40000410000 */
[----:B------:R-:W-:-:S02]  /*10a0*/  FMUL.FTZ R183, R162, R183 ;  /* 0x000000b7a2b77220 */ /* 0x000fc40000410000 */
[----:B------:R-:W-:Y:S02]  /*10b0*/  FADD.FTZ R129, -R139, R194 ;  /* 0x000000c28b817221 */ /* 0x000fe40000010100 */
[----:B------:R-:W-:Y:S02]  /*10c0*/  FMUL.FTZ R181, R34, R132 ;  /* 0x0000008422b57220 */ /* 0x000fe40000410000 */
[----:B------:R-:W-:Y:S02]  /*10d0*/  FADD.FTZ R128, R141, R184 ;  /* 0x000000b88d807221 */ /* 0x000fe40000010000 */
[----:B------:R-:W-:Y:S01]  /*10e0*/  FFMA.FTZ R142, R165, R184, R142 ;  /* 0x000000b8a58e7223 */ /* 0x000fe2000001008e */
[----:B------:R-:W-:Y:S01]  /*10f0*/  PRMT R192, RZ, 0x5410, R130 ;  /* 0x00005410ffc07816 */ /* 0x000fe20000000082 */
[----:B------:R-:W-:Y:S01]  /*1100*/  FADD.FTZ R78, R78, R188 ;  /* 0x000000bc4e4e7221 */ /* 0x000fe20000010000 */
[----:B------:R-:W-:Y:S01]  /*1110*/  PRMT R133, RZ, 0x7610, R133 ;  /* 0x00007610ff857816 */ /* 0x000fe20000000085 */
[----:B------:R-:W-:-:S02]  /*1120*/  FFMA.FTZ R102, R183, R188, R102 ;  /* 0x000000bcb7667223 */ /* 0x000fc40000010066 */
[----:B------:R-:W-:Y:S02]  /*1130*/  FMUL.FTZ R194, R162, R129 ;  /* 0x00000081a2c27220 */ /* 0x000fe40000410000 */
[----:B------:R-:W-:Y:S02]  /*1140*/  FMUL.FTZ R188, R33, R188 ;  /* 0x000000bc21bc7220 */ /* 0x000fe40000410000 */
[----:B------:R-:W-:Y:S02]  /*1150*/  FADD.FTZ R129, R128, R181 ;  /* 0x000000b580817221 */ /* 0x000fe40000010000 */
[----:B------:R-:W-:Y:S01]  /*1160*/  FFMA.FTZ R142, R182, R181, R142 ;  /* 0x000000b5b68e7223 */ /* 0x000fe2000001008e */
[----:B------:R-:W-:Y:S01]  /*1170*/  PRMT R196, RZ, 0x5410, R131 ;  /* 0x00005410ffc47816 */ /* 0x000fe20000000083 */
[----:B------:R-:W-:Y:S01]  /*1180*/  FADD.FTZ R185, -R139, R192 ;  /* 0x000000c08bb97221 */ /* 0x000fe20000010100 */
[----:B------:R-:W-:Y:S01]  /*1190*/  PRMT R130, RZ, 0x5410, R134 ;  /* 0x00005410ff827816 */ /* 0x000fe20000000086 */
[----:B------:R-:W-:-:S02]  /*11a0*/  FMUL.FTZ R187, R32, R133 ;  /* 0x0000008520bb7220 */ /* 0x000fc40000410000 */
[----:B------:R-:W-:Y:S02]  /*11b0*/  FADD.FTZ R128, R129, R188 ;  /* 0x000000bc81807221 */ /* 0x000fe40000010000 */
[----:B------:R-:W-:Y:S01]  /*11c0*/  FFMA.FTZ R142, R183, R188, R142 ;  /* 0x000000bcb78e7223 */ /* 0x000fe2000001008e */
[----:B------:R-:W-:Y:S01]  /*11d0*/  PRMT R134, RZ, 0x7610, R134 ;  /* 0x00007610ff867816 */ /* 0x000fe20000000086 */
[----:B------:R-:W-:Y:S01]  /*11e0*/  FADD.FTZ R193, -R139, R196 ;  /* 0x000000c48bc17221 */ /* 0x000fe20000010100 */
[----:B------:R-:W-:Y:S01]  /*11f0*/  PRMT R198, RZ, 0x7610, R131 ;  /* 0x00007610ffc67816 */ /* 0x000fe20000000083 */
[----:B------:R-:W-:Y:S02]  /*1200*/  FMUL.FTZ R185, R162, R185 ;  /* 0x000000b9a2b97220 */ /* 0x000fe40000410000 */
[----:B------:R-:W-:Y:S02]  /*1210*/  FMUL.FTZ R192, R31, R130 ;  /* 0x000000821fc07220 */ /* 0x000fe40000410000 */
[----:B------:R-:W-:-:S02]  /*1220*/  FADD.FTZ R129, R128, R187 ;  /* 0x000000bb80817221 */ /* 0x000fc40000010000 */
[----:B------:R-:W-:Y:S01]  /*1230*/  FFMA.FTZ R142, R186, R187, R142 ;  /* 0x000000bbba8e7223 */ /* 0x000fe2000001008e */
[--C-:B------:R-:W-:Y:S01]  /*1240*/  PRMT R131, RZ, 0x5410, R135.reuse ;  /* 0x00005410ff837816 */ /* 0x100fe20000000087 */
[----:B------:R-:W-:Y:S02]  /*1250*/  FMUL.FTZ R193, R162, R193 ;  /* 0x000000c1a2c17220 */ /* 0x000fe40000410000 */
[----:B------:R-:W-:Y:S02]  /*1260*/  FMUL.FTZ R189, R30, R134 ;  /* 0x000000861ebd7220 */ /* 0x000fe40000410000 */
[----:B------:R-:W-:Y:S02]  /*1270*/  FADD.FTZ R128, R129, R192 ;  /* 0x000000c081807221 */ /* 0x000fe40000010000 */
[----:B------:R-:W-:Y:S01]  /*1280*/  FFMA.FTZ R142, R185, R192, R142 ;  /* 0x000000c0b98e7223 */ /* 0x000fe2000001008e */
[----:B------:R-:W-:Y:S01]  /*1290*/  PRMT R135, RZ, 0x7610, R135 ;  /* 0x00007610ff877816 */ /* 0x000fe20000000087 */
[----:B------:R-:W-:-:S02]  /*12a0*/  FADD.FTZ R74, R74, R131 ;  /* 0x000000834a4a7221 */ /* 0x000fc40000010000 */
[-C--:B------:R-:W-:Y:S02]  /*12b0*/  FFMA.FTZ R98, R193, R131.reuse, R98 ;  /* 0x00000083c1627223 */ /* 0x080fe40000010062 */
[----:B------:R-:W-:Y:S02]  /*12c0*/  FMUL.FTZ R196, R29, R131 ;  /* 0x000000831dc47220 */ /* 0x000fe40000410000 */
[----:B------:R-:W-:Y:S02]  /*12d0*/  FADD.FTZ R131, -R139, R198 ;  /* 0x000000c68b837221 */ /* 0x000fe40000010100 */
        /* <DEDUP_REMOVED lines=18> */
.L_x_680:
[----:B------:R-:W-:Y:S05]  /*1400*/  BSYNC B0 ;  /* 0x0000000000007941 */ /* 0x000fea0003800000 */
.L_x_679:
        /* <DEDUP_REMOVED lines=16> */
[----:B--2---:R-:W-:Y:S02]  /*1510*/  PRMT R136, RZ, 0x5410, R128 ;  /* 0x00005410ff887816 */ /* 0x004fe40000000080 */
[----:B------:R-:W-:-:S03]  /*1520*/  PRMT R202, RZ, 0x5410, R131 ;  /* 0x00005410ffca7816 */ /* 0x000fc60000000083 */
[C---:B------:R-:W-:Y:S01]  /*1530*/  FADD.FTZ R163, -R139.reuse, R136 ;  /* 0x000000888ba37221 */ /* 0x040fe20000010100 */
[--C-:B------:R-:W-:Y:S01]  /*1540*/  PRMT R140, RZ, 0x5410, R129.reuse ;  /* 0x00005410ff8c7816 */ /* 0x100fe20000000081 */
[C---:B------:R-:W-:Y:S01]  /*1550*/  FADD.FTZ R207, -R139.reuse, R202 ;  /* 0x000000ca8bcf7221 */ /* 0x040fe20000010100 */
[----:B---3--:R-:W-:Y:S01]  /*1560*/  PRMT R202, RZ, 0x5410, R132 ;  /* 0x00005410ffca7816 */ /* 0x008fe20000000084 */
[----:B-----5:R-:W-:Y:S01]  /*1570*/  FMUL.FTZ R163, R162, R163 ;  /* 0x000000a3a2a37220 */ /* 0x020fe20000410000 */
[----:B------:R-:W-:Y:S01]  /*1580*/  PRMT R128, RZ, 0x7610, R128 ;  /* 0x00007610ff807816 */ /* 0x000fe20000000080 */
[----:B------:R-:W-:Y:S01]  /*1590*/  FADD.FTZ R197, -R139, R140 ;  /* 0x0000008c8bc57221 */ /* 0x000fe20000010100 */
[----:B------:R-:W-:Y:S01]  /*15a0*/  PRMT R200, RZ, 0x5410, R130 ;  /* 0x00005410ffc87816 */ /* 0x000fe20000000082 */
[----:B------:R-:W-:Y:S01]  /*15b0*/  FADD.FTZ R68, R68, R202 ;  /* 0x000000ca44447221 */ /* 0x000fe20000010000 */
[----:B------:R-:W-:Y:S01]  /*15c0*/  PRMT R190, RZ, 0x7610, R129 ;  /* 0x00007610ffbe7816 */ /* 0x000fe20000000081 */
[----:B------:R-:W-:Y:S01]  /*15d0*/  FFMA.FTZ R92, R163, R202, R92 ;  /* 0x000000caa35c7223 */ /* 0x000fe2000001005c */
[----:B------:R-:W-:Y:S01]  /*15e0*/  PRMT R132, RZ, 0x7610, R132 ;  /* 0x00007610ff847816 */ /* 0x000fe20000000084 */
[----:B------:R-:W-:-:S02]  /*15f0*/  FADD.FTZ R129, -R139, R128 ;  /* 0x000000808b817221 */ /* 0x000fc40000010100 */
[----:B------:R-:W-:Y:S01]  /*1600*/  FMUL.FTZ R202, R27, R202 ;  /* 0x000000ca1bca7220 */ /* 0x000fe20000410000 */
[----:B------:R-:W-:Y:S01]  /*1610*/  PRMT R206, RZ, 0x5410, R133 ;  /* 0x00005410ffce7816 */ /* 0x000fe20000000085 */
[----:B------:R-:W-:Y:S02]  /*1620*/  FADD.FTZ R203, -R139, R200 ;  /* 0x000000c88bcb7221 */ /* 0x000fe40000010100 */
[C---:B------:R-:W-:Y:S01]  /*1630*/  FMUL.FTZ R197, R162.reuse, R197 ;  /* 0x000000c5a2c57220 */ /* 0x040fe20000410000 */
[----:B------:R-:W-:Y:S01]  /*1640*/  PRMT R130, RZ, 0x7610, R130 ;  /* 0x00007610ff827816 */ /* 0x000fe20000000082 */
[----:B------:R-:W-:Y:S02]  /*1650*/  FMUL.FTZ R200, R162, R129 ;  /* 0x00000081a2c87220 */ /* 0x000fe40000410000 */
[----:B------:R-:W-:Y:S02]  /*1660*/  FMUL.FTZ R199, R26, R132 ;  /* 0x000000841ac77220 */ /* 0x000fe40000410000 */
[----:B------:R-:W-:-:S02]  /*1670*/  FADD.FTZ R128, R141, R202 ;  /* 0x000000ca8d807221 */ /* 0x000fc40000010000 */
[----:B------:R-:W-:Y:S01]  /*1680*/  FFMA.FTZ R142, R163, R202, R142 ;  /* 0x000000caa38e7223 */ /* 0x000fe2000001008e */
[----:B------:R-:W-:Y:S01]  /*1690*/  PRMT R204, RZ, 0x7610, R131 ;  /* 0x00007610ffcc7816 */ /* 0x000fe20000000083 */
[----:B------:R-:W-:Y:S01]  /*16a0*/  FADD.FTZ R70, R70, R206 ;  /* 0x000000ce46467221 */ /* 0x000fe20000010000 */
[----:B------:R-:W-:Y:S01]  /*16b0*/  PRMT R133, RZ, 0x7610, R133 ;  /* 0x00007610ff857816 */ /* 0x000fe20000000085 */
[-C--:B------:R-:W-:Y:S02]  /*16c0*/  FFMA.FTZ R94, R197, R206.reuse, R94 ;  /* 0x000000cec55e7223 */ /* 0x080fe4000001005e */
[----:B------:R-:W-:Y:S02]  /*16d0*/  FADD.FTZ R131, -R139, R190 ;  /* 0x000000be8b837221 */ /* 0x000fe40000010100 */
[----:B------:R-:W-:Y:S02]  /*16e0*/  FMUL.FTZ R206, R25, R206 ;  /* 0x000000ce19ce7220 */ /* 0x000fe40000410000 */
[----:B------:R-:W-:-:S02]  /*16f0*/  FADD.FTZ R129, R128, R199 ;  /* 0x000000c780817221 */ /* 0x000fc40000010000 */
[----:B------:R-:W-:Y:S01]  /*1700*/  FFMA.FTZ R142, R200, R199, R142 ;  /* 0x000000c7c88e7223 */ /* 0x000fe2000001008e */
[----:B------:R-:W-:Y:S01]  /*1710*/  PRMT R208, RZ, 0x5410, R134 ;  /* 0x00005410ffd07816 */ /* 0x000fe20000000086 */
[C---:B------:R-:W-:Y:S02]  /*1720*/  FADD.FTZ R137, -R139.reuse, R130 ;  /* 0x000000828b897221 */ /* 0x040fe40000010100 */
[----:B------:R-:W-:Y:S02]  /*1730*/  FADD.FTZ R139, -R139, R204 ;  /* 0x000000cc8b8b7221 */ /* 0x000fe40000010100 */
[C---:B------:R-:W-:Y:S02]  /*1740*/  FMUL.FTZ R203, R162.reuse, R203 ;  /* 0x000000cba2cb7220 */ /* 0x040fe40000410000 */
        /* <DEDUP_REMOVED lines=10> */
[--C-:B------:R-:W-:Y:S01]  /*17f0*/  PRMT R212, RZ, 0x5410, R135.reuse ;  /* 0x00005410ffd47816 */ /* 0x100fe20000000087 */
[C---:B------:R-:W-:Y:S02]  /*1800*/  FMUL.FTZ R207, R162.reuse, R207 ;  /* 0x000000cfa2cf7220 */ /* 0x040fe40000410000 */
        /* <DEDUP_REMOVED lines=24> */
.L_x_682:
[----:B------:R-:W-:Y:S05]  /*1990*/  BSYNC B0 ;  /* 0x0000000000007941 */ /* 0x000fea0003800000 */
.L_x_681:
[----:B------:R-:W-:Y:S02]  /*19a0*/  LOP3.LUT P6, RZ, R151, 0xff, RZ, 0xc0, !PT ;  /* 0x000000ff97ff7812 */ /* 0x000fe400078cc0ff */
[----:B------:R-:W-:-:S02]  /*19b0*/  SHF.R.U32.HI R130, RZ, 0x5, R148 ;  /* 0x00000005ff827819 */ /* 0x000fc40000011694 */
[----:B------:R-:W-:Y:S02]  /*19c0*/  MOV R211, 0x3f800000 ;  /* 0x3f80000000d37802 */ /* 0x000fe40000000f00 */
[----:B------:R-:W-:Y:S02]  /*19d0*/  LOP3.LUT R213, R130, 0x7fffff8, RZ, 0xc0, !PT ;  /* 0x07fffff882d57812 */ /* 0x000fe400078ec0ff */
[----:B------:R-:W-:Y:S02]  /*19e0*/  LOP3.LUT P5, RZ, R148, 0x1f, RZ, 0xc0, !PT ;  /* 0x0000001f94ff7812 */ /* 0x000fe400078ac0ff */
[----:B-----5:R-:W-:-:S03]  /*19f0*/  @P0 PRMT R211, RZ, 0x5410, R138 ;  /* 0x00005410ffd30816 */ /* 0x020fc6000000008a */
[----:B------:R-:W-:Y:S01]  /*1a00*/  @!P6 IADD3 R213, R213, 0x8, RZ ;  /* 0x00000008d5d5e810 */ /* 0x000fe20007ffe0ff */
[----:B------:R-:W-:Y:S05]  /*1a10*/  BRA.DIV ~URZ, `(.L_x_683) ;  /* 0x000021c27f007947 */ /* 0x000fea000b800000 */
[----:B------:R0:W1:Y:S02]  /*1a20*/  SHFL.DOWN PT, R132, R141, 0x10, 0x1f ;  /* 0x0a001f008d847f89 */ /* 0x00006400000e0000 */
.L_x_696:
        /* <DEDUP_REMOVED lines=18> */
.L_x_697:
[----:B------:R-:W-:Y:S01]  /*1b50*/  @!P5 LOP3.LUT R130, R130, 0x7, RZ, 0xc0, !PT ;  /* 0x000000078282d812 */ /* 0x000fe200078ec0ff */
[----:B--2---:R-:W-:Y:S01]  /*1b60*/  FADD.FTZ R190, R135, R134 ;  /* 0x0000008687be7221 */ /* 0x004fe20000010000 */
[----:B------:R-:W-:Y:S01]  /*1b70*/  WARPSYNC 0xffffffff ;  /* 0xffffffff00007948 */ /* 0x000fe20003800000 */
[----:B-1----:R-:W-:Y:S01]  /*1b80*/  FADD.FTZ R191, R191, R136 ;  /* 0x00000088bfbf7221 */ /* 0x002fe20000010000 */
[----:B------:R-:W-:Y:S01]  /*1b90*/  @!P5 IADD3 R215, R213, R130, RZ ;  /* 0x00000082d5d7d210 */ /* 0x000fe20007ffe0ff */
[----:B------:R-:W-:Y:S04]  /*1ba0*/  BSSY B0, `(.L_x_685) ;  /* 0x00000ab000007945 */ /* 0x000fe80003800000 */
        /* <DEDUP_REMOVED lines=25> */
[----:B------:R-:W-:-:S10]  /*1d40*/  HFMA2.MMA R138, -RZ, RZ, 0, 9.5367431640625e-07 ;  /* 0x00000010ff8a7435 */ /* 0x000fd400000001ff */
[----:B------:R-:W-:-:S06]  /*1d50*/  IMAD.WIDE.U32 R128, R161, R138, c[0x0][0x170] ;  /* 0x00005c00a1807625 */ /* 0x000fcc00078e008a */
[----:B------:R-:W2:Y:S01]  /*1d60*/  LDG.E.128 R128, [R128.64] ;  /* 0x0000000480807981 */ /* 0x000ea2000c1e1d00 */
[----:B------:R-:W-:Y:S01]  /*1d70*/  ISETP.NE.U32.AND P0, PT, RZ, c[0x0][0x218], PT ;  /* 0x00008600ff007a0c */ /* 0x000fe20003f05070 */
[----:B------:R-:W-:Y:S01]  /*1d80*/  HFMA2.MMA R224, -RZ, RZ, 0, 0 ;  /* 0x00000000ffe07435 */ /* 0x000fe200000001ff */
[----:B------:R-:W-:Y:S02]  /*1d90*/  FSEL R190, R136, RZ, !P4 ;  /* 0x000000ff88be7208 */ /* 0x000fe40006000000 */
[----:B------:R-:W-:Y:S02]  /*1da0*/  ISETP.NE.AND.EX P0, PT, RZ, c[0x0][0x21c], PT, P0 ;  /* 0x00008700ff007a0c */ /* 0x000fe40003f05300 */
[----:B------:R-:W-:Y:S01]  /*1db0*/  MOV R132, R216 ;  /* 0x000000d800847202 */ /* 0x000fe20000000f00 */
[-CC-:B------:R-:W-:Y:S01]  /*1dc0*/  FFMA.FTZ R133, R167, R137.reuse, R190.reuse ;  /* 0x00000089a7857223 */ /* 0x180fe200000100be */
[----:B------:R-:W-:Y:S01]  /*1dd0*/  ISETP.NE.U32.AND P5, PT, RZ, c[0x0][0x258], PT ;  /* 0x00009600ff007a0c */ /* 0x000fe20003fa5070 */
[----:B------:R-:W-:Y:S01]  /*1de0*/  FFMA.FTZ R134, R164, R137, R190 ;  /* 0x00000089a4867223 */ /* 0x000fe200000100be */
[----:B------:R-:W-:Y:S01]  /*1df0*/  LOP3.LUT P6, RZ, R132, 0xff, RZ, 0xc0, !PT ;  /* 0x000000ff84ff7812 */ /* 0x000fe200078cc0ff */
[----:B------:R-:W-:Y:S01]  /*1e00*/  FADD.FTZ R133, R166, -R133 ;  /* 0x80000085a6857221 */ /* 0x000fe20000010000 */
[----:B------:R-:W-:Y:S01]  /*1e10*/  ISETP.NE.AND.EX P5, PT, RZ, c[0x0][0x25c], PT, P5 ;  /* 0x00009700ff007a0c */ /* 0x000fe20003fa5350 */
[----:B------:R-:W-:Y:S01]  /*1e20*/  FADD.FTZ R135, R169, -R134 ;  /* 0x80000086a9877221 */ /* 0x000fe20000010000 */
[----:B------:R-:W-:Y:S01]  /*1e30*/  MOV R143, RZ ;  /* 0x000000ff008f7202 */ /* 0x000fe20000000f00 */
[C---:B------:R-:W-:Y:S01]  /*1e40*/  FMUL.FTZ R132, R162.reuse, R133 ;  /* 0x00000085a2847220 */ /* 0x040fe20000410000 */
[----:B------:R-:W-:Y:S01]  /*1e50*/  MOV R218, RZ ;  /* 0x000000ff00da7202 */ /* 0x000fe20000000f00 */
[----:B------:R-:W-:Y:S01]  /*1e60*/  FFMA.FTZ R139, R171, R137, R190 ;  /* 0x00000089ab8b7223 */ /* 0x000fe200000100be */
[----:B------:R-:W-:Y:S01]  /*1e70*/  @P0 PRMT R133, RZ, 0x5410, R112 ;  /* 0x00005410ff850816 */ /* 0x000fe20000000070 */
[----:B------:R-:W-:-:S02]  /*1e80*/  FMUL.FTZ R142, R162, R135 ;  /* 0x00000087a28e7220 */ /* 0x000fc40000410000 */
[----:B------:R-:W-:Y:S02]  /*1e90*/  FFMA.FTZ R140, R168, R137, R190 ;  /* 0x00000089a88c7223 */ /* 0x000fe400000100be */
[----:B------:R-:W-:Y:S01]  /*1ea0*/  @P0 FADD.FTZ R132, R132, R133 ;  /* 0x0000008584840221 */ /* 0x000fe20000010000 */
[----:B------:R-:W-:Y:S01]  /*1eb0*/  @P0 PRMT R133, RZ, 0x7610, R112 ;  /* 0x00007610ff850816 */ /* 0x000fe20000000070 */
[----:B------:R-:W-:Y:S02]  /*1ec0*/  FADD.FTZ R139, R170, -R139 ;  /* 0x8000008baa8b7221 */ /* 0x000fe40000010000 */
[----:B------:R-:W-:Y:S02]  /*1ed0*/  FADD.FTZ R135, R175, -R140 ;  /* 0x8000008caf877221 */ /* 0x000fe40000010000 */
[----:B------:R-:W-:Y:S01]  /*1ee0*/  @P0 FADD.FTZ R142, R142, R133 ;  /* 0x000000858e8e0221 */ /* 0x000fe20000010000 */
[----:B------:R-:W-:Y:S01]  /*1ef0*/  @P0 PRMT R133, RZ, 0x5410, R113 ;  /* 0x00005410ff850816 */ /* 0x000fe20000000071 */
[----:B------:R-:W-:-:S02]  /*1f00*/  FMUL.FTZ R220, R162, R139 ;  /* 0x0000008ba2dc7220 */ /* 0x000fc40000410000 */
[----:B------:R-:W-:Y:S02]  /*1f10*/  FMUL.FTZ R222, R162, R135 ;  /* 0x00000087a2de7220 */ /* 0x000fe40000410000 */
[----:B------:R-:W-:Y:S01]  /*1f20*/  @P0 FADD.FTZ R220, R220, R133 ;  /* 0x00000085dcdc0221 */ /* 0x000fe20000010000 */
[----:B------:R-:W-:Y:S01]  /*1f30*/  @P0 PRMT R133, RZ, 0x7610, R113 ;  /* 0x00007610ff850816 */ /* 0x000fe20000000071 */
[-CC-:B------:R-:W-:Y:S02]  /*1f40*/  FFMA.FTZ R135, R173, R137.reuse, R190.reuse ;  /* 0x00000089ad877223 */ /* 0x180fe400000100be */
[----:B------:R-:W-:Y:S02]  /*1f50*/  FFMA.FTZ R134, R174, R137, R190 ;  /* 0x00000089ae867223 */ /* 0x000fe400000100be */
[----:B------:R-:W-:Y:S02]  /*1f60*/  FADD.FTZ R135, R172, -R135 ;  /* 0x80000087ac877221 */ /* 0x000fe40000010000 */
[----:B------:R-:W-:Y:S01]  /*1f70*/  @P0 FADD.FTZ R222, R222, R133 ;  /* 0x00000085dede0221 */ /* 0x000fe20000010000 */
[----:B------:R-:W-:Y:S01]  /*1f80*/  @P0 PRMT R133, RZ, 0x5410, R114 ;  /* 0x00005410ff850816 */ /* 0x000fe20000000072 */
[----:B------:R-:W-:-:S02]  /*1f90*/  FMUL.FTZ R226, R162, R135 ;  /* 0x00000087a2e27220 */ /* 0x000fc40000410000 */
[----:B------:R-:W-:Y:S01]  /*1fa0*/  FADD.FTZ R135, R177, -R134 ;  /* 0x80000086b1877221 */ /* 0x000fe20000010000 */
[----:B------:R-:W-:Y:S01]  /*1fb0*/  @P5 F2FP.BF16.PACK_AB R191, RZ, R222 ;  /* 0x000000deffbf523e */ /* 0x000fe200000010ff */
[----:B------:R-:W-:Y:S02]  /*1fc0*/  FFMA.FTZ R139, R179, R137, R190 ;  /* 0x00000089b38b7223 */ /* 0x000fe400000100be */
[----:B------:R-:W-:Y:S01]  /*1fd0*/  @P0 FADD.FTZ R226, R226, R133 ;  /* 0x00000085e2e20221 */ /* 0x000fe20000010000 */
[----:B------:R-:W-:Y:S01]  /*1fe0*/  @P0 PRMT R133, RZ, 0x7610, R114 ;  /* 0x00007610ff850816 */ /* 0x000fe20000000072 */
[----:B------:R-:W-:Y:S01]  /*1ff0*/  FMUL.FTZ R134, R162, R135 ;  /* 0x00000087a2867220 */ /* 0x000fe20000410000 */
[----:B------:R-:W-:Y:S01]  /*2000*/  @P5 F2FP.BF16.PACK_AB R135, RZ, R220 ;  /* 0x000000dcff87523e */ /* 0x000fe200000010ff */
[----:B------:R-:W-:Y:S02]  /*2010*/  FADD.FTZ R139, R176, -R139 ;  /* 0x8000008bb08b7221 */ /* 0x000fe40000010000 */
[----:B------:R-:W-:Y:S01]  /*2020*/  FFMA.FTZ R141, R180, R137, R190 ;  /* 0x00000089b48d7223 */ /* 0x000fe200000100be */
[----:B------:R-:W-:Y:S01]  /*2030*/  @P5 PRMT R125, R135, 0x7610, R125 ;  /* 0x00007610877d5816 */ /* 0x000fe2000000007d */
[----:B------:R-:W-:Y:S01]  /*2040*/  @P0 FADD.FTZ R134, R134, R133 ;  /* 0x0000008586860221 */ /* 0x000fe20000010000 */
[----:B------:R-:W-:Y:S01]  /*2050*/  @P0 PRMT R133, RZ, 0x5410, R115 ;  /* 0x00005410ff850816 */ /* 0x000fe20000000073 */
[----:B------:R-:W-:Y:S01]  /*2060*/  FMUL.FTZ R190, R162, R139 ;  /* 0x0000008ba2be7220 */ /* 0x000fe20000410000 */
[----:B------:R-:W-:Y:S01]  /*2070*/  HFMA2.MMA R139, -RZ, RZ, 0, 0 ;  /* 0x00000000ff8b7435 */ /* 0x000fe200000001ff */
[----:B------:R-:W-:Y:S01]  /*2080*/  FADD.FTZ R141, R178, -R141 ;  /* 0x8000008db28d7221 */ /* 0x000fe20000010000 */
[----:B------:R-:W-:Y:S01]  /*2090*/  @P5 F2FP.BF16.PACK_AB R213, RZ, R134 ;  /* 0x00000086ffd5523e */ /* 0x000fe200000010ff */
[----:B------:R-:W-:Y:S01]  /*20a0*/  @P0 FADD.FTZ R190, R190, R133 ;  /* 0x00000085bebe0221 */ /* 0x000fe20000010000 */
[----:B------:R-:W-:Y:S01]  /*20b0*/  @P0 PRMT R133, RZ, 0x7610, R115 ;  /* 0x00007610ff850816 */ /* 0x000fe20000000073 */
[----:B------:R-:W-:Y:S01]  /*20c0*/  FMUL.FTZ R228, R162, R141 ;  /* 0x0000008da2e47220 */ /* 0x000fe20000410000 */
[----:B------:R-:W-:Y:S01]  /*20d0*/  @P5 F2FP.BF16.PACK_AB R141, RZ, R226 ;  /* 0x000000e2ff8d523e */ /* 0x000fe200000010ff */
[-C--:B------:R-:W-:Y:S01]  /*20e0*/  FMUL.FTZ R220, R220, R211.reuse ;  /* 0x000000d3dcdc7220 */ /* 0x080fe20000410000 */
[----:B------:R-:W-:Y:S01]  /*20f0*/  @P5 F2FP.BF16.PACK_AB R215, RZ, R190 ;  /* 0x000000beffd7523e */ /* 0x000fe200000010ff */
[----:B------:R-:W-:Y:S01]  /*2100*/  @P0 FADD.FTZ R228, R228, R133 ;  /* 0x00000085e4e40221 */ /* 0x000fe20000010000 */
[----:B------:R-:W-:Y:S01]  /*2110*/  LOP3.LUT P0, RZ, R216, 0xff00, RZ, 0xc0, !PT ;  /* 0x0000ff00d8ff7812 */ /* 0x000fe2000780c0ff */
[-C--:B------:R-:W-:Y:S01]  /*2120*/  FMUL.FTZ R133, R132, R211.reuse ;  /* 0x000000d384857220 */ /* 0x080fe20000410000 */
[----:B------:R-:W-:Y:S01]  /*2130*/  @P5 PRMT R126, R141, 0x7610, R126 ;  /* 0x000076108d7e5816 */ /* 0x000fe2000000007e */
[----:B------:R-:W-:Y:S01]  /*2140*/  HFMA2.MMA R141, -RZ, RZ, 0, 0 ;  /* 0x00000000ff8d7435 */ /* 0x000fe200000001ff */
[----:B------:R-:W-:Y:S01]  /*2150*/  FMUL.FTZ R220, R220, c[0x0][0x1e8] ;  /* 0x00007a00dcdc7a20 */ /* 0x000fe20000410000 */
[----:B------:R-:W-:Y:S01]  /*2160*/  @P5 F2FP.BF16.PACK_AB R132, RZ, R132 ;  /* 0x00000084ff84523e */ /* 0x000fe200000010ff */
[----:B------:R-:W-:Y:S01]  /*2170*/  FMUL.FTZ R140, R133, c[0x0][0x1e8] ;  /* 0x00007a00858c7a20 */ /* 0x000fe20000410000 */
[----:B------:R-:W-:Y:S01]  /*2180*/  @P5 F2FP.BF16.PACK_AB R219, RZ, R228 ;  /* 0x000000e4ffdb523e */ /* 0x000fe200000010ff */
[-C--:B------:R-:W-:Y:S01]  /*2190*/  FMUL.FTZ R222, R222, R211.reuse ;  /* 0x000000d3dede7220 */ /* 0x080fe20000410000 */
[----:B------:R-:W-:Y:S01]  /*21a0*/  @P5 PRMT R127, R215, 0x7610, R127 ;  /* 0x00007610d77f5816 */ /* 0x000fe2000000007f */
[----:B------:R-:W-:Y:S01]  /*21b0*/  @P6 FMUL.FTZ R143, R19, R140 ;  /* 0x0000008c138f6220 */ /* 0x000fe20000410000 */
[----:B------:R-:W-:Y:S01]  /*21c0*/  @P5 PRMT R124, R132, 0x7610, R124 ;  /* 0x00007610847c5816 */ /* 0x000fe2000000007c */
[----:B------:R-:W-:Y:S01]  /*21d0*/  FMUL.FTZ R222, R222, c[0x0][0x1e8] ;  /* 0x00007a00dede7a20 */ /* 0x000fe20000410000 */
[----:B------:R-:W-:Y:S01]  /*21e0*/  @P5 PRMT R125, R125, 0x5410, R191 ;  /* 0x000054107d7d5816 */ /* 0x000fe200000000bf */
[-C--:B------:R-:W-:Y:S01]  /*21f0*/  FMUL.FTZ R226, R226, R211.reuse ;  /* 0x000000d3e2e27220 */ /* 0x080fe20000410000 */
[----:B------:R-:W-:Y:S01]  /*2200*/  HFMA2.MMA R191, -RZ, RZ, 0, 0 ;  /* 0x00000000ffbf7435 */ /* 0x000fe200000001ff */
[----:B------:R-:W-:Y:S01]  /*2210*/  @P5 PRMT R126, R126, 0x5410, R213 ;  /* 0x000054107e7e5816 */ /* 0x000fe200000000d5 */
[-C--:B------:R-:W-:Y:S01]  /*2220*/  FMUL.FTZ R190, R190, R211.reuse ;  /* 0x000000d3bebe7220 */ /* 0x080fe20000410000 */
[----:B------:R-:W-:Y:S01]  /*2230*/  @P5 PRMT R127, R127, 0x5410, R219 ;  /* 0x000054107f7f5816 */ /* 0x000fe200000000db */
[----:B------:R-:W-:Y:S01]  /*2240*/  FMUL.FTZ R226, R226, c[0x0][0x1e8] ;  /* 0x00007a00e2e27a20 */ /* 0x000fe20000410000 */
[----:B------:R-:W-:Y:S01]  /*2250*/  MOV R132, RZ ;  /* 0x000000ff00847202 */ /* 0x000fe20000000f00 */
[-C--:B------:R-:W-:Y:S01]  /*2260*/  FMUL.FTZ R134, R134, R211.reuse ;  /* 0x000000d386867220 */ /* 0x080fe20000410000 */
[----:B------:R-:W-:Y:S01]  /*2270*/  HFMA2.MMA R213, -RZ, RZ, 0, 0 ;  /* 0x00000000ffd57435 */ /* 0x000fe200000001ff */
[----:B------:R-:W-:-:S02]  /*2280*/  FMUL.FTZ R228, R228, R211 ;  /* 0x000000d3e4e47220 */ /* 0x000fc40000410000 */
[----:B------:R-:W-:Y:S02]  /*2290*/  FMUL.FTZ R215, R190, c[0x0][0x1e8] ;  /* 0x00007a00bed77a20 */ /* 0x000fe40000410000 */
[----:B------:R-:W-:Y:S02]  /*22a0*/  FMUL.FTZ R190, R134, c[0x0][0x1e8] ;  /* 0x00007a0086be7a20 */ /* 0x000fe40000410000 */
[----:B------:R-:W-:Y:S01]  /*22b0*/  FMUL.FTZ R228, R228, c[0x0][0x1e8] ;  /* 0x00007a00e4e47a20 */ /* 0x000fe20000410000 */
[--C-:B--2---:R-:W-:Y:S02]  /*22c0*/  @P6 PRMT R133, RZ, 0x5410, R128.reuse ;  /* 0x00005410ff856816 */ /* 0x104fe40000000080 */
[----:B------:R-:W-:-:S03]  /*22d0*/  @P0 PRMT R128, RZ, 0x7610, R128 ;  /* 0x00007610ff800816 */ /* 0x000fc60000000080 */
[----:B------:R-:W-:Y:S01]  /*22e0*/  @P6 FMUL.FTZ R139, R140, R133 ;  /* 0x000000858c8b6220 */ /* 0x000fe20000410000 */
[----:B------:R-:W-:Y:S01]  /*22f0*/  LOP3.LUT P6, RZ, R216, 0xff0000, RZ, 0xc0, !PT ;  /* 0x00ff0000d8ff7812 */ /* 0x000fe200078cc0ff */
[----:B------:R-:W-:Y:S01]  /*2300*/  FMUL.FTZ R133, R142, R211 ;  /* 0x000000d38e857220 */ /* 0x000fe20000410000 */
[----:B------:R-:W-:Y:S01]  /*2310*/  HFMA2.MMA R140, -RZ, RZ, 0, 0 ;  /* 0x00000000ff8c7435 */ /* 0x000fe200000001ff */
[----:B------:R-:W-:Y:S01]  /*2320*/  @P5 F2FP.BF16.PACK_AB R142, RZ, R142 ;  /* 0x0000008eff8e523e */ /* 0x000fe200000010ff */
[----:B------:R-:W-:Y:S02]  /*2330*/  FADD.FTZ R60, R60, R139 ;  /* 0x0000008b3c3c7221 */ /* 0x000fe40000010000 */
[----:B------:R-:W-:Y:S01]  /*2340*/  FMUL.FTZ R133, R133, c[0x0][0x1e8] ;  /* 0x00007a0085857a20 */ /* 0x000fe20000410000 */
[----:B------:R-:W-:Y:S01]  /*2350*/  @P5 PRMT R124, R124, 0x5410, R142 ;  /* 0x000054107c7c5816 */ /* 0x000fe2000000008e */
[----:B------:R-:W-:Y:S02]  /*2360*/  HFMA2.MMA R142, -RZ, RZ, 0, 0 ;  /* 0x00000000ff8e7435 */ /* 0x000fe400000001ff */
[----:B------:R-:W-:-:S02]  /*2370*/  @P0 FMUL.FTZ R140, R133, R128 ;  /* 0x00000080858c0220 */ /* 0x000fc40000410000 */
[----:B------:R-:W-:Y:S01]  /*2380*/  @P0 FMUL.FTZ R218, R18, R133 ;  /* 0x0000008512da0220 */ /* 0x000fe20000410000 */
[----:B------:R-:W-:Y:S01]  /*2390*/  LOP3.LUT P0, RZ, R216, 0xff000000, RZ, 0xc0, !PT ;  /* 0xff000000d8ff7812 */ /* 0x000fe2000780c0ff */
[----:B------:R-:W-:Y:S01]  /*23a0*/  FADD.FTZ R61, R61, R140 ;  /* 0x0000008c3d3d7221 */ /* 0x000fe20000010000 */
[----:B------:R-:W-:Y:S02]  /*23b0*/  @P6 PRMT R128, RZ, 0x5410, R129 ;  /* 0x00005410ff806816 */ /* 0x000fe40000000081 */
[----:B------:R-:W-:Y:S01]  /*23c0*/  MOV R133, RZ ;  /* 0x000000ff00857202 */ /* 0x000fe20000000f00 */
[----:B------:R-:W-:Y:S02]  /*23d0*/  @P6 FMUL.FTZ R133, R17, R220 ;  /* 0x000000dc11856220 */ /* 0x000fe40000410000 */
[----:B------:R-:W-:Y:S01]  /*23e0*/  @P6 FMUL.FTZ R141, R220, R128 ;  /* 0x00000080dc8d6220 */ /* 0x000fe20000410000 */
[----:B------:R-:W-:Y:S02]  /*23f0*/  LOP3.LUT P6, RZ, R217, 0xff, RZ, 0xc0, !PT ;  /* 0x000000ffd9ff7812 */ /* 0x000fe400078cc0ff */
[----:B------:R-:W-:Y:S01]  /*2400*/  MOV R220, RZ ;  /* 0x000000ff00dc7202 */ /* 0x000fe20000000f00 */
[----:B------:R-:W-:-:S02]  /*2410*/  FADD.FTZ R62, R62, R141 ;  /* 0x0000008d3e3e7221 */ /* 0x000fc40000010000 */
[----:B------:R-:W-:Y:S01]  /*2420*/  @P0 PRMT R129, RZ, 0x7610, R129 ;  /* 0x00007610ff810816 */ /* 0x000fe20000000081 */
[----:B------:R-:W-:-:S04]  /*2430*/  @P0 FMUL.FTZ R220, R16, R222 ;  /* 0x000000de10dc0220 */ /* 0x000fc80000410000 */
[----:B------:R-:W-:Y:S01]  /*2440*/  @P0 FMUL.FTZ R224, R222, R129 ;  /* 0x00000081dee00220 */ /* 0x000fe20000410000 */
[----:B------:R-:W-:Y:S01]  /*2450*/  LOP3.LUT P0, RZ, R217, 0xff00, RZ, 0xc0, !PT ;  /* 0x0000ff00d9ff7812 */ /* 0x000fe2000780c0ff */
[----:B------:R-:W-:Y:S01]  /*2460*/  @P5 IMAD.WIDE.U32 R128, R161, R138, c[0x0][0x258] ;  /* 0x00009600a1805625 */ /* 0x000fe200078e008a */
[----:B------:R-:W-:Y:S02]  /*2470*/  @P6 PRMT R135, RZ, 0x5410, R130 ;  /* 0x00005410ff876816 */ /* 0x000fe40000000082 */
[----:B------:R-:W-:Y:S01]  /*2480*/  F2FP.BF16.PACK_AB R133, R220, R133 ;  /* 0x00000085dc85723e */ /* 0x000fe200000010ff */
[----:B------:R-:W-:Y:S01]  /*2490*/  @P6 FMUL.FTZ R132, R14, R226 ;  /* 0x000000e20e846220 */ /* 0x000fe20000410000 */
[----:B------:R0:W-:Y:S01]  /*24a0*/  @P5 STG.E.128 [R128.64], R124 ;  /* 0x0000007c80005986 */ /* 0x0001e2000c101d04 */
[----:B------:R-:W-:Y:S01]  /*24b0*/  @P6 FMUL.FTZ R191, R226, R135 ;  /* 0x00000087e2bf6220 */ /* 0x000fe20000410000 */
[----:B------:R-:W-:Y:S01]  /*24c0*/  LOP3.LUT P5, RZ, R217, 0xff0000, RZ, 0xc0, !PT ;  /* 0x00ff0000d9ff7812 */ /* 0x000fe200078ac0ff */
[----:B------:R-:W-:Y:S01]  /*24d0*/  FADD.FTZ R63, R63, R224 ;  /* 0x000000e03f3f7221 */ /* 0x000fe20000010000 */
[----:B------:R-:W-:Y:S01]  /*24e0*/  LOP3.LUT P6, RZ, R217, 0xff000000, RZ, 0xc0, !PT ;  /* 0xff000000d9ff7812 */ /* 0x000fe200078cc0ff */
[----:B------:R-:W-:Y:S01]  /*24f0*/  FADD.FTZ R56, R56, R191 ;  /* 0x000000bf38387221 */ /* 0x000fe20000010000 */
[----:B------:R-:W-:Y:S01]  /*2500*/  MOV R135, RZ ;  /* 0x000000ff00877202 */ /* 0x000fe20000000f00 */
[----:B------:R-:W-:Y:S01]  /*2510*/  @P0 FMUL.FTZ R213, R13, R190 ;  /* 0x000000be0dd50220 */ /* 0x000fe20000410000 */
[----:B------:R-:W-:-:S04]  /*2520*/  @P0 PRMT R130, RZ, 0x7610, R130 ;  /* 0x00007610ff820816 */ /* 0x000fc80000000082 */
[----:B------:R-:W-:Y:S02]  /*2530*/  F2FP.BF16.PACK_AB R134, R213, R132 ;  /* 0x00000084d586723e */ /* 0x000fe400000010ff */
[----:B------:R-:W-:Y:S01]  /*2540*/  F2FP.BF16.PACK_AB R132, R218, R143 ;  /* 0x0000008fda84723e */ /* 0x000fe200000010ff */
[----:B------:R-:W-:Y:S02]  /*2550*/  @P5 FMUL.FTZ R135, R12, R215 ;  /* 0x000000d70c875220 */ /* 0x000fe40000410000 */
[----:B------:R-:W-:Y:S02]  /*2560*/  @P6 FMUL.FTZ R142, R11, R228 ;  /* 0x000000e40b8e6220 */ /* 0x000fe40000410000 */
[C---:B0-----:R-:W-:Y:S01]  /*2570*/  IMAD.WIDE.U32 R128, R161.reuse, R138, c[0x0][0x248] ;  /* 0x00009200a1807625 */ /* 0x041fe200078e008a */
[----:B------:R-:W-:Y:S02]  /*2580*/  MOV R138, RZ ;  /* 0x000000ff008a7202 */ /* 0x000fe40000000f00 */
[----:B------:R-:W-:Y:S01]  /*2590*/  F2FP.BF16.PACK_AB R135, R142, R135 ;  /* 0x000000878e87723e */ /* 0x000fe200000010ff */
[----:B------:R-:W-:Y:S01]  /*25a0*/  @P0 FMUL.FTZ R138, R190, R130 ;  /* 0x00000082be8a0220 */ /* 0x000fe20000410000 */
[----:B------:R-:W-:Y:S01]  /*25b0*/  CS2R R142, SRZ ;  /* 0x00000000008e7805 */ /* 0x000fe2000001ff00 */
[----:B------:R-:W-:-:S02]  /*25c0*/  IADD3 R161, R161, 0x100, RZ ;  /* 0x00000100a1a17810 */ /* 0x000fc40007ffe0ff */
[----:B------:R0:W-:Y:S01]  /*25d0*/  STG.E.128 [R128.64], R132 ;  /* 0x0000008480007986 */ /* 0x0001e2000c101d04 */
[----:B------:R-:W-:Y:S01]  /*25e0*/  FADD.FTZ R57, R57, R138 ;  /* 0x0000008a39397221 */ /* 0x000fe20000010000 */
[--C-:B0-----:R-:W-:Y:S02]  /*25f0*/  @P5 PRMT R128, RZ, 0x5410, R131.reuse ;  /* 0x00005410ff805816 */ /* 0x101fe40000000083 */
[----:B------:R-:W-:-:S03]  /*2600*/  @P6 PRMT R131, RZ, 0x7610, R131 ;  /* 0x00007610ff836816 */ /* 0x000fc60000000083 */
[----:B------:R-:W-:Y:S02]  /*2610*/  @P5 FMUL.FTZ R143, R215, R128 ;  /* 0x00000080d78f5220 */ /* 0x000fe40000410000 */
[----:B------:R-:W-:Y:S02]  /*2620*/  @P6 FMUL.FTZ R142, R228, R131 ;  /* 0x00000083e48e6220 */ /* 0x000fe40000410000 */
[----:B------:R-:W-:Y:S02]  /*2630*/  FADD.FTZ R58, R58, R143 ;  /* 0x0000008f3a3a7221 */ /* 0x000fe40000010000 */
[----:B------:R-:W-:Y:S02]  /*2640*/  FADD.FTZ R59, R59, R142 ;  /* 0x0000008e3b3b7221 */ /* 0x000fe40000010000 */
.L_x_686:
[----:B------:R-:W-:Y:S05]  /*2650*/  BSYNC B0 ;  /* 0x0000000000007941 */ /* 0x000fea0003800000 */
.L_x_685:
[----:B------:R-:W-:Y:S01]  /*2660*/  BSSY B0, `(.L_x_687) ;  /* 0x0000093000007945 */ /* 0x000fe20003800000 */
        /* <DEDUP_REMOVED lines=11> */
[-CC-:B------:R-:W-:Y:S01]  /*2720*/  FFMA.FTZ R139, R183, R137.reuse, R190.reuse ;  /* 0x00000089b78b7223 */ /* 0x180fe200000100be */
[----:B------:R-:W-:Y:S01]  /*2730*/  LOP3.LUT P6, RZ, R132, 0xff, RZ, 0xc0, !PT ;  /* 0x000000ff84ff7812 */ /* 0x000fe200078cc0ff */
[----:B------:R-:W-:Y:S01]  /*2740*/  FADD.FTZ R133, R184, -R133 ;  /* 0x80000085b8857221 */ /* 0x000fe20000010000 */
[----:B------:R-:W-:Y:S01]  /*2750*/  ISETP.NE.AND.EX P5, PT, RZ, c[0x0][0x25c], PT, P5 ;  /* 0x00009700ff007a0c */ /* 0x000fe20003fa5350 */
[----:B------:R-:W-:Y:S01]  /*2760*/  FFMA.FTZ R132, R182, R137, R190 ;  /* 0x00000089b6847223 */ /* 0x000fe200000100be */
[----:B------:R-:W-:Y:S01]  /*2770*/  MOV R143, RZ ;  /* 0x000000ff008f7202 */ /* 0x000fe20000000f00 */
[----:B------:R-:W-:Y:S01]  /*2780*/  FMUL.FTZ R134, R162, R133 ;  /* 0x00000085a2867220 */ /* 0x000fe20000410000 */
[----:B------:R-:W-:Y:S01]  /*2790*/  MOV R218, RZ ;  /* 0x000000ff00da7202 */ /* 0x000fe20000000f00 */
[----:B------:R-:W-:Y:S01]  /*27a0*/  FADD.FTZ R135, R181, -R132 ;  /* 0x80000084b5877221 */ /* 0x000fe20000010000 */
[----:B------:R-:W-:Y:S01]  /*27b0*/  @P0 PRMT R133, RZ, 0x5410, R116 ;  /* 0x00005410ff850816 */ /* 0x000fe20000000074 */
[----:B------:R-:W-:-:S02]  /*27c0*/  FFMA.FTZ R140, R186, R137, R190 ;  /* 0x00000089ba8c7223 */ /* 0x000fc400000100be */
[----:B------:R-:W-:Y:S02]  /*27d0*/  FMUL.FTZ R142, R162, R135 ;  /* 0x00000087a28e7220 */ /* 0x000fe40000410000 */
        /* <DEDUP_REMOVED lines=21> */
[----:B------:R-:W-:Y:S02]  /*2930*/  FMUL.FTZ R132, R162, R135 ;  /* 0x00000087a2847220 */ /* 0x000fe40000410000 */
[----:B------:R-:W-:Y:S01]  /*2940*/  FADD.FTZ R139, R196, -R139 ;  /* 0x8000008bc48b7221 */ /* 0x000fe20000010000 */
[----:B------:R-:W-:Y:S01]  /*2950*/  @P5 F2FP.BF16.PACK_AB R141, RZ, R226 ;  /* 0x000000e2ff8d523e */ /* 0x000fe200000010ff */
[----:B------:R-:W-:-:S02]  /*2960*/  FFMA.FTZ R140, R198, R137, R190 ;  /* 0x00000089c68c7223 */ /* 0x000fc400000100be */
[----:B------:R-:W-:Y:S01]  /*2970*/  @P0 FADD.FTZ R132, R132, R133 ;  /* 0x0000008584840221 */ /* 0x000fe20000010000 */
[----:B------:R-:W-:Y:S01]  /*2980*/  @P0 PRMT R133, RZ, 0x5410, R119 ;  /* 0x00005410ff850816 */ /* 0x000fe20000000077 */
[----:B------:R-:W-:Y:S01]  /*2990*/  FMUL.FTZ R190, R162, R139 ;  /* 0x0000008ba2be7220 */ /* 0x000fe20000410000 */
[----:B------:R-:W-:Y:S01]  /*29a0*/  HFMA2.MMA R139, -RZ, RZ, 0, 0 ;  /* 0x00000000ff8b7435 */ /* 0x000fe200000001ff */
[----:B------:R-:W-:Y:S01]  /*29b0*/  FADD.FTZ R135, R195, -R140 ;  /* 0x8000008cc3877221 */ /* 0x000fe20000010000 */
[----:B------:R-:W-:Y:S01]  /*29c0*/  @P5 PRMT R126, R141, 0x7610, R126 ;  /* 0x000076108d7e5816 */ /* 0x000fe2000000007e */
[----:B------:R-:W-:Y:S01]  /*29d0*/  @P0 FADD.FTZ R190, R190, R133 ;  /* 0x00000085bebe0221 */ /* 0x000fe20000010000 */
[----:B------:R-:W-:Y:S01]  /*29e0*/  @P0 PRMT R133, RZ, 0x7610, R119 ;  /* 0x00007610ff850816 */ /* 0x000fe20000000077 */
[----:B------:R-:W-:Y:S01]  /*29f0*/  FMUL.FTZ R228, R162, R135 ;  /* 0x00000087a2e47220 */ /* 0x000fe20000410000 */
[----:B------:R-:W-:Y:S01]  /*2a00*/  @P5 F2FP.BF16.PACK_AB R135, RZ, R220 ;  /* 0x000000dcff87523e */ /* 0x000fe200000010ff */
[-C--:B------:R-:W-:Y:S01]  /*2a10*/  FMUL.FTZ R220, R220, R211.reuse ;  /* 0x000000d3dcdc7220 */ /* 0x080fe20000410000 */
[----:B------:R-:W-:Y:S01]  /*2a20*/  HFMA2.MMA R141, -RZ, RZ, 0, 0 ;  /* 0x00000000ff8d7435 */ /* 0x000fe200000001ff */
[----:B------:R-:W-:Y:S01]  /*2a30*/  @P0 FADD.FTZ R228, R228, R133 ;  /* 0x00000085e4e40221 */ /* 0x000fe20000010000 */
[----:B------:R-:W-:Y:S01]  /*2a40*/  LOP3.LUT P0, RZ, R152, 0xff00, RZ, 0xc0, !PT ;  /* 0x0000ff0098ff7812 */ /* 0x000fe2000780c0ff */
[-C--:B------:R-:W-:Y:S01]  /*2a50*/  FMUL.FTZ R133, R134, R211.reuse ;  /* 0x000000d386857220 */ /* 0x080fe20000410000 */
[----:B------:R-:W-:Y:S01]  /*2a60*/  @P5 PRMT R125, R135, 0x7610, R125 ;  /* 0x00007610877d5816 */ /* 0x000fe2000000007d */
[----:B------:R-:W-:Y:S01]  /*2a70*/  FMUL.FTZ R135, R220, c[0x0][0x1e8] ;  /* 0x00007a00dc877a20 */ /* 0x000fe20000410000 */
[----:B------:R-:W-:Y:S01]  /*2a80*/  @P5 F2FP.BF16.PACK_AB R215, RZ, R190 ;  /* 0x000000beffd7523e */ /* 0x000fe200000010ff */
[----:B------:R-:W-:Y:S01]  /*2a90*/  FMUL.FTZ R140, R133, c[0x0][0x1e8] ;  /* 0x00007a00858c7a20 */ /* 0x000fe20000410000 */
[----:B------:R-:W-:Y:S01]  /*2aa0*/  @P5 F2FP.BF16.PACK_AB R134, RZ, R134 ;  /* 0x00000086ff86523e */ /* 0x000fe200000010ff */
[-C--:B------:R-:W-:Y:S01]  /*2ab0*/  FMUL.FTZ R222, R222, R211.reuse ;  /* 0x000000d3dede7220 */ /* 0x080fe20000410000 */
[----:B------:R-:W-:Y:S01]  /*2ac0*/  @P5 F2FP.BF16.PACK_AB R213, RZ, R132 ;  /* 0x00000084ffd5523e */ /* 0x000fe200000010ff */
[----:B------:R-:W-:Y:S01]  /*2ad0*/  @P6 FMUL.FTZ R143, R10, R140 ;  /* 0x0000008c0a8f6220 */ /* 0x000fe20000410000 */
[----:B------:R-:W-:Y:S01]  /*2ae0*/  @P5 F2FP.BF16.PACK_AB R219, RZ, R228 ;  /* 0x000000e4ffdb523e */ /* 0x000fe200000010ff */
[----:B------:R-:W-:Y:S01]  /*2af0*/  FMUL.FTZ R222, R222, c[0x0][0x1e8] ;  /* 0x00007a00dede7a20 */ /* 0x000fe20000410000 */
[----:B------:R-:W-:Y:S01]  /*2b00*/  @P5 PRMT R127, R215, 0x7610, R127 ;  /* 0x00007610d77f5816 */ /* 0x000fe2000000007f */
[-C--:B------:R-:W-:Y:S01]  /*2b10*/  FMUL.FTZ R226, R226, R211.reuse ;  /* 0x000000d3e2e27220 */ /* 0x080fe20000410000 */
[----:B------:R-:W-:Y:S01]  /*2b20*/  @P5 PRMT R124, R134, 0x7610, R124 ;  /* 0x00007610867c5816 */ /* 0x000fe2000000007c */
[-C--:B------:R-:W-:Y:S01]  /*2b30*/  FMUL.FTZ R190, R190, R211.reuse ;  /* 0x000000d3bebe7220 */ /* 0x080fe20000410000 */
[----:B------:R-:W-:Y:S01]  /*2b40*/  @P5 PRMT R125, R125, 0x5410, R191 ;  /* 0x000054107d7d5816 */ /* 0x000fe200000000bf */
[----:B------:R-:W-:Y:S01]  /*2b50*/  HFMA2.MMA R191, -RZ, RZ, 0, 0 ;  /* 0x00000000ffbf7435 */ /* 0x000fe200000001ff */
[----:B------:R-:W-:Y:S01]  /*2b60*/  @P5 PRMT R126, R126, 0x5410, R213 ;  /* 0x000054107e7e5816 */ /* 0x000fe200000000d5 */
[----:B------:R-:W-:Y:S01]  /*2b70*/  FMUL.FTZ R226, R226, c[0x0][0x1e8] ;  /* 0x00007a00e2e27a20 */ /* 0x000fe20000410000 */
[----:B------:R-:W-:Y:S01]  /*2b80*/  @P5 PRMT R127, R127, 0x5410, R219 ;  /* 0x000054107f7f5816 */ /* 0x000fe200000000db */
[-C--:B------:R-:W-:Y:S01]  /*2b90*/  FMUL.FTZ R228, R228, R211.reuse ;  /* 0x000000d3e4e47220 */ /* 0x080fe20000410000 */
[----:B------:R-:W-:Y:S01]  /*2ba0*/  MOV R220, RZ ;  /* 0x000000ff00dc7202 */ /* 0x000fe20000000f00 */
[----:B------:R-:W-:Y:S01]  /*2bb0*/  FMUL.FTZ R132, R132, R211 ;  /* 0x000000d384847220 */ /* 0x000fe20000410000 */
[----:B------:R-:W-:Y:S01]  /*2bc0*/  MOV R134, RZ ;  /* 0x000000ff00867202 */ /* 0x000fe20000000f00 */
[----:B------:R-:W-:Y:S01]  /*2bd0*/  HFMA2.MMA R213, -RZ, RZ, 0, 0 ;  /* 0x00000000ffd57435 */ /* 0x000fe200000001ff */
[----:B------:R-:W-:-:S02]  /*2be0*/  FMUL.FTZ R215, R190, c[0x0][0x1e8] ;  /* 0x00007a00bed77a20 */ /* 0x000fc40000410000 */
        /* <DEDUP_REMOVED lines=19> */
[----:B------:R-:W-:Y:S01]  /*2d20*/  @P6 FMUL.FTZ R133, R8, R135 ;  /* 0x0000008708856220 */ /* 0x000fe20000410000 */
[----:B------:R-:W-:Y:S01]  /*2d30*/  F2FP.BF16.PACK_AB R132, R218, R143 ;  /* 0x0000008fda84723e */ /* 0x000fe200000010ff */
[----:B------:R-:W-:Y:S01]  /*2d40*/  @P6 FMUL.FTZ R141, R135, R128 ;  /* 0x00000080878d6220 */ /* 0x000fe20000410000 */
[----:B------:R-:W-:-:S03]  /*2d50*/  LOP3.LUT P6, RZ, R153, 0xff, RZ, 0xc0, !PT ;  /* 0x000000ff99ff7812 */ /* 0x000fc600078cc0ff */
[----:B------:R-:W-:Y:S02]  /*2d60*/  FADD.FTZ R54, R54, R141 ;  /* 0x0000008d36367221 */ /* 0x000fe40000010000 */
        /* <DEDUP_REMOVED lines=17> */
[----:B------:R-:W-:-:S03]  /*2e80*/  F2FP.BF16.PACK_AB R134, R213, R134 ;  /* 0x00000086d586723e */ /* 0x000fc600000010ff */
        /* <DEDUP_REMOVED lines=16> */
.L_x_688:
[----:B------:R-:W-:Y:S05]  /*2f90*/  BSYNC B0 ;  /* 0x0000000000007941 */ /* 0x000fea0003800000 */
.L_x_687:
        /* <DEDUP_REMOVED lines=14> */
[----:B------:R-:W-:Y:S01]  /*3080*/  FFMA.FTZ R132, R200, R137, R138 ;  /* 0x00000089c8847223 */ /* 0x000fe2000001008a */
[----:B------:R-:W-:Y:S01]  /*3090*/  ISETP.NE.AND.EX P0, PT, RZ, c[0x0][0x25c], PT, P0 ;  /* 0x00009700ff007a0c */ /* 0x000fe20003f05300 */
[----:B------:R-:W-:Y:S01]  /*30a0*/  FADD.FTZ R133, R202, -R133 ;  /* 0x80000085ca857221 */ /* 0x000fe20000010000 */
[----:B------:R-:W-:Y:S01]  /*30b0*/  LOP3.LUT P6, RZ, R154, 0xff00, RZ, 0xc0, !PT ;  /* 0x0000ff009aff7812 */ /* 0x000fe200078cc0ff */
[----:B------:R-:W-:-:S02]  /*30c0*/  FADD.FTZ R135, R199, -R132 ;  /* 0x80000084c7877221 */ /* 0x000fc40000010000 */
[----:B------:R-:W-:Y:S01]  /*30d0*/  FMUL.FTZ R132, R162, R133 ;  /* 0x00000085a2847220 */ /* 0x000fe20000410000 */
[----:B------:R-:W-:Y:S01]  /*30e0*/  @P4 PRMT R133, RZ, 0x5410, R120 ;  /* 0x00005410ff854816 */ /* 0x000fe20000000078 */
[-CC-:B------:R-:W-:Y:S02]  /*30f0*/  FFMA.FTZ R139, R197, R137.reuse, R138.reuse ;  /* 0x00000089c58b7223 */ /* 0x180fe4000001008a */
[-CC-:B------:R-:W-:Y:S02]  /*3100*/  FFMA.FTZ R141, R203, R137.reuse, R138.reuse ;  /* 0x00000089cb8d7223 */ /* 0x180fe4000001008a */
[-CC-:B------:R-:W-:Y:S02]  /*3110*/  FFMA.FTZ R136, R210, R137.reuse, R138.reuse ;  /* 0x00000089d2887223 */ /* 0x180fe4000001008a */
[-CC-:B------:R-:W-:Y:S02]  /*3120*/  FFMA.FTZ R191, R207, R137.reuse, R138.reuse ;  /* 0x00000089cfbf7223 */ /* 0x180fe4000001008a */
[----:B------:R-:W-:-:S02]  /*3130*/  FFMA.FTZ R138, R214, R137, R138 ;  /* 0x00000089d68a7223 */ /* 0x000fc4000001008a */
[----:B------:R-:W-:Y:S01]  /*3140*/  @P4 FADD.FTZ R132, R132, R133 ;  /* 0x0000008584844221 */ /* 0x000fe20000010000 */
[----:B------:R-:W-:Y:S01]  /*3150*/  @P4 PRMT R133, RZ, 0x7610, R120 ;  /* 0x00007610ff854816 */ /* 0x000fe20000000078 */
[----:B------:R-:W-:Y:S02]  /*3160*/  FADD.FTZ R137, R201, -R134 ;  /* 0x80000086c9897221 */ /* 0x000fe40000010000 */
[----:B------:R-:W-:Y:S02]  /*3170*/  FMUL.FTZ R134, R162, R135 ;  /* 0x00000087a2867220 */ /* 0x000fe40000410000 */
[----:B------:R-:W-:Y:S02]  /*3180*/  FADD.FTZ R139, R206, -R139 ;  /* 0x8000008bce8b7221 */ /* 0x000fe40000010000 */
[----:B------:R-:W-:Y:S01]  /*3190*/  @P4 FADD.FTZ R134, R134, R133 ;  /* 0x0000008586864221 */ /* 0x000fe20000010000 */
[----:B------:R-:W-:Y:S01]  /*31a0*/  @P4 PRMT R133, RZ, 0x5410, R121 ;  /* 0x00005410ff854816 */ /* 0x000fe20000000079 */
[----:B------:R-:W-:-:S02]  /*31b0*/  FMUL.FTZ R140, R162, R139 ;  /* 0x0000008ba28c7220 */ /* 0x000fc40000410000 */
[----:B------:R-:W-:Y:S01]  /*31c0*/  FMUL.FTZ R142, R162, R137 ;  /* 0x00000089a28e7220 */ /* 0x000fe20000410000 */
[----:B------:R-:W-:Y:S01]  /*31d0*/  @P0 F2FP.BF16.PACK_AB R135, RZ, R134 ;  /* 0x00000086ff87023e */ /* 0x000fe200000010ff */
[----:B------:R-:W-:Y:S01]  /*31e0*/  @P4 FADD.FTZ R140, R140, R133 ;  /* 0x000000858c8c4221 */ /* 0x000fe20000010000 */
[----:B------:R-:W-:Y:S01]  /*31f0*/  @P4 PRMT R133, RZ, 0x7610, R121 ;  /* 0x00007610ff854816 */ /* 0x000fe20000000079 */
[----:B------:R-:W-:Y:S02]  /*3200*/  FADD.FTZ R141, R208, -R141 ;  /* 0x8000008dd08d7221 */ /* 0x000fe40000010000 */
[----:B------:R-:W-:Y:S01]  /*3210*/  FADD.FTZ R143, R205, -R136 ;  /* 0x80000088cd8f7221 */ /* 0x000fe20000010000 */
[----:B------:R-:W-:Y:S01]  /*3220*/  @P0 F2FP.BF16.PACK_AB R136, RZ, R140 ;  /* 0x0000008cff88023e */ /* 0x000fe200000010ff */
[----:B------:R-:W-:Y:S01]  /*3230*/  @P4 FADD.FTZ R142, R142, R133 ;  /* 0x000000858e8e4221 */ /* 0x000fe20000010000 */
[--C-:B------:R-:W-:Y:S01]  /*3240*/  @P4 PRMT R133, RZ, 0x5410, R122.reuse ;  /* 0x00005410ff854816 */ /* 0x100fe2000000007a */
        /* <DEDUP_REMOVED lines=18> */
[-C--:B------:R-:W-:Y:S01]  /*3370*/  FMUL.FTZ R134, R134, R211.reuse ;  /* 0x000000d386867220 */ /* 0x080fe20000410000 */
[----:B------:R-:W-:Y:S01]  /*3380*/  @P0 PRMT R126, R126, 0x5410, R139 ;  /* 0x000054107e7e0816 */ /* 0x000fe2000000008b */
[----:B------:R-:W-:Y:S01]  /*3390*/  CS2R R136, SRZ ;  /* 0x0000000000887805 */ /* 0x000fe2000001ff00 */
[----:B------:R-:W-:Y:S01]  /*33a0*/  CS2R R138, SRZ ;  /* 0x00000000008a7805 */ /* 0x000fe2000001ff00 */
[----:B------:R-:W-:Y:S01]  /*33b0*/  @P4 FADD.FTZ R224, R224, R133 ;  /* 0x00000085e0e04221 */ /* 0x000fe20000010000 */
[----:B------:R-:W-:Y:S01]  /*33c0*/  @P0 F2FP.BF16.PACK_AB R133, RZ, R132 ;  /* 0x00000084ff85023e */ /* 0x000fe200000010ff */
[-C--:B------:R-:W-:Y:S01]  /*33d0*/  FMUL.FTZ R132, R132, R211.reuse ;  /* 0x000000d384847220 */ /* 0x080fe20000410000 */
[----:B------:R-:W-:Y:S01]  /*33e0*/  LOP3.LUT P4, RZ, R154, 0xff0000, RZ, 0xc0, !PT ;  /* 0x00ff00009aff7812 */ /* 0x000fe2000788c0ff */
[-C--:B------:R-:W-:Y:S01]  /*33f0*/  FMUL.FTZ R140, R140, R211.reuse ;  /* 0x000000d38c8c7220 */ /* 0x080fe20000410000 */
[----:B------:R-:W-:Y:S01]  /*3400*/  @P0 PRMT R124, R133, 0x7610, R124 ;  /* 0x00007610857c0816 */ /* 0x000fe2000000007c */
[----:B------:R-:W-:Y:S01]  /*3410*/  FMUL.FTZ R133, R132, c[0x0][0x1e8] ;  /* 0x00007a0084857a20 */ /* 0x000fe20000410000 */
[----:B------:R-:W-:Y:S01]  /*3420*/  @P0 F2FP.BF16.PACK_AB R141, RZ, R222 ;  /* 0x000000deff8d023e */ /* 0x000fe200000010ff */
[----:B------:R-:W-:Y:S01]  /*3430*/  FMUL.FTZ R142, R142, R211 ;  /* 0x000000d38e8e7220 */ /* 0x000fe20000410000 */
[----:B------:R-:W-:Y:S01]  /*3440*/  @P0 PRMT R124, R124, 0x5410, R135 ;  /* 0x000054107c7c0816 */ /* 0x000fe20000000087 */
[----:B------:R-:W-:Y:S01]  /*3450*/  FMUL.FTZ R135, R134, c[0x0][0x1e8] ;  /* 0x00007a0086877a20 */ /* 0x000fe20000410000 */
[----:B------:R-:W-:Y:S01]  /*3460*/  @P0 F2FP.BF16.PACK_AB R143, RZ, R224 ;  /* 0x000000e0ff8f023e */ /* 0x000fe200000010ff */
[----:B------:R-:W-:Y:S01]  /*3470*/  @P5 FMUL.FTZ R138, R0, R133 ;  /* 0x00000085008a5220 */ /* 0x000fe20000410000 */
[----:B------:R-:W-:Y:S01]  /*3480*/  @P0 PRMT R127, R141, 0x7610, R127 ;  /* 0x000076108d7f0816 */ /* 0x000fe2000000007f */
[----:B------:R-:W-:Y:S01]  /*3490*/  @P6 FMUL.FTZ R139, R150, R135 ;  /* 0x00000087968b6220 */ /* 0x000fe20000410000 */
[----:B------:R-:W-:Y:S01]  /*34a0*/  MOV R162, RZ ;  /* 0x000000ff00a27202 */ /* 0x000fe20000000f00 */
[----:B------:R-:W-:Y:S01]  /*34b0*/  FMUL.FTZ R140, R140, c[0x0][0x1e8] ;  /* 0x00007a008c8c7a20 */ /* 0x000fe20000410000 */
[----:B------:R-:W-:Y:S01]  /*34c0*/  @P0 PRMT R127, R127, 0x5410, R143 ;  /* 0x000054107f7f0816 */ /* 0x000fe2000000008f */
[----:B------:R-:W-:Y:S01]  /*34d0*/  HFMA2.MMA R143, -RZ, RZ, 0, 0 ;  /* 0x00000000ff8f7435 */ /* 0x000fe200000001ff */
[----:B------:R-:W-:Y:S01]  /*34e0*/  FMUL.FTZ R142, R142, c[0x0][0x1e8] ;  /* 0x00007a008e8e7a20 */ /* 0x000fe20000410000 */
[----:B------:R-:W-:Y:S01]  /*34f0*/  MOV R141, RZ ;  /* 0x000000ff008d7202 */ /* 0x000fe20000000f00 */
[----:B------:R-:W-:-:S02]  /*3500*/  @P4 FMUL.FTZ R141, R149, R140 ;  /* 0x0000008c958d4220 */ /* 0x000fc40000410000 */
[-C--:B------:R-:W-:Y:S02]  /*3510*/  FMUL.FTZ R218, R218, R211.reuse ;  /* 0x000000d3dada7220 */ /* 0x080fe40000410000 */
[-C--:B------:R-:W-:Y:S02]  /*3520*/  FMUL.FTZ R220, R220, R211.reuse ;  /* 0x000000d3dcdc7220 */ /* 0x080fe40000410000 */
[-C--:B------:R-:W-:Y:S02]  /*3530*/  FMUL.FTZ R222, R222, R211.reuse ;  /* 0x000000d3dede7220 */ /* 0x080fe40000410000 */
[----:B------:R-:W-:Y:S02]  /*3540*/  FMUL.FTZ R211, R224, R211 ;  /* 0x000000d3e0d37220 */ /* 0x000fe40000410000 */
[----:B------:R-:W-:Y:S02]  /*3550*/  FMUL.FTZ R222, R222, c[0x0][0x1e8] ;  /* 0x00007a00dede7a20 */ /* 0x000fe40000410000 */
[----:B------:R-:W-:-:S02]  /*3560*/  FMUL.FTZ R211, R211, c[0x0][0x1e8] ;  /* 0x00007a00d3d37a20 */ /* 0x000fc40000410000 */
[----:B------:R-:W-:Y:S01]  /*3570*/  FMUL.FTZ R220, R220, c[0x0][0x1e8] ;  /* 0x00007a00dcdc7a20 */ /* 0x000fe20000410000 */
[--C-:B--2---:R-:W-:Y:S02]  /*3580*/  @P5 PRMT R132, RZ, 0x5410, R128.reuse ;  /* 0x00005410ff845816 */ /* 0x104fe40000000080 */
[----:B------:R-:W-:-:S03]  /*3590*/  @P6 PRMT R128, RZ, 0x7610, R128 ;  /* 0x00007610ff806816 */ /* 0x000fc60000000080 */
[----:B------:R-:W-:Y:S01]  /*35a0*/  @P5 FMUL.FTZ R137, R133, R132 ;  /* 0x0000008485895220 */ /* 0x000fe20000410000 */
[----:B------:R-:W-:Y:S01]  /*35b0*/  @P0 LEA R132, P5, R161, c[0x0][0x258], 0x4 ;  /* 0x00009600a1840a11 */ /* 0x000fe200078a20ff */
[----:B------:R-:W-:Y:S01]  /*35c0*/  @P6 FMUL.FTZ R136, R135, R128 ;  /* 0x0000008087886220 */ /* 0x000fe20000410000 */
[----:B------:R-:W-:Y:S01]  /*35d0*/  LOP3.LUT P6, RZ, R154, 0xff000000, RZ, 0xc0, !PT ;  /* 0xff0000009aff7812 */ /* 0x000fe200078cc0ff */
[----:B------:R-:W-:Y:S01]  /*35e0*/  CS2R R134, SRZ ;  /* 0x0000000000867805 */ /* 0x000fe2000001ff00 */
[----:B------:R-:W-:Y:S01]  /*35f0*/  @P4 PRMT R128, RZ, 0x5410, R129 ;  /* 0x00005410ff804816 */ /* 0x000fe20000000081 */
[----:B------:R-:W-:Y:S01]  /*3600*/  FADD.FTZ R44, R44, R137 ;  /* 0x000000892c2c7221 */ /* 0x000fe20000010000 */
[----:B------:R-:W-:Y:S01]  /*3610*/  @P0 LEA.HI.X R133, R161, c[0x0][0x25c], RZ, 0x4, P5 ;  /* 0x00009700a1850a11 */ /* 0x000fe200028f24ff */
[----:B------:R-:W-:Y:S01]  /*3620*/  FADD.FTZ R45, R45, R136 ;  /* 0x000000882d2d7221 */ /* 0x000fe20000010000 */
[C---:B------:R-:W-:Y:S01]  /*3630*/  LOP3.LUT P5, RZ, R155.reuse, 0xff, RZ, 0xc0, !PT ;  /* 0x000000ff9bff7812 */ /* 0x040fe200078ac0ff */
[----:B------:R-:W-:Y:S01]  /*3640*/  @P4 FMUL.FTZ R143, R140, R128 ;  /* 0x000000808c8f4220 */ /* 0x000fe20000410000 */
[C---:B------:R-:W-:Y:S01]  /*3650*/  LOP3.LUT P4, RZ, R155.reuse, 0xff00, RZ, 0xc0, !PT ;  /* 0x0000ff009bff7812 */ /* 0x040fe2000788c0ff */
[----:B------:R0:W-:Y:S01]  /*3660*/  @P0 STG.E.128 [R132.64], R124 ;  /* 0x0000007c84000986 */ /* 0x0001e2000c101d04 */
[----:B------:R-:W-:Y:S01]  /*3670*/  LOP3.LUT P0, RZ, R155, 0xff0000, RZ, 0xc0, !PT ;  /* 0x00ff00009bff7812 */ /* 0x000fe2000780c0ff */
[----:B------:R-:W-:-:S02]  /*3680*/  FADD.FTZ R46, R46, R143 ;  /* 0x0000008f2e2e7221 */ /* 0x000fc40000010000 */
[----:B------:R-:W-:Y:S01]  /*3690*/  @P6 PRMT R129, RZ, 0x7610, R129 ;  /* 0x00007610ff816816 */ /* 0x000fe20000000081 */
[----:B------:R-:W-:-:S04]  /*36a0*/  @P6 FMUL.FTZ R162, R157, R142 ;  /* 0x0000008e9da26220 */ /* 0x000fc80000410000 */
[----:B------:R-:W-:Y:S01]  /*36b0*/  @P6 FMUL.FTZ R190, R142, R129 ;  /* 0x000000818ebe6220 */ /* 0x000fe20000410000 */
[----:B------:R-:W-:-:S03]  /*36c0*/  LEA R128, P6, R161, c[0x0][0x248], 0x4 ;  /* 0x00009200a1807a11 */ /* 0x000fc600078c20ff */
[----:B------:R-:W-:Y:S01]  /*36d0*/  FADD.FTZ R47, R47, R190 ;  /* 0x000000be2f2f7221 */ /* 0x000fe20000010000 */
[----:B------:R-:W-:Y:S01]  /*36e0*/  LEA.HI.X R129, R161, c[0x0][0x24c], RZ, 0x4, P6 ;  /* 0x00009300a1817a11 */ /* 0x000fe200030f24ff */
[----:B------:R-:W-:Y:S01]  /*36f0*/  FMUL.FTZ R161, R218, c[0x0][0x1e8] ;  /* 0x00007a00daa17a20 */ /* 0x000fe20000410000 */
[----:B------:R-:W-:Y:S01]  /*3700*/  LOP3.LUT P6, RZ, R155, 0xff000000, RZ, 0xc0, !PT ;  /* 0xff0000009bff7812 */ /* 0x000fe200078cc0ff */
[----:B------:R-:W-:Y:S01]  /*3710*/  @P0 FMUL.FTZ R135, R158, R222 ;  /* 0x000000de9e870220 */ /* 0x000fe20000410000 */
[----:B0-----:R-:W-:Y:S01]  /*3720*/  CS2R R132, SRZ ;  /* 0x0000000000847805 */ /* 0x001fe2000001ff00 */
[----:B------:R-:W-:Y:S02]  /*3730*/  @P5 FMUL.FTZ R134, R156, R161 ;  /* 0x000000a19c865220 */ /* 0x000fe40000410000 */
[----:B------:R-:W-:-:S05]  /*3740*/  @P4 FMUL.FTZ R133, R159, R220 ;  /* 0x000000dc9f854220 */ /* 0x000fca0000410000 */
[----:B------:R-:W-:Y:S02]  /*3750*/  F2FP.BF16.PACK_AB R134, R133, R134 ;  /* 0x000000868586723e */ /* 0x000fe400000010ff */
[----:B------:R-:W-:Y:S01]  /*3760*/  F2FP.BF16.PACK_AB R133, R162, R141 ;  /* 0x0000008da285723e */ /* 0x000fe200000010ff */
[----:B------:R-:W-:Y:S01]  /*3770*/  @P6 FMUL.FTZ R132, R160, R211 ;  /* 0x000000d3a0846220 */ /* 0x000fe20000410000 */
[----:B------:R-:W-:-:S04]  /*3780*/  CS2R R140, SRZ ;  /* 0x00000000008c7805 */ /* 0x000fc8000001ff00 */
[----:B------:R-:W-:Y:S02]  /*3790*/  F2FP.BF16.PACK_AB R135, R132, R135 ;  /* 0x000000878487723e */ /* 0x000fe400000010ff */
[----:B------:R-:W-:Y:S02]  /*37a0*/  F2FP.BF16.PACK_AB R132, R139, R138 ;  /* 0x0000008a8b84723e */ /* 0x000fe400000010ff */
[----:B------:R-:W-:-:S03]  /*37b0*/  CS2R R138, SRZ ;  /* 0x00000000008a7805 */ /* 0x000fc6000001ff00 */
[----:B------:R0:W-:Y:S02]  /*37c0*/  STG.E.128 [R128.64], R132 ;  /* 0x0000008480007986 */ /* 0x0001e4000c101d04 */
[--C-:B0-----:R-:W-:Y:S02]  /*37d0*/  @P5 PRMT R128, RZ, 0x5410, R130.reuse ;  /* 0x00005410ff805816 */ /* 0x101fe40000000082 */
[--C-:B------:R-:W-:Y:S02]  /*37e0*/  @P0 PRMT R129, RZ, 0x5410, R131.reuse ;  /* 0x00005410ff810816 */ /* 0x100fe40000000083 */
[----:B------:R-:W-:Y:S01]  /*37f0*/  @P4 PRMT R130, RZ, 0x7610, R130 ;  /* 0x00007610ff824816 */ /* 0x000fe20000000082 */
[----:B------:R-:W-:Y:S01]  /*3800*/  @P5 FMUL.FTZ R139, R161, R128 ;  /* 0x00000080a18b5220 */ /* 0x000fe20000410000 */
[----:B------:R-:W-:Y:S01]  /*3810*/  @P6 PRMT R131, RZ, 0x7610, R131 ;  /* 0x00007610ff836816 */ /* 0x000fe20000000083 */
[----:B------:R-:W-:Y:S02]  /*3820*/  @P0 FMUL.FTZ R141, R222, R129 ;  /* 0x00000081de8d0220 */ /* 0x000fe40000410000 */
[----:B------:R-:W-:-:S02]  /*3830*/  @P4 FMUL.FTZ R138, R220, R130 ;  /* 0x00000082dc8a4220 */ /* 0x000fc40000410000 */
[----:B------:R-:W-:Y:S02]  /*3840*/  @P6 FMUL.FTZ R140, R211, R131 ;  /* 0x00000083d38c6220 */ /* 0x000fe40000410000 */
[----:B------:R-:W-:Y:S02]  /*3850*/  FADD.FTZ R40, R40, R139 ;  /* 0x0000008b28287221 */ /* 0x000fe40000010000 */
[----:B------:R-:W-:Y:S02]  /*3860*/  FADD.FTZ R41, R41, R138 ;  /* 0x0000008a29297221 */ /* 0x000fe40000010000 */
[----:B------:R-:W-:Y:S02]  /*3870*/  FADD.FTZ R42, R42, R141 ;  /* 0x0000008d2a2a7221 */ /* 0x000fe40000010000 */
[----:B------:R-:W-:Y:S02]  /*3880*/  FADD.FTZ R43, R43, R140 ;  /* 0x0000008c2b2b7221 */ /* 0x000fe40000010000 */
.L_x_690:
[----:B------:R-:W-:Y:S05]  /*3890*/  BSYNC B0 ;  /* 0x0000000000007941 */ /* 0x000fea0003800000 */
.L_x_689:
[----:B------:R-:W-:Y:S02]  /*38a0*/  IADD3 R2, R2, c[0x0][0x160], RZ ;  /* 0x0000580002027a10 */ /* 0x000fe40007ffe0ff */
[----:B------:R-:W-:-:S02]  /*38b0*/  LOP3.LUT P4, RZ, R151, 0xff, RZ, 0xc0, !PT ;  /* 0x000000ff97ff7812 */ /* 0x000fc4000788c0ff */
[----:B------:R-:W-:Y:S02]  /*38c0*/  ISETP.GE.AND P0, PT, R2, c[0x0][0x164], PT ;  /* 0x0000590002007a0c */ /* 0x000fe40003f06270 */
[----:B------:R-:W-:-:S11]  /*38d0*/  SEL R151, RZ, 0x1, P4 ;  /* 0x00000001ff977807 */ /* 0x000fd60002000000 */
[----:B------:R-:W-:Y:S01]  /*38e0*/  @P0 CALL.REL.NOINC `(.L_x_676) ;  /* 0x0000001000000944 */ /* 0x000fe20003c00000 */
[----:B------:R-:W-:Y:S05]  /*38f0*/  BRA `(.L_x_691) ;  /* 0xffffce8000007947 */ /* 0x000fea000383ffff */
.L_x_676:
        /* <DEDUP_REMOVED lines=19> */
.L_x_693:
[----:B------:R-:W-:Y:S05]  /*3a30*/  BSYNC B0 ;  /* 0x0000000000007941 */ /* 0x000fea0003800000 */
.L_x_692:
[----:B------:R-:W-:Y:S01]  /*3a40*/  BSSY B0, `(.L_x_694) ;  /* 0x000000d000007945 */ /* 0x000fe20003800000 */
[----:B------:R-:W-:Y:S05]  /*3a50*/  @!P2 BRA `(.L_x_695) ;  /* 0x000000b00000a947 */ /* 0x000fea0003800000 */
[----:B0----5:R-:W-:-:S05]  /*3a60*/  MOV R7, 0x20 ;  /* 0x0000002000077802 */ /* 0x021fca0000000f00 */
        /* <DEDUP_REMOVED lines=10> */
.L_x_695:
[----:B------:R-:W-:Y:S05]  /*3b10*/  BSYNC B0 ;  /* 0x0000000000007941 */ /* 0x000fea0003800000 */
.L_x_694:
[----:B------:R-:W-:Y:S05]  /*3b20*/  @!P3 EXIT ;  /* 0x000000000000b94d */ /* 0x000fea0003800000 */
[----:B0----5:R-:W-:-:S10]  /*3b30*/  HFMA2.MMA R7, -RZ, RZ, 0, 1.9073486328125e-06 ;  /* 0x00000020ff077435 */ /* 0x021fd400000001ff */
        /* <DEDUP_REMOVED lines=10> */
.L_x_683:
[----:B------:R-:W-:Y:S01]  /*3be0*/  HFMA2.MMA R138, -RZ, RZ, 0, 9.5367431640625e-07 ;  /* 0x00000010ff8a7435 */ /* 0x000fe200000001ff */
[----:B------:R-:W-:-:S02]  /*3bf0*/  MOV R133, R141 ;  /* 0x0000008d00857202 */ /* 0x000fc40000000f00 */
[----:B------:R-:W-:Y:S02]  /*3c00*/  MOV R191, 0x1f ;  /* 0x0000001f00bf7802 */ /* 0x000fe40000000f00 */
[----:B------:R-:W-:Y:S02]  /*3c10*/  MOV R140, 0xffffffff ;  /* 0xffffffff008c7802 */ /* 0x000fe40000000f00 */
[----:B------:R-:W-:Y:S02]  /*3c20*/  MOV R128, 0x3c40 ;  /* 0x00003c4000807802 */ /* 0x000fe40000000f00 */
[----:B------:R-:W-:Y:S05]  /*3c30*/  CALL.REL.NOINC `($__internal_14_$__cuda_sm70_shflsync_down_p) ;  /* 0x0000045000007944 */ /* 0x000fea0003c00000 */
[----:B-1----:R-:W-:Y:S01]  /*3c40*/  MOV R132, R191 ;  /* 0x000000bf00847202 */ /* 0x002fe20000000f00 */
[----:B0-----:R-:W-:Y:S05]  /*3c50*/  BRA `(.L_x_696) ;  /* 0xffffddd000007947 */ /* 0x001fea000383ffff */
.L_x_684:
[----:B------:R-:W-:Y:S01]  /*3c60*/  HFMA2.MMA R138, -RZ, RZ, 0, 9.5367431640625e-07 ;  /* 0x00000010ff8a7435 */ /* 0x000fe200000001ff */
[----:B------:R-:W-:Y:S02]  /*3c70*/  MOV R133, R142 ;  /* 0x0000008e00857202 */ /* 0x000fe40000000f00 */
[----:B------:R-:W-:Y:S02]  /*3c80*/  MOV R191, 0x1f ;  /* 0x0000001f00bf7802 */ /* 0x000fe40000000f00 */
[----:B------:R-:W-:-:S02]  /*3c90*/  MOV R140, 0xffffffff ;  /* 0xffffffff008c7802 */ /* 0x000fc40000000f00 */
[----:B------:R-:W-:Y:S02]  /*3ca0*/  MOV R128, 0x3cc0 ;  /* 0x00003cc000807802 */ /* 0x000fe40000000f00 */
[----:B01----:R-:W-:Y:S05]  /*3cb0*/  CALL.REL.NOINC `($__internal_14_$__cuda_sm70_shflsync_down_p) ;  /* 0x000003d000007944 */ /* 0x003fea0003c00000 */
[----:B------:R-:W-:Y:S01]  /*3cc0*/  FADD.FTZ R132, R132, R141 ;  /* 0x0000008d84847221 */ /* 0x000fe20000010000 */
[----:B0-----:R-:W-:Y:S01]  /*3cd0*/  HFMA2.MMA R138, -RZ, RZ, 0, 4.76837158203125e-07 ;  /* 0x00000008ff8a7435 */ /* 0x001fe200000001ff */
[----:B-1----:R-:W-:Y:S01]  /*3ce0*/  FADD.FTZ R142, R142, R191 ;  /* 0x000000bf8e8e7221 */ /* 0x002fe20000010000 */
[----:B------:R-:W-:Y:S02]  /*3cf0*/  MOV R191, 0x1f ;  /* 0x0000001f00bf7802 */ /* 0x000fe40000000f00 */
[----:B------:R-:W-:Y:S02]  /*3d00*/  MOV R140, 0xffffffff ;  /* 0xffffffff008c7802 */ /* 0x000fe40000000f00 */
[----:B------:R-:W-:Y:S02]  /*3d10*/  MOV R133, R132 ;  /* 0x0000008400857202 */ /* 0x000fe40000000f00 */
[----:B------:R-:W-:Y:S02]  /*3d20*/  MOV R128, 0x3d40 ;  /* 0x00003d4000807802 */ /* 0x000fe40000000f00 */
[----:B------:R-:W-:Y:S05]  /*3d30*/  CALL.REL.NOINC `($__internal_14_$__cuda_sm70_shflsync_down_p) ;  /* 0x0000035000007944 */ /* 0x000fea0003c00000 */
[----:B0-----:R-:W-:Y:S01]  /*3d40*/  HFMA2.MMA R138, -RZ, RZ, 0, 4.76837158203125e-07 ;  /* 0x00000008ff8a7435 */ /* 0x001fe200000001ff */
[----:B-1----:R-:W-:-:S02]  /*3d50*/  MOV R131, R191 ;  /* 0x000000bf00837202 */ /* 0x002fc40000000f00 */
[----:B------:R-:W-:Y:S02]  /*3d60*/  MOV R133, R142 ;  /* 0x0000008e00857202 */ /* 0x000fe40000000f00 */
[----:B------:R-:W-:Y:S02]  /*3d70*/  MOV R191, 0x1f ;  /* 0x0000001f00bf7802 */ /* 0x000fe40000000f00 */
[----:B------:R-:W-:Y:S02]  /*3d80*/  MOV R140, 0xffffffff ;  /* 0xffffffff008c7802 */ /* 0x000fe40000000f00 */
[----:B------:R-:W-:Y:S02]  /*3d90*/  MOV R128, 0x3db0 ;  /* 0x00003db000807802 */ /* 0x000fe40000000f00 */
[----:B------:R-:W-:Y:S05]  /*3da0*/  CALL.REL.NOINC `($__internal_14_$__cuda_sm70_shflsync_down_p) ;  /* 0x000002e000007944 */ /* 0x000fea0003c00000 */
[----:B------:R-:W-:Y:S01]  /*3db0*/  FADD.FTZ R132, R131, R132 ;  /* 0x0000008483847221 */ /* 0x000fe20000010000 */
[----:B0-----:R-:W-:Y:S01]  /*3dc0*/  HFMA2.MMA R138, -RZ, RZ, 0, 2.384185791015625e-07 ;  /* 0x00000004ff8a7435 */ /* 0x001fe200000001ff */
[----:B-1----:R-:W-:Y:S01]  /*3dd0*/  FADD.FTZ R142, R142, R191 ;  /* 0x000000bf8e8e7221 */ /* 0x002fe20000010000 */
[----:B------:R-:W-:Y:S02]  /*3de0*/  MOV R191, 0x1f ;  /* 0x0000001f00bf7802 */ /* 0x000fe40000000f00 */
[----:B------:R-:W-:-:S02]  /*3df0*/  MOV R140, 0xffffffff ;  /* 0xffffffff008c7802 */ /* 0x000fc40000000f00 */
[----:B------:R-:W-:Y:S02]  /*3e00*/  MOV R133, R132 ;  /* 0x0000008400857202 */ /* 0x000fe40000000f00 */
[----:B------:R-:W-:Y:S02]  /*3e10*/  MOV R128, 0x3e30 ;  /* 0x00003e3000807802 */ /* 0x000fe40000000f00 */
[----:B------:R-:W-:Y:S05]  /*3e20*/  CALL.REL.NOINC `($__internal_14_$__cuda_sm70_shflsync_down_p) ;  /* 0x0000026000007944 */ /* 0x000fea0003c00000 */
[----:B0-----:R-:W-:Y:S01]  /*3e30*/  HFMA2.MMA R138, -RZ, RZ, 0, 2.384185791015625e-07 ;  /* 0x00000004ff8a7435 */ /* 0x001fe200000001ff */
[----:B-1----:R-:W-:Y:S02]  /*3e40*/  MOV R131, R191 ;  /* 0x000000bf00837202 */ /* 0x002fe40000000f00 */
[----:B------:R-:W-:Y:S02]  /*3e50*/  MOV R133, R142 ;  /* 0x0000008e00857202 */ /* 0x000fe40000000f00 */
[----:B------:R-:W-:Y:S02]  /*3e60*/  MOV R191, 0x1f ;  /* 0x0000001f00bf7802 */ /* 0x000fe40000000f00 */
[----:B------:R-:W-:Y:S02]  /*3e70*/  MOV R140, 0xffffffff ;  /* 0xffffffff008c7802 */ /* 0x000fe40000000f00 */
[----:B------:R-:W-:-:S02]  /*3e80*/  MOV R128, 0x3ea0 ;  /* 0x00003ea000807802 */ /* 0x000fc40000000f00 */
[----:B------:R-:W-:Y:S05]  /*3e90*/  CALL.REL.NOINC `($__internal_14_$__cuda_sm70_shflsync_down_p) ;  /* 0x000001f000007944 */ /* 0x000fea0003c00000 */
[----:B------:R-:W-:Y:S01]  /*3ea0*/  FADD.FTZ R132, R131, R132 ;  /* 0x0000008483847221 */ /* 0x000fe20000010000 */
[----:B0-----:R-:W-:Y:S01]  /*3eb0*/  HFMA2.MMA R138, -RZ, RZ, 0, 1.1920928955078125e-07 ;  /* 0x00000002ff8a7435 */ /* 0x001fe200000001ff */
[----:B-1----:R-:W-:Y:S01]  /*3ec0*/  FADD.FTZ R136, R142, R191 ;  /* 0x000000bf8e887221 */ /* 0x002fe20000010000 */
[----:B------:R-:W-:-:S02]  /*3ed0*/  MOV R191, 0x1f ;  /* 0x0000001f00bf7802 */ /* 0x000fc40000000f00 */
[----:B------:R-:W-:Y:S02]  /*3ee0*/  MOV R140, 0xffffffff ;  /* 0xffffffff008c7802 */ /* 0x000fe40000000f00 */
[----:B------:R-:W-:Y:S02]  /*3ef0*/  MOV R133, R132 ;  /* 0x0000008400857202 */ /* 0x000fe40000000f00 */
[----:B------:R-:W-:Y:S02]  /*3f00*/  MOV R128, 0x3f20 ;  /* 0x00003f2000807802 */ /* 0x000fe40000000f00 */
[----:B------:R-:W-:Y:S05]  /*3f10*/  CALL.REL.NOINC `($__internal_14_$__cuda_sm70_shflsync_down_p) ;  /* 0x0000017000007944 */ /* 0x000fea0003c00000 */
[----:B0-----:R-:W-:Y:S01]  /*3f20*/  HFMA2.MMA R138, -RZ, RZ, 0, 1.1920928955078125e-07 ;  /* 0x00000002ff8a7435 */ /* 0x001fe200000001ff */
[----:B-1----:R-:W-:Y:S02]  /*3f30*/  MOV R131, R191 ;  /* 0x000000bf00837202 */ /* 0x002fe40000000f00 */
[----:B------:R-:W-:Y:S02]  /*3f40*/  MOV R133, R136 ;  /* 0x0000008800857202 */ /* 0x000fe40000000f00 */
[----:B------:R-:W-:Y:S02]  /*3f50*/  MOV R191, 0x1f ;  /* 0x0000001f00bf7802 */ /* 0x000fe40000000f00 */
[----:B------:R-:W-:-:S02]  /*3f60*/  MOV R140, 0xffffffff ;  /* 0xffffffff008c7802 */ /* 0x000fc40000000f00 */
[----:B------:R-:W-:Y:S02]  /*3f70*/  MOV R128, 0x3f90 ;  /* 0x00003f9000807802 */ /* 0x000fe40000000f00 */
[----:B------:R-:W-:Y:S05]  /*3f80*/  CALL.REL.NOINC `($__internal_14_$__cuda_sm70_shflsync_down_p) ;  /* 0x0000010000007944 */ /* 0x000fea0003c00000 */
[----:B------:R-:W-:Y:S01]  /*3f90*/  FADD.FTZ R134, R131, R132 ;  /* 0x0000008483867221 */ /* 0x000fe20000010000 */
[----:B0-----:R-:W-:Y:S01]  /*3fa0*/  HFMA2.MMA R138, -RZ, RZ, 0, 5.9604644775390625e-08 ;  /* 0x00000001ff8a7435 */ /* 0x001fe200000001ff */
[----:B-1----:R-:W-:Y:S01]  /*3fb0*/  FADD.FTZ R136, R136, R191 ;  /* 0x000000bf88887221 */ /* 0x002fe20000010000 */
[----:B------:R-:W-:Y:S02]  /*3fc0*/  MOV R191, 0x1f ;  /* 0x0000001f00bf7802 */ /* 0x000fe40000000f00 */
[----:B------:R-:W-:Y:S02]  /*3fd0*/  MOV R140, 0xffffffff ;  /* 0xffffffff008c7802 */ /* 0x000fe40000000f00 */
[----:B------:R-:W-:Y:S02]  /*3fe0*/  MOV R133, R134 ;  /* 0x0000008600857202 */ /* 0x000fe40000000f00 */
[----:B------:R-:W-:Y:S02]  /*3ff0*/  MOV R128, 0x4010 ;  /* 0x0000401000807802 */ /* 0x000fe40000000f00 */
[----:B------:R-:W-:Y:S05]  /*4000*/  CALL.REL.NOINC `($__internal_14_$__cuda_sm70_shflsync_down_p) ;  /* 0x0000008000007944 */ /* 0x000fea0003c00000 */
[----:B0-----:R-:W-:Y:S01]  /*4010*/  HFMA2.MMA R138, -RZ, RZ, 0, 5.9604644775390625e-08 ;  /* 0x00000001ff8a7435 */ /* 0x001fe200000001ff */
[----:B-1----:R-:W-:-:S02]  /*4020*/  MOV R135, R191 ;  /* 0x000000bf00877202 */ /* 0x002fc40000000f00 */
[----:B------:R-:W-:Y:S02]  /*4030*/  MOV R133, R136 ;  /* 0x0000008800857202 */ /* 0x000fe40000000f00 */
[----:B------:R-:W-:Y:S02]  /*4040*/  MOV R191, 0x1f ;  /* 0x0000001f00bf7802 */ /* 0x000fe40000000f00 */
[----:B------:R-:W-:Y:S02]  /*4050*/  MOV R140, 0xffffffff ;  /* 0xffffffff008c7802 */ /* 0x000fe40000000f00 */
[----:B------:R-:W-:Y:S02]  /*4060*/  MOV R128, 0x4080 ;  /* 0x0000408000807802 */ /* 0x000fe40000000f00 */
[----:B------:R-:W-:Y:S05]  /*4070*/  CALL.REL.NOINC `($__internal_14_$__cuda_sm70_shflsync_down_p) ;  /* 0x0000001000007944 */ /* 0x000fea0003c00000 */
[----:B01----:R-:W-:Y:S05]  /*4080*/  BRA `(.L_x_697) ;  /* 0xffffdac000007947 */ /* 0x003fea000383ffff */
        .weak           $__internal_14_$__cuda_sm70_shflsync_down_p
        .type           $__internal_14_$__cuda_sm70_shflsync_down_p,@function
        .size           $__internal_14_$__cuda_sm70_shflsync_down_p,(.L_x_9268 - $__internal_14_$__cuda_sm70_shflsync_down_p)
$__internal_14_$__cuda_sm70_shflsync_down_p:
[----:B------:R-:W-:Y:S01]  /*4090*/  HFMA2.MMA R129, -RZ, RZ, 0, 0 ;  /* 0x00000000ff817435 */ /* 0x000fe200000001ff */
[----:B------:R-:W-:Y:S04]  /*40a0*/  WARPSYNC R140 ;  /* 0x0000008c00007348 */ /* 0x000fe80003800000 */
[----:B------:R0:W1:Y:S01]  /*40b0*/  SHFL.DOWN PT, R191, R133, R138, R191 ;  /* 0x0800008a85bf7389 */ /* 0x00006200000e00bf */
[----:B------:R-:W-:Y:S05]  /*40c0*/  RET.REL.NODEC R128 `(_ZN10layer_norm13ln_bwd_kernelINS_13Kernel_traitsI13__nv_bfloat16S2_S2_S2_fjLj6144ELj1ELj1ELj8ELj16ENS_18Kernel_traits_baseILj6144ES2_S2_S2_S2_fjLj256EEEEELb1ELb1ELb0ELb0EEEvNS_9BwdParamsE) ;  /* 0xffffbf3080007950 */ /* 0x000fea0003c3ffff */
.L_x_698:
        /* <DEDUP_REMOVED lines=11> */
.L_x_9268:


//--------------------- .text._ZN10layer_norm13ln_bwd_kernelINS_13Kernel_traitsI13__nv_bfloat16S2_S2_S2_fjLj6144ELj1ELj1ELj8ELj16ENS_18Kernel_traits_baseILj6144ES2_S2_S2_S2_fjLj256EEEEELb1ELb1ELb0ELb1EEEvNS_9BwdParamsE --------------------------
	.section	.text._ZN10layer_norm13ln_bwd_kernelINS_13Kernel_traitsI13__nv_bfloat16S2_S2_S2_fjLj6144ELj1ELj1ELj8ELj16ENS_18Kernel_traits_baseILj6144ES2_S2_S2_S2_fjLj256EEEEELb1ELb1ELb0ELb1EEEvNS_9BwdParamsE,"ax",@progbits
	.sectioninfo	@"SHI_REGISTERS=221"
	.align	128
        .global         _ZN10layer_norm13ln_bwd_kernelINS_13Kernel_traitsI13__nv_bfloat16S2_S2_S2_fjLj6144ELj1ELj1ELj8ELj16ENS_18Kernel_traits_baseILj6144ES2_S2_S2_S2_fjLj256EEEEELb1ELb1ELb0ELb1EEEvNS_9BwdParamsE
        .type           _ZN10layer_norm13ln_bwd_kernelINS_13Kernel_traitsI13__nv_bfloat16S2_S2_S2_fjLj6144ELj1ELj1ELj8ELj16ENS_18Kernel_traits_baseILj6144ES2_S2_S2_S2_fjLj256EEEEELb1ELb1ELb0ELb1EEEvNS_9BwdParamsE,@function
        .size           _ZN10layer_norm13ln_bwd_kernelINS_13Kernel_traitsI13__nv_bfloat16S2_S2_S2_fjLj6144ELj1ELj1ELj8ELj16ENS_18Kernel_traits_baseILj6144ES2_S2_S2_S2_fjLj256EEEEELb1ELb1ELb0ELb1EEEvNS_9BwdParamsE,(.L_x_9269 - _ZN10layer_norm13ln_bwd_kernelINS_13Kernel_traitsI13__nv_bfloat16S2_S2_S2_fjLj6144ELj1ELj1ELj8ELj16ENS_18Kernel_traits_baseILj6144ES2_S2_S2_S2_fjLj256EEEEELb1ELb1ELb0ELb1EEEvNS_9BwdParamsE)
        .other          _ZN10layer_norm13ln_bwd_kernelINS_13Kernel_traitsI13__nv_bfloat16S2_S2_S2_fjLj6144ELj1ELj1ELj8ELj16ENS_18Kernel_traits_baseILj6144ES2_S2_S2_S2_fjLj256EEEEELb1ELb1ELb0ELb1EEEvNS_9BwdParamsE,@"STO_CUDA_ENTRY STV_DEFAULT"
_ZN10layer_norm13ln_bwd_kernelINS_13Kernel_traitsI13__nv_bfloat16S2_S2_S2_fjLj6144ELj1ELj1ELj8ELj16ENS_18Kernel_traits_baseILj6144ES2_S2_S2_S2_fjLj256EEEEELb1ELb1ELb0ELb1EEEvNS_9BwdParamsE:
.text._ZN10layer_norm13ln_bwd_kernelINS_13Kernel_traitsI13__nv_bfloat16S2_S2_S2_fjLj6144ELj1ELj1ELj8ELj16ENS_18Kernel_traits_baseILj6144ES2_S2_S2_S2_fjLj256EEEEELb1ELb1ELb0ELb1EEEvNS_9BwdParamsE:
[----:B------:R-:W-:Y:S02]  /*0000*/  MOV R1, c[0x0][0x28] ;  /* 0x00000a0000017a02 */ /* 0x000fe40000000f00 */
[----:B------:R-:W0:Y:S01]  /*0010*/  S2R R116, SR_TID.X ;  /* 0x0000000000747919 */ /* 0x000e220000002100 */
[----:B------:R-:W-:Y:S01]  /*0020*/  ULDC.64 UR4, c[0x0][0x118] ;  /* 0x0000460000047ab9 */ /* 0x000fe20000000a00 */
[----:B0-----:R-:W-:-:S04]  /*0030*/  SHF.L.U32 R0, R116, 0x4, RZ ;  /* 0x0000000474007819 */ /* 0x001fc800000006ff */
[----:B------:R-:W-:-:S04]  /*0040*/  LOP3.LUT R0, R0, 0xff0, RZ, 0xc0, !PT ;  /* 0x00000ff000007812 */ /* 0x000fc800078ec0ff */
[----:B------:R-:W-:-:S04]  /*0050*/  IADD3 R2, P0, R0, c[0x0][0x1c8], RZ ;  /* 0x0000720000027a10 */ /* 0x000fc80007f1e0ff */
[----:B------:R-:W-:-:S05]  /*0060*/  IADD3.X R3, RZ, c[0x0][0x1cc], RZ, P0, !PT ;  /* 0x00007300ff037a10 */ /* 0x000fca00007fe4ff */
[----:B------:R0:W5:Y:S04]  /*0070*/  LDG.E.128 R88, [R2.64] ;  /* 0x0000000402587981 */ /* 0x000168000c1e1d00 */
[----:B------:R0:W5:Y:S04]  /*0080*/  LDG.E.128 R8, [R2.64+0x1000] ;  /* 0x0010000402087981 */ /* 0x000168000c1e1d00 */
[----:B------:R0:W5:Y:S01]  /*0090*/  LDG.E.128 R4, [R2.64+0x2000] ;  /* 0x0020000402047981 */ /* 0x000162000c1e1d00 */
[----:B------:R-:W1:Y:S01]  /*00a0*/  S2UR UR6, SR_CTAID.X ;  /* 0x00000000000679c3 */ /* 0x000e620000002500 */
[----:B------:R-:W-:-:S02]  /*00b0*/  LOP3.LUT R115, R116, 0xff, RZ, 0xc0, !PT ;  /* 0x000000ff74737812 */ /* 0x000fc400078ec0ff */
[----:B-1----:R-:W-:-:S04]  /*00c0*/  LEA.HI R158, R116, UR6, RZ, 0x18 ;  /* 0x00000006749e7c11 */ /* 0x002fc8000f8fc0ff */
        /* <DEDUP_REMOVED lines=34> */
[----:B-----5:R-:W-:Y:S01]  /*02f0*/  CS2R R10, SRZ ;  /* 0x00000000000a7805 */ /* 0x020fe2000001ff00 */
[----:B------:R-:W-:Y:S01]  /*0300*/  CS2R R8, SRZ ;  /* 0x0000000000087805 */ /* 0x000fe2000001ff00 */
[----:B------:R-:W-:Y:S01]  /*0310*/  CS2R R6, SRZ ;  /* 0x0000000000067805 */ /* 0x000fe2000001ff00 */
[----:B------:R-:W-:Y:S01]  /*0320*/  CS2R R4, SRZ ;  /* 0x0000000000047805 */ /* 0x000fe2000001ff00 */
[----:B------:R-:W-:Y:S05]  /*0330*/  BRA `(.L_x_700) ;  /* 0x0000391000007947 */ /* 0x000fea0003800000 */
.L_x_699:
[----:B0-----:R-:W-:-:S04]  /*0340*/  LEA R2, P0, R115, c[0x0][0x1b0], 0x4 ;  /* 0x00006c0073027a11 */ /* 0x001fc800078020ff */
[----:B------:R-:W-:-:S05]  /*0350*/  IADD3.X R3, RZ, c[0x0][0x1b4], RZ, P0, !PT ;  /* 0x00006d00ff037a10 */ /* 0x000fca00007fe4ff */
[----:B------:R-:W2:Y:S04]  /*0360*/  LDG.E.128 R16, [R2.64] ;  /* 0x0000000402107981 */ /* 0x000ea8000c1e1d00 */
[----:B------:R-:W3:Y:S04]  /*0370*/  LDG.E.128 R20, [R2.64+0x1000] ;  /* 0x0010000402147981 */ /* 0x000ee8000c1e1d00 */
[----:B------:R-:W4:Y:S01]  /*0380*/  LDG.E.128 R12, [R2.64+0x2000] ;  /* 0x00200004020c7981 */ /* 0x000f22000c1e1d00 */
[----:B------:R-:W-:Y:S01]  /*0390*/  HFMA2.MMA R170, -RZ, RZ, 0, 5.9604644775390625e-08 ;  /* 0x00000001ffaa7435 */ /* 0x000fe200000001ff */
[----:B------:R-:W-:Y:S01]  /*03a0*/  MOV R114, RZ ;  /* 0x000000ff00727202 */ /* 0x000fe20000000f00 */
        /* <DEDUP_REMOVED lines=37> */
[--C-:B--2---:R-:W-:Y:S02]  /*0600*/  PRMT R157, RZ, 0x5410, R16.reuse ;  /* 0x00005410ff9d7816 */ /* 0x104fe40000000010 */
[----:B------:R-:W-:Y:S02]  /*0610*/  PRMT R156, RZ, 0x7610, R16 ;  /* 0x00007610ff9c7816 */ /* 0x000fe40000000010 */
[--C-:B------:R-:W-:Y:S02]  /*0620*/  PRMT R155, RZ, 0x5410, R17.reuse ;  /* 0x00005410ff9b7816 */ /* 0x100fe40000000011 */
[----:B------:R-:W-:Y:S02]  /*0630*/  PRMT R154, RZ, 0x7610, R17 ;  /* 0x00007610ff9a7816 */ /* 0x000fe40000000011 */
[--C-:B------:R-:W-:Y:S02]  /*0640*/  PRMT R153, RZ, 0x5410, R18.reuse ;  /* 0x00005410ff997816 */ /* 0x100fe40000000012 */
[----:B------:R-:W-:-:S02]  /*0650*/  PRMT R152, RZ, 0x7610, R18 ;  /* 0x00007610ff987816 */ /* 0x000fc40000000012 */
[--C-:B------:R-:W-:Y:S02]  /*0660*/  PRMT R151, RZ, 0x5410, R19.reuse ;  /* 0x00005410ff977816 */ /* 0x100fe40000000013 */
[----:B------:R-:W-:Y:S02]  /*0670*/  PRMT R150, RZ, 0x7610, R19 ;  /* 0x00007610ff967816 */ /* 0x000fe40000000013 */
[--C-:B---3--:R-:W-:Y:S02]  /*0680*/  PRMT R149, RZ, 0x5410, R20.reuse ;  /* 0x00005410ff957816 */ /* 0x108fe40000000014 */
[----:B------:R-:W-:Y:S02]  /*0690*/  PRMT R148, RZ, 0x7610, R20 ;  /* 0x00007610ff947816 */ /* 0x000fe40000000014 */
[--C-:B------:R-:W-:Y:S02]  /*06a0*/  PRMT R147, RZ, 0x5410, R21.reuse ;  /* 0x00005410ff937816 */ /* 0x100fe40000000015 */
[----:B------:R-:W-:-:S02]  /*06b0*/  PRMT R146, RZ, 0x7610, R21 ;  /* 0x00007610ff927816 */ /* 0x000fc40000000015 */
[--C-:B------:R-:W-:Y:S02]  /*06c0*/  PRMT R145, RZ, 0x5410, R22.reuse ;  /* 0x00005410ff917816 */ /* 0x100fe40000000016 */
[----:B------:R-:W-:Y:S02]  /*06d0*/  PRMT R144, RZ, 0x7610, R22 ;  /* 0x00007610ff907816 */ /* 0x000fe40000000016 */
[--C-:B------:R-:W-:Y:S02]  /*06e0*/  PRMT R143, RZ, 0x5410, R23.reuse ;  /* 0x00005410ff8f7816 */ /* 0x100fe40000000017 */
[----:B------:R-:W-:Y:S02]  /*06f0*/  PRMT R142, RZ, 0x7610, R23 ;  /* 0x00007610ff8e7816 */ /* 0x000fe40000000017 */
[--C-:B----4-:R-:W-:Y:S02]  /*0700*/  PRMT R140, RZ, 0x5410, R12.reuse ;  /* 0x00005410ff8c7816 */ /* 0x110fe4000000000c */
[----:B------:R-:W-:-:S02]  /*0710*/  PRMT R160, RZ, 0x7610, R12 ;  /* 0x00007610ffa07816 */ /* 0x000fc4000000000c */
[--C-:B------:R-:W-:Y:S02]  /*0720*/  PRMT R159, RZ, 0x5410, R13.reuse ;  /* 0x00005410ff9f7816 */ /* 0x100fe4000000000d */
[----:B------:R-:W-:Y:S02]  /*0730*/  PRMT R162, RZ, 0x7610, R13 ;  /* 0x00007610ffa27816 */ /* 0x000fe4000000000d */
[--C-:B------:R-:W-:Y:S02]  /*0740*/  PRMT R161, RZ, 0x5410, R14.reuse ;  /* 0x00005410ffa17816 */ /* 0x100fe4000000000e */
[----:B------:R-:W-:Y:S02]  /*0750*/  PRMT R164, RZ, 0x7610, R14 ;  /* 0x00007610ffa47816 */ /* 0x000fe4000000000e */
[--C-:B------:R-:W-:Y:S02]  /*0760*/  PRMT R163, RZ, 0x5410, R15.reuse ;  /* 0x00005410ffa37816 */ /* 0x100fe4000000000f */
[----:B------:R-:W-:-:S02]  /*0770*/  PRMT R165, RZ, 0x7610, R15 ;  /* 0x00007610ffa57816 */ /* 0x000fc4000000000f */
.L_x_704:
[----:B------:R-:W-:Y:S01]  /*0780*/  IMAD R2, R158, c[0x0][0x168], RZ ;  /* 0x00005a009e027a24 */ /* 0x000fe200078e02ff */
[----:B------:R-:W-:-:S04]  /*0790*/  MOV R121, 0x10 ;  /* 0x0000001000797802 */ /* 0x000fc80000000f00 */
        /* <DEDUP_REMOVED lines=11> */
[-C--:B------:R-:W-:Y:S02]  /*0850*/  IMAD.WIDE.U32 R44, R166, R121.reuse, c[0x0][0x188] ;  /* 0x00006200a62c7625 */ /* 0x080fe400078e0079 */
[----:B------:R-:W4:Y:S02]  /*0860*/  LDG.E.128 R36, [R36.64] ;  /* 0x0000000424247981 */ /* 0x000f24000c1e1d00 */
[----:B------:R-:W-:-:S02]  /*0870*/  IMAD.WIDE.U32 R32, R169, R121, c[0x0][0x208] ;  /* 0x00008200a9207625 */ /* 0x000fc400078e0079 */
[----:B------:R-:W4:Y:S02]  /*0880*/  LDG.E.128 R44, [R44.64] ;  /* 0x000000042c2c7981 */ /* 0x000f24000c1e1d00 */
[----:B------:R-:W-:Y:S02]  /*0890*/  IMAD.WIDE.U32 R40, R168, R121, c[0x0][0x208] ;  /* 0x00008200a8287625 */ /* 0x000fe400078e0079 */
[----:B------:R-:W4:Y:S02]  /*08a0*/  LDG.E.128 R32, [R32.64] ;  /* 0x0000000420207981 */ /* 0x000f24000c1e1d00 */
[----:B------:R-:W-:Y:S02]  /*08b0*/  IMAD.WIDE R2, R158, R3, c[0x0][0x1a8] ;  /* 0x00006a009e027625 */ /* 0x000fe400078e0203 */
[----:B------:R-:W4:Y:S04]  /*08c0*/  LDG.E.128 R40, [R40.64] ;  /* 0x0000000428287981 */ /* 0x000f28000c1e1d00 */
[----:B------:R1:W4:Y:S01]  /*08d0*/  LDG.E R167, [R2.64] ;  /* 0x0000000402a77981 */ /* 0x000322000c1e1900 */
[----:B------:R-:W-:-:S06]  /*08e0*/  IMAD.WIDE.U32 R48, R166, R121, c[0x0][0x208] ;  /* 0x00008200a6307625 */ /* 0x000fcc00078e0079 */
[----:B------:R-:W4:Y:S01]  /*08f0*/  LDG.E.128 R48, [R48.64] ;  /* 0x0000000430307981 */ /* 0x000f22000c1e1d00 */
[----:B------:R-:W-:-:S04]  /*0900*/  ISETP.NE.U32.AND P0, PT, RZ, c[0x0][0x1c0], PT ;  /* 0x00007000ff007a0c */ /* 0x000fc80003f05070 */
[----:B------:R-:W-:Y:S02]  /*0910*/  ISETP.NE.AND.EX P0, PT, RZ, c[0x0][0x1c4], PT, P0 ;  /* 0x00007100ff007a0c */ /* 0x000fe40003f05300 */
[----:B------:R-:W-:Y:S02]  /*0920*/  SHF.R.S32.HI R55, RZ, 0x1f, R158 ;  /* 0x0000001fff377819 */ /* 0x000fe4000001149e */
[----:B------:R-:W-:-:S09]  /*0930*/  MOV R171, 0x8 ;  /* 0x0000000800ab7802 */ /* 0x000fd20000000f00 */
[----:B------:R-:W-:Y:S01]  /*0940*/  @P0 LEA R124, P2, R158, c[0x0][0x1c0], 0x1 ;  /* 0x000070009e7c0a11 */ /* 0x000fe200078408ff */
[----:B0-----:R-:W-:-:S03]  /*0950*/  IMAD.WIDE.U32 R52, R171, R168, c[0x0][0x190] ;  /* 0x00006400ab347625 */ /* 0x001fc600078e00a8 */
[----:B------:R-:W-:Y:S01]  /*0960*/  @P0 LEA.HI.X R125, R158, c[0x0][0x1c4], R55, 0x1, P2 ;  /* 0x000071009e7d0a11 */ /* 0x000fe200010f0c37 */
[-C--:B------:R-:W-:Y:S02]  /*0970*/  IMAD.WIDE.U32 R54, R169, R171.reuse, c[0x0][0x190] ;  /* 0x00006400a9367625 */ /* 0x080fe400078e00ab */
[----:B-----5:R-:W5:Y:S02]  /*0980*/  LDG.E.64 R52, [R52.64] ;  /* 0x0000000434347981 */ /* 0x020f64000c1e1b00 */
[----:B-1----:R-:W-:Y:S02]  /*0990*/  IMAD.WIDE.U32 R2, R166, R171, c[0x0][0x190] ;  /* 0x00006400a6027625 */ /* 0x002fe400078e00ab */
[----:B------:R0:W4:Y:S04]  /*09a0*/  @P0 LDG.E.U16 R184, [R124.64] ;  /* 0x000000047cb80981 */ /* 0x000128000c1e1500 */
[----:B------:R-:W5:Y:S04]  /*09b0*/  LDG.E.64 R54, [R54.64] ;  /* 0x0000000436367981 */ /* 0x000f68000c1e1b00 */
[----:B------:R-:W5:Y:S01]  /*09c0*/  LDG.E.64 R2, [R2.64] ;  /* 0x0000000402027981 */ /* 0x000f62000c1e1b00 */
[----:B------:R-:W-:-:S04]  /*09d0*/  ISETP.NE.U32.AND P1, PT, RZ, c[0x0][0x218], PT ;  /* 0x00008600ff007a0c */ /* 0x000fc80003f25070 */
[----:B------:R-:W-:Y:S01]  /*09e0*/  ISETP.NE.AND.EX P1, PT, RZ, c[0x0][0x21c], PT, P1 ;  /* 0x00008700ff007a0c */ /* 0x000fe20003f25310 */
[----:B------:R-:W-:Y:S02]  /*09f0*/  ULDC.U8 UR6, c[0x0][0x1f0] ;  /* 0x00007c0000067ab9 */ /* 0x000fe40000000000 */
[----:B------:R-:W-:-:S10]  /*0a00*/  ISETP.NE.AND P3, PT, RZ, UR6, PT ;  /* 0x00000006ff007c0c */ /* 0x000fd4000bf65270 */
[----:B------:R-:W-:-:S04]  /*0a10*/  @P1 IMAD.WIDE.U32 R118, R168, R121, c[0x0][0x218] ;  /* 0x00008600a8761625 */ /* 0x000fc800078e0079 */
[-C--:B------:R-:W-:Y:S01]  /*0a20*/  @P1 IMAD.WIDE.U32 R126, R169, R121.reuse, c[0x0][0x218] ;  /* 0x00008600a97e1625 */ /* 0x080fe200078e0079 */
[----:B------:R2:W5:Y:S03]  /*0a30*/  @P1 LDG.E.128 R16, [R118.64] ;  /* 0x0000000476101981 */ /* 0x000566000c1e1d00 */
[----:B------:R-:W-:Y:S01]  /*0a40*/  @P1 IMAD.WIDE.U32 R120, R166, R121, c[0x0][0x218] ;  /* 0x00008600a6781625 */ /* 0x000fe200078e0079 */
[----:B------:R4:W5:Y:S04]  /*0a50*/  @P1 LDG.E.128 R12, [R126.64] ;  /* 0x000000047e0c1981 */ /* 0x000968000c1e1d00 */
[----:B------:R1:W5:Y:S01]  /*0a60*/  @P1 LDG.E.128 R20, [R120.64] ;  /* 0x0000000478141981 */ /* 0x000362000c1e1d00 */
[----:B------:R-:W-:-:S02]  /*0a70*/  LOP3.LUT P2, RZ, R170, 0xff, RZ, 0xc0, !PT ;  /* 0x000000ffaaff7812 */ /* 0x000fc4000784c0ff */
[--C-:B--2---:R-:W-:Y:S02]  /*0a80*/  PRMT R118, RZ, 0x5410, R28.reuse ;  /* 0x00005410ff767816 */ /* 0x104fe4000000001c */
[--C-:B------:R-:W-:Y:S02]  /*0a90*/  PRMT R119, RZ, 0x5410, R29.reuse ;  /* 0x00005410ff777816 */ /* 0x100fe4000000001d */
[----:B------:R-:W-:Y:S02]  /*0aa0*/  PRMT R28, RZ, 0x7610, R28 ;  /* 0x00007610ff1c7816 */ /* 0x000fe4000000001c */
[----:B------:R-:W-:Y:S02]  /*0ab0*/  PRMT R29, RZ, 0x7610, R29 ;  /* 0x00007610ff1d7816 */ /* 0x000fe4000000001d */
[----:B---3--:R-:W-:Y:S02]  /*0ac0*/  FSEL R186, R172, RZ, !P3 ;  /* 0x000000ffacba7208 */ /* 0x008fe40005800000 */
[----:B----4-:R-:W-:-:S02]  /*0ad0*/  PRMT R126, RZ, 0x5410, R38 ;  /* 0x00005410ff7e7816 */ /* 0x010fc40000000026 */
[----:B------:R-:W-:Y:S01]  /*0ae0*/  PRMT R127, RZ, 0x7610, R38 ;  /* 0x00007610ff7f7816 */ /* 0x000fe20000000026 */
[C---:B------:R-:W-:Y:S01]  /*0af0*/  FADD.FTZ R38, -R186.reuse, R28 ;  /* 0x0000001cba267221 */ /* 0x040fe20000010100 */
[--C-:B------:R-:W-:Y:S02]  /*0b00*/  PRMT R171, RZ, 0x5410, R44.reuse ;  /* 0x00005410ffab7816 */ /* 0x100fe4000000002c */
[----:B------:R-:W-:Y:S01]  /*0b10*/  PRMT R173, RZ, 0x7610, R44 ;  /* 0x00007610ffad7816 */ /* 0x000fe2000000002c */
[C---:B------:R-:W-:Y:S01]  /*0b20*/  FADD.FTZ R44, -R186.reuse, R29 ;  /* 0x0000001dba2c7221 */ /* 0x040fe20000010100 */
[----:B-1----:R-:W-:Y:S01]  /*0b30*/  PRMT R120, RZ, 0x5410, R32 ;  /* 0x00005410ff787816 */ /* 0x002fe20000000020 */
[----:B------:R-:W-:Y:S01]  /*0b40*/  FADD.FTZ R196, -R186, R118 ;  /* 0x00000076bac47221 */ /* 0x000fe20000010100 */
[----:B0-----:R-:W-:Y:S02]  /*0b50*/  PRMT R125, RZ, 0x5410, R31 ;  /* 0x00005410ff7d7816 */ /* 0x001fe4000000001f */
[----:B------:R-:W-:-:S02]  /*0b60*/  PRMT R208, RZ, 0x5410, R33 ;  /* 0x00005410ffd07816 */ /* 0x000fc40000000021 */
[----:B------:R-:W-:Y:S01]  /*0b70*/  PRMT R31, RZ, 0x7610, R31 ;  /* 0x00007610ff1f7816 */ /* 0x000fe2000000001f */
[C---:B------:R-:W-:Y:S01]  /*0b80*/  FMUL.FTZ R203, R167.reuse, R38 ;  /* 0x00000026a7cb7220 */ /* 0x040fe20000410000 */
[----:B------:R-:W-:Y:S01]  /*0b90*/  PRMT R206, RZ, 0x7610, R32 ;  /* 0x00007610ffce7816 */ /* 0x000fe20000000020 */
[C---:B------:R-:W-:Y:S01]  /*0ba0*/  FMUL.FTZ R195, R167.reuse, R44 ;  /* 0x0000002ca7c37220 */ /* 0x040fe20000410000 */
[----:B------:R-:W-:Y:S02]  /*0bb0*/  PRMT R33, RZ, 0x7610, R33 ;  /* 0x00007610ff217816 */ /* 0x000fe40000000021 */
[--C-:B------:R-:W-:Y:S02]  /*0bc0*/  PRMT R191, RZ, 0x5410, R40.reuse ;  /* 0x00005410ffbf7816 */ /* 0x100fe40000000028 */
[----:B------:R-:W-:Y:S01]  /*0bd0*/  PRMT R189, RZ, 0x7610, R40 ;  /* 0x00007610ffbd7816 */ /* 0x000fe20000000028 */
[----:B------:R-:W-:Y:S02]  /*0be0*/  FADD.FTZ R40, -R186, R119 ;  /* 0x00000077ba287221 */ /* 0x000fe40000010100 */
[----:B------:R-:W-:-:S02]  /*0bf0*/  FMUL.FTZ R196, R167, R196 ;  /* 0x000000c4a7c47220 */ /* 0x000fc40000410000 */
[----:B------:R-:W-:Y:S01]  /*0c00*/  FMUL.FTZ R205, R157, R120 ;  /* 0x000000789dcd7220 */ /* 0x000fe20000410000 */
[----:B------:R-:W-:Y:S01]  /*0c10*/  PRMT R121, RZ, 0x5410, R30 ;  /* 0x00005410ff797816 */ /* 0x000fe2000000001e */
        /* <DEDUP_REMOVED lines=11> */
[----:B------:R-:W-:Y:S01]  /*0cd0*/  FADD.FTZ R135, R208, R135 ;  /* 0x00000087d0877221 */ /* 0x000fe20000010000 */
[----:B------:R-:W-:Y:S01]  /*0ce0*/  PRMT R176, RZ, 0x5410, R46 ;  /* 0x00005410ffb07816 */ /* 0x000fe2000000002e */
[----:B------:R-:W-:Y:S01]  /*0cf0*/  FFMA.FTZ R136, R209, R208, R136 ;  /* 0x000000d0d1887223 */ /* 0x000fe20000010088 */
[----:B------:R-:W-:Y:S01]  /*0d00*/  PRMT R179, RZ, 0x7610, R46 ;  /* 0x00007610ffb37816 */ /* 0x000fe2000000002e */
[----:B------:R-:W-:-:S02]  /*0d10*/  FADD.FTZ R46, -R186, R121 ;  /* 0x00000079ba2e7221 */ /* 0x000fc40000010100 */
[----:B------:R-:W-:Y:S02]  /*0d20*/  FMUL.FTZ R208, R155, R208 ;  /* 0x000000d09bd07220 */ /* 0x000fe40000410000 */
[----:B------:R-:W-:Y:S02]  /*0d30*/  FADD.FTZ R31, R31, R206 ;  /* 0x000000ce1f1f7221 */ /* 0x000fe40000010000 */
[----:B------:R-:W-:Y:S01]  /*0d40*/  FFMA.FTZ R33, R203, R206, R33 ;  /* 0x000000cecb217223 */ /* 0x000fe20000010021 */
[----:B------:R-:W-:Y:S01]  /*0d50*/  PRMT R198, RZ, 0x5410, R34 ;  /* 0x00005410ffc67816 */ /* 0x000fe20000000022 */
[----:B------:R-:W-:Y:S02]  /*0d60*/  FADD.FTZ R124, -R186, R30 ;  /* 0x0000001eba7c7221 */ /* 0x000fe40000010100 */
[----:B------:R-:W-:Y:S02]  /*0d70*/  FMUL.FTZ R197, R167, R46 ;  /* 0x0000002ea7c57220 */ /* 0x000fe40000410000 */
[----:B------:R-:W-:-:S02]  /*0d80*/  FADD.FTZ R31, R31, R208 ;  /* 0x000000d01f1f7221 */ /* 0x000fc40000010000 */
[----:B------:R-:W-:Y:S01]  /*0d90*/  FFMA.FTZ R33, R209, R208, R33 ;  /* 0x000000d0d1217223 */ /* 0x000fe20000010021 */
[----:B------:R-:W-:Y:S01]  /*0da0*/  PRMT R200, RZ, 0x7610, R34 ;  /* 0x00007610ffc87816 */ /* 0x000fe20000000022 */
[----:B------:R-:W-:Y:S02]  /*0db0*/  FADD.FTZ R172, -R186, R125 ;  /* 0x0000007dbaac7221 */ /* 0x000fe40000010100 */
[----:B------:R-:W-:Y:S02]  /*0dc0*/  FADD.FTZ R131, R198, R131 ;  /* 0x00000083c6837221 */ /* 0x000fe40000010000 */
[----:B------:R-:W-:Y:S02]  /*0dd0*/  FMUL.FTZ R199, R167, R124 ;  /* 0x0000007ca7c77220 */ /* 0x000fe40000410000 */
[-C--:B------:R-:W-:Y:S02]  /*0de0*/  FFMA.FTZ R132, R197, R198.reuse, R132 ;  /* 0x000000c6c5847223 */ /* 0x080fe40000010084 */
[----:B------:R-:W-:-:S02]  /*0df0*/  FMUL.FTZ R198, R153, R198 ;  /* 0x000000c699c67220 */ /* 0x000fc40000410000 */
[----:B------:R-:W-:Y:S02]  /*0e00*/  FADD.FTZ R31, R31, R194 ;  /* 0x000000c21f1f7221 */ /* 0x000fe40000010000 */
[----:B------:R-:W-:Y:S01]  /*0e10*/  FFMA.FTZ R33, R195, R194, R33 ;  /* 0x000000c2c3217223 */ /* 0x000fe20000010021 */
[----:B------:R-:W-:Y:S01]  /*0e20*/  PRMT R202, RZ, 0x5410, R35 ;  /* 0x00005410ffca7816 */ /* 0x000fe20000000023 */
[----:B------:R-:W-:Y:S01]  /*0e30*/  FADD.FTZ R129, R200, R129 ;  /* 0x00000081c8817221 */ /* 0x000fe20000010000 */
[----:B------:R-:W-:Y:S01]  /*0e40*/  PRMT R32, RZ, 0x5410, R36 ;  /* 0x00005410ff207816 */ /* 0x000fe20000000024 */
[----:B------:R-:W-:Y:S02]  /*0e50*/  FMUL.FTZ R201, R167, R172 ;  /* 0x000000aca7c97220 */ /* 0x000fe40000410000 */
[-C--:B------:R-:W-:Y:S02]  /*0e60*/  FFMA.FTZ R130, R199, R200.reuse, R130 ;  /* 0x000000c8c7827223 */ /* 0x080fe40000010082 */
[----:B------:R-:W-:-:S02]  /*0e70*/  FMUL.FTZ R200, R152, R200 ;  /* 0x000000c898c87220 */ /* 0x000fc40000410000 */
[----:B------:R-:W-:Y:S02]  /*0e80*/  FADD.FTZ R31, R31, R198 ;  /* 0x000000c61f1f7221 */ /* 0x000fe40000010000 */
[----:B------:R-:W-:Y:S01]  /*0e90*/  FFMA.FTZ R33, R197, R198, R33 ;  /* 0x000000c6c5217223 */ /* 0x000fe20000010021 */
[----:B------:R-:W-:Y:S01]  /*0ea0*/  PRMT R36, RZ, 0x7610, R36 ;  /* 0x00007610ff247816 */ /* 0x000fe20000000024 */
[----:B------:R-:W-:Y:S01]  /*0eb0*/  FADD.FTZ R178, -R186, R32 ;  /* 0x00000020bab27221 */ /* 0x000fe20000010100 */
[----:B------:R-:W-:Y:S01]  /*0ec0*/  PRMT R35, RZ, 0x7610, R35 ;  /* 0x00007610ff237816 */ /* 0x000fe20000000023 */
[----:B------:R-:W-:Y:S02]  /*0ed0*/  FADD.FTZ R123, R202, R123 ;  /* 0x0000007bca7b7221 */ /* 0x000fe40000010000 */
[-C--:B------:R-:W-:Y:S02]  /*0ee0*/  FFMA.FTZ R128, R201, R202.reuse, R128 ;  /* 0x000000cac9807223 */ /* 0x080fe40000010080 */
[----:B------:R-:W-:-:S02]  /*0ef0*/  FMUL.FTZ R202, R151, R202 ;  /* 0x000000ca97ca7220 */ /* 0x000fc40000410000 */
[----:B------:R-:W-:Y:S02]  /*0f00*/  FADD.FTZ R31, R31, R200 ;  /* 0x000000c81f1f7221 */ /* 0x000fe40000010000 */
[----:B------:R-:W-:Y:S01]  /*0f10*/  FFMA.FTZ R33, R199, R200, R33 ;  /* 0x000000c8c7217223 */ /* 0x000fe20000010021 */
[----:B------:R-:W-:Y:S01]  /*0f20*/  PRMT R34, RZ, 0x5410, R37 ;  /* 0x00005410ff227816 */ /* 0x000fe20000000025 */
[----:B------:R-:W-:Y:S02]  /*0f30*/  FADD.FTZ R192, -R186, R36 ;  /* 0x00000024bac07221 */ /* 0x000fe40000010100 */
[C---:B------:R-:W-:Y:S02]  /*0f40*/  FMUL.FTZ R193, R167.reuse, R178 ;  /* 0x000000b2a7c17220 */ /* 0x040fe40000410000 */
[----:B------:R-:W-:Y:S02]  /*0f50*/  FMUL.FTZ R207, R167, R174 ;  /* 0x000000aea7cf7220 */ /* 0x000fe40000410000 */
[----:B------:R-:W-:-:S02]  /*0f60*/  FMUL.FTZ R204, R150, R35 ;  /* 0x0000002396cc7220 */ /* 0x000fc40000410000 */
[----:B------:R-:W-:Y:S02]  /*0f70*/  FADD.FTZ R31, R31, R202 ;  /* 0x000000ca1f1f7221 */ /* 0x000fe40000010000 */
[----:B------:R-:W-:Y:S02]  /*0f80*/  FFMA.FTZ R33, R201, R202, R33 ;  /* 0x000000cac9217223 */ /* 0x000fe40000010021 */
[----:B------:R-:W-:Y:S02]  /*0f90*/  FADD.FTZ R190, -R186, R34 ;  /* 0x00000022babe7221 */ /* 0x000fe40000010100 */
[----:B------:R-:W-:Y:S02]  /*0fa0*/  FADD.FTZ R72, R191, R72 ;  /* 0x00000048bf487221 */ /* 0x000fe40000010000 */
[----:B------:R-:W-:Y:S02]  /*0fb0*/  FMUL.FTZ R192, R167, R192 ;  /* 0x000000c0a7c07220 */ /* 0x000fe40000410000 */
[----:B------:R-:W-:-:S02]  /*0fc0*/  FFMA.FTZ R56, R193, R191, R56 ;  /* 0x000000bfc1387223 */ /* 0x000fc40000010038 */
[----:B------:R-:W-:Y:S02]  /*0fd0*/  FMUL.FTZ R191, R149, R191 ;  /* 0x000000bf95bf7220 */ /* 0x000fe40000410000 */
[----:B------:R-:W-:Y:S02]  /*0fe0*/  FADD.FTZ R38, R31, R204 ;  /* 0x000000cc1f267221 */ /* 0x000fe40000010000 */
[----:B------:R-:W-:Y:S01]  /*0ff0*/  FFMA.FTZ R40, R207, R204, R33 ;  /* 0x000000cccf287223 */ /* 0x000fe20000010021 */
[----:B------:R-:W-:Y:S01]  /*1000*/  PRMT R187, RZ, 0x5410, R41 ;  /* 0x00005410ffbb7816 */ /* 0x000fe20000000029 */
[----:B------:R-:W-:Y:S01]  /*1010*/  FADD.FTZ R71, R189, R71 ;  /* 0x00000047bd477221 */ /* 0x000fe20000010000 */
[----:B------:R-:W-:Y:S01]  /*1020*/  PRMT R37, RZ, 0x7610, R37 ;  /* 0x00007610ff257816 */ /* 0x000fe20000000025 */
[----:B------:R-:W-:Y:S02]  /*1030*/  FMUL.FTZ R190, R167, R190 ;  /* 0x000000bea7be7220 */ /* 0x000fe40000410000 */
[-C--:B------:R-:W-:Y:S01]  /*1040*/  FFMA.FTZ R0, R192, R189.reuse, R0 ;  /* 0x000000bdc0007223 */ /* 0x080fe20000010000 */
[----:B------:R-:W-:Y:S01]  /*1050*/  PRMT R170, RZ, 0x5410, R39 ;  /* 0x00005410ffaa7816 */ /* 0x000fe20000000027 */
[----:B------:R-:W-:Y:S01]  /*1060*/  FMUL.FTZ R189, R148, R189 ;  /* 0x000000bd94bd7220 */ /* 0x000fe20000410000 */
[----:B------:R-:W-:Y:S01]  /*1070*/  PRMT R175, RZ, 0x5410, R45 ;  /* 0x00005410ffaf7816 */ /* 0x000fe2000000002d */
[----:B------:R-:W-:Y:S01]  /*1080*/  FADD.FTZ R38, R38, R191 ;  /* 0x000000bf26267221 */ /* 0x000fe20000010000 */
[----:B------:R-:W-:Y:S01]  /*1090*/  PRMT R181, RZ, 0x5410, R47 ;  /* 0x00005410ffb57816 */ /* 0x000fe2000000002f */
[----:B------:R-:W-:Y:S01]  /*10a0*/  FFMA.FTZ R31, R193, R191, R40 ;  /* 0x000000bfc11f7223 */ /* 0x000fe20000010028 */
        /* <DEDUP_REMOVED lines=22> */
[----:B------:R-:W-:Y:S02]  /*1210*/  FADD.FTZ R28, -R186, R47 ;  /* 0x0000002fba1c7221 */ /* 0x000fe40000010100 */
[C---:B------:R-:W-:Y:S02]  /*1220*/  FMUL.FTZ R178, R167.reuse, R182 ;  /* 0x000000b6a7b27220 */ /* 0x040fe40000410000 */
[----:B------:R-:W-:Y:S02]  /*1230*/  FMUL.FTZ R188, R167, R188 ;  /* 0x000000bca7bc7220 */ /* 0x000fe40000410000 */
[----:B------:R-:W-:Y:S02]  /*1240*/  FMUL.FTZ R186, R146, R41 ;  /* 0x0000002992ba7220 */ /* 0x000fe40000410000 */
[----:B------:R-:W-:-:S02]  /*1250*/  FADD.FTZ R33, R38, R187 ;  /* 0x000000bb26217221 */ /* 0x000fc40000010000 */
[----:B------:R-:W-:Y:S01]  /*1260*/  FFMA.FTZ R31, R190, R187, R31 ;  /* 0x000000bbbe1f7223 */ /* 0x000fe2000001001f */
[----:B------:R-:W-:Y:S01]  /*1270*/  PRMT R42, RZ, 0x7610, R42 ;  /* 0x00007610ff2a7816 */ /* 0x000fe2000000002a */
[----:B------:R-:W-:Y:S02]  /*1280*/  FADD.FTZ R76, R177, R76 ;  /* 0x0000004cb14c7221 */ /* 0x000fe40000010000 */
[-C--:B------:R-:W-:Y:S02]  /*1290*/  FFMA.FTZ R60, R178, R177.reuse, R60 ;  /* 0x000000b1b23c7223 */ /* 0x080fe4000001003c */
[----:B------:R-:W-:Y:S02]  /*12a0*/  FMUL.FTZ R177, R145, R177 ;  /* 0x000000b191b17220 */ /* 0x000fe40000410000 */
[----:B------:R-:W-:Y:S02]  /*12b0*/  FADD.FTZ R38, R33, R186 ;  /* 0x000000ba21267221 */ /* 0x000fe40000010000 */
[----:B------:R-:W-:Y:S01]  /*12c0*/  FFMA.FTZ R31, R188, R186, R31 ;  /* 0x000000babc1f7223 */ /* 0x000fe2000001001f */
[----:B------:R-:W-:Y:S01]  /*12d0*/  PRMT R180, RZ, 0x5410, R43 ;  /* 0x00005410ffb47816 */ /* 0x000fe2000000002b */
[C---:B------:R-:W-:Y:S01]  /*12e0*/  FMUL.FTZ R183, R167.reuse, R212 ;  /* 0x000000d4a7b77220 */ /* 0x040fe20000410000 */
[----:B------:R-:W-:Y:S01]  /*12f0*/  PRMT R29, RZ, 0x5410, R49 ;  /* 0x00005410ff1d7816 */ /* 0x000fe20000000031 */
[----:B------:R-:W-:-:S02]  /*1300*/  FMUL.FTZ R119, R167, R36 ;  /* 0x00000024a7777220 */ /* 0x000fc40000410000 */
[----:B------:R-:W-:Y:S02]  /*1310*/  FMUL.FTZ R172, R167, R210 ;  /* 0x000000d2a7ac7220 */ /* 0x000fe40000410000 */
[----:B------:R-:W-:Y:S02]  /*1320*/  FMUL.FTZ R181, R144, R42 ;  /* 0x0000002a90b57220 */ /* 0x000fe40000410000 */
[----:B------:R-:W-:Y:S02]  /*1330*/  FADD.FTZ R38, R38, R177 ;  /* 0x000000b126267221 */ /* 0x000fe40000010000 */
[----:B------:R-:W-:Y:S01]  /*1340*/  FFMA.FTZ R31, R178, R177, R31 ;  /* 0x000000b1b21f7223 */ /* 0x000fe2000001001f */
[--C-:B------:R-:W-:Y:S01]  /*1350*/  PRMT R176, RZ, 0x5410, R51.reuse ;  /* 0x00005410ffb07816 */ /* 0x100fe20000000033 */
[----:B------:R-:W-:Y:S01]  /*1360*/  FADD.FTZ R78, R180, R78 ;  /* 0x0000004eb44e7221 */ /* 0x000fe20000010000 */
[----:B------:R-:W-:Y:S01]  /*1370*/  PRMT R32, RZ, 0x7610, R51 ;  /* 0x00007610ff207816 */ /* 0x000fe20000000033 */
[----:B------:R-:W-:Y:S01]  /*1380*/  FFMA.FTZ R62, R183, R180, R62 ;  /* 0x000000b4b73e7223 */ /* 0x000fe2000001003e */
[----:B------:R-:W-:Y:S01]  /*1390*/  PRMT R43, RZ, 0x7610, R43 ;  /* 0x00007610ff2b7816 */ /* 0x000fe2000000002b */
[----:B------:R-:W-:-:S02]  /*13a0*/  FADD.FTZ R82, R29, R82 ;  /* 0x000000521d527221 */ /* 0x000fc40000010000 */
[-C--:B------:R-:W-:Y:S02]  /*13b0*/  FFMA.FTZ R66, R119, R29.reuse, R66 ;  /* 0x0000001d77427223 */ /* 0x080fe40000010042 */
        /* <DEDUP_REMOVED lines=20> */
[----:B------:R-:W-:Y:S01]  /*1500*/  PRMT R49, RZ, 0x7610, R49 ;  /* 0x00007610ff317816 */ /* 0x000fe20000000031 */
        /* <DEDUP_REMOVED lines=10> */
[----:B------:R-:W-:Y:S02]  /*15b0*/  FFMA.FTZ R68, R171, R126, R68 ;  /* 0x0000007eab447223 */ /* 0x000fe40000010044 */
        /* <DEDUP_REMOVED lines=42> */
.L_x_705:
        /* <DEDUP_REMOVED lines=18> */
.L_x_706:
[----:B------:R-:W-:Y:S01]  /*1980*/  PLOP3.LUT P0, PT, PT, PT, PT, 0x80, 0x0 ;  /* 0x000000000000781c */ /* 0x000fe20003f0f070 */
[----:B-1----:R-:W-:Y:S01]  /*1990*/  FADD.FTZ R49, R28, R35 ;  /* 0x000000231c317221 */ /* 0x002fe20000010000 */
[----:B------:R-:W-:Y:S01]  /*19a0*/  @!P3 PLOP3.LUT P0, PT, P2, PT, PT, 0x80, 0x0 ;  /* 0x000000000000b81c */ /* 0x000fe2000170f070 */
[----:B--2---:R-:W-:Y:S01]  /*19b0*/  FADD.FTZ R48, R48, R33 ;  /* 0x0000002130307221 */ /* 0x004fe20000010000 */
[----:B------:R-:W-:Y:S01]  /*19c0*/  SHF.R.U32.HI R32, RZ, 0x5, R116 ;  /* 0x00000005ff207819 */ /* 0x000fe20000011674 */
[----:B------:R-:W-:Y:S01]  /*19d0*/  ULDC.U8 UR6, c[0x0][0x1f0] ;  /* 0x00007c0000067ab9 */ /* 0x000fe20000000000 */
[----:B------:R-:W-:Y:S02]  /*19e0*/  HFMA2.MMA R184, -RZ, RZ, 0, 9.5367431640625e-07 ;  /* 0x00000010ffb87435 */ /* 0x000fe400000001ff */
[----:B------:R-:W-:-:S07]  /*19f0*/  @!P3 LOP3.LUT R29, R32, 0x7fffff8, RZ, 0xc0, !PT ;  /* 0x07fffff8201db812 */ /* 0x000fce00078ec0ff */
[----:B------:R-:W-:Y:S02]  /*1a00*/  @!P0 IADD3 R29, R29, 0x8, RZ ;  /* 0x000000081d1d8810 */ /* 0x000fe40007ffe0ff */
[----:B------:R-:W-:Y:S01]  /*1a10*/  ISETP.NE.AND P0, PT, RZ, UR6, PT ;  /* 0x00000006ff007c0c */ /* 0x000fe2000bf05270 */
[----:B------:R-:W-:Y:S01]  /*1a20*/  WARPSYNC 0xffffffff ;  /* 0xffffffff00007948 */ /* 0x000fe20003800000 */
[----:B------:R-:W-:Y:S01]  /*1a30*/  @!P3 LOP3.LUT R210, R29, 0x7, R32, 0xf8, !PT ;  /* 0x000000071dd2b812 */ /* 0x000fe200078ef820 */
[----:B------:R-:W-:-:S04]  /*1a40*/  IMAD.WIDE.U32 R28, R169, R184, c[0x0][0x170] ;  /* 0x00005c00a91c7625 */ /* 0x000fc800078e00b8 */
[----:B------:R-:W-:Y:S04]  /*1a50*/  @!P3 STS.64 [R210.X8+0x6000], R48 ;  /* 0x00600030d200b388 */ /* 0x000fe80000008a00 */
[----:B------:R-:W-:Y:S06]  /*1a60*/  BAR.SYNC.DEFER_BLOCKING 0x0 ;  /* 0x0000000000007b1d */ /* 0x000fec0000010000 */
[----:B------:R-:W2:Y:S01]  /*1a70*/  LDG.E.128 R28, [R28.64] ;  /* 0x000000041c1c7981 */ /* 0x000ea2000c1e1d00 */
[----:B------:R-:W-:-:S02]  /*1a80*/  LOP3.LUT R32, R32, 0x7fffff8, RZ, 0xc0, !PT ;  /* 0x07fffff820207812 */ /* 0x000fc400078ec0ff */
[----:B-----5:R-:W-:Y:S02]  /*1a90*/  LOP3.LUT P3, RZ, R54, 0xff00, RZ, 0xc0, !PT ;  /* 0x0000ff0036ff7812 */ /* 0x020fe4000786c0ff */
[----:B------:R-:W-:Y:S02]  /*1aa0*/  @!P2 IADD3 R32, R32, 0x8, RZ ;  /* 0x000000082020a810 */ /* 0x000fe40007ffe0ff */
[----:B------:R-:W-:Y:S02]  /*1ab0*/  LOP3.LUT P4, RZ, R54, 0xff0000, RZ, 0xc0, !PT ;  /* 0x00ff000036ff7812 */ /* 0x000fe4000788c0ff */
[----:B------:R-:W-:Y:S02]  /*1ac0*/  SHF.L.U32 R211, R32, 0x3, RZ ;  /* 0x0000000320d37819 */ /* 0x000fe400000006ff */
[C---:B------:R-:W-:Y:S02]  /*1ad0*/  LOP3.LUT P5, RZ, R55.reuse, 0xff0000, RZ, 0xc0, !PT ;  /* 0x00ff000037ff7812 */ /* 0x040fe400078ac0ff */
[----:B------:R-:W-:Y:S01]  /*1ae0*/  LOP3.LUT P6, RZ, R55, 0xff000000, RZ, 0xc0, !PT ;  /* 0xff00000037ff7812 */ /* 0x000fe200078cc0ff */
[----:B0-----:R-:W0:Y:S04]  /*1af0*/  LDS.128 R32, [R211+0x6000] ;  /* 0x00600000d3207984 */ /* 0x001e280000000c00 */
[----:B------:R-:W1:Y:S04]  /*1b00*/  LDS.128 R36, [R211+0x6010] ;  /* 0x00601000d3247984 */ /* 0x000e680000000c00 */
[----:B------:R-:W3:Y:S04]  /*1b10*/  LDS.128 R40, [R211+0x6020] ;  /* 0x00602000d3287984 */ /* 0x000ee80000000c00 */
[----:B------:R-:W4:Y:S01]  /*1b20*/  LDS.128 R44, [R211+0x6030] ;  /* 0x00603000d32c7984 */ /* 0x000f220000000c00 */
[----:B0-----:R-:W-:-:S02]  /*1b30*/  FADD.FTZ R213, RZ, R32 ;  /* 0x00000020ffd57221 */ /* 0x001fc40000010000 */
[----:B------:R-:W-:Y:S01]  /*1b40*/  FADD.FTZ R32, RZ, R33 ;  /* 0x00000021ff207221 */ /* 0x000fe20000010000 */
[----:B------:R-:W-:Y:S01]  /*1b50*/  HFMA2.MMA R33, -RZ, RZ, 0, 0 ;  /* 0x00000000ff217435 */ /* 0x000fe200000001ff */
[----:B------:R-:W-:Y:S01]  /*1b60*/  FADD.FTZ R213, R34, R213 ;  /* 0x000000d522d57221 */ /* 0x000fe20000010000 */
[----:B------:R-:W-:Y:S01]  /*1b70*/  @P1 PRMT R34, RZ, 0x5410, R13 ;  /* 0x00005410ff221816 */ /* 0x000fe2000000000d */
[----:B------:R-:W-:Y:S02]  /*1b80*/  FADD.FTZ R32, R35, R32 ;  /* 0x0000002023207221 */ /* 0x000fe40000010000 */
[----:B-1----:R-:W-:Y:S02]  /*1b90*/  FADD.FTZ R213, R213, R36 ;  /* 0x00000024d5d57221 */ /* 0x002fe40000010000 */
[----:B------:R-:W-:Y:S02]  /*1ba0*/  FADD.FTZ R32, R32, R37 ;  /* 0x0000002520207221 */ /* 0x000fe40000010000 */
[----:B------:R-:W-:Y:S01]  /*1bb0*/  FADD.FTZ R213, R38, R213 ;  /* 0x000000d526d57221 */ /* 0x000fe20000010000 */
[----:B------:R-:W-:Y:S01]  /*1bc0*/  CS2R R36, SRZ ;  /* 0x0000000000247805 */ /* 0x000fe2000001ff00 */
[----:B------:R-:W-:-:S02]  /*1bd0*/  FADD.FTZ R32, R39, R32 ;  /* 0x0000002027207221 */ /* 0x000fc40000010000 */
[----:B---3--:R-:W-:Y:S02]  /*1be0*/  FADD.FTZ R213, R213, R40 ;  /* 0x00000028d5d57221 */ /* 0x008fe40000010000 */
[----:B------:R-:W-:Y:S02]  /*1bf0*/  FADD.FTZ R32, R32, R41 ;  /* 0x0000002920207221 */ /* 0x000fe40000010000 */
[----:B------:R-:W-:Y:S02]  /*1c00*/  FADD.FTZ R213, R42, R213 ;  /* 0x000000d52ad57221 */ /* 0x000fe40000010000 */
[----:B------:R-:W-:Y:S02]  /*1c10*/  FADD.FTZ R32, R43, R32 ;  /* 0x000000202b207221 */ /* 0x000fe40000010000 */
[----:B----4-:R-:W-:Y:S02]  /*1c20*/  FADD.FTZ R213, R213, R44 ;  /* 0x0000002cd5d57221 */ /* 0x010fe40000010000 */
[----:B------:R-:W-:-:S02]  /*1c30*/  FADD.FTZ R32, R32, R45 ;  /* 0x0000002d20207221 */ /* 0x000fc40000010000 */
[----:B------:R-:W-:Y:S01]  /*1c40*/  FADD.FTZ R46, R46, R213 ;  /* 0x000000d52e2e7221 */ /* 0x000fe20000010000 */
[----:B------:R-:W-:Y:S01]  /*1c50*/  CS2R R44, SRZ ;  /* 0x00000000002c7805 */ /* 0x000fe2000001ff00 */
[----:B------:R-:W-:Y:S02]  /*1c60*/  FADD.FTZ R32, R47, R32 ;  /* 0x000000202f207221 */ /* 0x000fe40000010000 */
[----:B------:R-:W-:Y:S02]  /*1c70*/  FMUL.FTZ R42, R46, c[0x0][0x1e0] ;  /* 0x000078002e2a7a20 */ /* 0x000fe40000410000 */
[----:B------:R-:W-:Y:S01]  /*1c80*/  FMUL.FTZ R43, R32, c[0x0][0x1e0] ;  /* 0x00007800202b7a20 */ /* 0x000fe20000410000 */
[----:B------:R-:W-:Y:S01]  /*1c90*/  MOV R32, R54 ;  /* 0x0000003600207202 */ /* 0x000fe20000000f00 */
[----:B------:R-:W-:Y:S01]  /*1ca0*/  CS2R R46, SRZ ;  /* 0x00000000002e7805 */ /* 0x000fe2000001ff00 */
[----:B------:R-:W-:Y:S02]  /*1cb0*/  FSEL R42, R42, RZ, !P0 ;  /* 0x000000ff2a2a7208 */ /* 0x000fe40004000000 */
[----:B------:R-:W-:-:S02]  /*1cc0*/  LOP3.LUT P0, RZ, R32, 0xff, RZ, 0xc0, !PT ;  /* 0x000000ff20ff7812 */ /* 0x000fc4000780c0ff */
[----:B------:R-:W-:Y:S01]  /*1cd0*/  @P1 PRMT R32, RZ, 0x5410, R12 ;  /* 0x00005410ff201816 */ /* 0x000fe2000000000c */
[-CC-:B------:R-:W-:Y:S02]  /*1ce0*/  FFMA.FTZ R196, R196, R43.reuse, R42.reuse ;  /* 0x0000002bc4c47223 */ /* 0x180fe4000001002a */
        /* <DEDUP_REMOVED lines=9> */
[----:B------:R-:W-:Y:S02]  /*1d80*/  @P1 FADD.FTZ R39, R39, R32 ;  /* 0x0000002027271221 */ /* 0x000fe40000010000 */
[----:B------:R-:W-:Y:S02]  /*1d90*/  FMUL.FTZ R32, R35, R50 ;  /* 0x0000003223207220 */ /* 0x000fe40000410000 */
[----:B------:R-:W-:-:S02]  /*1da0*/  FMUL.FTZ R41, R167, R208 ;  /* 0x000000d0a7297220 */ /* 0x000fc40000410000 */
[----:B------:R-:W-:Y:S01]  /*1db0*/  FMUL.FTZ R49, R32, c[0x0][0x1e8] ;  /* 0x00007a0020317a20 */ /* 0x000fe20000410000 */
[----:B------:R-:W-:Y:S01]  /*1dc0*/  @P0 PRMT R32, RZ, 0x5410, R88 ;  /* 0x00005410ff200816 */ /* 0x000fe20000000058 */
[----:B------:R-:W-:Y:S02]  /*1dd0*/  @P1 FADD.FTZ R41, R41, R34 ;  /* 0x0000002229291221 */ /* 0x000fe40000010000 */
[----:B------:R-:W-:Y:S02]  /*1de0*/  FMUL.FTZ R34, R39, R50 ;  /* 0x0000003227227220 */ /* 0x000fe40000410000 */
[----:B------:R-:W-:Y:S01]  /*1df0*/  @P0 FMUL.FTZ R36, R49, R32 ;  /* 0x0000002031240220 */ /* 0x000fe20000410000 */
[----:B------:R-:W-:Y:S01]  /*1e00*/  @P3 PRMT R32, RZ, 0x7610, R88 ;  /* 0x00007610ff203816 */ /* 0x000fe20000000058 */
[----:B------:R-:W-:Y:S02]  /*1e10*/  FMUL.FTZ R203, R34, c[0x0][0x1e8] ;  /* 0x00007a0022cb7a20 */ /* 0x000fe40000410000 */
[----:B------:R-:W-:-:S02]  /*1e20*/  FMUL.FTZ R38, R41, R50 ;  /* 0x0000003229267220 */ /* 0x000fc40000410000 */
[----:B------:R-:W-:Y:S01]  /*1e30*/  @P3 FMUL.FTZ R33, R203, R32 ;  /* 0x00000020cb213220 */ /* 0x000fe20000410000 */
[----:B------:R-:W-:Y:S01]  /*1e40*/  @P4 PRMT R32, RZ, 0x5410, R89 ;  /* 0x00005410ff204816 */ /* 0x000fe20000000059 */
[----:B------:R-:W-:Y:S01]  /*1e50*/  FMUL.FTZ R205, R38, c[0x0][0x1e8] ;  /* 0x00007a0026cd7a20 */ /* 0x000fe20000410000 */
[----:B------:R-:W-:Y:S01]  /*1e60*/  HFMA2.MMA R38, -RZ, RZ, 0, 0 ;  /* 0x00000000ff267435 */ /* 0x000fe200000001ff */
[-CC-:B------:R-:W-:Y:S01]  /*1e70*/  FFMA.FTZ R195, R195, R43.reuse, R42.reuse ;  /* 0x0000002bc3c37223 */ /* 0x180fe2000001002a */
[----:B------:R-:W-:Y:S01]  /*1e80*/  F2FP.BF16.PACK_AB R36, R33, R36 ;  /* 0x000000242124723e */ /* 0x000fe200000010ff */
[----:B------:R-:W-:Y:S02]  /*1e90*/  @P4 FMUL.FTZ R37, R205, R32 ;  /* 0x00000020cd254220 */ /* 0x000fe40000410000 */
[----:B------:R-:W-:Y:S02]  /*1ea0*/  FADD.FTZ R194, R194, -R195 ;  /* 0x800000c3c2c27221 */ /* 0x000fe40000010000 */
[----:B------:R-:W-:-:S02]  /*1eb0*/  FFMA.FTZ R197, R197, R43, R42 ;  /* 0x0000002bc5c57223 */ /* 0x000fc4000001002a */
[-CC-:B------:R-:W-:Y:S02]  /*1ec0*/  FFMA.FTZ R199, R199, R43.reuse, R42.reuse ;  /* 0x0000002bc7c77223 */ /* 0x180fe4000001002a */
[----:B------:R-:W-:Y:S02]  /*1ed0*/  FADD.FTZ R198, R198, -R197 ;  /* 0x800000c5c6c67221 */ /* 0x000fe40000010000 */
[----:B------:R-:W-:Y:S02]  /*1ee0*/  FADD.FTZ R200, R200, -R199 ;  /* 0x800000c7c8c87221 */ /* 0x000fe40000010000 */
[-CC-:B------:R-:W-:Y:S02]  /*1ef0*/  FFMA.FTZ R201, R201, R43.reuse, R42.reuse ;  /* 0x0000002bc9c97223 */ /* 0x180fe4000001002a */
[----:B------:R-:W-:Y:S02]  /*1f00*/  FMUL.FTZ R195, R167, R200 ;  /* 0x000000c8a7c37220 */ /* 0x000fe40000410000 */
[----:B------:R-:W-:Y:S01]  /*1f10*/  FADD.FTZ R202, R202, -R201 ;  /* 0x800000c9caca7221 */ /* 0x000fe20000010000 */
[----:B------:R-:W-:Y:S01]  /*1f20*/  MOV R201, RZ ;  /* 0x000000ff00c97202 */ /* 0x000fe20000000f00 */
[----:B------:R-:W-:-:S02]  /*1f30*/  FFMA.FTZ R207, R207, R43, R42 ;  /* 0x0000002bcfcf7223 */ /* 0x000fc4000001002a */
[----:B------:R-:W-:Y:S02]  /*1f40*/  FMUL.FTZ R197, R167, R202 ;  /* 0x000000caa7c57220 */ /* 0x000fe40000410000 */
[----:B------:R-:W-:-:S04]  /*1f50*/  FADD.FTZ R204, R204, -R207 ;  /* 0x800000cfcccc7221 */ /* 0x000fc80000010000 */
[----:B------:R-:W-:Y:S01]  /*1f60*/  FMUL.FTZ R199, R167, R204 ;  /* 0x000000cca7c77220 */ /* 0x000fe20000410000 */
[--C-:B--2---:R-:W-:Y:S02]  /*1f70*/  @P0 PRMT R32, RZ, 0x5410, R28.reuse ;  /* 0x00005410ff200816 */ /* 0x104fe4000000001c */
[----:B------:R-:W-:-:S03]  /*1f80*/  @P3 PRMT R28, RZ, 0x7610, R28 ;  /* 0x00007610ff1c3816 */ /* 0x000fc6000000001c */
[----:B------:R-:W-:Y:S01]  /*1f90*/  @P0 FMUL.FTZ R45, R49, R32 ;  /* 0x00000020312d0220 */ /* 0x000fe20000410000 */
[----:B------:R-:W-:Y:S01]  /*1fa0*/  LOP3.LUT P0, RZ, R54, 0xff000000, RZ, 0xc0, !PT ;  /* 0xff00000036ff7812 */ /* 0x000fe2000780c0ff */
[----:B------:R-:W-:Y:S01]  /*1fb0*/  @P3 FMUL.FTZ R44, R203, R28 ;  /* 0x0000001ccb2c3220 */ /* 0x000fe20000410000 */
[----:B------:R-:W-:Y:S01]  /*1fc0*/  @P4 PRMT R28, RZ, 0x5410, R29 ;  /* 0x00005410ff1c4816 */ /* 0x000fe2000000001d */
[----:B------:R-:W-:Y:S01]  /*1fd0*/  FMUL.FTZ R49, R167, R194 ;  /* 0x000000c2a7317220 */ /* 0x000fe20000410000 */
[----:B------:R-:W-:Y:S02]  /*1fe0*/  LOP3.LUT P3, RZ, R55, 0xff, RZ, 0xc0, !PT ;  /* 0x000000ff37ff7812 */ /* 0x000fe4000786c0ff */
[----:B------:R-:W-:Y:S01]  /*1ff0*/  @P1 PRMT R32, RZ, 0x7610, R15 ;  /* 0x00007610ff201816 */ /* 0x000fe2000000000f */
[----:B------:R-:W-:Y:S01]  /*2000*/  @P4 FMUL.FTZ R47, R205, R28 ;  /* 0x0000001ccd2f4220 */ /* 0x000fe20000410000 */
[----:B------:R-:W-:Y:S02]  /*2010*/  @P1 PRMT R28, RZ, 0x7610, R13 ;  /* 0x00007610ff1c1816 */ /* 0x000fe4000000000d */
[----:B------:R-:W-:Y:S01]  /*2020*/  LOP3.LUT P4, RZ, R55, 0xff00, RZ, 0xc0, !PT ;  /* 0x0000ff0037ff7812 */ /* 0x000fe2000788c0ff */
[----:B------:R-:W-:-:S02]  /*2030*/  FMUL.FTZ R55, R167, R198 ;  /* 0x000000c6a7377220 */ /* 0x000fc40000410000 */
[----:B------:R-:W-:Y:S01]  /*2040*/  @P1 FADD.FTZ R49, R49, R28 ;  /* 0x0000001c31311221 */ /* 0x000fe20000010000 */
[----:B------:R-:W-:Y:S01]  /*2050*/  @P1 PRMT R28, RZ, 0x5410, R14 ;  /* 0x00005410ff1c1816 */ /* 0x000fe2000000000e */
[----:B------:R-:W-:Y:S01]  /*2060*/  @P1 FADD.FTZ R199, R199, R32 ;  /* 0x00000020c7c71221 */ /* 0x000fe20000010000 */
[----:B------:R-:W-:-:S03]  /*2070*/  @P0 PRMT R29, RZ, 0x7610, R29 ;  /* 0x00007610ff1d0816 */ /* 0x000fc6000000001d */
[----:B------:R-:W-:Y:S01]  /*2080*/  @P1 FADD.FTZ R55, R55, R28 ;  /* 0x0000001c37371221 */ /* 0x000fe20000010000 */
[----:B------:R-:W-:Y:S01]  /*2090*/  @P1 PRMT R28, RZ, 0x7610, R14 ;  /* 0x00007610ff1c1816 */ /* 0x000fe2000000000e */
[-C--:B------:R-:W-:Y:S02]  /*20a0*/  FMUL.FTZ R40, R199, R50.reuse ;  /* 0x00000032c7287220 */ /* 0x080fe40000410000 */
[-C--:B------:R-:W-:Y:S02]  /*20b0*/  FMUL.FTZ R32, R55, R50.reuse ;  /* 0x0000003237207220 */ /* 0x080fe40000410000 */
[----:B------:R-:W-:Y:S01]  /*20c0*/  @P1 FADD.FTZ R195, R195, R28 ;  /* 0x0000001cc3c31221 */ /* 0x000fe20000010000 */
[----:B------:R-:W-:Y:S01]  /*20d0*/  @P1 PRMT R28, RZ, 0x5410, R15 ;  /* 0x00005410ff1c1816 */ /* 0x000fe2000000000f */
[----:B------:R-:W-:Y:S02]  /*20e0*/  FMUL.FTZ R48, R32, c[0x0][0x1e8] ;  /* 0x00007a0020307a20 */ /* 0x000fe40000410000 */
[----:B------:R-:W-:-:S02]  /*20f0*/  FMUL.FTZ R32, R195, R50 ;  /* 0x00000032c3207220 */ /* 0x000fc40000410000 */
[----:B------:R-:W-:Y:S02]  /*2100*/  @P1 FADD.FTZ R197, R197, R28 ;  /* 0x0000001cc5c51221 */ /* 0x000fe40000010000 */
[----:B------:R-:W-:Y:S02]  /*2110*/  FMUL.FTZ R28, R49, R50 ;  /* 0x00000032311c7220 */ /* 0x000fe40000410000 */
[----:B------:R-:W-:Y:S01]  /*2120*/  FMUL.FTZ R203, R32, c[0x0][0x1e8] ;  /* 0x00007a0020cb7a20 */ /* 0x000fe20000410000 */
[----:B------:R-:W-:Y:S01]  /*2130*/  @P4 PRMT R32, RZ, 0x7610, R90 ;  /* 0x00007610ff204816 */ /* 0x000fe2000000005a */
[----:B------:R-:W-:Y:S01]  /*2140*/  FMUL.FTZ R34, R28, c[0x0][0x1e8] ;  /* 0x00007a001c227a20 */ /* 0x000fe20000410000 */
[----:B------:R-:W-:Y:S01]  /*2150*/  MOV R28, RZ ;  /* 0x000000ff001c7202 */ /* 0x000fe20000000f00 */
[----:B------:R-:W-:Y:S02]  /*2160*/  FMUL.FTZ R194, R40, c[0x0][0x1e8] ;  /* 0x00007a0028c27a20 */ /* 0x000fe40000410000 */
[----:B------:R-:W-:Y:S01]  /*2170*/  @P0 FMUL.FTZ R46, R34, R29 ;  /* 0x0000001d222e0220 */ /* 0x000fe20000410000 */
[----:B------:R-:W-:-:S05]  /*2180*/  @P0 PRMT R29, RZ, 0x7610, R89 ;  /* 0x00007610ff1d0816 */ /* 0x000fca0000000059 */
[----:B------:R-:W-:Y:S01]  /*2190*/  @P0 FMUL.FTZ R28, R34, R29 ;  /* 0x0000001d221c0220 */ /* 0x000fe20000410000 */
[----:B------:R-:W-:Y:S01]  /*21a0*/  ISETP.NE.U32.AND P0, PT, RZ, c[0x0][0x258], PT ;  /* 0x00009600ff007a0c */ /* 0x000fe20003f05070 */
[----:B------:R-:W-:Y:S01]  /*21b0*/  FMUL.FTZ R34, R197, R50 ;  /* 0x00000032c5227220 */ /* 0x000fe20000410000 */
[----:B------:R-:W-:Y:S02]  /*21c0*/  @P3 PRMT R29, RZ, 0x5410, R90 ;  /* 0x00005410ff1d3816 */ /* 0x000fe4000000005a */
[----:B------:R-:W-:Y:S01]  /*21d0*/  ISETP.NE.AND.EX P0, PT, RZ, c[0x0][0x25c], PT, P0 ;  /* 0x00009700ff007a0c */ /* 0x000fe20003f05300 */
[----:B------:R-:W-:Y:S01]  /*21e0*/  FMUL.FTZ R205, R34, c[0x0][0x1e8] ;  /* 0x00007a0022cd7a20 */ /* 0x000fe20000410000 */
[----:B------:R-:W-:Y:S01]  /*21f0*/  @P5 PRMT R34, RZ, 0x5410, R91 ;  /* 0x00005410ff225816 */ /* 0x000fe2000000005b */
[----:B------:R-:W-:Y:S01]  /*2200*/  @P3 FMUL.FTZ R38, R48, R29 ;  /* 0x0000001d30263220 */ /* 0x000fe20000410000 */
[----:B------:R-:W-:Y:S01]  /*2210*/  MOV R29, RZ ;  /* 0x000000ff001d7202 */ /* 0x000fe20000000f00 */
[----:B------:R-:W-:Y:S01]  /*2220*/  @P4 FMUL.FTZ R29, R203, R32 ;  /* 0x00000020cb1d4220 */ /* 0x000fe20000410000 */
[----:B------:R-:W-:Y:S01]  /*2230*/  HFMA2.MMA R32, -RZ, RZ, 0, 0 ;  /* 0x00000000ff207435 */ /* 0x000fe200000001ff */
[----:B------:R-:W-:-:S03]  /*2240*/  F2FP.BF16.PACK_AB R37, R28, R37 ;  /* 0x000000251c25723e */ /* 0x000fc600000010ff */
[----:B------:R-:W-:Y:S02]  /*2250*/  F2FP.BF16.PACK_AB R38, R29, R38 ;  /* 0x000000261d26723e */ /* 0x000fe400000010ff */
[----:B------:R-:W-:Y:S01]  /*2260*/  @P5 FMUL.FTZ R32, R205, R34 ;  /* 0x00000022cd205220 */ /* 0x000fe20000410000 */
[----:B------:R-:W-:Y:S01]  /*2270*/  @P6 PRMT R34, RZ, 0x7610, R91 ;  /* 0x00007610ff226816 */ /* 0x000fe2000000005b */
[----:B------:R-:W-:Y:S01]  /*2280*/  @P0 IMAD.WIDE.U32 R28, R169, R184, c[0x0][0x258] ;  /* 0x00009600a91c0625 */ /* 0x000fe200078e00b8 */
[----:B------:R-:W-:Y:S02]  /*2290*/  @P0 F2FP.BF16.PACK_AB R35, RZ, R35 ;  /* 0x00000023ff23023e */ /* 0x000fe400000010ff */
[----:B------:R-:W-:Y:S01]  /*22a0*/  @P0 F2FP.BF16.PACK_AB R41, RZ, R41 ;  /* 0x00000029ff29023e */ /* 0x000fe200000010ff */
[----:B------:R-:W-:Y:S01]  /*22b0*/  @P6 FMUL.FTZ R201, R194, R34 ;  /* 0x00000022c2c96220 */ /* 0x000fe20000410000 */
[----:B------:R-:W-:Y:S02]  /*22c0*/  @P0 F2FP.BF16.PACK_AB R55, RZ, R55 ;  /* 0x00000037ff37023e */ /* 0x000fe400000010ff */
[----:B------:R-:W-:-:S02]  /*22d0*/  @P0 F2FP.BF16.PACK_AB R197, RZ, R197 ;  /* 0x000000c5ffc5023e */ /* 0x000fc400000010ff */
[----:B------:R-:W-:Y:S02]  /*22e0*/  @P0 F2FP.BF16.PACK_AB R39, RZ, R39 ;  /* 0x00000027ff27023e */ /* 0x000fe400000010ff */
[----:B------:R-:W-:Y:S02]  /*22f0*/  @P0 PRMT R24, R35, 0x7610, R24 ;  /* 0x0000761023180816 */ /* 0x000fe40000000018 */
[----:B------:R-:W-:Y:S02]  /*2300*/  @P0 F2FP.BF16.PACK_AB R49, RZ, R49 ;  /* 0x00000031ff31023e */ /* 0x000fe400000010ff */
[----:B------:R-:W-:Y:S02]  /*2310*/  @P0 F2FP.BF16.PACK_AB R195, RZ, R195 ;  /* 0x000000c3ffc3023e */ /* 0x000fe400000010ff */
[----:B------:R-:W-:Y:S02]  /*2320*/  @P0 F2FP.BF16.PACK_AB R199, RZ, R199 ;  /* 0x000000c7ffc7023e */ /* 0x000fe400000010ff */
[----:B------:R-:W-:Y:S01]  /*2330*/  @P0 PRMT R25, R41, 0x7610, R25 ;  /* 0x0000761029190816 */ /* 0x000fe20000000019 */
[----:B------:R-:W-:Y:S01]  /*2340*/  IMAD.WIDE.U32 R40, R169, R184, c[0x0][0x248] ;  /* 0x00009200a9287625 */ /* 0x000fe200078e00b8 */
[----:B------:R-:W-:-:S02]  /*2350*/  @P0 PRMT R26, R55, 0x7610, R26 ;  /* 0x00007610371a0816 */ /* 0x000fc4000000001a */
[----:B------:R-:W-:Y:S02]  /*2360*/  @P0 PRMT R27, R197, 0x7610, R27 ;  /* 0x00007610c51b0816 */ /* 0x000fe4000000001b */
[----:B------:R-:W-:Y:S02]  /*2370*/  @P0 PRMT R24, R24, 0x5410, R39 ;  /* 0x0000541018180816 */ /* 0x000fe40000000027 */
[----:B------:R-:W-:Y:S02]  /*2380*/  @P0 PRMT R25, R25, 0x5410, R49 ;  /* 0x0000541019190816 */ /* 0x000fe40000000031 */
[----:B------:R-:W-:Y:S01]  /*2390*/  F2FP.BF16.PACK_AB R39, R201, R32 ;  /* 0x00000020c927723e */ /* 0x000fe200000010ff */
[----:B------:R-:W-:Y:S01]  /*23a0*/  IMAD.WIDE.U32 R32, R168, R184, c[0x0][0x170] ;  /* 0x00005c00a8207625 */ /* 0x000fe200078e00b8 */
[----:B------:R-:W-:Y:S02]  /*23b0*/  @P0 PRMT R26, R26, 0x5410, R195 ;  /* 0x000054101a1a0816 */ /* 0x000fe400000000c3 */
[----:B------:R-:W-:-:S05]  /*23c0*/  @P0 PRMT R27, R27, 0x5410, R199 ;  /* 0x000054101b1b0816 */ /* 0x000fca00000000c7 */
[----:B------:R0:W-:Y:S04]  /*23d0*/  @P0 STG.E.128 [R28.64], R24 ;  /* 0x000000181c000986 */ /* 0x0001e8000c101d04 */
[----:B------:R1:W-:Y:S04]  /*23e0*/  STG.E.128 [R40.64], R36 ;  /* 0x0000002428007986 */ /* 0x0003e8000c101d04 */
[----:B------:R-:W2:Y:S01]  /*23f0*/  LDG.E.128 R32, [R32.64] ;  /* 0x0000000420207981 */ /* 0x000ea2000c1e1d00 */
[----:B------:R-:W-:Y:S01]  /*2400*/  HFMA2.MMA R49, -RZ, RZ, 0, 0 ;  /* 0x00000000ff317435 */ /* 0x000fe200000001ff */
[-CC-:B------:R-:W-:Y:S01]  /*2410*/  FFMA.FTZ R192, R192, R43.reuse, R42.reuse ;  /* 0x0000002bc0c07223 */ /* 0x180fe2000001002a */
[----:B------:R-:W-:Y:S01]  /*2420*/  MOV R54, R52 ;  /* 0x0000003400367202 */ /* 0x000fe20000000f00 */
[----:B------:R-:W-:-:S02]  /*2430*/  FFMA.FTZ R190, R190, R43, R42 ;  /* 0x0000002bbebe7223 */ /* 0x000fc4000001002a */
[----:B------:R-:W-:Y:S02]  /*2440*/  FADD.FTZ R192, R189, -R192 ;  /* 0x800000c0bdc07221 */ /* 0x000fe40000010000 */
[----:B------:R-:W-:Y:S01]  /*2450*/  FADD.FTZ R190, R187, -R190 ;  /* 0x800000bebbbe7221 */ /* 0x000fe20000010000 */
[----:B0-----:R-:W-:Y:S01]  /*2460*/  @P3 PRMT R28, RZ, 0x5410, R30 ;  /* 0x00005410ff1c3816 */ /* 0x001fe2000000001e */
[-C--:B------:R-:W-:Y:S01]  /*2470*/  FFMA.FTZ R178, R178, R43.reuse, R42 ;  /* 0x0000002bb2b27223 */ /* 0x080fe2000001002a */
[----:B------:R-:W-:Y:S01]  /*2480*/  @P4 PRMT R30, RZ, 0x7610, R30 ;  /* 0x00007610ff1e4816 */ /* 0x000fe2000000001e */
[-C--:B------:R-:W-:Y:S01]  /*2490*/  FFMA.FTZ R172, R172, R43.reuse, R42 ;  /* 0x0000002bacac7223 */ /* 0x080fe2000001002a */
[----:B-1----:R-:W-:Y:S01]  /*24a0*/  MOV R36, RZ ;  /* 0x000000ff00247202 */ /* 0x002fe20000000f00 */
[----:B------:R-:W-:Y:S01]  /*24b0*/  @P3 FMUL.FTZ R49, R48, R28 ;  /* 0x0000001c30313220 */ /* 0x000fe20000410000 */
[----:B------:R-:W-:Y:S01]  /*24c0*/  @P1 PRMT R28, RZ, 0x5410, R16 ;  /* 0x00005410ff1c1816 */ /* 0x000fe20000000010 */
[-CC-:B------:R-:W-:Y:S01]  /*24d0*/  FFMA.FTZ R48, R193, R43.reuse, R42.reuse ;  /* 0x0000002bc1307223 */ /* 0x180fe2000001002a */
[----:B------:R-:W-:Y:S01]  /*24e0*/  LOP3.LUT P3, RZ, R54, 0xff, RZ, 0xc0, !PT ;  /* 0x000000ff36ff7812 */ /* 0x000fe2000786c0ff */
[----:B------:R-:W-:Y:S01]  /*24f0*/  FFMA.FTZ R37, R188, R43, R42 ;  /* 0x0000002bbc257223 */ /* 0x000fe2000001002a */
[----:B------:R-:W-:Y:S01]  /*2500*/  CS2R R54, SRZ ;  /* 0x0000000000367805 */ /* 0x000fe2000001ff00 */
[----:B------:R-:W-:Y:S01]  /*2510*/  FADD.FTZ R48, R191, -R48 ;  /* 0x80000030bf307221 */ /* 0x000fe20000010000 */
[----:B------:R-:W-:Y:S01]  /*2520*/  MOV R40, RZ ;  /* 0x000000ff00287202 */ /* 0x000fe20000000f00 */
[----:B------:R-:W-:Y:S01]  /*2530*/  FADD.FTZ R186, R186, -R37 ;  /* 0x80000025baba7221 */ /* 0x000fe20000010000 */
[----:B------:R-:W-:Y:S01]  /*2540*/  HFMA2.MMA R191, -RZ, RZ, 0, 0 ;  /* 0x00000000ffbf7435 */ /* 0x000fe200000001ff */
[C---:B------:R-:W-:Y:S01]  /*2550*/  FMUL.FTZ R29, R167.reuse, R48 ;  /* 0x00000030a71d7220 */ /* 0x040fe20000410000 */
[----:B------:R-:W-:Y:S01]  /*2560*/  HFMA2.MMA R48, -RZ, RZ, 0, 0 ;  /* 0x00000000ff307435 */ /* 0x000fe200000001ff */
[----:B------:R-:W-:-:S02]  /*2570*/  FMUL.FTZ R37, R167, R192 ;  /* 0x000000c0a7257220 */ /* 0x000fc40000410000 */
[----:B------:R-:W-:Y:S01]  /*2580*/  @P1 FADD.FTZ R29, R29, R28 ;  /* 0x0000001c1d1d1221 */ /* 0x000fe20000010000 */
[----:B------:R-:W-:Y:S01]  /*2590*/  @P1 PRMT R28, RZ, 0x7610, R16 ;  /* 0x00007610ff1c1816 */ /* 0x000fe20000000010 */
[C---:B------:R-:W-:Y:S02]  /*25a0*/  FMUL.FTZ R39, R167.reuse, R190 ;  /* 0x000000bea7277220 */ /* 0x040fe40000410000 */
[----:B------:R-:W-:Y:S02]  /*25b0*/  FMUL.FTZ R41, R167, R186 ;  /* 0x000000baa7297220 */ /* 0x000fe40000410000 */
[----:B------:R-:W-:Y:S01]  /*25c0*/  @P1 FADD.FTZ R37, R37, R28 ;  /* 0x0000001c25251221 */ /* 0x000fe20000010000 */
[--C-:B------:R-:W-:Y:S01]  /*25d0*/  @P1 PRMT R28, RZ, 0x5410, R17.reuse ;  /* 0x00005410ff1c1816 */ /* 0x100fe20000000011 */
[----:B------:R-:W-:Y:S01]  /*25e0*/  @P4 FMUL.FTZ R48, R203, R30 ;  /* 0x0000001ecb304220 */ /* 0x000fe20000410000 */
[----:B------:R-:W-:Y:S01]  /*25f0*/  CS2R R186, SRZ ;  /* 0x0000000000ba7805 */ /* 0x000fe2000001ff00 */
[-C--:B------:R-:W-:Y:S01]  /*2600*/  FMUL.FTZ R30, R29, R50.reuse ;  /* 0x000000321d1e7220 */ /* 0x080fe20000410000 */
[----:B------:R-:W-:Y:S01]  /*2610*/  LOP3.LUT P4, RZ, R52, 0xff00, RZ, 0xc0, !PT ;  /* 0x0000ff0034ff7812 */ /* 0x000fe2000788c0ff */
[----:B------:R-:W-:Y:S01]  /*2620*/  @P1 FADD.FTZ R39, R39, R28 ;  /* 0x0000001c27271221 */ /* 0x000fe20000010000 */
[----:B------:R-:W-:Y:S01]  /*2630*/  @P1 PRMT R28, RZ, 0x7610, R17 ;  /* 0x00007610ff1c1816 */ /* 0x000fe20000000011 */
[----:B------:R-:W-:Y:S01]  /*2640*/  FMUL.FTZ R189, R30, c[0x0][0x1e8] ;  /* 0x00007a001ebd7a20 */ /* 0x000fe20000410000 */
[----:B------:R-:W-:Y:S01]  /*2650*/  @P0 F2FP.BF16.PACK_AB R29, RZ, R29 ;  /* 0x0000001dff1d023e */ /* 0x000fe200000010ff */
[----:B------:R-:W-:-:S02]  /*2660*/  FMUL.FTZ R30, R37, R50 ;  /* 0x00000032251e7220 */ /* 0x000fc40000410000 */
[----:B------:R-:W-:Y:S01]  /*2670*/  @P1 FADD.FTZ R41, R41, R28 ;  /* 0x0000001c29291221 */ /* 0x000fe20000010000 */
[--C-:B------:R-:W-:Y:S01]  /*2680*/  @P5 PRMT R28, RZ, 0x5410, R31.reuse ;  /* 0x00005410ff1c5816 */ /* 0x100fe2000000001f */
[----:B------:R-:W-:Y:S01]  /*2690*/  FMUL.FTZ R193, R30, c[0x0][0x1e8] ;  /* 0x00007a001ec17a20 */ /* 0x000fe20000410000 */
[----:B------:R-:W-:Y:S01]  /*26a0*/  @P6 PRMT R31, RZ, 0x7610, R31 ;  /* 0x00007610ff1f6816 */ /* 0x000fe2000000001f */
[----:B------:R-:W-:Y:S01]  /*26b0*/  FMUL.FTZ R30, R39, R50 ;  /* 0x00000032271e7220 */ /* 0x000fe20000410000 */
[----:B------:R-:W-:Y:S01]  /*26c0*/  @P0 PRMT R24, R29, 0x7610, R24 ;  /* 0x000076101d180816 */ /* 0x000fe20000000018 */
[----:B------:R-:W-:Y:S01]  /*26d0*/  @P5 FMUL.FTZ R187, R205, R28 ;  /* 0x0000001ccdbb5220 */ /* 0x000fe20000410000 */
[----:B------:R-:W-:Y:S01]  /*26e0*/  LOP3.LUT P5, RZ, R52, 0xff0000, RZ, 0xc0, !PT ;  /* 0x00ff000034ff7812 */ /* 0x000fe200078ac0ff */
[----:B------:R-:W-:Y:S01]  /*26f0*/  @P6 FMUL.FTZ R54, R194, R31 ;  /* 0x0000001fc2366220 */ /* 0x000fe20000410000 */
[----:B------:R-:W-:Y:S01]  /*2700*/  LOP3.LUT P6, RZ, R52, 0xff000000, RZ, 0xc0, !PT ;  /* 0xff00000034ff7812 */ /* 0x000fe200078cc0ff */
[----:B------:R-:W-:Y:S01]  /*2710*/  HFMA2.MMA R31, -RZ, RZ, 0, 0 ;  /* 0x00000000ff1f7435 */ /* 0x000fe200000001ff */
[----:B------:R-:W-:Y:S01]  /*2720*/  FMUL.FTZ R195, R30, c[0x0][0x1e8] ;  /* 0x00007a001ec37a20 */ /* 0x000fe20000410000 */
[----:B------:R-:W-:Y:S01]  /*2730*/  IADD3 R30, R169, 0x100, RZ ;  /* 0x00000100a91e7810 */ /* 0x000fe20007ffe0ff */
[----:B------:R-:W-:Y:S01]  /*2740*/  FMUL.FTZ R38, R41, R50 ;  /* 0x0000003229267220 */ /* 0x000fe20000410000 */
[----:B------:R-:W-:Y:S01]  /*2750*/  MOV R52, RZ ;  /* 0x000000ff00347202 */ /* 0x000fe20000000f00 */
[----:B------:R-:W-:-:S02]  /*2760*/  FADD.FTZ R178, R177, -R178 ;  /* 0x800000b2b1b27221 */ /* 0x000fc40000010000 */
[----:B------:R-:W-:Y:S02]  /*2770*/  FMUL.FTZ R38, R38, c[0x0][0x1e8] ;  /* 0x00007a0026267a20 */ /* 0x000fe40000410000 */
[----:B------:R-:W-:Y:S01]  /*2780*/  FMUL.FTZ R177, R167, R178 ;  /* 0x000000b2a7b17220 */ /* 0x000fe20000410000 */
[----:B------:R-:W-:Y:S01]  /*2790*/  @P0 F2FP.BF16.PACK_AB R178, RZ, R41 ;  /* 0x00000029ffb2023e */ /* 0x000fe200000010ff */
[----:B------:R-:W-:Y:S02]  /*27a0*/  FADD.FTZ R172, R181, -R172 ;  /* 0x800000acb5ac7221 */ /* 0x000fe40000010000 */
[-CC-:B------:R-:W-:Y:S02]  /*27b0*/  FFMA.FTZ R183, R183, R43.reuse, R42.reuse ;  /* 0x0000002bb7b77223 */ /* 0x180fe4000001002a */
[----:B------:R-:W-:Y:S02]  /*27c0*/  FMUL.FTZ R181, R167, R172 ;  /* 0x000000aca7b57220 */ /* 0x000fe40000410000 */
[----:B------:R-:W-:-:S02]  /*27d0*/  FFMA.FTZ R182, R182, R43, R42 ;  /* 0x0000002bb6b67223 */ /* 0x000fc4000001002a */
[----:B------:R-:W-:Y:S01]  /*27e0*/  FADD.FTZ R180, R180, -R183 ;  /* 0x800000b7b4b47221 */ /* 0x000fe20000010000 */
[----:B------:R-:W-:Y:S01]  /*27f0*/  HFMA2.MMA R183, -RZ, RZ, 0, 0 ;  /* 0x00000000ffb77435 */ /* 0x000fe200000001ff */
[----:B------:R-:W-:Y:S02]  /*2800*/  FADD.FTZ R182, R185, -R182 ;  /* 0x800000b6b9b67221 */ /* 0x000fe40000010000 */
[----:B------:R-:W-:Y:S02]  /*2810*/  FMUL.FTZ R185, R167, R180 ;  /* 0x000000b4a7b97220 */ /* 0x000fe40000410000 */
[----:B------:R-:W-:Y:S01]  /*2820*/  IMAD.MOV.U32 R180, RZ, RZ, RZ ;  /* 0x000000ffffb47224 */ /* 0x000fe200078e00ff */
[--C-:B--2---:R-:W-:Y:S02]  /*2830*/  @P3 PRMT R28, RZ, 0x5410, R32.reuse ;  /* 0x00005410ff1c3816 */ /* 0x104fe40000000020 */
[----:B------:R-:W-:-:S03]  /*2840*/  @P4 PRMT R32, RZ, 0x7610, R32 ;  /* 0x00007610ff204816 */ /* 0x000fc60000000020 */
[----:B------:R-:W-:Y:S01]  /*2850*/  @P3 FMUL.FTZ R55, R189, R28 ;  /* 0x0000001cbd373220 */ /* 0x000fe20000410000 */
[----:B------:R-:W-:Y:S01]  /*2860*/  @P3 PRMT R28, RZ, 0x5410, R8 ;  /* 0x00005410ff1c3816 */ /* 0x000fe20000000008 */
[----:B------:R-:W-:-:S04]  /*2870*/  @P4 FMUL.FTZ R52, R193, R32 ;  /* 0x00000020c1344220 */ /* 0x000fc80000410000 */
[----:B------:R-:W-:Y:S01]  /*2880*/  @P3 FMUL.FTZ R36, R189, R28 ;  /* 0x0000001cbd243220 */ /* 0x000fe20000410000 */
[----:B------:R-:W-:Y:S01]  /*2890*/  @P4 PRMT R28, RZ, 0x7610, R8 ;  /* 0x00007610ff1c4816 */ /* 0x000fe20000000008 */
[----:B------:R-:W-:Y:S01]  /*28a0*/  HFMA2.MMA R189, -RZ, RZ, 0, 0 ;  /* 0x00000000ffbd7435 */ /* 0x000fe200000001ff */
[----:B------:R-:W-:-:S03]  /*28b0*/  LEA R32, P3, R30, c[0x0][0x248], 0x4 ;  /* 0x000092001e207a11 */ /* 0x000fc600078620ff */
[----:B------:R-:W-:Y:S01]  /*28c0*/  @P4 FMUL.FTZ R31, R193, R28 ;  /* 0x0000001cc11f4220 */ /* 0x000fe20000410000 */
[--C-:B------:R-:W-:Y:S01]  /*28d0*/  @P5 PRMT R28, RZ, 0x5410, R9.reuse ;  /* 0x00005410ff1c5816 */ /* 0x100fe20000000009 */
[----:B------:R-:W-:Y:S01]  /*28e0*/  FMUL.FTZ R193, R167, R182 ;  /* 0x000000b6a7c17220 */ /* 0x000fe20000410000 */
[----:B------:R-:W-:Y:S02]  /*28f0*/  LOP3.LUT P4, RZ, R53, 0xff0000, RZ, 0xc0, !PT ;  /* 0x00ff000035ff7812 */ /* 0x000fe4000788c0ff */
[----:B------:R-:W-:Y:S01]  /*2900*/  F2FP.BF16.PACK_AB R36, R31, R36 ;  /* 0x000000241f24723e */ /* 0x000fe200000010ff */
[----:B------:R-:W-:Y:S01]  /*2910*/  @P5 FMUL.FTZ R40, R195, R28 ;  /* 0x0000001cc3285220 */ /* 0x000fe20000410000 */
[----:B------:R-:W-:-:S05]  /*2920*/  @P6 PRMT R28, RZ, 0x7610, R9 ;  /* 0x00007610ff1c6816 */ /* 0x000fca0000000009 */
[----:B------:R-:W-:Y:S01]  /*2930*/  @P6 FMUL.FTZ R191, R38, R28 ;  /* 0x0000001c26bf6220 */ /* 0x000fe20000410000 */
[--C-:B------:R-:W-:Y:S02]  /*2940*/  @P5 PRMT R28, RZ, 0x5410, R33.reuse ;  /* 0x00005410ff1c5816 */ /* 0x100fe40000000021 */
[----:B------:R-:W-:-:S03]  /*2950*/  @P6 PRMT R33, RZ, 0x7610, R33 ;  /* 0x00007610ff216816 */ /* 0x000fc60000000021 */
[----:B------:R-:W-:Y:S01]  /*2960*/  @P5 FMUL.FTZ R189, R195, R28 ;  /* 0x0000001cc3bd5220 */ /* 0x000fe20000410000 */
[----:B------:R-:W-:Y:S01]  /*2970*/  @P1 PRMT R28, RZ, 0x5410, R18 ;  /* 0x00005410ff1c1816 */ /* 0x000fe20000000012 */
[----:B------:R-:W-:Y:S01]  /*2980*/  @P6 FMUL.FTZ R186, R38, R33 ;  /* 0x0000002126ba6220 */ /* 0x000fe20000410000 */
[C---:B------:R-:W-:Y:S02]  /*2990*/  LOP3.LUT P6, RZ, R53.reuse, 0xff, RZ, 0xc0, !PT ;  /* 0x000000ff35ff7812 */ /* 0x040fe400078cc0ff */
[----:B------:R-:W-:Y:S01]  /*29a0*/  LOP3.LUT P5, RZ, R53, 0xff00, RZ, 0xc0, !PT ;  /* 0x0000ff0035ff7812 */ /* 0x000fe200078ac0ff */
[----:B------:R-:W-:Y:S01]  /*29b0*/  @P1 FADD.FTZ R177, R177, R28 ;  /* 0x0000001cb1b11221 */ /* 0x000fe20000010000 */
[----:B------:R-:W-:Y:S02]  /*29c0*/  @P1 PRMT R28, RZ, 0x7610, R18 ;  /* 0x00007610ff1c1816 */ /* 0x000fe40000000012 */
[----:B------:R-:W-:Y:S02]  /*29d0*/  LEA.HI.X R33, R30, c[0x0][0x24c], RZ, 0x4, P3 ;  /* 0x000093001e217a11 */ /* 0x000fe400018f24ff */
[--C-:B------:R-:W-:Y:S01]  /*29e0*/  @P1 PRMT R30, RZ, 0x7610, R19.reuse ;  /* 0x00007610ff1e1816 */ /* 0x100fe20000000013 */
[----:B------:R-:W-:Y:S01]  /*29f0*/  @P1 FADD.FTZ R181, R181, R28 ;  /* 0x0000001cb5b51221 */ /* 0x000fe20000010000 */
[----:B------:R-:W-:-:S02]  /*2a00*/  @P1 PRMT R28, RZ, 0x5410, R19 ;  /* 0x00005410ff1c1816 */ /* 0x000fc40000000013 */
[----:B------:R-:W-:Y:S01]  /*2a10*/  LOP3.LUT P3, RZ, R53, 0xff000000, RZ, 0xc0, !PT ;  /* 0xff00000035ff7812 */ /* 0x000fe2000786c0ff */
[----:B------:R-:W-:Y:S01]  /*2a20*/  @P1 FADD.FTZ R193, R193, R30 ;  /* 0x0000001ec1c11221 */ /* 0x000fe20000010000 */
[----:B------:R-:W-:Y:S01]  /*2a30*/  MOV R38, RZ ;  /* 0x000000ff00267202 */ /* 0x000fe20000000f00 */
[----:B------:R-:W-:Y:S01]  /*2a40*/  @P1 FADD.FTZ R185, R185, R28 ;  /* 0x0000001cb9b91221 */ /* 0x000fe20000010000 */
[----:B------:R-:W-:Y:S01]  /*2a50*/  MOV R195, RZ ;  /* 0x000000ff00c37202 */ /* 0x000fe20000000f00 */
[-C--:B------:R-:W-:Y:S01]  /*2a60*/  FMUL.FTZ R28, R177, R50.reuse ;  /* 0x00000032b11c7220 */ /* 0x080fe20000410000 */
[----:B------:R-:W-:Y:S01]  /*2a70*/  @P0 F2FP.BF16.PACK_AB R177, RZ, R177 ;  /* 0x000000b1ffb1023e */ /* 0x000fe200000010ff */
[-C--:B------:R-:W-:Y:S01]  /*2a80*/  FMUL.FTZ R30, R181, R50.reuse ;  /* 0x00000032b51e7220 */ /* 0x080fe20000410000 */
[----:B------:R-:W-:Y:S01]  /*2a90*/  @P0 F2FP.BF16.PACK_AB R181, RZ, R181 ;  /* 0x000000b5ffb5023e */ /* 0x000fe200000010ff */
[----:B------:R-:W-:Y:S01]  /*2aa0*/  FMUL.FTZ R199, R28, c[0x0][0x1e8] ;  /* 0x00007a001cc77a20 */ /* 0x000fe20000410000 */
[--C-:B------:R-:W-:Y:S01]  /*2ab0*/  @P6 PRMT R28, RZ, 0x5410, R10.reuse ;  /* 0x00005410ff1c6816 */ /* 0x100fe2000000000a */
[----:B------:R-:W-:Y:S01]  /*2ac0*/  FMUL.FTZ R201, R30, c[0x0][0x1e8] ;  /* 0x00007a001ec97a20 */ /* 0x000fe20000410000 */
[----:B------:R-:W-:Y:S01]  /*2ad0*/  @P0 F2FP.BF16.PACK_AB R30, RZ, R39 ;  /* 0x00000027ff1e023e */ /* 0x000fe200000010ff */
[----:B------:R-:W-:Y:S01]  /*2ae0*/  FMUL.FTZ R53, R185, R50 ;  /* 0x00000032b9357220 */ /* 0x000fe20000410000 */
[--C-:B------:R-:W-:Y:S01]  /*2af0*/  @P3 PRMT R197, RZ, 0x7610, R11.reuse ;  /* 0x00007610ffc53816 */ /* 0x100fe2000000000b */
[----:B------:R-:W-:Y:S01]  /*2b00*/  @P6 FMUL.FTZ R38, R199, R28 ;  /* 0x0000001cc7266220 */ /* 0x000fe20000410000 */
[----:B------:R-:W-:Y:S01]  /*2b10*/  @P5 PRMT R28, RZ, 0x7610, R10 ;  /* 0x00007610ff1c5816 */ /* 0x000fe2000000000a */
[----:B------:R-:W-:Y:S01]  /*2b20*/  FMUL.FTZ R172, R193, R50 ;  /* 0x00000032c1ac7220 */ /* 0x000fe20000410000 */
[----:B------:R-:W-:Y:S01]  /*2b30*/  @P0 F2FP.BF16.PACK_AB R185, RZ, R185 ;  /* 0x000000b9ffb9023e */ /* 0x000fe200000010ff */
[----:B------:R-:W-:Y:S01]  /*2b40*/  FMUL.FTZ R53, R53, c[0x0][0x1e8] ;  /* 0x00007a0035357a20 */ /* 0x000fe20000410000 */
[----:B------:R-:W-:Y:S01]  /*2b50*/  @P0 PRMT R26, R177, 0x7610, R26 ;  /* 0x00007610b11a0816 */ /* 0x000fe2000000001a */
[----:B------:R-:W-:Y:S01]  /*2b60*/  @P5 FMUL.FTZ R183, R201, R28 ;  /* 0x0000001cc9b75220 */ /* 0x000fe20000410000 */
[----:B------:R-:W-:Y:S01]  /*2b70*/  @P4 PRMT R28, RZ, 0x5410, R11 ;  /* 0x00005410ff1c4816 */ /* 0x000fe2000000000b */
[----:B------:R-:W-:Y:S01]  /*2b80*/  FMUL.FTZ R172, R172, c[0x0][0x1e8] ;  /* 0x00007a00acac7a20 */ /* 0x000fe20000410000 */
[----:B------:R-:W-:-:S02]  /*2b90*/  @P0 F2FP.BF16.PACK_AB R193, RZ, R193 ;  /* 0x000000c1ffc1023e */ /* 0x000fc400000010ff */
[----:B------:R-:W-:Y:S01]  /*2ba0*/  @P0 PRMT R25, R30, 0x7610, R25 ;  /* 0x000076101e190816 */ /* 0x000fe20000000019 */
[----:B------:R-:W-:Y:S01]  /*2bb0*/  @P4 FMUL.FTZ R180, R53, R28 ;  /* 0x0000001c35b44220 */ /* 0x000fe20000410000 */
[----:B------:R-:W-:Y:S01]  /*2bc0*/  @P0 F2FP.BF16.PACK_AB R28, RZ, R37 ;  /* 0x00000025ff1c023e */ /* 0x000fe200000010ff */
[----:B------:R-:W-:Y:S01]  /*2bd0*/  @P3 FMUL.FTZ R195, R172, R197 ;  /* 0x000000c5acc33220 */ /* 0x000fe20000410000 */
[----:B------:R-:W-:Y:S02]  /*2be0*/  @P0 PRMT R27, R185, 0x7610, R27 ;  /* 0x00007610b91b0816 */ /* 0x000fe4000000001b */
[----:B------:R-:W-:Y:S02]  /*2bf0*/  IADD3 R177, R169, 0x200, RZ ;  /* 0x00000200a9b17810 */ /* 0x000fe40007ffe0ff */
[----:B------:R-:W-:Y:S01]  /*2c00*/  F2FP.BF16.PACK_AB R37, R191, R40 ;  /* 0x00000028bf25723e */ /* 0x000fe200000010ff */
[----:B------:R-:W-:Y:S01]  /*2c10*/  @P0 IMAD.WIDE.U32 R40, R168, R184, c[0x0][0x258] ;  /* 0x00009600a8280625 */ /* 0x000fe200078e00b8 */
[----:B------:R-:W-:-:S02]  /*2c20*/  @P0 PRMT R24, R24, 0x5410, R28 ;  /* 0x0000541018180816 */ /* 0x000fc4000000001c */
[----:B------:R-:W-:Y:S01]  /*2c30*/  @P0 PRMT R25, R25, 0x5410, R178 ;  /* 0x0000541019190816 */ /* 0x000fe200000000b2 */
[----:B------:R-:W-:Y:S01]  /*2c40*/  IMAD.WIDE.U32 R28, R177, R184, c[0x0][0x170] ;  /* 0x00005c00b11c7625 */ /* 0x000fe200078e00b8 */
[----:B------:R-:W-:Y:S02]  /*2c50*/  @P0 PRMT R26, R26, 0x5410, R181 ;  /* 0x000054101a1a0816 */ /* 0x000fe400000000b5 */
[----:B------:R-:W-:Y:S02]  /*2c60*/  @P0 PRMT R27, R27, 0x5410, R193 ;  /* 0x000054101b1b0816 */ /* 0x000fe400000000c1 */
[----:B------:R-:W-:Y:S02]  /*2c70*/  F2FP.BF16.PACK_AB R39, R195, R180 ;  /* 0x000000b4c327723e */ /* 0x000fe400000010ff */
[----:B------:R-:W-:Y:S01]  /*2c80*/  F2FP.BF16.PACK_AB R38, R183, R38 ;  /* 0x00000026b726723e */ /* 0x000fe200000010ff */
[----:B------:R0:W-:Y:S04]  /*2c90*/  @P0 STG.E.128 [R40.64], R24 ;  /* 0x0000001828000986 */ /* 0x0001e8000c101d04 */
[----:B------:R1:W-:Y:S04]  /*2ca0*/  STG.E.128 [R32.64], R36 ;  /* 0x0000002420007986 */ /* 0x0003e8000c101d04 */
[----:B------:R-:W2:Y:S01]  /*2cb0*/  LDG.E.128 R28, [R28.64] ;  /* 0x000000041c1c7981 */ /* 0x000ea2000c1e1d00 */
[----:B------:R-:W-:Y:S01]  /*2cc0*/  HFMA2.MMA R169, -RZ, RZ, 0, 0 ;  /* 0x00000000ffa97435 */ /* 0x000fe200000001ff */
[-CC-:B------:R-:W-:Y:S01]  /*2cd0*/  FFMA.FTZ R125, R125, R43.reuse, R42.reuse ;  /* 0x0000002b7d7d7223 */ /* 0x180fe2000001002a */
[----:B------:R-:W-:Y:S01]  /*2ce0*/  MOV R168, R2 ;  /* 0x0000000200a87202 */ /* 0x000fe20000000f00 */
[----:B------:R-:W-:Y:S01]  /*2cf0*/  FFMA.FTZ R121, R121, R43, R42 ;  /* 0x0000002b79797223 */ /* 0x000fe2000001002a */
[----:B------:R-:W-:Y:S01]  /*2d00*/  IADD3 R158, R158, c[0x0][0x160], RZ ;  /* 0x000058009e9e7a10 */ /* 0x000fe20007ffe0ff */
[----:B------:R-:W-:-:S02]  /*2d10*/  FADD.FTZ R124, R124, -R125 ;  /* 0x8000007d7c7c7221 */ /* 0x000fc40000010000 */
[----:B------:R-:W-:Y:S02]  /*2d20*/  FADD.FTZ R120, R120, -R121 ;  /* 0x8000007978787221 */ /* 0x000fe40000010000 */
[-CC-:B------:R-:W-:Y:S01]  /*2d30*/  FFMA.FTZ R118, R118, R43.reuse, R42.reuse ;  /* 0x0000002b76767223 */ /* 0x180fe2000001002a */
[----:B0-----:R-:W-:Y:S01]  /*2d40*/  HFMA2.MMA R40, -RZ, RZ, 0, 0 ;  /* 0x00000000ff287435 */ /* 0x001fe200000001ff */
[-C--:B------:R-:W-:Y:S01]  /*2d50*/  FFMA.FTZ R171, R171, R43.reuse, R42 ;  /* 0x0000002babab7223 */ /* 0x080fe2000001002a */
[--C-:B-1----:R-:W-:Y:S01]  /*2d60*/  @P6 PRMT R32, RZ, 0x5410, R34.reuse ;  /* 0x00005410ff206816 */ /* 0x102fe20000000022 */
[----:B------:R-:W-:Y:S01]  /*2d70*/  FMUL.FTZ R37, R167, R124 ;  /* 0x0000007ca7257220 */ /* 0x000fe20000410000 */
[----:B------:R-:W-:Y:S01]  /*2d80*/  @P5 PRMT R34, RZ, 0x7610, R34 ;  /* 0x00007610ff225816 */ /* 0x000fe20000000022 */
[-C--:B------:R-:W-:Y:S01]  /*2d90*/  FFMA.FTZ R170, R170, R43.reuse, R42 ;  /* 0x0000002baaaa7223 */ /* 0x080fe2000001002a */
[----:B------:R-:W-:Y:S01]  /*2da0*/  @P1 PRMT R36, RZ, 0x5410, R22 ;  /* 0x00005410ff241816 */ /* 0x000fe20000000016 */
[----:B------:R-:W-:Y:S01]  /*2db0*/  @P6 FMUL.FTZ R169, R199, R32 ;  /* 0x00000020c7a96220 */ /* 0x000fe20000410000 */
[----:B------:R-:W-:Y:S01]  /*2dc0*/  @P1 PRMT R32, RZ, 0x5410, R20 ;  /* 0x00005410ff201816 */ /* 0x000fe20000000014 */
[-CC-:B------:R-:W-:Y:S01]  /*2dd0*/  FFMA.FTZ R175, R175, R43.reuse, R42.reuse ;  /* 0x0000002bafaf7223 */ /* 0x180fe2000001002a */
[----:B------:R-:W-:Y:S01]  /*2de0*/  LOP3.LUT P6, RZ, R168, 0xff, RZ, 0xc0, !PT ;  /* 0x000000ffa8ff7812 */ /* 0x000fe200078cc0ff */
[-C--:B------:R-:W-:Y:S01]  /*2df0*/  FFMA.FTZ R168, R119, R43.reuse, R42 ;  /* 0x0000002b77a87223 */ /* 0x080fe2000001002a */
[----:B------:R-:W-:Y:S01]  /*2e00*/  MOV R39, RZ ;  /* 0x000000ff00277202 */ /* 0x000fe20000000f00 */
[----:B------:R-:W-:Y:S01]  /*2e10*/  @P1 FADD.FTZ R37, R37, R32 ;  /* 0x0000002025251221 */ /* 0x000fe20000010000 */
[----:B------:R-:W-:Y:S01]  /*2e20*/  @P1 PRMT R32, RZ, 0x7610, R20 ;  /* 0x00007610ff201816 */ /* 0x000fe20000000014 */
[----:B------:R-:W-:Y:S01]  /*2e30*/  FMUL.FTZ R41, R167, R120 ;  /* 0x00000078a7297220 */ /* 0x000fe20000410000 */
[----:B------:R-:W-:Y:S01]  /*2e40*/  HFMA2.MMA R38, -RZ, RZ, 0, 0 ;  /* 0x00000000ff267435 */ /* 0x000fe200000001ff */
[----:B------:R-:W-:-:S02]  /*2e50*/  FFMA.FTZ R43, R179, R43, R42 ;  /* 0x0000002bb32b7223 */ /* 0x000fc4000001002a */
[----:B------:R-:W-:Y:S02]  /*2e60*/  FADD.FTZ R168, R51, -R168 ;  /* 0x800000a833a87221 */ /* 0x000fe40000010000 */
        /* <DEDUP_REMOVED lines=8> */
[----:B------:R-:W-:Y:S02]  /*2ef0*/  FADD.FTZ R176, R176, -R175 ;  /* 0x800000afb0b07221 */ /* 0x000fe40000010000 */
[----:B------:R-:W-:Y:S01]  /*2f00*/  @P1 FADD.FTZ R51, R51, R32 ;  /* 0x0000002033331221 */ /* 0x000fe20000010000 */
[----:B------:R-:W-:Y:S01]  /*2f10*/  HFMA2.MMA R32, -RZ, RZ, 0, 0 ;  /* 0x00000000ff207435 */ /* 0x000fe200000001ff */
[C---:B------:R-:W-:Y:S02]  /*2f20*/  FMUL.FTZ R125, R167.reuse, R176 ;  /* 0x000000b0a77d7220 */ /* 0x040fe40000410000 */
[----:B------:R-:W-:Y:S02]  /*2f30*/  FMUL.FTZ R127, R167, R174 ;  /* 0x000000aea77f7220 */ /* 0x000fe40000410000 */
[----:B------:R-:W-:Y:S02]  /*2f40*/  FADD.FTZ R126, R126, -R171 ;  /* 0x800000ab7e7e7221 */ /* 0x000fe40000010000 */
[----:B------:R-:W-:Y:S01]  /*2f50*/  @P5 FMUL.FTZ R32, R201, R34 ;  /* 0x00000022c9205220 */ /* 0x000fe20000410000 */
[----:B------:R-:W-:Y:S01]  /*2f60*/  @P1 PRMT R34, RZ, 0x5410, R23 ;  /* 0x00005410ff221816 */ /* 0x000fe20000000017 */
[----:B------:R-:W-:Y:S01]  /*2f70*/  FMUL.FTZ R119, R167, R126 ;  /* 0x0000007ea7777220 */ /* 0x000fe20000410000 */
[----:B------:R-:W-:Y:S01]  /*2f80*/  LOP3.LUT P5, RZ, R2, 0xff00, RZ, 0xc0, !PT ;  /* 0x0000ff0002ff7812 */ /* 0x000fe200078ac0ff */
[----:B------:R-:W-:-:S02]  /*2f90*/  FADD.FTZ R170, R173, -R170 ;  /* 0x800000aaadaa7221 */ /* 0x000fc40000010000 */
[----:B------:R-:W-:Y:S01]  /*2fa0*/  @P1 FADD.FTZ R125, R125, R34 ;  /* 0x000000227d7d1221 */ /* 0x000fe20000010000 */
[----:B------:R-:W-:Y:S01]  /*2fb0*/  @P1 PRMT R34, RZ, 0x7610, R23 ;  /* 0x00007610ff221816 */ /* 0x000fe20000000017 */
[-C--:B------:R-:W-:Y:S01]  /*2fc0*/  FMUL.FTZ R33, R37, R50.reuse ;  /* 0x0000003225217220 */ /* 0x080fe20000410000 */
[----:B------:R-:W-:Y:S01]  /*2fd0*/  @P0 F2FP.BF16.PACK_AB R37, RZ, R37 ;  /* 0x00000025ff25023e */ /* 0x000fe200000010ff */
[----:B------:R-:W-:Y:S01]  /*2fe0*/  @P1 FADD.FTZ R119, R119, R36 ;  /* 0x0000002477771221 */ /* 0x000fe20000010000 */
[----:B------:R-:W-:Y:S01]  /*2ff0*/  @P1 PRMT R36, RZ, 0x7610, R22 ;  /* 0x00007610ff241816 */ /* 0x000fe20000000016 */
[----:B------:R-:W-:Y:S01]  /*3000*/  @P1 FADD.FTZ R127, R127, R34 ;  /* 0x000000227f7f1221 */ /* 0x000fe20000010000 */
[----:B------:R-:W-:Y:S01]  /*3010*/  @P0 PRMT R24, R37, 0x7610, R24 ;  /* 0x0000761025180816 */ /* 0x000fe20000000018 */
[----:B------:R-:W-:Y:S01]  /*3020*/  FMUL.FTZ R34, R41, R50 ;  /* 0x0000003229227220 */ /* 0x000fe20000410000 */
[----:B------:R-:W-:Y:S01]  /*3030*/  @P0 F2FP.BF16.PACK_AB R41, RZ, R41 ;  /* 0x00000029ff29023e */ /* 0x000fe200000010ff */
[----:B------:R-:W-:Y:S01]  /*3040*/  FMUL.FTZ R121, R167, R170 ;  /* 0x000000aaa7797220 */ /* 0x000fe20000410000 */
[----:B------:R-:W-:Y:S01]  /*3050*/  @P0 F2FP.BF16.PACK_AB R118, RZ, R127 ;  /* 0x0000007fff76023e */ /* 0x000fe200000010ff */
[----:B------:R-:W-:Y:S01]  /*3060*/  FMUL.FTZ R171, R34, c[0x0][0x1e8] ;  /* 0x00007a0022ab7a20 */ /* 0x000fe20000410000 */
[--C-:B------:R-:W-:Y:S01]  /*3070*/  @P5 PRMT R34, RZ, 0x7610, R4.reuse ;  /* 0x00007610ff225816 */ /* 0x100fe20000000004 */
[----:B------:R-:W-:Y:S01]  /*3080*/  FMUL.FTZ R120, R33, c[0x0][0x1e8] ;  /* 0x00007a0021787a20 */ /* 0x000fe20000410000 */
[----:B------:R-:W-:Y:S01]  /*3090*/  @P6 PRMT R33, RZ, 0x5410, R4 ;  /* 0x00005410ff216816 */ /* 0x000fe20000000004 */
[----:B------:R-:W-:Y:S01]  /*30a0*/  @P1 FADD.FTZ R121, R121, R36 ;  /* 0x0000002479791221 */ /* 0x000fe20000010000 */
[----:B------:R-:W-:Y:S01]  /*30b0*/  @P0 F2FP.BF16.PACK_AB R36, RZ, R119 ;  /* 0x00000077ff24023e */ /* 0x000fe200000010ff */
[----:B------:R-:W-:Y:S01]  /*30c0*/  @P5 FMUL.FTZ R40, R171, R34 ;  /* 0x00000022ab285220 */ /* 0x000fe20000410000 */
[----:B------:R-:W-:Y:S01]  /*30d0*/  @P4 PRMT R34, RZ, 0x5410, R35 ;  /* 0x00005410ff224816 */ /* 0x000fe20000000023 */
[----:B------:R-:W-:Y:S01]  /*30e0*/  @P6 FMUL.FTZ R39, R120, R33 ;  /* 0x0000002178276220 */ /* 0x000fe20000410000 */
[----:B------:R-:W-:Y:S01]  /*30f0*/  MOV R33, RZ ;  /* 0x000000ff00217202 */ /* 0x000fe20000000f00 */
[----:B------:R-:W-:Y:S01]  /*3100*/  @P0 IMAD.WIDE.U32 R166, R166, R184, c[0x0][0x258] ;  /* 0x00009600a6a60625 */ /* 0x000fe200078e00b8 */
[----:B------:R-:W-:-:S02]  /*3110*/  @P0 F2FP.BF16.PACK_AB R42, RZ, R121 ;  /* 0x00000079ff2a023e */ /* 0x000fc400000010ff */
[----:B------:R-:W-:Y:S01]  /*3120*/  @P0 PRMT R26, R36, 0x7610, R26 ;  /* 0x00007610241a0816 */ /* 0x000fe2000000001a */
[----:B------:R-:W-:Y:S01]  /*3130*/  @P4 FMUL.FTZ R33, R53, R34 ;  /* 0x0000002235214220 */ /* 0x000fe20000410000 */
[----:B------:R-:W-:Y:S01]  /*3140*/  @P0 F2FP.BF16.PACK_AB R34, RZ, R43 ;  /* 0x0000002bff22023e */ /* 0x000fe200000010ff */
[-C--:B------:R-:W-:Y:S01]  /*3150*/  FMUL.FTZ R43, R43, R50.reuse ;  /* 0x000000322b2b7220 */ /* 0x080fe20000410000 */
[----:B------:R-:W-:Y:S01]  /*3160*/  @P0 PRMT R26, R26, 0x5410, R42 ;  /* 0x000054101a1a0816 */ /* 0x000fe2000000002a */
[----:B------:R-:W-:Y:S01]  /*3170*/  HFMA2.MMA R42, -RZ, RZ, 0, 0 ;  /* 0x00000000ff2a7435 */ /* 0x000fe200000001ff */
[----:B------:R-:W-:Y:S01]  /*3180*/  @P0 PRMT R25, R34, 0x7610, R25 ;  /* 0x0000761022190816 */ /* 0x000fe20000000019 */
[-C--:B------:R-:W-:Y:S01]  /*3190*/  FMUL.FTZ R119, R119, R50.reuse ;  /* 0x0000003277777220 */ /* 0x080fe20000410000 */
[----:B------:R-:W-:Y:S01]  /*31a0*/  @P3 PRMT R35, RZ, 0x7610, R35 ;  /* 0x00007610ff233816 */ /* 0x000fe20000000023 */
[-C--:B------:R-:W-:Y:S01]  /*31b0*/  FMUL.FTZ R121, R121, R50.reuse ;  /* 0x0000003279797220 */ /* 0x080fe20000410000 */
[----:B------:R-:W-:Y:S01]  /*31c0*/  @P0 F2FP.BF16.PACK_AB R53, RZ, R125 ;  /* 0x0000007dff35023e */ /* 0x000fe200000010ff */
[----:B------:R-:W-:Y:S01]  /*31d0*/  FMUL.FTZ R119, R119, c[0x0][0x1e8] ;  /* 0x00007a0077777a20 */ /* 0x000fe20000410000 */
[----:B------:R-:W-:Y:S01]  /*31e0*/  @P0 PRMT R24, R24, 0x5410, R41 ;  /* 0x0000541018180816 */ /* 0x000fe20000000029 */
[----:B------:R-:W-:Y:S01]  /*31f0*/  @P3 FMUL.FTZ R38, R172, R35 ;  /* 0x00000023ac263220 */ /* 0x000fe20000410000 */
[----:B------:R-:W-:Y:S01]  /*3200*/  @P0 F2FP.BF16.PACK_AB R35, RZ, R51 ;  /* 0x00000033ff23023e */ /* 0x000fe200000010ff */
[-C--:B------:R-:W-:Y:S01]  /*3210*/  FMUL.FTZ R51, R51, R50.reuse ;  /* 0x0000003233337220 */ /* 0x080fe20000410000 */
[----:B------:R-:W-:Y:S01]  /*3220*/  @P0 PRMT R27, R53, 0x7610, R27 ;  /* 0x00007610351b0816 */ /* 0x000fe2000000001b */
[----:B------:R-:W-:Y:S01]  /*3230*/  FMUL.FTZ R53, R43, c[0x0][0x1e8] ;  /* 0x00007a002b357a20 */ /* 0x000fe20000410000 */
[----:B------:R-:W-:Y:S01]  /*3240*/  MOV R41, RZ ;  /* 0x000000ff00297202 */ /* 0x000fe20000000f00 */
[----:B------:R-:W-:Y:S01]  /*3250*/  HFMA2.MMA R43, -RZ, RZ, 0, 0 ;  /* 0x00000000ff2b7435 */ /* 0x000fe200000001ff */
[----:B------:R-:W-:Y:S01]  /*3260*/  @P0 PRMT R25, R25, 0x5410, R35 ;  /* 0x0000541019190816 */ /* 0x000fe20000000023 */
[----:B------:R-:W-:Y:S01]  /*3270*/  FMUL.FTZ R121, R121, c[0x0][0x1e8] ;  /* 0x00007a0079797a20 */ /* 0x000fe20000410000 */
[----:B------:R-:W-:Y:S01]  /*3280*/  @P0 PRMT R27, R27, 0x5410, R118 ;  /* 0x000054101b1b0816 */ /* 0x000fe20000000076 */
[----:B------:R-:W-:Y:S01]  /*3290*/  FMUL.FTZ R118, R51, c[0x0][0x1e8] ;  /* 0x00007a0033767a20 */ /* 0x000fe20000410000 */
[----:B------:R-:W-:Y:S01]  /*32a0*/  LOP3.LUT P4, RZ, R2, 0xff000000, RZ, 0xc0, !PT ;  /* 0xff00000002ff7812 */ /* 0x000fe2000788c0ff */
[-C--:B------:R-:W-:Y:S01]  /*32b0*/  FMUL.FTZ R125, R125, R50.reuse ;  /* 0x000000327d7d7220 */ /* 0x080fe20000410000 */
[C---:B------:R-:W-:Y:S01]  /*32c0*/  LOP3.LUT P3, RZ, R3.reuse, 0xff, RZ, 0xc0, !PT ;  /* 0x000000ff03ff7812 */ /* 0x040fe2000786c0ff */
[----:B------:R0:W-:Y:S01]  /*32d0*/  @P0 STG.E.128 [R166.64], R24 ;  /* 0x00000018a6000986 */ /* 0x0001e2000c101d04 */
[----:B------:R-:W-:Y:S01]  /*32e0*/  LOP3.LUT P1, RZ, R3, 0xff00, RZ, 0xc0, !PT ;  /* 0x0000ff0003ff7812 */ /* 0x000fe2000782c0ff */
[----:B------:R-:W-:Y:S01]  /*32f0*/  FMUL.FTZ R125, R125, c[0x0][0x1e8] ;  /* 0x00007a007d7d7a20 */ /* 0x000fe20000410000 */
[----:B------:R-:W-:Y:S01]  /*3300*/  LOP3.LUT P0, RZ, R3, 0xff0000, RZ, 0xc0, !PT ;  /* 0x00ff000003ff7812 */ /* 0x000fe2000780c0ff */
[----:B------:R-:W-:Y:S01]  /*3310*/  FMUL.FTZ R50, R127, R50 ;  /* 0x000000327f327220 */ /* 0x000fe20000410000 */
[----:B------:R-:W-:Y:S01]  /*3320*/  MOV R51, RZ ;  /* 0x000000ff00337202 */ /* 0x000fe20000000f00 */
[----:B------:R-:W-:Y:S01]  /*3330*/  FADD.FTZ R103, R32, R103 ;  /* 0x0000006720677221 */ /* 0x000fe20000010000 */
[----:B------:R-:W-:Y:S01]  /*3340*/  F2FP.BF16.PACK_AB R32, R40, R39 ;  /* 0x000000272820723e */ /* 0x000fe200000010ff */
[----:B------:R-:W-:Y:S01]  /*3350*/  FMUL.FTZ R50, R50, c[0x0][0x1e8] ;  /* 0x00007a0032327a20 */ /* 0x000fe20000410000 */
[----:B------:R-:W-:Y:S01]  /*3360*/  MOV R39, RZ ;  /* 0x000000ff00277202 */ /* 0x000fe20000000f00 */
[----:B------:R-:W-:Y:S01]  /*3370*/  FADD.FTZ R106, R33, R106 ;  /* 0x0000006a216a7221 */ /* 0x000fe20000010000 */
[----:B------:R-:W-:Y:S01]  /*3380*/  SEL R170, RZ, 0x1, P2 ;  /* 0x00000001ffaa7807 */ /* 0x000fe20001000000 */
[----:B------:R-:W-:Y:S01]  /*3390*/  FADD.FTZ R87, R44, R87 ;  /* 0x000000572c577221 */ /* 0x000fe20000010000 */
[----:B------:R-:W-:Y:S01]  /*33a0*/  HFMA2.MMA R44, -RZ, RZ, 0, 0 ;  /* 0x00000000ff2c7435 */ /* 0x000fe200000001ff */
[----:B------:R-:W-:-:S02]  /*33b0*/  FADD.FTZ R105, R38, R105 ;  /* 0x0000006926697221 */ /* 0x000fc40000010000 */
[----:B------:R-:W-:Y:S02]  /*33c0*/  FADD.FTZ R92, R45, R92 ;  /* 0x0000005c2d5c7221 */ /* 0x000fe40000010000 */
[----:B------:R-:W-:Y:S02]  /*33d0*/  FADD.FTZ R94, R47, R94 ;  /* 0x0000005e2f5e7221 */ /* 0x000fe40000010000 */
[----:B------:R-:W-:Y:S02]  /*33e0*/  FADD.FTZ R93, R46, R93 ;  /* 0x0000005d2e5d7221 */ /* 0x000fe40000010000 */
[----:B------:R-:W-:Y:S02]  /*33f0*/  FADD.FTZ R96, R49, R96 ;  /* 0x0000006031607221 */ /* 0x000fe40000010000 */
[----:B------:R-:W-:Y:S02]  /*3400*/  FADD.FTZ R95, R48, R95 ;  /* 0x0000005f305f7221 */ /* 0x000fe40000010000 */
[----:B------:R-:W-:-:S02]  /*3410*/  FADD.FTZ R98, R187, R98 ;  /* 0x00000062bb627221 */ /* 0x000fc40000010000 */
[----:B------:R-:W-:Y:S02]  /*3420*/  FADD.FTZ R97, R54, R97 ;  /* 0x0000006136617221 */ /* 0x000fe40000010000 */
[----:B------:R-:W-:Y:S02]  /*3430*/  FADD.FTZ R100, R55, R100 ;  /* 0x0000006437647221 */ /* 0x000fe40000010000 */
[----:B------:R-:W-:Y:S02]  /*3440*/  FADD.FTZ R99, R52, R99 ;  /* 0x0000006334637221 */ /* 0x000fe40000010000 */
[----:B------:R-:W-:Y:S02]  /*3450*/  FADD.FTZ R102, R189, R102 ;  /* 0x00000066bd667221 */ /* 0x000fe40000010000 */
[----:B------:R-:W-:Y:S02]  /*3460*/  FADD.FTZ R101, R186, R101 ;  /* 0x00000065ba657221 */ /* 0x000fe40000010000 */
[----:B------:R-:W-:Y:S01]  /*3470*/  FADD.FTZ R104, R169, R104 ;  /* 0x00000068a9687221 */ /* 0x000fe20000010000 */
[----:B--2---:R-:W-:-:S02]  /*3480*/  @P6 PRMT R34, RZ, 0x5410, R28 ;  /* 0x00005410ff226816 */ /* 0x004fc4000000001c */
[----:B------:R-:W-:Y:S02]  /*3490*/  @P5 PRMT R28, RZ, 0x7610, R28 ;  /* 0x00007610ff1c5816 */ /* 0x000fe4000000001c */
[----:B------:R-:W-:Y:S01]  /*34a0*/  @P0 PRMT R40, RZ, 0x5410, R31 ;  /* 0x00005410ff280816 */ /* 0x000fe2000000001f */
[----:B------:R-:W-:Y:S01]  /*34b0*/  @P6 FMUL.FTZ R41, R120, R34 ;  /* 0x0000002278296220 */ /* 0x000fe20000410000 */
[----:B------:R-:W-:Y:S01]  /*34c0*/  LEA R36, P6, R177, c[0x0][0x248], 0x4 ;  /* 0x00009200b1247a11 */ /* 0x000fe200078c20ff */
[----:B------:R-:W-:Y:S01]  /*34d0*/  @P5 FMUL.FTZ R42, R171, R28 ;  /* 0x0000001cab2a5220 */ /* 0x000fe20000410000 */
[----:B------:R-:W-:Y:S01]  /*34e0*/  LOP3.LUT P5, RZ, R2, 0xff0000, RZ, 0xc0, !PT ;  /* 0x00ff000002ff7812 */ /* 0x000fe200078ac0ff */
[----:B------:R-:W-:Y:S01]  /*34f0*/  CS2R R34, SRZ ;  /* 0x0000000000227805 */ /* 0x000fe2000001ff00 */
[----:B------:R-:W-:Y:S01]  /*3500*/  LEA.HI.X R37, R177, c[0x0][0x24c], RZ, 0x4, P6 ;  /* 0x00009300b1257a11 */ /* 0x000fe200030f24ff */
[----:B------:R-:W-:Y:S01]  /*3510*/  HFMA2.MMA R28, -RZ, RZ, 0, 0 ;  /* 0x00000000ff1c7435 */ /* 0x000fe200000001ff */
[----:B------:R-:W-:Y:S01]  /*3520*/  LOP3.LUT P6, RZ, R3, 0xff000000, RZ, 0xc0, !PT ;  /* 0xff00000003ff7812 */ /* 0x000fe200078cc0ff */
[----:B------:R-:W-:Y:S01]  /*3530*/  @P0 FMUL.FTZ R39, R125, R40 ;  /* 0x000000287d270220 */ /* 0x000fe20000410000 */
[----:B------:R-:W-:Y:S01]  /*3540*/  MOV R2, RZ ;  /* 0x000000ff00027202 */ /* 0x000fe20000000f00 */
[----:B------:R-:W-:Y:S01]  /*3550*/  FADD.FTZ R108, R41, R108 ;  /* 0x0000006c296c7221 */ /* 0x000fe20000010000 */
[----:B------:R-:W-:Y:S01]  /*3560*/  @P1 PRMT R38, RZ, 0x7610, R30 ;  /* 0x00007610ff261816 */ /* 0x000fe2000000001e */
[----:B------:R-:W-:-:S02]  /*3570*/  FADD.FTZ R107, R42, R107 ;  /* 0x0000006b2a6b7221 */ /* 0x000fc40000010000 */
[----:B------:R-:W-:Y:S02]  /*3580*/  FADD.FTZ R114, R39, R114 ;  /* 0x0000007227727221 */ /* 0x000fe40000010000 */
[----:B------:R-:W-:-:S05]  /*3590*/  @P5 PRMT R3, RZ, 0x5410, R5 ;  /* 0x00005410ff035816 */ /* 0x000fca0000000005 */
[----:B------:R-:W-:Y:S01]  /*35a0*/  @P5 FMUL.FTZ R2, R53, R3 ;  /* 0x0000000335025220 */ /* 0x000fe20000410000 */
[----:B------:R-:W-:-:S05]  /*35b0*/  @P4 PRMT R3, RZ, 0x7610, R5 ;  /* 0x00007610ff034816 */ /* 0x000fca0000000005 */
[----:B------:R-:W-:Y:S01]  /*35c0*/  @P4 FMUL.FTZ R43, R118, R3 ;  /* 0x00000003762b4220 */ /* 0x000fe20000410000 */
[----:B------:R-:W-:-:S04]  /*35d0*/  @P3 PRMT R3, RZ, 0x5410, R6 ;  /* 0x00005410ff033816 */ /* 0x000fc80000000006 */
[----:B------:R-:W-:Y:S01]  /*35e0*/  F2FP.BF16.PACK_AB R33, R43, R2 ;  /* 0x000000022b21723e */ /* 0x000fe200000010ff */
[----:B------:R-:W-:Y:S01]  /*35f0*/  @P3 FMUL.FTZ R34, R119, R3 ;  /* 0x0000000377223220 */ /* 0x000fe20000410000 */
[----:B------:R-:W-:Y:S02]  /*3600*/  @P1 PRMT R3, RZ, 0x7610, R6 ;  /* 0x00007610ff031816 */ /* 0x000fe40000000006 */
[--C-:B------:R-:W-:Y:S02]  /*3610*/  @P5 PRMT R2, RZ, 0x5410, R29.reuse ;  /* 0x00005410ff025816 */ /* 0x100fe4000000001d */
[----:B------:R-:W-:Y:S01]  /*3620*/  @P4 PRMT R29, RZ, 0x7610, R29 ;  /* 0x00007610ff1d4816 */ /* 0x000fe2000000001d */
[----:B------:R-:W-:Y:S01]  /*3630*/  @P1 FMUL.FTZ R51, R121, R3 ;  /* 0x0000000379331220 */ /* 0x000fe20000410000 */
[----:B------:R-:W-:Y:S02]  /*3640*/  @P0 PRMT R3, RZ, 0x5410, R7 ;  /* 0x00005410ff030816 */ /* 0x000fe40000000007 */
[----:B------:R-:W-:-:S02]  /*3650*/  @P6 PRMT R43, RZ, 0x7610, R31 ;  /* 0x00007610ff2b6816 */ /* 0x000fc4000000001f */
[----:B------:R-:W-:Y:S01]  /*3660*/  F2FP.BF16.PACK_AB R34, R51, R34 ;  /* 0x000000223322723e */ /* 0x000fe200000010ff */
[----:B------:R-:W-:Y:S01]  /*3670*/  @P0 FMUL.FTZ R35, R125, R3 ;  /* 0x000000037d230220 */ /* 0x000fe20000410000 */
[----:B------:R-:W-:Y:S01]  /*3680*/  @P6 PRMT R3, RZ, 0x7610, R7 ;  /* 0x00007610ff036816 */ /* 0x000fe20000000007 */
[----:B------:R-:W-:Y:S01]  /*3690*/  @P6 FMUL.FTZ R44, R50, R43 ;  /* 0x0000002b322c6220 */ /* 0x000fe20000410000 */
[----:B------:R-:W-:-:S03]  /*36a0*/  ISETP.GE.AND P0, PT, R158, c[0x0][0x164], PT ;  /* 0x000059009e007a0c */ /* 0x000fc60003f06270 */
[----:B------:R-:W-:Y:S01]  /*36b0*/  @P6 FMUL.FTZ R28, R50, R3 ;  /* 0x00000003321c6220 */ /* 0x000fe20000410000 */
[----:B------:R-:W-:Y:S01]  /*36c0*/  MOV R3, RZ ;  /* 0x000000ff00037202 */ /* 0x000fe20000000f00 */
[----:B------:R-:W-:Y:S01]  /*36d0*/  @P5 FMUL.FTZ R3, R53, R2 ;  /* 0x0000000235035220 */ /* 0x000fe20000410000 */
[----:B------:R-:W-:Y:S01]  /*36e0*/  HFMA2.MMA R2, -RZ, RZ, 0, 0 ;  /* 0x00000000ff027435 */ /* 0x000fe200000001ff */
[----:B------:R-:W-:Y:S01]  /*36f0*/  FADD.FTZ R113, R44, R113 ;  /* 0x000000712c717221 */ /* 0x000fe20000010000 */
[----:B------:R-:W-:Y:S01]  /*3700*/  F2FP.BF16.PACK_AB R35, R28, R35 ;  /* 0x000000231c23723e */ /* 0x000fe200000010ff */
[----:B------:R-:W-:Y:S01]  /*3710*/  FADD.FTZ R110, R3, R110 ;  /* 0x0000006e036e7221 */ /* 0x000fe20000010000 */
[----:B------:R-:W-:Y:S02]  /*3720*/  @P3 PRMT R28, RZ, 0x5410, R30 ;  /* 0x00005410ff1c3816 */ /* 0x000fe4000000001e */
[----:B------:R-:W-:Y:S01]  /*3730*/  CS2R R30, SRZ ;  /* 0x00000000001e7805 */ /* 0x000fe2000001ff00 */
[----:B------:R0:W-:Y:S01]  /*3740*/  STG.E.128 [R36.64], R32 ;  /* 0x0000002024007986 */ /* 0x0001e2000c101d04 */
[----:B------:R-:W-:-:S02]  /*3750*/  @P4 FMUL.FTZ R2, R118, R29 ;  /* 0x0000001d76024220 */ /* 0x000fc40000410000 */
[----:B------:R-:W-:Y:S02]  /*3760*/  @P3 FMUL.FTZ R31, R119, R28 ;  /* 0x0000001c771f3220 */ /* 0x000fe40000410000 */
[----:B------:R-:W-:Y:S02]  /*3770*/  @P1 FMUL.FTZ R30, R121, R38 ;  /* 0x00000026791e1220 */ /* 0x000fe40000410000 */
[----:B------:R-:W-:Y:S02]  /*3780*/  FADD.FTZ R109, R2, R109 ;  /* 0x0000006d026d7221 */ /* 0x000fe40000010000 */
[----:B------:R-:W-:Y:S02]  /*3790*/  FADD.FTZ R112, R31, R112 ;  /* 0x000000701f707221 */ /* 0x000fe40000010000 */
[----:B------:R-:W-:Y:S01]  /*37a0*/  FADD.FTZ R111, R30, R111 ;  /* 0x0000006f1e6f7221 */ /* 0x000fe20000010000 */
[----:B0-----:R-:W-:Y:S01]  /*37b0*/  @P0 CALL.REL.NOINC `(.L_x_703) ;  /* 0x0000001000000944 */ /* 0x001fe20003c00000 */
[----:B------:R-:W-:Y:S05]  /*37c0*/  BRA `(.L_x_704) ;  /* 0xffffcfb000007947 */ /* 0x000fea000383ffff */
.L_x_703:
[----:B------:R-:W-:Y:S01]  /*37d0*/  MOV R20, R56 ;  /* 0x0000003800147202 */ /* 0x000fe20000000f00 */
[----:B------:R-:W-:Y:S01]  /*37e0*/  IMAD.MOV.U32 R38, RZ, RZ, R66 ;  /* 0x000000ffff267224 */ /* 0x000fe200078e0042 */
[----:B------:R-:W-:Y:S01]  /*37f0*/  MOV R24, R72 ;  /* 0x0000004800187202 */ /* 0x000fe20000000f00 */
[----:B------:R-:W-:Y:S01]  /*3800*/  IMAD.MOV.U32 R8, RZ, RZ, R132 ;  /* 0x000000ffff087224 */ /* 0x000fe200078e0084 */
[----:B------:R-:W-:Y:S01]  /*3810*/  MOV R25, R71 ;  /* 0x0000004700197202 */ /* 0x000fe20000000f00 */
[----:B------:R-:W-:Y:S01]  /*3820*/  IMAD.MOV.U32 R72, RZ, RZ, R108 ;  /* 0x000000ffff487224 */ /* 0x000fe200078e006c */
        /* <DEDUP_REMOVED lines=66> */
.L_x_700:
[----:B------:R-:W0:Y:S01]  /*3c50*/  S2UR UR6, SR_CTAID.X ;  /* 0x00000000000679c3 */ /* 0x000e220000002500 */
        /* <DEDUP_REMOVED lines=26> */
.L_x_701:
[----:B------:R-:W-:Y:S01]  /*3e00*/  HFMA2.MMA R32, -RZ, RZ, 0, 9.5367431640625e-07 ;  /* 0x00000010ff207435 */ /* 0x000fe200000001ff */
[----:B------:R-:W-:-:S02]  /*3e10*/  MOV R31, R33 ;  /* 0x00000021001f7202 */ /* 0x000fc40000000f00 */
[----:B------:R-:W-:Y:S02]  /*3e20*/  MOV R34, 0x1f ;  /* 0x0000001f00227802 */ /* 0x000fe40000000f00 */
[----:B------:R-:W-:Y:S02]  /*3e30*/  MOV R37, 0xffffffff ;  /* 0xffffffff00257802 */ /* 0x000fe40000000f00 */
[----:B------:R-:W-:Y:S02]  /*3e40*/  MOV R28, 0x3e60 ;  /* 0x00003e60001c7802 */ /* 0x000fe40000000f00 */
[----:B-----5:R-:W-:Y:S05]  /*3e50*/  CALL.REL.NOINC `($__internal_15_$__cuda_sm70_shflsync_down_p) ;  /* 0x0000046000007944 */ /* 0x020fea0003c00000 */
[----:B-1----:R-:W-:Y:S01]  /*3e60*/  MOV R30, R31 ;  /* 0x0000001f001e7202 */ /* 0x002fe20000000f00 */
[----:B0-----:R-:W-:Y:S05]  /*3e70*/  BRA `(.L_x_705) ;  /* 0xffffd9e000007947 */ /* 0x001fea000383ffff */
.L_x_702:
[----:B------:R-:W-:Y:S01]  /*3e80*/  HFMA2.MMA R32, -RZ, RZ, 0, 9.5367431640625e-07 ;  /* 0x00000010ff207435 */ /* 0x000fe200000001ff */
[----:B------:R-:W-:Y:S02]  /*3e90*/  MOV R31, R36 ;  /* 0x00000024001f7202 */ /* 0x000fe40000000f00 */
[----:B------:R-:W-:Y:S02]  /*3ea0*/  MOV R34, 0x1f ;  /* 0x0000001f00227802 */ /* 0x000fe40000000f00 */
[----:B------:R-:W-:-:S02]  /*3eb0*/  MOV R37, 0xffffffff ;  /* 0xffffffff00257802 */ /* 0x000fc40000000f00 */
[----:B------:R-:W-:Y:S02]  /*3ec0*/  MOV R28, 0x3ee0 ;  /* 0x00003ee0001c7802 */ /* 0x000fe40000000f00 */
[----:B01---5:R-:W-:Y:S05]  /*3ed0*/  CALL.REL.NOINC `($__internal_15_$__cuda_sm70_shflsync_down_p) ;  /* 0x000003e000007944 */ /* 0x023fea0003c00000 */
[----:B------:R-:W-:Y:S01]  /*3ee0*/  FADD.FTZ R33, R33, R30 ;  /* 0x0000001e21217221 */ /* 0x000fe20000010000 */
[----:B0-----:R-:W-:Y:S01]  /*3ef0*/  HFMA2.MMA R32, -RZ, RZ, 0, 4.76837158203125e-07 ;  /* 0x00000008ff207435 */ /* 0x001fe200000001ff */
[----:B-1----:R-:W-:Y:S01]  /*3f00*/  FADD.FTZ R36, R36, R31 ;  /* 0x0000001f24247221 */ /* 0x002fe20000010000 */
[----:B------:R-:W-:Y:S02]  /*3f10*/  MOV R34, 0x1f ;  /* 0x0000001f00227802 */ /* 0x000fe40000000f00 */
[----:B------:R-:W-:Y:S02]  /*3f20*/  MOV R37, 0xffffffff ;  /* 0xffffffff00257802 */ /* 0x000fe40000000f00 */
[----:B------:R-:W-:Y:S02]  /*3f30*/  MOV R31, R33 ;  /* 0x00000021001f7202 */ /* 0x000fe40000000f00 */
[----:B------:R-:W-:Y:S02]  /*3f40*/  MOV R28, 0x3f60 ;  /* 0x00003f60001c7802 */ /* 0x000fe40000000f00 */
[----:B------:R-:W-:Y:S05]  /*3f50*/  CALL.REL.NOINC `($__internal_15_$__cuda_sm70_shflsync_down_p) ;  /* 0x0000036000007944 */ /* 0x000fea0003c00000 */
[----:B0-----:R-:W-:Y:S01]  /*3f60*/  HFMA2.MMA R32, -RZ, RZ, 0, 4.76837158203125e-07 ;  /* 0x00000008ff207435 */ /* 0x001fe200000001ff */
[----:B-1----:R-:W-:-:S02]  /*3f70*/  MOV R30, R31 ;  /* 0x0000001f001e7202 */ /* 0x002fc40000000f00 */
[----:B------:R-:W-:Y:S02]  /*3f80*/  MOV R31, R36 ;  /* 0x00000024001f7202 */ /* 0x000fe40000000f00 */
[----:B------:R-:W-:Y:S02]  /*3f90*/  MOV R34, 0x1f ;  /* 0x0000001f00227802 */ /* 0x000fe40000000f00 */
[----:B------:R-:W-:Y:S02]  /*3fa0*/  MOV R37, 0xffffffff ;  /* 0xffffffff00257802 */ /* 0x000fe40000000f00 */
[----:B------:R-:W-:Y:S02]  /*3fb0*/  MOV R28, 0x3fd0 ;  /* 0x00003fd0001c7802 */ /* 0x000fe40000000f00 */
[----:B------:R-:W-:Y:S05]  /*3fc0*/  CALL.REL.NOINC `($__internal_15_$__cuda_sm70_shflsync_down_p) ;  /* 0x000002f000007944 */ /* 0x000fea0003c00000 */
[----:B------:R-:W-:Y:S01]  /*3fd0*/  FADD.FTZ R33, R30, R33 ;  /* 0x000000211e217221 */ /* 0x000fe20000010000 */
[----:B0-----:R-:W-:Y:S01]  /*3fe0*/  HFMA2.MMA R32, -RZ, RZ, 0, 2.384185791015625e-07 ;  /* 0x00000004ff207435 */ /* 0x001fe200000001ff */
[----:B-1----:R-:W-:Y:S01]  /*3ff0*/  FADD.FTZ R36, R36, R31 ;  /* 0x0000001f24247221 */ /* 0x002fe20000010000 */
[----:B------:R-:W-:Y:S01]  /*4000*/  MOV R37, 0xffffffff ;  /* 0xffffffff00257802 */ /* 0x000fe20000000f00 */
[----:B------:R-:W-:Y:S01]  /*4010*/  IMAD.MOV.U32 R34, RZ, RZ, 0x1f ;  /* 0x0000001fff227424 */ /* 0x000fe200078e00ff */
[----:B------:R-:W-:-:S02]  /*4020*/  MOV R31, R33 ;  /* 0x00000021001f7202 */ /* 0x000fc40000000f00 */
[----:B------:R-:W-:Y:S02]  /*4030*/  MOV R28, 0x4050 ;  /* 0x00004050001c7802 */ /* 0x000fe40000000f00 */
[----:B------:R-:W-:Y:S05]  /*4040*/  CALL.REL.NOINC `($__internal_15_$__cuda_sm70_shflsync_down_p) ;  /* 0x0000027000007944 */ /* 0x000fea0003c00000 */
[----:B0-----:R-:W-:Y:S01]  /*4050*/  HFMA2.MMA R32, -RZ, RZ, 0, 2.384185791015625e-07 ;  /* 0x00000004ff207435 */ /* 0x001fe200000001ff */
[----:B-1----:R-:W-:Y:S02]  /*4060*/  MOV R30, R31 ;  /* 0x0000001f001e7202 */ /* 0x002fe40000000f00 */
[----:B------:R-:W-:Y:S02]  /*4070*/  MOV R31, R36 ;  /* 0x00000024001f7202 */ /* 0x000fe40000000f00 */
[----:B------:R-:W-:Y:S02]  /*4080*/  MOV R34, 0x1f ;  /* 0x0000001f00227802 */ /* 0x000fe40000000f00 */
[----:B------:R-:W-:Y:S02]  /*4090*/  MOV R37, 0xffffffff ;  /* 0xffffffff00257802 */ /* 0x000fe40000000f00 */
[----:B------:R-:W-:Y:S02]  /*40a0*/  MOV R28, 0x40c0 ;  /* 0x000040c0001c7802 */ /* 0x000fe40000000f00 */
[----:B------:R-:W-:Y:S05]  /*40b0*/  CALL.REL.NOINC `($__internal_15_$__cuda_sm70_shflsync_down_p) ;  /* 0x0000020000007944 */ /* 0x000fea0003c00000 */
[----:B------:R-:W-:Y:S01]  /*40c0*/  FADD.FTZ R33, R30, R33 ;  /* 0x000000211e217221 */ /* 0x000fe20000010000 */
[----:B0-----:R-:W-:Y:S01]  /*40d0*/  HFMA2.MMA R32, -RZ, RZ, 0, 1.1920928955078125e-07 ;  /* 0x00000002ff207435 */ /* 0x001fe200000001ff */
[----:B-1----:R-:W-:Y:S01]  /*40e0*/  FADD.FTZ R36, R36, R31 ;  /* 0x0000001f24247221 */ /* 0x002fe20000010000 */
[----:B------:R-:W-:-:S02]  /*40f0*/  MOV R34, 0x1f ;  /* 0x0000001f00227802 */ /* 0x000fc40000000f00 */
[----:B------:R-:W-:Y:S02]  /*4100*/  MOV R37, 0xffffffff ;  /* 0xffffffff00257802 */ /* 0x000fe40000000f00 */
[----:B------:R-:W-:Y:S02]  /*4110*/  MOV R31, R33 ;  /* 0x00000021001f7202 */ /* 0x000fe40000000f00 */
[----:B------:R-:W-:Y:S02]  /*4120*/  MOV R28, 0x4140 ;  /* 0x00004140001c7802 */ /* 0x000fe40000000f00 */
[----:B------:R-:W-:Y:S05]  /*4130*/  CALL.REL.NOINC `($__internal_15_$__cuda_sm70_shflsync_down_p) ;  /* 0x0000018000007944 */ /* 0x000fea0003c00000 */
[----:B0-----:R-:W-:Y:S01]  /*4140*/  HFMA2.MMA R32, -RZ, RZ, 0, 1.1920928955078125e-07 ;  /* 0x00000002ff207435 */ /* 0x001fe200000001ff */
[----:B-1----:R-:W-:Y:S02]  /*4150*/  MOV R30, R31 ;  /* 0x0000001f001e7202 */ /* 0x002fe40000000f00 */
[----:B------:R-:W-:Y:S02]  /*4160*/  MOV R31, R36 ;  /* 0x00000024001f7202 */ /* 0x000fe40000000f00 */
[----:B------:R-:W-:Y:S02]  /*4170*/  MOV R34, 0x1f ;  /* 0x0000001f00227802 */ /* 0x000fe40000000f00 */
[----:B------:R-:W-:-:S02]  /*4180*/  MOV R37, 0xffffffff ;  /* 0xffffffff00257802 */ /* 0x000fc40000000f00 */
[----:B------:R-:W-:Y:S02]  /*4190*/  MOV R28, 0x41b0 ;  /* 0x000041b0001c7802 */ /* 0x000fe40000000f00 */
[----:B------:R-:W-:Y:S05]  /*41a0*/  CALL.REL.NOINC `($__internal_15_$__cuda_sm70_shflsync_down_p) ;  /* 0x0000011000007944 */ /* 0x000fea0003c00000 */
[----:B------:R-:W-:Y:S01]  /*41b0*/  FADD.FTZ R33, R30, R33 ;  /* 0x000000211e217221 */ /* 0x000fe20000010000 */
[----:B0-----:R-:W-:Y:S01]  /*41c0*/  HFMA2.MMA R32, -RZ, RZ, 0, 5.9604644775390625e-08 ;  /* 0x00000001ff207435 */ /* 0x001fe200000001ff */
[----:B-1----:R-:W-:Y:S01]  /*41d0*/  FADD.FTZ R35, R36, R31 ;  /* 0x0000001f24237221 */ /* 0x002fe20000010000 */
[----:B------:R-:W-:Y:S02]  /*41e0*/  MOV R34, 0x1f ;  /* 0x0000001f00227802 */ /* 0x000fe40000000f00 */
[----:B------:R-:W-:Y:S02]  /*41f0*/  MOV R37, 0xffffffff ;  /* 0xffffffff00257802 */ /* 0x000fe40000000f00 */
[----:B------:R-:W-:Y:S02]  /*4200*/  MOV R31, R33 ;  /* 0x00000021001f7202 */ /* 0x000fe40000000f00 */
[----:B------:R-:W-:Y:S02]  /*4210*/  MOV R28, 0x4230 ;  /* 0x00004230001c7802 */ /* 0x000fe40000000f00 */
[----:B------:R-:W-:Y:S05]  /*4220*/  CALL.REL.NOINC `($__internal_15_$__cuda_sm70_shflsync_down_p) ;  /* 0x0000009000007944 */ /* 0x000fea0003c00000 */
[----:B0-----:R-:W-:Y:S01]  /*4230*/  HFMA2.MMA R32, -RZ, RZ, 0, 5.9604644775390625e-08 ;  /* 0x00000001ff207435 */ /* 0x001fe200000001ff */
[----:B-1----:R-:W-:-:S02]  /*4240*/  MOV R48, R31 ;  /* 0x0000001f00307202 */ /* 0x002fc40000000f00 */
[----:B------:R-:W-:Y:S02]  /*4250*/  MOV R31, R35 ;  /* 0x00000023001f7202 */ /* 0x000fe40000000f00 */
[----:B------:R-:W-:Y:S02]  /*4260*/  MOV R34, 0x1f ;  /* 0x0000001f00227802 */ /* 0x000fe40000000f00 */
[----:B------:R-:W-:Y:S02]  /*4270*/  MOV R37, 0xffffffff ;  /* 0xffffffff00257802 */ /* 0x000fe40000000f00 */
[----:B------:R-:W-:Y:S02]  /*4280*/  MOV R28, 0x42a0 ;  /* 0x000042a0001c7802 */ /* 0x000fe40000000f00 */
[----:B------:R-:W-:Y:S05]  /*4290*/  CALL.REL.NOINC `($__internal_15_$__cuda_sm70_shflsync_down_p) ;  /* 0x0000002000007944 */ /* 0x000fea0003c00000 */
[----:B-1----:R-:W-:Y:S01]  /*42a0*/  MOV R28, R31 ;  /* 0x0000001f001c7202 */ /* 0x002fe20000000f00 */
[----:B0-----:R-:W-:Y:S05]  /*42b0*/  BRA `(.L_x_706) ;  /* 0xffffd6c000007947 */ /* 0x001fea000383ffff */
        .weak           $__internal_15_$__cuda_sm70_shflsync_down_p
        .type           $__internal_15_$__cuda_sm70_shflsync_down_p,@function
        .size           $__internal_15_$__cuda_sm70_shflsync_down_p,(.L_x_9269 - $__internal_15_$__cuda_sm70_shflsync_down_p)
$__internal_15_$__cuda_sm70_shflsync_down_p:
[----:B------:R-:W-:Y:S01]  /*42c0*/  HFMA2.MMA R29, -RZ, RZ, 0, 0 ;  /* 0x00000000ff1d7435 */ /* 0x000fe200000001ff */
[----:B------:R-:W-:Y:S04]  /*42d0*/  WARPSYNC R37 ;  /* 0x0000002500007348 */ /* 0x000fe80003800000 */
[----:B------:R0:W1:Y:S01]  /*42e0*/  SHFL.DOWN PT, R31, R31, R32, R34 ;  /* 0x080000201f1f7389 */ /* 0x00006200000e0022 */
[----:B------:R-:W-:Y:S05]  /*42f0*/  RET.REL.NODEC R28 `(_ZN10layer_norm13ln_bwd_kernelINS_13Kernel_traitsI13__nv_bfloat16S2_S2_S2_fjLj6144ELj1ELj1ELj8ELj16ENS_18Kernel_traits_baseILj6144ES2_S2_S2_S2_fjLj256EEEEELb1ELb1ELb0ELb1EEEvNS_9BwdParamsE) ;  /* 0xffffbd001c007950 */ /* 0x000fea0003c3ffff */
.L_x_707:
        /* <DEDUP_REMOVED lines=16> */
.L_x_9269:


//--------------------- .text._ZN10layer_norm22ln_bwd_finalize_kernelINS_22Kernel_traits_finalizeILj6144E13__nv_bfloat16S2_S2_S2_fjLb1ELj1024ELj4ENS_18Kernel_traits_baseILj6144ES2_S2_S2_S2_fjLj1024EEEEELb1ELb0EEEvNS_9BwdParamsE --------------------------
	.section	.text._ZN10layer_norm22ln_bwd_finalize_kernelINS_22Kernel_traits_finalizeILj6144E13__nv_bfloat16S2_S2_S2_fjLb1ELj1024ELj4ENS_18Kernel_traits_baseILj6144ES2_S2_S2_S2_fjLj1024EEEEELb1ELb0EEEvNS_9BwdParamsE,"ax",@progbits
	.sectioninfo	@"SHI_REGISTERS=32"
	.align	128
        .global         _ZN10layer_norm22ln_bwd_finalize_kernelINS_22Kernel_traits_finalizeILj6144E13__nv_bfloat16S2_S2_S2_fjLb1ELj1024ELj4ENS_18Kernel_traits_baseILj6144ES2_S2_S2_S2_fjLj1024EEEEELb1ELb0EEEvNS_9BwdParamsE
        .type           _ZN10layer_norm22ln_bwd_finalize_kernelINS_22Kernel_traits_finalizeILj6144E13__nv_bfloat16S2_S2_S2_fjLb1ELj1024ELj4ENS_18Kernel_traits_baseILj6144ES2_S2_S2_S2_fjLj1024EEEEELb1ELb0EEEvNS_9BwdParamsE,@function
        .size           _ZN10layer_norm22ln_bwd_finalize_kernelINS_22Kernel_traits_finalizeILj6144E13__nv_bfloat16S2_S2_S2_fjLb1ELj1024ELj4ENS_18Kernel_traits_baseILj6144ES2_S2_S2_S2_fjLj1024EEEEELb1ELb0EEEvNS_9BwdParamsE,(.L_x_9270 - _ZN10layer_norm22ln_bwd_finalize_kernelINS_22Kernel_traits_finalizeILj6144E13__nv_bfloat16S2_S2_S2_fjLb1ELj1024ELj4ENS_18Kernel_traits_baseILj6144ES2_S2_S2_S2_fjLj1024EEEEELb1ELb0EEEvNS_9BwdParamsE)
        .other          _ZN10layer_norm22ln_bwd_finalize_kernelINS_22Kernel_traits_finalizeILj6144E13__nv_bfloat16S2_S2_S2_fjLb1ELj1024ELj4ENS_18Kernel_traits_baseILj6144ES2_S2_S2_S2_fjLj1024EEEEELb1ELb0EEEvNS_9BwdParamsE,@"STO_CUDA_ENTRY STV_DEFAULT"
_ZN10layer_norm22ln_bwd_finalize_kernelINS_22Kernel_traits_finalizeILj6144E13__nv_bfloat16S2_S2_S2_fjLb1ELj1024ELj4ENS_18Kernel_traits_baseILj6144ES2_S2_S2_S2_fjLj1024EEEEELb1ELb0EEEvNS_9BwdParamsE:
.text._ZN10layer_norm22ln_bwd_finalize_kernelINS_22Kernel_traits_finalizeILj6144E13__nv_bfloat16S2_S2_S2_fjLb1ELj1024ELj4ENS_18Kernel_traits_baseILj6144ES2_S2_S2_S2_fjLj1024EEEEELb1ELb0EEEvNS_9BwdParamsE:
[----:B------:R-:W-:Y:S02]  /*0000*/  MOV R1, c[0x0][0x28] ;  /* 0x00000a0000017a02 */ /* 0x000fe40000000f00 */
[----:B------:R-:W0:Y:S04]  /*0010*/  S2R R0, SR_TID.X ;  /* 0x0000000000007919 */ /* 0x000e280000002100 */
[----:B------:R-:W1:Y:S01]  /*0020*/  S2R R5, SR_CTAID.X ;  /* 0x0000000000057919 */ /* 0x000e620000002500 */
[----:B0-----:R-:W-:Y:S02]  /*0030*/  LOP3.LUT R2, R0, 0x1f, RZ, 0xc0, !PT ;  /* 0x0000001f00027812 */ /* 0x001fe400078ec0ff */
[----:B-1----:R-:W-:-:S04]  /*0040*/  SHF.L.U32 R3, R5, 0x5, RZ ;  /* 0x0000000505037819 */ /* 0x002fc800000006ff */
[----:B------:R-:W-:-:S04]  /*0050*/  LOP3.LUT R4, R3, 0xffffffe0, R2, 0xe2, !PT ;  /* 0xffffffe003047812 */ /* 0x000fc800078ee202 */
[----:B------:R-:W-:-:S13]  /*0060*/  ISETP.GT.U32.AND P0, PT, R4, 0x17ff, PT ;  /* 0x000017ff0400780c */ /* 0x000fda0003f04070 */
[----:B------:R-:W-:Y:S05]  /*0070*/  @P0 EXIT ;  /* 0x000000000000094d */ /* 0x000fea0003800000 */
[--C-:B------:R-:W-:Y:S01]  /*0080*/  SHF.R.U32.HI R3, RZ, 0x5, R0.reuse ;  /* 0x00000005ff037819 */ /* 0x100fe20000011600 */
[----:B------:R-:W-:Y:S01]  /*0090*/  IMAD.SHL.U32 R5, R5, 0x10, RZ ;  /* 0x0000001005057824 */ /* 0x000fe200078e00ff */
[----:B------:R-:W-:Y:S01]  /*00a0*/  LOP3.LUT R6, R0, 0x3fffffe0, RZ, 0xc0, !PT ;  /* 0x3fffffe000067812 */ /* 0x000fe200078ec0ff */
[----:B------:R-:W-:Y:S01]  /*00b0*/  ULDC.64 UR4, c[0x0][0x118] ;  /* 0x0000460000047ab9 */ /* 0x000fe20000000a00 */
[C---:B------:R-:W-:Y:S02]  /*00c0*/  LOP3.LUT R7, R3.reuse, 0x1f, R0, 0x78, !PT ;  /* 0x0000001f03077812 */ /* 0x040fe400078e7800 */
[----:B------:R-:W-:Y:S02]  /*00d0*/  ISETP.NE.AND P0, PT, R3, 0x1f, PT ;  /* 0x0000001f0300780c */ /* 0x000fe40003f05270 */
[----:B------:R-:W-:Y:S02]  /*00e0*/  LOP3.LUT R5, R5, 0x7ffffff0, RZ, 0xc0, !PT ;  /* 0x7ffffff005057812 */ /* 0x000fe400078ec0ff */
[----:B------:R-:W-:Y:S01]  /*00f0*/  IADD3 R6, R6, R7, RZ ;  /* 0x0000000706067210 */ /* 0x000fe20007ffe0ff */
[C---:B------:R-:W-:Y:S01]  /*0100*/  IMAD R7, R2.reuse, 0x20, R7 ;  /* 0x0000002002077824 */ /* 0x040fe200078e0207 */
[----:B------:R-:W-:-:S02]  /*0110*/  ISETP.GT.U32.OR P0, PT, R2, 0xf, P0 ;  /* 0x0000000f0200780c */ /* 0x000fc40000704470 */
[----:B------:R-:W-:Y:S02]  /*0120*/  IADD3 R5, R2, R5, RZ ;  /* 0x0000000502057210 */ /* 0x000fe40007ffe0ff */
.L_x_721:
[----:B------:R-:W-:Y:S01]  /*0130*/  ISETP.GE.U32.AND P1, PT, R3, c[0x0][0x160], PT ;  /* 0x0000580003007a0c */ /* 0x000fe20003f26070 */
[----:B------:R-:W-:Y:S01]  /*0140*/  BSSY B0, `(.L_x_708) ;  /* 0x000007d000007945 */ /* 0x000fe20003800000 */
[----:B------:R-:W-:Y:S01]  /*0150*/  HFMA2.MMA R27, -RZ, RZ, 0, 0 ;  /* 0x00000000ff1b7435 */ /* 0x000fe200000001ff */
[----:B------:R-:W-:Y:S01]  /*0160*/  MOV R23, RZ ;  /* 0x000000ff00177202 */ /* 0x000fe20000000f00 */
[----:B------:R-:W-:Y:S01]  /*0170*/  IMAD.MOV.U32 R8, RZ, RZ, RZ ;  /* 0x000000ffff087224 */ /* 0x000fe200078e00ff */
[----:B------:R-:W-:-:S13]  /*0180*/  ISETP.GE.U32.OR P1, PT, R4, c[0x0][0x168], P1 ;  /* 0x00005a0004007a0c */ /* 0x000fda0000f26470 */
[----:B------:R-:W-:Y:S05]  /*0190*/  @P1 BRA `(.L_x_709) ;  /* 0x0000077000001947 */ /* 0x000fea0003800000 */
[----:B------:R-:W-:Y:S02]  /*01a0*/  ISETP.GE.U32.AND P2, PT, R3, c[0x0][0x160], PT ;  /* 0x0000580003007a0c */ /* 0x000fe40003f46070 */
[----:B------:R-:W-:-:S11]  /*01b0*/  MOV R25, R3 ;  /* 0x0000000300197202 */ /* 0x000fd60000000f00 */
[----:B------:R-:W-:Y:S01]  /*01c0*/  @P2 MOV R15, 0x4 ;  /* 0x00000004000f2802 */ /* 0x000fe20000000f00 */
[----:B------:R-:W-:-:S04]  /*01d0*/  @P2 IMAD R14, R25, c[0x0][0x168], R4 ;  /* 0x00005a00190e2a24 */ /* 0x000fc800078e0204 */
[----:B------:R-:W-:-:S04]  /*01e0*/  @P2 IMAD.WIDE.U32 R10, R14, R15, c[0x0][0x220] ;  /* 0x000088000e0a2625 */ /* 0x000fc800078e000f */
[CC--:B------:R-:W-:Y:S02]  /*01f0*/  @P2 IMAD.WIDE.U32 R12, R14.reuse, R15.reuse, c[0x0][0x228] ;  /* 0x00008a000e0c2625 */ /* 0x0c0fe400078e000f */
[----:B------:R-:W2:Y:S02]  /*0200*/  @P2 LDG.E R11, [R10.64] ;  /* 0x000000040a0b2981 */ /* 0x000ea4000c1e1900 */
[----:B------:R-:W-:Y:S02]  /*0210*/  @P2 IMAD.WIDE.U32 R14, R14, R15, c[0x0][0x240] ;  /* 0x000090000e0e2625 */ /* 0x000fe400078e000f */
[----:B------:R-:W3:Y:S04]  /*0220*/  @P2 LDG.E R12, [R12.64] ;  /* 0x000000040c0c2981 */ /* 0x000ee8000c1e1900 */
[----:B------:R-:W4:Y:S01]  /*0230*/  @P2 LDG.E R14, [R14.64] ;  /* 0x000000040e0e2981 */ /* 0x000f22000c1e1900 */
[----:B------:R-:W-:-:S04]  /*0240*/  @P2 IADD3 R25, R25, 0x20, RZ ;  /* 0x0000002019192810 */ /* 0x000fc80007ffe0ff */
[C---:B------:R-:W-:Y:S02]  /*0250*/  ISETP.GE.U32.AND P1, PT, R25.reuse, c[0x0][0x160], PT ;  /* 0x0000580019007a0c */ /* 0x040fe40003f26070 */
[----:B------:R-:W-:-:S04]  /*0260*/  IADD3 R8, -R25, c[0x0][0x160], RZ ;  /* 0x0000580019087a10 */ /* 0x000fc80007ffe1ff */
[----:B------:R-:W-:Y:S01]  /*0270*/  ISETP.LE.U32.OR P1, PT, R8, 0x60, P1 ;  /* 0x000000600800780c */ /* 0x000fe20000f23470 */
[----:B------:R-:W-:Y:S01]  /*0280*/  IMAD.MOV.U32 R8, RZ, RZ, RZ ;  /* 0x000000ffff087224 */ /* 0x000fe200078e00ff */
[----:B------:R-:W-:Y:S02]  /*0290*/  MOV R23, RZ ;  /* 0x000000ff00177202 */ /* 0x000fe40000000f00 */
[----:B------:R-:W-:Y:S01]  /*02a0*/  MOV R27, RZ ;  /* 0x000000ff001b7202 */ /* 0x000fe20000000f00 */
[----:B------:R-:W-:Y:S01]  /*02b0*/  BSSY B1, `(.L_x_710) ;  /* 0x0000038000017945 */ /* 0x000fe20003800000 */
[----:B--2---:R-:W-:Y:S02]  /*02c0*/  @P2 FADD.FTZ R8, R8, R11 ;  /* 0x0000000b08082221 */ /* 0x004fe40000010000 */
[----:B---3--:R-:W-:Y:S02]  /*02d0*/  @P2 FADD.FTZ R23, R23, R12 ;  /* 0x0000000c17172221 */ /* 0x008fe40000010000 */
[----:B----4-:R-:W-:Y:S01]  /*02e0*/  @P2 FADD.FTZ R27, R27, R14 ;  /* 0x0000000e1b1b2221 */ /* 0x010fe20000010000 */
[----:B------:R-:W-:-:S02]  /*02f0*/  PLOP3.LUT P2, PT, P2, PT, PT, 0x8, 0x0 ;  /* 0x000000000000781c */ /* 0x000fc4000174e170 */
[----:B------:R-:W-:Y:S06]  /*0300*/  @P1 BRA `(.L_x_711) ;  /* 0x0000032000001947 */ /* 0x000fec0003800000 */
[----:B------:R-:W-:Y:S01]  /*0310*/  IMAD.MOV.U32 R9, RZ, RZ, c[0x0][0x160] ;  /* 0x00005800ff097624 */ /* 0x000fe200078e00ff */
[----:B------:R-:W-:-:S04]  /*0320*/  PLOP3.LUT P2, PT, PT, PT, PT, 0x8, 0x0 ;  /* 0x000000000000781c */ /* 0x000fc80003f4e170 */
[----:B------:R-:W-:Y:S02]  /*0330*/  IADD3 R9, R9, -0x60, RZ ;  /* 0xffffffa009097810 */ /* 0x000fe40007ffe0ff */
.L_x_712:
[----:B------:R-:W-:Y:S01]  /*0340*/  HFMA2.MMA R11, -RZ, RZ, 0, 2.384185791015625e-07 ;  /* 0x00000004ff0b7435 */ /* 0x000fe200000001ff */
[C---:B------:R-:W-:Y:S01]  /*0350*/  IADD3 R13, R25.reuse, 0x20, RZ ;  /* 0x00000020190d7810 */ /* 0x040fe20007ffe0ff */
[C---:B------:R-:W-:Y:S01]  /*0360*/  IMAD R14, R25.reuse, c[0x0][0x168], R4 ;  /* 0x00005a00190e7a24 */ /* 0x040fe200078e0204 */
[----:B------:R-:W-:-:S03]  /*0370*/  IADD3 R21, R25, 0x40, RZ ;  /* 0x0000004019157810 */ /* 0x000fc60007ffe0ff */
[----:B------:R-:W-:-:S04]  /*0380*/  IMAD R28, R13, c[0x0][0x168], R4 ;  /* 0x00005a000d1c7a24 */ /* 0x000fc800078e0204 */
[----:B------:R-:W-:-:S04]  /*0390*/  IMAD.WIDE.U32 R12, R14, R11, c[0x0][0x220] ;  /* 0x000088000e0c7625 */ /* 0x000fc800078e000b */
[CC--:B------:R-:W-:Y:S02]  /*03a0*/  IMAD.WIDE.U32 R18, R14.reuse, R11.reuse, c[0x0][0x228] ;  /* 0x00008a000e127625 */ /* 0x0c0fe400078e000b */
[----:B------:R0:W2:Y:S02]  /*03b0*/  LDG.E R13, [R12.64] ;  /* 0x000000040c0d7981 */ /* 0x0000a4000c1e1900 */
[----:B------:R-:W-:-:S04]  /*03c0*/  IMAD.WIDE.U32 R14, R14, R11, c[0x0][0x240] ;  /* 0x000090000e0e7625 */ /* 0x000fc800078e000b */
[--C-:B------:R-:W-:Y:S01]  /*03d0*/  IMAD R20, R21, c[0x0][0x168], R4.reuse ;  /* 0x00005a0015147a24 */ /* 0x100fe200078e0204 */
[----:B------:R-:W-:Y:S01]  /*03e0*/  IADD3 R21, R25, 0x60, RZ ;  /* 0x0000006019157810 */ /* 0x000fe20007ffe0ff */
[----:B------:R-:W-:Y:S01]  /*03f0*/  IMAD.WIDE.U32 R16, R28, R11, c[0x0][0x220] ;  /* 0x000088001c107625 */ /* 0x000fe200078e000b */
[----:B------:R1:W3:Y:S04]  /*0400*/  LDG.E R10, [R14.64] ;  /* 0x000000040e0a7981 */ /* 0x0002e8000c1e1900 */
[----:B0-----:R0:W4:Y:S01]  /*0410*/  LDG.E R12, [R18.64] ;  /* 0x00000004120c7981 */ /* 0x001122000c1e1900 */
[----:B------:R-:W-:-:S03]  /*0420*/  IMAD R26, R21, c[0x0][0x168], R4 ;  /* 0x00005a00151a7a24 */ /* 0x000fc600078e0204 */
[----:B------:R5:W4:Y:S01]  /*0430*/  LDG.E R22, [R16.64] ;  /* 0x0000000410167981 */ /* 0x000b22000c1e1900 */
[----:B-1----:R-:W-:-:S04]  /*0440*/  IMAD.WIDE.U32 R14, R20, R11, c[0x0][0x220] ;  /* 0x00008800140e7625 */ /* 0x002fc800078e000b */
[----:B0-----:R-:W-:-:S04]  /*0450*/  IMAD.WIDE.U32 R18, R28, R11, c[0x0][0x228] ;  /* 0x00008a001c127625 */ /* 0x001fc800078e000b */
[-C--:B------:R-:W-:Y:S01]  /*0460*/  IMAD.WIDE.U32 R28, R28, R11.reuse, c[0x0][0x240] ;  /* 0x000090001c1c7625 */ /* 0x080fe200078e000b */
[----:B------:R0:W4:Y:S03]  /*0470*/  LDG.E R24, [R18.64] ;  /* 0x0000000412187981 */ /* 0x000126000c1e1900 */
[CC--:B-----5:R-:W-:Y:S02]  /*0480*/  IMAD.WIDE.U32 R16, R26.reuse, R11.reuse, c[0x0][0x220] ;  /* 0x000088001a107625 */ /* 0x0e0fe400078e000b */
[----:B------:R1:W5:Y:S04]  /*0490*/  LDG.E R28, [R28.64] ;  /* 0x000000041c1c7981 */ /* 0x000368000c1e1900 */
[----:B------:R1:W5:Y:S01]  /*04a0*/  LDG.E R16, [R16.64] ;  /* 0x0000000410107981 */ /* 0x000362000c1e1900 */
[----:B0-----:R-:W-:-:S03]  /*04b0*/  IMAD.WIDE.U32 R18, R26, R11, c[0x0][0x228] ;  /* 0x00008a001a127625 */ /* 0x001fc600078e000b */
[----:B-1----:R0:W5:Y:S04]  /*04c0*/  LDG.E R29, [R14.64] ;  /* 0x000000040e1d7981 */ /* 0x002168000c1e1900 */
[----:B------:R1:W5:Y:S01]  /*04d0*/  LDG.E R17, [R18.64] ;  /* 0x0000000412117981 */ /* 0x000362000c1e1900 */
[----:B0-----:R-:W-:-:S04]  /*04e0*/  IMAD.WIDE.U32 R14, R20, R11, c[0x0][0x228] ;  /* 0x00008a00140e7625 */ /* 0x001fc800078e000b */
[-C--:B------:R-:W-:Y:S02]  /*04f0*/  IMAD.WIDE.U32 R20, R20, R11.reuse, c[0x0][0x240] ;  /* 0x0000900014147625 */ /* 0x080fe400078e000b */
[----:B------:R-:W5:Y:S02]  /*0500*/  LDG.E R14, [R14.64] ;  /* 0x000000040e0e7981 */ /* 0x000f64000c1e1900 */
[----:B-1----:R-:W-:Y:S02]  /*0510*/  IMAD.WIDE.U32 R18, R26, R11, c[0x0][0x240] ;  /* 0x000090001a127625 */ /* 0x002fe400078e000b */
[----:B------:R-:W5:Y:S04]  /*0520*/  LDG.E R20, [R20.64] ;  /* 0x0000000414147981 */ /* 0x000f68000c1e1900 */
[----:B------:R-:W5:Y:S01]  /*0530*/  LDG.E R11, [R18.64] ;  /* 0x00000004120b7981 */ /* 0x000f62000c1e1900 */
[----:B------:R-:W-:-:S04]  /*0540*/  IADD3 R25, R25, 0x80, RZ ;  /* 0x0000008019197810 */ /* 0x000fc80007ffe0ff */
[----:B------:R-:W-:Y:S01]  /*0550*/  ISETP.GE.U32.AND P1, PT, R25, R9, PT ;  /* 0x000000091900720c */ /* 0x000fe20003f26070 */
[----:B--2---:R-:W-:Y:S02]  /*0560*/  FADD.FTZ R13, R13, R8 ;  /* 0x000000080d0d7221 */ /* 0x004fe40000010000 */
[----:B---3--:R-:W-:Y:S02]  /*0570*/  FADD.FTZ R27, R10, R27 ;  /* 0x0000001b0a1b7221 */ /* 0x008fe40000010000 */
[----:B----4-:R-:W-:Y:S02]  /*0580*/  FADD.FTZ R23, R12, R23 ;  /* 0x000000170c177221 */ /* 0x010fe40000010000 */
[----:B------:R-:W-:Y:S02]  /*0590*/  FADD.FTZ R22, R13, R22 ;  /* 0x000000160d167221 */ /* 0x000fe40000010000 */
[----:B------:R-:W-:Y:S02]  /*05a0*/  FADD.FTZ R23, R23, R24 ;  /* 0x0000001817177221 */ /* 0x000fe40000010000 */
[----:B-----5:R-:W-:-:S02]  /*05b0*/  FADD.FTZ R27, R27, R28 ;  /* 0x0000001c1b1b7221 */ /* 0x020fc40000010000 */
[----:B------:R-:W-:-:S04]  /*05c0*/  FADD.FTZ R29, R22, R29 ;  /* 0x0000001d161d7221 */ /* 0x000fc80000010000 */
[----:B------:R-:W-:Y:S02]  /*05d0*/  FADD.FTZ R8, R29, R16 ;  /* 0x000000101d087221 */ /* 0x000fe40000010000 */
[----:B------:R-:W-:Y:S02]  /*05e0*/  FADD.FTZ R14, R23, R14 ;  /* 0x0000000e170e7221 */ /* 0x000fe40000010000 */
[----:B------:R-:W-:Y:S02]  /*05f0*/  FADD.FTZ R20, R27, R20 ;  /* 0x000000141b147221 */ /* 0x000fe40000010000 */
[----:B------:R-:W-:Y:S02]  /*0600*/  FADD.FTZ R23, R14, R17 ;  /* 0x000000110e177221 */ /* 0x000fe40000010000 */
[----:B------:R-:W-:Y:S01]  /*0610*/  FADD.FTZ R27, R20, R11 ;  /* 0x0000000b141b7221 */ /* 0x000fe20000010000 */
[----:B------:R-:W-:Y:S05]  /*0620*/  @!P1 BRA `(.L_x_712) ;  /* 0xfffffd1000009947 */ /* 0x000fea000383ffff */
.L_x_711:
[----:B------:R-:W-:Y:S05]  /*0630*/  BSYNC B1 ;  /* 0x0000000000017941 */ /* 0x000fea0003800000 */
.L_x_710:
[C---:B------:R-:W-:Y:S01]  /*0640*/  ISETP.GE.U32.AND P1, PT, R25.reuse, c[0x0][0x160], PT ;  /* 0x0000580019007a0c */ /* 0x040fe20003f26070 */
[----:B------:R-:W-:Y:S01]  /*0650*/  BSSY B1, `(.L_x_713) ;  /* 0x000001c000017945 */ /* 0x000fe20003800000 */
[----:B------:R-:W-:-:S04]  /*0660*/  IADD3 R9, -R25, c[0x0][0x160], RZ ;  /* 0x0000580019097a10 */ /* 0x000fc80007ffe1ff */
[----:B------:R-:W-:-:S13]  /*0670*/  ISETP.LE.U32.OR P1, PT, R9, 0x20, P1 ;  /* 0x000000200900780c */ /* 0x000fda0000f23470 */
[----:B------:R-:W-:Y:S05]  /*0680*/  @P1 BRA `(.L_x_714) ;  /* 0x0000018000001947 */ /* 0x000fea0003800000 */
[----:B------:R-:W-:Y:S01]  /*0690*/  MOV R15, 0x4 ;  /* 0x00000004000f7802 */ /* 0x000fe20000000f00 */
[C---:B------:R-:W-:Y:S01]  /*06a0*/  IMAD R10, R25.reuse, c[0x0][0x168], R4 ;  /* 0x00005a00190a7a24 */ /* 0x040fe200078e0204 */
[----:B------:R-:W-:-:S03]  /*06b0*/  IADD3 R9, R25, 0x20, RZ ;  /* 0x0000002019097810 */ /* 0x000fc60007ffe0ff */
[----:B------:R-:W-:-:S04]  /*06c0*/  IMAD.WIDE.U32 R20, R10, R15, c[0x0][0x220] ;  /* 0x000088000a147625 */ /* 0x000fc800078e000f */
[CC--:B------:R-:W-:Y:S02]  /*06d0*/  IMAD.WIDE.U32 R18, R10.reuse, R15.reuse, c[0x0][0x228] ;  /* 0x00008a000a127625 */ /* 0x0c0fe400078e000f */
[----:B------:R-:W2:Y:S02]  /*06e0*/  LDG.E R21, [R20.64] ;  /* 0x0000000414157981 */ /* 0x000ea4000c1e1900 */
[----:B------:R-:W-:Y:S02]  /*06f0*/  IMAD R14, R9, c[0x0][0x168], R4 ;  /* 0x00005a00090e7a24 */ /* 0x000fe400078e0204 */
[-C--:B------:R-:W-:Y:S01]  /*0700*/  IMAD.WIDE.U32 R10, R10, R15.reuse, c[0x0][0x240] ;  /* 0x000090000a0a7625 */ /* 0x080fe200078e000f */
[----:B------:R-:W3:Y:S03]  /*0710*/  LDG.E R18, [R18.64] ;  /* 0x0000000412127981 */ /* 0x000ee6000c1e1900 */
[----:B------:R-:W-:-:S02]  /*0720*/  IMAD.WIDE.U32 R16, R14, R15, c[0x0][0x220] ;  /* 0x000088000e107625 */ /* 0x000fc400078e000f */
[----:B------:R-:W4:Y:S02]  /*0730*/  LDG.E R10, [R10.64] ;  /* 0x000000040a0a7981 */ /* 0x000f24000c1e1900 */
[CC--:B------:R-:W-:Y:S02]  /*0740*/  IMAD.WIDE.U32 R12, R14.reuse, R15.reuse, c[0x0][0x228] ;  /* 0x00008a000e0c7625 */ /* 0x0c0fe400078e000f */
[----:B------:R-:W5:Y:S02]  /*0750*/  LDG.E R17, [R16.64] ;  /* 0x0000000410117981 */ /* 0x000f64000c1e1900 */
[----:B------:R-:W-:Y:S02]  /*0760*/  IMAD.WIDE.U32 R14, R14, R15, c[0x0][0x240] ;  /* 0x000090000e0e7625 */ /* 0x000fe400078e000f */
[----:B------:R-:W5:Y:S04]  /*0770*/  LDG.E R12, [R12.64] ;  /* 0x000000040c0c7981 */ /* 0x000f68000c1e1900 */
[----:B------:R-:W5:Y:S01]  /*0780*/  LDG.E R14, [R14.64] ;  /* 0x000000040e0e7981 */ /* 0x000f62000c1e1900 */
[----:B------:R-:W-:-:S02]  /*0790*/  PLOP3.LUT P2, PT, PT, PT, PT, 0x8, 0x0 ;  /* 0x000000000000781c */ /* 0x000fc40003f4e170 */
[----:B------:R-:W-:Y:S01]  /*07a0*/  IADD3 R25, R25, 0x40, RZ ;  /* 0x0000004019197810 */ /* 0x000fe20007ffe0ff */
[----:B--2---:R-:W-:Y:S02]  /*07b0*/  FADD.FTZ R8, R8, R21 ;  /* 0x0000001508087221 */ /* 0x004fe40000010000 */
[----:B---3--:R-:W-:Y:S02]  /*07c0*/  FADD.FTZ R23, R23, R18 ;  /* 0x0000001217177221 */ /* 0x008fe40000010000 */
[----:B----4-:R-:W-:Y:S02]  /*07d0*/  FADD.FTZ R27, R27, R10 ;  /* 0x0000000a1b1b7221 */ /* 0x010fe40000010000 */
[----:B-----5:R-:W-:Y:S02]  /*07e0*/  FADD.FTZ R8, R8, R17 ;  /* 0x0000001108087221 */ /* 0x020fe40000010000 */
[----:B------:R-:W-:Y:S02]  /*07f0*/  FADD.FTZ R23, R23, R12 ;  /* 0x0000000c17177221 */ /* 0x000fe40000010000 */
[----:B------:R-:W-:-:S02]  /*0800*/  FADD.FTZ R27, R27, R14 ;  /* 0x0000000e1b1b7221 */ /* 0x000fc40000010000 */
.L_x_714:
[----:B------:R-:W-:Y:S05]  /*0810*/  BSYNC B1 ;  /* 0x0000000000017941 */ /* 0x000fea0003800000 */
.L_x_713:
[----:B------:R-:W-:Y:S01]  /*0820*/  ISETP.LT.U32.OR P2, PT, R25, c[0x0][0x160], P2 ;  /* 0x0000580019007a0c */ /* 0x000fe20001741470 */
[----:B------:R-:W-:-:S12]  /*0830*/  BSSY B1, `(.L_x_709) ;  /* 0x000000d000017945 */ /* 0x000fd80003800000 */
[----:B------:R-:W-:Y:S05]  /*0840*/  @!P2 BRA `(.L_x_715) ;  /* 0x000000b00000a947 */ /* 0x000fea0003800000 */
[----:B------:R-:W-:Y:S02]  /*0850*/  IMAD.MOV.U32 R11, RZ, RZ, 0x4 ;  /* 0x00000004ff0b7424 */ /* 0x000fe400078e00ff */
[----:B------:R-:W-:-:S04]  /*0860*/  IMAD R10, R25, c[0x0][0x168], R4 ;  /* 0x00005a00190a7a24 */ /* 0x000fc800078e0204 */
[----:B------:R-:W-:-:S04]  /*0870*/  IMAD.WIDE.U32 R14, R10, R11, c[0x0][0x220] ;  /* 0x000088000a0e7625 */ /* 0x000fc800078e000b */
[CC--:B------:R-:W-:Y:S02]  /*0880*/  IMAD.WIDE.U32 R12, R10.reuse, R11.reuse, c[0x0][0x228] ;  /* 0x00008a000a0c7625 */ /* 0x0c0fe400078e000b */
[----:B------:R-:W2:Y:S02]  /*0890*/  LDG.E R15, [R14.64] ;  /* 0x000000040e0f7981 */ /* 0x000ea4000c1e1900 */
[----:B------:R-:W-:Y:S02]  /*08a0*/  IMAD.WIDE.U32 R10, R10, R11, c[0x0][0x240] ;  /* 0x000090000a0a7625 */ /* 0x000fe400078e000b */
[----:B------:R-:W3:Y:S04]  /*08b0*/  LDG.E R12, [R12.64] ;  /* 0x000000040c0c7981 */ /* 0x000ee8000c1e1900 */
[----:B------:R-:W4:Y:S01]  /*08c0*/  LDG.E R10, [R10.64] ;  /* 0x000000040a0a7981 */ /* 0x000f22000c1e1900 */
[----:B--2---:R-:W-:-:S02]  /*08d0*/  FADD.FTZ R8, R8, R15 ;  /* 0x0000000f08087221 */ /* 0x004fc40000010000 */
[----:B---3--:R-:W-:Y:S02]  /*08e0*/  FADD.FTZ R23, R23, R12 ;  /* 0x0000000c17177221 */ /* 0x008fe40000010000 */
[----:B----4-:R-:W-:Y:S02]  /*08f0*/  FADD.FTZ R27, R27, R10 ;  /* 0x0000000a1b1b7221 */ /* 0x010fe40000010000 */
.L_x_715:
[----:B------:R-:W-:Y:S05]  /*0900*/  BSYNC B1 ;  /* 0x0000000000017941 */ /* 0x000fea0003800000 */
.L_x_709:
[----:B------:R-:W-:Y:S05]  /*0910*/  BSYNC B0 ;  /* 0x0000000000007941 */ /* 0x000fea0003800000 */
.L_x_708:
[----:B------:R-:W-:Y:S01]  /*0920*/  ISETP.GT.U32.AND P1, PT, R0, 0x3ff, PT ;  /* 0x000003ff0000780c */ /* 0x000fe20003f24070 */
[----:B------:R0:W-:Y:S01]  /*0930*/  STS [R6.X4], R23 ;  /* 0x0000001706007388 */ /* 0x0001e20000004800 */
[----:B------:R-:W-:Y:S03]  /*0940*/  WARPSYNC 0xffffffff ;  /* 0xffffffff00007948 */ /* 0x000fe60003800000 */
[----:B------:R0:W-:Y:S04]  /*0950*/  STS [R6.X4+0x1000], R8 ;  /* 0x0010000806007388 */ /* 0x0001e80000004800 */
[----:B------:R0:W-:Y:S04]  /*0960*/  STS [R6.X4+0x2000], R27 ;  /* 0x0020001b06007388 */ /* 0x0001e80000004800 */
[----:B------:R-:W-:Y:S06]  /*0970*/  BAR.SYNC.DEFER_BLOCKING 0x0 ;  /* 0x0000000000007b1d */ /* 0x000fec0000010000 */
[----:B------:R-:W-:Y:S05]  /*0980*/  @P1 BRA `(.L_x_716) ;  /* 0x0000029000001947 */ /* 0x000fea0003800000 */
[----:B0-----:R0:W1:Y:S04]  /*0990*/  LDS R15, [R7.X4] ;  /* 0x00000000070f7984 */ /* 0x0010680000004800 */
[----:B------:R0:W2:Y:S04]  /*09a0*/  LDS R11, [R7.X4+0x2000] ;  /* 0x00200000070b7984 */ /* 0x0000a80000004800 */
[----:B------:R0:W3:Y:S01]  /*09b0*/  LDS R10, [R7.X4+0x1000] ;  /* 0x00100000070a7984 */ /* 0x0000e20000004800 */
[----:B------:R-:W-:Y:S05]  /*09c0*/  BRA.DIV ~URZ, `(.L_x_717) ;  /* 0x000004027f007947 */ /* 0x000fea000b800000 */
[----:B---3--:R3:W4:Y:S02]  /*09d0*/  SHFL.BFLY PT, R14, R10, 0x1, 0x1f ;  /* 0x0c201f000a0e7f89 */ /* 0x00872400000e0000 */
.L_x_722:
[----:B----4-:R-:W-:Y:S01]  /*09e0*/  FADD.FTZ R18, R10, R14 ;  /* 0x0000000e0a127221 */ /* 0x010fe20000010000 */
[----:B------:R-:W-:Y:S05]  /*09f0*/  BRA.DIV ~URZ, `(.L_x_718) ;  /* 0x000004427f007947 */ /* 0x000fea000b800000 */
[----:B-1----:R-:W1:Y:S04]  /*0a00*/  SHFL.BFLY PT, R8, R15, 0x1, 0x1f ;  /* 0x0c201f000f087f89 */ /* 0x002e6800000e0000 */
[----:B--2---:R-:W2:Y:S01]  /*0a10*/  SHFL.BFLY PT, R12, R11, 0x1, 0x1f ;  /* 0x0c201f000b0c7f89 */ /* 0x004ea200000e0000 */
[----:B-1-3--:R-:W-:-:S03]  /*0a20*/  FADD.FTZ R10, R15, R8 ;  /* 0x000000080f0a7221 */ /* 0x00afc60000010000 */
[----:B------:R-:W1:Y:S01]  /*0a30*/  SHFL.BFLY PT, R8, R18, 0x2, 0x1f ;  /* 0x0c401f0012087f89 */ /* 0x000e6200000e0000 */
[----:B--2---:R-:W-:-:S03]  /*0a40*/  FADD.FTZ R14, R11, R12 ;  /* 0x0000000c0b0e7221 */ /* 0x004fc60000010000 */
[----:B------:R-:W2:Y:S04]  /*0a50*/  SHFL.BFLY PT, R9, R10, 0x2, 0x1f ;  /* 0x0c401f000a097f89 */ /* 0x000ea800000e0000 */
[----:B------:R-:W3:Y:S01]  /*0a60*/  SHFL.BFLY PT, R17, R14, 0x2, 0x1f ;  /* 0x0c401f000e117f89 */ /* 0x000ee200000e0000 */
[----:B-1----:R-:W-:Y:S02]  /*0a70*/  FADD.FTZ R8, R18, R8 ;  /* 0x0000000812087221 */ /* 0x002fe40000010000 */
[----:B--2---:R-:W-:-:S03]  /*0a80*/  FADD.FTZ R13, R10, R9 ;  /* 0x000000090a0d7221 */ /* 0x004fc60000010000 */
[----:B------:R-:W1:Y:S01]  /*0a90*/  SHFL.BFLY PT, R9, R8, 0x4, 0x1f ;  /* 0x0c801f0008097f89 */ /* 0x000e6200000e0000 */
[----:B---3--:R-:W-:-:S03]  /*0aa0*/  FADD.FTZ R17, R14, R17 ;  /* 0x000000110e117221 */ /* 0x008fc60000010000 */
        /* <DEDUP_REMOVED lines=10> */
[----:B------:R1:W2:Y:S01]  /*0b50*/  SHFL.BFLY PT, R13, R10, 0x10, 0x1f ;  /* 0x0e001f000a0d7f89 */ /* 0x0002a200000e0000 */
[----:B---3--:R-:W-:-:S03]  /*0b60*/  FADD.FTZ R18, R16, R15 ;  /* 0x0000000f10127221 */ /* 0x008fc60000010000 */
[----:B------:R1:W3:Y:S04]  /*0b70*/  SHFL.BFLY PT, R15, R12, 0x10, 0x1f ;  /* 0x0e001f000c0f7f89 */ /* 0x0002e800000e0000 */
[----:B------:R1:W4:Y:S02]  /*0b80*/  SHFL.BFLY PT, R14, R18, 0x10, 0x1f ;  /* 0x0e001f00120e7f89 */ /* 0x00032400000e0000 */
.L_x_723:
[----:B------:R-:W-:Y:S01]  /*0b90*/  ISETP.NE.AND P1, PT, R2, RZ, PT ;  /* 0x000000ff0200720c */ /* 0x000fe20003f25270 */
[----:B---3--:R-:W-:Y:S02]  /*0ba0*/  FADD.FTZ R15, R15, R12 ;  /* 0x0000000c0f0f7221 */ /* 0x008fe40000010000 */
[----:B--2---:R-:W-:Y:S02]  /*0bb0*/  FADD.FTZ R13, R13, R10 ;  /* 0x0000000a0d0d7221 */ /* 0x004fe40000010000 */
[----:B----4-:R-:W-:-:S08]  /*0bc0*/  FADD.FTZ R9, R14, R18 ;  /* 0x000000120e097221 */ /* 0x010fd00000010000 */
[----:B------:R-:W-:-:S04]  /*0bd0*/  @!P1 SHF.R.U32.HI R8, RZ, 0x3, R0 ;  /* 0x00000003ff089819 */ /* 0x000fc80000011600 */
[----:B------:R-:W-:-:S05]  /*0be0*/  @!P1 LOP3.LUT R8, R8, 0x1ffffffc, RZ, 0xc0, !PT ;  /* 0x1ffffffc08089812 */ /* 0x000fca00078ec0ff */
[----:B------:R2:W-:Y:S04]  /*0bf0*/  @!P1 STS [R8+0x3000], R15 ;  /* 0x0030000f08009388 */ /* 0x0005e80000000800 */
[----:B------:R2:W-:Y:S04]  /*0c00*/  @!P1 STS [R8+0x3080], R13 ;  /* 0x0030800d08009388 */ /* 0x0005e80000000800 */
[----:B------:R2:W-:Y:S02]  /*0c10*/  @!P1 STS [R8+0x3100], R9 ;  /* 0x0031000908009388 */ /* 0x0005e40000000800 */
.L_x_716:
[----:B0-2---:R-:W-:Y:S01]  /*0c20*/  SHF.L.U32 R8, R5, 0x1, RZ ;  /* 0x0000000105087819 */ /* 0x005fe200000006ff */
[----:B------:R-:W-:Y:S01]  /*0c30*/  WARPSYNC 0xffffffff ;  /* 0xffffffff00007948 */ /* 0x000fe20003800000 */
[----:B------:R-:W-:Y:S02]  /*0c40*/  BAR.SYNC.DEFER_BLOCKING 0x0 ;  /* 0x0000000000007b1d */ /* 0x000fe40000010000 */
[----:B------:R-:W-:-:S04]  /*0c50*/  ISETP.GE.U32.OR P1, PT, R8, c[0x0][0x168], P0 ;  /* 0x00005a0008007a0c */ /* 0x000fc80000726470 */
[----:B------:R-:W-:Y:S09]  /*0c60*/  BSSY B0, `(.L_x_719) ;  /* 0x0000011000007945 */ /* 0x000ff20003800000 */
[----:B------:R-:W-:Y:S05]  /*0c70*/  @P1 BRA `(.L_x_720) ;  /* 0x000000f000001947 */ /* 0x000fea0003800000 */
[----:B------:R-:W-:Y:S01]  /*0c80*/  SHF.L.U32 R8, R0, 0x3, RZ ;  /* 0x0000000300087819 */ /* 0x000fe200000006ff */
[----:B------:R-:W-:-:S03]  /*0c90*/  IMAD.MOV.U32 R16, RZ, RZ, 0x4 ;  /* 0x00000004ff107424 */ /* 0x000fc600078e00ff */
[----:B------:R-:W-:-:S05]  /*0ca0*/  LOP3.LUT R14, R8, 0xf8, RZ, 0xc0, !PT ;  /* 0x000000f8080e7812 */ /* 0x000fca00078ec0ff */
[----:B------:R-:W0:Y:S04]  /*0cb0*/  LDS.64 R8, [R14+0x3000] ;  /* 0x003000000e087984 */ /* 0x000e280000000a00 */
[----:B-1----:R-:W1:Y:S04]  /*0cc0*/  LDS.64 R10, [R14+0x3080] ;  /* 0x003080000e0a7984 */ /* 0x002e680000000a00 */
[----:B------:R-:W2:Y:S01]  /*0cd0*/  LDS.64 R12, [R14+0x3100] ;  /* 0x003100000e0c7984 */ /* 0x000ea20000000a00 */
[----:B0-----:R-:W-:Y:S01]  /*0ce0*/  F2FP.BF16.PACK_AB R15, R9, R8 ;  /* 0x00000008090f723e */ /* 0x001fe200000010ff */
[----:B------:R-:W-:Y:S01]  /*0cf0*/  IMAD.WIDE.U32 R8, R5, R16, c[0x0][0x268] ;  /* 0x00009a0005087625 */ /* 0x000fe200078e0010 */
[----:B-1----:R-:W-:-:S03]  /*0d00*/  F2FP.BF16.PACK_AB R17, R11, R10 ;  /* 0x0000000a0b11723e */ /* 0x002fc600000010ff */
[----:B------:R-:W-:Y:S01]  /*0d10*/  IMAD.WIDE.U32 R10, R5, R16, c[0x0][0x260] ;  /* 0x00009800050a7625 */ /* 0x000fe200078e0010 */
[----:B------:R0:W-:Y:S01]  /*0d20*/  STG.E [R8.64], R15 ;  /* 0x0000000f08007986 */ /* 0x0001e2000c101904 */
[----:B--2---:R-:W-:Y:S02]  /*0d30*/  F2FP.BF16.PACK_AB R19, R13, R12 ;  /* 0x0000000c0d13723e */ /* 0x004fe400000010ff */
[----:B------:R-:W-:Y:S01]  /*0d40*/  IMAD.WIDE.U32 R12, R5, R16, c[0x0][0x280] ;  /* 0x0000a000050c7625 */ /* 0x000fe200078e0010 */
[----:B------:R0:W-:Y:S04]  /*0d50*/  STG.E [R10.64], R17 ;  /* 0x000000110a007986 */ /* 0x0001e8000c101904 */
[----:B------:R0:W-:Y:S02]  /*0d60*/  STG.E [R12.64], R19 ;  /* 0x000000130c007986 */ /* 0x0001e4000c101904 */
.L_x_720:
[----:B------:R-:W-:Y:S05]  /*0d70*/  BSYNC B0 ;  /* 0x0000000000007941 */ /* 0x000fea0003800000 */
.L_x_719:
[C---:B------:R-:W-:Y:S02]  /*0d80*/  ISETP.GT.U32.AND P1, PT, R4.reuse, -0x1801, PT ;  /* 0xffffe7ff0400780c */ /* 0x040fe40003f24070 */
[----:B------:R-:W-:-:S02]  /*0d90*/  IADD3 R4, R4, 0x1800, RZ ;  /* 0x0000180004047810 */ /* 0x000fc40007ffe0ff */
[----:B------:R-:W-:-:S09]  /*0da0*/  IADD3 R5, R5, 0xc00, RZ ;  /* 0x00000c0005057810 */ /* 0x000fd20007ffe0ff */
[----:B01----:R-:W-:Y:S05]  /*0db0*/  @P1 BRA `(.L_x_721) ;  /* 0xfffff37000001947 */ /* 0x003fea000383ffff */
[----:B------:R-:W-:Y:S05]  /*0dc0*/  EXIT ;  /* 0x000000000000794d */ /* 0x000fea0003800000 */
.L_x_717:
[----:B------:R-:W-:Y:S01]  /*0dd0*/  HFMA2.MMA R17, -RZ, RZ, 0, 5.9604644775390625e-08 ;  /* 0x00000001ff117435 */ /* 0x000fe200000001ff */
[----:B---3--:R-:W-:Y:S01]  /*0de0*/  MOV R18, R10 ;  /* 0x0000000a00127202 */ /* 0x008fe20000000f00 */
[----:B------:R-:W-:Y:S01]  /*0df0*/  IMAD.MOV.U32 R14, RZ, RZ, 0x1f ;  /* 0x0000001fff0e7424 */ /* 0x000fe200078e00ff */
[----:B------:R-:W-:Y:S02]  /*0e00*/  MOV R19, 0xffffffff ;  /* 0xffffffff00137802 */ /* 0x000fe40000000f00 */
[----:B------:R-:W-:Y:S02]  /*0e10*/  MOV R8, 0xe30 ;  /* 0x00000e3000087802 */ /* 0x000fe40000000f00 */
[----:B012---:R-:W-:Y:S05]  /*0e20*/  CALL.REL.NOINC `($__internal_16_$__cuda_sm70_shflsync_bfly_p) ;  /* 0x0000059000007944 */ /* 0x007fea0003c00000 */
[----:B01----:R-:W-:Y:S05]  /*0e30*/  BRA `(.L_x_722) ;  /* 0xfffffba000007947 */ /* 0x003fea000383ffff */
.L_x_718:
[----:B------:R-:W-:Y:S01]  /*0e40*/  HFMA2.MMA R17, -RZ, RZ, 0, 1.1920928955078125e-07 ;  /* 0x00000002ff117435 */ /* 0x000fe200000001ff */
[----:B------:R-:W-:Y:S01]  /*0e50*/  IMAD.MOV.U32 R14, RZ, RZ, 0x1f ;  /* 0x0000001fff0e7424 */ /* 0x000fe200078e00ff */
[----:B------:R-:W-:Y:S02]  /*0e60*/  MOV R19, 0xffffffff ;  /* 0xffffffff00137802 */ /* 0x000fe40000000f00 */
[----:B------:R-:W-:Y:S02]  /*0e70*/  MOV R8, 0xe90 ;  /* 0x00000e9000087802 */ /* 0x000fe40000000f00 */
[----:B0123--:R-:W-:Y:S05]  /*0e80*/  CALL.REL.NOINC `($__internal_16_$__cuda_sm70_shflsync_bfly_p) ;  /* 0x0000053000007944 */ /* 0x00ffea0003c00000 */
[----:B0-----:R-:W-:Y:S01]  /*0e90*/  HFMA2.MMA R17, -RZ, RZ, 0, 2.384185791015625e-07 ;  /* 0x00000004ff117435 */ /* 0x001fe200000001ff */
[----:B-1----:R-:W-:Y:S01]  /*0ea0*/  FADD.FTZ R18, R18, R14 ;  /* 0x0000000e12127221 */ /* 0x002fe20000010000 */
[----:B------:R-:W-:Y:S01]  /*0eb0*/  MOV R19, 0xffffffff ;  /* 0xffffffff00137802 */ /* 0x000fe20000000f00 */
[----:B------:R-:W-:Y:S01]  /*0ec0*/  IMAD.MOV.U32 R14, RZ, RZ, 0x1f ;  /* 0x0000001fff0e7424 */ /* 0x000fe200078e00ff */
[----:B------:R-:W-:-:S02]  /*0ed0*/  MOV R8, 0xef0 ;  /* 0x00000ef000087802 */ /* 0x000fc40000000f00 */
[----:B------:R-:W-:Y:S05]  /*0ee0*/  CALL.REL.NOINC `($__internal_16_$__cuda_sm70_shflsync_bfly_p) ;  /* 0x000004d000007944 */ /* 0x000fea0003c00000 */
[----:B0-----:R-:W-:Y:S01]  /*0ef0*/  HFMA2.MMA R17, -RZ, RZ, 0, 4.76837158203125e-07 ;  /* 0x00000008ff117435 */ /* 0x001fe200000001ff */
[----:B-1----:R-:W-:Y:S01]  /*0f00*/  FADD.FTZ R18, R18, R14 ;  /* 0x0000000e12127221 */ /* 0x002fe20000010000 */
[----:B------:R-:W-:Y:S01]  /*0f10*/  MOV R19, 0xffffffff ;  /* 0xffffffff00137802 */ /* 0x000fe20000000f00 */
[----:B------:R-:W-:Y:S01]  /*0f20*/  IMAD.MOV.U32 R14, RZ, RZ, 0x1f ;  /* 0x0000001fff0e7424 */ /* 0x000fe200078e00ff */
[----:B------:R-:W-:-:S02]  /*0f30*/  MOV R8, 0xf50 ;  /* 0x00000f5000087802 */ /* 0x000fc40000000f00 */
[----:B------:R-:W-:Y:S05]  /*0f40*/  CALL.REL.NOINC `($__internal_16_$__cuda_sm70_shflsync_bfly_p) ;  /* 0x0000047000007944 */ /* 0x000fea0003c00000 */
[----:B-1----:R-:W-:Y:S01]  /*0f50*/  FADD.FTZ R10, R18, R14 ;  /* 0x0000000e120a7221 */ /* 0x002fe20000010000 */
[----:B0-----:R-:W-:Y:S01]  /*0f60*/  HFMA2.MMA R17, -RZ, RZ, 0, 9.5367431640625e-07 ;  /* 0x00000010ff117435 */ /* 0x001fe200000001ff */
[----:B------:R-:W-:Y:S01]  /*0f70*/  IMAD.MOV.U32 R14, RZ, RZ, 0x1f ;  /* 0x0000001fff0e7424 */ /* 0x000fe200078e00ff */
[----:B------:R-:W-:-:S02]  /*0f80*/  MOV R19, 0xffffffff ;  /* 0xffffffff00137802 */ /* 0x000fc40000000f00 */
[----:B------:R-:W-:Y:S02]  /*0f90*/  MOV R18, R10 ;  /* 0x0000000a00127202 */ /* 0x000fe40000000f00 */
[----:B------:R-:W-:Y:S02]  /*0fa0*/  MOV R8, 0xfc0 ;  /* 0x00000fc000087802 */ /* 0x000fe40000000f00 */
[----:B------:R-:W-:Y:S05]  /*0fb0*/  CALL.REL.NOINC `($__internal_16_$__cuda_sm70_shflsync_bfly_p) ;  /* 0x0000040000007944 */ /* 0x000fea0003c00000 */
[----:B0-----:R-:W-:Y:S01]  /*0fc0*/  HFMA2.MMA R17, -RZ, RZ, 0, 5.9604644775390625e-08 ;  /* 0x00000001ff117435 */ /* 0x001fe200000001ff */
[----:B-1----:R-:W-:Y:S01]  /*0fd0*/  IMAD.MOV.U32 R13, RZ, RZ, R14 ;  /* 0x000000ffff0d7224 */ /* 0x002fe200078e000e */
[----:B------:R-:W-:Y:S01]  /*0fe0*/  MOV R18, R15 ;  /* 0x0000000f00127202 */ /* 0x000fe20000000f00 */
[----:B------:R-:W-:Y:S01]  /*0ff0*/  IMAD.MOV.U32 R14, RZ, RZ, 0x1f ;  /* 0x0000001fff0e7424 */ /* 0x000fe200078e00ff */
[----:B------:R-:W-:Y:S02]  /*1000*/  MOV R19, 0xffffffff ;  /* 0xffffffff00137802 */ /* 0x000fe40000000f00 */
[----:B------:R-:W-:Y:S02]  /*1010*/  MOV R8, 0x1030 ;  /* 0x0000103000087802 */ /* 0x000fe40000000f00 */
[----:B------:R-:W-:Y:S05]  /*1020*/  CALL.REL.NOINC `($__internal_16_$__cuda_sm70_shflsync_bfly_p) ;  /* 0x0000039000007944 */ /* 0x000fea0003c00000 */
[----:B0-----:R-:W-:Y:S01]  /*1030*/  HFMA2.MMA R17, -RZ, RZ, 0, 1.1920928955078125e-07 ;  /* 0x00000002ff117435 */ /* 0x001fe200000001ff */
[----:B-1----:R-:W-:Y:S01]  /*1040*/  FADD.FTZ R18, R15, R14 ;  /* 0x0000000e0f127221 */ /* 0x002fe20000010000 */
[----:B------:R-:W-:Y:S01]  /*1050*/  MOV R19, 0xffffffff ;  /* 0xffffffff00137802 */ /* 0x000fe20000000f00 */
[----:B------:R-:W-:Y:S01]  /*1060*/  IMAD.MOV.U32 R14, RZ, RZ, 0x1f ;  /* 0x0000001fff0e7424 */ /* 0x000fe200078e00ff */
[----:B------:R-:W-:-:S02]  /*1070*/  MOV R8, 0x1090 ;  /* 0x0000109000087802 */ /* 0x000fc40000000f00 */
[----:B------:R-:W-:Y:S05]  /*1080*/  CALL.REL.NOINC `($__internal_16_$__cuda_sm70_shflsync_bfly_p) ;  /* 0x0000033000007944 */ /* 0x000fea0003c00000 */
        /* <DEDUP_REMOVED lines=35> */
[----:B------:R-:W-:Y:S01]  /*12c0*/  IMAD.MOV.U32 R19, RZ, RZ, -0x1 ;  /* 0xffffffffff137424 */ /* 0x000fe200078e00ff */
[----:B------:R-:W-:-:S02]  /*12d0*/  MOV R8, 0x12f0 ;  /* 0x000012f000087802 */ /* 0x000fc40000000f00 */
[----:B------:R-:W-:Y:S05]  /*12e0*/  CALL.REL.NOINC `($__internal_16_$__cuda_sm70_shflsync_bfly_p) ;  /* 0x000000d000007944 */ /* 0x000fea0003c00000 */
[----:B0-----:R-:W-:Y:S01]  /*12f0*/  HFMA2.MMA R17, -RZ, RZ, 0, 4.76837158203125e-07 ;  /* 0x00000008ff117435 */ /* 0x001fe200000001ff */
[----:B-1----:R-:W-:Y:S01]  /*1300*/  FADD.FTZ R18, R18, R14 ;  /* 0x0000000e12127221 */ /* 0x002fe20000010000 */
[----:B------:R-:W-:-:S02]  /*1310*/  MOV R14, 0x1f ;  /* 0x0000001f000e7802 */ /* 0x000fc40000000f00 */
[----:B------:R-:W-:Y:S02]  /*1320*/  MOV R19, 0xffffffff ;  /* 0xffffffff00137802 */ /* 0x000fe40000000f00 */
[----:B------:R-:W-:Y:S02]  /*1330*/  MOV R8, 0x1350 ;  /* 0x0000135000087802 */ /* 0x000fe40000000f00 */
[----:B------:R-:W-:Y:S05]  /*1340*/  CALL.REL.NOINC `($__internal_16_$__cuda_sm70_shflsync_bfly_p) ;  /* 0x0000007000007944 */ /* 0x000fea0003c00000 */
[----:B01----:R-:W-:Y:S01]  /*1350*/  FADD.FTZ R18, R18, R14 ;  /* 0x0000000e12127221 */ /* 0x003fe20000010000 */
[----:B------:R-:W-:Y:S01]  /*1360*/  HFMA2.MMA R14, -RZ, RZ, 0, 1.847743988037109375e-06 ;  /* 0x0000001fff0e7435 */ /* 0x000fe200000001ff */
[----:B------:R-:W-:Y:S01]  /*1370*/  IMAD.MOV.U32 R17, RZ, RZ, 0x10 ;  /* 0x00000010ff117424 */ /* 0x000fe200078e00ff */
[----:B------:R-:W-:Y:S02]  /*1380*/  MOV R19, 0xffffffff ;  /* 0xffffffff00137802 */ /* 0x000fe40000000f00 */
[----:B------:R-:W-:Y:S02]  /*1390*/  MOV R8, 0x13b0 ;  /* 0x000013b000087802 */ /* 0x000fe40000000f00 */
[----:B------:R-:W-:Y:S05]  /*13a0*/  CALL.REL.NOINC `($__internal_16_$__cuda_sm70_shflsync_bfly_p) ;  /* 0x0000001000007944 */ /* 0x000fea0003c00000 */
[----:B01----:R-:W-:Y:S05]  /*13b0*/  BRA `(.L_x_723) ;  /* 0xfffff7d000007947 */ /* 0x003fea000383ffff */
        .weak           $__internal_16_$__cuda_sm70_shflsync_bfly_p
        .type           $__internal_16_$__cuda_sm70_shflsync_bfly_p,@function
        .size           $__internal_16_$__cuda_sm70_shflsync_bfly_p,(.L_x_9270 - $__internal_16_$__cuda_sm70_shflsync_bfly_p)
$__internal_16_$__cuda_sm70_shflsync_bfly_p:
[----:B------:R-:W-:Y:S01]  /*13c0*/  HFMA2.MMA R9, -RZ, RZ, 0, 0 ;  /* 0x00000000ff097435 */ /* 0x000fe200000001ff */
[----:B------:R-:W-:Y:S04]  /*13d0*/  WARPSYNC R19 ;  /* 0x0000001300007348 */ /* 0x000fe80003800000 */
[----:B------:R0:W1:Y:S01]  /*13e0*/  SHFL.BFLY PT, R14, R18, R17, R14 ;  /* 0x0c000011120e7389 */ /* 0x00006200000e000e */
[----:B------:R-:W-:Y:S05]  /*13f0*/  RET.REL.NODEC R8 `(_ZN10layer_norm22ln_bwd_finalize_kernelINS_22Kernel_traits_finalizeILj6144E13__nv_bfloat16S2_S2_S2_fjLb1ELj1024ELj4ENS_18Kernel_traits_baseILj6144ES2_S2_S2_S2_fjLj1024EEEEELb1ELb0EEEvNS_9BwdParamsE) ;  /* 0xffffec0008007950 */ /* 0x000fea0003c3ffff */
.L_x_724:
        /* <DEDUP_REMOVED lines=16> */
.L_x_9270:


//--------------------- .text._ZN10layer_norm13ln_bwd_kernelINS_13Kernel_traitsI13__nv_bfloat16S2_S2_S2_fjLj6144ELj1ELj1ELj8ELj16ENS_18Kernel_traits_baseILj6144ES2_S2_S2_S2_fjLj256EEEEELb1ELb1ELb1ELb0EEEvNS_9BwdParamsE --------------------------
	.section	.text._ZN10layer_norm13ln_bwd_kernelINS_13Kernel_traitsI13__nv_bfloat16S2_S2_S2_fjLj6144ELj1ELj1ELj8ELj16ENS_18Kernel_traits_baseILj6144ES2_S2_S2_S2_fjLj256EEEEELb1ELb1ELb1ELb0EEEvNS_9BwdParamsE,"ax",@progbits
	.sectioninfo	@"SHI_REGISTERS=230"
	.align	128
        .global         _ZN10layer_norm13ln_bwd_kernelINS_13Kernel_traitsI13__nv_bfloat16S2_S2_S2_fjLj6144ELj1ELj1ELj8ELj16ENS_18Kernel_traits_baseILj6144ES2_S2_S2_S2_fjLj256EEEEELb1ELb1ELb1ELb0EEEvNS_9BwdParamsE
        .type           _ZN10layer_norm13ln_bwd_kernelINS_13Kernel_traitsI13__nv_bfloat16S2_S2_S2_fjLj6144ELj1ELj1ELj8ELj16ENS_18Kernel_traits_baseILj6144ES2_S2_S2_S2_fjLj256EEEEELb1ELb1ELb1ELb0EEEvNS_9BwdParamsE,@function
        .size           _ZN10layer_norm13ln_bwd_kernelINS_13Kernel_traitsI13__nv_bfloat16S2_S2_S2_fjLj6144ELj1ELj1ELj8ELj16ENS_18Kernel_traits_baseILj6144ES2_S2_S2_S2_fjLj256EEEEELb1ELb1ELb1ELb0EEEvNS_9BwdParamsE,(.L_x_9271 - _ZN10layer_norm13ln_bwd_kernelINS_13Kernel_traitsI13__nv_bfloat16S2_S2_S2_fjLj6144ELj1ELj1ELj8ELj16ENS_18Kernel_traits_baseILj6144ES2_S2_S2_S2_fjLj256EEEEELb1ELb1ELb1ELb0EEEvNS_9BwdParamsE)
        .other          _ZN10layer_norm13ln_bwd_kernelINS_13Kernel_traitsI13__nv_bfloat16S2_S2_S2_fjLj6144ELj1ELj1ELj8ELj16ENS_18Kernel_traits_baseILj6144ES2_S2_S2_S2_fjLj256EEEEELb1ELb1ELb1ELb0EEEvNS_9BwdParamsE,@"STO_CUDA_ENTRY STV_DEFAULT"
_ZN10layer_norm13ln_bwd_kernelINS_13Kernel_traitsI13__nv_bfloat16S2_S2_S2_fjLj6144ELj1ELj1ELj8ELj16ENS_18Kernel_traits_baseILj6144ES2_S2_S2_S2_fjLj256EEEEELb1ELb1ELb1ELb0EEEvNS_9BwdParamsE:
.text._ZN10layer_norm13ln_bwd_kernelINS_13Kernel_traitsI13__nv_bfloat16S2_S2_S2_fjLj6144ELj1ELj1ELj8ELj16ENS_18Kernel_traits_baseILj6144ES2_S2_S2_S2_fjLj256EEEEELb1ELb1ELb1ELb0EEEvNS_9BwdParamsE:
        /* <DEDUP_REMOVED lines=121> */
.L_x_871:
        /* <DEDUP_REMOVED lines=17> */
[----:B0----5:R-:W-:Y:S01]  /*08a0*/  ISETP.GE.AND P3, PT, R165, 0x1, PT ;  /* 0x00000001a500780c */ /* 0x021fe20003f66270 */
[----:B------:R-:W-:Y:S01]  /*08b0*/  BSSY B1, `(.L_x_728) ;  /* 0x0000011000017945 */ /* 0x000fe20003800000 */
[----:B------:R-:W-:Y:S01]  /*08c0*/  IMAD.MOV.U32 R134, RZ, RZ, RZ ;  /* 0x000000ffff867224 */ /* 0x000fe200078e00ff */
[----:B------:R-:W-:-:S10]  /*08d0*/  MOV R136, R174 ;  /* 0x000000ae00887202 */ /* 0x000fd40000000f00 */
[----:B------:R-:W-:-:S05]  /*08e0*/  @P3 IADD3 R132, R165, -0x1, RZ ;  /* 0xffffffffa5843810 */ /* 0x000fca0007ffe0ff */
[----:B------:R-:W-:-:S05]  /*08f0*/  @P3 IMAD R132, R132, c[0x0][0x168], RZ ;  /* 0x00005a0084843a24 */ /* 0x000fca00078e02ff */
[----:B------:R-:W-:-:S04]  /*0900*/  @P3 SHF.R.S32.HI R133, RZ, 0x1f, R132 ;  /* 0x0000001fff853819 */ /* 0x000fc80000011484 */
[----:B------:R-:W-:-:S04]  /*0910*/  @P3 LEA.HI R133, R133, R132, RZ, 0x3 ;  /* 0x0000008485853211 */ /* 0x000fc800078f18ff */
[----:B------:R-:W-:Y:S01]  /*0920*/  @P3 LEA.HI.SX32 R134, R133, R138, 0x1d ;  /* 0x0000008a85863211 */ /* 0x000fe200078feaff */
[----:B------:R-:W-:Y:S05]  /*0930*/  @!P0 BRA `(.L_x_729) ;  /* 0x0000008000008947 */ /* 0x000fea0003800000 */
[----:B------:R-:W-:Y:S01]  /*0940*/  ISETP.NE.U32.AND P3, PT, RZ, c[0x0][0x218], PT ;  /* 0x00008600ff007a0c */ /* 0x000fe20003f65070 */
[----:B------:R-:W-:-:S03]  /*0950*/  IMAD.MOV.U32 R169, RZ, RZ, 0x8 ;  /* 0x00000008ffa97424 */ /* 0x000fc600078e00ff */
[----:B------:R-:W-:Y:S01]  /*0960*/  ISETP.NE.AND.EX P3, PT, RZ, c[0x0][0x21c], PT, P3 ;  /* 0x00008700ff007a0c */ /* 0x000fe20003f65330 */
[----:B------:R-:W-:-:S06]  /*0970*/  IMAD.WIDE.U32 R168, R134, R169, c[0x0][0x190] ;  /* 0x0000640086a87625 */ /* 0x000fcc00078e00a9 */
[----:B------:R-:W5:Y:S06]  /*0980*/  LDG.E.64 R168, [R168.64] ;  /* 0x00000004a8a87981 */ /* 0x000f6c000c1e1b00 */
[----:B------:R0:W5:Y:S01]  /*0990*/  @P3 LDG.E.128 R108, [R140.64] ;  /* 0x000000048c6c3981 */ /* 0x000162000c1e1d00 */
[----:B------:R-:W-:Y:S02]  /*09a0*/  IADD3 R136, R174, 0x100, RZ ;  /* 0x00000100ae887810 */ /* 0x000fe40007ffe0ff */
[----:B------:R-:W-:Y:S02]  /*09b0*/  IADD3 R134, R134, 0x100, RZ ;  /* 0x0000010086867810 */ /* 0x000fe40007ffe0ff */
.L_x_729:
[----:B------:R-:W-:Y:S05]  /*09c0*/  BSYNC B1 ;  /* 0x0000000000017941 */ /* 0x000fea0003800000 */
.L_x_728:
[----:B------:R-:W-:Y:S01]  /*09d0*/  BSSY B1, `(.L_x_730) ;  /* 0x000000b000017945 */ /* 0x000fe20003800000 */
[----:B------:R-:W-:Y:S05]  /*09e0*/  @!P1 BRA `(.L_x_731) ;  /* 0x0000009000009947 */ /* 0x000fea0003800000 */
[----:B------:R-:W-:Y:S01]  /*09f0*/  ISETP.NE.U32.AND P3, PT, RZ, c[0x0][0x218], PT ;  /* 0x00008600ff007a0c */ /* 0x000fe20003f65070 */
[----:B------:R-:W-:-:S03]  /*0a00*/  HFMA2.MMA R171, -RZ, RZ, 0, 4.76837158203125e-07 ;  /* 0x00000008ffab7435 */ /* 0x000fc600000001ff */
[----:B------:R-:W-:-:S07]  /*0a10*/  ISETP.NE.AND.EX P3, PT, RZ, c[0x0][0x21c], PT, P3 ;  /* 0x00008700ff007a0c */ /* 0x000fce0003f65330 */
[----:B------:R-:W-:-:S06]  /*0a20*/  IMAD.WIDE.U32 R170, R134, R171, c[0x0][0x190] ;  /* 0x0000640086aa7625 */ /* 0x000fcc00078e00ab */
[----:B------:R-:W-:Y:S01]  /*0a30*/  @P3 IMAD.WIDE.U32 R132, R136, R143, c[0x0][0x218] ;  /* 0x0000860088843625 */ /* 0x000fe200078e008f */
[----:B------:R-:W5:Y:S04]  /*0a40*/  LDG.E.64 R170, [R170.64] ;  /* 0x00000004aaaa7981 */ /* 0x000f68000c1e1b00 */
[----:B------:R1:W5:Y:S01]  /*0a50*/  @P3 LDG.E.128 R112, [R132.64] ;  /* 0x0000000484703981 */ /* 0x000362000c1e1d00 */
[----:B------:R-:W-:Y:S02]  /*0a60*/  IADD3 R134, R134, 0x100, RZ ;  /* 0x0000010086867810 */ /* 0x000fe40007ffe0ff */
[----:B------:R-:W-:Y:S02]  /*0a70*/  IADD3 R136, R136, 0x100, RZ ;  /* 0x0000010088887810 */ /* 0x000fe40007ffe0ff */
.L_x_731:
[----:B------:R-:W-:Y:S05]  /*0a80*/  BSYNC B1 ;  /* 0x0000000000017941 */ /* 0x000fea0003800000 */
.L_x_730:
[----:B------:R-:W-:Y:S01]  /*0a90*/  ISETP.GE.U32.AND P3, PT, R0, 0x300, PT ;  /* 0x000003000000780c */ /* 0x000fe20003f66070 */
[----:B------:R-:W-:Y:S01]  /*0aa0*/  IMAD.MOV.U32 R145, RZ, RZ, RZ ;  /* 0x000000ffff917224 */ /* 0x000fe200078e00ff */
[----:B------:R-:W-:-:S11]  /*0ab0*/  MOV R146, RZ ;  /* 0x000000ff00927202 */ /* 0x000fd60000000f00 */
[----:B------:R-:W-:Y:S05]  /*0ac0*/  @!P3 BRA `(.L_x_732) ;  /* 0x000012100000b947 */ /* 0x000fea0003800000 */
[----:B------:R-:W-:Y:S01]  /*0ad0*/  ISETP.NE.U32.AND P3, PT, RZ, c[0x0][0x218], PT ;  /* 0x00008600ff007a0c */ /* 0x000fe20003f65070 */
[----:B------:R-:W-:-:S03]  /*0ae0*/  IMAD.MOV.U32 R173, RZ, RZ, 0x8 ;  /* 0x00000008ffad7424 */ /* 0x000fc600078e00ff */
[----:B------:R-:W-:Y:S01]  /*0af0*/  ISETP.NE.AND.EX P3, PT, RZ, c[0x0][0x21c], PT, P3 ;  /* 0x00008700ff007a0c */ /* 0x000fe20003f65330 */
[----:B------:R-:W-:-:S06]  /*0b00*/  IMAD.WIDE.U32 R172, R134, R173, c[0x0][0x190] ;  /* 0x0000640086ac7625 */ /* 0x000fcc00078e00ad */
[----:B------:R-:W5:Y:S06]  /*0b10*/  LDG.E.64 R172, [R172.64] ;  /* 0x00000004acac7981 */ /* 0x000f6c000c1e1b00 */
[----:B-1----:R-:W-:-:S05]  /*0b20*/  @P3 IMAD.WIDE.U32 R132, R136, R143, c[0x0][0x218] ;  /* 0x0000860088843625 */ /* 0x002fca00078e008f */
[----:B------:R1:W5:Y:S01]  /*0b30*/  @P3 LDG.E.128 R116, [R132.64] ;  /* 0x0000000484743981 */ /* 0x000362000c1e1d00 */
[----:B------:R-:W-:Y:S01]  /*0b40*/  HFMA2.MMA R146, -RZ, RZ, 0, 0 ;  /* 0x00000000ff927435 */ /* 0x000fe200000001ff */
[----:B------:R-:W-:Y:S05]  /*0b50*/  BRA `(.L_x_732) ;  /* 0x0000118000007947 */ /* 0x000fea0003800000 */
.L_x_727:
[----:B0-----:R-:W-:-:S06]  /*0b60*/  IMAD.WIDE R132, R3, R142, c[0x0][0x1a0] ;  /* 0x0000680003847625 */ /* 0x001fcc00078e028e */
[----:B------:R-:W2:Y:S01]  /*0b70*/  LDG.E R132, [R132.64] ;  /* 0x0000000484847981 */ /* 0x000ea2000c1e1900 */
[----:B-----5:R-:W-:Y:S01]  /*0b80*/  ISETP.GE.AND P3, PT, R165, 0x1, PT ;  /* 0x00000001a500780c */ /* 0x020fe20003f66270 */
[----:B------:R-:W-:Y:S01]  /*0b90*/  CS2R R144, SRZ ;  /* 0x0000000000907805 */ /* 0x000fe2000001ff00 */
[----:B------:R-:W-:Y:S01]  /*0ba0*/  IADD3 R134, R136, -0x1, RZ ;  /* 0xffffffff88867810 */ /* 0x000fe20007ffe0ff */
[----:B------:R-:W-:Y:S01]  /*0bb0*/  BSSY B1, `(.L_x_733) ;  /* 0x0000064000017945 */ /* 0x000fe20003800000 */
[----:B------:R-:W-:Y:S01]  /*0bc0*/  IMAD.MOV.U32 R146, RZ, RZ, RZ ;  /* 0x000000ffff927224 */ /* 0x000fe200078e00ff */
[----:B------:R-:W-:Y:S02]  /*0bd0*/  MOV R226, R174 ;  /* 0x000000ae00e27202 */ /* 0x000fe40000000f00 */
[----:B------:R-:W-:-:S06]  /*0be0*/  IMAD R134, R134, c[0x0][0x168], RZ ;  /* 0x00005a0086867a24 */ /* 0x000fcc00078e02ff */
[----:B------:R-:W-:-:S05]  /*0bf0*/  @P3 IADD3 R135, R165, -0x1, RZ ;  /* 0xffffffffa5873810 */ /* 0x000fca0007ffe0ff */
[----:B------:R-:W-:Y:S01]  /*0c00*/  @P3 IMAD R136, R135, c[0x0][0x168], RZ ;  /* 0x00005a0087883a24 */ /* 0x000fe200078e02ff */
[----:B------:R-:W-:-:S04]  /*0c10*/  SHF.R.S32.HI R135, RZ, 0x1f, R134 ;  /* 0x0000001fff877819 */ /* 0x000fc80000011486 */
[----:B------:R-:W-:Y:S02]  /*0c20*/  @P3 SHF.R.S32.HI R137, RZ, 0x1f, R136 ;  /* 0x0000001fff893819 */ /* 0x000fe40000011488 */
[----:B------:R-:W-:Y:S02]  /*0c30*/  LEA.HI R135, R135, R134, RZ, 0x3 ;  /* 0x0000008687877211 */ /* 0x000fe400078f18ff */
[----:B------:R-:W-:Y:S02]  /*0c40*/  @P3 LEA.HI R137, R137, R136, RZ, 0x3 ;  /* 0x0000008889893211 */ /* 0x000fe400078f18ff */
[-C--:B------:R-:W-:Y:S02]  /*0c50*/  LEA.HI.SX32 R192, R135, R138.reuse, 0x1d ;  /* 0x0000008a87c07211 */ /* 0x080fe400078feaff */
[----:B------:R-:W-:Y:S02]  /*0c60*/  @P3 LEA.HI.SX32 R144, R137, R138, 0x1d ;  /* 0x0000008a89903211 */ /* 0x000fe400078feaff */
[----:B------:R-:W-:-:S04]  /*0c70*/  ISETP.NE.AND P3, PT, R16, RZ, PT ;  /* 0x000000ff1000720c */ /* 0x000fc80003f65270 */
        /* <DEDUP_REMOVED lines=15> */
[--C-:B--2---:R-:W-:Y:S02]  /*0d70*/  PRMT R141, RZ, 0x5410, R132.reuse ;  /* 0x00005410ff8d7816 */ /* 0x104fe40000000084 */
[----:B------:R-:W-:Y:S02]  /*0d80*/  PRMT R177, RZ, 0x7610, R133 ;  /* 0x00007610ffb17816 */ /* 0x000fe40000000085 */
[----:B------:R-:W-:Y:S02]  /*0d90*/  PRMT R145, RZ, 0x7610, R132 ;  /* 0x00007610ff917816 */ /* 0x000fe40000000084 */
[--C-:B------:R-:W-:Y:S02]  /*0da0*/  PRMT R185, RZ, 0x5410, R135.reuse ;  /* 0x00005410ffb97816 */ /* 0x100fe40000000087 */
[----:B------:R-:W-:Y:S01]  /*0db0*/  PRMT R193, RZ, 0x7610, R135 ;  /* 0x00007610ffc17816 */ /* 0x000fe20000000087 */
[----:B------:R-:W-:Y:S01]  /*0dc0*/  FADD.FTZ R141, -R142, R141 ;  /* 0x0000008d8e8d7221 */ /* 0x000fe20000010100 */
[----:B------:R-:W-:-:S02]  /*0dd0*/  PRMT R147, RZ, 0x5410, R133 ;  /* 0x00005410ff937816 */ /* 0x000fc40000000085 */
[--C-:B---3--:R-:W-:Y:S02]  /*0de0*/  PRMT R135, RZ, 0x5410, R137.reuse ;  /* 0x00005410ff877816 */ /* 0x108fe40000000089 */
[----:B------:R-:W-:Y:S01]  /*0df0*/  PRMT R132, RZ, 0x7610, R137 ;  /* 0x00007610ff847816 */ /* 0x000fe20000000089 */
[C---:B------:R-:W-:Y:S01]  /*0e00*/  FADD.FTZ R137, -R142.reuse, R177 ;  /* 0x000000b18e897221 */ /* 0x040fe20000010100 */
[----:B------:R-:W-:Y:S02]  /*0e10*/  PRMT R133, RZ, 0x5410, R136 ;  /* 0x00005410ff857816 */ /* 0x000fe40000000088 */
[--C-:B------:R-:W-:Y:S01]  /*0e20*/  PRMT R179, RZ, 0x5410, R134.reuse ;  /* 0x00005410ffb37816 */ /* 0x100fe20000000086 */
[----:B------:R-:W-:Y:S01]  /*0e30*/  FADD.FTZ R147, -R142, R147 ;  /* 0x000000938e937221 */ /* 0x000fe20000010100 */
[----:B------:R-:W-:Y:S01]  /*0e40*/  PRMT R181, RZ, 0x7610, R134 ;  /* 0x00007610ffb57816 */ /* 0x000fe20000000086 */
[C---:B------:R-:W-:Y:S01]  /*0e50*/  FMUL.FTZ R177, R166.reuse, R141 ;  /* 0x0000008da6b17220 */ /* 0x040fe20000410000 */
[----:B------:R-:W-:Y:S01]  /*0e60*/  PRMT R136, RZ, 0x7610, R136 ;  /* 0x00007610ff887816 */ /* 0x000fe20000000088 */
[----:B------:R-:W-:-:S02]  /*0e70*/  FMUL.FTZ R180, R166, R137 ;  /* 0x00000089a6b47220 */ /* 0x000fc40000410000 */
[----:B------:R-:W-:Y:S02]  /*0e80*/  FADD.FTZ R145, -R142, R145 ;  /* 0x000000918e917221 */ /* 0x000fe40000010100 */
[----:B------:R-:W-:Y:S01]  /*0e90*/  FMUL.FTZ R178, R156, R133 ;  /* 0x000000859cb27220 */ /* 0x000fe20000410000 */
[----:B------:R-:W-:Y:S01]  /*0ea0*/  PRMT R191, RZ, 0x5410, R139 ;  /* 0x00005410ffbf7816 */ /* 0x000fe2000000008b */
[C---:B------:R-:W-:Y:S01]  /*0eb0*/  FADD.FTZ R183, -R142.reuse, R179 ;  /* 0x000000b38eb77221 */ /* 0x040fe20000010100 */
[----:B------:R-:W-:Y:S01]  /*0ec0*/  PRMT R134, RZ, 0x7610, R139 ;  /* 0x00007610ff867816 */ /* 0x000fe2000000008b */
[C---:B------:R-:W-:Y:S02]  /*0ed0*/  FADD.FTZ R189, -R142.reuse, R185 ;  /* 0x000000b98ebd7221 */ /* 0x040fe40000010100 */
[----:B------:R-:W-:Y:S02]  /*0ee0*/  FADD.FTZ R139, -R142, R181 ;  /* 0x000000b58e8b7221 */ /* 0x000fe40000010100 */
[----:B------:R-:W-:-:S02]  /*0ef0*/  FADD.FTZ R80, R80, R133 ;  /* 0x0000008550507221 */ /* 0x000fc40000010000 */
[----:B------:R-:W-:Y:S02]  /*0f00*/  FFMA.FTZ R104, R177, R133, R104 ;  /* 0x00000085b1687223 */ /* 0x000fe40000010068 */
[----:B------:R-:W-:Y:S02]  /*0f10*/  FMUL.FTZ R179, R166, R147 ;  /* 0x00000093a6b37220 */ /* 0x000fe40000410000 */
[----:B------:R-:W-:Y:S02]  /*0f20*/  FADD.FTZ R83, R83, R132 ;  /* 0x0000008453537221 */ /* 0x000fe40000010000 */
[-C--:B------:R-:W-:Y:S02]  /*0f30*/  FFMA.FTZ R107, R180, R132.reuse, R107 ;  /* 0x00000084b46b7223 */ /* 0x080fe4000001006b */
[----:B------:R-:W-:Y:S02]  /*0f40*/  FMUL.FTZ R185, R153, R132 ;  /* 0x0000008499b97220 */ /* 0x000fe40000410000 */
[----:B------:R-:W-:-:S02]  /*0f50*/  FMUL.FTZ R176, R166, R145 ;  /* 0x00000091a6b07220 */ /* 0x000fc40000410000 */
[----:B------:R-:W-:Y:S02]  /*0f60*/  FMUL.FTZ R181, R155, R136 ;  /* 0x000000889bb57220 */ /* 0x000fe40000410000 */
[----:B------:R-:W-:Y:S02]  /*0f70*/  FADD.FTZ R132, RZ, R178 ;  /* 0x000000b2ff847221 */ /* 0x000fe40000010000 */
[----:B------:R-:W-:Y:S02]  /*0f80*/  FFMA.FTZ R133, R177, R178, RZ ;  /* 0x000000b2b1857223 */ /* 0x000fe400000100ff */
[----:B------:R-:W-:Y:S02]  /*0f90*/  FADD.FTZ R82, R82, R135 ;  /* 0x0000008752527221 */ /* 0x000fe40000010000 */
[-C--:B------:R-:W-:Y:S02]  /*0fa0*/  FFMA.FTZ R106, R179, R135.reuse, R106 ;  /* 0x00000087b36a7223 */ /* 0x080fe4000001006a */
[----:B------:R-:W-:-:S02]  /*0fb0*/  FMUL.FTZ R182, R154, R135 ;  /* 0x000000879ab67220 */ /* 0x000fc40000410000 */
[----:B------:R-:W-:Y:S02]  /*0fc0*/  FADD.FTZ R135, R132, R181 ;  /* 0x000000b584877221 */ /* 0x000fe40000010000 */
[----:B------:R-:W-:Y:S01]  /*0fd0*/  FFMA.FTZ R133, R176, R181, R133 ;  /* 0x000000b5b0857223 */ /* 0x000fe20000010085 */
[----:B------:R-:W-:Y:S01]  /*0fe0*/  PRMT R187, RZ, 0x5410, R138 ;  /* 0x00005410ffbb7816 */ /* 0x000fe2000000008a */
[----:B------:R-:W-:Y:S02]  /*0ff0*/  FADD.FTZ R132, R135, R182 ;  /* 0x000000b687847221 */ /* 0x000fe40000010000 */
[----:B------:R-:W-:Y:S01]  /*1000*/  FFMA.FTZ R133, R179, R182, R133 ;  /* 0x000000b6b3857223 */ /* 0x000fe20000010085 */
[----:B------:R-:W-:Y:S01]  /*1010*/  PRMT R138, RZ, 0x7610, R138 ;  /* 0x00007610ff8a7816 */ /* 0x000fe2000000008a */
        /* <DEDUP_REMOVED lines=29> */
.L_x_734:
[----:B------:R-:W-:Y:S05]  /*11f0*/  BSYNC B1 ;  /* 0x0000000000017941 */ /* 0x000fea0003800000 */
.L_x_733:
[----:B------:R-:W-:Y:S01]  /*1200*/  BSSY B1, `(.L_x_735) ;  /* 0x0000058000017945 */ /* 0x000fe20003800000 */
        /* <DEDUP_REMOVED lines=11> */
[----:B------:R0:W5:Y:S01]  /*12c0*/  @P3 LDG.E.128 R112, [R140.64] ;  /* 0x000000048c703981 */ /* 0x000162000c1e1d00 */
[----:B------:R-:W-:Y:S02]  /*12d0*/  IADD3 R192, R192, 0x100, RZ ;  /* 0x00000100c0c07810 */ /* 0x000fe40007ffe0ff */
[----:B------:R-:W-:Y:S02]  /*12e0*/  IADD3 R144, R144, 0x100, RZ ;  /* 0x0000010090907810 */ /* 0x000fe40007ffe0ff */
[----:B------:R-:W-:Y:S02]  /*12f0*/  IADD3 R226, R226, 0x100, RZ ;  /* 0x00000100e2e27810 */ /* 0x000fe40007ffe0ff */
[----:B--2---:R-:W-:Y:S02]  /*1300*/  PRMT R195, RZ, 0x7610, R133 ;  /* 0x00007610ffc37816 */ /* 0x004fe40000000085 */
[--C-:B0-----:R-:W-:Y:S02]  /*1310*/  PRMT R141, RZ, 0x5410, R132.reuse ;  /* 0x00005410ff8d7816 */ /* 0x101fe40000000084 */
[----:B------:R-:W-:-:S02]  /*1320*/  PRMT R147, RZ, 0x7610, R132 ;  /* 0x00007610ff937816 */ /* 0x000fc40000000084 */
[--C-:B------:R-:W-:Y:S02]  /*1330*/  PRMT R203, RZ, 0x5410, R135.reuse ;  /* 0x00005410ffcb7816 */ /* 0x100fe40000000087 */
[----:B------:R-:W-:Y:S02]  /*1340*/  PRMT R225, RZ, 0x7610, R135 ;  /* 0x00007610ffe17816 */ /* 0x000fe40000000087 */
[----:B------:R-:W-:Y:S02]  /*1350*/  PRMT R193, RZ, 0x5410, R133 ;  /* 0x00005410ffc17816 */ /* 0x000fe40000000085 */
[--C-:B---3--:R-:W-:Y:S02]  /*1360*/  PRMT R135, RZ, 0x5410, R137.reuse ;  /* 0x00005410ff877816 */ /* 0x108fe40000000089 */
[----:B------:R-:W-:Y:S01]  /*1370*/  PRMT R132, RZ, 0x7610, R137 ;  /* 0x00007610ff847816 */ /* 0x000fe20000000089 */
[C---:B------:R-:W-:Y:S01]  /*1380*/  FADD.FTZ R137, -R142.reuse, R195 ;  /* 0x000000c38e897221 */ /* 0x040fe20000010100 */
[----:B------:R-:W-:Y:S01]  /*1390*/  PRMT R133, RZ, 0x5410, R136 ;  /* 0x00005410ff857816 */ /* 0x000fe20000000088 */
[----:B------:R-:W-:Y:S01]  /*13a0*/  FADD.FTZ R141, -R142, R141 ;  /* 0x0000008d8e8d7221 */ /* 0x000fe20000010100 */
[----:B------:R-:W-:Y:S01]  /*13b0*/  PRMT R199, RZ, 0x7610, R134 ;  /* 0x00007610ffc77816 */ /* 0x000fe20000000086 */
[----:B------:R-:W-:Y:S01]  /*13c0*/  FMUL.FTZ R198, R166, R137 ;  /* 0x00000089a6c67220 */ /* 0x000fe20000410000 */
[----:B------:R-:W-:Y:S01]  /*13d0*/  PRMT R136, RZ, 0x7610, R136 ;  /* 0x00007610ff887816 */ /* 0x000fe20000000088 */
[----:B------:R-:W-:Y:S01]  /*13e0*/  FADD.FTZ R147, -R142, R147 ;  /* 0x000000938e937221 */ /* 0x000fe20000010100 */
[----:B------:R-:W-:Y:S01]  /*13f0*/  PRMT R197, RZ, 0x5410, R134 ;  /* 0x00005410ffc57816 */ /* 0x000fe20000000086 */
[----:B------:R-:W-:-:S02]  /*1400*/  FMUL.FTZ R195, R166, R141 ;  /* 0x0000008da6c37220 */ /* 0x000fc40000410000 */
[----:B------:R-:W-:Y:S01]  /*1410*/  FMUL.FTZ R196, R148, R133 ;  /* 0x0000008594c47220 */ /* 0x000fe20000410000 */
[----:B------:R-:W-:Y:S01]  /*1420*/  PRMT R209, RZ, 0x5410, R139 ;  /* 0x00005410ffd17816 */ /* 0x000fe2000000008b */
[C---:B------:R-:W-:Y:S01]  /*1430*/  FADD.FTZ R207, -R142.reuse, R203 ;  /* 0x000000cb8ecf7221 */ /* 0x040fe20000010100 */
[----:B------:R-:W-:Y:S01]  /*1440*/  PRMT R134, RZ, 0x7610, R139 ;  /* 0x00007610ff867816 */ /* 0x000fe2000000008b */
[----:B------:R-:W-:Y:S02]  /*1450*/  FADD.FTZ R139, -R142, R199 ;  /* 0x000000c78e8b7221 */ /* 0x000fe40000010100 */
[----:B------:R-:W-:Y:S02]  /*1460*/  FADD.FTZ R75, R75, R132 ;  /* 0x000000844b4b7221 */ /* 0x000fe40000010000 */
[-C--:B------:R-:W-:Y:S02]  /*1470*/  FFMA.FTZ R99, R198, R132.reuse, R99 ;  /* 0x00000084c6637223 */ /* 0x080fe40000010063 */
[----:B------:R-:W-:-:S02]  /*1480*/  FMUL.FTZ R203, R33, R132 ;  /* 0x0000008421cb7220 */ /* 0x000fc40000410000 */
[----:B------:R-:W-:Y:S02]  /*1490*/  FADD.FTZ R193, -R142, R193 ;  /* 0x000000c18ec17221 */ /* 0x000fe40000010100 */
[----:B------:R-:W-:Y:S02]  /*14a0*/  FMUL.FTZ R194, R166, R147 ;  /* 0x00000093a6c27220 */ /* 0x000fe40000410000 */
[----:B------:R-:W-:Y:S02]  /*14b0*/  FMUL.FTZ R199, R35, R136 ;  /* 0x0000008823c77220 */ /* 0x000fe40000410000 */
[----:B------:R-:W-:Y:S02]  /*14c0*/  FADD.FTZ R132, R145, R196 ;  /* 0x000000c491847221 */ /* 0x000fe40000010000 */
[----:B------:R-:W-:Y:S02]  /*14d0*/  FFMA.FTZ R146, R195, R196, R146 ;  /* 0x000000c4c3927223 */ /* 0x000fe40000010092 */
[----:B------:R-:W-:-:S02]  /*14e0*/  FADD.FTZ R201, -R142, R197 ;  /* 0x000000c58ec97221 */ /* 0x000fc40000010100 */
        /* <DEDUP_REMOVED lines=13> */
[----:B------:R-:W-:Y:S02]  /*15c0*/  FFMA.FTZ R146, R198, R203, R146 ;  /* 0x000000cbc6927223 */ /* 0x000fe40000010092 */
[----:B------:R-:W-:-:S02]  /*15d0*/  FADD.FTZ R68, R68, R205 ;  /* 0x000000cd44447221 */ /* 0x000fc40000010000 */
[----:B------:R-:W-:Y:S02]  /*15e0*/  FFMA.FTZ R92, R201, R205, R92 ;  /* 0x000000cdc95c7223 */ /* 0x000fe4000001005c */
[C---:B------:R-:W-:Y:S02]  /*15f0*/  FMUL.FTZ R204, R166.reuse, R139 ;  /* 0x0000008ba6cc7220 */ /* 0x040fe40000410000 */
[----:B------:R-:W-:Y:S02]  /*1600*/  FMUL.FTZ R205, R31, R138 ;  /* 0x0000008a1fcd7220 */ /* 0x000fe40000410000 */
[----:B------:R-:W-:Y:S02]  /*1610*/  FADD.FTZ R132, R133, R202 ;  /* 0x000000ca85847221 */ /* 0x000fe40000010000 */
[----:B------:R-:W-:Y:S02]  /*1620*/  FFMA.FTZ R146, R201, R202, R146 ;  /* 0x000000cac9927223 */ /* 0x000fe40000010092 */
[----:B------:R-:W-:-:S02]  /*1630*/  FMUL.FTZ R207, R166, R207 ;  /* 0x000000cfa6cf7220 */ /* 0x000fc40000410000 */
[----:B------:R-:W-:Y:S02]  /*1640*/  FADD.FTZ R225, -R142, R225 ;  /* 0x000000e18ee17221 */ /* 0x000fe40000010100 */
        /* <DEDUP_REMOVED lines=19> */
.L_x_736:
[----:B------:R-:W-:Y:S05]  /*1780*/  BSYNC B1 ;  /* 0x0000000000017941 */ /* 0x000fea0003800000 */
.L_x_735:
[----:B------:R-:W-:-:S13]  /*1790*/  ISETP.GE.U32.AND P3, PT, R0, 0x300, PT ;  /* 0x000003000000780c */ /* 0x000fda0003f66070 */
        /* <DEDUP_REMOVED lines=11> */
[----:B------:R2:W5:Y:S02]  /*1850*/  @P3 LDG.E.128 R116, [R140.64] ;  /* 0x000000048c743981 */ /* 0x000564000c1e1d00 */
[--C-:B--2---:R-:W-:Y:S02]  /*1860*/  PRMT R141, RZ, 0x5410, R132.reuse ;  /* 0x00005410ff8d7816 */ /* 0x104fe40000000084 */
[--C-:B------:R-:W-:Y:S02]  /*1870*/  PRMT R147, RZ, 0x5410, R133.reuse ;  /* 0x00005410ff937816 */ /* 0x100fe40000000085 */
[----:B------:R-:W-:Y:S01]  /*1880*/  PRMT R133, RZ, 0x7610, R133 ;  /* 0x00007610ff857816 */ /* 0x000fe20000000085 */
[----:B------:R-:W-:Y:S01]  /*1890*/  FADD.FTZ R175, -R142, R141 ;  /* 0x0000008d8eaf7221 */ /* 0x000fe20000010100 */
[----:B------:R-:W-:-:S03]  /*18a0*/  PRMT R143, RZ, 0x7610, R132 ;  /* 0x00007610ff8f7816 */ /* 0x000fc60000000084 */
[----:B------:R-:W-:Y:S01]  /*18b0*/  FADD.FTZ R141, -R142, R133 ;  /* 0x000000858e8d7221 */ /* 0x000fe20000010100 */
[--C-:B---3--:R-:W-:Y:S02]  /*18c0*/  PRMT R133, RZ, 0x5410, R136.reuse ;  /* 0x00005410ff857816 */ /* 0x108fe40000000088 */
[--C-:B------:R-:W-:Y:S02]  /*18d0*/  PRMT R213, RZ, 0x5410, R135.reuse ;  /* 0x00005410ffd57816 */ /* 0x100fe40000000087 */
        /* <DEDUP_REMOVED lines=18> */
[----:B------:R-:W-:Y:S01]  /*1a00*/  FFMA.FTZ R146, R175, R212, R146 ;  /* 0x000000d4af927223 */ /* 0x000fe20000010092 */
[----:B------:R-:W-:Y:S01]  /*1a10*/  PRMT R193, RZ, 0x5410, R134 ;  /* 0x00005410ffc17816 */ /* 0x000fe20000000086 */
        /* <DEDUP_REMOVED lines=8> */
[----:B------:R-:W-:-:S02]  /*1aa0*/  FADD.FTZ R193, -R142, R193 ;  /* 0x000000c18ec17221 */ /* 0x000fc40000010100 */
[----:B------:R-:W-:Y:S02]  /*1ab0*/  FADD.FTZ R132, R133, R216 ;  /* 0x000000d885847221 */ /* 0x000fe40000010000 */
        /* <DEDUP_REMOVED lines=34> */
.L_x_732:
[----:B------:R-:W-:Y:S05]  /*1ce0*/  BSYNC B0 ;  /* 0x0000000000007941 */ /* 0x000fea0003800000 */
.L_x_726:
[----:B------:R-:W-:Y:S02]  /*1cf0*/  LOP3.LUT P4, RZ, R160, 0xff, RZ, 0xc0, !PT ;  /* 0x000000ffa0ff7812 */ /* 0x000fe4000788c0ff */
[----:B------:R-:W-:Y:S02]  /*1d00*/  SHF.R.U32.HI R134, RZ, 0x5, R157 ;  /* 0x00000005ff867819 */ /* 0x000fe4000001169d */
[----:B------:R-:W-:Y:S02]  /*1d10*/  LOP3.LUT P3, RZ, R157, 0x1f, RZ, 0xc0, !PT ;  /* 0x0000001f9dff7812 */ /* 0x000fe4000786c0ff */
[----:B------:R-:W-:-:S07]  /*1d20*/  LOP3.LUT R225, R134, 0x7fffff8, RZ, 0xc0, !PT ;  /* 0x07fffff886e17812 */ /* 0x000fce00078ec0ff */
[----:B------:R-:W-:Y:S01]  /*1d30*/  @!P4 IADD3 R225, R225, 0x8, RZ ;  /* 0x00000008e1e1c810 */ /* 0x000fe20007ffe0ff */
[----:B------:R-:W-:Y:S05]  /*1d40*/  BRA.DIV ~URZ, `(.L_x_737) ;  /* 0x000038127f007947 */ /* 0x000fea000b800000 */
[----:B------:R2:W3:Y:S02]  /*1d50*/  SHFL.DOWN PT, R136, R145, 0x10, 0x1f ;  /* 0x0a001f0091887f89 */ /* 0x0004e400000e0000 */
.L_x_876:
[----:B------:R-:W-:Y:S05]  /*1d60*/  BRA.DIV ~URZ, `(.L_x_738) ;  /* 0x000038727f007947 */ /* 0x000fea000b800000 */
[----:B-1----:R-:W1:Y:S01]  /*1d70*/  SHFL.DOWN PT, R133, R146, 0x10, 0x1f ;  /* 0x0a001f0092857f89 */ /* 0x002e6200000e0000 */
[----:B--23--:R-:W-:-:S05]  /*1d80*/  FADD.FTZ R145, R136, R145 ;  /* 0x0000009188917221 */ /* 0x00cfca0000010000 */
        /* <DEDUP_REMOVED lines=12> */
[----:B------:R1:W2:Y:S01]  /*1e50*/  SHFL.DOWN PT, R139, R138, 0x1, 0x1f ;  /* 0x08201f008a8b7f89 */ /* 0x0002a200000e0000 */
[----:B0-----:R-:W-:-:S05]  /*1e60*/  FADD.FTZ R140, R137, R140 ;  /* 0x0000008c898c7221 */ /* 0x001fca0000010000 */
[----:B------:R1:W0:Y:S02]  /*1e70*/  SHFL.DOWN PT, R193, R140, 0x1, 0x1f ;  /* 0x08201f008cc17f89 */ /* 0x00022400000e0000 */
.L_x_877:
[----:B------:R-:W-:Y:S01]  /*1e80*/  @!P3 LOP3.LUT R134, R134, 0x7, RZ, 0xc0, !PT ;  /* 0x000000078686b812 */ /* 0x000fe200078ec0ff */
[----:B--2---:R-:W-:Y:S01]  /*1e90*/  FADD.FTZ R192, R139, R138 ;  /* 0x0000008a8bc07221 */ /* 0x004fe20000010000 */
[----:B------:R-:W-:Y:S01]  /*1ea0*/  WARPSYNC 0xffffffff ;  /* 0xffffffff00007948 */ /* 0x000fe20003800000 */
[----:B0-----:R-:W-:Y:S01]  /*1eb0*/  FADD.FTZ R193, R193, R140 ;  /* 0x0000008cc1c17221 */ /* 0x001fe20000010000 */
[----:B------:R-:W-:Y:S01]  /*1ec0*/  @!P3 IADD3 R226, R225, R134, RZ ;  /* 0x00000086e1e2b210 */ /* 0x000fe20007ffe0ff */
[----:B------:R-:W-:Y:S04]  /*1ed0*/  BSSY B0, `(.L_x_739) ;  /* 0x0000126000007945 */ /* 0x000fe80003800000 */
[----:B------:R-:W-:Y:S04]  /*1ee0*/  @!P3 STS.64 [R226.X8+0x6000], R192 ;  /* 0x006000c0e200b388 */ /* 0x000fe80000008a00 */
[----:B------:R-:W-:Y:S01]  /*1ef0*/  BAR.SYNC.DEFER_BLOCKING 0x0 ;  /* 0x0000000000007b1d */ /* 0x000fe20000010000 */
[----:B------:R-:W-:-:S13]  /*1f00*/  ISETP.GE.AND P3, PT, R165, 0x1, PT ;  /* 0x00000001a500780c */ /* 0x000fda0003f66270 */
        /* <DEDUP_REMOVED lines=8> */
[----:B------:R-:W-:Y:S01]  /*1f90*/  @P3 LOP3.LUT R133, R157, 0xff, RZ, 0xc0, !PT ;  /* 0x000000ff9d853812 */ /* 0x000fe200078ec0ff */
[----:B------:R-:W-:Y:S01]  /*1fa0*/  FADD.FTZ R227, R134, R227 ;  /* 0x000000e386e37221 */ /* 0x000fe20000010000 */
[----:B------:R-:W-:Y:S01]  /*1fb0*/  @P3 SHF.R.S32.HI R134, RZ, 0x1f, R165 ;  /* 0x0000001fff863819 */ /* 0x000fe200000114a5 */
[----:B------:R-:W-:Y:S02]  /*1fc0*/  FADD.FTZ R132, R135, R132 ;  /* 0x0000008487847221 */ /* 0x000fe40000010000 */
        /* <DEDUP_REMOVED lines=13> */
[----:B------:R-:W-:Y:S01]  /*20a0*/  IMAD.MOV.U32 R136, RZ, RZ, RZ ;  /* 0x000000ffff887224 */ /* 0x000fe200078e00ff */
[----:B------:R-:W-:Y:S01]  /*20b0*/  @P3 LEA.HI.SX32 R136, R134, R133, 0x1d ;  /* 0x0000008586883211 */ /* 0x000fe200078feaff */
[----:B------:R-:W-:Y:S02]  /*20c0*/  FMUL.FTZ R137, R137, c[0x0][0x1e0] ;  /* 0x0000780089897a20 */ /* 0x000fe40000410000 */
[----:B------:R-:W-:Y:S01]  /*20d0*/  FMUL.FTZ R138, R132, c[0x0][0x1e0] ;  /* 0x00007800848a7a20 */ /* 0x000fe20000410000 */
[----:B------:R-:W-:Y:S05]  /*20e0*/  @!P0 BRA `(.L_x_740) ;  /* 0x0000104000008947 */ /* 0x000fea0003800000 */
[----:B------:R-:W-:Y:S01]  /*20f0*/  BSSY B1, `(.L_x_741) ;  /* 0x0000005000017945 */ /* 0x000fe20003800000 */
[----:B------:R-:W-:Y:S05]  /*2100*/  @!P3 BRA `(.L_x_742) ;  /* 0x000000300000b947 */ /* 0x000fea0003800000 */
[----:B------:R-:W-:-:S05]  /*2110*/  MOV R121, 0x10 ;  /* 0x0000001000797802 */ /* 0x000fca0000000f00 */
[----:B------:R-:W-:-:S06]  /*2120*/  IMAD.WIDE.U32 R120, R136, R121, c[0x0][0x170] ;  /* 0x00005c0088787625 */ /* 0x000fcc00078e0079 */
[----:B------:R-:W5:Y:S02]  /*2130*/  LDG.E.128 R120, [R120.64] ;  /* 0x0000000478787981 */ /* 0x000f64000c1e1d00 */
.L_x_742:
[----:B------:R-:W-:Y:S05]  /*2140*/  BSYNC B1 ;  /* 0x0000000000017941 */ /* 0x000fea0003800000 */
.L_x_741:
        /* <DEDUP_REMOVED lines=8> */
[----:B-----5:R-:W-:Y:S01]  /*21d0*/  PRMT R133, RZ, 0x5410, R108 ;  /* 0x00005410ff857816 */ /* 0x020fe2000000006c */
[----:B------:R-:W-:Y:S05]  /*21e0*/  BRA `(.L_x_745) ;  /* 0x000000b000007947 */ /* 0x000fea0003800000 */
.L_x_744:
        /* <DEDUP_REMOVED lines=11> */
.L_x_745:
[----:B------:R-:W-:Y:S05]  /*22a0*/  BSYNC B1 ;  /* 0x0000000000017941 */ /* 0x000fea0003800000 */
.L_x_743:
[----:B------:R-:W-:Y:S01]  /*22b0*/  ISETP.NE.U32.AND P5, PT, RZ, c[0x0][0x258], PT ;  /* 0x00009600ff007a0c */ /* 0x000fe20003fa5070 */
[----:B------:R-:W-:Y:S03]  /*22c0*/  BSSY B1, `(.L_x_746) ;  /* 0x000000e000017945 */ /* 0x000fe60003800000 */
[----:B------:R-:W-:-:S13]  /*22d0*/  ISETP.NE.AND.EX P5, PT, RZ, c[0x0][0x25c], PT, P5 ;  /* 0x00009700ff007a0c */ /* 0x000fda0003fa5350 */
[----:B------:R-:W-:Y:S01]  /*22e0*/  @P5 F2FP.BF16.PACK_AB R132, RZ, R133 ;  /* 0x00000085ff84523e */ /* 0x000fe200000010ff */
[----:B------:R-:W-:Y:S05]  /*22f0*/  @!P3 BRA `(.L_x_747) ;  /* 0x000000a00000b947 */ /* 0x000fea0003800000 */
[----:B-----5:R-:W-:Y:S01]  /*2300*/  LOP3.LUT P6, RZ, R168, 0xff, RZ, 0xc0, !PT ;  /* 0x000000ffa8ff7812 */ /* 0x020fe200078cc0ff */
[----:B------:R-:W-:Y:S01]  /*2310*/  FMUL.FTZ R133, R133, c[0x0][0x1ec] ;  /* 0x00007b0085857a20 */ /* 0x000fe20000410000 */
[----:B------:R-:W-:-:S03]  /*2320*/  CS2R R134, SRZ ;  /* 0x0000000000867805 */ /* 0x000fc6000001ff00 */
[----:B------:R-:W-:-:S08]  /*2330*/  FMUL.FTZ R139, R133, c[0x0][0x1e8] ;  /* 0x00007a00858b7a20 */ /* 0x000fd00000410000 */
[----:B------:R-:W-:Y:S01]  /*2340*/  @P6 FMUL.FTZ R134, R20, R139 ;  /* 0x0000008b14866220 */ /* 0x000fe20000410000 */
[----:B------:R-:W-:-:S04]  /*2350*/  @P6 PRMT R133, RZ, 0x5410, R120 ;  /* 0x00005410ff856816 */ /* 0x000fc80000000078 */
[----:B------:R-:W-:Y:S01]  /*2360*/  F2FP.BF16.PACK_AB R134, RZ, R134 ;  /* 0x00000086ff86723e */ /* 0x000fe200000010ff */
[----:B------:R-:W-:-:S03]  /*2370*/  @P6 FMUL.FTZ R135, R139, R133 ;  /* 0x000000858b876220 */ /* 0x000fc60000410000 */
[----:B------:R-:W-:Y:S01]  /*2380*/  PRMT R124, R134, 0x7610, R124 ;  /* 0x00007610867c7816 */ /* 0x000fe2000000007c */
[----:B------:R-:W-:Y:S02]  /*2390*/  FADD.FTZ R56, R56, R135 ;  /* 0x0000008738387221 */ /* 0x000fe40000010000 */
.L_x_747:
[----:B------:R-:W-:Y:S05]  /*23a0*/  BSYNC B1 ;  /* 0x0000000000017941 */ /* 0x000fea0003800000 */
.L_x_746:
[----:B------:R-:W-:Y:S01]  /*23b0*/  BSSY B1, `(.L_x_748) ;  /* 0x000000e000017945 */ /* 0x000fe20003800000 */
[----:B------:R-:W-:Y:S01]  /*23c0*/  @P5 PRMT R128, R132, 0x7610, R128 ;  /* 0x0000761084805816 */ /* 0x000fe20000000080 */
[----:B------:R-:W-:Y:S05]  /*23d0*/  @P2 BRA `(.L_x_749) ;  /* 0x0000004000002947 */ /* 0x000fea0003800000 */
[----:B------:R-:W-:Y:S01]  /*23e0*/  HFMA2.MMA R133, -RZ, RZ, 0, 0 ;  /* 0x00000000ff857435 */ /* 0x000fe200000001ff */
[----:B------:R-:W-:Y:S05]  /*23f0*/  @!P4 BRA `(.L_x_750) ;  /* 0x000000900000c947 */ /* 0x000fea0003800000 */
[----:B-----5:R-:W-:Y:S01]  /*2400*/  PRMT R133, RZ, 0x7610, R108 ;  /* 0x00007610ff857816 */ /* 0x020fe2000000006c */
[----:B------:R-:W-:Y:S05]  /*2410*/  BRA `(.L_x_750) ;  /* 0x0000007000007947 */ /* 0x000fea0003800000 */
.L_x_749:
[----:B------:R-:W-:-:S04]  /*2420*/  ISETP.NE.AND P6, PT, R16, RZ, PT ;  /* 0x000000ff1000720c */ /* 0x000fc80003fc5270 */
[----:B------:R-:W-:-:S05]  /*2430*/  FSEL R133, R137, RZ, !P6 ;  /* 0x000000ff89857208 */ /* 0x000fca0007000000 */
[----:B------:R-:W-:-:S04]  /*2440*/  FFMA.FTZ R132, R176, R138, R133 ;  /* 0x0000008ab0847223 */ /* 0x000fc80000010085 */
[----:B------:R-:W-:Y:S01]  /*2450*/  FADD.FTZ R133, R181, -R132 ;  /* 0x80000084b5857221 */ /* 0x000fe20000010000 */
[----:B-----5:R-:W-:-:S03]  /*2460*/  @P4 PRMT R132, RZ, 0x7610, R108 ;  /* 0x00007610ff844816 */ /* 0x020fc6000000006c */
[----:B------:R-:W-:-:S04]  /*2470*/  FMUL.FTZ R133, R166, R133 ;  /* 0x00000085a6857220 */ /* 0x000fc80000410000 */
[----:B------:R-:W-:Y:S02]  /*2480*/  @P4 FADD.FTZ R133, R133, R132 ;  /* 0x0000008485854221 */ /* 0x000fe40000010000 */
.L_x_750:
[----:B------:R-:W-:Y:S05]  /*2490*/  BSYNC B1 ;  /* 0x0000000000017941 */ /* 0x000fea0003800000 */
.L_x_748:
[----:B------:R-:W-:Y:S01]  /*24a0*/  BSSY B1, `(.L_x_751) ;  /* 0x000000e000017945 */ /* 0x000fe20003800000 */
[----:B------:R-:W-:Y:S01]  /*24b0*/  @P5 F2FP.BF16.PACK_AB R132, RZ, R133 ;  /* 0x00000085ff84523e */ /* 0x000fe200000010ff */
[----:B------:R-:W-:Y:S05]  /*24c0*/  @!P3 BRA `(.L_x_752) ;  /* 0x000000b00000b947 */ /* 0x000fea0003800000 */
[----:B-----5:R-:W-:Y:S01]  /*24d0*/  LOP3.LUT P6, RZ, R168, 0xff00, RZ, 0xc0, !PT ;  /* 0x0000ff00a8ff7812 */ /* 0x020fe200078cc0ff */
[----:B------:R-:W-:Y:S01]  /*24e0*/  FMUL.FTZ R133, R133, c[0x0][0x1ec] ;  /* 0x00007b0085857a20 */ /* 0x000fe20000410000 */
[----:B------:R-:W-:Y:S01]  /*24f0*/  MOV R134, RZ ;  /* 0x000000ff00867202 */ /* 0x000fe20000000f00 */
[----:B------:R-:W-:Y:S02]  /*2500*/  IMAD.MOV.U32 R140, RZ, RZ, RZ ;  /* 0x000000ffff8c7224 */ /* 0x000fe400078e00ff */
[----:B------:R-:W-:-:S08]  /*2510*/  FMUL.FTZ R142, R133, c[0x0][0x1e8] ;  /* 0x00007a00858e7a20 */ /* 0x000fd00000410000 */
[----:B------:R-:W-:Y:S01]  /*2520*/  @P6 FMUL.FTZ R134, R19, R142 ;  /* 0x0000008e13866220 */ /* 0x000fe20000410000 */
[----:B------:R-:W-:-:S04]  /*2530*/  @P6 PRMT R133, RZ, 0x7610, R120 ;  /* 0x00007610ff856816 */ /* 0x000fc80000000078 */
[----:B------:R-:W-:Y:S01]  /*2540*/  F2FP.BF16.PACK_AB R134, RZ, R134 ;  /* 0x00000086ff86723e */ /* 0x000fe200000010ff */
[----:B------:R-:W-:-:S03]  /*2550*/  @P6 FMUL.FTZ R140, R142, R133 ;  /* 0x000000858e8c6220 */ /* 0x000fc60000410000 */
[----:B------:R-:W-:Y:S01]  /*2560*/  PRMT R124, R124, 0x5410, R134 ;  /* 0x000054107c7c7816 */ /* 0x000fe20000000086 */
[----:B------:R-:W-:Y:S02]  /*2570*/  FADD.FTZ R57, R57, R140 ;  /* 0x0000008c39397221 */ /* 0x000fe40000010000 */
.L_x_752:
[----:B------:R-:W-:Y:S05]  /*2580*/  BSYNC B1 ;  /* 0x0000000000017941 */ /* 0x000fea0003800000 */
.L_x_751:
[----:B------:R-:W-:Y:S01]  /*2590*/  BSSY B1, `(.L_x_753) ;  /* 0x000000e000017945 */ /* 0x000fe20003800000 */
[----:B------:R-:W-:Y:S01]  /*25a0*/  @P5 PRMT R128, R128, 0x5410, R132 ;  /* 0x0000541080805816 */ /* 0x000fe20000000084 */
[----:B------:R-:W-:Y:S05]  /*25b0*/  @P2 BRA `(.L_x_754) ;  /* 0x0000004000002947 */ /* 0x000fea0003800000 */
[----:B------:R-:W-:Y:S01]  /*25c0*/  IMAD.MOV.U32 R133, RZ, RZ, RZ ;  /* 0x000000ffff857224 */ /* 0x000fe200078e00ff */
[----:B------:R-:W-:Y:S05]  /*25d0*/  @!P4 BRA `(.L_x_755) ;  /* 0x000000900000c947 */ /* 0x000fea0003800000 */
[----:B-----5:R-:W-:Y:S01]  /*25e0*/  PRMT R133, RZ, 0x5410, R109 ;  /* 0x00005410ff857816 */ /* 0x020fe2000000006d */
[----:B------:R-:W-:Y:S05]  /*25f0*/  BRA `(.L_x_755) ;  /* 0x0000007000007947 */ /* 0x000fea0003800000 */
.L_x_754:
[----:B------:R-:W-:Y:S02]  /*2600*/  ISETP.NE.AND P6, PT, R16, RZ, PT ;  /* 0x000000ff1000720c */ /* 0x000fe40003fc5270 */
[----:B-----5:R-:W-:Y:S02]  /*2610*/  @P4 PRMT R132, RZ, 0x5410, R109 ;  /* 0x00005410ff844816 */ /* 0x020fe4000000006d */
[----:B------:R-:W-:-:S05]  /*2620*/  FSEL R133, R137, RZ, !P6 ;  /* 0x000000ff89857208 */ /* 0x000fca0007000000 */
[----:B------:R-:W-:-:S04]  /*2630*/  FFMA.FTZ R133, R179, R138, R133 ;  /* 0x0000008ab3857223 */ /* 0x000fc80000010085 */
[----:B------:R-:W-:-:S04]  /*2640*/  FADD.FTZ R133, R182, -R133 ;  /* 0x80000085b6857221 */ /* 0x000fc80000010000 */
[----:B------:R-:W-:-:S04]  /*2650*/  FMUL.FTZ R133, R166, R133 ;  /* 0x00000085a6857220 */ /* 0x000fc80000410000 */
[----:B------:R-:W-:Y:S02]  /*2660*/  @P4 FADD.FTZ R133, R133, R132 ;  /* 0x0000008485854221 */ /* 0x000fe40000010000 */
.L_x_755:
[----:B------:R-:W-:Y:S05]  /*2670*/  BSYNC B1 ;  /* 0x0000000000017941 */ /* 0x000fea0003800000 */
.L_x_753:
[----:B------:R-:W-:Y:S01]  /*2680*/  BSSY B1, `(.L_x_756) ;  /* 0x000000d000017945 */ /* 0x000fe20003800000 */
        /* <DEDUP_REMOVED lines=12> */
.L_x_757:
[----:B------:R-:W-:Y:S05]  /*2750*/  BSYNC B1 ;  /* 0x0000000000017941 */ /* 0x000fea0003800000 */
.L_x_756:
[----:B------:R-:W-:Y:S01]  /*2760*/  BSSY B1, `(.L_x_758) ;  /* 0x000000e000017945 */ /* 0x000fe20003800000 */
[----:B------:R-:W-:Y:S01]  /*2770*/  @P5 PRMT R129, R132, 0x7610, R129 ;  /* 0x0000761084815816 */ /* 0x000fe20000000081 */
[----:B------:R-:W-:Y:S05]  /*2780*/  @P2 BRA `(.L_x_759) ;  /* 0x0000004000002947 */ /* 0x000fea0003800000 */
[----:B------:R-:W-:Y:S01]  /*2790*/  HFMA2.MMA R133, -RZ, RZ, 0, 0 ;  /* 0x00000000ff857435 */ /* 0x000fe200000001ff */
[----:B------:R-:W-:Y:S05]  /*27a0*/  @!P4 BRA `(.L_x_760) ;  /* 0x000000900000c947 */ /* 0x000fea0003800000 */
[----:B-----5:R-:W-:Y:S01]  /*27b0*/  PRMT R133, RZ, 0x7610, R109 ;  /* 0x00007610ff857816 */ /* 0x020fe2000000006d */
[----:B------:R-:W-:Y:S05]  /*27c0*/  BRA `(.L_x_760) ;  /* 0x0000007000007947 */ /* 0x000fea0003800000 */
.L_x_759:
[----:B------:R-:W-:-:S04]  /*27d0*/  ISETP.NE.AND P6, PT, R16, RZ, PT ;  /* 0x000000ff1000720c */ /* 0x000fc80003fc5270 */
[----:B------:R-:W-:-:S05]  /*27e0*/  FSEL R133, R137, RZ, !P6 ;  /* 0x000000ff89857208 */ /* 0x000fca0007000000 */
[----:B------:R-:W-:-:S04]  /*27f0*/  FFMA.FTZ R132, R180, R138, R133 ;  /* 0x0000008ab4847223 */ /* 0x000fc80000010085 */
[----:B------:R-:W-:Y:S01]  /*2800*/  FADD.FTZ R133, R185, -R132 ;  /* 0x80000084b9857221 */ /* 0x000fe20000010000 */
[----:B-----5:R-:W-:-:S03]  /*2810*/  @P4 PRMT R132, RZ, 0x7610, R109 ;  /* 0x00007610ff844816 */ /* 0x020fc6000000006d */
[----:B------:R-:W-:-:S04]  /*2820*/  FMUL.FTZ R133, R166, R133 ;  /* 0x00000085a6857220 */ /* 0x000fc80000410000 */
[----:B------:R-:W-:Y:S02]  /*2830*/  @P4 FADD.FTZ R133, R133, R132 ;  /* 0x0000008485854221 */ /* 0x000fe40000010000 */
.L_x_760:
[----:B------:R-:W-:Y:S05]  /*2840*/  BSYNC B1 ;  /* 0x0000000000017941 */ /* 0x000fea0003800000 */
.L_x_758:
        /* <DEDUP_REMOVED lines=14> */
.L_x_762:
[----:B------:R-:W-:Y:S05]  /*2930*/  BSYNC B1 ;  /* 0x0000000000017941 */ /* 0x000fea0003800000 */
.L_x_761:
[----:B------:R-:W-:Y:S01]  /*2940*/  BSSY B1, `(.L_x_763) ;  /* 0x000000e000017945 */ /* 0x000fe20003800000 */
[----:B------:R-:W-:Y:S01]  /*2950*/  @P5 PRMT R129, R129, 0x5410, R132 ;  /* 0x0000541081815816 */ /* 0x000fe20000000084 */
[----:B------:R-:W-:Y:S05]  /*2960*/  @P2 BRA `(.L_x_764) ;  /* 0x0000004000002947 */ /* 0x000fea0003800000 */
[----:B------:R-:W-:Y:S01]  /*2970*/  IMAD.MOV.U32 R133, RZ, RZ, RZ ;  /* 0x000000ffff857224 */ /* 0x000fe200078e00ff */
[----:B------:R-:W-:Y:S05]  /*2980*/  @!P4 BRA `(.L_x_765) ;  /* 0x000000900000c947 */ /* 0x000fea0003800000 */
[----:B-----5:R-:W-:Y:S01]  /*2990*/  PRMT R133, RZ, 0x5410, R110 ;  /* 0x00005410ff857816 */ /* 0x020fe2000000006e */
[----:B------:R-:W-:Y:S05]  /*29a0*/  BRA `(.L_x_765) ;  /* 0x0000007000007947 */ /* 0x000fea0003800000 */
.L_x_764:
[----:B------:R-:W-:Y:S02]  /*29b0*/  ISETP.NE.AND P6, PT, R16, RZ, PT ;  /* 0x000000ff1000720c */ /* 0x000fe40003fc5270 */
[----:B-----5:R-:W-:Y:S02]  /*29c0*/  @P4 PRMT R132, RZ, 0x5410, R110 ;  /* 0x00005410ff844816 */ /* 0x020fe4000000006e */
[----:B------:R-:W-:-:S05]  /*29d0*/  FSEL R133, R137, RZ, !P6 ;  /* 0x000000ff89857208 */ /* 0x000fca0007000000 */
[----:B------:R-:W-:-:S04]  /*29e0*/  FFMA.FTZ R133, R183, R138, R133 ;  /* 0x0000008ab7857223 */ /* 0x000fc80000010085 */
[----:B------:R-:W-:-:S04]  /*29f0*/  FADD.FTZ R133, R184, -R133 ;  /* 0x80000085b8857221 */ /* 0x000fc80000010000 */
[----:B------:R-:W-:-:S04]  /*2a00*/  FMUL.FTZ R133, R166, R133 ;  /* 0x00000085a6857220 */ /* 0x000fc80000410000 */
[----:B------:R-:W-:Y:S02]  /*2a10*/  @P4 FADD.FTZ R133, R133, R132 ;  /* 0x0000008485854221 */ /* 0x000fe40000010000 */
.L_x_765:
[----:B------:R-:W-:Y:S05]  /*2a20*/  BSYNC B1 ;  /* 0x0000000000017941 */ /* 0x000fea0003800000 */
.L_x_763:
        /* <DEDUP_REMOVED lines=13> */
.L_x_767:
[----:B------:R-:W-:Y:S05]  /*2b00*/  BSYNC B1 ;  /* 0x0000000000017941 */ /* 0x000fea0003800000 */
.L_x_766:
[----:B------:R-:W-:Y:S01]  /*2b10*/  BSSY B1, `(.L_x_768) ;  /* 0x000000e000017945 */ /* 0x000fe20003800000 */
[----:B------:R-:W-:Y:S01]  /*2b20*/  @P5 PRMT R130, R132, 0x7610, R130 ;  /* 0x0000761084825816 */ /* 0x000fe20000000082 */
[----:B------:R-:W-:Y:S05]  /*2b30*/  @P2 BRA `(.L_x_769) ;  /* 0x0000004000002947 */ /* 0x000fea0003800000 */
[----:B------:R-:W-:Y:S01]  /*2b40*/  HFMA2.MMA R133, -RZ, RZ, 0, 0 ;  /* 0x00000000ff857435 */ /* 0x000fe200000001ff */
[----:B------:R-:W-:Y:S05]  /*2b50*/  @!P4 BRA `(.L_x_770) ;  /* 0x000000900000c947 */ /* 0x000fea0003800000 */
[----:B-----5:R-:W-:Y:S01]  /*2b60*/  PRMT R133, RZ, 0x7610, R110 ;  /* 0x00007610ff857816 */ /* 0x020fe2000000006e */
[----:B------:R-:W-:Y:S05]  /*2b70*/  BRA `(.L_x_770) ;  /* 0x0000007000007947 */ /* 0x000fea0003800000 */
.L_x_769:
[----:B------:R-:W-:-:S04]  /*2b80*/  ISETP.NE.AND P6, PT, R16, RZ, PT ;  /* 0x000000ff1000720c */ /* 0x000fc80003fc5270 */
[----:B------:R-:W-:-:S05]  /*2b90*/  FSEL R133, R137, RZ, !P6 ;  /* 0x000000ff89857208 */ /* 0x000fca0007000000 */
[----:B------:R-:W-:-:S04]  /*2ba0*/  FFMA.FTZ R132, R186, R138, R133 ;  /* 0x0000008aba847223 */ /* 0x000fc80000010085 */
[----:B------:R-:W-:Y:S01]  /*2bb0*/  FADD.FTZ R133, R187, -R132 ;  /* 0x80000084bb857221 */ /* 0x000fe20000010000 */
[----:B-----5:R-:W-:-:S03]  /*2bc0*/  @P4 PRMT R132, RZ, 0x7610, R110 ;  /* 0x00007610ff844816 */ /* 0x020fc6000000006e */
[----:B------:R-:W-:-:S04]  /*2bd0*/  FMUL.FTZ R133, R166, R133 ;  /* 0x00000085a6857220 */ /* 0x000fc80000410000 */
[----:B------:R-:W-:Y:S02]  /*2be0*/  @P4 FADD.FTZ R133, R133, R132 ;  /* 0x0000008485854221 */ /* 0x000fe40000010000 */
.L_x_770:
[----:B------:R-:W-:Y:S05]  /*2bf0*/  BSYNC B1 ;  /* 0x0000000000017941 */ /* 0x000fea0003800000 */
.L_x_768:
        /* <DEDUP_REMOVED lines=14> */
.L_x_772:
[----:B------:R-:W-:Y:S05]  /*2ce0*/  BSYNC B1 ;  /* 0x0000000000017941 */ /* 0x000fea0003800000 */
.L_x_771:
[----:B------:R-:W-:Y:S01]  /*2cf0*/  BSSY B1, `(.L_x_773) ;  /* 0x000000e000017945 */ /* 0x000fe20003800000 */
[----:B------:R-:W-:Y:S01]  /*2d00*/  @P5 PRMT R130, R130, 0x5410, R132 ;  /* 0x0000541082825816 */ /* 0x000fe20000000084 */
[----:B------:R-:W-:Y:S05]  /*2d10*/  @P2 BRA `(.L_x_774) ;  /* 0x0000004000002947 */ /* 0x000fea0003800000 */
[----:B------:R-:W-:Y:S01]  /*2d20*/  IMAD.MOV.U32 R133, RZ, RZ, RZ ;  /* 0x000000ffff857224 */ /* 0x000fe200078e00ff */
[----:B------:R-:W-:Y:S05]  /*2d30*/  @!P4 BRA `(.L_x_775) ;  /* 0x000000900000c947 */ /* 0x000fea0003800000 */
[----:B-----5:R-:W-:Y:S01]  /*2d40*/  PRMT R133, RZ, 0x5410, R111 ;  /* 0x00005410ff857816 */ /* 0x020fe2000000006f */
[----:B------:R-:W-:Y:S05]  /*2d50*/  BRA `(.L_x_775) ;  /* 0x0000007000007947 */ /* 0x000fea0003800000 */
.L_x_774:
[----:B------:R-:W-:Y:S02]  /*2d60*/  ISETP.NE.AND P6, PT, R16, RZ, PT ;  /* 0x000000ff1000720c */ /* 0x000fe40003fc5270 */
[----:B-----5:R-:W-:Y:S02]  /*2d70*/  @P4 PRMT R132, RZ, 0x5410, R111 ;  /* 0x00005410ff844816 */ /* 0x020fe4000000006f */
[----:B------:R-:W-:-:S05]  /*2d80*/  FSEL R133, R137, RZ, !P6 ;  /* 0x000000ff89857208 */ /* 0x000fca0007000000 */
[----:B------:R-:W-:-:S04]  /*2d90*/  FFMA.FTZ R133, R189, R138, R133 ;  /* 0x0000008abd857223 */ /* 0x000fc80000010085 */
[----:B------:R-:W-:-:S04]  /*2da0*/  FADD.FTZ R133, R188, -R133 ;  /* 0x80000085bc857221 */ /* 0x000fc80000010000 */
[----:B------:R-:W-:-:S04]  /*2db0*/  FMUL.FTZ R133, R166, R133 ;  /* 0x00000085a6857220 */ /* 0x000fc80000410000 */
[----:B------:R-:W-:Y:S02]  /*2dc0*/  @P4 FADD.FTZ R133, R133, R132 ;  /* 0x0000008485854221 */ /* 0x000fe40000010000 */
.L_x_775:
[----:B------:R-:W-:Y:S05]  /*2dd0*/  BSYNC B1 ;  /* 0x0000000000017941 */ /* 0x000fea0003800000 */
.L_x_773:
        /* <DEDUP_REMOVED lines=13> */
.L_x_777:
[----:B------:R-:W-:Y:S05]  /*2eb0*/  BSYNC B1 ;  /* 0x0000000000017941 */ /* 0x000fea0003800000 */
.L_x_776:
[----:B------:R-:W-:Y:S01]  /*2ec0*/  BSSY B1, `(.L_x_778) ;  /* 0x000000e000017945 */ /* 0x000fe20003800000 */
[----:B------:R-:W-:Y:S01]  /*2ed0*/  @P5 PRMT R131, R132, 0x7610, R131 ;  /* 0x0000761084835816 */ /* 0x000fe20000000083 */
[----:B------:R-:W-:Y:S05]  /*2ee0*/  @P2 BRA `(.L_x_779) ;  /* 0x0000004000002947 */ /* 0x000fea0003800000 */
[----:B------:R-:W-:Y:S01]  /*2ef0*/  HFMA2.MMA R139, -RZ, RZ, 0, 0 ;  /* 0x00000000ff8b7435 */ /* 0x000fe200000001ff */
[----:B------:R-:W-:Y:S05]  /*2f00*/  @!P4 BRA `(.L_x_780) ;  /* 0x000000900000c947 */ /* 0x000fea0003800000 */
[----:B-----5:R-:W-:Y:S01]  /*2f10*/  PRMT R139, RZ, 0x7610, R111 ;  /* 0x00007610ff8b7816 */ /* 0x020fe2000000006f */
[----:B------:R-:W-:Y:S05]  /*2f20*/  BRA `(.L_x_780) ;  /* 0x0000007000007947 */ /* 0x000fea0003800000 */
.L_x_779:
[----:B------:R-:W-:-:S04]  /*2f30*/  ISETP.NE.AND P6, PT, R16, RZ, PT ;  /* 0x000000ff1000720c */ /* 0x000fc80003fc5270 */
[----:B------:R-:W-:-:S05]  /*2f40*/  FSEL R133, R137, RZ, !P6 ;  /* 0x000000ff89857208 */ /* 0x000fca0007000000 */
[----:B------:R-:W-:-:S04]  /*2f50*/  FFMA.FTZ R132, R190, R138, R133 ;  /* 0x0000008abe847223 */ /* 0x000fc80000010085 */
[----:B------:R-:W-:Y:S01]  /*2f60*/  FADD.FTZ R133, R191, -R132 ;  /* 0x80000084bf857221 */ /* 0x000fe20000010000 */
[----:B-----5:R-:W-:-:S03]  /*2f70*/  @P4 PRMT R132, RZ, 0x7610, R111 ;  /* 0x00007610ff844816 */ /* 0x020fc6000000006f */
[----:B------:R-:W-:-:S04]  /*2f80*/  FMUL.FTZ R139, R166, R133 ;  /* 0x00000085a68b7220 */ /* 0x000fc80000410000 */
[----:B------:R-:W-:Y:S02]  /*2f90*/  @P4 FADD.FTZ R139, R139, R132 ;  /* 0x000000848b8b4221 */ /* 0x000fe40000010000 */
.L_x_780:
[----:B------:R-:W-:Y:S05]  /*2fa0*/  BSYNC B1 ;  /* 0x0000000000017941 */ /* 0x000fea0003800000 */
.L_x_778:
[----:B------:R-:W-:Y:S01]  /*2fb0*/  @P5 IMAD.MOV.U32 R135, RZ, RZ, 0x10 ;  /* 0x00000010ff875424 */ /* 0x000fe200078e00ff */
[----:B------:R-:W-:Y:S01]  /*2fc0*/  @P5 F2FP.BF16.PACK_AB R132, RZ, R139 ;  /* 0x0000008bff84523e */ /* 0x000fe200000010ff */
[----:B------:R-:W-:Y:S01]  /*2fd0*/  BSSY B1, `(.L_x_781) ;  /* 0x0000012000017945 */ /* 0x000fe20003800000 */
[----:B------:R-:W-:Y:S01]  /*2fe0*/  @P3 MOV R133, 0x10 ;  /* 0x0000001000853802 */ /* 0x000fe20000000f00 */
[----:B------:R-:W-:Y:S01]  /*2ff0*/  @P5 IMAD.WIDE.U32 R134, R174, R135, c[0x0][0x258] ;  /* 0x00009600ae865625 */ /* 0x000fe200078e0087 */
[----:B------:R-:W-:-:S03]  /*3000*/  @P5 PRMT R131, R131, 0x5410, R132 ;  /* 0x0000541083835816 */ /* 0x000fc60000000084 */
[----:B------:R-:W-:Y:S02]  /*3010*/  @P3 IMAD.WIDE.U32 R132, R136, R133, c[0x0][0x248] ;  /* 0x0000920088843625 */ /* 0x000fe400078e0085 */
[----:B------:R0:W-:Y:S01]  /*3020*/  @P5 STG.E.128 [R134.64], R128 ;  /* 0x0000008086005986 */ /* 0x0001e2000c101d04 */
[----:B------:R-:W-:Y:S05]  /*3030*/  @!P3 BRA `(.L_x_782) ;  /* 0x000000b00000b947 */ /* 0x000fea0003800000 */
[----:B-----5:R-:W-:Y:S01]  /*3040*/  LOP3.LUT P4, RZ, R169, 0xff000000, RZ, 0xc0, !PT ;  /* 0xff000000a9ff7812 */ /* 0x020fe2000788c0ff */
[----:B------:R-:W-:Y:S01]  /*3050*/  FMUL.FTZ R139, R139, c[0x0][0x1ec] ;  /* 0x00007b008b8b7a20 */ /* 0x000fe20000410000 */
[----:B------:R-:W-:Y:S01]  /*3060*/  HFMA2.MMA R140, -RZ, RZ, 0, 0 ;  /* 0x00000000ff8c7435 */ /* 0x000fe200000001ff */
[----:B0-----:R-:W-:Y:S02]  /*3070*/  IMAD.MOV.U32 R134, RZ, RZ, RZ ;  /* 0x000000ffff867224 */ /* 0x001fe400078e00ff */
[----:B------:R-:W-:-:S08]  /*3080*/  FMUL.FTZ R139, R139, c[0x0][0x1e8] ;  /* 0x00007a008b8b7a20 */ /* 0x000fd00000410000 */
[----:B------:R-:W-:Y:S01]  /*3090*/  @P4 FMUL.FTZ R134, R12, R139 ;  /* 0x0000008b0c864220 */ /* 0x000fe20000410000 */
[----:B------:R-:W-:-:S04]  /*30a0*/  @P4 PRMT R135, RZ, 0x7610, R123 ;  /* 0x00007610ff874816 */ /* 0x000fc8000000007b */
[----:B------:R-:W-:Y:S01]  /*30b0*/  F2FP.BF16.PACK_AB R134, RZ, R134 ;  /* 0x00000086ff86723e */ /* 0x000fe200000010ff */
[----:B------:R-:W-:-:S03]  /*30c0*/  @P4 FMUL.FTZ R140, R139, R135 ;  /* 0x000000878b8c4220 */ /* 0x000fc60000410000 */
[----:B------:R-:W-:Y:S01]  /*30d0*/  PRMT R127, R127, 0x5410, R134 ;  /* 0x000054107f7f7816 */ /* 0x000fe20000000086 */
[----:B------:R-:W-:Y:S02]  /*30e0*/  FADD.FTZ R55, R55, R140 ;  /* 0x0000008c37377221 */ /* 0x000fe40000010000 */
.L_x_782:
[----:B------:R-:W-:Y:S05]  /*30f0*/  BSYNC B1 ;  /* 0x0000000000017941 */ /* 0x000fea0003800000 */
.L_x_781:
[----:B------:R1:W-:Y:S01]  /*3100*/  @P3 STG.E.128 [R132.64], R124 ;  /* 0x0000007c84003986 */ /* 0x0003e2000c101d04 */
[----:B------:R-:W-:Y:S02]  /*3110*/  IADD3 R174, R174, 0x100, RZ ;  /* 0x00000100aeae7810 */ /* 0x000fe40007ffe0ff */
[----:B------:R-:W-:Y:S02]  /*3120*/  IADD3 R136, R136, 0x100, RZ ;  /* 0x0000010088887810 */ /* 0x000fe40007ffe0ff */
.L_x_740:
[----:B------:R-:W-:Y:S05]  /*3130*/  BSYNC B0 ;  /* 0x0000000000007941 */ /* 0x000fea0003800000 */
.L_x_739:
[----:B------:R-:W-:Y:S01]  /*3140*/  BSSY B0, `(.L_x_783) ;  /* 0x0000106000007945 */ /* 0x000fe20003800000 */
[----:B------:R-:W-:Y:S05]  /*3150*/  @!P1 BRA `(.L_x_784) ;  /* 0x0000104000009947 */ /* 0x000fea0003800000 */
[----:B------:R-:W-:Y:S01]  /*3160*/  BSSY B1, `(.L_x_785) ;  /* 0x0000005000017945 */ /* 0x000fe20003800000 */
[----:B------:R-:W-:Y:S05]  /*3170*/  @!P3 BRA `(.L_x_786) ;  /* 0x000000300000b947 */ /* 0x000fea0003800000 */
[----:B-----5:R-:W-:-:S04]  /*3180*/  IMAD.MOV.U32 R121, RZ, RZ, 0x10 ;  /* 0x00000010ff797424 */ /* 0x020fc800078e00ff */
[----:B------:R-:W-:-:S06]  /*3190*/  IMAD.WIDE.U32 R120, R136, R121, c[0x0][0x170] ;  /* 0x00005c0088787625 */ /* 0x000fcc00078e0079 */
[----:B------:R-:W5:Y:S02]  /*31a0*/  LDG.E.128 R120, [R120.64] ;  /* 0x0000000478787981 */ /* 0x000f64000c1e1d00 */
.L_x_786:
[----:B------:R-:W-:Y:S05]  /*31b0*/  BSYNC B1 ;  /* 0x0000000000017941 */ /* 0x000fea0003800000 */
.L_x_785:
[----:B------:R-:W-:Y:S01]  /*31c0*/  BSSY B1, `(.L_x_787) ;  /* 0x0000015000017945 */ /* 0x000fe20003800000 */
[----:B------:R-:W-:Y:S05]  /*31d0*/  @P2 BRA `(.L_x_788) ;  /* 0x0000008000002947 */ /* 0x000fea0003800000 */
[----:B------:R-:W-:Y:S01]  /*31e0*/  ULDC.64 UR6, c[0x0][0x218] ;  /* 0x0000860000067ab9 */ /* 0x000fe20000000a00 */
[----:B-1----:R-:W-:Y:S01]  /*31f0*/  MOV R133, RZ ;  /* 0x000000ff00857202 */ /* 0x002fe20000000f00 */
[----:B------:R-:W-:-:S04]  /*3200*/  UISETP.NE.U32.AND UP0, UPT, URZ, UR6, UPT ;  /* 0x000000063f00728c */ /* 0x000fc8000bf05070 */
[----:B------:R-:W-:-:S06]  /*3210*/  UISETP.NE.AND.EX UP0, UPT, URZ, UR7, UPT, UP0 ;  /* 0x000000073f00728c */ /* 0x000fcc000bf05300 */
[----:B------:R-:W-:-:S13]  /*3220*/  PLOP3.LUT P4, PT, PT, PT, UP0, 0x80, 0x0 ;  /* 0x000000000000781c */ /* 0x000fda0003f8f008 */
[----:B------:R-:W-:Y:S05]  /*3230*/  @!P4 BRA `(.L_x_789) ;  /* 0x000000d00000c947 */ /* 0x000fea0003800000 */
[----:B-----5:R-:W-:Y:S01]  /*3240*/  PRMT R133, RZ, 0x5410, R112 ;  /* 0x00005410ff857816 */ /* 0x020fe20000000070 */
[----:B------:R-:W-:Y:S05]  /*3250*/  BRA `(.L_x_789) ;  /* 0x000000b000007947 */ /* 0x000fea0003800000 */
.L_x_788:
[----:B------:R-:W-:Y:S01]  /*3260*/  ULDC.64 UR6, c[0x0][0x218] ;  /* 0x0000860000067ab9 */ /* 0x000fe20000000a00 */
[----:B------:R-:W-:Y:S01]  /*3270*/  ISETP.NE.AND P4, PT, R16, RZ, PT ;  /* 0x000000ff1000720c */ /* 0x000fe20003f85270 */
[----:B------:R-:W-:-:S03]  /*3280*/  UISETP.NE.U32.AND UP0, UPT, URZ, UR6, UPT ;  /* 0x000000063f00728c */ /* 0x000fc6000bf05070 */
[----:B-1----:R-:W-:Y:S01]  /*3290*/  FSEL R133, R137, RZ, !P4 ;  /* 0x000000ff89857208 */ /* 0x002fe20006000000 */
[----:B------:R-:W-:-:S04]  /*32a0*/  UISETP.NE.AND.EX UP0, UPT, URZ, UR7, UPT, UP0 ;  /* 0x000000073f00728c */ /* 0x000fc8000bf05300 */
[----:B------:R-:W-:Y:S02]  /*32b0*/  FFMA.FTZ R133, R195, R138, R133 ;  /* 0x0000008ac3857223 */ /* 0x000fe40000010085 */
[----:B------:R-:W-:Y:S02]  /*32c0*/  PLOP3.LUT P4, PT, PT, PT, UP0, 0x80, 0x0 ;  /* 0x000000000000781c */ /* 0x000fe40003f8f008 */
[----:B------:R-:W-:-:S04]  /*32d0*/  FADD.FTZ R133, R196, -R133 ;  /* 0x80000085c4857221 */ /* 0x000fc80000010000 */
[----:B------:R-:W-:-:S07]  /*32e0*/  FMUL.FTZ R133, R166, R133 ;  /* 0x00000085a6857220 */ /* 0x000fce0000410000 */
[----:B-----5:R-:W-:-:S05]  /*32f0*/  @P4 PRMT R132, RZ, 0x5410, R112 ;  /* 0x00005410ff844816 */ /* 0x020fca0000000070 */
[----:B------:R-:W-:Y:S02]  /*3300*/  @P4 FADD.FTZ R133, R133, R132 ;  /* 0x0000008485854221 */ /* 0x000fe40000010000 */
.L_x_789:
[----:B------:R-:W-:Y:S05]  /*3310*/  BSYNC B1 ;  /* 0x0000000000017941 */ /* 0x000fea0003800000 */
.L_x_787:
[----:B------:R-:W-:Y:S01]  /*3320*/  ISETP.NE.U32.AND P5, PT, RZ, c[0x0][0x258], PT ;  /* 0x00009600ff007a0c */ /* 0x000fe20003fa5070 */
[----:B------:R-:W-:Y:S03]  /*3330*/  BSSY B1, `(.L_x_790) ;  /* 0x000000e000017945 */ /* 0x000fe60003800000 */
[----:B------:R-:W-:-:S13]  /*3340*/  ISETP.NE.AND.EX P5, PT, RZ, c[0x0][0x25c], PT, P5 ;  /* 0x00009700ff007a0c */ /* 0x000fda0003fa5350 */
[----:B------:R-:W-:Y:S01]  /*3350*/  @P5 F2FP.BF16.PACK_AB R132, RZ, R133 ;  /* 0x00000085ff84523e */ /* 0x000fe200000010ff */
[----:B------:R-:W-:Y:S05]  /*3360*/  @!P3 BRA `(.L_x_791) ;  /* 0x000000a00000b947 */ /* 0x000fea0003800000 */
[----:B-----5:R-:W-:Y:S01]  /*3370*/  LOP3.LUT P6, RZ, R170, 0xff, RZ, 0xc0, !PT ;  /* 0x000000ffaaff7812 */ /* 0x020fe200078cc0ff */
[----:B------:R-:W-:Y:S01]  /*3380*/  FMUL.FTZ R133, R133, c[0x0][0x1ec] ;  /* 0x00007b0085857a20 */ /* 0x000fe20000410000 */
[----:B0-----:R-:W-:-:S03]  /*3390*/  CS2R R134, SRZ ;  /* 0x0000000000867805 */ /* 0x001fc6000001ff00 */
[----:B------:R-:W-:-:S08]  /*33a0*/  FMUL.FTZ R140, R133, c[0x0][0x1e8] ;  /* 0x00007a00858c7a20 */ /* 0x000fd00000410000 */
[----:B------:R-:W-:Y:S01]  /*33b0*/  @P6 FMUL.FTZ R134, R11, R140 ;  /* 0x0000008c0b866220 */ /* 0x000fe20000410000 */
[----:B------:R-:W-:-:S04]  /*33c0*/  @P6 PRMT R133, RZ, 0x5410, R120 ;  /* 0x00005410ff856816 */ /* 0x000fc80000000078 */
[----:B------:R-:W-:Y:S01]  /*33d0*/  F2FP.BF16.PACK_AB R134, RZ, R134 ;  /* 0x00000086ff86723e */ /* 0x000fe200000010ff */
[----:B------:R-:W-:-:S03]  /*33e0*/  @P6 FMUL.FTZ R135, R133, R140 ;  /* 0x0000008c85876220 */ /* 0x000fc60000410000 */
[----:B------:R-:W-:Y:S01]  /*33f0*/  PRMT R124, R134, 0x7610, R124 ;  /* 0x00007610867c7816 */ /* 0x000fe2000000007c */
[----:B------:R-:W-:Y:S02]  /*3400*/  FADD.FTZ R48, R48, R135 ;  /* 0x0000008730307221 */ /* 0x000fe40000010000 */
.L_x_791:
[----:B------:R-:W-:Y:S05]  /*3410*/  BSYNC B1 ;  /* 0x0000000000017941 */ /* 0x000fea0003800000 */
.L_x_790:
[----:B------:R-:W-:Y:S01]  /*3420*/  BSSY B1, `(.L_x_792) ;  /* 0x000000e000017945 */ /* 0x000fe20003800000 */
[----:B0-----:R-:W-:Y:S01]  /*3430*/  @P5 PRMT R128, R132, 0x7610, R128 ;  /* 0x0000761084805816 */ /* 0x001fe20000000080 */
[----:B------:R-:W-:Y:S05]  /*3440*/  @P2 BRA `(.L_x_793) ;  /* 0x0000004000002947 */ /* 0x000fea0003800000 */
[----:B------:R-:W-:Y:S01]  /*3450*/  IMAD.MOV.U32 R133, RZ, RZ, RZ ;  /* 0x000000ffff857224 */ /* 0x000fe200078e00ff */
[----:B------:R-:W-:Y:S05]  /*3460*/  @!P4 BRA `(.L_x_794) ;  /* 0x000000900000c947 */ /* 0x000fea0003800000 */
[----:B-----5:R-:W-:Y:S01]  /*3470*/  PRMT R133, RZ, 0x7610, R112 ;  /* 0x00007610ff857816 */ /* 0x020fe20000000070 */
[----:B------:R-:W-:Y:S05]  /*3480*/  BRA `(.L_x_794) ;  /* 0x0000007000007947 */ /* 0x000fea0003800000 */
.L_x_793:
[----:B------:R-:W-:-:S04]  /*3490*/  ISETP.NE.AND P6, PT, R16, RZ, PT ;  /* 0x000000ff1000720c */ /* 0x000fc80003fc5270 */
[----:B------:R-:W-:-:S05]  /*34a0*/  FSEL R133, R137, RZ, !P6 ;  /* 0x000000ff89857208 */ /* 0x000fca0007000000 */
[----:B------:R-:W-:-:S04]  /*34b0*/  FFMA.FTZ R132, R194, R138, R133 ;  /* 0x0000008ac2847223 */ /* 0x000fc80000010085 */
[----:B------:R-:W-:Y:S01]  /*34c0*/  FADD.FTZ R133, R199, -R132 ;  /* 0x80000084c7857221 */ /* 0x000fe20000010000 */
[----:B-----5:R-:W-:-:S03]  /*34d0*/  @P4 PRMT R132, RZ, 0x7610, R112 ;  /* 0x00007610ff844816 */ /* 0x020fc60000000070 */
[----:B------:R-:W-:-:S04]  /*34e0*/  FMUL.FTZ R133, R166, R133 ;  /* 0x00000085a6857220 */ /* 0x000fc80000410000 */
[----:B------:R-:W-:Y:S02]  /*34f0*/  @P4 FADD.FTZ R133, R133, R132 ;  /* 0x0000008485854221 */ /* 0x000fe40000010000 */
.L_x_794:
[----:B------:R-:W-:Y:S05]  /*3500*/  BSYNC B1 ;  /* 0x0000000000017941 */ /* 0x000fea0003800000 */
.L_x_792:
[----:B------:R-:W-:Y:S01]  /*3510*/  BSSY B1, `(.L_x_795) ;  /* 0x000000e000017945 */ /* 0x000fe20003800000 */
[----:B------:R-:W-:Y:S01]  /*3520*/  @P5 F2FP.BF16.PACK_AB R132, RZ, R133 ;  /* 0x00000085ff84523e */ /* 0x000fe200000010ff */
[----:B------:R-:W-:Y:S05]  /*3530*/  @!P3 BRA `(.L_x_796) ;  /* 0x000000b00000b947 */ /* 0x000fea0003800000 */
[----:B-----5:R-:W-:Y:S01]  /*3540*/  LOP3.LUT P6, RZ, R170, 0xff00, RZ, 0xc0, !PT ;  /* 0x0000ff00aaff7812 */ /* 0x020fe200078cc0ff */
[----:B------:R-:W-:Y:S01]  /*3550*/  FMUL.FTZ R133, R133, c[0x0][0x1ec] ;  /* 0x00007b0085857a20 */ /* 0x000fe20000410000 */
[----:B------:R-:W-:Y:S01]  /*3560*/  HFMA2.MMA R140, -RZ, RZ, 0, 0 ;  /* 0x00000000ff8c7435 */ /* 0x000fe200000001ff */
        /* <DEDUP_REMOVED lines=8> */
.L_x_796:
[----:B------:R-:W-:Y:S05]  /*35f0*/  BSYNC B1 ;  /* 0x0000000000017941 */ /* 0x000fea0003800000 */
.L_x_795:
[----:B------:R-:W-:Y:S01]  /*3600*/  BSSY B1, `(.L_x_797) ;  /* 0x000000e000017945 */ /* 0x000fe20003800000 */
[----:B------:R-:W-:Y:S01]  /*3610*/  @P5 PRMT R128, R128, 0x5410, R132 ;  /* 0x0000541080805816 */ /* 0x000fe20000000084 */
[----:B------:R-:W-:Y:S05]  /*3620*/  @P2 BRA `(.L_x_798) ;  /* 0x0000004000002947 */ /* 0x000fea0003800000 */
[----:B------:R-:W-:Y:S01]  /*3630*/  MOV R133, RZ ;  /* 0x000000ff00857202 */ /* 0x000fe20000000f00 */
[----:B------:R-:W-:Y:S05]  /*3640*/  @!P4 BRA `(.L_x_799) ;  /* 0x000000900000c947 */ /* 0x000fea0003800000 */
[----:B-----5:R-:W-:Y:S01]  /*3650*/  PRMT R133, RZ, 0x5410, R113 ;  /* 0x00005410ff857816 */ /* 0x020fe20000000071 */
[----:B------:R-:W-:Y:S05]  /*3660*/  BRA `(.L_x_799) ;  /* 0x0000007000007947 */ /* 0x000fea0003800000 */
.L_x_798:
[----:B------:R-:W-:Y:S02]  /*3670*/  ISETP.NE.AND P6, PT, R16, RZ, PT ;  /* 0x000000ff1000720c */ /* 0x000fe40003fc5270 */
[----:B-----5:R-:W-:Y:S02]  /*3680*/  @P4 PRMT R132, RZ, 0x5410, R113 ;  /* 0x00005410ff844816 */ /* 0x020fe40000000071 */
[----:B------:R-:W-:-:S05]  /*3690*/  FSEL R133, R137, RZ, !P6 ;  /* 0x000000ff89857208 */ /* 0x000fca0007000000 */
[----:B------:R-:W-:-:S04]  /*36a0*/  FFMA.FTZ R133, R197, R138, R133 ;  /* 0x0000008ac5857223 */ /* 0x000fc80000010085 */
[----:B------:R-:W-:-:S04]  /*36b0*/  FADD.FTZ R133, R200, -R133 ;  /* 0x80000085c8857221 */ /* 0x000fc80000010000 */
[----:B------:R-:W-:-:S04]  /*36c0*/  FMUL.FTZ R133, R166, R133 ;  /* 0x00000085a6857220 */ /* 0x000fc80000410000 */
[----:B------:R-:W-:Y:S02]  /*36d0*/  @P4 FADD.FTZ R133, R133, R132 ;  /* 0x0000008485854221 */ /* 0x000fe40000010000 */
.L_x_799:
[----:B------:R-:W-:Y:S05]  /*36e0*/  BSYNC B1 ;  /* 0x0000000000017941 */ /* 0x000fea0003800000 */
.L_x_797:
        /* <DEDUP_REMOVED lines=13> */
.L_x_801:
[----:B------:R-:W-:Y:S05]  /*37c0*/  BSYNC B1 ;  /* 0x0000000000017941 */ /* 0x000fea0003800000 */
.L_x_800:
[----:B------:R-:W-:Y:S01]  /*37d0*/  BSSY B1, `(.L_x_802) ;  /* 0x000000e000017945 */ /* 0x000fe20003800000 */
[----:B------:R-:W-:Y:S01]  /*37e0*/  @P5 PRMT R129, R132, 0x7610, R129 ;  /* 0x0000761084815816 */ /* 0x000fe20000000081 */
[----:B------:R-:W-:Y:S05]  /*37f0*/  @P2 BRA `(.L_x_803) ;  /* 0x0000004000002947 */ /* 0x000fea0003800000 */
[----:B------:R-:W-:Y:S01]  /*3800*/  IMAD.MOV.U32 R133, RZ, RZ, RZ ;  /* 0x000000ffff857224 */ /* 0x000fe200078e00ff */
[----:B------:R-:W-:Y:S05]  /*3810*/  @!P4 BRA `(.L_x_804) ;  /* 0x000000900000c947 */ /* 0x000fea0003800000 */
[----:B-----5:R-:W-:Y:S01]  /*3820*/  PRMT R133, RZ, 0x7610, R113 ;  /* 0x00007610ff857816 */ /* 0x020fe20000000071 */
[----:B------:R-:W-:Y:S05]  /*3830*/  BRA `(.L_x_804) ;  /* 0x0000007000007947 */ /* 0x000fea0003800000 */
.L_x_803:
[----:B------:R-:W-:-:S04]  /*3840*/  ISETP.NE.AND P6, PT, R16, RZ, PT ;  /* 0x000000ff1000720c */ /* 0x000fc80003fc5270 */
[----:B------:R-:W-:-:S05]  /*3850*/  FSEL R133, R137, RZ, !P6 ;  /* 0x000000ff89857208 */ /* 0x000fca0007000000 */
[----:B------:R-:W-:-:S04]  /*3860*/  FFMA.FTZ R132, R198, R138, R133 ;  /* 0x0000008ac6847223 */ /* 0x000fc80000010085 */
[----:B------:R-:W-:Y:S01]  /*3870*/  FADD.FTZ R133, R203, -R132 ;  /* 0x80000084cb857221 */ /* 0x000fe20000010000 */
[----:B-----5:R-:W-:-:S03]  /*3880*/  @P4 PRMT R132, RZ, 0x7610, R113 ;  /* 0x00007610ff844816 */ /* 0x020fc60000000071 */
[----:B------:R-:W-:-:S04]  /*3890*/  FMUL.FTZ R133, R166, R133 ;  /* 0x00000085a6857220 */ /* 0x000fc80000410000 */
[----:B------:R-:W-:Y:S02]  /*38a0*/  @P4 FADD.FTZ R133, R133, R132 ;  /* 0x0000008485854221 */ /* 0x000fe40000010000 */
.L_x_804:
[----:B------:R-:W-:Y:S05]  /*38b0*/  BSYNC B1 ;  /* 0x0000000000017941 */ /* 0x000fea0003800000 */
.L_x_802:
[----:B------:R-:W-:Y:S01]  /*38c0*/  BSSY B1, `(.L_x_805) ;  /* 0x000000e000017945 */ /* 0x000fe20003800000 */
[----:B------:R-:W-:Y:S01]  /*38d0*/  @P5 F2FP.BF16.PACK_AB R132, RZ, R133 ;  /* 0x00000085ff84523e */ /* 0x000fe200000010ff */
[----:B------:R-:W-:Y:S05]  /*38e0*/  @!P3 BRA `(.L_x_806) ;  /* 0x000000b00000b947 */ /* 0x000fea0003800000 */
[----:B-----5:R-:W-:Y:S01]  /*38f0*/  LOP3.LUT P6, RZ, R170, 0xff000000, RZ, 0xc0, !PT ;  /* 0xff000000aaff7812 */ /* 0x020fe200078cc0ff */
[----:B------:R-:W-:Y:S01]  /*3900*/  FMUL.FTZ R133, R133, c[0x0][0x1ec] ;  /* 0x00007b0085857a20 */ /* 0x000fe20000410000 */
[----:B------:R-:W-:Y:S01]  /*3910*/  HFMA2.MMA R140, -RZ, RZ, 0, 0 ;  /* 0x00000000ff8c7435 */ /* 0x000fe200000001ff */
[----:B------:R-:W-:Y:S02]  /*3920*/  MOV R134, RZ ;  /* 0x000000ff00867202 */ /* 0x000fe40000000f00 */
[----:B------:R-:W-:-:S08]  /*3930*/  FMUL.FTZ R133, R133, c[0x0][0x1e8] ;  /* 0x00007a0085857a20 */ /* 0x000fd00000410000 */
[----:B------:R-:W-:Y:S01]  /*3940*/  @P6 FMUL.FTZ R134, R8, R133 ;  /* 0x0000008508866220 */ /* 0x000fe20000410000 */
[----:B------:R-:W-:-:S04]  /*3950*/  @P6 PRMT R142, RZ, 0x7610, R121 ;  /* 0x00007610ff8e6816 */ /* 0x000fc80000000079 */
[----:B------:R-:W-:Y:S01]  /*3960*/  F2FP.BF16.PACK_AB R134, RZ, R134 ;  /* 0x00000086ff86723e */ /* 0x000fe200000010ff */
[----:B------:R-:W-:-:S03]  /*3970*/  @P6 FMUL.FTZ R140, R142, R133 ;  /* 0x000000858e8c6220 */ /* 0x000fc60000410000 */
[----:B------:R-:W-:Y:S01]  /*3980*/  PRMT R125, R125, 0x5410, R134 ;  /* 0x000054107d7d7816 */ /* 0x000fe20000000086 */
[----:B------:R-:W-:Y:S02]  /*3990*/  FADD.FTZ R51, R51, R140 ;  /* 0x0000008c33337221 */ /* 0x000fe40000010000 */
.L_x_806:
[----:B------:R-:W-:Y:S05]  /*39a0*/  BSYNC B1 ;  /* 0x0000000000017941 */ /* 0x000fea0003800000 */
.L_x_805:
[----:B------:R-:W-:Y:S01]  /*39b0*/  BSSY B1, `(.L_x_807) ;  /* 0x000000e000017945 */ /* 0x000fe20003800000 */
[----:B------:R-:W-:Y:S01]  /*39c0*/  @P5 PRMT R129, R129, 0x5410, R132 ;  /* 0x0000541081815816 */ /* 0x000fe20000000084 */
[----:B------:R-:W-:Y:S05]  /*39d0*/  @P2 BRA `(.L_x_808) ;  /* 0x0000004000002947 */ /* 0x000fea0003800000 */
[----:B------:R-:W-:Y:S01]  /*39e0*/  IMAD.MOV.U32 R133, RZ, RZ, RZ ;  /* 0x000000ffff857224 */ /* 0x000fe200078e00ff */
[----:B------:R-:W-:Y:S05]  /*39f0*/  @!P4 BRA `(.L_x_809) ;  /* 0x000000900000c947 */ /* 0x000fea0003800000 */
[----:B-----5:R-:W-:Y:S01]  /*3a00*/  PRMT R133, RZ, 0x5410, R114 ;  /* 0x00005410ff857816 */ /* 0x020fe20000000072 */
[----:B------:R-:W-:Y:S05]  /*3a10*/  BRA `(.L_x_809) ;  /* 0x0000007000007947 */ /* 0x000fea0003800000 */
.L_x_808:
[----:B------:R-:W-:Y:S02]  /*3a20*/  ISETP.NE.AND P6, PT, R16, RZ, PT ;  /* 0x000000ff1000720c */ /* 0x000fe40003fc5270 */
[----:B-----5:R-:W-:Y:S02]  /*3a30*/  @P4 PRMT R132, RZ, 0x5410, R114 ;  /* 0x00005410ff844816 */ /* 0x020fe40000000072 */
[----:B------:R-:W-:-:S05]  /*3a40*/  FSEL R133, R137, RZ, !P6 ;  /* 0x000000ff89857208 */ /* 0x000fca0007000000 */
[----:B------:R-:W-:-:S04]  /*3a50*/  FFMA.FTZ R133, R201, R138, R133 ;  /* 0x0000008ac9857223 */ /* 0x000fc80000010085 */
[----:B------:R-:W-:-:S04]  /*3a60*/  FADD.FTZ R133, R202, -R133 ;  /* 0x80000085ca857221 */ /* 0x000fc80000010000 */
[----:B------:R-:W-:-:S04]  /*3a70*/  FMUL.FTZ R133, R166, R133 ;  /* 0x00000085a6857220 */ /* 0x000fc80000410000 */
[----:B------:R-:W-:Y:S02]  /*3a80*/  @P4 FADD.FTZ R133, R133, R132 ;  /* 0x0000008485854221 */ /* 0x000fe40000010000 */
.L_x_809:
[----:B------:R-:W-:Y:S05]  /*3a90*/  BSYNC B1 ;  /* 0x0000000000017941 */ /* 0x000fea0003800000 */
.L_x_807:
        /* <DEDUP_REMOVED lines=13> */
.L_x_811:
[----:B------:R-:W-:Y:S05]  /*3b70*/  BSYNC B1 ;  /* 0x0000000000017941 */ /* 0x000fea0003800000 */
.L_x_810:
[----:B------:R-:W-:Y:S01]  /*3b80*/  BSSY B1, `(.L_x_812) ;  /* 0x000000e000017945 */ /* 0x000fe20003800000 */
[----:B------:R-:W-:Y:S01]  /*3b90*/  @P5 PRMT R130, R132, 0x7610, R130 ;  /* 0x0000761084825816 */ /* 0x000fe20000000082 */
[----:B------:R-:W-:Y:S05]  /*3ba0*/  @P2 BRA `(.L_x_813) ;  /* 0x0000004000002947 */ /* 0x000fea0003800000 */
[----:B------:R-:W-:Y:S01]  /*3bb0*/  HFMA2.MMA R133, -RZ, RZ, 0, 0 ;  /* 0x00000000ff857435 */ /* 0x000fe200000001ff */
[----:B------:R-:W-:Y:S05]  /*3bc0*/  @!P4 BRA `(.L_x_814) ;  /* 0x000000900000c947 */ /* 0x000fea0003800000 */
[----:B-----5:R-:W-:Y:S01]  /*3bd0*/  PRMT R133, RZ, 0x7610, R114 ;  /* 0x00007610ff857816 */ /* 0x020fe20000000072 */
[----:B------:R-:W-:Y:S05]  /*3be0*/  BRA `(.L_x_814) ;  /* 0x0000007000007947 */ /* 0x000fea0003800000 */
.L_x_813:
[----:B------:R-:W-:-:S04]  /*3bf0*/  ISETP.NE.AND P6, PT, R16, RZ, PT ;  /* 0x000000ff1000720c */ /* 0x000fc80003fc5270 */
[----:B------:R-:W-:-:S05]  /*3c00*/  FSEL R133, R137, RZ, !P6 ;  /* 0x000000ff89857208 */ /* 0x000fca0007000000 */
[----:B------:R-:W-:-:S04]  /*3c10*/  FFMA.FTZ R132, R204, R138, R133 ;  /* 0x0000008acc847223 */ /* 0x000fc80000010085 */
[----:B------:R-:W-:Y:S01]  /*3c20*/  FADD.FTZ R133, R205, -R132 ;  /* 0x80000084cd857221 */ /* 0x000fe20000010000 */
[----:B-----5:R-:W-:-:S03]  /*3c30*/  @P4 PRMT R132, RZ, 0x7610, R114 ;  /* 0x00007610ff844816 */ /* 0x020fc60000000072 */
[----:B------:R-:W-:-:S04]  /*3c40*/  FMUL.FTZ R133, R166, R133 ;  /* 0x00000085a6857220 */ /* 0x000fc80000410000 */
[----:B------:R-:W-:Y:S02]  /*3c50*/  @P4 FADD.FTZ R133, R133, R132 ;  /* 0x0000008485854221 */ /* 0x000fe40000010000 */
.L_x_814:
[----:B------:R-:W-:Y:S05]  /*3c60*/  BSYNC B1 ;  /* 0x0000000000017941 */ /* 0x000fea0003800000 */
.L_x_812:
        /* <DEDUP_REMOVED lines=14> */
.L_x_816:
[----:B------:R-:W-:Y:S05]  /*3d50*/  BSYNC B1 ;  /* 0x0000000000017941 */ /* 0x000fea0003800000 */
.L_x_815:
[----:B------:R-:W-:Y:S01]  /*3d60*/  BSSY B1, `(.L_x_817) ;  /* 0x000000e000017945 */ /* 0x000fe20003800000 */
[----:B------:R-:W-:Y:S01]  /*3d70*/  @P5 PRMT R130, R130, 0x5410, R132 ;  /* 0x0000541082825816 */ /* 0x000fe20000000084 */
[----:B------:R-:W-:Y:S05]  /*3d80*/  @P2 BRA `(.L_x_818) ;  /* 0x0000004000002947 */ /* 0x000fea0003800000 */
[----:B------:R-:W-:Y:S01]  /*3d90*/  HFMA2.MMA R133, -RZ, RZ, 0, 0 ;  /* 0x00000000ff857435 */ /* 0x000fe200000001ff */
[----:B------:R-:W-:Y:S05]  /*3da0*/  @!P4 BRA `(.L_x_819) ;  /* 0x000000900000c947 */ /* 0x000fea0003800000 */
[----:B-----5:R-:W-:Y:S01]  /*3db0*/  PRMT R133, RZ, 0x5410, R115 ;  /* 0x00005410ff857816 */ /* 0x020fe20000000073 */
[----:B------:R-:W-:Y:S05]  /*3dc0*/  BRA `(.L_x_819) ;  /* 0x0000007000007947 */ /* 0x000fea0003800000 */
.L_x_818:
[----:B------:R-:W-:Y:S02]  /*3dd0*/  ISETP.NE.AND P6, PT, R16, RZ, PT ;  /* 0x000000ff1000720c */ /* 0x000fe40003fc5270 */
[----:B-----5:R-:W-:Y:S02]  /*3de0*/  @P4 PRMT R132, RZ, 0x5410, R115 ;  /* 0x00005410ff844816 */ /* 0x020fe40000000073 */
[----:B------:R-:W-:-:S05]  /*3df0*/  FSEL R133, R137, RZ, !P6 ;  /* 0x000000ff89857208 */ /* 0x000fca0007000000 */
[----:B------:R-:W-:-:S04]  /*3e00*/  FFMA.FTZ R133, R207, R138, R133 ;  /* 0x0000008acf857223 */ /* 0x000fc80000010085 */
[----:B------:R-:W-:-:S04]  /*3e10*/  FADD.FTZ R133, R206, -R133 ;  /* 0x80000085ce857221 */ /* 0x000fc80000010000 */
[----:B------:R-:W-:-:S04]  /*3e20*/  FMUL.FTZ R133, R166, R133 ;  /* 0x00000085a6857220 */ /* 0x000fc80000410000 */
[----:B------:R-:W-:Y:S02]  /*3e30*/  @P4 FADD.FTZ R133, R133, R132 ;  /* 0x0000008485854221 */ /* 0x000fe40000010000 */
.L_x_819:
[----:B------:R-:W-:Y:S05]  /*3e40*/  BSYNC B1 ;  /* 0x0000000000017941 */ /* 0x000fea0003800000 */
.L_x_817:
        /* <DEDUP_REMOVED lines=13> */
.L_x_821:
[----:B------:R-:W-:Y:S05]  /*3f20*/  BSYNC B1 ;  /* 0x0000000000017941 */ /* 0x000fea0003800000 */
.L_x_820:
[----:B------:R-:W-:Y:S01]  /*3f30*/  BSSY B1, `(.L_x_822) ;  /* 0x000000e000017945 */ /* 0x000fe20003800000 */
[----:B------:R-:W-:Y:S01]  /*3f40*/  @P5 PRMT R131, R132, 0x7610, R131 ;  /* 0x0000761084835816 */ /* 0x000fe20000000083 */
[----:B------:R-:W-:Y:S05]  /*3f50*/  @P2 BRA `(.L_x_823) ;  /* 0x0000004000002947 */ /* 0x000fea0003800000 */
[----:B------:R-:W-:Y:S01]  /*3f60*/  MOV R139, RZ ;  /* 0x000000ff008b7202 */ /* 0x000fe20000000f00 */
[----:B------:R-:W-:Y:S05]  /*3f70*/  @!P4 BRA `(.L_x_824) ;  /* 0x000000900000c947 */ /* 0x000fea0003800000 */
[----:B-----5:R-:W-:Y:S01]  /*3f80*/  PRMT R139, RZ, 0x7610, R115 ;  /* 0x00007610ff8b7816 */ /* 0x020fe20000000073 */
[----:B------:R-:W-:Y:S05]  /*3f90*/  BRA `(.L_x_824) ;  /* 0x0000007000007947 */ /* 0x000fea0003800000 */
.L_x_823:
[----:B------:R-:W-:-:S04]  /*3fa0*/  ISETP.NE.AND P6, PT, R16, RZ, PT ;  /* 0x000000ff1000720c */ /* 0x000fc80003fc5270 */
[----:B------:R-:W-:-:S05]  /*3fb0*/  FSEL R133, R137, RZ, !P6 ;  /* 0x000000ff89857208 */ /* 0x000fca0007000000 */
[----:B------:R-:W-:-:S04]  /*3fc0*/  FFMA.FTZ R132, R208, R138, R133 ;  /* 0x0000008ad0847223 */ /* 0x000fc80000010085 */
[----:B------:R-:W-:Y:S01]  /*3fd0*/  FADD.FTZ R133, R209, -R132 ;  /* 0x80000084d1857221 */ /* 0x000fe20000010000 */
[----:B-----5:R-:W-:-:S03]  /*3fe0*/  @P4 PRMT R132, RZ, 0x7610, R115 ;  /* 0x00007610ff844816 */ /* 0x020fc60000000073 */
[----:B------:R-:W-:-:S04]  /*3ff0*/  FMUL.FTZ R139, R166, R133 ;  /* 0x00000085a68b7220 */ /* 0x000fc80000410000 */
[----:B------:R-:W-:Y:S02]  /*4000*/  @P4 FADD.FTZ R139, R139, R132 ;  /* 0x000000848b8b4221 */ /* 0x000fe40000010000 */
.L_x_824:
[----:B------:R-:W-:Y:S05]  /*4010*/  BSYNC B1 ;  /* 0x0000000000017941 */ /* 0x000fea0003800000 */
.L_x_822:
        /* <DEDUP_REMOVED lines=11> */
[----:B0-----:R-:W-:Y:S01]  /*40d0*/  HFMA2.MMA R134, -RZ, RZ, 0, 0 ;  /* 0x00000000ff867435 */ /* 0x001fe200000001ff */
        /* <DEDUP_REMOVED lines=8> */
.L_x_826:
[----:B------:R-:W-:Y:S05]  /*4160*/  BSYNC B1 ;  /* 0x0000000000017941 */ /* 0x000fea0003800000 */
.L_x_825:
[----:B------:R1:W-:Y:S01]  /*4170*/  @P3 STG.E.128 [R132.64], R124 ;  /* 0x0000007c84003986 */ /* 0x0003e2000c101d04 */
[----:B------:R-:W-:Y:S02]  /*4180*/  IADD3 R174, R174, 0x100, RZ ;  /* 0x00000100aeae7810 */ /* 0x000fe40007ffe0ff */
[----:B------:R-:W-:Y:S02]  /*4190*/  IADD3 R136, R136, 0x100, RZ ;  /* 0x0000010088887810 */ /* 0x000fe40007ffe0ff */
.L_x_784:
[----:B------:R-:W-:Y:S05]  /*41a0*/  BSYNC B0 ;  /* 0x0000000000007941 */ /* 0x000fea0003800000 */
.L_x_783:
[----:B------:R-:W-:Y:S01]  /*41b0*/  ISETP.GE.U32.AND P4, PT, R0, 0x300, PT ;  /* 0x000003000000780c */ /* 0x000fe20003f86070 */
[----:B------:R-:W-:-:S12]  /*41c0*/  BSSY B0, `(.L_x_827) ;  /* 0x0000104000007945 */ /* 0x000fd80003800000 */
[----:B------:R-:W-:Y:S05]  /*41d0*/  @!P4 BRA `(.L_x_828) ;  /* 0x000010200000c947 */ /* 0x000fea0003800000 */
[----:B------:R-:W-:Y:S01]  /*41e0*/  BSSY B1, `(.L_x_829) ;  /* 0x0000005000017945 */ /* 0x000fe20003800000 */
[----:B------:R-:W-:Y:S05]  /*41f0*/  @!P3 BRA `(.L_x_830) ;  /* 0x000000300000b947 */ /* 0x000fea0003800000 */
[----:B-----5:R-:W-:-:S05]  /*4200*/  MOV R121, 0x10 ;  /* 0x0000001000797802 */ /* 0x020fca0000000f00 */
[----:B------:R-:W-:-:S06]  /*4210*/  IMAD.WIDE.U32 R120, R136, R121, c[0x0][0x170] ;  /* 0x00005c0088787625 */ /* 0x000fcc00078e0079 */
[----:B------:R-:W5:Y:S02]  /*4220*/  LDG.E.128 R120, [R120.64] ;  /* 0x0000000478787981 */ /* 0x000f64000c1e1d00 */
.L_x_830:
[----:B------:R-:W-:Y:S05]  /*4230*/  BSYNC B1 ;  /* 0x0000000000017941 */ /* 0x000fea0003800000 */
.L_x_829:
[----:B------:R-:W-:Y:S01]  /*4240*/  BSSY B1, `(.L_x_831) ;  /* 0x0000015000017945 */ /* 0x000fe20003800000 */
[----:B------:R-:W-:Y:S05]  /*4250*/  @P2 BRA `(.L_x_832) ;  /* 0x0000008000002947 */ /* 0x000fea0003800000 */
[----:B------:R-:W-:Y:S01]  /*4260*/  ULDC.64 UR6, c[0x0][0x218] ;  /* 0x0000860000067ab9 */ /* 0x000fe20000000a00 */
[----:B-1----:R-:W-:Y:S01]  /*4270*/  HFMA2.MMA R133, -RZ, RZ, 0, 0 ;  /* 0x00000000ff857435 */ /* 0x002fe200000001ff */
[----:B------:R-:W-:-:S04]  /*4280*/  UISETP.NE.U32.AND UP0, UPT, URZ, UR6, UPT ;  /* 0x000000063f00728c */ /* 0x000fc8000bf05070 */
[----:B------:R-:W-:-:S06]  /*4290*/  UISETP.NE.AND.EX UP0, UPT, URZ, UR7, UPT, UP0 ;  /* 0x000000073f00728c */ /* 0x000fcc000bf05300 */
[----:B------:R-:W-:-:S13]  /*42a0*/  PLOP3.LUT P4, PT, PT, PT, UP0, 0x80, 0x0 ;  /* 0x000000000000781c */ /* 0x000fda0003f8f008 */
[----:B------:R-:W-:Y:S05]  /*42b0*/  @!P4 BRA `(.L_x_833) ;  /* 0x000000d00000c947 */ /* 0x000fea0003800000 */
[----:B-----5:R-:W-:Y:S01]  /*42c0*/  PRMT R133, RZ, 0x5410, R116 ;  /* 0x00005410ff857816 */ /* 0x020fe20000000074 */
[----:B------:R-:W-:Y:S05]  /*42d0*/  BRA `(.L_x_833) ;  /* 0x000000b000007947 */ /* 0x000fea0003800000 */
.L_x_832:
        /* <DEDUP_REMOVED lines=11> */
.L_x_833:
[----:B------:R-:W-:Y:S05]  /*4390*/  BSYNC B1 ;  /* 0x0000000000017941 */ /* 0x000fea0003800000 */
.L_x_831:
        /* <DEDUP_REMOVED lines=15> */
.L_x_835:
[----:B------:R-:W-:Y:S05]  /*4490*/  BSYNC B1 ;  /* 0x0000000000017941 */ /* 0x000fea0003800000 */
.L_x_834:
[----:B------:R-:W-:Y:S01]  /*44a0*/  BSSY B1, `(.L_x_836) ;  /* 0x000000e000017945 */ /* 0x000fe20003800000 */
[----:B0-----:R-:W-:Y:S01]  /*44b0*/  @P5 PRMT R128, R132, 0x7610, R128 ;  /* 0x0000761084805816 */ /* 0x001fe20000000080 */
[----:B------:R-:W-:Y:S05]  /*44c0*/  @P2 BRA `(.L_x_837) ;  /* 0x0000004000002947 */ /* 0x000fea0003800000 */
[----:B------:R-:W-:Y:S01]  /*44d0*/  IMAD.MOV.U32 R133, RZ, RZ, RZ ;  /* 0x000000ffff857224 */ /* 0x000fe200078e00ff */
[----:B------:R-:W-:Y:S05]  /*44e0*/  @!P4 BRA `(.L_x_838) ;  /* 0x000000900000c947 */ /* 0x000fea0003800000 */
[----:B-----5:R-:W-:Y:S01]  /*44f0*/  PRMT R133, RZ, 0x7610, R116 ;  /* 0x00007610ff857816 */ /* 0x020fe20000000074 */
[----:B------:R-:W-:Y:S05]  /*4500*/  BRA `(.L_x_838) ;  /* 0x0000007000007947 */ /* 0x000fea0003800000 */
.L_x_837:
[----:B------:R-:W-:-:S04]  /*4510*/  ISETP.NE.AND P6, PT, R16, RZ, PT ;  /* 0x000000ff1000720c */ /* 0x000fc80003fc5270 */
[----:B------:R-:W-:-:S05]  /*4520*/  FSEL R133, R137, RZ, !P6 ;  /* 0x000000ff89857208 */ /* 0x000fca0007000000 */
[----:B------:R-:W-:-:S04]  /*4530*/  FFMA.FTZ R132, R210, R138, R133 ;  /* 0x0000008ad2847223 */ /* 0x000fc80000010085 */
[----:B------:R-:W-:Y:S01]  /*4540*/  FADD.FTZ R133, R213, -R132 ;  /* 0x80000084d5857221 */ /* 0x000fe20000010000 */
[----:B-----5:R-:W-:-:S03]  /*4550*/  @P4 PRMT R132, RZ, 0x7610, R116 ;  /* 0x00007610ff844816 */ /* 0x020fc60000000074 */
[----:B------:R-:W-:-:S04]  /*4560*/  FMUL.FTZ R133, R166, R133 ;  /* 0x00000085a6857220 */ /* 0x000fc80000410000 */
[----:B------:R-:W-:Y:S02]  /*4570*/  @P4 FADD.FTZ R133, R133, R132 ;  /* 0x0000008485854221 */ /* 0x000fe40000010000 */
.L_x_838:
[----:B------:R-:W-:Y:S05]  /*4580*/  BSYNC B1 ;  /* 0x0000000000017941 */ /* 0x000fea0003800000 */
.L_x_836:
        /* <DEDUP_REMOVED lines=14> */
.L_x_840:
[----:B------:R-:W-:Y:S05]  /*4670*/  BSYNC B1 ;  /* 0x0000000000017941 */ /* 0x000fea0003800000 */
.L_x_839:
[----:B------:R-:W-:Y:S01]  /*4680*/  BSSY B1, `(.L_x_841) ;  /* 0x000000e000017945 */ /* 0x000fe20003800000 */
[----:B------:R-:W-:Y:S01]  /*4690*/  @P5 PRMT R128, R128, 0x5410, R132 ;  /* 0x0000541080805816 */ /* 0x000fe20000000084 */
[----:B------:R-:W-:Y:S05]  /*46a0*/  @P2 BRA `(.L_x_842) ;  /* 0x0000004000002947 */ /* 0x000fea0003800000 */
[----:B------:R-:W-:Y:S01]  /*46b0*/  IMAD.MOV.U32 R133, RZ, RZ, RZ ;  /* 0x000000ffff857224 */ /* 0x000fe200078e00ff */
[----:B------:R-:W-:Y:S05]  /*46c0*/  @!P4 BRA `(.L_x_843) ;  /* 0x000000900000c947 */ /* 0x000fea0003800000 */
[----:B-----5:R-:W-:Y:S01]  /*46d0*/  PRMT R133, RZ, 0x5410, R117 ;  /* 0x00005410ff857816 */ /* 0x020fe20000000075 */
[----:B------:R-:W-:Y:S05]  /*46e0*/  BRA `(.L_x_843) ;  /* 0x0000007000007947 */ /* 0x000fea0003800000 */
.L_x_842:
[----:B------:R-:W-:Y:S02]  /*46f0*/  ISETP.NE.AND P6, PT, R16, RZ, PT ;  /* 0x000000ff1000720c */ /* 0x000fe40003fc5270 */
[----:B-----5:R-:W-:Y:S02]  /*4700*/  @P4 PRMT R132, RZ, 0x5410, R117 ;  /* 0x00005410ff844816 */ /* 0x020fe40000000075 */
[----:B------:R-:W-:-:S05]  /*4710*/  FSEL R133, R137, RZ, !P6 ;  /* 0x000000ff89857208 */ /* 0x000fca0007000000 */
[----:B------:R-:W-:-:S04]  /*4720*/  FFMA.FTZ R133, R211, R138, R133 ;  /* 0x0000008ad3857223 */ /* 0x000fc80000010085 */
[----:B------:R-:W-:-:S04]  /*4730*/  FADD.FTZ R133, R216, -R133 ;  /* 0x80000085d8857221 */ /* 0x000fc80000010000 */
[----:B------:R-:W-:-:S04]  /*4740*/  FMUL.FTZ R133, R166, R133 ;  /* 0x00000085a6857220 */ /* 0x000fc80000410000 */
[----:B------:R-:W-:Y:S02]  /*4750*/  @P4 FADD.FTZ R133, R133, R132 ;  /* 0x0000008485854221 */ /* 0x000fe40000010000 */
.L_x_843:
[----:B------:R-:W-:Y:S05]  /*4760*/  BSYNC B1 ;  /* 0x0000000000017941 */ /* 0x000fea0003800000 */
.L_x_841:
        /* <DEDUP_REMOVED lines=13> */
.L_x_845:
[----:B------:R-:W-:Y:S05]  /*4840*/  BSYNC B1 ;  /* 0x0000000000017941 */ /* 0x000fea0003800000 */
.L_x_844:
[----:B------:R-:W-:Y:S01]  /*4850*/  BSSY B1, `(.L_x_846) ;  /* 0x000000e000017945 */ /* 0x000fe20003800000 */
[----:B------:R-:W-:Y:S01]  /*4860*/  @P5 PRMT R129, R132, 0x7610, R129 ;  /* 0x0000761084815816 */ /* 0x000fe20000000081 */
[----:B------:R-:W-:Y:S05]  /*4870*/  @P2 BRA `(.L_x_847) ;  /* 0x0000004000002947 */ /* 0x000fea0003800000 */
[----:B------:R-:W-:Y:S01]  /*4880*/  MOV R133, RZ ;  /* 0x000000ff00857202 */ /* 0x000fe20000000f00 */
[----:B------:R-:W-:Y:S05]  /*4890*/  @!P4 BRA `(.L_x_848) ;  /* 0x000000900000c947 */ /* 0x000fea0003800000 */
[----:B-----5:R-:W-:Y:S01]  /*48a0*/  PRMT R133, RZ, 0x7610, R117 ;  /* 0x00007610ff857816 */ /* 0x020fe20000000075 */
[----:B------:R-:W-:Y:S05]  /*48b0*/  BRA `(.L_x_848) ;  /* 0x0000007000007947 */ /* 0x000fea0003800000 */
.L_x_847:
[----:B------:R-:W-:-:S04]  /*48c0*/  ISETP.NE.AND P6, PT, R16, RZ, PT ;  /* 0x000000ff1000720c */ /* 0x000fc80003fc5270 */
[----:B------:R-:W-:-:S05]  /*48d0*/  FSEL R133, R137, RZ, !P6 ;  /* 0x000000ff89857208 */ /* 0x000fca0007000000 */
[----:B------:R-:W-:-:S04]  /*48e0*/  FFMA.FTZ R132, R214, R138, R133 ;  /* 0x0000008ad6847223 */ /* 0x000fc80000010085 */
[----:B------:R-:W-:Y:S01]  /*48f0*/  FADD.FTZ R133, R215, -R132 ;  /* 0x80000084d7857221 */ /* 0x000fe20000010000 */
[----:B-----5:R-:W-:-:S03]  /*4900*/  @P4 PRMT R132, RZ, 0x7610, R117 ;  /* 0x00007610ff844816 */ /* 0x020fc60000000075 */
[----:B------:R-:W-:-:S04]  /*4910*/  FMUL.FTZ R133, R166, R133 ;  /* 0x00000085a6857220 */ /* 0x000fc80000410000 */
[----:B------:R-:W-:Y:S02]  /*4920*/  @P4 FADD.FTZ R133, R133, R132 ;  /* 0x0000008485854221 */ /* 0x000fe40000010000 */
.L_x_848:
[----:B------:R-:W-:Y:S05]  /*4930*/  BSYNC B1 ;  /* 0x0000000000017941 */ /* 0x000fea0003800000 */
.L_x_846:
        /* <DEDUP_REMOVED lines=14> */
.L_x_850:
[----:B------:R-:W-:Y:S05]  /*4a20*/  BSYNC B1 ;  /* 0x0000000000017941 */ /* 0x000fea0003800000 */
.L_x_849:
[----:B------:R-:W-:Y:S01]  /*4a30*/  BSSY B1, `(.L_x_851) ;  /* 0x000000e000017945 */ /* 0x000fe20003800000 */
[----:B------:R-:W-:Y:S01]  /*4a40*/  @P5 PRMT R129, R129, 0x5410, R132 ;  /* 0x0000541081815816 */ /* 0x000fe20000000084 */
[----:B------:R-:W-:Y:S05]  /*4a50*/  @P2 BRA `(.L_x_852) ;  /* 0x0000004000002947 */ /* 0x000fea0003800000 */
[----:B------:R-:W-:Y:S01]  /*4a60*/  MOV R133, RZ ;  /* 0x000000ff00857202 */ /* 0x000fe20000000f00 */
[----:B------:R-:W-:Y:S05]  /*4a70*/  @!P4 BRA `(.L_x_853) ;  /* 0x000000900000c947 */ /* 0x000fea0003800000 */
[----:B-----5:R-:W-:Y:S01]  /*4a80*/  PRMT R133, RZ, 0x5410, R118 ;  /* 0x00005410ff857816 */ /* 0x020fe20000000076 */
[----:B------:R-:W-:Y:S05]  /*4a90*/  BRA `(.L_x_853) ;  /* 0x0000007000007947 */ /* 0x000fea0003800000 */
.L_x_852:
[----:B------:R-:W-:Y:S02]  /*4aa0*/  ISETP.NE.AND P6, PT, R16, RZ, PT ;  /* 0x000000ff1000720c */ /* 0x000fe40003fc5270 */
[----:B-----5:R-:W-:Y:S02]  /*4ab0*/  @P4 PRMT R132, RZ, 0x5410, R118 ;  /* 0x00005410ff844816 */ /* 0x020fe40000000076 */
[----:B------:R-:W-:-:S05]  /*4ac0*/  FSEL R133, R137, RZ, !P6 ;  /* 0x000000ff89857208 */ /* 0x000fca0007000000 */
[----:B------:R-:W-:-:S04]  /*4ad0*/  FFMA.FTZ R133, R217, R138, R133 ;  /* 0x0000008ad9857223 */ /* 0x000fc80000010085 */
[----:B------:R-:W-:-:S04]  /*4ae0*/  FADD.FTZ R133, R218, -R133 ;  /* 0x80000085da857221 */ /* 0x000fc80000010000 */
[----:B------:R-:W-:-:S04]  /*4af0*/  FMUL.FTZ R133, R166, R133 ;  /* 0x00000085a6857220 */ /* 0x000fc80000410000 */
[----:B------:R-:W-:Y:S02]  /*4b00*/  @P4 FADD.FTZ R133, R133, R132 ;  /* 0x0000008485854221 */ /* 0x000fe40000010000 */
.L_x_853:
[----:B------:R-:W-:Y:S05]  /*4b10*/  BSYNC B1 ;  /* 0x0000000000017941 */ /* 0x000fea0003800000 */
.L_x_851:
        /* <DEDUP_REMOVED lines=13> */
.L_x_855:
[----:B------:R-:W-:Y:S05]  /*4bf0*/  BSYNC B1 ;  /* 0x0000000000017941 */ /* 0x000fea0003800000 */
.L_x_854:
[----:B------:R-:W-:Y:S01]  /*4c00*/  BSSY B1, `(.L_x_856) ;  /* 0x000000e000017945 */ /* 0x000fe20003800000 */
[----:B------:R-:W-:Y:S01]  /*4c10*/  @P5 PRMT R130, R132, 0x7610, R130 ;  /* 0x0000761084825816 */ /* 0x000fe20000000082 */
[----:B------:R-:W-:Y:S05]  /*4c20*/  @P2 BRA `(.L_x_857) ;  /* 0x0000004000002947 */ /* 0x000fea0003800000 */
[----:B------:R-:W-:Y:S01]  /*4c30*/  HFMA2.MMA R133, -RZ, RZ, 0, 0 ;  /* 0x00000000ff857435 */ /* 0x000fe200000001ff */
[----:B------:R-:W-:Y:S05]  /*4c40*/  @!P4 BRA `(.L_x_858) ;  /* 0x000000900000c947 */ /* 0x000fea0003800000 */
[----:B-----5:R-:W-:Y:S01]  /*4c50*/  PRMT R133, RZ, 0x7610, R118 ;  /* 0x00007610ff857816 */ /* 0x020fe20000000076 */
[----:B------:R-:W-:Y:S05]  /*4c60*/  BRA `(.L_x_858) ;  /* 0x0000007000007947 */ /* 0x000fea0003800000 */
.L_x_857:
[----:B------:R-:W-:-:S04]  /*4c70*/  ISETP.NE.AND P6, PT, R16, RZ, PT ;  /* 0x000000ff1000720c */ /* 0x000fc80003fc5270 */
[----:B------:R-:W-:-:S05]  /*4c80*/  FSEL R133, R137, RZ, !P6 ;  /* 0x000000ff89857208 */ /* 0x000fca0007000000 */
[----:B------:R-:W-:-:S04]  /*4c90*/  FFMA.FTZ R132, R220, R138, R133 ;  /* 0x0000008adc847223 */ /* 0x000fc80000010085 */
[----:B------:R-:W-:Y:S01]  /*4ca0*/  FADD.FTZ R133, R219, -R132 ;  /* 0x80000084db857221 */ /* 0x000fe20000010000 */
[----:B-----5:R-:W-:-:S03]  /*4cb0*/  @P4 PRMT R132, RZ, 0x7610, R118 ;  /* 0x00007610ff844816 */ /* 0x020fc60000000076 */
[----:B------:R-:W-:-:S04]  /*4cc0*/  FMUL.FTZ R133, R166, R133 ;  /* 0x00000085a6857220 */ /* 0x000fc80000410000 */
[----:B------:R-:W-:Y:S02]  /*4cd0*/  @P4 FADD.FTZ R133, R133, R132 ;  /* 0x0000008485854221 */ /* 0x000fe40000010000 */
.L_x_858:
[----:B------:R-:W-:Y:S05]  /*4ce0*/  BSYNC B1 ;  /* 0x0000000000017941 */ /* 0x000fea0003800000 */
.L_x_856:
        /* <DEDUP_REMOVED lines=14> */
.L_x_860:
[----:B------:R-:W-:Y:S05]  /*4dd0*/  BSYNC B1 ;  /* 0x0000000000017941 */ /* 0x000fea0003800000 */
.L_x_859:
[----:B------:R-:W-:Y:S01]  /*4de0*/  BSSY B1, `(.L_x_861) ;  /* 0x000000e000017945 */ /* 0x000fe20003800000 */
[----:B------:R-:W-:Y:S01]  /*4df0*/  @P5 PRMT R130, R130, 0x5410, R132 ;  /* 0x0000541082825816 */ /* 0x000fe20000000084 */
[----:B------:R-:W-:Y:S05]  /*4e00*/  @P2 BRA `(.L_x_862) ;  /* 0x0000004000002947 */ /* 0x000fea0003800000 */
[----:B------:R-:W-:Y:S01]  /*4e10*/  HFMA2.MMA R133, -RZ, RZ, 0, 0 ;  /* 0x00000000ff857435 */ /* 0x000fe200000001ff */
[----:B------:R-:W-:Y:S05]  /*4e20*/  @!P4 BRA `(.L_x_863) ;  /* 0x000000900000c947 */ /* 0x000fea0003800000 */
[----:B-----5:R-:W-:Y:S01]  /*4e30*/  PRMT R133, RZ, 0x5410, R119 ;  /* 0x00005410ff857816 */ /* 0x020fe20000000077 */
[----:B------:R-:W-:Y:S05]  /*4e40*/  BRA `(.L_x_863) ;  /* 0x0000007000007947 */ /* 0x000fea0003800000 */
.L_x_862:
[----:B------:R-:W-:Y:S02]  /*4e50*/  ISETP.NE.AND P6, PT, R16, RZ, PT ;  /* 0x000000ff1000720c */ /* 0x000fe40003fc5270 */
[----:B-----5:R-:W-:Y:S02]  /*4e60*/  @P4 PRMT R132, RZ, 0x5410, R119 ;  /* 0x00005410ff844816 */ /* 0x020fe40000000077 */
[----:B------:R-:W-:-:S05]  /*4e70*/  FSEL R133, R137, RZ, !P6 ;  /* 0x000000ff89857208 */ /* 0x000fca0007000000 */
[----:B------:R-:W-:-:S04]  /*4e80*/  FFMA.FTZ R133, R221, R138, R133 ;  /* 0x0000008add857223 */ /* 0x000fc80000010085 */
[----:B------:R-:W-:-:S04]  /*4e90*/  FADD.FTZ R133, R222, -R133 ;  /* 0x80000085de857221 */ /* 0x000fc80000010000 */
[----:B------:R-:W-:-:S04]  /*4ea0*/  FMUL.FTZ R133, R166, R133 ;  /* 0x00000085a6857220 */ /* 0x000fc80000410000 */
[----:B------:R-:W-:Y:S02]  /*4eb0*/  @P4 FADD.FTZ R133, R133, R132 ;  /* 0x0000008485854221 */ /* 0x000fe40000010000 */
.L_x_863:
[----:B------:R-:W-:Y:S05]  /*4ec0*/  BSYNC B1 ;  /* 0x0000000000017941 */ /* 0x000fea0003800000 */
.L_x_861:
        /* <DEDUP_REMOVED lines=13> */
.L_x_865:
[----:B------:R-:W-:Y:S05]  /*4fa0*/  BSYNC B1 ;  /* 0x0000000000017941 */ /* 0x000fea0003800000 */
.L_x_864:
[----:B------:R-:W-:Y:S01]  /*4fb0*/  BSSY B1, `(.L_x_866) ;  /* 0x000000e000017945 */ /* 0x000fe20003800000 */
[----:B------:R-:W-:Y:S01]  /*4fc0*/  @P5 PRMT R131, R132, 0x7610, R131 ;  /* 0x0000761084835816 */ /* 0x000fe20000000083 */
[----:B------:R-:W-:Y:S05]  /*4fd0*/  @P2 BRA `(.L_x_867) ;  /* 0x0000004000002947 */ /* 0x000fea0003800000 */
[----:B------:R-:W-:Y:S01]  /*4fe0*/  IMAD.MOV.U32 R166, RZ, RZ, RZ ;  /* 0x000000ffffa67224 */ /* 0x000fe200078e00ff */
[----:B------:R-:W-:Y:S05]  /*4ff0*/  @!P4 BRA `(.L_x_868) ;  /* 0x000000900000c947 */ /* 0x000fea0003800000 */
[----:B-----5:R-:W-:Y:S01]  /*5000*/  PRMT R166, RZ, 0x7610, R119 ;  /* 0x00007610ffa67816 */ /* 0x020fe20000000077 */
[----:B------:R-:W-:Y:S05]  /*5010*/  BRA `(.L_x_868) ;  /* 0x0000007000007947 */ /* 0x000fea0003800000 */
.L_x_867:
[----:B------:R-:W-:-:S04]  /*5020*/  ISETP.NE.AND P2, PT, R16, RZ, PT ;  /* 0x000000ff1000720c */ /* 0x000fc80003f45270 */
[----:B------:R-:W-:-:S05]  /*5030*/  FSEL R137, R137, RZ, !P2 ;  /* 0x000000ff89897208 */ /* 0x000fca0005000000 */
[----:B------:R-:W-:-:S04]  /*5040*/  FFMA.FTZ R138, R224, R138, R137 ;  /* 0x0000008ae08a7223 */ /* 0x000fc80000010089 */
[----:B------:R-:W-:-:S04]  /*5050*/  FADD.FTZ R133, R223, -R138 ;  /* 0x8000008adf857221 */ /* 0x000fc80000010000 */
[----:B------:R-:W-:Y:S01]  /*5060*/  FMUL.FTZ R166, R166, R133 ;  /* 0x00000085a6a67220 */ /* 0x000fe20000410000 */
[----:B-----5:R-:W-:-:S05]  /*5070*/  @P4 PRMT R133, RZ, 0x7610, R119 ;  /* 0x00007610ff854816 */ /* 0x020fca0000000077 */
[----:B------:R-:W-:Y:S02]  /*5080*/  @P4 FADD.FTZ R166, R166, R133 ;  /* 0x00000085a6a64221 */ /* 0x000fe40000010000 */
.L_x_868:
[----:B------:R-:W-:Y:S05]  /*5090*/  BSYNC B1 ;  /* 0x0000000000017941 */ /* 0x000fea0003800000 */
.L_x_866:
[----:B------:R-:W-:Y:S01]  /*50a0*/  @P5 MOV R135, 0x10 ;  /* 0x0000001000875802 */ /* 0x000fe20000000f00 */
[----:B------:R-:W-:Y:S01]  /*50b0*/  BSSY B1, `(.L_x_869) ;  /* 0x0000013000017945 */ /* 0x000fe20003800000 */
[----:B------:R-:W-:Y:S02]  /*50c0*/  @P5 F2FP.BF16.PACK_AB R132, RZ, R166 ;  /* 0x000000a6ff84523e */ /* 0x000fe400000010ff */
        /* <DEDUP_REMOVED lines=17> */
.L_x_870:
[----:B------:R-:W-:Y:S05]  /*51e0*/  BSYNC B1 ;  /* 0x0000000000017941 */ /* 0x000fea0003800000 */
.L_x_869:
[----:B------:R1:W-:Y:S02]  /*51f0*/  @P3 STG.E.128 [R132.64], R124 ;  /* 0x0000007c84003986 */ /* 0x0003e4000c101d04 */
.L_x_828:
[----:B------:R-:W-:Y:S05]  /*5200*/  BSYNC B0 ;  /* 0x0000000000007941 */ /* 0x000fea0003800000 */
.L_x_827:
[----:B------:R-:W-:Y:S02]  /*5210*/  IADD3 R3, R3, c[0x0][0x160], RZ ;  /* 0x0000580003037a10 */ /* 0x000fe40007ffe0ff */
[----:B------:R-:W-:Y:S02]  /*5220*/  LOP3.LUT P3, RZ, R160, 0xff, RZ, 0xc0, !PT ;  /* 0x000000ffa0ff7812 */ /* 0x000fe4000786c0ff */
[----:B------:R-:W-:Y:S02]  /*5230*/  ISETP.GE.AND P2, PT, R3, c[0x0][0x164], PT ;  /* 0x0000590003007a0c */ /* 0x000fe40003f46270 */
[----:B------:R-:W-:-:S11]  /*5240*/  SEL R160, RZ, 0x1, P3 ;  /* 0x00000001ffa07807 */ /* 0x000fd60001800000 */
[----:B01---5:R-:W-:Y:S01]  /*5250*/  @P2 CALL.REL.NOINC `(.L_x_725) ;  /* 0x0000001000002944 */ /* 0x023fe20003c00000 */
[----:B------:R-:W-:Y:S05]  /*5260*/  BRA `(.L_x_871) ;  /* 0xffffb52000007947 */ /* 0x000fea000383ffff */
.L_x_725:
[----:B-1----:R-:W0:Y:S01]  /*5270*/  S2UR UR6, SR_CTAID.X ;  /* 0x00000000000679c3 */ /* 0x002e220000002500 */
[----:B------:R-:W0:Y:S01]  /*5280*/  S2R R3, SR_TID.X ;  /* 0x0000000000037919 */ /* 0x000e220000002100 */
[----:B------:R-:W-:Y:S01]  /*5290*/  BSSY B0, `(.L_x_872) ;  /* 0x0000011000007945 */ /* 0x000fe20003800000 */
[C---:B0-----:R-:W-:Y:S02]  /*52a0*/  LEA.HI R2, R3.reuse, UR6, RZ, 0x18 ;  /* 0x0000000603027c11 */ /* 0x041fe4000f8fc0ff */
[----:B------:R-:W-:-:S03]  /*52b0*/  LOP3.LUT R3, R3, 0xff, RZ, 0xc0, !PT ;  /* 0x000000ff03037812 */ /* 0x000fc600078ec0ff */
[----:B------:R-:W-:-:S05]  /*52c0*/  IMAD R2, R2, c[0x0][0x168], RZ ;  /* 0x00005a0002027a24 */ /* 0x000fca00078e02ff */
[----:B-----5:R-:W-:Y:S01]  /*52d0*/  LEA.HI R8, R2, R3, RZ, 0x1d ;  /* 0x0000000302087211 */ /* 0x020fe200078fe8ff */
        /* <DEDUP_REMOVED lines=12> */
.L_x_873:
[----:B------:R-:W-:Y:S05]  /*53a0*/  BSYNC B0 ;  /* 0x0000000000007941 */ /* 0x000fea0003800000 */
.L_x_872:
[----:B------:R-:W-:Y:S01]  /*53b0*/  BSSY B0, `(.L_x_874) ;  /* 0x000000d000007945 */ /* 0x000fe20003800000 */
[----:B------:R-:W-:Y:S05]  /*53c0*/  @!P1 BRA `(.L_x_875) ;  /* 0x000000b000009947 */ /* 0x000fea0003800000 */
[----:B0-----:R-:W-:-:S04]  /*53d0*/  IMAD.MOV.U32 R7, RZ, RZ, 0x20 ;  /* 0x00000020ff077424 */ /* 0x001fc800078e00ff */
        /* <DEDUP_REMOVED lines=10> */
.L_x_875:
[----:B------:R-:W-:Y:S05]  /*5480*/  BSYNC B0 ;  /* 0x0000000000007941 */ /* 0x000fea0003800000 */
.L_x_874:
[----:B------:R-:W-:-:S13]  /*5490*/  ISETP.GE.U32.AND P0, PT, R0, 0x300, PT ;  /* 0x000003000000780c */ /* 0x000fda0003f06070 */
[----:B------:R-:W-:Y:S05]  /*54a0*/  @!P0 EXIT ;  /* 0x000000000000894d */ /* 0x000fea0003800000 */
[----:B0-----:R-:W-:-:S10]  /*54b0*/  HFMA2.MMA R7, -RZ, RZ, 0, 1.9073486328125e-06 ;  /* 0x00000020ff077435 */ /* 0x001fd400000001ff */
        /* <DEDUP_REMOVED lines=10> */
.L_x_737:
[----:B------:R-:W-:Y:S01]  /*5560*/  HFMA2.MMA R193, -RZ, RZ, 0, 1.847743988037109375e-06 ;  /* 0x0000001fffc17435 */ /* 0x000fe200000001ff */
[----:B------:R-:W-:Y:S01]  /*5570*/  MOV R137, R145 ;  /* 0x0000009100897202 */ /* 0x000fe20000000f00 */
[----:B------:R-:W-:Y:S01]  /*5580*/  IMAD.MOV.U32 R142, RZ, RZ, 0x10 ;  /* 0x00000010ff8e7424 */ /* 0x000fe200078e00ff */
[----:B------:R-:W-:-:S02]  /*5590*/  MOV R144, 0xffffffff ;  /* 0xffffffff00907802 */ /* 0x000fc40000000f00 */
[----:B-1----:R-:W-:Y:S02]  /*55a0*/  MOV R132, 0x55c0 ;  /* 0x000055c000847802 */ /* 0x002fe40000000f00 */
[----:B0----5:R-:W-:Y:S05]  /*55b0*/  CALL.REL.NOINC `($__internal_17_$__cuda_sm70_shflsync_down_p) ;  /* 0x0000045000007944 */ /* 0x021fea0003c00000 */
[----:B-1----:R-:W-:Y:S01]  /*55c0*/  IMAD.MOV.U32 R136, RZ, RZ, R193 ;  /* 0x000000ffff887224 */ /* 0x002fe200078e00c1 */
[----:B0-----:R-:W-:Y:S05]  /*55d0*/  BRA `(.L_x_876) ;  /* 0xffffc78000007947 */ /* 0x001fea000383ffff */
.L_x_738:
[----:B------:R-:W-:Y:S01]  /*55e0*/  HFMA2.MMA R142, -RZ, RZ, 0, 9.5367431640625e-07 ;  /* 0x00000010ff8e7435 */ /* 0x000fe200000001ff */
[----:B------:R-:W-:Y:S01]  /*55f0*/  MOV R137, R146 ;  /* 0x0000009200897202 */ /* 0x000fe20000000f00 */
[----:B------:R-:W-:Y:S01]  /*5600*/  IMAD.MOV.U32 R193, RZ, RZ, 0x1f ;  /* 0x0000001fffc17424 */ /* 0x000fe200078e00ff */
[----:B------:R-:W-:Y:S02]  /*5610*/  MOV R144, 0xffffffff ;  /* 0xffffffff00907802 */ /* 0x000fe40000000f00 */
[----:B-1----:R-:W-:Y:S02]  /*5620*/  MOV R132, 0x5640 ;  /* 0x0000564000847802 */ /* 0x002fe40000000f00 */
[----:B0-23-5:R-:W-:Y:S05]  /*5630*/  CALL.REL.NOINC `($__internal_17_$__cuda_sm70_shflsync_down_p) ;  /* 0x000003d000007944 */ /* 0x02dfea0003c00000 */
[----:B------:R-:W-:Y:S01]  /*5640*/  FADD.FTZ R136, R136, R145 ;  /* 0x0000009188887221 */ /* 0x000fe20000010000 */
[----:B0-----:R-:W-:Y:S01]  /*5650*/  HFMA2.MMA R142, -RZ, RZ, 0, 4.76837158203125e-07 ;  /* 0x00000008ff8e7435 */ /* 0x001fe200000001ff */
[----:B-1----:R-:W-:Y:S01]  /*5660*/  FADD.FTZ R146, R146, R193 ;  /* 0x000000c192927221 */ /* 0x002fe20000010000 */
[----:B------:R-:W-:Y:S01]  /*5670*/  MOV R144, 0xffffffff ;  /* 0xffffffff00907802 */ /* 0x000fe20000000f00 */
[----:B------:R-:W-:Y:S01]  /*5680*/  IMAD.MOV.U32 R193, RZ, RZ, 0x1f ;  /* 0x0000001fffc17424 */ /* 0x000fe200078e00ff */
[----:B------:R-:W-:-:S02]  /*5690*/  MOV R137, R136 ;  /* 0x0000008800897202 */ /* 0x000fc40000000f00 */
[----:B------:R-:W-:Y:S02]  /*56a0*/  MOV R132, 0x56c0 ;  /* 0x000056c000847802 */ /* 0x000fe40000000f00 */
[----:B------:R-:W-:Y:S05]  /*56b0*/  CALL.REL.NOINC `($__internal_17_$__cuda_sm70_shflsync_down_p) ;  /* 0x0000035000007944 */ /* 0x000fea0003c00000 */
[----:B0-----:R-:W-:Y:S01]  /*56c0*/  HFMA2.MMA R142, -RZ, RZ, 0, 4.76837158203125e-07 ;  /* 0x00000008ff8e7435 */ /* 0x001fe200000001ff */
[----:B-1----:R-:W-:Y:S01]  /*56d0*/  IMAD.MOV.U32 R135, RZ, RZ, R193 ;  /* 0x000000ffff877224 */ /* 0x002fe200078e00c1 */
[----:B------:R-:W-:Y:S01]  /*56e0*/  MOV R137, R146 ;  /* 0x0000009200897202 */ /* 0x000fe20000000f00 */
[----:B------:R-:W-:Y:S01]  /*56f0*/  IMAD.MOV.U32 R193, RZ, RZ, 0x1f ;  /* 0x0000001fffc17424 */ /* 0x000fe200078e00ff */
[----:B------:R-:W-:Y:S02]  /*5700*/  MOV R144, 0xffffffff ;  /* 0xffffffff00907802 */ /* 0x000fe40000000f00 */
[----:B------:R-:W-:Y:S02]  /*5710*/  MOV R132, 0x5730 ;  /* 0x0000573000847802 */ /* 0x000fe40000000f00 */
[----:B------:R-:W-:Y:S05]  /*5720*/  CALL.REL.NOINC `($__internal_17_$__cuda_sm70_shflsync_down_p) ;  /* 0x000002e000007944 */ /* 0x000fea0003c00000 */
[----:B------:R-:W-:Y:S01]  /*5730*/  FADD.FTZ R136, R135, R136 ;  /* 0x0000008887887221 */ /* 0x000fe20000010000 */
[----:B0-----:R-:W-:Y:S01]  /*5740*/  HFMA2.MMA R142, -RZ, RZ, 0, 2.384185791015625e-07 ;  /* 0x00000004ff8e7435 */ /* 0x001fe200000001ff */
[----:B-1----:R-:W-:Y:S01]  /*5750*/  FADD.FTZ R146, R146, R193 ;  /* 0x000000c192927221 */ /* 0x002fe20000010000 */
[----:B------:R-:W-:Y:S01]  /*5760*/  MOV R144, 0xffffffff ;  /* 0xffffffff00907802 */ /* 0x000fe20000000f00 */
[----:B------:R-:W-:Y:S01]  /*5770*/  IMAD.MOV.U32 R193, RZ, RZ, 0x1f ;  /* 0x0000001fffc17424 */ /* 0x000fe200078e00ff */
[----:B------:R-:W-:-:S02]  /*5780*/  MOV R137, R136 ;  /* 0x0000008800897202 */ /* 0x000fc40000000f00 */
[----:B------:R-:W-:Y:S02]  /*5790*/  MOV R132, 0x57b0 ;  /* 0x000057b000847802 */ /* 0x000fe40000000f00 */
[----:B------:R-:W-:Y:S05]  /*57a0*/  CALL.REL.NOINC `($__internal_17_$__cuda_sm70_shflsync_down_p) ;  /* 0x0000026000007944 */ /* 0x000fea0003c00000 */
[----:B0-----:R-:W-:Y:S01]  /*57b0*/  HFMA2.MMA R142, -RZ, RZ, 0, 2.384185791015625e-07 ;  /* 0x00000004ff8e7435 */ /* 0x001fe200000001ff */
[----:B-1----:R-:W-:Y:S01]  /*57c0*/  IMAD.MOV.U32 R135, RZ, RZ, R193 ;  /* 0x000000ffff877224 */ /* 0x002fe200078e00c1 */
[----:B------:R-:W-:Y:S01]  /*57d0*/  MOV R137, R146 ;  /* 0x0000009200897202 */ /* 0x000fe20000000f00 */
[----:B------:R-:W-:Y:S01]  /*57e0*/  IMAD.MOV.U32 R193, RZ, RZ, 0x1f ;  /* 0x0000001fffc17424 */ /* 0x000fe200078e00ff */
[----:B------:R-:W-:Y:S02]  /*57f0*/  MOV R144, 0xffffffff ;  /* 0xffffffff00907802 */ /* 0x000fe40000000f00 */
[----:B------:R-:W-:Y:S02]  /*5800*/  MOV R132, 0x5820 ;  /* 0x0000582000847802 */ /* 0x000fe40000000f00 */
[----:B------:R-:W-:Y:S05]  /*5810*/  CALL.REL.NOINC `($__internal_17_$__cuda_sm70_shflsync_down_p) ;  /* 0x000001f000007944 */ /* 0x000fea0003c00000 */
[----:B------:R-:W-:Y:S01]  /*5820*/  FADD.FTZ R136, R135, R136 ;  /* 0x0000008887887221 */ /* 0x000fe20000010000 */
[----:B0-----:R-:W-:Y:S01]  /*5830*/  HFMA2.MMA R142, -RZ, RZ, 0, 1.1920928955078125e-07 ;  /* 0x00000002ff8e7435 */ /* 0x001fe200000001ff */
[----:B-1----:R-:W-:Y:S01]  /*5840*/  FADD.FTZ R140, R146, R193 ;  /* 0x000000c1928c7221 */ /* 0x002fe20000010000 */
[----:B------:R-:W-:Y:S01]  /*5850*/  MOV R144, 0xffffffff ;  /* 0xffffffff00907802 */ /* 0x000fe20000000f00 */
[----:B------:R-:W-:Y:S01]  /*5860*/  IMAD.MOV.U32 R193, RZ, RZ, 0x1f ;  /* 0x0000001fffc17424 */ /* 0x000fe200078e00ff */
[----:B------:R-:W-:-:S02]  /*5870*/  MOV R137, R136 ;  /* 0x0000008800897202 */ /* 0x000fc40000000f00 */
[----:B------:R-:W-:Y:S02]  /*5880*/  MOV R132, 0x58a0 ;  /* 0x000058a000847802 */ /* 0x000fe40000000f00 */
[----:B------:R-:W-:Y:S05]  /*5890*/  CALL.REL.NOINC `($__internal_17_$__cuda_sm70_shflsync_down_p) ;  /* 0x0000017000007944 */ /* 0x000fea0003c00000 */
[----:B0-----:R-:W-:Y:S01]  /*58a0*/  HFMA2.MMA R142, -RZ, RZ, 0, 1.1920928955078125e-07 ;  /* 0x00000002ff8e7435 */ /* 0x001fe200000001ff */
[----:B-1----:R-:W-:Y:S01]  /*58b0*/  IMAD.MOV.U32 R135, RZ, RZ, R193 ;  /* 0x000000ffff877224 */ /* 0x002fe200078e00c1 */
[----:B------:R-:W-:Y:S01]  /*58c0*/  MOV R137, R140 ;  /* 0x0000008c00897202 */ /* 0x000fe20000000f00 */
[----:B------:R-:W-:Y:S01]  /*58d0*/  IMAD.MOV.U32 R193, RZ, RZ, 0x1f ;  /* 0x0000001fffc17424 */ /* 0x000fe200078e00ff */
[----:B------:R-:W-:Y:S02]  /*58e0*/  MOV R144, 0xffffffff ;  /* 0xffffffff00907802 */ /* 0x000fe40000000f00 */
[----:B------:R-:W-:Y:S02]  /*58f0*/  MOV R132, 0x5910 ;  /* 0x0000591000847802 */ /* 0x000fe40000000f00 */
[----:B------:R-:W-:Y:S05]  /*5900*/  CALL.REL.NOINC `($__internal_17_$__cuda_sm70_shflsync_down_p) ;  /* 0x0000010000007944 */ /* 0x000fea0003c00000 */
[----:B------:R-:W-:Y:S01]  /*5910*/  FADD.FTZ R138, R135, R136 ;  /* 0x00000088878a7221 */ /* 0x000fe20000010000 */
[----:B0-----:R-:W-:Y:S01]  /*5920*/  HFMA2.MMA R142, -RZ, RZ, 0, 5.9604644775390625e-08 ;  /* 0x00000001ff8e7435 */ /* 0x001fe200000001ff */
[----:B-1----:R-:W-:Y:S01]  /*5930*/  FADD.FTZ R140, R140, R193 ;  /* 0x000000c18c8c7221 */ /* 0x002fe20000010000 */
[----:B------:R-:W-:Y:S01]  /*5940*/  MOV R144, 0xffffffff ;  /* 0xffffffff00907802 */ /* 0x000fe20000000f00 */
[----:B------:R-:W-:Y:S01]  /*5950*/  IMAD.MOV.U32 R193, RZ, RZ, 0x1f ;  /* 0x0000001fffc17424 */ /* 0x000fe200078e00ff */
[----:B------:R-:W-:-:S02]  /*5960*/  MOV R137, R138 ;  /* 0x0000008a00897202 */ /* 0x000fc40000000f00 */
[----:B------:R-:W-:Y:S02]  /*5970*/  MOV R132, 0x5990 ;  /* 0x0000599000847802 */ /* 0x000fe40000000f00 */
[----:B------:R-:W-:Y:S05]  /*5980*/  CALL.REL.NOINC `($__internal_17_$__cuda_sm70_shflsync_down_p) ;  /* 0x0000008000007944 */ /* 0x000fea0003c00000 */
[----:B0-----:R-:W-:Y:S01]  /*5990*/  HFMA2.MMA R142, -RZ, RZ, 0, 5.9604644775390625e-08 ;  /* 0x00000001ff8e7435 */ /* 0x001fe200000001ff */
[----:B-1----:R-:W-:Y:S01]  /*59a0*/  IMAD.MOV.U32 R139, RZ, RZ, R193 ;  /* 0x000000ffff8b7224 */ /* 0x002fe200078e00c1 */
[----:B------:R-:W-:Y:S01]  /*59b0*/  MOV R137, R140 ;  /* 0x0000008c00897202 */ /* 0x000fe20000000f00 */
[----:B------:R-:W-:Y:S01]  /*59c0*/  IMAD.MOV.U32 R193, RZ, RZ, 0x1f ;  /* 0x0000001fffc17424 */ /* 0x000fe200078e00ff */
[----:B------:R-:W-:Y:S02]  /*59d0*/  MOV R144, 0xffffffff ;  /* 0xffffffff00907802 */ /* 0x000fe40000000f00 */
[----:B------:R-:W-:Y:S02]  /*59e0*/  MOV R132, 0x5a00 ;  /* 0x00005a0000847802 */ /* 0x000fe40000000f00 */
[----:B------:R-:W-:Y:S05]  /*59f0*/  CALL.REL.NOINC `($__internal_17_$__cuda_sm70_shflsync_down_p) ;  /* 0x0000001000007944 */ /* 0x000fea0003c00000 */
[----:B01----:R-:W-:Y:S05]  /*5a00*/  BRA `(.L_x_877) ;  /* 0xffffc47000007947 */ /* 0x003fea000383ffff */
        .weak           $__internal_17_$__cuda_sm70_shflsync_down_p
        .type           $__internal_17_$__cuda_sm70_shflsync_down_p,@function
        .size           $__internal_17_$__cuda_sm70_shflsync_down_p,(.L_x_9271 - $__internal_17_$__cuda_sm70_shflsync_down_p)
$__internal_17_$__cuda_sm70_shflsync_down_p:
[----:B------:R-:W-:Y:S01]  /*5a10*/  HFMA2.MMA R133, -RZ, RZ, 0, 0 ;  /* 0x00000000ff857435 */ /* 0x000fe200000001ff */
[----:B------:R-:W-:Y:S04]  /*5a20*/  WARPSYNC R144 ;  /* 0x0000009000007348 */ /* 0x000fe80003800000 */
[----:B------:R0:W1:Y:S01]  /*5a30*/  SHFL.DOWN PT, R193, R137, R142, R193 ;  /* 0x0800008e89c17389 */ /* 0x00006200000e00c1 */
[----:B------:R-:W-:Y:S05]  /*5a40*/  RET.REL.NODEC R132 `(_ZN10layer_norm13ln_bwd_kernelINS_13Kernel_traitsI13__nv_bfloat16S2_S2_S2_fjLj6144ELj1ELj1ELj8ELj16ENS_18Kernel_traits_baseILj6144ES2_S2_S2_S2_fjLj256EEEEELb1ELb1ELb1ELb0EEEvNS_9BwdParamsE) ;  /* 0xffffa5b084007950 */ /* 0x000fea0003c3ffff */
.L_x_878:
        /* <DEDUP_REMOVED lines=11> */
.L_x_9271:


//--------------------- .text._ZN10layer_norm22ln_bwd_finalize_kernelINS_22Kernel_traits_finalizeILj6144E13__nv_bfloat16S2_S2_S2_fjLb1ELj1024ELj4ENS_18Kernel_traits_baseILj6144ES2_S2_S2_S2_fjLj1024EEEEELb1ELb1EEEvNS_9BwdParamsE --------------------------
	.section	.text._ZN10layer_norm22ln_bwd_finalize_kernelINS_22Kernel_traits_finalizeILj6144E13__nv_bfloat16S2_S2_S2_fjLb1ELj1024ELj4ENS_18Kernel_traits_baseILj6144ES2_S2_S2_S2_fjLj1024EEEEELb1ELb1EEEvNS_9BwdParamsE,"ax",@progbits
	.sectioninfo	@"SHI_REGISTERS=32"
	.align	128
        .global         _ZN10layer_norm22ln_bwd_finalize_kernelINS_22Kernel_traits_finalizeILj6144E13__nv_bfloat16S2_S2_S2_fjLb1ELj1024ELj4ENS_18Kernel_traits_baseILj6144ES2_S2_S2_S2_fjLj1024EEEEELb1ELb1EEEvNS_9BwdParamsE
        .type           _ZN10layer_norm22ln_bwd_finalize_kernelINS_22Kernel_traits_finalizeILj6144E13__nv_bfloat16S2_S2_S2_fjLb1ELj1024ELj4ENS_18Kernel_traits_baseILj6144ES2_S2_S2_S2_fjLj1024EEEEELb1ELb1EEEvNS_9BwdParamsE,@function
        .size           _ZN10layer_norm22ln_bwd_finalize_kernelINS_22Kernel_traits_finalizeILj6144E13__nv_bfloat16S2_S2_S2_fjLb1ELj1024ELj4ENS_18Kernel_traits_baseILj6144ES2_S2_S2_S2_fjLj1024EEEEELb1ELb1EEEvNS_9BwdParamsE,(.L_x_9272 - _ZN10layer_norm22ln_bwd_finalize_kernelINS_22Kernel_traits_finalizeILj6144E13__nv_bfloat16S2_S2_S2_fjLb1ELj1024ELj4ENS_18Kernel_traits_baseILj6144ES2_S2_S2_S2_fjLj1024EEEEELb1ELb1EEEvNS_9BwdParamsE)
        .other          _ZN10layer_norm22ln_bwd_finalize_kernelINS_22Kernel_traits_finalizeILj6144E13__nv_bfloat16S2_S2_S2_fjLb1ELj1024ELj4ENS_18Kernel_traits_baseILj6144ES2_S2_S2_S2_fjLj1024EEEEELb1ELb1EEEvNS_9BwdParamsE,@"STO_CUDA_ENTRY STV_DEFAULT"
_ZN10layer_norm22ln_bwd_finalize_kernelINS_22Kernel_traits_finalizeILj6144E13__nv_bfloat16S2_S2_S2_fjLb1ELj1024ELj4ENS_18Kernel_traits_baseILj6144ES2_S2_S2_S2_fjLj1024EEEEELb1ELb1EEEvNS_9BwdParamsE:
.text._ZN10layer_norm22ln_bwd_finalize_kernelINS_22Kernel_traits_finalizeILj6144E13__nv_bfloat16S2_S2_S2_fjLb1ELj1024ELj4ENS_18Kernel_traits_baseILj6144ES2_S2_S2_S2_fjLj1024EEEEELb1ELb1EEEvNS_9BwdParamsE:
        /* <DEDUP_REMOVED lines=8> */
[----:B------:R-:W-:Y:S01]  /*0080*/  IMAD.SHL.U32 R5, R5, 0x10, RZ ;  /* 0x0000001005057824 */ /* 0x000fe200078e00ff */
[--C-:B------:R-:W-:Y:S01]  /*0090*/  SHF.R.U32.HI R3, RZ, 0x5, R0.reuse ;  /* 0x00000005ff037819 */ /* 0x100fe20000011600 */
[----:B------:R-:W-:Y:S01]  /*00a0*/  ULDC.64 UR4, c[0x0][0x118] ;  /* 0x0000460000047ab9 */ /* 0x000fe20000000a00 */
[----:B------:R-:W-:Y:S02]  /*00b0*/  LOP3.LUT R6, R0, 0x3fffffe0, RZ, 0xc0, !PT ;  /* 0x3fffffe000067812 */ /* 0x000fe400078ec0ff */
[----:B------:R-:W-:Y:S02]  /*00c0*/  LOP3.LUT R7, R3, 0x1f, R0, 0x78, !PT ;  /* 0x0000001f03077812 */ /* 0x000fe400078e7800 */
[----:B------:R-:W-:Y:S02]  /*00d0*/  ISETP.GE.U32.AND P0, PT, R2, 0x10, PT ;  /* 0x000000100200780c */ /* 0x000fe40003f06070 */
[----:B------:R-:W-:Y:S02]  /*00e0*/  LOP3.LUT R5, R5, 0x7ffffff0, RZ, 0xc0, !PT ;  /* 0x7ffffff005057812 */ /* 0x000fe400078ec0ff */
[----:B------:R-:W-:Y:S01]  /*00f0*/  IADD3 R6, R6, R7, RZ ;  /* 0x0000000706067210 */ /* 0x000fe20007ffe0ff */
[----:B------:R-:W-:Y:S01]  /*0100*/  IMAD R7, R2, 0x20, R7 ;  /* 0x0000002002077824 */ /* 0x000fe200078e0207 */
[----:B------:R-:W-:-:S02]  /*0110*/  ISETP.EQ.AND P0, PT, R3, 0x1f, !P0 ;  /* 0x0000001f0300780c */ /* 0x000fc40004702270 */
[----:B------:R-:W-:Y:S02]  /*0120*/  IADD3 R5, R2, R5, RZ ;  /* 0x0000000502057210 */ /* 0x000fe40007ffe0ff */
.L_x_891:
[----:B------:R-:W-:Y:S01]  /*0130*/  ISETP.GE.U32.AND P1, PT, R3, c[0x0][0x160], PT ;  /* 0x0000580003007a0c */ /* 0x000fe20003f26070 */
[----:B------:R-:W-:Y:S01]  /*0140*/  BSSY B0, `(.L_x_879) ;  /* 0x000007a000007945 */ /* 0x000fe20003800000 */
[----:B------:R-:W-:Y:S01]  /*0150*/  HFMA2.MMA R25, -RZ, RZ, 0, 0 ;  /* 0x00000000ff197435 */ /* 0x000fe200000001ff */
[----:B------:R-:W-:Y:S01]  /*0160*/  MOV R22, RZ ;  /* 0x000000ff00167202 */ /* 0x000fe20000000f00 */
[----:B------:R-:W-:-:S09]  /*0170*/  IMAD.MOV.U32 R9, RZ, RZ, RZ ;  /* 0x000000ffff097224 */ /* 0x000fd200078e00ff */
        /* <DEDUP_REMOVED lines=27> */
.L_x_883:
        /* <DEDUP_REMOVED lines=9> */
[----:B------:R-:W-:Y:S01]  /*03c0*/  IMAD R20, R21, c[0x0][0x168], R4 ;  /* 0x00005a0015147a24 */ /* 0x000fe200078e0204 */
[----:B------:R1:W3:Y:S01]  /*03d0*/  LDG.E R10, [R14.64] ;  /* 0x000000040e0a7981 */ /* 0x0002e2000c1e1900 */
[----:B------:R-:W-:Y:S01]  /*03e0*/  IADD3 R21, R23, 0x60, RZ ;  /* 0x0000006017157810 */ /* 0x000fe20007ffe0ff */
[CC--:B------:R-:W-:Y:S02]  /*03f0*/  IMAD.WIDE.U32 R18, R28.reuse, R11.reuse, c[0x0][0x220] ;  /* 0x000088001c127625 */ /* 0x0c0fe400078e000b */
[----:B0-----:R0:W4:Y:S02]  /*0400*/  LDG.E R13, [R16.64] ;  /* 0x00000004100d7981 */ /* 0x001124000c1e1900 */
[-C--:B------:R-:W-:Y:S02]  /*0410*/  IMAD.WIDE.U32 R26, R28, R11.reuse, c[0x0][0x228] ;  /* 0x00008a001c1a7625 */ /* 0x080fe400078e000b */
[----:B------:R5:W4:Y:S02]  /*0420*/  LDG.E R24, [R18.64] ;  /* 0x0000000412187981 */ /* 0x000b24000c1e1900 */
[----:B-1----:R-:W-:-:S02]  /*0430*/  IMAD.WIDE.U32 R14, R20, R11, c[0x0][0x220] ;  /* 0x00008800140e7625 */ /* 0x002fc400078e000b */
[----:B------:R1:W4:Y:S02]  /*0440*/  LDG.E R26, [R26.64] ;  /* 0x000000041a1a7981 */ /* 0x000324000c1e1900 */
[----:B0-----:R-:W-:Y:S02]  /*0450*/  IMAD.WIDE.U32 R16, R28, R11, c[0x0][0x240] ;  /* 0x000090001c107625 */ /* 0x001fe400078e000b */
[----:B------:R0:W4:Y:S02]  /*0460*/  LDG.E R29, [R14.64] ;  /* 0x000000040e1d7981 */ /* 0x000124000c1e1900 */
[----:B------:R-:W-:-:S04]  /*0470*/  IMAD R28, R21, c[0x0][0x168], R4 ;  /* 0x00005a00151c7a24 */ /* 0x000fc800078e0204 */
[-C--:B-----5:R-:W-:Y:S01]  /*0480*/  IMAD.WIDE.U32 R18, R28, R11.reuse, c[0x0][0x228] ;  /* 0x00008a001c127625 */ /* 0x0a0fe200078e000b */
[----:B-1----:R1:W5:Y:S03]  /*0490*/  LDG.E R27, [R16.64] ;  /* 0x00000004101b7981 */ /* 0x002366000c1e1900 */
[----:B0-----:R-:W-:-:S04]  /*04a0*/  IMAD.WIDE.U32 R14, R20, R11, c[0x0][0x228] ;  /* 0x00008a00140e7625 */ /* 0x001fc800078e000b */
[-C--:B------:R-:W-:Y:S02]  /*04b0*/  IMAD.WIDE.U32 R20, R20, R11.reuse, c[0x0][0x240] ;  /* 0x0000900014147625 */ /* 0x080fe400078e000b */
[----:B------:R0:W5:Y:S02]  /*04c0*/  LDG.E R14, [R14.64] ;  /* 0x000000040e0e7981 */ /* 0x000164000c1e1900 */
[CC--:B-1----:R-:W-:Y:S02]  /*04d0*/  IMAD.WIDE.U32 R16, R28.reuse, R11.reuse, c[0x0][0x220] ;  /* 0x000088001c107625 */ /* 0x0c2fe400078e000b */
[----:B------:R-:W5:Y:S04]  /*04e0*/  LDG.E R20, [R20.64] ;  /* 0x0000000414147981 */ /* 0x000f68000c1e1900 */
[----:B------:R-:W5:Y:S04]  /*04f0*/  LDG.E R16, [R16.64] ;  /* 0x0000000410107981 */ /* 0x000f68000c1e1900 */
[----:B0-----:R0:W5:Y:S02]  /*0500*/  LDG.E R15, [R18.64] ;  /* 0x00000004120f7981 */ /* 0x001164000c1e1900 */
[----:B0-----:R-:W-:-:S05]  /*0510*/  IMAD.WIDE.U32 R18, R28, R11, c[0x0][0x240] ;  /* 0x000090001c127625 */ /* 0x001fca00078e000b */
        /* <DEDUP_REMOVED lines=8> */
[----:B------:R-:W-:-:S02]  /*05a0*/  FADD.FTZ R29, R24, R29 ;  /* 0x0000001d181d7221 */ /* 0x000fc40000010000 */
[----:B-----5:R-:W-:Y:S02]  /*05b0*/  FADD.FTZ R27, R10, R27 ;  /* 0x0000001b0a1b7221 */ /* 0x020fe40000010000 */
[----:B------:R-:W-:Y:S02]  /*05c0*/  FADD.FTZ R14, R13, R14 ;  /* 0x0000000e0d0e7221 */ /* 0x000fe40000010000 */
[----:B------:R-:W-:Y:S02]  /*05d0*/  FADD.FTZ R20, R27, R20 ;  /* 0x000000141b147221 */ /* 0x000fe40000010000 */
[----:B------:R-:W-:Y:S02]  /*05e0*/  FADD.FTZ R9, R29, R16 ;  /* 0x000000101d097221 */ /* 0x000fe40000010000 */
[----:B------:R-:W-:Y:S02]  /*05f0*/  FADD.FTZ R22, R14, R15 ;  /* 0x0000000f0e167221 */ /* 0x000fe40000010000 */
[----:B------:R-:W-:Y:S01]  /*0600*/  FADD.FTZ R25, R20, R11 ;  /* 0x0000000b14197221 */ /* 0x000fe20000010000 */
[----:B------:R-:W-:Y:S05]  /*0610*/  @!P1 BRA `(.L_x_883) ;  /* 0xfffffd1000009947 */ /* 0x000fea000383ffff */
.L_x_882:
[----:B------:R-:W-:Y:S05]  /*0620*/  BSYNC B1 ;  /* 0x0000000000017941 */ /* 0x000fea0003800000 */
.L_x_881:
        /* <DEDUP_REMOVED lines=29> */
.L_x_885:
[----:B------:R-:W-:Y:S05]  /*0800*/  BSYNC B1 ;  /* 0x0000000000017941 */ /* 0x000fea0003800000 */
.L_x_884:
[----:B------:R-:W-:-:S13]  /*0810*/  ISETP.LT.U32.OR P2, PT, R23, c[0x0][0x160], P2 ;  /* 0x0000580017007a0c */ /* 0x000fda0001741470 */
        /* <DEDUP_REMOVED lines=12> */
.L_x_880:
[----:B------:R-:W-:Y:S05]  /*08e0*/  BSYNC B0 ;  /* 0x0000000000007941 */ /* 0x000fea0003800000 */
.L_x_879:
        /* <DEDUP_REMOVED lines=12> */
.L_x_892:
        /* <DEDUP_REMOVED lines=27> */
.L_x_893:
        /* <DEDUP_REMOVED lines=9> */
.L_x_886:
[----:B0-----:R-:W-:Y:S01]  /*0bf0*/  WARPSYNC 0xffffffff ;  /* 0xffffffff00007948 */ /* 0x001fe20003800000 */
[----:B------:R-:W-:Y:S06]  /*0c00*/  BAR.SYNC.DEFER_BLOCKING 0x0 ;  /* 0x0000000000007b1d */ /* 0x000fec0000010000 */
[----:B------:R-:W-:Y:S01]  /*0c10*/  BSSY B0, `(.L_x_889) ;  /* 0x0000011000007945 */ /* 0x000fe20003800000 */
[----:B------:R-:W-:Y:S05]  /*0c20*/  @!P0 BRA `(.L_x_890) ;  /* 0x000000f000008947 */ /* 0x000fea0003800000 */
[----:B--2---:R-:W-:Y:S01]  /*0c30*/  SHF.L.U32 R8, R0, 0x3, RZ ;  /* 0x0000000300087819 */ /* 0x004fe200000006ff */
[----:B------:R-:W-:-:S03]  /*0c40*/  HFMA2.MMA R16, -RZ, RZ, 0, 2.384185791015625e-07 ;  /* 0x00000004ff107435 */ /* 0x000fc600000001ff */
        /* <DEDUP_REMOVED lines=13> */
.L_x_890:
[----:B------:R-:W-:Y:S05]  /*0d20*/  BSYNC B0 ;  /* 0x0000000000007941 */ /* 0x000fea0003800000 */
.L_x_889:
[C---:B------:R-:W-:Y:S02]  /*0d30*/  ISETP.GT.U32.AND P1, PT, R4.reuse, -0x1801, PT ;  /* 0xffffe7ff0400780c */ /* 0x040fe40003f24070 */
[----:B------:R-:W-:-:S02]  /*0d40*/  IADD3 R4, R4, 0x1800, RZ ;  /* 0x0000180004047810 */ /* 0x000fc40007ffe0ff */
[----:B------:R-:W-:-:S09]  /*0d50*/  IADD3 R5, R5, 0xc00, RZ ;  /* 0x00000c0005057810 */ /* 0x000fd20007ffe0ff */
[----:B012---:R-:W-:Y:S05]  /*0d60*/  @P1 BRA `(.L_x_891) ;  /* 0xfffff3c000001947 */ /* 0x007fea000383ffff */
[----:B------:R-:W-:Y:S05]  /*0d70*/  EXIT ;  /* 0x000000000000794d */ /* 0x000fea0003800000 */
.L_x_887:
[----:B------:R-:W-:Y:S01]  /*0d80*/  HFMA2.MMA R14, -RZ, RZ, 0, 1.847743988037109375e-06 ;  /* 0x0000001fff0e7435 */ /* 0x000fe200000001ff */
[----:B---3--:R-:W-:Y:S01]  /*0d90*/  IMAD.MOV.U32 R18, RZ, RZ, R10 ;  /* 0x000000ffff127224 */ /* 0x008fe200078e000a */
[----:B------:R-:W-:Y:S01]  /*0da0*/  MOV R17, 0x1 ;  /* 0x0000000100117802 */ /* 0x000fe20000000f00 */
[----:B------:R-:W-:Y:S01]  /*0db0*/  IMAD.MOV.U32 R19, RZ, RZ, -0x1 ;  /* 0xffffffffff137424 */ /* 0x000fe200078e00ff */
[----:B------:R-:W-:Y:S02]  /*0dc0*/  MOV R8, 0xde0 ;  /* 0x00000de000087802 */ /* 0x000fe40000000f00 */
[----:B012---:R-:W-:Y:S05]  /*0dd0*/  CALL.REL.NOINC `($__internal_18_$__cuda_sm70_shflsync_bfly_p) ;  /* 0x0000059000007944 */ /* 0x007fea0003c00000 */
[----:B01----:R-:W-:Y:S05]  /*0de0*/  BRA `(.L_x_892) ;  /* 0xfffffbc000007947 */ /* 0x003fea000383ffff */
.L_x_888:
[----:B------:R-:W-:Y:S01]  /*0df0*/  HFMA2.MMA R14, -RZ, RZ, 0, 1.847743988037109375e-06 ;  /* 0x0000001fff0e7435 */ /* 0x000fe200000001ff */
[----:B------:R-:W-:Y:S01]  /*0e00*/  MOV R17, 0x2 ;  /* 0x0000000200117802 */ /* 0x000fe20000000f00 */
[----:B------:R-:W-:Y:S01]  /*0e10*/  IMAD.MOV.U32 R19, RZ, RZ, -0x1 ;  /* 0xffffffffff137424 */ /* 0x000fe200078e00ff */
[----:B------:R-:W-:-:S03]  /*0e20*/  MOV R8, 0xe40 ;  /* 0x00000e4000087802 */ /* 0x000fc60000000f00 */
[----:B0123--:R-:W-:Y:S05]  /*0e30*/  CALL.REL.NOINC `($__internal_18_$__cuda_sm70_shflsync_bfly_p) ;  /* 0x0000053000007944 */ /* 0x00ffea0003c00000 */
[----:B01----:R-:W-:Y:S01]  /*0e40*/  FADD.FTZ R18, R18, R14 ;  /* 0x0000000e12127221 */ /* 0x003fe20000010000 */
[----:B------:R-:W-:Y:S01]  /*0e50*/  HFMA2.MMA R14, -RZ, RZ, 0, 1.847743988037109375e-06 ;  /* 0x0000001fff0e7435 */ /* 0x000fe200000001ff */
[----:B------:R-:W-:Y:S01]  /*0e60*/  MOV R17, 0x4 ;  /* 0x0000000400117802 */ /* 0x000fe20000000f00 */
[----:B------:R-:W-:Y:S01]  /*0e70*/  IMAD.MOV.U32 R19, RZ, RZ, -0x1 ;  /* 0xffffffffff137424 */ /* 0x000fe200078e00ff */
[----:B------:R-:W-:-:S03]  /*0e80*/  MOV R8, 0xea0 ;  /* 0x00000ea000087802 */ /* 0x000fc60000000f00 */
[----:B------:R-:W-:Y:S05]  /*0e90*/  CALL.REL.NOINC `($__internal_18_$__cuda_sm70_shflsync_bfly_p) ;  /* 0x000004d000007944 */ /* 0x000fea0003c00000 */
[----:B01----:R-:W-:Y:S01]  /*0ea0*/  FADD.FTZ R18, R18, R14 ;  /* 0x0000000e12127221 */ /* 0x003fe20000010000 */
[----:B------:R-:W-:Y:S01]  /*0eb0*/  HFMA2.MMA R14, -RZ, RZ, 0, 1.847743988037109375e-06 ;  /* 0x0000001fff0e7435 */ /* 0x000fe200000001ff */
[----:B------:R-:W-:Y:S01]  /*0ec0*/  MOV R17, 0x8 ;  /* 0x0000000800117802 */ /* 0x000fe20000000f00 */
[----:B------:R-:W-:Y:S01]  /*0ed0*/  IMAD.MOV.U32 R19, RZ, RZ, -0x1 ;  /* 0xffffffffff137424 */ /* 0x000fe200078e00ff */
[----:B------:R-:W-:-:S03]  /*0ee0*/  MOV R8, 0xf00 ;  /* 0x00000f0000087802 */ /* 0x000fc60000000f00 */
[----:B------:R-:W-:Y:S05]  /*0ef0*/  CALL.REL.NOINC `($__internal_18_$__cuda_sm70_shflsync_bfly_p) ;  /* 0x0000047000007944 */ /* 0x000fea0003c00000 */
[----:B-1----:R-:W-:Y:S01]  /*0f00*/  FADD.FTZ R10, R18, R14 ;  /* 0x0000000e120a7221 */ /* 0x002fe20000010000 */
[----:B------:R-:W-:Y:S01]  /*0f10*/  HFMA2.MMA R14, -RZ, RZ, 0, 1.847743988037109375e-06 ;  /* 0x0000001fff0e7435 */ /* 0x000fe200000001ff */
[----:B0-----:R-:W-:Y:S01]  /*0f20*/  MOV R17, 0x10 ;  /* 0x0000001000117802 */ /* 0x001fe20000000f00 */
[----:B------:R-:W-:Y:S01]  /*0f30*/  IMAD.MOV.U32 R19, RZ, RZ, -0x1 ;  /* 0xffffffffff137424 */ /* 0x000fe200078e00ff */
[----:B------:R-:W-:-:S02]  /*0f40*/  MOV R8, 0xf70 ;  /* 0x00000f7000087802 */ /* 0x000fc40000000f00 */
[----:B------:R-:W-:Y:S02]  /*0f50*/  MOV R18, R10 ;  /* 0x0000000a00127202 */ /* 0x000fe40000000f00 */
[----:B------:R-:W-:Y:S05]  /*0f60*/  CALL.REL.NOINC `($__internal_18_$__cuda_sm70_shflsync_bfly_p) ;  /* 0x0000040000007944 */ /* 0x000fea0003c00000 */
[----:B0-----:R-:W-:Y:S01]  /*0f70*/  HFMA2.MMA R17, -RZ, RZ, 0, 5.9604644775390625e-08 ;  /* 0x00000001ff117435 */ /* 0x001fe200000001ff */
[----:B-1----:R-:W-:Y:S01]  /*0f80*/  MOV R13, R14 ;  /* 0x0000000e000d7202 */ /* 0x002fe20000000f00 */
[----:B------:R-:W-:Y:S01]  /*0f90*/  IMAD.MOV.U32 R18, RZ, RZ, R15 ;  /* 0x000000ffff127224 */ /* 0x000fe200078e000f */
[----:B------:R-:W-:Y:S01]  /*0fa0*/  MOV R14, 0x1f ;  /* 0x0000001f000e7802 */ /* 0x000fe20000000f00 */
[----:B------:R-:W-:Y:S01]  /*0fb0*/  IMAD.MOV.U32 R19, RZ, RZ, -0x1 ;  /* 0xffffffffff137424 */ /* 0x000fe200078e00ff */
[----:B------:R-:W-:Y:S02]  /*0fc0*/  MOV R8, 0xfe0 ;  /* 0x00000fe000087802 */ /* 0x000fe40000000f00 */
[----:B------:R-:W-:Y:S05]  /*0fd0*/  CALL.REL.NOINC `($__internal_18_$__cuda_sm70_shflsync_bfly_p) ;  /* 0x0000039000007944 */ /* 0x000fea0003c00000 */
[----:B0-----:R-:W-:Y:S01]  /*0fe0*/  HFMA2.MMA R17, -RZ, RZ, 0, 1.1920928955078125e-07 ;  /* 0x00000002ff117435 */ /* 0x001fe200000001ff */
[----:B-1----:R-:W-:Y:S01]  /*0ff0*/  FADD.FTZ R18, R15, R14 ;  /* 0x0000000e0f127221 */ /* 0x002fe20000010000 */
[----:B------:R-:W-:Y:S01]  /*1000*/  MOV R14, 0x1f ;  /* 0x0000001f000e7802 */ /* 0x000fe20000000f00 */
[----:B------:R-:W-:Y:S01]  /*1010*/  IMAD.MOV.U32 R19, RZ, RZ, -0x1 ;  /* 0xffffffffff137424 */ /* 0x000fe200078e00ff */
[----:B------:R-:W-:Y:S02]  /*1020*/  MOV R8, 0x1040 ;  /* 0x0000104000087802 */ /* 0x000fe40000000f00 */
[----:B------:R-:W-:Y:S05]  /*1030*/  CALL.REL.NOINC `($__internal_18_$__cuda_sm70_shflsync_bfly_p) ;  /* 0x0000033000007944 */ /* 0x000fea0003c00000 */
[----:B0-----:R-:W-:Y:S01]  /*1040*/  HFMA2.MMA R17, -RZ, RZ, 0, 2.384185791015625e-07 ;  /* 0x00000004ff117435 */ /* 0x001fe200000001ff */
[----:B-1----:R-:W-:Y:S01]  /*1050*/  FADD.FTZ R18, R18, R14 ;  /* 0x0000000e12127221 */ /* 0x002fe20000010000 */
[----:B------:R-:W-:Y:S01]  /*1060*/  MOV R14, 0x1f ;  /* 0x0000001f000e7802 */ /* 0x000fe20000000f00 */
[----:B------:R-:W-:Y:S01]  /*1070*/  IMAD.MOV.U32 R19, RZ, RZ, -0x1 ;  /* 0xffffffffff137424 */ /* 0x000fe200078e00ff */
[----:B------:R-:W-:-:S02]  /*1080*/  MOV R8, 0x10a0 ;  /* 0x000010a000087802 */ /* 0x000fc40000000f00 */
[----:B------:R-:W-:Y:S05]  /*1090*/  CALL.REL.NOINC `($__internal_18_$__cuda_sm70_shflsync_bfly_p) ;  /* 0x000002d000007944 */ /* 0x000fea0003c00000 */
[----:B0-----:R-:W-:Y:S01]  /*10a0*/  HFMA2.MMA R17, -RZ, RZ, 0, 4.76837158203125e-07 ;  /* 0x00000008ff117435 */ /* 0x001fe200000001ff */
[----:B-1----:R-:W-:Y:S01]  /*10b0*/  FADD.FTZ R18, R18, R14 ;  /* 0x0000000e12127221 */ /* 0x002fe20000010000 */
[----:B------:R-:W-:Y:S01]  /*10c0*/  MOV R14, 0x1f ;  /* 0x0000001f000e7802 */ /* 0x000fe20000000f00 */
[----:B------:R-:W-:Y:S01]  /*10d0*/  IMAD.MOV.U32 R19, RZ, RZ, -0x1 ;  /* 0xffffffffff137424 */ /* 0x000fe200078e00ff */
[----:B------:R-:W-:-:S02]  /*10e0*/  MOV R8, 0x1100 ;  /* 0x0000110000087802 */ /* 0x000fc40000000f00 */
[----:B------:R-:W-:Y:S05]  /*10f0*/  CALL.REL.NOINC `($__internal_18_$__cuda_sm70_shflsync_bfly_p) ;  /* 0x0000027000007944 */ /* 0x000fea0003c00000 */
[----:B-1----:R-:W-:Y:S01]  /*1100*/  FADD.FTZ R12, R18, R14 ;  /* 0x0000000e120c7221 */ /* 0x002fe20000010000 */
[----:B0-----:R-:W-:Y:S01]  /*1110*/  HFMA2.MMA R17, -RZ, RZ, 0, 9.5367431640625e-07 ;  /* 0x00000010ff117435 */ /* 0x001fe200000001ff */
[----:B------:R-:W-:Y:S01]  /*1120*/  MOV R14, 0x1f ;  /* 0x0000001f000e7802 */ /* 0x000fe20000000f00 */
[----:B------:R-:W-:Y:S01]  /*1130*/  IMAD.MOV.U32 R19, RZ, RZ, -0x1 ;  /* 0xffffffffff137424 */ /* 0x000fe200078e00ff */
[----:B------:R-:W-:-:S02]  /*1140*/  MOV R8, 0x1170 ;  /* 0x0000117000087802 */ /* 0x000fc40000000f00 */
[----:B------:R-:W-:Y:S02]  /*1150*/  MOV R18, R12 ;  /* 0x0000000c00127202 */ /* 0x000fe40000000f00 */
[----:B------:R-:W-:Y:S05]  /*1160*/  CALL.REL.NOINC `($__internal_18_$__cuda_sm70_shflsync_bfly_p) ;  /* 0x0000020000007944 */ /* 0x000fea0003c00000 */
[----:B-1----:R-:W-:Y:S01]  /*1170*/  MOV R15, R14 ;  /* 0x0000000e000f7202 */ /* 0x002fe20000000f00 */
[----:B------:R-:W-:Y:S01]  /*1180*/  HFMA2.MMA R14, -RZ, RZ, 0, 1.847743988037109375e-06 ;  /* 0x0000001fff0e7435 */ /* 0x000fe200000001ff */
[----:B0-----:R-:W-:Y:S01]  /*1190*/  MOV R18, R11 ;  /* 0x0000000b00127202 */ /* 0x001fe20000000f00 */
[----:B------:R-:W-:Y:S01]  /*11a0*/  IMAD.MOV.U32 R17, RZ, RZ, 0x1 ;  /* 0x00000001ff117424 */ /* 0x000fe200078e00ff */
[----:B------:R-:W-:Y:S02]  /*11b0*/  MOV R19, 0xffffffff ;  /* 0xffffffff00137802 */ /* 0x000fe40000000f00 */
[----:B------:R-:W-:Y:S02]  /*11c0*/  MOV R8, 0x11e0 ;  /* 0x000011e000087802 */ /* 0x000fe40000000f00 */
[----:B------:R-:W-:Y:S05]  /*11d0*/  CALL.REL.NOINC `($__internal_18_$__cuda_sm70_shflsync_bfly_p) ;  /* 0x0000019000007944 */ /* 0x000fea0003c00000 */
[----:B0-----:R-:W-:Y:S01]  /*11e0*/  HFMA2.MMA R17, -RZ, RZ, 0, 1.1920928955078125e-07 ;  /* 0x00000002ff117435 */ /* 0x001fe200000001ff */
[----:B-1----:R-:W-:Y:S01]  /*11f0*/  FADD.FTZ R18, R11, R14 ;  /* 0x0000000e0b127221 */ /* 0x002fe20000010000 */
[----:B------:R-:W-:Y:S01]  /*1200*/  MOV R19, 0xffffffff ;  /* 0xffffffff00137802 */ /* 0x000fe20000000f00 */
[----:B------:R-:W-:Y:S01]  /*1210*/  IMAD.MOV.U32 R14, RZ, RZ, 0x1f ;  /* 0x0000001fff0e7424 */ /* 0x000fe200078e00ff */
[----:B------:R-:W-:-:S02]  /*1220*/  MOV R8, 0x1240 ;  /* 0x0000124000087802 */ /* 0x000fc40000000f00 */
        /* <DEDUP_REMOVED lines=9> */
[----:B------:R-:W-:-:S02]  /*12c0*/  MOV R14, 0x1f ;  /* 0x0000001f000e7802 */ /* 0x000fc40000000f00 */
[----:B------:R-:W-:Y:S02]  /*12d0*/  MOV R19, 0xffffffff ;  /* 0xffffffff00137802 */ /* 0x000fe40000000f00 */
[----:B------:R-:W-:Y:S02]  /*12e0*/  MOV R8, 0x1300 ;  /* 0x0000130000087802 */ /* 0x000fe40000000f00 */
[----:B------:R-:W-:Y:S05]  /*12f0*/  CALL.REL.NOINC `($__internal_18_$__cuda_sm70_shflsync_bfly_p) ;  /* 0x0000007000007944 */ /* 0x000fea0003c00000 */
[----:B01----:R-:W-:Y:S01]  /*1300*/  FADD.FTZ R18, R18, R14 ;  /* 0x0000000e12127221 */ /* 0x003fe20000010000 */
[----:B------:R-:W-:Y:S01]  /*1310*/  HFMA2.MMA R14, -RZ, RZ, 0, 1.847743988037109375e-06 ;  /* 0x0000001fff0e7435 */ /* 0x000fe200000001ff */
[----:B------:R-:W-:Y:S01]  /*1320*/  IMAD.MOV.U32 R17, RZ, RZ, 0x10 ;  /* 0x00000010ff117424 */ /* 0x000fe200078e00ff */
[----:B------:R-:W-:Y:S02]  /*1330*/  MOV R19, 0xffffffff ;  /* 0xffffffff00137802 */ /* 0x000fe40000000f00 */
[----:B------:R-:W-:Y:S02]  /*1340*/  MOV R8, 0x1360 ;  /* 0x0000136000087802 */ /* 0x000fe40000000f00 */
[----:B------:R-:W-:Y:S05]  /*1350*/  CALL.REL.NOINC `($__internal_18_$__cuda_sm70_shflsync_bfly_p) ;  /* 0x0000001000007944 */ /* 0x000fea0003c00000 */
[----:B01----:R-:W-:Y:S05]  /*1360*/  BRA `(.L_x_893) ;  /* 0xfffff7f000007947 */ /* 0x003fea000383ffff */
        .weak           $__internal_18_$__cuda_sm70_shflsync_bfly_p
        .type           $__internal_18_$__cuda_sm70_shflsync_bfly_p,@function
        .size           $__internal_18_$__cuda_sm70_shflsync_bfly_p,(.L_x_9272 - $__internal_18_$__cuda_sm70_shflsync_bfly_p)
$__internal_18_$__cuda_sm70_shflsync_bfly_p:
[----:B------:R-:W-:Y:S01]  /*1370*/  HFMA2.MMA R9, -RZ, RZ, 0, 0 ;  /* 0x00000000ff097435 */ /* 0x000fe200000001ff */
[----:B------:R-:W-:Y:S04]  /*1380*/  WARPSYNC R19 ;  /* 0x0000001300007348 */ /* 0x000fe80003800000 */
[----:B------:R0:W1:Y:S01]  /*1390*/  SHFL.BFLY PT, R14, R18, R17, R14 ;  /* 0x0c000011120e7389 */ /* 0x00006200000e000e */
[----:B------:R-:W-:Y:S05]  /*13a0*/  RET.REL.NODEC R8 `(_ZN10layer_norm22ln_bwd_finalize_kernelINS_22Kernel_traits_finalizeILj6144E13__nv_bfloat16S2_S2_S2_fjLb1ELj1024ELj4ENS_18Kernel_traits_baseILj6144ES2_S2_S2_S2_fjLj1024EEEEELb1ELb1EEEvNS_9BwdParamsE) ;  /* 0xffffec5008007950 */ /* 0x000fea0003c3ffff */
.L_x_894:
        /* <DEDUP_REMOVED lines=13> */
.L_x_9272:


//--------------------- .text._ZN10layer_norm13ln_bwd_kernelINS_13Kernel_traitsI13__nv_bfloat16S2_S2_S2_fjLj6144ELj1ELj1ELj8ELj16ENS_18Kernel_traits_baseILj6144ES2_S2_S2_S2_fjLj256EEEEELb1ELb1ELb1ELb1EEEvNS_9BwdParamsE --------------------------
	.section	.text._ZN10layer_norm13ln_bwd_kernelINS_13Kernel_traitsI13__nv_bfloat16S2_S2_S2_fjLj6144ELj1ELj1ELj8ELj16ENS_18Kernel_traits_baseILj6144ES2_S2_S2_S2_fjLj256EEEEELb1ELb1ELb1ELb1EEEvNS_9BwdParamsE,"ax",@progbits
	.sectioninfo	@"SHI_REGISTERS=226"
	.align	128
        .global         _ZN10layer_norm13ln_bwd_kernelINS_13Kernel_traitsI13__nv_bfloat16S2_S2_S2_fjLj6144ELj1ELj1ELj8ELj16ENS_18Kernel_traits_baseILj6144ES2_S2_S2_S2_fjLj256EEEEELb1ELb1ELb1ELb1EEEvNS_9BwdParamsE
        .type           _ZN10layer_norm13ln_bwd_kernelINS_13Kernel_traitsI13__nv_bfloat16S2_S2_S2_fjLj6144ELj1ELj1ELj8ELj16ENS_18Kernel_traits_baseILj6144ES2_S2_S2_S2_fjLj256EEEEELb1ELb1ELb1ELb1EEEvNS_9BwdParamsE,@function
        .size           _ZN10layer_norm13ln_bwd_kernelINS_13Kernel_traitsI13__nv_bfloat16S2_S2_S2_fjLj6144ELj1ELj1ELj8ELj16ENS_18Kernel_traits_baseILj6144ES2_S2_S2_S2_fjLj256EEEEELb1ELb1ELb1ELb1EEEvNS_9BwdParamsE,(.L_x_9273 - _ZN10layer_norm13ln_bwd_kernelINS_13Kernel_traitsI13__nv_bfloat16S2_S2_S2_fjLj6144ELj1ELj1ELj8ELj16ENS_18Kernel_traits_baseILj6144ES2_S2_S2_S2_fjLj256EEEEELb1ELb1ELb1ELb1EEEvNS_9BwdParamsE)
        .other          _ZN10layer_norm13ln_bwd_kernelINS_13Kernel_traitsI13__nv_bfloat16S2_S2_S2_fjLj6144ELj1ELj1ELj8ELj16ENS_18Kernel_traits_baseILj6144ES2_S2_S2_S2_fjLj256EEEEELb1ELb1ELb1ELb1EEEvNS_9BwdParamsE,@"STO_CUDA_ENTRY STV_DEFAULT"
_ZN10layer_norm13ln_bwd_kernelINS_13Kernel_traitsI13__nv_bfloat16S2_S2_S2_fjLj6144ELj1ELj1ELj8ELj16ENS_18Kernel_traits_baseILj6144ES2_S2_S2_S2_fjLj256EEEEELb1ELb1ELb1ELb1EEEvNS_9BwdParamsE:
.text._ZN10layer_norm13ln_bwd_kernelINS_13Kernel_traitsI13__nv_bfloat16S2_S2_S2_fjLj6144ELj1ELj1ELj8ELj16ENS_18Kernel_traits_baseILj6144ES2_S2_S2_S2_fjLj256EEEEELb1ELb1ELb1ELb1EEEvNS_9BwdParamsE:
        /* <DEDUP_REMOVED lines=52> */
.L_x_895:
[----:B0-----:R-:W-:-:S04]  /*0340*/  LEA R2, P0, R201, c[0x0][0x1b0], 0x4 ;  /* 0x00006c00c9027a11 */ /* 0x001fc800078020ff */
[----:B------:R-:W-:-:S05]  /*0350*/  IADD3.X R3, RZ, c[0x0][0x1b4], RZ, P0, !PT ;  /* 0x00006d00ff037a10 */ /* 0x000fca00007fe4ff */
[----:B------:R-:W2:Y:S04]  /*0360*/  LDG.E.128 R172, [R2.64+0x2000] ;  /* 0x0020000402ac7981 */ /* 0x000ea8000c1e1d00 */
[----:B------:R-:W3:Y:S04]  /*0370*/  LDG.E.128 R4, [R2.64] ;  /* 0x0000000402047981 */ /* 0x000ee8000c1e1d00 */
        /* <DEDUP_REMOVED lines=62> */
[----:B0-----:R-:W-:Y:S02]  /*0760*/  PRMT R175, RZ, 0x7610, R175 ;  /* 0x00007610ffaf7816 */ /* 0x001fe400000000af */
.L_x_1026:
[----:B------:R-:W-:-:S10]  /*0770*/  HFMA2.MMA R153, -RZ, RZ, 0, 2.384185791015625e-07 ;  /* 0x00000004ff997435 */ /* 0x000fd400000001ff */
[----:B------:R-:W-:-:S05]  /*0780*/  IMAD.WIDE R148, R202, R153, c[0x0][0x1d8] ;  /* 0x00007600ca947625 */ /* 0x000fca00078e0299 */
[----:B------:R0:W2:Y:S01]  /*0790*/  LDG.E R155, [R148.64] ;  /* 0x00000004949b7981 */ /* 0x0000a2000c1e1900 */
[C---:B------:R-:W-:Y:S02]  /*07a0*/  IMAD R150, R202.reuse, c[0x0][0x168], RZ ;  /* 0x00005a00ca967a24 */ /* 0x040fe400078e02ff */
[----:B------:R-:W-:-:S03]  /*07b0*/  IMAD.WIDE R146, R202, R153, c[0x0][0x1a8] ;  /* 0x00006a00ca927625 */ /* 0x000fc600078e0299 */
[----:B------:R-:W-:Y:S01]  /*07c0*/  SHF.R.S32.HI R151, RZ, 0x1f, R150 ;  /* 0x0000001fff977819 */ /* 0x000fe20000011496 */
[----:B------:R-:W-:Y:S01]  /*07d0*/  IMAD.WIDE R144, R202, R153, c[0x0][0x1d0] ;  /* 0x00007400ca907625 */ /* 0x000fe200078e0299 */
[----:B------:R-:W-:Y:S01]  /*07e0*/  BSSY B0, `(.L_x_897) ;  /* 0x000012a000007945 */ /* 0x000fe20003800000 */
[----:B-----5:R1:W5:Y:S01]  /*07f0*/  LDG.E R174, [R146.64] ;  /* 0x0000000492ae7981 */ /* 0x020362000c1e1900 */
[----:B------:R-:W-:-:S03]  /*0800*/  LEA.HI R154, R151, R150, RZ, 0x3 ;  /* 0x00000096979a7211 */ /* 0x000fc600078f18ff */
[----:B------:R3:W5:Y:S01]  /*0810*/  LDG.E R152, [R144.64] ;  /* 0x0000000490987981 */ /* 0x000762000c1e1900 */
[----:B------:R-:W-:Y:S01]  /*0820*/  LEA.HI.SX32 R209, R154, R201, 0x1d ;  /* 0x000000c99ad17211 */ /* 0x000fe200078feaff */
[C---:B------:R-:W-:Y:S01]  /*0830*/  IMAD.WIDE R150, R202.reuse, R153, c[0x0][0x1a0] ;  /* 0x00006800ca967625 */ /* 0x040fe200078e0299 */
[----:B------:R-:W-:Y:S02]  /*0840*/  IADD3 R202, R202, c[0x0][0x160], RZ ;  /* 0x00005800caca7a10 */ /* 0x000fe40007ffe0ff */
[C---:B------:R-:W-:Y:S01]  /*0850*/  IADD3 R204, R209.reuse, 0x100, RZ ;  /* 0x00000100d1cc7810 */ /* 0x040fe20007ffe0ff */
[----:B------:R-:W-:Y:S01]  /*0860*/  IMAD.MOV.U32 R153, RZ, RZ, 0x10 ;  /* 0x00000010ff997424 */ /* 0x000fe200078e00ff */
[C---:B------:R-:W-:Y:S02]  /*0870*/  IADD3 R162, R209.reuse, 0x200, RZ ;  /* 0x00000200d1a27810 */ /* 0x040fe40007ffe0ff */
[----:B------:R-:W-:Y:S01]  /*0880*/  ISETP.GE.AND P1, PT, R202, c[0x0][0x164], PT ;  /* 0x00005900ca007a0c */ /* 0x000fe20003f26270 */
[----:B0-----:R-:W-:-:S04]  /*0890*/  IMAD.WIDE.U32 R148, R209, R153, c[0x0][0x218] ;  /* 0x00008600d1947625 */ /* 0x001fc800078e0099 */
[----:B---3--:R-:W-:-:S04]  /*08a0*/  IMAD.WIDE.U32 R144, R204, R153, c[0x0][0x218] ;  /* 0x00008600cc907625 */ /* 0x008fc800078e0099 */
[----:B-1----:R-:W-:Y:S01]  /*08b0*/  IMAD.WIDE.U32 R146, R162, R153, c[0x0][0x218] ;  /* 0x00008600a2927625 */ /* 0x002fe200078e0099 */
[----:B--2---:R-:W-:-:S13]  /*08c0*/  ISETP.GT.AND P2, PT, R155, RZ, PT ;  /* 0x000000ff9b00720c */ /* 0x004fda0003f44270 */
[----:B------:R-:W-:Y:S05]  /*08d0*/  @P2 BRA `(.L_x_898) ;  /* 0x0000017000002947 */ /* 0x000fea0003800000 */
[----:B-----5:R-:W-:Y:S02]  /*08e0*/  ISETP.GE.AND P3, PT, R152, 0x1, PT ;  /* 0x000000019800780c */ /* 0x020fe40003f66270 */
[----:B------:R-:W-:Y:S02]  /*08f0*/  ISETP.NE.U32.AND P0, PT, RZ, c[0x0][0x218], PT ;  /* 0x00008600ff007a0c */ /* 0x000fe40003f05070 */
[----:B------:R-:W-:Y:S02]  /*0900*/  MOV R166, RZ ;  /* 0x000000ff00a67202 */ /* 0x000fe40000000f00 */
[----:B------:R-:W-:Y:S02]  /*0910*/  ISETP.NE.AND.EX P0, PT, RZ, c[0x0][0x21c], PT, P0 ;  /* 0x00008700ff007a0c */ /* 0x000fe40003f05300 */
[----:B------:R-:W-:-:S05]  /*0920*/  MOV R169, 0x8 ;  /* 0x0000000800a97802 */ /* 0x000fca0000000f00 */
[----:B------:R-:W-:-:S05]  /*0930*/  @P3 IADD3 R150, R152, -0x1, RZ ;  /* 0xffffffff98963810 */ /* 0x000fca0007ffe0ff */
[----:B------:R-:W-:Y:S01]  /*0940*/  @P3 IMAD R150, R150, c[0x0][0x168], RZ ;  /* 0x00005a0096963a24 */ /* 0x000fe200078e02ff */
[----:B------:R0:W5:Y:S04]  /*0950*/  @P0 LDG.E.128 R44, [R148.64] ;  /* 0x00000004942c0981 */ /* 0x000168000c1e1d00 */
[----:B------:R-:W-:Y:S01]  /*0960*/  @P3 SHF.R.S32.HI R151, RZ, 0x1f, R150 ;  /* 0x0000001fff973819 */ /* 0x000fe20000011496 */
[----:B------:R0:W5:Y:S03]  /*0970*/  @P0 LDG.E.128 R40, [R144.64] ;  /* 0x0000000490280981 */ /* 0x000166000c1e1d00 */
[----:B------:R-:W-:Y:S01]  /*0980*/  @P3 LEA.HI R150, R151, R150, RZ, 0x3 ;  /* 0x0000009697963211 */ /* 0x000fe200078f18ff */
[----:B------:R0:W5:Y:S03]  /*0990*/  @P0 LDG.E.128 R36, [R146.64] ;  /* 0x0000000492240981 */ /* 0x000166000c1e1d00 */
        /* <DEDUP_REMOVED lines=11> */
.L_x_898:
[----:B------:R-:W-:Y:S01]  /*0a50*/  IADD3 R0, R155, -0x1, RZ ;  /* 0xffffffff9b007810 */ /* 0x000fe20007ffe0ff */
[----:B------:R-:W-:-:S04]  /*0a60*/  IMAD.WIDE.U32 R4, R209, R153, c[0x0][0x188] ;  /* 0x00006200d1047625 */ /* 0x000fc800078e0099 */
[----:B------:R-:W-:Y:S02]  /*0a70*/  IMAD R0, R0, c[0x0][0x168], RZ ;  /* 0x00005a0000007a24 */ /* 0x000fe400078e02ff */
[-C--:B------:R-:W-:Y:S01]  /*0a80*/  IMAD.WIDE.U32 R12, R204, R153.reuse, c[0x0][0x188] ;  /* 0x00006200cc0c7625 */ /* 0x080fe200078e0099 */
[----:B------:R-:W2:Y:S02]  /*0a90*/  LDG.E.128 R4, [R4.64] ;  /* 0x0000000404047981 */ /* 0x000ea4000c1e1d00 */
[----:B------:R-:W-:Y:S01]  /*0aa0*/  SHF.R.S32.HI R3, RZ, 0x1f, R0 ;  /* 0x0000001fff037819 */ /* 0x000fe20000011400 */
[----:B------:R-:W-:Y:S02]  /*0ab0*/  IMAD.WIDE.U32 R20, R162, R153, c[0x0][0x188] ;  /* 0x00006200a2147625 */ /* 0x000fe400078e0099 */
[----:B------:R-:W3:Y:S01]  /*0ac0*/  LDG.E.128 R12, [R12.64] ;  /* 0x000000040c0c7981 */ /* 0x000ee2000c1e1d00 */
[----:B------:R-:W-:-:S03]  /*0ad0*/  LEA.HI R0, R3, R0, RZ, 0x3 ;  /* 0x0000000003007211 */ /* 0x000fc600078f18ff */
[----:B------:R-:W4:Y:S01]  /*0ae0*/  LDG.E R3, [R150.64] ;  /* 0x0000000496037981 */ /* 0x000f22000c1e1900 */
[----:B------:R-:W-:-:S03]  /*0af0*/  LEA.HI.SX32 R0, R0, R201, 0x1d ;  /* 0x000000c900007211 */ /* 0x000fc600078feaff */
[----:B------:R-:W3:Y:S01]  /*0b00*/  LDG.E.128 R20, [R20.64] ;  /* 0x0000000414147981 */ /* 0x000ee2000c1e1d00 */
[C---:B------:R-:W-:Y:S01]  /*0b10*/  IADD3 R24, R0.reuse, 0x200, RZ ;  /* 0x0000020000187810 */ /* 0x040fe20007ffe0ff */
[C---:B------:R-:W-:Y:S01]  /*0b20*/  IMAD.WIDE.U32 R8, R0.reuse, R153, c[0x0][0x208] ;  /* 0x0000820000087625 */ /* 0x040fe200078e0099 */
[----:B------:R-:W-:-:S03]  /*0b30*/  IADD3 R16, R0, 0x100, RZ ;  /* 0x0000010000107810 */ /* 0x000fc60007ffe0ff */
[-C--:B------:R-:W-:Y:S02]  /*0b40*/  IMAD.WIDE.U32 R24, R24, R153.reuse, c[0x0][0x208] ;  /* 0x0000820018187625 */ /* 0x080fe400078e0099 */
[----:B------:R-:W3:Y:S02]  /*0b50*/  LDG.E.128 R8, [R8.64] ;  /* 0x0000000408087981 */ /* 0x000ee4000c1e1d00 */
[----:B------:R-:W-:Y:S02]  /*0b60*/  IMAD.WIDE.U32 R16, R16, R153, c[0x0][0x208] ;  /* 0x0000820010107625 */ /* 0x000fe400078e0099 */
[----:B------:R-:W3:Y:S04]  /*0b70*/  LDG.E.128 R24, [R24.64] ;  /* 0x0000000418187981 */ /* 0x000ee8000c1e1d00 */
[----:B------:R-:W3:Y:S01]  /*0b80*/  LDG.E.128 R16, [R16.64] ;  /* 0x0000000410107981 */ /* 0x000ee2000c1e1d00 */
[----:B-----5:R-:W-:-:S13]  /*0b90*/  ISETP.GE.AND P3, PT, R152, 0x1, PT ;  /* 0x000000019800780c */ /* 0x020fda0003f66270 */
[----:B------:R-:W-:-:S05]  /*0ba0*/  @P3 IADD3 R0, R152, -0x1, RZ ;  /* 0xffffffff98003810 */ /* 0x000fca0007ffe0ff */
[----:B------:R-:W-:-:S05]  /*0bb0*/  @P3 IMAD R0, R0, c[0x0][0x168], RZ ;  /* 0x00005a0000003a24 */ /* 0x000fca00078e02ff */
[----:B------:R-:W-:Y:S01]  /*0bc0*/  @P3 SHF.R.S32.HI R29, RZ, 0x1f, R0 ;  /* 0x0000001fff1d3819 */ /* 0x000fe20000011400 */
[----:B------:R-:W-:-:S03]  /*0bd0*/  IMAD.MOV.U32 R166, RZ, RZ, RZ ;  /* 0x000000ffffa67224 */ /* 0x000fc600078e00ff */
[----:B------:R-:W-:-:S04]  /*0be0*/  @P3 LEA.HI R0, R29, R0, RZ, 0x3 ;  /* 0x000000001d003211 */ /* 0x000fc800078f18ff */
[----:B------:R-:W-:Y:S02]  /*0bf0*/  @P3 LEA.HI.SX32 R166, R0, R201, 0x1d ;  /* 0x000000c900a63211 */ /* 0x000fe400078feaff */
[----:B------:R-:W-:Y:S02]  /*0c00*/  MOV R169, 0x8 ;  /* 0x0000000800a97802 */ /* 0x000fe40000000f00 */
        /* <DEDUP_REMOVED lines=13> */
[----:B------:R-:W-:Y:S02]  /*0ce0*/  ISETP.NE.AND P0, PT, R184, RZ, PT ;  /* 0x000000ffb800720c */ /* 0x000fe40003f05270 */
[----:B--2---:R-:W-:-:S02]  /*0cf0*/  PRMT R0, RZ, 0x5410, R4 ;  /* 0x00005410ff007816 */ /* 0x004fc40000000004 */
[--C-:B------:R-:W-:Y:S02]  /*0d00*/  PRMT R2, RZ, 0x5410, R5.reuse ;  /* 0x00005410ff027816 */ /* 0x100fe40000000005 */
[----:B0-----:R-:W-:Y:S02]  /*0d10*/  PRMT R147, RZ, 0x7610, R5 ;  /* 0x00007610ff937816 */ /* 0x001fe40000000005 */
[----:B------:R-:W-:Y:S02]  /*0d20*/  PRMT R4, RZ, 0x7610, R4 ;  /* 0x00007610ff047816 */ /* 0x000fe40000000004 */
[----:B----4-:R-:W-:Y:S02]  /*0d30*/  FSEL R223, R3, RZ, !P0 ;  /* 0x000000ff03df7208 */ /* 0x010fe40004000000 */
[--C-:B------:R-:W-:Y:S02]  /*0d40*/  PRMT R150, RZ, 0x5410, R7.reuse ;  /* 0x00005410ff967816 */ /* 0x100fe40000000007 */
[----:B------:R-:W-:Y:S01]  /*0d50*/  PRMT R151, RZ, 0x7610, R7 ;  /* 0x00007610ff977816 */ /* 0x000fe20000000007 */
[C---:B------:R-:W-:Y:S01]  /*0d60*/  FADD.FTZ R3, -R223.reuse, R0 ;  /* 0x00000000df037221 */ /* 0x040fe20000010100 */
[----:B---3--:R-:W-:Y:S01]  /*0d70*/  PRMT R154, RZ, 0x5410, R14 ;  /* 0x00005410ff9a7816 */ /* 0x008fe2000000000e */
[C---:B------:R-:W-:Y:S01]  /*0d80*/  FADD.FTZ R7, -R223.reuse, R2 ;  /* 0x00000002df077221 */ /* 0x040fe20000010100 */
[--C-:B------:R-:W-:Y:S01]  /*0d90*/  PRMT R155, RZ, 0x5410, R15.reuse ;  /* 0x00005410ff9b7816 */ /* 0x100fe2000000000f */
[----:B------:R-:W-:Y:S01]  /*0da0*/  FADD.FTZ R5, -R223, R4 ;  /* 0x00000004df057221 */ /* 0x000fe20000010100 */
[----:B------:R-:W-:-:S02]  /*0db0*/  PRMT R156, RZ, 0x7610, R15 ;  /* 0x00007610ff9c7816 */ /* 0x000fc4000000000f */
[--C-:B------:R-:W-:Y:S02]  /*0dc0*/  PRMT R29, RZ, 0x5410, R9.reuse ;  /* 0x00005410ff1d7816 */ /* 0x100fe40000000009 */
[----:B------:R-:W-:Y:S01]  /*0dd0*/  PRMT R158, RZ, 0x7610, R9 ;  /* 0x00007610ff9e7816 */ /* 0x000fe20000000009 */
[C---:B------:R-:W-:Y:S01]  /*0de0*/  FADD.FTZ R9, -R223.reuse, R147 ;  /* 0x00000093df097221 */ /* 0x040fe20000010100 */
[----:B------:R-:W-:Y:S02]  /*0df0*/  PRMT R161, RZ, 0x5410, R8 ;  /* 0x00005410ffa17816 */ /* 0x000fe40000000008 */
[----:B------:R-:W-:Y:S01]  /*0e00*/  PRMT R159, RZ, 0x7610, R21 ;  /* 0x00007610ff9f7816 */ /* 0x000fe20000000015 */
[C---:B------:R-:W-:Y:S01]  /*0e10*/  FMUL.FTZ R0, R174.reuse, R3 ;  /* 0x00000003ae007220 */ /* 0x040fe20000410000 */
[----:B------:R-:W-:Y:S01]  /*0e20*/  PRMT R148, RZ, 0x5410, R6 ;  /* 0x00005410ff947816 */ /* 0x000fe20000000006 */
[C---:B------:R-:W-:Y:S01]  /*0e30*/  FADD.FTZ R171, -R223.reuse, R154 ;  /* 0x0000009adfab7221 */ /* 0x040fe20000010100 */
[----:B------:R-:W-:Y:S01]  /*0e40*/  PRMT R6, RZ, 0x7610, R6 ;  /* 0x00007610ff067816 */ /* 0x000fe20000000006 */
[C---:B------:R-:W-:Y:S01]  /*0e50*/  FADD.FTZ R203, -R223.reuse, R155 ;  /* 0x0000009bdfcb7221 */ /* 0x040fe20000010100 */
[----:B------:R-:W-:Y:S01]  /*0e60*/  PRMT R160, RZ, 0x7610, R8 ;  /* 0x00007610ffa07816 */ /* 0x000fe20000000008 */
[C---:B------:R-:W-:Y:S01]  /*0e70*/  FMUL.FTZ R3, R174.reuse, R7 ;  /* 0x00000007ae037220 */ /* 0x040fe20000410000 */
[--C-:B------:R-:W-:Y:S01]  /*0e80*/  PRMT R155, RZ, 0x5410, R25.reuse ;  /* 0x00005410ff9b7816 */ /* 0x100fe20000000019 */
[C---:B------:R-:W-:Y:S01]  /*0e90*/  FMUL.FTZ R4, R174.reuse, R9 ;  /* 0x00000009ae047220 */ /* 0x040fe20000410000 */
[----:B------:R-:W-:Y:S01]  /*0ea0*/  PRMT R154, RZ, 0x7610, R25 ;  /* 0x00007610ff9a7816 */ /* 0x000fe20000000019 */
[C---:B------:R-:W-:Y:S01]  /*0eb0*/  FADD.FTZ R205, -R223.reuse, R156 ;  /* 0x0000009cdfcd7221 */ /* 0x040fe20000010100 */
[--C-:B------:R-:W-:Y:S01]  /*0ec0*/  PRMT R31, RZ, 0x5410, R10.reuse ;  /* 0x00005410ff1f7816 */ /* 0x100fe2000000000a */
[C---:B------:R-:W-:Y:S01]  /*0ed0*/  FADD.FTZ R215, -R223.reuse, R159 ;  /* 0x0000009fdfd77221 */ /* 0x040fe20000010100 */
[----:B------:R-:W-:Y:S01]  /*0ee0*/  PRMT R28, RZ, 0x7610, R10 ;  /* 0x00007610ff1c7816 */ /* 0x000fe2000000000a */
[----:B------:R-:W-:Y:S01]  /*0ef0*/  FMUL.FTZ R2, R174, R5 ;  /* 0x00000005ae027220 */ /* 0x000fe20000410000 */
[--C-:B------:R-:W-:Y:S01]  /*0f00*/  PRMT R33, RZ, 0x5410, R11.reuse ;  /* 0x00005410ff217816 */ /* 0x100fe2000000000b */
[----:B------:R-:W-:Y:S01]  /*0f10*/  FMUL.FTZ R25, R200, R161 ;  /* 0x000000a1c8197220 */ /* 0x000fe20000410000 */
[----:B------:R-:W-:Y:S01]  /*0f20*/  PRMT R30, RZ, 0x7610, R11 ;  /* 0x00007610ff1e7816 */ /* 0x000fe2000000000b */
[----:B------:R-:W-:Y:S01]  /*0f30*/  FADD.FTZ R11, -R223, R148 ;  /* 0x00000094df0b7221 */ /* 0x000fe20000010100 */
[----:B------:R-:W-:Y:S01]  /*0f40*/  PRMT R8, RZ, 0x5410, R12 ;  /* 0x00005410ff087816 */ /* 0x000fe2000000000c */
[----:B------:R-:W-:Y:S01]  /*0f50*/  FFMA.FTZ R50, R3, R29, R50 ;  /* 0x0000001d03327223 */ /* 0x000fe20000010032 */
[----:B------:R-:W-:Y:S01]  /*0f60*/  PRMT R12, RZ, 0x7610, R12 ;  /* 0x00007610ff0c7816 */ /* 0x000fe2000000000c */
[----:B------:R-:W-:Y:S01]  /*0f70*/  FADD.FTZ R118, R118, R29 ;  /* 0x0000001d76767221 */ /* 0x000fe20000010000 */
[----:B------:R-:W-:-:S02]  /*0f80*/  PRMT R10, RZ, 0x5410, R13 ;  /* 0x00005410ff0a7816 */ /* 0x000fc4000000000d */
[----:B------:R-:W-:Y:S01]  /*0f90*/  PRMT R153, RZ, 0x7610, R13 ;  /* 0x00007610ff997816 */ /* 0x000fe2000000000d */
[C---:B------:R-:W-:Y:S01]  /*0fa0*/  FADD.FTZ R13, -R223.reuse, R6 ;  /* 0x00000006df0d7221 */ /* 0x040fe20000010100 */
[--C-:B------:R-:W-:Y:S02]  /*0fb0*/  PRMT R157, RZ, 0x5410, R17.reuse ;  /* 0x00005410ff9d7816 */ /* 0x100fe40000000011 */
[----:B------:R-:W-:Y:S01]  /*0fc0*/  PRMT R34, RZ, 0x7610, R17 ;  /* 0x00007610ff227816 */ /* 0x000fe20000000011 */
[C---:B------:R-:W-:Y:S01]  /*0fd0*/  FADD.FTZ R17, -R223.reuse, R151 ;  /* 0x00000097df117221 */ /* 0x040fe20000010100 */
[--C-:B------:R-:W-:Y:S02]  /*0fe0*/  PRMT R159, RZ, 0x5410, R24.reuse ;  /* 0x00005410ff9f7816 */ /* 0x100fe40000000018 */
[----:B------:R-:W-:Y:S01]  /*0ff0*/  PRMT R156, RZ, 0x7610, R24 ;  /* 0x00007610ff9c7816 */ /* 0x000fe20000000018 */
[----:B------:R-:W-:Y:S01]  /*1000*/  FMUL.FTZ R24, R198, R29 ;  /* 0x0000001dc6187220 */ /* 0x000fe20000410000 */
[--C-:B------:R-:W-:Y:S01]  /*1010*/  PRMT R151, RZ, 0x5410, R27.reuse ;  /* 0x00005410ff977816 */ /* 0x100fe2000000001b */
[----:B------:R-:W-:Y:S01]  /*1020*/  FADD.FTZ R15, -R223, R150 ;  /* 0x00000096df0f7221 */ /* 0x000fe20000010100 */
[----:B------:R-:W-:Y:S01]  /*1030*/  PRMT R148, RZ, 0x7610, R27 ;  /* 0x00007610ff947816 */ /* 0x000fe2000000001b */
[-C--:B------:R-:W-:Y:S01]  /*1040*/  FFMA.FTZ R51, R4, R158.reuse, R51 ;  /* 0x0000009e04337223 */ /* 0x080fe20000010033 */
[----:B------:R-:W-:Y:S01]  /*1050*/  PRMT R149, RZ, 0x5410, R18 ;  /* 0x00005410ff957816 */ /* 0x000fe20000000012 */
[----:B------:R-:W-:Y:S01]  /*1060*/  FADD.FTZ R119, R119, R158 ;  /* 0x0000009e77777221 */ /* 0x000fe20000010000 */
[----:B------:R-:W-:Y:S01]  /*1070*/  PRMT R146, RZ, 0x7610, R18 ;  /* 0x00007610ff927816 */ /* 0x000fe20000000012 */
[----:B------:R-:W-:Y:S01]  /*1080*/  FMUL.FTZ R29, R197, R158 ;  /* 0x0000009ec51d7220 */ /* 0x000fe20000410000 */
[----:B-1----:R-:W-:Y:S01]  /*1090*/  PRMT R145, RZ, 0x5410, R19 ;  /* 0x00005410ff917816 */ /* 0x002fe20000000013 */
[-C--:B------:R-:W-:Y:S01]  /*10a0*/  FFMA.FTZ R49, R2, R160.reuse, R49 ;  /* 0x000000a002317223 */ /* 0x080fe20000010031 */
[----:B------:R-:W-:Y:S01]  /*10b0*/  PRMT R144, RZ, 0x7610, R19 ;  /* 0x00007610ff907816 */ /* 0x000fe20000000013 */
[----:B------:R-:W-:Y:S01]  /*10c0*/  FADD.FTZ R117, R117, R160 ;  /* 0x000000a075757221 */ /* 0x000fe20000010000 */
[----:B------:R-:W-:Y:S01]  /*10d0*/  PRMT R18, RZ, 0x5410, R21 ;  /* 0x00005410ff127816 */ /* 0x000fe20000000015 */
[----:B------:R-:W-:-:S02]  /*10e0*/  FMUL.FTZ R27, R199, R160 ;  /* 0x000000a0c71b7220 */ /* 0x000fc40000410000 */
[----:B------:R-:W-:Y:S01]  /*10f0*/  FADD.FTZ R158, RZ, R25 ;  /* 0x00000019ff9e7221 */ /* 0x000fe20000010000 */
[--C-:B------:R-:W-:Y:S01]  /*1100*/  PRMT R172, RZ, 0x5410, R23.reuse ;  /* 0x00005410ffac7816 */ /* 0x100fe20000000017 */
[C---:B------:R-:W-:Y:S01]  /*1110*/  FADD.FTZ R19, -R223.reuse, R8 ;  /* 0x00000008df137221 */ /* 0x040fe20000010100 */
[----:B------:R-:W-:Y:S01]  /*1120*/  PRMT R206, RZ, 0x7610, R23 ;  /* 0x00007610ffce7816 */ /* 0x000fe20000000017 */
[----:B------:R-:W-:Y:S02]  /*1130*/  FMUL.FTZ R5, R174, R11 ;  /* 0x0000000bae057220 */ /* 0x000fe40000410000 */
[----:B------:R-:W-:Y:S02]  /*1140*/  FFMA.FTZ R160, R0, R25, RZ ;  /* 0x0000001900a07223 */ /* 0x000fe400000100ff */
[C---:B------:R-:W-:Y:S02]  /*1150*/  FADD.FTZ R21, -R223.reuse, R12 ;  /* 0x0000000cdf157221 */ /* 0x040fe40000010100 */
[C---:B------:R-:W-:Y:S01]  /*1160*/  FMUL.FTZ R6, R174.reuse, R13 ;  /* 0x0000000dae067220 */ /* 0x040fe20000410000 */
[----:B------:R-:W-:Y:S01]  /*1170*/  PRMT R35, RZ, 0x5410, R16 ;  /* 0x00005410ff237816 */ /* 0x000fe20000000010 */
[C---:B------:R-:W-:Y:S01]  /*1180*/  FADD.FTZ R23, -R223.reuse, R10 ;  /* 0x0000000adf177221 */ /* 0x040fe20000010100 */
[--C-:B------:R-:W-:Y:S01]  /*1190*/  PRMT R150, RZ, 0x7610, R26.reuse ;  /* 0x00007610ff967816 */ /* 0x100fe2000000001a */
[----:B------:R-:W-:Y:S01]  /*11a0*/  FADD.FTZ R163, -R223, R153 ;  /* 0x00000099dfa37221 */ /* 0x000fe20000010100 */
[----:B------:R-:W-:Y:S01]  /*11b0*/  PRMT R153, RZ, 0x5410, R26 ;  /* 0x00005410ff997816 */ /* 0x000fe2000000001a */
[----:B------:R-:W-:-:S02]  /*11c0*/  FMUL.FTZ R7, R174, R15 ;  /* 0x0000000fae077220 */ /* 0x000fc40000410000 */
[----:B------:R-:W-:Y:S02]  /*11d0*/  FFMA.FTZ R48, R0, R161, R48 ;  /* 0x000000a100307223 */ /* 0x000fe40000010030 */
[----:B------:R-:W-:Y:S01]  /*11e0*/  FADD.FTZ R116, R116, R161 ;  /* 0x000000a174747221 */ /* 0x000fe20000010000 */
[----:B------:R-:W-:Y:S01]  /*11f0*/  PRMT R32, RZ, 0x7610, R16 ;  /* 0x00007610ff207816 */ /* 0x000fe20000000010 */
[----:B------:R-:W-:Y:S02]  /*1200*/  FMUL.FTZ R8, R174, R17 ;  /* 0x00000011ae087220 */ /* 0x000fe40000410000 */
[----:B------:R-:W-:Y:S02]  /*1210*/  FADD.FTZ R161, R158, R27 ;  /* 0x0000001b9ea17221 */ /* 0x000fe40000010000 */
[----:B------:R-:W-:Y:S02]  /*1220*/  FMUL.FTZ R9, R174, R19 ;  /* 0x00000013ae097220 */ /* 0x000fe40000410000 */
[----:B------:R-:W-:-:S02]  /*1230*/  FFMA.FTZ R52, R5, R31, R52 ;  /* 0x0000001f05347223 */ /* 0x000fc40000010034 */
[----:B------:R-:W-:Y:S02]  /*1240*/  FADD.FTZ R112, R112, R31 ;  /* 0x0000001f70707221 */ /* 0x000fe40000010000 */
[----:B------:R-:W-:Y:S02]  /*1250*/  FMUL.FTZ R26, R196, R31 ;  /* 0x0000001fc41a7220 */ /* 0x000fe40000410000 */
[----:B------:R-:W-:Y:S02]  /*1260*/  FFMA.FTZ R160, R2, R27, R160 ;  /* 0x0000001b02a07223 */ /* 0x000fe400000100a0 */
[----:B------:R-:W-:Y:S02]  /*1270*/  FMUL.FTZ R10, R174, R21 ;  /* 0x00000015ae0a7220 */ /* 0x000fe40000410000 */
[----:B------:R-:W-:Y:S02]  /*1280*/  FFMA.FTZ R53, R6, R28, R53 ;  /* 0x0000001c06357223 */ /* 0x000fe40000010035 */
[----:B------:R-:W-:-:S02]  /*1290*/  FADD.FTZ R113, R113, R28 ;  /* 0x0000001c71717221 */ /* 0x000fc40000010000 */
[----:B------:R-:W-:Y:S02]  /*12a0*/  FMUL.FTZ R31, R195, R28 ;  /* 0x0000001cc31f7220 */ /* 0x000fe40000410000 */
[----:B------:R-:W-:Y:S02]  /*12b0*/  FMUL.FTZ R11, R174, R23 ;  /* 0x00000017ae0b7220 */ /* 0x000fe40000410000 */
[-C--:B------:R-:W-:Y:S02]  /*12c0*/  FFMA.FTZ R54, R7, R33.reuse, R54 ;  /* 0x0000002107367223 */ /* 0x080fe40000010036 */
[----:B------:R-:W-:Y:S02]  /*12d0*/  FADD.FTZ R114, R114, R33 ;  /* 0x0000002172727221 */ /* 0x000fe40000010000 */
[----:B------:R-:W-:Y:S02]  /*12e0*/  FMUL.FTZ R28, R194, R33 ;  /* 0x00000021c21c7220 */ /* 0x000fe40000410000 */
[----:B------:R-:W-:-:S02]  /*12f0*/  FFMA.FTZ R55, R8, R30, R55 ;  /* 0x0000001e08377223 */ /* 0x000fc40000010037 */
[----:B------:R-:W-:Y:S02]  /*1300*/  FADD.FTZ R115, R115, R30 ;  /* 0x0000001e73737221 */ /* 0x000fe40000010000 */
[----:B------:R-:W-:Y:S02]  /*1310*/  FMUL.FTZ R33, R193, R30 ;  /* 0x0000001ec1217220 */ /* 0x000fe40000410000 */
[----:B------:R-:W-:Y:S02]  /*1320*/  FADD.FTZ R158, R161, R24 ;  /* 0x00000018a19e7221 */ /* 0x000fe40000010000 */
[-C--:B------:R-:W-:Y:S02]  /*1330*/  FFMA.FTZ R56, R9, R35.reuse, R56 ;  /* 0x0000002309387223 */ /* 0x080fe40000010038 */
[----:B------:R-:W-:Y:S02]  /*1340*/  FADD.FTZ R108, R108, R35 ;  /* 0x000000236c6c7221 */ /* 0x000fe40000010000 */
[----:B------:R-:W-:-:S02]  /*1350*/  FMUL.FTZ R30, R192, R35 ;  /* 0x00000023c01e7220 */ /* 0x000fc40000410000 */
[----:B------:R-:W-:Y:S02]  /*1360*/  FFMA.FTZ R160, R3, R24, R160 ;  /* 0x0000001803a07223 */ /* 0x000fe400000100a0 */
[-C--:B------:R-:W-:Y:S02]  /*1370*/  FFMA.FTZ R57, R10, R32.reuse, R57 ;  /* 0x000000200a397223 */ /* 0x080fe40000010039 */
[----:B------:R-:W-:Y:S02]  /*1380*/  FADD.FTZ R109, R109, R32 ;  /* 0x000000206d6d7221 */ /* 0x000fe40000010000 */
[----:B------:R-:W-:Y:S02]  /*1390*/  FMUL.FTZ R35, R191, R32 ;  /* 0x00000020bf237220 */ /* 0x000fe40000410000 */
[----:B------:R-:W-:Y:S02]  /*13a0*/  FFMA.FTZ R58, R11, R157, R58 ;  /* 0x0000009d0b3a7223 */ /* 0x000fe4000001003a */
[----:B------:R-:W-:-:S02]  /*13b0*/  FADD.FTZ R110, R110, R157 ;  /* 0x0000009d6e6e7221 */ /* 0x000fc40000010000 */
[----:B------:R-:W-:Y:S02]  /*13c0*/  FMUL.FTZ R32, R190, R157 ;  /* 0x0000009dbe207220 */ /* 0x000fe40000410000 */
[----:B------:R-:W-:Y:S02]  /*13d0*/  FADD.FTZ R157, R158, R29 ;  /* 0x0000001d9e9d7221 */ /* 0x000fe40000010000 */
[----:B------:R-:W-:Y:S02]  /*13e0*/  FFMA.FTZ R160, R4, R29, R160 ;  /* 0x0000001d04a07223 */ /* 0x000fe400000100a0 */
[----:B------:R-:W-:Y:S01]  /*13f0*/  FADD.FTZ R158, R157, R26 ;  /* 0x0000001a9d9e7221 */ /* 0x000fe20000010000 */
[----:B------:R-:W-:Y:S01]  /*1400*/  PRMT R14, RZ, 0x7610, R14 ;  /* 0x00007610ff0e7816 */ /* 0x000fe2000000000e */
[----:B------:R-:W-:Y:S02]  /*1410*/  FFMA.FTZ R160, R5, R26, R160 ;  /* 0x0000001a05a07223 */ /* 0x000fe400000100a0 */
[----:B------:R-:W-:-:S02]  /*1420*/  FADD.FTZ R157, R158, R31 ;  /* 0x0000001f9e9d7221 */ /* 0x000fc40000010000 */
[----:B------:R-:W-:Y:S02]  /*1430*/  FFMA.FTZ R160, R6, R31, R160 ;  /* 0x0000001f06a07223 */ /* 0x000fe400000100a0 */
[C---:B------:R-:W-:Y:S02]  /*1440*/  FMUL.FTZ R12, R174.reuse, R163 ;  /* 0x000000a3ae0c7220 */ /* 0x040fe40000410000 */
[----:B------:R-:W-:Y:S02]  /*1450*/  FADD.FTZ R173, -R223, R14 ;  /* 0x0000000edfad7221 */ /* 0x000fe40000010100 */
[----:B------:R-:W-:Y:S02]  /*1460*/  FMUL.FTZ R13, R174, R171 ;  /* 0x000000abae0d7220 */ /* 0x000fe40000410000 */
[----:B------:R-:W-:Y:S02]  /*1470*/  FADD.FTZ R158, R157, R28 ;  /* 0x0000001c9d9e7221 */ /* 0x000fe40000010000 */
[----:B------:R-:W-:-:S02]  /*1480*/  FFMA.FTZ R160, R7, R28, R160 ;  /* 0x0000001c07a07223 */ /* 0x000fc400000100a0 */
[-C--:B------:R-:W-:Y:S02]  /*1490*/  FFMA.FTZ R59, R12, R34.reuse, R59 ;  /* 0x000000220c3b7223 */ /* 0x080fe4000001003b */
[----:B------:R-:W-:Y:S02]  /*14a0*/  FADD.FTZ R111, R111, R34 ;  /* 0x000000226f6f7221 */ /* 0x000fe40000010000 */
[----:B------:R-:W-:Y:S02]  /*14b0*/  FMUL.FTZ R161, R189, R34 ;  /* 0x00000022bda17220 */ /* 0x000fe40000410000 */
        /* <DEDUP_REMOVED lines=12> */
[-C--:B------:R-:W-:Y:S02]  /*1580*/  FFMA.FTZ R62, R15, R145.reuse, R62 ;  /* 0x000000910f3e7223 */ /* 0x080fe4000001003e */
[----:B------:R-:W-:Y:S02]  /*1590*/  FADD.FTZ R106, R106, R145 ;  /* 0x000000916a6a7221 */ /* 0x000fe40000010000 */
[----:B------:R-:W-:Y:S01]  /*15a0*/  FMUL.FTZ R160, R186, R145 ;  /* 0x00000091baa07220 */ /* 0x000fe20000410000 */
[----:B------:R-:W-:Y:S01]  /*15b0*/  PRMT R16, RZ, 0x5410, R20 ;  /* 0x00005410ff107816 */ /* 0x000fe20000000014 */
[----:B------:R-:W-:-:S02]  /*15c0*/  FADD.FTZ R145, R146, R35 ;  /* 0x0000002392917221 */ /* 0x000fc40000010000 */
[----:B------:R-:W-:Y:S02]  /*15d0*/  FFMA.FTZ R149, R10, R35, R149 ;  /* 0x000000230a957223 */ /* 0x000fe40000010095 */
[----:B------:R-:W-:Y:S02]  /*15e0*/  FADD.FTZ R146, R145, R32 ;  /* 0x0000002091927221 */ /* 0x000fe40000010000 */
[----:B------:R-:W-:Y:S02]  /*15f0*/  FFMA.FTZ R149, R11, R32, R149 ;  /* 0x000000200b957223 */ /* 0x000fe40000010095 */
[----:B------:R-:W-:Y:S02]  /*1600*/  FADD.FTZ R207, -R223, R16 ;  /* 0x00000010dfcf7221 */ /* 0x000fe40000010100 */
        /* <DEDUP_REMOVED lines=9> */
[----:B------:R-:W-:Y:S01]  /*16a0*/  FFMA.FTZ R149, R14, R163, R149 ;  /* 0x000000a30e957223 */ /* 0x000fe20000010095 */
[----:B------:R-:W-:Y:S01]  /*16b0*/  PRMT R20, RZ, 0x7610, R20 ;  /* 0x00007610ff147816 */ /* 0x000fe20000000014 */
[----:B------:R-:W-:Y:S02]  /*16c0*/  FADD.FTZ R144, R145, R160 ;  /* 0x000000a091907221 */ /* 0x000fe40000010000 */
[----:B------:R-:W-:Y:S02]  /*16d0*/  FFMA.FTZ R149, R15, R160, R149 ;  /* 0x000000a00f957223 */ /* 0x000fe40000010095 */
[----:B------:R-:W-:Y:S02]  /*16e0*/  FADD.FTZ R147, -R223, R206 ;  /* 0x000000cedf937221 */ /* 0x000fe40000010100 */
[----:B------:R-:W-:-:S02]  /*16f0*/  FMUL.FTZ R206, R182, R159 ;  /* 0x0000009fb6ce7220 */ /* 0x000fc40000410000 */
[----:B------:R-:W-:Y:S02]  /*1700*/  FADD.FTZ R145, R144, R203 ;  /* 0x000000cb90917221 */ /* 0x000fe40000010000 */
[C---:B------:R-:W-:Y:S02]  /*1710*/  FADD.FTZ R211, -R223.reuse, R20 ;  /* 0x00000014dfd37221 */ /* 0x040fe40000010100 */
[----:B------:R-:W-:Y:S02]  /*1720*/  FMUL.FTZ R17, R174, R207 ;  /* 0x000000cfae117220 */ /* 0x000fe40000410000 */
[----:B------:R-:W-:Y:S02]  /*1730*/  FFMA.FTZ R149, R16, R203, R149 ;  /* 0x000000cb10957223 */ /* 0x000fe40000010095 */
[----:B------:R-:W-:Y:S02]  /*1740*/  FADD.FTZ R213, -R223, R18 ;  /* 0x00000012dfd57221 */ /* 0x000fe40000010100 */
[----:B------:R-:W-:-:S02]  /*1750*/  FADD.FTZ R144, R145, R206 ;  /* 0x000000ce91907221 */ /* 0x000fc40000010000 */
[C---:B------:R-:W-:Y:S02]  /*1760*/  FMUL.FTZ R18, R174.reuse, R211 ;  /* 0x000000d3ae127220 */ /* 0x040fe40000410000 */
[----:B------:R-:W-:Y:S02]  /*1770*/  FMUL.FTZ R205, R181, R156 ;  /* 0x0000009cb5cd7220 */ /* 0x000fe40000410000 */
[----:B------:R-:W-:Y:S01]  /*1780*/  FFMA.FTZ R145, R17, R206, R149 ;  /* 0x000000ce11917223 */ /* 0x000fe20000010095 */
[----:B------:R-:W-:Y:S01]  /*1790*/  PRMT R170, RZ, 0x5410, R22 ;  /* 0x00005410ffaa7816 */ /* 0x000fe20000000016 */
[----:B------:R-:W-:Y:S02]  /*17a0*/  FMUL.FTZ R19, R174, R213 ;  /* 0x000000d5ae137220 */ /* 0x000fe40000410000 */
[----:B------:R-:W-:Y:S02]  /*17b0*/  FMUL.FTZ R208, R180, R155 ;  /* 0x0000009bb4d07220 */ /* 0x000fe40000410000 */
[----:B------:R-:W-:-:S02]  /*17c0*/  FADD.FTZ R149, R144, R205 ;  /* 0x000000cd90957221 */ /* 0x000fc40000010000 */
[----:B------:R-:W-:Y:S01]  /*17d0*/  FFMA.FTZ R145, R18, R205, R145 ;  /* 0x000000cd12917223 */ /* 0x000fe20000010091 */
[----:B------:R-:W-:Y:S01]  /*17e0*/  PRMT R22, RZ, 0x7610, R22 ;  /* 0x00007610ff167816 */ /* 0x000fe20000000016 */
[----:B------:R-:W-:Y:S02]  /*17f0*/  FADD.FTZ R217, -R223, R170 ;  /* 0x000000aadfd97221 */ /* 0x000fe40000010100 */
[----:B------:R-:W-:Y:S02]  /*1800*/  FMUL.FTZ R20, R174, R215 ;  /* 0x000000d7ae147220 */ /* 0x000fe40000410000 */
[----:B------:R-:W-:Y:S02]  /*1810*/  FMUL.FTZ R207, R179, R154 ;  /* 0x0000009ab3cf7220 */ /* 0x000fe40000410000 */
[----:B------:R-:W-:Y:S02]  /*1820*/  FADD.FTZ R144, R149, R208 ;  /* 0x000000d095907221 */ /* 0x000fe40000010000 */
[----:B------:R-:W-:-:S02]  /*1830*/  FFMA.FTZ R145, R19, R208, R145 ;  /* 0x000000d013917223 */ /* 0x000fc40000010091 */
[C---:B------:R-:W-:Y:S02]  /*1840*/  FADD.FTZ R219, -R223.reuse, R22 ;  /* 0x00000016dfdb7221 */ /* 0x040fe40000010100 */
        /* <DEDUP_REMOVED lines=33> */
[----:B------:R-:W-:Y:S02]  /*1a60*/  FADD.FTZ R150, R144, R213 ;  /* 0x000000d590967221 */ /* 0x000fe40000010000 */
[----:B------:R-:W-:-:S02]  /*1a70*/  FFMA.FTZ R151, R214, R213, R145 ;  /* 0x000000d5d6977223 */ /* 0x000fc40000010091 */
.L_x_899:
[----:B0-----:R-:W-:Y:S05]  /*1a80*/  BSYNC B0 ;  /* 0x0000000000007941 */ /* 0x001fea0003800000 */
.L_x_897:
[----:B------:R-:W0:Y:S01]  /*1a90*/  S2R R146, SR_TID.X ;  /* 0x0000000000927919 */ /* 0x000e220000002100 */
[----:B------:R-:W-:Y:S01]  /*1aa0*/  LOP3.LUT P3, RZ, R183, 0xff, RZ, 0xc0, !PT ;  /* 0x000000ffb7ff7812 */ /* 0x000fe2000786c0ff */
[----:B-----5:R-:W-:Y:S01]  /*1ab0*/  IMAD.MOV.U32 R145, RZ, RZ, R164 ;  /* 0x000000ffff917224 */ /* 0x020fe200078e00a4 */
[----:B------:R-:W-:-:S02]  /*1ac0*/  MOV R144, R166 ;  /* 0x000000a600907202 */ /* 0x000fc40000000f00 */
[----:B------:R-:W-:Y:S02]  /*1ad0*/  MOV R147, R168 ;  /* 0x000000a800937202 */ /* 0x000fe40000000f00 */
[----:B------:R-:W-:Y:S02]  /*1ae0*/  PRMT R220, R144, 0x7610, R220 ;  /* 0x0000761090dc7816 */ /* 0x000fe400000000dc */
[----:B------:R-:W-:Y:S02]  /*1af0*/  PRMT R218, R145, 0x7610, R218 ;  /* 0x0000761091da7816 */ /* 0x000fe400000000da */
[----:B------:R-:W-:Y:S02]  /*1b00*/  PRMT R217, R147, 0x7610, R217 ;  /* 0x0000761093d97816 */ /* 0x000fe400000000d9 */
[----:B0-----:R-:W-:Y:S02]  /*1b10*/  LOP3.LUT P0, RZ, R146, 0x1f, RZ, 0xc0, !PT ;  /* 0x0000001f92ff7812 */ /* 0x001fe4000780c0ff */
[----:B------:R-:W-:-:S04]  /*1b20*/  SHF.R.U32.HI R146, RZ, 0x5, R146 ;  /* 0x00000005ff927819 */ /* 0x000fc80000011692 */
[----:B------:R-:W-:-:S04]  /*1b30*/  LOP3.LUT R216, R146, 0x7fffff8, RZ, 0xc0, !PT ;  /* 0x07fffff892d87812 */ /* 0x000fc800078ec0ff */
[----:B------:R-:W-:Y:S01]  /*1b40*/  @!P3 IADD3 R216, R216, 0x8, RZ ;  /* 0x00000008d8d8b810 */ /* 0x000fe20007ffe0ff */
[----:B------:R-:W-:Y:S05]  /*1b50*/  BRA.DIV ~URZ, `(.L_x_900) ;  /* 0x000036b27f007947 */ /* 0x000fea000b800000 */
[----:B------:R0:W1:Y:S02]  /*1b60*/  SHFL.DOWN PT, R147, R150, 0x10, 0x1f ;  /* 0x0a001f0096937f89 */ /* 0x00006400000e0000 */
.L_x_1027:
        /* <DEDUP_REMOVED lines=18> */
.L_x_1028:
[----:B------:R-:W-:Y:S01]  /*1c90*/  ISETP.GE.AND P3, PT, R152, 0x1, PT ;  /* 0x000000019800780c */ /* 0x000fe20003f66270 */
[----:B--2---:R-:W-:Y:S01]  /*1ca0*/  FADD.FTZ R170, R170, R149 ;  /* 0x00000095aaaa7221 */ /* 0x004fe20000010000 */
[----:B------:R-:W-:Y:S01]  /*1cb0*/  WARPSYNC 0xffffffff ;  /* 0xffffffff00007948 */ /* 0x000fe20003800000 */
[----:B0-----:R-:W-:Y:S01]  /*1cc0*/  FADD.FTZ R171, R144, R151 ;  /* 0x0000009790ab7221 */ /* 0x001fe20000010000 */
[----:B------:R-:W-:-:S09]  /*1cd0*/  HFMA2.MMA R215, -RZ, RZ, 0, 0 ;  /* 0x00000000ffd77435 */ /* 0x000fd200000001ff */
[----:B------:R-:W-:Y:S01]  /*1ce0*/  @P3 IADD3 R152, R152, -0x1, RZ ;  /* 0xffffffff98983810 */ /* 0x000fe20007ffe0ff */
[----:B------:R-:W-:-:S04]  /*1cf0*/  @P3 IMAD.MOV.U32 R172, RZ, RZ, 0x10 ;  /* 0x00000010ffac3424 */ /* 0x000fc800078e00ff */
[----:B------:R-:W-:-:S05]  /*1d00*/  @P3 IMAD R152, R152, c[0x0][0x168], RZ ;  /* 0x00005a0098983a24 */ /* 0x000fca00078e02ff */
[----:B------:R-:W-:-:S04]  /*1d10*/  @P3 SHF.R.S32.HI R145, RZ, 0x1f, R152 ;  /* 0x0000001fff913819 */ /* 0x000fc80000011498 */
[----:B------:R-:W-:Y:S02]  /*1d20*/  @P3 LEA.HI R152, R145, R152, RZ, 0x3 ;  /* 0x0000009891983211 */ /* 0x000fe400078f18ff */
[----:B------:R-:W-:Y:S02]  /*1d30*/  @!P0 LOP3.LUT R145, R146, 0x7, RZ, 0xc0, !PT ;  /* 0x0000000792918812 */ /* 0x000fe400078ec0ff */
[----:B------:R-:W-:Y:S02]  /*1d40*/  @P3 LEA.HI.SX32 R215, R152, R201, 0x1d ;  /* 0x000000c998d73211 */ /* 0x000fe400078feaff */
[----:B------:R-:W-:-:S03]  /*1d50*/  @!P0 IADD3 R219, R216, R145, RZ ;  /* 0x00000091d8db8210 */ /* 0x000fc60007ffe0ff */
[----:B------:R-:W-:Y:S02]  /*1d60*/  @P3 IMAD.WIDE.U32 R172, R215, R172, c[0x0][0x170] ;  /* 0x00005c00d7ac3625 */ /* 0x000fe400078e00ac */
[----:B------:R-:W-:Y:S04]  /*1d70*/  @!P0 STS.64 [R219.X8+0x6000], R170 ;  /* 0x006000aadb008388 */ /* 0x000fe80000008a00 */
[----:B------:R-:W-:Y:S06]  /*1d80*/  BAR.SYNC.DEFER_BLOCKING 0x0 ;  /* 0x0000000000007b1d */ /* 0x000fec0000010000 */
[----:B------:R0:W5:Y:S01]  /*1d90*/  @P3 LDG.E.128 R132, [R172.64] ;  /* 0x00000004ac843981 */ /* 0x000162000c1e1d00 */
[----:B------:R-:W-:Y:S03]  /*1da0*/  BSSY B0, `(.L_x_902) ;  /* 0x000002b000007945 */ /* 0x000fe60003800000 */
[----:B------:R-:W2:Y:S04]  /*1db0*/  LDS.128 R144, [R216.X8+0x6000] ;  /* 0x00600000d8907984 */ /* 0x000ea80000008c00 */
[----:B-1----:R-:W1:Y:S04]  /*1dc0*/  LDS.128 R148, [R216.X8+0x6010] ;  /* 0x00601000d8947984 */ /* 0x002e680000008c00 */
[----:B------:R-:W3:Y:S04]  /*1dd0*/  LDS.128 R152, [R216.X8+0x6020] ;  /* 0x00602000d8987984 */ /* 0x000ee80000008c00 */
[----:B------:R-:W4:Y:S01]  /*1de0*/  LDS.128 R156, [R216.X8+0x6030] ;  /* 0x00603000d89c7984 */ /* 0x000f220000008c00 */
[----:B--2---:R-:W-:-:S02]  /*1df0*/  FADD.FTZ R221, RZ, R144 ;  /* 0x00000090ffdd7221 */ /* 0x004fc40000010000 */
[----:B------:R-:W-:Y:S02]  /*1e00*/  FADD.FTZ R144, RZ, R145 ;  /* 0x00000091ff907221 */ /* 0x000fe40000010000 */
[----:B------:R-:W-:Y:S02]  /*1e10*/  FADD.FTZ R221, R146, R221 ;  /* 0x000000dd92dd7221 */ /* 0x000fe40000010000 */
[----:B------:R-:W-:Y:S02]  /*1e20*/  FADD.FTZ R144, R147, R144 ;  /* 0x0000009093907221 */ /* 0x000fe40000010000 */
[----:B-1----:R-:W-:Y:S02]  /*1e30*/  FADD.FTZ R221, R221, R148 ;  /* 0x00000094dddd7221 */ /* 0x002fe40000010000 */
        /* <DEDUP_REMOVED lines=22> */
.L_x_903:
        /* <DEDUP_REMOVED lines=11> */
.L_x_904:
[----:B------:R-:W-:Y:S05]  /*2050*/  BSYNC B0 ;  /* 0x0000000000007941 */ /* 0x000fea0003800000 */
.L_x_902:
[----:B------:R-:W-:Y:S01]  /*2060*/  ISETP.NE.U32.AND P0, PT, RZ, c[0x0][0x258], PT ;  /* 0x00009600ff007a0c */ /* 0x000fe20003f05070 */
[----:B------:R-:W-:Y:S03]  /*2070*/  BSSY B0, `(.L_x_905) ;  /* 0x0000010000007945 */ /* 0x000fe60003800000 */
[----:B------:R-:W-:-:S13]  /*2080*/  ISETP.NE.AND.EX P0, PT, RZ, c[0x0][0x25c], PT, P0 ;  /* 0x00009700ff007a0c */ /* 0x000fda0003f05300 */
[----:B------:R-:W-:Y:S01]  /*2090*/  @P0 F2FP.BF16.PACK_AB R144, RZ, R145 ;  /* 0x00000091ff90023e */ /* 0x000fe200000010ff */
[----:B------:R-:W-:Y:S05]  /*20a0*/  @!P3 BRA `(.L_x_906) ;  /* 0x000000c00000b947 */ /* 0x000fea0003800000 */
[----:B------:R-:W-:Y:S01]  /*20b0*/  LOP3.LUT P5, RZ, R220, 0xff, RZ, 0xc0, !PT ;  /* 0x000000ffdcff7812 */ /* 0x000fe200078ac0ff */
[----:B------:R-:W-:Y:S02]  /*20c0*/  FMUL.FTZ R145, R145, c[0x0][0x1ec] ;  /* 0x00007b0091917a20 */ /* 0x000fe40000410000 */
[----:B------:R-:W-:Y:S02]  /*20d0*/  IMAD.MOV.U32 R146, RZ, RZ, RZ ;  /* 0x000000ffff927224 */ /* 0x000fe400078e00ff */
[----:B------:R-:W-:Y:S01]  /*20e0*/  FMUL.FTZ R150, R145, c[0x0][0x1e8] ;  /* 0x00007a0091967a20 */ /* 0x000fe20000410000 */
[----:B------:R-:W-:-:S07]  /*20f0*/  MOV R145, RZ ;  /* 0x000000ff00917202 */ /* 0x000fce0000000f00 */
[----:B------:R-:W-:-:S05]  /*2100*/  @P5 PRMT R147, RZ, 0x5410, R128 ;  /* 0x00005410ff935816 */ /* 0x000fca0000000080 */
[----:B------:R-:W-:Y:S01]  /*2110*/  @P5 FMUL.FTZ R146, R150, R147 ;  /* 0x0000009396925220 */ /* 0x000fe20000410000 */
[----:B-----5:R-:W-:-:S04]  /*2120*/  @P5 PRMT R147, RZ, 0x5410, R132 ;  /* 0x00005410ff935816 */ /* 0x020fc80000000084 */
[----:B------:R-:W-:Y:S01]  /*2130*/  F2FP.BF16.PACK_AB R146, RZ, R146 ;  /* 0x00000092ff92723e */ /* 0x000fe200000010ff */
[----:B------:R-:W-:-:S03]  /*2140*/  @P5 FMUL.FTZ R145, R150, R147 ;  /* 0x0000009396915220 */ /* 0x000fc60000410000 */
[----:B------:R-:W-:Y:S01]  /*2150*/  PRMT R136, R146, 0x7610, R136 ;  /* 0x0000761092887816 */ /* 0x000fe20000000088 */
[----:B------:R-:W-:Y:S02]  /*2160*/  FADD.FTZ R92, R92, R145 ;  /* 0x000000915c5c7221 */ /* 0x000fe40000010000 */
.L_x_906:
[----:B------:R-:W-:Y:S05]  /*2170*/  BSYNC B0 ;  /* 0x0000000000007941 */ /* 0x000fea0003800000 */
.L_x_905:
[----:B------:R-:W-:Y:S01]  /*2180*/  BSSY B0, `(.L_x_907) ;  /* 0x000000e000007945 */ /* 0x000fe20003800000 */
[----:B------:R-:W-:Y:S01]  /*2190*/  @P0 PRMT R140, R144, 0x7610, R140 ;  /* 0x00007610908c0816 */ /* 0x000fe2000000008c */
[----:B------:R-:W-:Y:S05]  /*21a0*/  @P2 BRA `(.L_x_908) ;  /* 0x0000004000002947 */ /* 0x000fea0003800000 */
[----:B------:R-:W-:Y:S01]  /*21b0*/  HFMA2.MMA R145, -RZ, RZ, 0, 0 ;  /* 0x00000000ff917435 */ /* 0x000fe200000001ff */
[----:B------:R-:W-:Y:S05]  /*21c0*/  @!P4 BRA `(.L_x_909) ;  /* 0x000000900000c947 */ /* 0x000fea0003800000 */
[----:B------:R-:W-:Y:S01]  /*21d0*/  PRMT R145, RZ, 0x7610, R44 ;  /* 0x00007610ff917816 */ /* 0x000fe2000000002c */
[----:B------:R-:W-:Y:S05]  /*21e0*/  BRA `(.L_x_909) ;  /* 0x0000007000007947 */ /* 0x000fea0003800000 */
.L_x_908:
[----:B------:R-:W-:-:S04]  /*21f0*/  ISETP.NE.AND P5, PT, R184, RZ, PT ;  /* 0x000000ffb800720c */ /* 0x000fc80003fa5270 */
[----:B------:R-:W-:-:S05]  /*2200*/  FSEL R144, R148, RZ, !P5 ;  /* 0x000000ff94907208 */ /* 0x000fca0006800000 */
[----:B------:R-:W-:-:S04]  /*2210*/  FFMA.FTZ R144, R2, R149, R144 ;  /* 0x0000009502907223 */ /* 0x000fc80000010090 */
[----:B------:R-:W-:Y:S01]  /*2220*/  FADD.FTZ R145, R27, -R144 ;  /* 0x800000901b917221 */ /* 0x000fe20000010000 */
[----:B------:R-:W-:-:S03]  /*2230*/  @P4 PRMT R144, RZ, 0x7610, R44 ;  /* 0x00007610ff904816 */ /* 0x000fc6000000002c */
[----:B------:R-:W-:-:S04]  /*2240*/  FMUL.FTZ R145, R174, R145 ;  /* 0x00000091ae917220 */ /* 0x000fc80000410000 */
[----:B------:R-:W-:Y:S02]  /*2250*/  @P4 FADD.FTZ R145, R145, R144 ;  /* 0x0000009091914221 */ /* 0x000fe40000010000 */
.L_x_909:
[----:B------:R-:W-:Y:S05]  /*2260*/  BSYNC B0 ;  /* 0x0000000000007941 */ /* 0x000fea0003800000 */
.L_x_907:
[----:B------:R-:W-:Y:S01]  /*2270*/  BSSY B0, `(.L_x_910) ;  /* 0x000000f000007945 */ /* 0x000fe20003800000 */
[----:B------:R-:W-:Y:S01]  /*2280*/  @P0 F2FP.BF16.PACK_AB R144, RZ, R145 ;  /* 0x00000091ff90023e */ /* 0x000fe200000010ff */
[----:B------:R-:W-:Y:S05]  /*2290*/  @!P3 BRA `(.L_x_911) ;  /* 0x000000c00000b947 */ /* 0x000fea0003800000 */
[----:B------:R-:W-:Y:S01]  /*22a0*/  LOP3.LUT P5, RZ, R166, 0xff00, RZ, 0xc0, !PT ;  /* 0x0000ff00a6ff7812 */ /* 0x000fe200078ac0ff */
[----:B------:R-:W-:Y:S01]  /*22b0*/  FMUL.FTZ R145, R145, c[0x0][0x1ec] ;  /* 0x00007b0091917a20 */ /* 0x000fe20000410000 */
[----:B------:R-:W-:Y:S01]  /*22c0*/  MOV R150, RZ ;  /* 0x000000ff00967202 */ /* 0x000fe20000000f00 */
[----:B------:R-:W-:Y:S02]  /*22d0*/  IMAD.MOV.U32 R146, RZ, RZ, RZ ;  /* 0x000000ffff927224 */ /* 0x000fe400078e00ff */
[----:B------:R-:W-:-:S08]  /*22e0*/  FMUL.FTZ R152, R145, c[0x0][0x1e8] ;  /* 0x00007a0091987a20 */ /* 0x000fd00000410000 */
[----:B------:R-:W-:-:S05]  /*22f0*/  @P5 PRMT R145, RZ, 0x7610, R128 ;  /* 0x00007610ff915816 */ /* 0x000fca0000000080 */
[----:B------:R-:W-:Y:S01]  /*2300*/  @P5 FMUL.FTZ R146, R152, R145 ;  /* 0x0000009198925220 */ /* 0x000fe20000410000 */
[----:B-----5:R-:W-:-:S04]  /*2310*/  @P5 PRMT R145, RZ, 0x7610, R132 ;  /* 0x00007610ff915816 */ /* 0x020fc80000000084 */
[----:B------:R-:W-:Y:S01]  /*2320*/  F2FP.BF16.PACK_AB R146, RZ, R146 ;  /* 0x00000092ff92723e */ /* 0x000fe200000010ff */
[----:B------:R-:W-:-:S03]  /*2330*/  @P5 FMUL.FTZ R150, R152, R145 ;  /* 0x0000009198965220 */ /* 0x000fc60000410000 */
[----:B------:R-:W-:Y:S01]  /*2340*/  PRMT R136, R136, 0x5410, R146 ;  /* 0x0000541088887816 */ /* 0x000fe20000000092 */
[----:B------:R-:W-:Y:S02]  /*2350*/  FADD.FTZ R93, R93, R150 ;  /* 0x000000965d5d7221 */ /* 0x000fe40000010000 */
.L_x_911:
[----:B------:R-:W-:Y:S05]  /*2360*/  BSYNC B0 ;  /* 0x0000000000007941 */ /* 0x000fea0003800000 */
.L_x_910:
[----:B------:R-:W-:Y:S01]  /*2370*/  BSSY B0, `(.L_x_912) ;  /* 0x000000e000007945 */ /* 0x000fe20003800000 */
[----:B------:R-:W-:Y:S01]  /*2380*/  @P0 PRMT R140, R140, 0x5410, R144 ;  /* 0x000054108c8c0816 */ /* 0x000fe20000000090 */
[----:B------:R-:W-:Y:S05]  /*2390*/  @P2 BRA `(.L_x_913) ;  /* 0x0000004000002947 */ /* 0x000fea0003800000 */
[----:B------:R-:W-:Y:S01]  /*23a0*/  HFMA2.MMA R145, -RZ, RZ, 0, 0 ;  /* 0x00000000ff917435 */ /* 0x000fe200000001ff */
[----:B------:R-:W-:Y:S05]  /*23b0*/  @!P4 BRA `(.L_x_914) ;  /* 0x000000900000c947 */ /* 0x000fea0003800000 */
[----:B------:R-:W-:Y:S01]  /*23c0*/  PRMT R145, RZ, 0x5410, R45 ;  /* 0x00005410ff917816 */ /* 0x000fe2000000002d */
[----:B------:R-:W-:Y:S05]  /*23d0*/  BRA `(.L_x_914) ;  /* 0x0000007000007947 */ /* 0x000fea0003800000 */
.L_x_913:
[----:B------:R-:W-:-:S04]  /*23e0*/  ISETP.NE.AND P5, PT, R184, RZ, PT ;  /* 0x000000ffb800720c */ /* 0x000fc80003fa5270 */
[----:B------:R-:W-:-:S05]  /*23f0*/  FSEL R144, R148, RZ, !P5 ;  /* 0x000000ff94907208 */ /* 0x000fca0006800000 */
[----:B------:R-:W-:Y:S01]  /*2400*/  FFMA.FTZ R145, R3, R149, R144 ;  /* 0x0000009503917223 */ /* 0x000fe20000010090 */
[----:B------:R-:W-:-:S03]  /*2410*/  @P4 PRMT R144, RZ, 0x5410, R45 ;  /* 0x00005410ff904816 */ /* 0x000fc6000000002d */
[----:B------:R-:W-:-:S04]  /*2420*/  FADD.FTZ R145, R24, -R145 ;  /* 0x8000009118917221 */ /* 0x000fc80000010000 */
[----:B------:R-:W-:-:S04]  /*2430*/  FMUL.FTZ R145, R174, R145 ;  /* 0x00000091ae917220 */ /* 0x000fc80000410000 */
[----:B------:R-:W-:Y:S02]  /*2440*/  @P4 FADD.FTZ R145, R145, R144 ;  /* 0x0000009091914221 */ /* 0x000fe40000010000 */
.L_x_914:
[----:B------:R-:W-:Y:S05]  /*2450*/  BSYNC B0 ;  /* 0x0000000000007941 */ /* 0x000fea0003800000 */
.L_x_912:
[----:B------:R-:W-:Y:S01]  /*2460*/  BSSY B0, `(.L_x_915) ;  /* 0x000000f000007945 */ /* 0x000fe20003800000 */
        /* <DEDUP_REMOVED lines=14> */
.L_x_916:
[----:B------:R-:W-:Y:S05]  /*2550*/  BSYNC B0 ;  /* 0x0000000000007941 */ /* 0x000fea0003800000 */
.L_x_915:
[----:B------:R-:W-:Y:S01]  /*2560*/  BSSY B0, `(.L_x_917) ;  /* 0x000000e000007945 */ /* 0x000fe20003800000 */
[----:B------:R-:W-:Y:S01]  /*2570*/  @P0 PRMT R141, R144, 0x7610, R141 ;  /* 0x00007610908d0816 */ /* 0x000fe2000000008d */
[----:B------:R-:W-:Y:S05]  /*2580*/  @P2 BRA `(.L_x_918) ;  /* 0x0000004000002947 */ /* 0x000fea0003800000 */
[----:B------:R-:W-:Y:S01]  /*2590*/  HFMA2.MMA R145, -RZ, RZ, 0, 0 ;  /* 0x00000000ff917435 */ /* 0x000fe200000001ff */
[----:B------:R-:W-:Y:S05]  /*25a0*/  @!P4 BRA `(.L_x_919) ;  /* 0x000000900000c947 */ /* 0x000fea0003800000 */
[----:B------:R-:W-:Y:S01]  /*25b0*/  PRMT R145, RZ, 0x7610, R45 ;  /* 0x00007610ff917816 */ /* 0x000fe2000000002d */
[----:B------:R-:W-:Y:S05]  /*25c0*/  BRA `(.L_x_919) ;  /* 0x0000007000007947 */ /* 0x000fea0003800000 */
.L_x_918:
[----:B------:R-:W-:-:S04]  /*25d0*/  ISETP.NE.AND P5, PT, R184, RZ, PT ;  /* 0x000000ffb800720c */ /* 0x000fc80003fa5270 */
[----:B------:R-:W-:-:S05]  /*25e0*/  FSEL R144, R148, RZ, !P5 ;  /* 0x000000ff94907208 */ /* 0x000fca0006800000 */
[----:B------:R-:W-:-:S04]  /*25f0*/  FFMA.FTZ R144, R4, R149, R144 ;  /* 0x0000009504907223 */ /* 0x000fc80000010090 */
[----:B------:R-:W-:Y:S01]  /*2600*/  FADD.FTZ R145, R29, -R144 ;  /* 0x800000901d917221 */ /* 0x000fe20000010000 */
[----:B------:R-:W-:-:S03]  /*2610*/  @P4 PRMT R144, RZ, 0x7610, R45 ;  /* 0x00007610ff904816 */ /* 0x000fc6000000002d */
[----:B------:R-:W-:-:S04]  /*2620*/  FMUL.FTZ R145, R174, R145 ;  /* 0x00000091ae917220 */ /* 0x000fc80000410000 */
[----:B------:R-:W-:Y:S02]  /*2630*/  @P4 FADD.FTZ R145, R145, R144 ;  /* 0x0000009091914221 */ /* 0x000fe40000010000 */
.L_x_919:
[----:B------:R-:W-:Y:S05]  /*2640*/  BSYNC B0 ;  /* 0x0000000000007941 */ /* 0x000fea0003800000 */
.L_x_917:
        /* <DEDUP_REMOVED lines=15> */
.L_x_921:
[----:B------:R-:W-:Y:S05]  /*2740*/  BSYNC B0 ;  /* 0x0000000000007941 */ /* 0x000fea0003800000 */
.L_x_920:
[----:B------:R-:W-:Y:S01]  /*2750*/  BSSY B0, `(.L_x_922) ;  /* 0x000000e000007945 */ /* 0x000fe20003800000 */
[----:B------:R-:W-:Y:S01]  /*2760*/  @P0 PRMT R141, R141, 0x5410, R144 ;  /* 0x000054108d8d0816 */ /* 0x000fe20000000090 */
[----:B------:R-:W-:Y:S05]  /*2770*/  @P2 BRA `(.L_x_923) ;  /* 0x0000004000002947 */ /* 0x000fea0003800000 */
[----:B------:R-:W-:Y:S01]  /*2780*/  HFMA2.MMA R145, -RZ, RZ, 0, 0 ;  /* 0x00000000ff917435 */ /* 0x000fe200000001ff */
[----:B------:R-:W-:Y:S05]  /*2790*/  @!P4 BRA `(.L_x_924) ;  /* 0x000000900000c947 */ /* 0x000fea0003800000 */
[----:B------:R-:W-:Y:S01]  /*27a0*/  PRMT R145, RZ, 0x5410, R46 ;  /* 0x00005410ff917816 */ /* 0x000fe2000000002e */
[----:B------:R-:W-:Y:S05]  /*27b0*/  BRA `(.L_x_924) ;  /* 0x0000007000007947 */ /* 0x000fea0003800000 */
.L_x_923:
[----:B------:R-:W-:-:S04]  /*27c0*/  ISETP.NE.AND P5, PT, R184, RZ, PT ;  /* 0x000000ffb800720c */ /* 0x000fc80003fa5270 */
[----:B------:R-:W-:-:S05]  /*27d0*/  FSEL R144, R148, RZ, !P5 ;  /* 0x000000ff94907208 */ /* 0x000fca0006800000 */
[----:B------:R-:W-:Y:S01]  /*27e0*/  FFMA.FTZ R145, R5, R149, R144 ;  /* 0x0000009505917223 */ /* 0x000fe20000010090 */
[----:B------:R-:W-:-:S03]  /*27f0*/  @P4 PRMT R144, RZ, 0x5410, R46 ;  /* 0x00005410ff904816 */ /* 0x000fc6000000002e */
[----:B------:R-:W-:-:S04]  /*2800*/  FADD.FTZ R145, R26, -R145 ;  /* 0x800000911a917221 */ /* 0x000fc80000010000 */
[----:B------:R-:W-:-:S04]  /*2810*/  FMUL.FTZ R145, R174, R145 ;  /* 0x00000091ae917220 */ /* 0x000fc80000410000 */
[----:B------:R-:W-:Y:S02]  /*2820*/  @P4 FADD.FTZ R145, R145, R144 ;  /* 0x0000009091914221 */ /* 0x000fe40000010000 */
.L_x_924:
[----:B------:R-:W-:Y:S05]  /*2830*/  BSYNC B0 ;  /* 0x0000000000007941 */ /* 0x000fea0003800000 */
.L_x_922:
        /* <DEDUP_REMOVED lines=15> */
.L_x_926:
[----:B------:R-:W-:Y:S05]  /*2930*/  BSYNC B0 ;  /* 0x0000000000007941 */ /* 0x000fea0003800000 */
.L_x_925:
[----:B------:R-:W-:Y:S01]  /*2940*/  BSSY B0, `(.L_x_927) ;  /* 0x000000e000007945 */ /* 0x000fe20003800000 */
[----:B------:R-:W-:Y:S01]  /*2950*/  @P0 PRMT R142, R144, 0x7610, R142 ;  /* 0x00007610908e0816 */ /* 0x000fe2000000008e */
[----:B------:R-:W-:Y:S05]  /*2960*/  @P2 BRA `(.L_x_928) ;  /* 0x0000004000002947 */ /* 0x000fea0003800000 */
[----:B------:R-:W-:Y:S01]  /*2970*/  HFMA2.MMA R145, -RZ, RZ, 0, 0 ;  /* 0x00000000ff917435 */ /* 0x000fe200000001ff */
[----:B------:R-:W-:Y:S05]  /*2980*/  @!P4 BRA `(.L_x_929) ;  /* 0x000000900000c947 */ /* 0x000fea0003800000 */
[----:B------:R-:W-:Y:S01]  /*2990*/  PRMT R145, RZ, 0x7610, R46 ;  /* 0x00007610ff917816 */ /* 0x000fe2000000002e */
[----:B------:R-:W-:Y:S05]  /*29a0*/  BRA `(.L_x_929) ;  /* 0x0000007000007947 */ /* 0x000fea0003800000 */
.L_x_928:
[----:B------:R-:W-:-:S04]  /*29b0*/  ISETP.NE.AND P5, PT, R184, RZ, PT ;  /* 0x000000ffb800720c */ /* 0x000fc80003fa5270 */
[----:B------:R-:W-:-:S05]  /*29c0*/  FSEL R144, R148, RZ, !P5 ;  /* 0x000000ff94907208 */ /* 0x000fca0006800000 */
[----:B------:R-:W-:-:S04]  /*29d0*/  FFMA.FTZ R144, R6, R149, R144 ;  /* 0x0000009506907223 */ /* 0x000fc80000010090 */
[----:B------:R-:W-:Y:S01]  /*29e0*/  FADD.FTZ R145, R31, -R144 ;  /* 0x800000901f917221 */ /* 0x000fe20000010000 */
[----:B------:R-:W-:-:S03]  /*29f0*/  @P4 PRMT R144, RZ, 0x7610, R46 ;  /* 0x00007610ff904816 */ /* 0x000fc6000000002e */
[----:B------:R-:W-:-:S04]  /*2a00*/  FMUL.FTZ R145, R174, R145 ;  /* 0x00000091ae917220 */ /* 0x000fc80000410000 */
[----:B------:R-:W-:Y:S02]  /*2a10*/  @P4 FADD.FTZ R145, R145, R144 ;  /* 0x0000009091914221 */ /* 0x000fe40000010000 */
.L_x_929:
[----:B------:R-:W-:Y:S05]  /*2a20*/  BSYNC B0 ;  /* 0x0000000000007941 */ /* 0x000fea0003800000 */
.L_x_927:
        /* <DEDUP_REMOVED lines=15> */
.L_x_931:
[----:B------:R-:W-:Y:S05]  /*2b20*/  BSYNC B0 ;  /* 0x0000000000007941 */ /* 0x000fea0003800000 */
.L_x_930:
[----:B------:R-:W-:Y:S01]  /*2b30*/  BSSY B0, `(.L_x_932) ;  /* 0x000000e000007945 */ /* 0x000fe20003800000 */
[----:B------:R-:W-:Y:S01]  /*2b40*/  @P0 PRMT R142, R142, 0x5410, R144 ;  /* 0x000054108e8e0816 */ /* 0x000fe20000000090 */
[----:B------:R-:W-:Y:S05]  /*2b50*/  @P2 BRA `(.L_x_933) ;  /* 0x0000004000002947 */ /* 0x000fea0003800000 */
[----:B------:R-:W-:Y:S01]  /*2b60*/  HFMA2.MMA R145, -RZ, RZ, 0, 0 ;  /* 0x00000000ff917435 */ /* 0x000fe200000001ff */
[----:B------:R-:W-:Y:S05]  /*2b70*/  @!P4 BRA `(.L_x_934) ;  /* 0x000000900000c947 */ /* 0x000fea0003800000 */
[----:B------:R-:W-:Y:S01]  /*2b80*/  PRMT R145, RZ, 0x5410, R47 ;  /* 0x00005410ff917816 */ /* 0x000fe2000000002f */
[----:B------:R-:W-:Y:S05]  /*2b90*/  BRA `(.L_x_934) ;  /* 0x0000007000007947 */ /* 0x000fea0003800000 */
.L_x_933:
[----:B------:R-:W-:-:S04]  /*2ba0*/  ISETP.NE.AND P5, PT, R184, RZ, PT ;  /* 0x000000ffb800720c */ /* 0x000fc80003fa5270 */
[----:B------:R-:W-:-:S05]  /*2bb0*/  FSEL R144, R148, RZ, !P5 ;  /* 0x000000ff94907208 */ /* 0x000fca0006800000 */
[----:B------:R-:W-:Y:S01]  /*2bc0*/  FFMA.FTZ R145, R7, R149, R144 ;  /* 0x0000009507917223 */ /* 0x000fe20000010090 */
[----:B------:R-:W-:-:S03]  /*2bd0*/  @P4 PRMT R144, RZ, 0x5410, R47 ;  /* 0x00005410ff904816 */ /* 0x000fc6000000002f */
[----:B------:R-:W-:-:S04]  /*2be0*/  FADD.FTZ R145, R28, -R145 ;  /* 0x800000911c917221 */ /* 0x000fc80000010000 */
[----:B------:R-:W-:-:S04]  /*2bf0*/  FMUL.FTZ R145, R174, R145 ;  /* 0x00000091ae917220 */ /* 0x000fc80000410000 */
[----:B------:R-:W-:Y:S02]  /*2c00*/  @P4 FADD.FTZ R145, R145, R144 ;  /* 0x0000009091914221 */ /* 0x000fe40000010000 */
.L_x_934:
[----:B------:R-:W-:Y:S05]  /*2c10*/  BSYNC B0 ;  /* 0x0000000000007941 */ /* 0x000fea0003800000 */
.L_x_932:
        /* <DEDUP_REMOVED lines=15> */
.L_x_936:
[----:B------:R-:W-:Y:S05]  /*2d10*/  BSYNC B0 ;  /* 0x0000000000007941 */ /* 0x000fea0003800000 */
.L_x_935:
[----:B------:R-:W-:Y:S01]  /*2d20*/  BSSY B0, `(.L_x_937) ;  /* 0x000000e000007945 */ /* 0x000fe20003800000 */
[----:B------:R-:W-:Y:S01]  /*2d30*/  @P0 PRMT R143, R144, 0x7610, R143 ;  /* 0x00007610908f0816 */ /* 0x000fe2000000008f */
[----:B------:R-:W-:Y:S05]  /*2d40*/  @P2 BRA `(.L_x_938) ;  /* 0x0000004000002947 */ /* 0x000fea0003800000 */
[----:B------:R-:W-:Y:S01]  /*2d50*/  HFMA2.MMA R150, -RZ, RZ, 0, 0 ;  /* 0x00000000ff967435 */ /* 0x000fe200000001ff */
[----:B------:R-:W-:Y:S05]  /*2d60*/  @!P4 BRA `(.L_x_939) ;  /* 0x000000900000c947 */ /* 0x000fea0003800000 */
[----:B------:R-:W-:Y:S01]  /*2d70*/  PRMT R150, RZ, 0x7610, R47 ;  /* 0x00007610ff967816 */ /* 0x000fe2000000002f */
[----:B------:R-:W-:Y:S05]  /*2d80*/  BRA `(.L_x_939) ;  /* 0x0000007000007947 */ /* 0x000fea0003800000 */
.L_x_938:
[----:B------:R-:W-:-:S04]  /*2d90*/  ISETP.NE.AND P5, PT, R184, RZ, PT ;  /* 0x000000ffb800720c */ /* 0x000fc80003fa5270 */
[----:B------:R-:W-:-:S05]  /*2da0*/  FSEL R144, R148, RZ, !P5 ;  /* 0x000000ff94907208 */ /* 0x000fca0006800000 */
[----:B------:R-:W-:-:S04]  /*2db0*/  FFMA.FTZ R144, R8, R149, R144 ;  /* 0x0000009508907223 */ /* 0x000fc80000010090 */
[----:B------:R-:W-:-:S04]  /*2dc0*/  FADD.FTZ R145, R33, -R144 ;  /* 0x8000009021917221 */ /* 0x000fc80000010000 */
[----:B------:R-:W-:Y:S01]  /*2dd0*/  FMUL.FTZ R150, R174, R145 ;  /* 0x00000091ae967220 */ /* 0x000fe20000410000 */
[----:B------:R-:W-:-:S05]  /*2de0*/  @P4 PRMT R145, RZ, 0x7610, R47 ;  /* 0x00007610ff914816 */ /* 0x000fca000000002f */
[----:B------:R-:W-:Y:S02]  /*2df0*/  @P4 FADD.FTZ R150, R150, R145 ;  /* 0x0000009196964221 */ /* 0x000fe40000010000 */
.L_x_939:
[----:B------:R-:W-:Y:S05]  /*2e00*/  BSYNC B0 ;  /* 0x0000000000007941 */ /* 0x000fea0003800000 */
.L_x_937:
[----:B------:R-:W-:Y:S01]  /*2e10*/  @P3 MOV R146, 0x10 ;  /* 0x0000001000923802 */ /* 0x000fe20000000f00 */
[----:B------:R-:W-:Y:S01]  /*2e20*/  @P0 IMAD.MOV.U32 R144, RZ, RZ, 0x10 ;  /* 0x00000010ff900424 */ /* 0x000fe200078e00ff */
[----:B------:R-:W-:Y:S01]  /*2e30*/  @P0 F2FP.BF16.PACK_AB R151, RZ, R150 ;  /* 0x00000096ff97023e */ /* 0x000fe200000010ff */
[----:B------:R-:W-:Y:S02]  /*2e40*/  BSSY B0, `(.L_x_940) ;  /* 0x0000010000007945 */ /* 0x000fe40003800000 */
[----:B------:R-:W-:Y:S01]  /*2e50*/  @P0 IMAD.WIDE.U32 R144, R209, R144, c[0x0][0x258] ;  /* 0x00009600d1900625 */ /* 0x000fe200078e0090 */
[----:B------:R-:W-:-:S03]  /*2e60*/  @P0 PRMT R143, R143, 0x5410, R151 ;  /* 0x000054108f8f0816 */ /* 0x000fc60000000097 */
[----:B------:R-:W-:Y:S01]  /*2e70*/  @P3 IMAD.WIDE.U32 R146, R215, R146, c[0x0][0x248] ;  /* 0x00009200d7923625 */ /* 0x000fe200078e0092 */
[----:B------:R-:W-:Y:S05]  /*2e80*/  @!P3 BRA `(.L_x_941) ;  /* 0x000000b00000b947 */ /* 0x000fea0003800000 */
[----:B------:R-:W-:Y:S01]  /*2e90*/  LOP3.LUT P5, RZ, R167, 0xff000000, RZ, 0xc0, !PT ;  /* 0xff000000a7ff7812 */ /* 0x000fe200078ac0ff */
[----:B------:R-:W-:-:S04]  /*2ea0*/  FMUL.FTZ R150, R150, c[0x0][0x1ec] ;  /* 0x00007b0096967a20 */ /* 0x000fc80000410000 */
[----:B------:R-:W-:Y:S02]  /*2eb0*/  FMUL.FTZ R153, R150, c[0x0][0x1e8] ;  /* 0x00007a0096997a20 */ /* 0x000fe40000410000 */
[----:B------:R-:W-:-:S06]  /*2ec0*/  CS2R R150, SRZ ;  /* 0x0000000000967805 */ /* 0x000fcc000001ff00 */
[----:B------:R-:W-:-:S05]  /*2ed0*/  @P5 PRMT R152, RZ, 0x7610, R131 ;  /* 0x00007610ff985816 */ /* 0x000fca0000000083 */
[----:B------:R-:W-:Y:S01]  /*2ee0*/  @P5 FMUL.FTZ R151, R153, R152 ;  /* 0x0000009899975220 */ /* 0x000fe20000410000 */
[----:B-----5:R-:W-:-:S04]  /*2ef0*/  @P5 PRMT R152, RZ, 0x7610, R135 ;  /* 0x00007610ff985816 */ /* 0x020fc80000000087 */
[----:B------:R-:W-:Y:S01]  /*2f00*/  F2FP.BF16.PACK_AB R151, RZ, R151 ;  /* 0x00000097ff97723e */ /* 0x000fe200000010ff */
[----:B------:R-:W-:-:S03]  /*2f10*/  @P5 FMUL.FTZ R150, R153, R152 ;  /* 0x0000009899965220 */ /* 0x000fc60000410000 */
[----:B------:R-:W-:Y:S01]  /*2f20*/  PRMT R139, R139, 0x5410, R151 ;  /* 0x000054108b8b7816 */ /* 0x000fe20000000097 */
[----:B------:R-:W-:Y:S02]  /*2f30*/  FADD.FTZ R91, R91, R150 ;  /* 0x000000965b5b7221 */ /* 0x000fe40000010000 */
.L_x_941:
[----:B------:R-:W-:Y:S05]  /*2f40*/  BSYNC B0 ;  /* 0x0000000000007941 */ /* 0x000fea0003800000 */
.L_x_940:
[----:B------:R0:W-:Y:S01]  /*2f50*/  @P0 STG.E.128 [R144.64], R140 ;  /* 0x0000008c90000986 */ /* 0x0001e2000c101d04 */
[----:B------:R-:W-:Y:S03]  /*2f60*/  BSSY B0, `(.L_x_942) ;  /* 0x0000007000007945 */ /* 0x000fe60003800000 */
[----:B------:R0:W-:Y:S01]  /*2f70*/  @P3 STG.E.128 [R146.64], R136 ;  /* 0x0000008892003986 */ /* 0x0001e2000c101d04 */
[----:B------:R-:W-:Y:S05]  /*2f80*/  @!P3 BRA `(.L_x_943) ;  /* 0x000000400000b947 */ /* 0x000fea0003800000 */
[----:B-----5:R-:W-:Y:S01]  /*2f90*/  HFMA2.MMA R133, -RZ, RZ, 0, 9.5367431640625e-07 ;  /* 0x00000010ff857435 */ /* 0x020fe200000001ff */
[----:B------:R-:W-:-:S09]  /*2fa0*/  IADD3 R132, R215, 0x100, RZ ;  /* 0x00000100d7847810 */ /* 0x000fd20007ffe0ff */
[----:B------:R-:W-:-:S06]  /*2fb0*/  IMAD.WIDE.U32 R132, R132, R133, c[0x0][0x170] ;  /* 0x00005c0084847625 */ /* 0x000fcc00078e0085 */
[----:B------:R-:W5:Y:S02]  /*2fc0*/  LDG.E.128 R132, [R132.64] ;  /* 0x0000000484847981 */ /* 0x000f64000c1e1d00 */
.L_x_943:
[----:B------:R-:W-:Y:S05]  /*2fd0*/  BSYNC B0 ;  /* 0x0000000000007941 */ /* 0x000fea0003800000 */
.L_x_942:
[----:B------:R-:W-:Y:S01]  /*2fe0*/  BSSY B0, `(.L_x_944) ;  /* 0x000000d000007945 */ /* 0x000fe20003800000 */
[----:B------:R-:W-:Y:S05]  /*2ff0*/  @P2 BRA `(.L_x_945) ;  /* 0x0000004000002947 */ /* 0x000fea0003800000 */
[----:B0-----:R-:W-:Y:S01]  /*3000*/  IMAD.MOV.U32 R145, RZ, RZ, RZ ;  /* 0x000000ffff917224 */ /* 0x001fe200078e00ff */
[----:B------:R-:W-:Y:S05]  /*3010*/  @!P4 BRA `(.L_x_946) ;  /* 0x000000900000c947 */ /* 0x000fea0003800000 */
[----:B------:R-:W-:Y:S01]  /*3020*/  PRMT R145, RZ, 0x5410, R40 ;  /* 0x00005410ff917816 */ /* 0x000fe20000000028 */
[----:B------:R-:W-:Y:S05]  /*3030*/  BRA `(.L_x_946) ;  /* 0x0000007000007947 */ /* 0x000fea0003800000 */
.L_x_945:
[----:B------:R-:W-:-:S04]  /*3040*/  ISETP.NE.AND P5, PT, R184, RZ, PT ;  /* 0x000000ffb800720c */ /* 0x000fc80003fa5270 */
[----:B0-----:R-:W-:-:S05]  /*3050*/  FSEL R144, R148, RZ, !P5 ;  /* 0x000000ff94907208 */ /* 0x001fca0006800000 */
[----:B------:R-:W-:Y:S01]  /*3060*/  FFMA.FTZ R145, R9, R149, R144 ;  /* 0x0000009509917223 */ /* 0x000fe20000010090 */
[----:B------:R-:W-:-:S03]  /*3070*/  @P4 PRMT R144, RZ, 0x5410, R40 ;  /* 0x00005410ff904816 */ /* 0x000fc60000000028 */
[----:B------:R-:W-:-:S04]  /*3080*/  FADD.FTZ R145, R30, -R145 ;  /* 0x800000911e917221 */ /* 0x000fc80000010000 */
[----:B------:R-:W-:-:S04]  /*3090*/  FMUL.FTZ R145, R174, R145 ;  /* 0x00000091ae917220 */ /* 0x000fc80000410000 */
[----:B------:R-:W-:Y:S02]  /*30a0*/  @P4 FADD.FTZ R145, R145, R144 ;  /* 0x0000009091914221 */ /* 0x000fe40000010000 */
.L_x_946:
[----:B------:R-:W-:Y:S05]  /*30b0*/  BSYNC B0 ;  /* 0x0000000000007941 */ /* 0x000fea0003800000 */
.L_x_944:
[----:B------:R-:W-:Y:S01]  /*30c0*/  BSSY B0, `(.L_x_947) ;  /* 0x000000f000007945 */ /* 0x000fe20003800000 */
[----:B------:R-:W-:Y:S01]  /*30d0*/  @P0 F2FP.BF16.PACK_AB R144, RZ, R145 ;  /* 0x00000091ff90023e */ /* 0x000fe200000010ff */
[----:B------:R-:W-:Y:S05]  /*30e0*/  @!P3 BRA `(.L_x_948) ;  /* 0x000000c00000b947 */ /* 0x000fea0003800000 */
[----:B------:R-:W-:Y:S01]  /*30f0*/  LOP3.LUT P5, RZ, R218, 0xff, RZ, 0xc0, !PT ;  /* 0x000000ffdaff7812 */ /* 0x000fe200078ac0ff */
[----:B------:R-:W-:Y:S01]  /*3100*/  FMUL.FTZ R145, R145, c[0x0][0x1ec] ;  /* 0x00007b0091917a20 */ /* 0x000fe20000410000 */
[----:B------:R-:W-:-:S03]  /*3110*/  MOV R146, RZ ;  /* 0x000000ff00927202 */ /* 0x000fc60000000f00 */
[----:B------:R-:W-:Y:S01]  /*3120*/  FMUL.FTZ R150, R145, c[0x0][0x1e8] ;  /* 0x00007a0091967a20 */ /* 0x000fe20000410000 */
[----:B------:R-:W-:-:S07]  /*3130*/  HFMA2.MMA R145, -RZ, RZ, 0, 0 ;  /* 0x00000000ff917435 */ /* 0x000fce00000001ff */
[----:B------:R-:W-:-:S05]  /*3140*/  @P5 PRMT R147, RZ, 0x5410, R124 ;  /* 0x00005410ff935816 */ /* 0x000fca000000007c */
[----:B------:R-:W-:Y:S01]  /*3150*/  @P5 FMUL.FTZ R146, R150, R147 ;  /* 0x0000009396925220 */ /* 0x000fe20000410000 */
[----:B-----5:R-:W-:-:S04]  /*3160*/  @P5 PRMT R147, RZ, 0x5410, R132 ;  /* 0x00005410ff935816 */ /* 0x020fc80000000084 */
[----:B------:R-:W-:Y:S01]  /*3170*/  F2FP.BF16.PACK_AB R146, RZ, R146 ;  /* 0x00000092ff92723e */ /* 0x000fe200000010ff */
[----:B------:R-:W-:-:S03]  /*3180*/  @P5 FMUL.FTZ R145, R147, R150 ;  /* 0x0000009693915220 */ /* 0x000fc60000410000 */
[----:B------:R-:W-:Y:S01]  /*3190*/  PRMT R136, R146, 0x7610, R136 ;  /* 0x0000761092887816 */ /* 0x000fe20000000088 */
[----:B------:R-:W-:Y:S02]  /*31a0*/  FADD.FTZ R84, R84, R145 ;  /* 0x0000009154547221 */ /* 0x000fe40000010000 */
.L_x_948:
[----:B------:R-:W-:Y:S05]  /*31b0*/  BSYNC B0 ;  /* 0x0000000000007941 */ /* 0x000fea0003800000 */
.L_x_947:
[----:B------:R-:W-:Y:S01]  /*31c0*/  BSSY B0, `(.L_x_949) ;  /* 0x000000e000007945 */ /* 0x000fe20003800000 */
[----:B------:R-:W-:Y:S01]  /*31d0*/  @P0 PRMT R140, R144, 0x7610, R140 ;  /* 0x00007610908c0816 */ /* 0x000fe2000000008c */
[----:B------:R-:W-:Y:S05]  /*31e0*/  @P2 BRA `(.L_x_950) ;  /* 0x0000004000002947 */ /* 0x000fea0003800000 */
[----:B------:R-:W-:Y:S01]  /*31f0*/  IMAD.MOV.U32 R145, RZ, RZ, RZ ;  /* 0x000000ffff917224 */ /* 0x000fe200078e00ff */
[----:B------:R-:W-:Y:S05]  /*3200*/  @!P4 BRA `(.L_x_951) ;  /* 0x000000900000c947 */ /* 0x000fea0003800000 */
[----:B------:R-:W-:Y:S01]  /*3210*/  PRMT R145, RZ, 0x7610, R40 ;  /* 0x00007610ff917816 */ /* 0x000fe20000000028 */
[----:B------:R-:W-:Y:S05]  /*3220*/  BRA `(.L_x_951) ;  /* 0x0000007000007947 */ /* 0x000fea0003800000 */
.L_x_950:
[----:B------:R-:W-:-:S04]  /*3230*/  ISETP.NE.AND P5, PT, R184, RZ, PT ;  /* 0x000000ffb800720c */ /* 0x000fc80003fa5270 */
[----:B------:R-:W-:-:S05]  /*3240*/  FSEL R144, R148, RZ, !P5 ;  /* 0x000000ff94907208 */ /* 0x000fca0006800000 */
[----:B------:R-:W-:-:S04]  /*3250*/  FFMA.FTZ R144, R10, R149, R144 ;  /* 0x000000950a907223 */ /* 0x000fc80000010090 */
[----:B------:R-:W-:Y:S01]  /*3260*/  FADD.FTZ R145, R35, -R144 ;  /* 0x8000009023917221 */ /* 0x000fe20000010000 */
[----:B------:R-:W-:-:S03]  /*3270*/  @P4 PRMT R144, RZ, 0x7610, R40 ;  /* 0x00007610ff904816 */ /* 0x000fc60000000028 */
[----:B------:R-:W-:-:S04]  /*3280*/  FMUL.FTZ R145, R174, R145 ;  /* 0x00000091ae917220 */ /* 0x000fc80000410000 */
[----:B------:R-:W-:Y:S02]  /*3290*/  @P4 FADD.FTZ R145, R145, R144 ;  /* 0x0000009091914221 */ /* 0x000fe40000010000 */
.L_x_951:
[----:B------:R-:W-:Y:S05]  /*32a0*/  BSYNC B0 ;  /* 0x0000000000007941 */ /* 0x000fea0003800000 */
.L_x_949:
[----:B------:R-:W-:Y:S01]  /*32b0*/  BSSY B0, `(.L_x_952) ;  /* 0x000000f000007945 */ /* 0x000fe20003800000 */
[----:B------:R-:W-:Y:S01]  /*32c0*/  @P0 F2FP.BF16.PACK_AB R144, RZ, R145 ;  /* 0x00000091ff90023e */ /* 0x000fe200000010ff */
[----:B------:R-:W-:Y:S05]  /*32d0*/  @!P3 BRA `(.L_x_953) ;  /* 0x000000c00000b947 */ /* 0x000fea0003800000 */
[----:B------:R-:W-:Y:S01]  /*32e0*/  LOP3.LUT P5, RZ, R164, 0xff00, RZ, 0xc0, !PT ;  /* 0x0000ff00a4ff7812 */ /* 0x000fe200078ac0ff */
[----:B------:R-:W-:Y:S01]  /*32f0*/  FMUL.FTZ R145, R145, c[0x0][0x1ec] ;  /* 0x00007b0091917a20 */ /* 0x000fe20000410000 */
[----:B------:R-:W-:Y:S01]  /*3300*/  MOV R146, RZ ;  /* 0x000000ff00927202 */ /* 0x000fe20000000f00 */
[----:B------:R-:W-:Y:S02]  /*3310*/  HFMA2.MMA R150, -RZ, RZ, 0, 0 ;  /* 0x00000000ff967435 */ /* 0x000fe400000001ff */
        /* <DEDUP_REMOVED lines=8> */
.L_x_953:
[----:B------:R-:W-:Y:S05]  /*33a0*/  BSYNC B0 ;  /* 0x0000000000007941 */ /* 0x000fea0003800000 */
.L_x_952:
[----:B------:R-:W-:Y:S01]  /*33b0*/  BSSY B0, `(.L_x_954) ;  /* 0x000000e000007945 */ /* 0x000fe20003800000 */
[----:B------:R-:W-:Y:S01]  /*33c0*/  @P0 PRMT R140, R140, 0x5410, R144 ;  /* 0x000054108c8c0816 */ /* 0x000fe20000000090 */
[----:B------:R-:W-:Y:S05]  /*33d0*/  @P2 BRA `(.L_x_955) ;  /* 0x0000004000002947 */ /* 0x000fea0003800000 */
[----:B------:R-:W-:Y:S01]  /*33e0*/  IMAD.MOV.U32 R145, RZ, RZ, RZ ;  /* 0x000000ffff917224 */ /* 0x000fe200078e00ff */
[----:B------:R-:W-:Y:S05]  /*33f0*/  @!P4 BRA `(.L_x_956) ;  /* 0x000000900000c947 */ /* 0x000fea0003800000 */
[----:B------:R-:W-:Y:S01]  /*3400*/  PRMT R145, RZ, 0x5410, R41 ;  /* 0x00005410ff917816 */ /* 0x000fe20000000029 */
[----:B------:R-:W-:Y:S05]  /*3410*/  BRA `(.L_x_956) ;  /* 0x0000007000007947 */ /* 0x000fea0003800000 */
.L_x_955:
[----:B------:R-:W-:-:S04]  /*3420*/  ISETP.NE.AND P5, PT, R184, RZ, PT ;  /* 0x000000ffb800720c */ /* 0x000fc80003fa5270 */
[----:B------:R-:W-:-:S05]  /*3430*/  FSEL R144, R148, RZ, !P5 ;  /* 0x000000ff94907208 */ /* 0x000fca0006800000 */
[----:B------:R-:W-:Y:S01]  /*3440*/  FFMA.FTZ R145, R11, R149, R144 ;  /* 0x000000950b917223 */ /* 0x000fe20000010090 */
[----:B------:R-:W-:-:S03]  /*3450*/  @P4 PRMT R144, RZ, 0x5410, R41 ;  /* 0x00005410ff904816 */ /* 0x000fc60000000029 */
[----:B------:R-:W-:-:S04]  /*3460*/  FADD.FTZ R145, R32, -R145 ;  /* 0x8000009120917221 */ /* 0x000fc80000010000 */
[----:B------:R-:W-:-:S04]  /*3470*/  FMUL.FTZ R145, R174, R145 ;  /* 0x00000091ae917220 */ /* 0x000fc80000410000 */
[----:B------:R-:W-:Y:S02]  /*3480*/  @P4 FADD.FTZ R145, R145, R144 ;  /* 0x0000009091914221 */ /* 0x000fe40000010000 */
.L_x_956:
[----:B------:R-:W-:Y:S05]  /*3490*/  BSYNC B0 ;  /* 0x0000000000007941 */ /* 0x000fea0003800000 */
.L_x_954:
        /* <DEDUP_REMOVED lines=15> */
.L_x_958:
[----:B------:R-:W-:Y:S05]  /*3590*/  BSYNC B0 ;  /* 0x0000000000007941 */ /* 0x000fea0003800000 */
.L_x_957:
[----:B------:R-:W-:Y:S01]  /*35a0*/  BSSY B0, `(.L_x_959) ;  /* 0x000000e000007945 */ /* 0x000fe20003800000 */
[----:B------:R-:W-:Y:S01]  /*35b0*/  @P0 PRMT R141, R144, 0x7610, R141 ;  /* 0x00007610908d0816 */ /* 0x000fe2000000008d */
[----:B------:R-:W-:Y:S05]  /*35c0*/  @P2 BRA `(.L_x_960) ;  /* 0x0000004000002947 */ /* 0x000fea0003800000 */
[----:B------:R-:W-:Y:S01]  /*35d0*/  IMAD.MOV.U32 R145, RZ, RZ, RZ ;  /* 0x000000ffff917224 */ /* 0x000fe200078e00ff */
[----:B------:R-:W-:Y:S05]  /*35e0*/  @!P4 BRA `(.L_x_961) ;  /* 0x000000900000c947 */ /* 0x000fea0003800000 */
[----:B------:R-:W-:Y:S01]  /*35f0*/  PRMT R145, RZ, 0x7610, R41 ;  /* 0x00007610ff917816 */ /* 0x000fe20000000029 */
[----:B------:R-:W-:Y:S05]  /*3600*/  BRA `(.L_x_961) ;  /* 0x0000007000007947 */ /* 0x000fea0003800000 */
.L_x_960:
[----:B------:R-:W-:-:S04]  /*3610*/  ISETP.NE.AND P5, PT, R184, RZ, PT ;  /* 0x000000ffb800720c */ /* 0x000fc80003fa5270 */
[----:B------:R-:W-:-:S05]  /*3620*/  FSEL R144, R148, RZ, !P5 ;  /* 0x000000ff94907208 */ /* 0x000fca0006800000 */
[----:B------:R-:W-:-:S04]  /*3630*/  FFMA.FTZ R144, R12, R149, R144 ;  /* 0x000000950c907223 */ /* 0x000fc80000010090 */
[----:B------:R-:W-:Y:S01]  /*3640*/  FADD.FTZ R145, R161, -R144 ;  /* 0x80000090a1917221 */ /* 0x000fe20000010000 */
[----:B------:R-:W-:-:S03]  /*3650*/  @P4 PRMT R144, RZ, 0x7610, R41 ;  /* 0x00007610ff904816 */ /* 0x000fc60000000029 */
[----:B------:R-:W-:-:S04]  /*3660*/  FMUL.FTZ R145, R174, R145 ;  /* 0x00000091ae917220 */ /* 0x000fc80000410000 */
[----:B------:R-:W-:Y:S02]  /*3670*/  @P4 FADD.FTZ R145, R145, R144 ;  /* 0x0000009091914221 */ /* 0x000fe40000010000 */
.L_x_961:
[----:B------:R-:W-:Y:S05]  /*3680*/  BSYNC B0 ;  /* 0x0000000000007941 */ /* 0x000fea0003800000 */
.L_x_959:
        /* <DEDUP_REMOVED lines=15> */
.L_x_963:
[----:B------:R-:W-:Y:S05]  /*3780*/  BSYNC B0 ;  /* 0x0000000000007941 */ /* 0x000fea0003800000 */
.L_x_962:
[----:B------:R-:W-:Y:S01]  /*3790*/  BSSY B0, `(.L_x_964) ;  /* 0x000000e000007945 */ /* 0x000fe20003800000 */
[----:B------:R-:W-:Y:S01]  /*37a0*/  @P0 PRMT R141, R141, 0x5410, R144 ;  /* 0x000054108d8d0816 */ /* 0x000fe20000000090 */
[----:B------:R-:W-:Y:S05]  /*37b0*/  @P2 BRA `(.L_x_965) ;  /* 0x0000004000002947 */ /* 0x000fea0003800000 */
[----:B------:R-:W-:Y:S01]  /*37c0*/  IMAD.MOV.U32 R145, RZ, RZ, RZ ;  /* 0x000000ffff917224 */ /* 0x000fe200078e00ff */
[----:B------:R-:W-:Y:S05]  /*37d0*/  @!P4 BRA `(.L_x_966) ;  /* 0x000000900000c947 */ /* 0x000fea0003800000 */
[----:B------:R-:W-:Y:S01]  /*37e0*/  PRMT R145, RZ, 0x5410, R42 ;  /* 0x00005410ff917816 */ /* 0x000fe2000000002a */
[----:B------:R-:W-:Y:S05]  /*37f0*/  BRA `(.L_x_966) ;  /* 0x0000007000007947 */ /* 0x000fea0003800000 */
.L_x_965:
[----:B------:R-:W-:-:S04]  /*3800*/  ISETP.NE.AND P5, PT, R184, RZ, PT ;  /* 0x000000ffb800720c */ /* 0x000fc80003fa5270 */
[----:B------:R-:W-:-:S05]  /*3810*/  FSEL R144, R148, RZ, !P5 ;  /* 0x000000ff94907208 */ /* 0x000fca0006800000 */
[----:B------:R-:W-:Y:S01]  /*3820*/  FFMA.FTZ R145, R13, R149, R144 ;  /* 0x000000950d917223 */ /* 0x000fe20000010090 */
[----:B------:R-:W-:-:S03]  /*3830*/  @P4 PRMT R144, RZ, 0x5410, R42 ;  /* 0x00005410ff904816 */ /* 0x000fc6000000002a */
[----:B------:R-:W-:-:S04]  /*3840*/  FADD.FTZ R145, R34, -R145 ;  /* 0x8000009122917221 */ /* 0x000fc80000010000 */
[----:B------:R-:W-:-:S04]  /*3850*/  FMUL.FTZ R145, R174, R145 ;  /* 0x00000091ae917220 */ /* 0x000fc80000410000 */
[----:B------:R-:W-:Y:S02]  /*3860*/  @P4 FADD.FTZ R145, R145, R144 ;  /* 0x0000009091914221 */ /* 0x000fe40000010000 */
.L_x_966:
[----:B------:R-:W-:Y:S05]  /*3870*/  BSYNC B0 ;  /* 0x0000000000007941 */ /* 0x000fea0003800000 */
.L_x_964:
        /* <DEDUP_REMOVED lines=15> */
.L_x_968:
[----:B------:R-:W-:Y:S05]  /*3970*/  BSYNC B0 ;  /* 0x0000000000007941 */ /* 0x000fea0003800000 */
.L_x_967:
[----:B------:R-:W-:Y:S01]  /*3980*/  BSSY B0, `(.L_x_969) ;  /* 0x000000e000007945 */ /* 0x000fe20003800000 */
[----:B------:R-:W-:Y:S01]  /*3990*/  @P0 PRMT R142, R144, 0x7610, R142 ;  /* 0x00007610908e0816 */ /* 0x000fe2000000008e */
[----:B------:R-:W-:Y:S05]  /*39a0*/  @P2 BRA `(.L_x_970) ;  /* 0x0000004000002947 */ /* 0x000fea0003800000 */
[----:B------:R-:W-:Y:S01]  /*39b0*/  IMAD.MOV.U32 R145, RZ, RZ, RZ ;  /* 0x000000ffff917224 */ /* 0x000fe200078e00ff */
[----:B------:R-:W-:Y:S05]  /*39c0*/  @!P4 BRA `(.L_x_971) ;  /* 0x000000900000c947 */ /* 0x000fea0003800000 */
[----:B------:R-:W-:Y:S01]  /*39d0*/  PRMT R145, RZ, 0x7610, R42 ;  /* 0x00007610ff917816 */ /* 0x000fe2000000002a */
[----:B------:R-:W-:Y:S05]  /*39e0*/  BRA `(.L_x_971) ;  /* 0x0000007000007947 */ /* 0x000fea0003800000 */
.L_x_970:
[----:B------:R-:W-:-:S04]  /*39f0*/  ISETP.NE.AND P5, PT, R184, RZ, PT ;  /* 0x000000ffb800720c */ /* 0x000fc80003fa5270 */
[----:B------:R-:W-:-:S05]  /*3a00*/  FSEL R144, R148, RZ, !P5 ;  /* 0x000000ff94907208 */ /* 0x000fca0006800000 */
[----:B------:R-:W-:-:S04]  /*3a10*/  FFMA.FTZ R144, R14, R149, R144 ;  /* 0x000000950e907223 */ /* 0x000fc80000010090 */
[----:B------:R-:W-:Y:S01]  /*3a20*/  FADD.FTZ R145, R163, -R144 ;  /* 0x80000090a3917221 */ /* 0x000fe20000010000 */
[----:B------:R-:W-:-:S03]  /*3a30*/  @P4 PRMT R144, RZ, 0x7610, R42 ;  /* 0x00007610ff904816 */ /* 0x000fc6000000002a */
[----:B------:R-:W-:-:S04]  /*3a40*/  FMUL.FTZ R145, R174, R145 ;  /* 0x00000091ae917220 */ /* 0x000fc80000410000 */
[----:B------:R-:W-:Y:S02]  /*3a50*/  @P4 FADD.FTZ R145, R145, R144 ;  /* 0x0000009091914221 */ /* 0x000fe40000010000 */
.L_x_971:
[----:B------:R-:W-:Y:S05]  /*3a60*/  BSYNC B0 ;  /* 0x0000000000007941 */ /* 0x000fea0003800000 */
.L_x_969:
        /* <DEDUP_REMOVED lines=15> */
.L_x_973:
[----:B------:R-:W-:Y:S05]  /*3b60*/  BSYNC B0 ;  /* 0x0000000000007941 */ /* 0x000fea0003800000 */
.L_x_972:
[----:B------:R-:W-:Y:S01]  /*3b70*/  BSSY B0, `(.L_x_974) ;  /* 0x000000e000007945 */ /* 0x000fe20003800000 */
[----:B------:R-:W-:Y:S01]  /*3b80*/  @P0 PRMT R142, R142, 0x5410, R144 ;  /* 0x000054108e8e0816 */ /* 0x000fe20000000090 */
[----:B------:R-:W-:Y:S05]  /*3b90*/  @P2 BRA `(.L_x_975) ;  /* 0x0000004000002947 */ /* 0x000fea0003800000 */
[----:B------:R-:W-:Y:S01]  /*3ba0*/  IMAD.MOV.U32 R145, RZ, RZ, RZ ;  /* 0x000000ffff917224 */ /* 0x000fe200078e00ff */
[----:B------:R-:W-:Y:S05]  /*3bb0*/  @!P4 BRA `(.L_x_976) ;  /* 0x000000900000c947 */ /* 0x000fea0003800000 */
[----:B------:R-:W-:Y:S01]  /*3bc0*/  PRMT R145, RZ, 0x5410, R43 ;  /* 0x00005410ff917816 */ /* 0x000fe2000000002b */
[----:B------:R-:W-:Y:S05]  /*3bd0*/  BRA `(.L_x_976) ;  /* 0x0000007000007947 */ /* 0x000fea0003800000 */
.L_x_975:
[----:B------:R-:W-:-:S04]  /*3be0*/  ISETP.NE.AND P5, PT, R184, RZ, PT ;  /* 0x000000ffb800720c */ /* 0x000fc80003fa5270 */
[----:B------:R-:W-:-:S05]  /*3bf0*/  FSEL R144, R148, RZ, !P5 ;  /* 0x000000ff94907208 */ /* 0x000fca0006800000 */
[----:B------:R-:W-:Y:S01]  /*3c00*/  FFMA.FTZ R145, R15, R149, R144 ;  /* 0x000000950f917223 */ /* 0x000fe20000010090 */
[----:B------:R-:W-:-:S03]  /*3c10*/  @P4 PRMT R144, RZ, 0x5410, R43 ;  /* 0x00005410ff904816 */ /* 0x000fc6000000002b */
[----:B------:R-:W-:-:S04]  /*3c20*/  FADD.FTZ R145, R160, -R145 ;  /* 0x80000091a0917221 */ /* 0x000fc80000010000 */
[----:B------:R-:W-:-:S04]  /*3c30*/  FMUL.FTZ R145, R174, R145 ;  /* 0x00000091ae917220 */ /* 0x000fc80000410000 */
[----:B------:R-:W-:Y:S02]  /*3c40*/  @P4 FADD.FTZ R145, R145, R144 ;  /* 0x0000009091914221 */ /* 0x000fe40000010000 */
.L_x_976:
[----:B------:R-:W-:Y:S05]  /*3c50*/  BSYNC B0 ;  /* 0x0000000000007941 */ /* 0x000fea0003800000 */
.L_x_974:
        /* <DEDUP_REMOVED lines=15> */
.L_x_978:
[----:B------:R-:W-:Y:S05]  /*3d50*/  BSYNC B0 ;  /* 0x0000000000007941 */ /* 0x000fea0003800000 */
.L_x_977:
[----:B------:R-:W-:Y:S01]  /*3d60*/  BSSY B0, `(.L_x_979) ;  /* 0x000000e000007945 */ /* 0x000fe20003800000 */
[----:B------:R-:W-:Y:S01]  /*3d70*/  @P0 PRMT R143, R144, 0x7610, R143 ;  /* 0x00007610908f0816 */ /* 0x000fe2000000008f */
[----:B------:R-:W-:Y:S05]  /*3d80*/  @P2 BRA `(.L_x_980) ;  /* 0x0000004000002947 */ /* 0x000fea0003800000 */
[----:B------:R-:W-:Y:S01]  /*3d90*/  IMAD.MOV.U32 R150, RZ, RZ, RZ ;  /* 0x000000ffff967224 */ /* 0x000fe200078e00ff */
[----:B------:R-:W-:Y:S05]  /*3da0*/  @!P4 BRA `(.L_x_981) ;  /* 0x000000900000c947 */ /* 0x000fea0003800000 */
[----:B------:R-:W-:Y:S01]  /*3db0*/  PRMT R150, RZ, 0x7610, R43 ;  /* 0x00007610ff967816 */ /* 0x000fe2000000002b */
[----:B------:R-:W-:Y:S05]  /*3dc0*/  BRA `(.L_x_981) ;  /* 0x0000007000007947 */ /* 0x000fea0003800000 */
.L_x_980:
[----:B------:R-:W-:-:S04]  /*3dd0*/  ISETP.NE.AND P5, PT, R184, RZ, PT ;  /* 0x000000ffb800720c */ /* 0x000fc80003fa5270 */
[----:B------:R-:W-:-:S05]  /*3de0*/  FSEL R144, R148, RZ, !P5 ;  /* 0x000000ff94907208 */ /* 0x000fca0006800000 */
[----:B------:R-:W-:-:S04]  /*3df0*/  FFMA.FTZ R144, R16, R149, R144 ;  /* 0x0000009510907223 */ /* 0x000fc80000010090 */
[----:B------:R-:W-:-:S04]  /*3e00*/  FADD.FTZ R145, R203, -R144 ;  /* 0x80000090cb917221 */ /* 0x000fc80000010000 */
[----:B------:R-:W-:Y:S01]  /*3e10*/  FMUL.FTZ R150, R174, R145 ;  /* 0x00000091ae967220 */ /* 0x000fe20000410000 */
[----:B------:R-:W-:-:S05]  /*3e20*/  @P4 PRMT R145, RZ, 0x7610, R43 ;  /* 0x00007610ff914816 */ /* 0x000fca000000002b */
[----:B------:R-:W-:Y:S02]  /*3e30*/  @P4 FADD.FTZ R150, R150, R145 ;  /* 0x0000009196964221 */ /* 0x000fe40000010000 */
.L_x_981:
[----:B------:R-:W-:Y:S05]  /*3e40*/  BSYNC B0 ;  /* 0x0000000000007941 */ /* 0x000fea0003800000 */
.L_x_979:
[----:B------:R-:W-:Y:S01]  /*3e50*/  @P0 MOV R145, 0x10 ;  /* 0x0000001000910802 */ /* 0x000fe20000000f00 */
[----:B------:R-:W-:Y:S01]  /*3e60*/  BSSY B0, `(.L_x_982) ;  /* 0x0000013000007945 */ /* 0x000fe20003800000 */
[----:B------:R-:W-:Y:S02]  /*3e70*/  @P3 IADD3 R146, R215, 0x100, RZ ;  /* 0x00000100d7923810 */ /* 0x000fe40007ffe0ff */
[----:B------:R-:W-:Y:S01]  /*3e80*/  @P3 MOV R147, 0x10 ;  /* 0x0000001000933802 */ /* 0x000fe20000000f00 */
[----:B------:R-:W-:Y:S01]  /*3e90*/  @P0 IMAD.WIDE.U32 R144, R204, R145, c[0x0][0x258] ;  /* 0x00009600cc900625 */ /* 0x000fe200078e0091 */
[----:B------:R-:W-:-:S03]  /*3ea0*/  @P0 F2FP.BF16.PACK_AB R151, RZ, R150 ;  /* 0x00000096ff97023e */ /* 0x000fc600000010ff */
[----:B------:R-:W-:Y:S01]  /*3eb0*/  @P3 IMAD.WIDE.U32 R146, R146, R147, c[0x0][0x248] ;  /* 0x0000920092923625 */ /* 0x000fe200078e0093 */
[----:B------:R-:W-:Y:S01]  /*3ec0*/  @P0 PRMT R143, R143, 0x5410, R151 ;  /* 0x000054108f8f0816 */ /* 0x000fe20000000097 */
        /* <DEDUP_REMOVED lines=12> */
.L_x_983:
[----:B------:R-:W-:Y:S05]  /*3f90*/  BSYNC B0 ;  /* 0x0000000000007941 */ /* 0x000fea0003800000 */
.L_x_982:
[----:B------:R0:W-:Y:S01]  /*3fa0*/  @P0 STG.E.128 [R144.64], R140 ;  /* 0x0000008c90000986 */ /* 0x0001e2000c101d04 */
[----:B------:R-:W-:Y:S01]  /*3fb0*/  BSSY B0, `(.L_x_984) ;  /* 0x0000007000007945 */ /* 0x000fe20003800000 */
[----:B------:R-:W-:Y:S02]  /*3fc0*/  IADD3 R215, R215, 0x200, RZ ;  /* 0x00000200d7d77810 */ /* 0x000fe40007ffe0ff */
[----:B------:R0:W-:Y:S01]  /*3fd0*/  @P3 STG.E.128 [R146.64], R136 ;  /* 0x0000008892003986 */ /* 0x0001e2000c101d04 */
[----:B------:R-:W-:Y:S05]  /*3fe0*/  @!P3 BRA `(.L_x_985) ;  /* 0x000000300000b947 */ /* 0x000fea0003800000 */
[----:B-----5:R-:W-:-:S04]  /*3ff0*/  IMAD.MOV.U32 R132, RZ, RZ, 0x10 ;  /* 0x00000010ff847424 */ /* 0x020fc800078e00ff */
[----:B------:R-:W-:-:S06]  /*4000*/  IMAD.WIDE.U32 R132, R215, R132, c[0x0][0x170] ;  /* 0x00005c00d7847625 */ /* 0x000fcc00078e0084 */
[----:B------:R-:W5:Y:S02]  /*4010*/  LDG.E.128 R132, [R132.64] ;  /* 0x0000000484847981 */ /* 0x000f64000c1e1d00 */
.L_x_985:
[----:B------:R-:W-:Y:S05]  /*4020*/  BSYNC B0 ;  /* 0x0000000000007941 */ /* 0x000fea0003800000 */
.L_x_984:
[----:B------:R-:W-:Y:S01]  /*4030*/  BSSY B0, `(.L_x_986) ;  /* 0x000000d000007945 */ /* 0x000fe20003800000 */
[----:B------:R-:W-:Y:S05]  /*4040*/  @P2 BRA `(.L_x_987) ;  /* 0x0000004000002947 */ /* 0x000fea0003800000 */
[----:B0-----:R-:W-:Y:S01]  /*4050*/  HFMA2.MMA R145, -RZ, RZ, 0, 0 ;  /* 0x00000000ff917435 */ /* 0x001fe200000001ff */
[----:B------:R-:W-:Y:S05]  /*4060*/  @!P4 BRA `(.L_x_988) ;  /* 0x000000900000c947 */ /* 0x000fea0003800000 */
[----:B------:R-:W-:Y:S01]  /*4070*/  PRMT R145, RZ, 0x5410, R36 ;  /* 0x00005410ff917816 */ /* 0x000fe20000000024 */
[----:B------:R-:W-:Y:S05]  /*4080*/  BRA `(.L_x_988) ;  /* 0x0000007000007947 */ /* 0x000fea0003800000 */
.L_x_987:
[----:B------:R-:W-:-:S04]  /*4090*/  ISETP.NE.AND P5, PT, R184, RZ, PT ;  /* 0x000000ffb800720c */ /* 0x000fc80003fa5270 */
[----:B0-----:R-:W-:-:S05]  /*40a0*/  FSEL R144, R148, RZ, !P5 ;  /* 0x000000ff94907208 */ /* 0x001fca0006800000 */
[----:B------:R-:W-:Y:S01]  /*40b0*/  FFMA.FTZ R145, R17, R149, R144 ;  /* 0x0000009511917223 */ /* 0x000fe20000010090 */
[----:B------:R-:W-:-:S03]  /*40c0*/  @P4 PRMT R144, RZ, 0x5410, R36 ;  /* 0x00005410ff904816 */ /* 0x000fc60000000024 */
[----:B------:R-:W-:-:S04]  /*40d0*/  FADD.FTZ R145, R206, -R145 ;  /* 0x80000091ce917221 */ /* 0x000fc80000010000 */
[----:B------:R-:W-:-:S04]  /*40e0*/  FMUL.FTZ R145, R174, R145 ;  /* 0x00000091ae917220 */ /* 0x000fc80000410000 */
[----:B------:R-:W-:Y:S02]  /*40f0*/  @P4 FADD.FTZ R145, R145, R144 ;  /* 0x0000009091914221 */ /* 0x000fe40000010000 */
.L_x_988:
[----:B------:R-:W-:Y:S05]  /*4100*/  BSYNC B0 ;  /* 0x0000000000007941 */ /* 0x000fea0003800000 */
.L_x_986:
[----:B------:R-:W-:Y:S01]  /*4110*/  BSSY B0, `(.L_x_989) ;  /* 0x000000f000007945 */ /* 0x000fe20003800000 */
[----:B------:R-:W-:Y:S01]  /*4120*/  @P0 F2FP.BF16.PACK_AB R144, RZ, R145 ;  /* 0x00000091ff90023e */ /* 0x000fe200000010ff */
[----:B------:R-:W-:Y:S05]  /*4130*/  @!P3 BRA `(.L_x_990) ;  /* 0x000000c00000b947 */ /* 0x000fea0003800000 */
[----:B------:R-:W-:Y:S01]  /*4140*/  LOP3.LUT P5, RZ, R217, 0xff, RZ, 0xc0, !PT ;  /* 0x000000ffd9ff7812 */ /* 0x000fe200078ac0ff */
[----:B------:R-:W-:Y:S01]  /*4150*/  FMUL.FTZ R145, R145, c[0x0][0x1ec] ;  /* 0x00007b0091917a20 */ /* 0x000fe20000410000 */
[----:B------:R-:W-:-:S03]  /*4160*/  MOV R146, RZ ;  /* 0x000000ff00927202 */ /* 0x000fc60000000f00 */
[----:B------:R-:W-:Y:S02]  /*4170*/  FMUL.FTZ R150, R145, c[0x0][0x1e8] ;  /* 0x00007a0091967a20 */ /* 0x000fe40000410000 */
[----:B------:R-:W-:-:S06]  /*4180*/  IMAD.MOV.U32 R145, RZ, RZ, RZ ;  /* 0x000000ffff917224 */ /* 0x000fcc00078e00ff */
[----:B------:R-:W-:-:S05]  /*4190*/  @P5 PRMT R147, RZ, 0x5410, R120 ;  /* 0x00005410ff935816 */ /* 0x000fca0000000078 */
[----:B------:R-:W-:Y:S01]  /*41a0*/  @P5 FMUL.FTZ R146, R150, R147 ;  /* 0x0000009396925220 */ /* 0x000fe20000410000 */
[----:B-----5:R-:W-:-:S04]  /*41b0*/  @P5 PRMT R147, RZ, 0x5410, R132 ;  /* 0x00005410ff935816 */ /* 0x020fc80000000084 */
[----:B------:R-:W-:Y:S01]  /*41c0*/  F2FP.BF16.PACK_AB R146, RZ, R146 ;  /* 0x00000092ff92723e */ /* 0x000fe200000010ff */
[----:B------:R-:W-:-:S03]  /*41d0*/  @P5 FMUL.FTZ R145, R147, R150 ;  /* 0x0000009693915220 */ /* 0x000fc60000410000 */
[----:B------:R-:W-:Y:S01]  /*41e0*/  PRMT R136, R146, 0x7610, R136 ;  /* 0x0000761092887816 */ /* 0x000fe20000000088 */
[----:B------:R-:W-:Y:S02]  /*41f0*/  FADD.FTZ R76, R76, R145 ;  /* 0x000000914c4c7221 */ /* 0x000fe40000010000 */
.L_x_990:
[----:B------:R-:W-:Y:S05]  /*4200*/  BSYNC B0 ;  /* 0x0000000000007941 */ /* 0x000fea0003800000 */
.L_x_989:
[----:B------:R-:W-:Y:S01]  /*4210*/  BSSY B0, `(.L_x_991) ;  /* 0x000000e000007945 */ /* 0x000fe20003800000 */
[----:B------:R-:W-:Y:S01]  /*4220*/  @P0 PRMT R140, R144, 0x7610, R140 ;  /* 0x00007610908c0816 */ /* 0x000fe2000000008c */
[----:B------:R-:W-:Y:S05]  /*4230*/  @P2 BRA `(.L_x_992) ;  /* 0x0000004000002947 */ /* 0x000fea0003800000 */
[----:B------:R-:W-:Y:S01]  /*4240*/  HFMA2.MMA R145, -RZ, RZ, 0, 0 ;  /* 0x00000000ff917435 */ /* 0x000fe200000001ff */
[----:B------:R-:W-:Y:S05]  /*4250*/  @!P4 BRA `(.L_x_993) ;  /* 0x000000900000c947 */ /* 0x000fea0003800000 */
[----:B------:R-:W-:Y:S01]  /*4260*/  PRMT R145, RZ, 0x7610, R36 ;  /* 0x00007610ff917816 */ /* 0x000fe20000000024 */
[----:B------:R-:W-:Y:S05]  /*4270*/  BRA `(.L_x_993) ;  /* 0x0000007000007947 */ /* 0x000fea0003800000 */
.L_x_992:
[----:B------:R-:W-:-:S04]  /*4280*/  ISETP.NE.AND P5, PT, R184, RZ, PT ;  /* 0x000000ffb800720c */ /* 0x000fc80003fa5270 */
[----:B------:R-:W-:-:S05]  /*4290*/  FSEL R144, R148, RZ, !P5 ;  /* 0x000000ff94907208 */ /* 0x000fca0006800000 */
[----:B------:R-:W-:-:S04]  /*42a0*/  FFMA.FTZ R144, R18, R149, R144 ;  /* 0x0000009512907223 */ /* 0x000fc80000010090 */
[----:B------:R-:W-:Y:S01]  /*42b0*/  FADD.FTZ R145, R205, -R144 ;  /* 0x80000090cd917221 */ /* 0x000fe20000010000 */
[----:B------:R-:W-:-:S03]  /*42c0*/  @P4 PRMT R144, RZ, 0x7610, R36 ;  /* 0x00007610ff904816 */ /* 0x000fc60000000024 */
[----:B------:R-:W-:-:S04]  /*42d0*/  FMUL.FTZ R145, R174, R145 ;  /* 0x00000091ae917220 */ /* 0x000fc80000410000 */
[----:B------:R-:W-:Y:S02]  /*42e0*/  @P4 FADD.FTZ R145, R145, R144 ;  /* 0x0000009091914221 */ /* 0x000fe40000010000 */
.L_x_993:
[----:B------:R-:W-:Y:S05]  /*42f0*/  BSYNC B0 ;  /* 0x0000000000007941 */ /* 0x000fea0003800000 */
.L_x_991:
        /* <DEDUP_REMOVED lines=15> */
.L_x_995:
[----:B------:R-:W-:Y:S05]  /*43f0*/  BSYNC B0 ;  /* 0x0000000000007941 */ /* 0x000fea0003800000 */
.L_x_994:
[----:B------:R-:W-:Y:S01]  /*4400*/  BSSY B0, `(.L_x_996) ;  /* 0x000000e000007945 */ /* 0x000fe20003800000 */
[----:B------:R-:W-:Y:S01]  /*4410*/  @P0 PRMT R140, R140, 0x5410, R144 ;  /* 0x000054108c8c0816 */ /* 0x000fe20000000090 */
[----:B------:R-:W-:Y:S05]  /*4420*/  @P2 BRA `(.L_x_997) ;  /* 0x0000004000002947 */ /* 0x000fea0003800000 */
[----:B------:R-:W-:Y:S01]  /*4430*/  HFMA2.MMA R145, -RZ, RZ, 0, 0 ;  /* 0x00000000ff917435 */ /* 0x000fe200000001ff */
[----:B------:R-:W-:Y:S05]  /*4440*/  @!P4 BRA `(.L_x_998) ;  /* 0x000000900000c947 */ /* 0x000fea0003800000 */
[----:B------:R-:W-:Y:S01]  /*4450*/  PRMT R145, RZ, 0x5410, R37 ;  /* 0x00005410ff917816 */ /* 0x000fe20000000025 */
[----:B------:R-:W-:Y:S05]  /*4460*/  BRA `(.L_x_998) ;  /* 0x0000007000007947 */ /* 0x000fea0003800000 */
.L_x_997:
[----:B------:R-:W-:-:S04]  /*4470*/  ISETP.NE.AND P5, PT, R184, RZ, PT ;  /* 0x000000ffb800720c */ /* 0x000fc80003fa5270 */
[----:B------:R-:W-:-:S05]  /*4480*/  FSEL R144, R148, RZ, !P5 ;  /* 0x000000ff94907208 */ /* 0x000fca0006800000 */
[----:B------:R-:W-:Y:S01]  /*4490*/  FFMA.FTZ R145, R19, R149, R144 ;  /* 0x0000009513917223 */ /* 0x000fe20000010090 */
[----:B------:R-:W-:-:S03]  /*44a0*/  @P4 PRMT R144, RZ, 0x5410, R37 ;  /* 0x00005410ff904816 */ /* 0x000fc60000000025 */
[----:B------:R-:W-:-:S04]  /*44b0*/  FADD.FTZ R145, R208, -R145 ;  /* 0x80000091d0917221 */ /* 0x000fc80000010000 */
[----:B------:R-:W-:-:S04]  /*44c0*/  FMUL.FTZ R145, R174, R145 ;  /* 0x00000091ae917220 */ /* 0x000fc80000410000 */
[----:B------:R-:W-:Y:S02]  /*44d0*/  @P4 FADD.FTZ R145, R145, R144 ;  /* 0x0000009091914221 */ /* 0x000fe40000010000 */
.L_x_998:
[----:B------:R-:W-:Y:S05]  /*44e0*/  BSYNC B0 ;  /* 0x0000000000007941 */ /* 0x000fea0003800000 */
.L_x_996:
        /* <DEDUP_REMOVED lines=15> */
.L_x_1000:
[----:B------:R-:W-:Y:S05]  /*45e0*/  BSYNC B0 ;  /* 0x0000000000007941 */ /* 0x000fea0003800000 */
.L_x_999:
[----:B------:R-:W-:Y:S01]  /*45f0*/  BSSY B0, `(.L_x_1001) ;  /* 0x000000e000007945 */ /* 0x000fe20003800000 */
[----:B------:R-:W-:Y:S01]  /*4600*/  @P0 PRMT R141, R144, 0x7610, R141 ;  /* 0x00007610908d0816 */ /* 0x000fe2000000008d */
[----:B------:R-:W-:Y:S05]  /*4610*/  @P2 BRA `(.L_x_1002) ;  /* 0x0000004000002947 */ /* 0x000fea0003800000 */
[----:B------:R-:W-:Y:S01]  /*4620*/  HFMA2.MMA R145, -RZ, RZ, 0, 0 ;  /* 0x00000000ff917435 */ /* 0x000fe200000001ff */
[----:B------:R-:W-:Y:S05]  /*4630*/  @!P4 BRA `(.L_x_1003) ;  /* 0x000000900000c947 */ /* 0x000fea0003800000 */
[----:B------:R-:W-:Y:S01]  /*4640*/  PRMT R145, RZ, 0x7610, R37 ;  /* 0x00007610ff917816 */ /* 0x000fe20000000025 */
[----:B------:R-:W-:Y:S05]  /*4650*/  BRA `(.L_x_1003) ;  /* 0x0000007000007947 */ /* 0x000fea0003800000 */
.L_x_1002:
[----:B------:R-:W-:-:S04]  /*4660*/  ISETP.NE.AND P5, PT, R184, RZ, PT ;  /* 0x000000ffb800720c */ /* 0x000fc80003fa5270 */
[----:B------:R-:W-:-:S05]  /*4670*/  FSEL R144, R148, RZ, !P5 ;  /* 0x000000ff94907208 */ /* 0x000fca0006800000 */
[----:B------:R-:W-:-:S04]  /*4680*/  FFMA.FTZ R144, R20, R149, R144 ;  /* 0x0000009514907223 */ /* 0x000fc80000010090 */
[----:B------:R-:W-:Y:S01]  /*4690*/  FADD.FTZ R145, R207, -R144 ;  /* 0x80000090cf917221 */ /* 0x000fe20000010000 */
[----:B------:R-:W-:-:S03]  /*46a0*/  @P4 PRMT R144, RZ, 0x7610, R37 ;  /* 0x00007610ff904816 */ /* 0x000fc60000000025 */
[----:B------:R-:W-:-:S04]  /*46b0*/  FMUL.FTZ R145, R174, R145 ;  /* 0x00000091ae917220 */ /* 0x000fc80000410000 */
[----:B------:R-:W-:Y:S02]  /*46c0*/  @P4 FADD.FTZ R145, R145, R144 ;  /* 0x0000009091914221 */ /* 0x000fe40000010000 */
.L_x_1003:
[----:B------:R-:W-:Y:S05]  /*46d0*/  BSYNC B0 ;  /* 0x0000000000007941 */ /* 0x000fea0003800000 */
.L_x_1001:
        /* <DEDUP_REMOVED lines=15> */
.L_x_1005:
[----:B------:R-:W-:Y:S05]  /*47d0*/  BSYNC B0 ;  /* 0x0000000000007941 */ /* 0x000fea0003800000 */
.L_x_1004:
[----:B------:R-:W-:Y:S01]  /*47e0*/  BSSY B0, `(.L_x_1006) ;  /* 0x000000e000007945 */ /* 0x000fe20003800000 */
[----:B------:R-:W-:Y:S01]  /*47f0*/  @P0 PRMT R141, R141, 0x5410, R144 ;  /* 0x000054108d8d0816 */ /* 0x000fe20000000090 */
[----:B------:R-:W-:Y:S05]  /*4800*/  @P2 BRA `(.L_x_1007) ;  /* 0x0000004000002947 */ /* 0x000fea0003800000 */
[----:B------:R-:W-:Y:S01]  /*4810*/  HFMA2.MMA R145, -RZ, RZ, 0, 0 ;  /* 0x00000000ff917435 */ /* 0x000fe200000001ff */
[----:B------:R-:W-:Y:S05]  /*4820*/  @!P4 BRA `(.L_x_1008) ;  /* 0x000000900000c947 */ /* 0x000fea0003800000 */
[----:B------:R-:W-:Y:S01]  /*4830*/  PRMT R145, RZ, 0x5410, R38 ;  /* 0x00005410ff917816 */ /* 0x000fe20000000026 */
[----:B------:R-:W-:Y:S05]  /*4840*/  BRA `(.L_x_1008) ;  /* 0x0000007000007947 */ /* 0x000fea0003800000 */
.L_x_1007:
[----:B------:R-:W-:-:S04]  /*4850*/  ISETP.NE.AND P5, PT, R184, RZ, PT ;  /* 0x000000ffb800720c */ /* 0x000fc80003fa5270 */
[----:B------:R-:W-:-:S05]  /*4860*/  FSEL R144, R148, RZ, !P5 ;  /* 0x000000ff94907208 */ /* 0x000fca0006800000 */
[----:B------:R-:W-:Y:S01]  /*4870*/  FFMA.FTZ R145, R21, R149, R144 ;  /* 0x0000009515917223 */ /* 0x000fe20000010090 */
[----:B------:R-:W-:-:S03]  /*4880*/  @P4 PRMT R144, RZ, 0x5410, R38 ;  /* 0x00005410ff904816 */ /* 0x000fc60000000026 */
[----:B------:R-:W-:-:S04]  /*4890*/  FADD.FTZ R145, R210, -R145 ;  /* 0x80000091d2917221 */ /* 0x000fc80000010000 */
[----:B------:R-:W-:-:S04]  /*48a0*/  FMUL.FTZ R145, R174, R145 ;  /* 0x00000091ae917220 */ /* 0x000fc80000410000 */
[----:B------:R-:W-:Y:S02]  /*48b0*/  @P4 FADD.FTZ R145, R145, R144 ;  /* 0x0000009091914221 */ /* 0x000fe40000010000 */
.L_x_1008:
[----:B------:R-:W-:Y:S05]  /*48c0*/  BSYNC B0 ;  /* 0x0000000000007941 */ /* 0x000fea0003800000 */
.L_x_1006:
        /* <DEDUP_REMOVED lines=15> */
.L_x_1010:
[----:B------:R-:W-:Y:S05]  /*49c0*/  BSYNC B0 ;  /* 0x0000000000007941 */ /* 0x000fea0003800000 */
.L_x_1009:
[----:B------:R-:W-:Y:S01]  /*49d0*/  BSSY B0, `(.L_x_1011) ;  /* 0x000000e000007945 */ /* 0x000fe20003800000 */
[----:B------:R-:W-:Y:S01]  /*49e0*/  @P0 PRMT R142, R144, 0x7610, R142 ;  /* 0x00007610908e0816 */ /* 0x000fe2000000008e */
[----:B------:R-:W-:Y:S05]  /*49f0*/  @P2 BRA `(.L_x_1012) ;  /* 0x0000004000002947 */ /* 0x000fea0003800000 */
[----:B------:R-:W-:Y:S01]  /*4a00*/  HFMA2.MMA R145, -RZ, RZ, 0, 0 ;  /* 0x00000000ff917435 */ /* 0x000fe200000001ff */
[----:B------:R-:W-:Y:S05]  /*4a10*/  @!P4 BRA `(.L_x_1013) ;  /* 0x000000900000c947 */ /* 0x000fea0003800000 */
[----:B------:R-:W-:Y:S01]  /*4a20*/  PRMT R145, RZ, 0x7610, R38 ;  /* 0x00007610ff917816 */ /* 0x000fe20000000026 */
[----:B------:R-:W-:Y:S05]  /*4a30*/  BRA `(.L_x_1013) ;  /* 0x0000007000007947 */ /* 0x000fea0003800000 */
.L_x_1012:
[----:B------:R-:W-:-:S04]  /*4a40*/  ISETP.NE.AND P5, PT, R184, RZ, PT ;  /* 0x000000ffb800720c */ /* 0x000fc80003fa5270 */
[----:B------:R-:W-:-:S05]  /*4a50*/  FSEL R144, R148, RZ, !P5 ;  /* 0x000000ff94907208 */ /* 0x000fca0006800000 */
[----:B------:R-:W-:-:S04]  /*4a60*/  FFMA.FTZ R144, R22, R149, R144 ;  /* 0x0000009516907223 */ /* 0x000fc80000010090 */
[----:B------:R-:W-:Y:S01]  /*4a70*/  FADD.FTZ R145, R211, -R144 ;  /* 0x80000090d3917221 */ /* 0x000fe20000010000 */
[----:B------:R-:W-:-:S03]  /*4a80*/  @P4 PRMT R144, RZ, 0x7610, R38 ;  /* 0x00007610ff904816 */ /* 0x000fc60000000026 */
[----:B------:R-:W-:-:S04]  /*4a90*/  FMUL.FTZ R145, R174, R145 ;  /* 0x00000091ae917220 */ /* 0x000fc80000410000 */
[----:B------:R-:W-:Y:S02]  /*4aa0*/  @P4 FADD.FTZ R145, R145, R144 ;  /* 0x0000009091914221 */ /* 0x000fe40000010000 */
.L_x_1013:
[----:B------:R-:W-:Y:S05]  /*4ab0*/  BSYNC B0 ;  /* 0x0000000000007941 */ /* 0x000fea0003800000 */
.L_x_1011:
        /* <DEDUP_REMOVED lines=15> */
.L_x_1015:
[----:B------:R-:W-:Y:S05]  /*4bb0*/  BSYNC B0 ;  /* 0x0000000000007941 */ /* 0x000fea0003800000 */
.L_x_1014:
[----:B------:R-:W-:Y:S01]  /*4bc0*/  BSSY B0, `(.L_x_1016) ;  /* 0x000000e000007945 */ /* 0x000fe20003800000 */
[----:B------:R-:W-:Y:S01]  /*4bd0*/  @P0 PRMT R142, R142, 0x5410, R144 ;  /* 0x000054108e8e0816 */ /* 0x000fe20000000090 */
[----:B------:R-:W-:Y:S05]  /*4be0*/  @P2 BRA `(.L_x_1017) ;  /* 0x0000004000002947 */ /* 0x000fea0003800000 */
[----:B------:R-:W-:Y:S01]  /*4bf0*/  HFMA2.MMA R145, -RZ, RZ, 0, 0 ;  /* 0x00000000ff917435 */ /* 0x000fe200000001ff */
[----:B------:R-:W-:Y:S05]  /*4c00*/  @!P4 BRA `(.L_x_1018) ;  /* 0x000000900000c947 */ /* 0x000fea0003800000 */
[----:B------:R-:W-:Y:S01]  /*4c10*/  PRMT R145, RZ, 0x5410, R39 ;  /* 0x00005410ff917816 */ /* 0x000fe20000000027 */
[----:B------:R-:W-:Y:S05]  /*4c20*/  BRA `(.L_x_1018) ;  /* 0x0000007000007947 */ /* 0x000fea0003800000 */
.L_x_1017:
[----:B------:R-:W-:-:S04]  /*4c30*/  ISETP.NE.AND P5, PT, R184, RZ, PT ;  /* 0x000000ffb800720c */ /* 0x000fc80003fa5270 */
[----:B------:R-:W-:-:S05]  /*4c40*/  FSEL R144, R148, RZ, !P5 ;  /* 0x000000ff94907208 */ /* 0x000fca0006800000 */
[----:B------:R-:W-:Y:S01]  /*4c50*/  FFMA.FTZ R145, R23, R149, R144 ;  /* 0x0000009517917223 */ /* 0x000fe20000010090 */
[----:B------:R-:W-:-:S03]  /*4c60*/  @P4 PRMT R144, RZ, 0x5410, R39 ;  /* 0x00005410ff904816 */ /* 0x000fc60000000027 */
[----:B------:R-:W-:-:S04]  /*4c70*/  FADD.FTZ R145, R212, -R145 ;  /* 0x80000091d4917221 */ /* 0x000fc80000010000 */
[----:B------:R-:W-:-:S04]  /*4c80*/  FMUL.FTZ R145, R174, R145 ;  /* 0x00000091ae917220 */ /* 0x000fc80000410000 */
[----:B------:R-:W-:Y:S02]  /*4c90*/  @P4 FADD.FTZ R145, R145, R144 ;  /* 0x0000009091914221 */ /* 0x000fe40000010000 */
.L_x_1018:
[----:B------:R-:W-:Y:S05]  /*4ca0*/  BSYNC B0 ;  /* 0x0000000000007941 */ /* 0x000fea0003800000 */
.L_x_1016:
        /* <DEDUP_REMOVED lines=15> */
.L_x_1020:
[----:B------:R-:W-:Y:S05]  /*4da0*/  BSYNC B0 ;  /* 0x0000000000007941 */ /* 0x000fea0003800000 */
.L_x_1019:
[----:B------:R-:W-:Y:S01]  /*4db0*/  BSSY B0, `(.L_x_1021) ;  /* 0x000000e000007945 */ /* 0x000fe20003800000 */
[----:B------:R-:W-:Y:S01]  /*4dc0*/  @P0 PRMT R143, R144, 0x7610, R143 ;  /* 0x00007610908f0816 */ /* 0x000fe2000000008f */
[----:B------:R-:W-:Y:S05]  /*4dd0*/  @P2 BRA `(.L_x_1022) ;  /* 0x0000004000002947 */ /* 0x000fea0003800000 */
[----:B------:R-:W-:Y:S01]  /*4de0*/  HFMA2.MMA R145, -RZ, RZ, 0, 0 ;  /* 0x00000000ff917435 */ /* 0x000fe200000001ff */
[----:B------:R-:W-:Y:S05]  /*4df0*/  @!P4 BRA `(.L_x_1023) ;  /* 0x000000900000c947 */ /* 0x000fea0003800000 */
[----:B------:R-:W-:Y:S01]  /*4e00*/  PRMT R145, RZ, 0x7610, R39 ;  /* 0x00007610ff917816 */ /* 0x000fe20000000027 */
[----:B------:R-:W-:Y:S05]  /*4e10*/  BRA `(.L_x_1023) ;  /* 0x0000007000007947 */ /* 0x000fea0003800000 */
.L_x_1022:
[----:B------:R-:W-:-:S04]  /*4e20*/  ISETP.NE.AND P2, PT, R184, RZ, PT ;  /* 0x000000ffb800720c */ /* 0x000fc80003f45270 */
[----:B------:R-:W-:-:S05]  /*4e30*/  FSEL R144, R148, RZ, !P2 ;  /* 0x000000ff94907208 */ /* 0x000fca0005000000 */
[----:B------:R-:W-:-:S04]  /*4e40*/  FFMA.FTZ R144, R214, R149, R144 ;  /* 0x00000095d6907223 */ /* 0x000fc80000010090 */
[----:B------:R-:W-:Y:S01]  /*4e50*/  FADD.FTZ R145, R213, -R144 ;  /* 0x80000090d5917221 */ /* 0x000fe20000010000 */
[----:B------:R-:W-:-:S03]  /*4e60*/  @P4 PRMT R144, RZ, 0x7610, R39 ;  /* 0x00007610ff904816 */ /* 0x000fc60000000027 */
[----:B------:R-:W-:-:S04]  /*4e70*/  FMUL.FTZ R145, R174, R145 ;  /* 0x00000091ae917220 */ /* 0x000fc80000410000 */
[----:B------:R-:W-:Y:S02]  /*4e80*/  @P4 FADD.FTZ R145, R145, R144 ;  /* 0x0000009091914221 */ /* 0x000fe40000010000 */
.L_x_1023:
[----:B------:R-:W-:Y:S05]  /*4e90*/  BSYNC B0 ;  /* 0x0000000000007941 */ /* 0x000fea0003800000 */
.L_x_1021:
[----:B------:R-:W-:Y:S01]  /*4ea0*/  @P0 F2FP.BF16.PACK_AB R144, RZ, R145 ;  /* 0x00000091ff90023e */ /* 0x000fe200000010ff */
[----:B------:R-:W-:Y:S03]  /*4eb0*/  BSSY B0, `(.L_x_1024) ;  /* 0x000000f000007945 */ /* 0x000fe60003800000 */
[----:B------:R-:W-:Y:S01]  /*4ec0*/  @P0 PRMT R143, R143, 0x5410, R144 ;  /* 0x000054108f8f0816 */ /* 0x000fe20000000090 */
        /* <DEDUP_REMOVED lines=13> */
.L_x_1025:
[----:B------:R-:W-:Y:S05]  /*4fa0*/  BSYNC B0 ;  /* 0x0000000000007941 */ /* 0x000fea0003800000 */
.L_x_1024:
[----:B------:R-:W-:Y:S02]  /*4fb0*/  @P0 MOV R145, 0x10 ;  /* 0x0000001000910802 */ /* 0x000fe40000000f00 */
[----:B------:R-:W-:-:S03]  /*4fc0*/  @P3 MOV R146, 0x10 ;  /* 0x0000001000923802 */ /* 0x000fc60000000f00 */
[----:B------:R-:W-:-:S04]  /*4fd0*/  @P0 IMAD.WIDE.U32 R144, R162, R145, c[0x0][0x258] ;  /* 0x00009600a2900625 */ /* 0x000fc800078e0091 */
[----:B------:R-:W-:Y:S01]  /*4fe0*/  @P3 IMAD.WIDE.U32 R146, R215, R146, c[0x0][0x248] ;  /* 0x00009200d7923625 */ /* 0x000fe200078e0092 */
[----:B------:R0:W-:Y:S01]  /*4ff0*/  @P0 STG.E.128 [R144.64], R140 ;  /* 0x0000008c90000986 */ /* 0x0001e2000c101d04 */
[----:B------:R-:W-:-:S03]  /*5000*/  LOP3.LUT P0, RZ, R183, 0xff, RZ, 0xc0, !PT ;  /* 0x000000ffb7ff7812 */ /* 0x000fc6000780c0ff */
[----:B------:R0:W-:Y:S01]  /*5010*/  @P3 STG.E.128 [R146.64], R136 ;  /* 0x0000008892003986 */ /* 0x0001e2000c101d04 */
[----:B------:R-:W-:Y:S01]  /*5020*/  SEL R183, RZ, 0x1, P0 ;  /* 0x00000001ffb77807 */ /* 0x000fe20000000000 */
[----:B0----5:R-:W-:Y:S01]  /*5030*/  @P1 CALL.REL.NOINC `(.L_x_896) ;  /* 0x0000001000001944 */ /* 0x021fe20003c00000 */
[----:B------:R-:W-:Y:S05]  /*5040*/  BRA `(.L_x_1026) ;  /* 0xffffb72000007947 */ /* 0x000fea000383ffff */
.L_x_896:
[----:B------:R-:W0:Y:S01]  /*5050*/  S2UR UR6, SR_CTAID.X ;  /* 0x00000000000679c3 */ /* 0x000e220000002500 */
[----:B------:R-:W0:Y:S01]  /*5060*/  S2R R0, SR_TID.X ;  /* 0x0000000000007919 */ /* 0x000e220000002100 */
[----:B------:R-:W-:Y:S01]  /*5070*/  IMAD.MOV.U32 R7, RZ, RZ, 0x20 ;  /* 0x00000020ff077424 */ /* 0x000fe200078e00ff */
        /* <DEDUP_REMOVED lines=25> */
.L_x_900:
[----:B------:R-:W-:Y:S01]  /*5210*/  HFMA2.MMA R153, -RZ, RZ, 0, 9.5367431640625e-07 ;  /* 0x00000010ff997435 */ /* 0x000fe200000001ff */
[----:B------:R-:W-:Y:S01]  /*5220*/  MOV R148, R150 ;  /* 0x0000009600947202 */ /* 0x000fe20000000f00 */
[----:B------:R-:W-:Y:S01]  /*5230*/  IMAD.MOV.U32 R154, RZ, RZ, 0x1f ;  /* 0x0000001fff9a7424 */ /* 0x000fe200078e00ff */
[----:B------:R-:W-:-:S02]  /*5240*/  MOV R155, 0xffffffff ;  /* 0xffffffff009b7802 */ /* 0x000fc40000000f00 */
[----:B------:R-:W-:Y:S02]  /*5250*/  MOV R144, 0x5270 ;  /* 0x0000527000907802 */ /* 0x000fe40000000f00 */
[----:B------:R-:W-:Y:S05]  /*5260*/  CALL.REL.NOINC `($__internal_19_$__cuda_sm70_shflsync_down_p) ;  /* 0x0000046000007944 */ /* 0x000fea0003c00000 */
[----:B-1----:R-:W-:Y:S01]  /*5270*/  MOV R147, R148 ;  /* 0x0000009400937202 */ /* 0x002fe20000000f00 */
[----:B0-----:R-:W-:Y:S05]  /*5280*/  BRA `(.L_x_1027) ;  /* 0xffffc8e000007947 */ /* 0x001fea000383ffff */
.L_x_901:
[----:B------:R-:W-:Y:S01]  /*5290*/  HFMA2.MMA R153, -RZ, RZ, 0, 9.5367431640625e-07 ;  /* 0x00000010ff997435 */ /* 0x000fe200000001ff */
[----:B------:R-:W-:Y:S01]  /*52a0*/  IMAD.MOV.U32 R148, RZ, RZ, R151 ;  /* 0x000000ffff947224 */ /* 0x000fe200078e0097 */
[----:B------:R-:W-:Y:S01]  /*52b0*/  MOV R154, 0x1f ;  /* 0x0000001f009a7802 */ /* 0x000fe20000000f00 */
[----:B------:R-:W-:Y:S01]  /*52c0*/  IMAD.MOV.U32 R155, RZ, RZ, -0x1 ;  /* 0xffffffffff9b7424 */ /* 0x000fe200078e00ff */
[----:B------:R-:W-:Y:S02]  /*52d0*/  MOV R144, 0x52f0 ;  /* 0x000052f000907802 */ /* 0x000fe40000000f00 */
[----:B01----:R-:W-:Y:S05]  /*52e0*/  CALL.REL.NOINC `($__internal_19_$__cuda_sm70_shflsync_down_p) ;  /* 0x000003e000007944 */ /* 0x003fea0003c00000 */
[----:B------:R-:W-:Y:S01]  /*52f0*/  FADD.FTZ R150, R147, R150 ;  /* 0x0000009693967221 */ /* 0x000fe20000010000 */
[----:B0-----:R-:W-:Y:S01]  /*5300*/  HFMA2.MMA R153, -RZ, RZ, 0, 4.76837158203125e-07 ;  /* 0x00000008ff997435 */ /* 0x001fe200000001ff */
[----:B-1----:R-:W-:Y:S01]  /*5310*/  FADD.FTZ R151, R151, R148 ;  /* 0x0000009497977221 */ /* 0x002fe20000010000 */
[----:B------:R-:W-:Y:S01]  /*5320*/  MOV R154, 0x1f ;  /* 0x0000001f009a7802 */ /* 0x000fe20000000f00 */
[----:B------:R-:W-:Y:S01]  /*5330*/  IMAD.MOV.U32 R155, RZ, RZ, -0x1 ;  /* 0xffffffffff9b7424 */ /* 0x000fe200078e00ff */
[----:B------:R-:W-:-:S02]  /*5340*/  MOV R148, R150 ;  /* 0x0000009600947202 */ /* 0x000fc40000000f00 */
[----:B------:R-:W-:Y:S02]  /*5350*/  MOV R144, 0x5370 ;  /* 0x0000537000907802 */ /* 0x000fe40000000f00 */
[----:B------:R-:W-:Y:S05]  /*5360*/  CALL.REL.NOINC `($__internal_19_$__cuda_sm70_shflsync_down_p) ;  /* 0x0000036000007944 */ /* 0x000fea0003c00000 */
[----:B0-----:R-:W-:Y:S01]  /*5370*/  HFMA2.MMA R153, -RZ, RZ, 0, 4.76837158203125e-07 ;  /* 0x00000008ff997435 */ /* 0x001fe200000001ff */
[----:B-1----:R-:W-:Y:S01]  /*5380*/  MOV R147, R148 ;  /* 0x0000009400937202 */ /* 0x002fe20000000f00 */
[----:B------:R-:W-:Y:S01]  /*5390*/  IMAD.MOV.U32 R148, RZ, RZ, R151 ;  /* 0x000000ffff947224 */ /* 0x000fe200078e0097 */
[----:B------:R-:W-:Y:S01]  /*53a0*/  MOV R154, 0x1f ;  /* 0x0000001f009a7802 */ /* 0x000fe20000000f00 */
[----:B------:R-:W-:Y:S01]  /*53b0*/  IMAD.MOV.U32 R155, RZ, RZ, -0x1 ;  /* 0xffffffffff9b7424 */ /* 0x000fe200078e00ff */
[----:B------:R-:W-:Y:S02]  /*53c0*/  MOV R144, 0x53e0 ;  /* 0x000053e000907802 */ /* 0x000fe40000000f00 */
[----:B------:R-:W-:Y:S05]  /*53d0*/  CALL.REL.NOINC `($__internal_19_$__cuda_sm70_shflsync_down_p) ;  /* 0x000002f000007944 */ /* 0x000fea0003c00000 */
[----:B------:R-:W-:Y:S01]  /*53e0*/  FADD.FTZ R150, R147, R150 ;  /* 0x0000009693967221 */ /* 0x000fe20000010000 */
[----:B0-----:R-:W-:Y:S01]  /*53f0*/  HFMA2.MMA R153, -RZ, RZ, 0, 2.384185791015625e-07 ;  /* 0x00000004ff997435 */ /* 0x001fe200000001ff */
[----:B-1----:R-:W-:Y:S01]  /*5400*/  FADD.FTZ R151, R151, R148 ;  /* 0x0000009497977221 */ /* 0x002fe20000010000 */
[----:B------:R-:W-:Y:S01]  /*5410*/  MOV R154, 0x1f ;  /* 0x0000001f009a7802 */ /* 0x000fe20000000f00 */
[----:B------:R-:W-:Y:S01]  /*5420*/  IMAD.MOV.U32 R155, RZ, RZ, -0x1 ;  /* 0xffffffffff9b7424 */ /* 0x000fe200078e00ff */
[----:B------:R-:W-:-:S02]  /*5430*/  MOV R148, R150 ;  /* 0x0000009600947202 */ /* 0x000fc40000000f00 */
[----:B------:R-:W-:Y:S02]  /*5440*/  MOV R144, 0x5460 ;  /* 0x0000546000907802 */ /* 0x000fe40000000f00 */
[----:B------:R-:W-:Y:S05]  /*5450*/  CALL.REL.NOINC `($__internal_19_$__cuda_sm70_shflsync_down_p) ;  /* 0x0000027000007944 */ /* 0x000fea0003c00000 */
[----:B0-----:R-:W-:Y:S01]  /*5460*/  HFMA2.MMA R153, -RZ, RZ, 0, 2.384185791015625e-07 ;  /* 0x00000004ff997435 */ /* 0x001fe200000001ff */
[----:B-1----:R-:W-:Y:S01]  /*5470*/  MOV R147, R148 ;  /* 0x0000009400937202 */ /* 0x002fe20000000f00 */
[----:B------:R-:W-:Y:S01]  /*5480*/  IMAD.MOV.U32 R148, RZ, RZ, R151 ;  /* 0x000000ffff947224 */ /* 0x000fe200078e0097 */
[----:B------:R-:W-:Y:S01]  /*5490*/  MOV R154, 0x1f ;  /* 0x0000001f009a7802 */ /* 0x000fe20000000f00 */
[----:B------:R-:W-:Y:S01]  /*54a0*/  IMAD.MOV.U32 R155, RZ, RZ, -0x1 ;  /* 0xffffffffff9b7424 */ /* 0x000fe200078e00ff */
[----:B------:R-:W-:Y:S02]  /*54b0*/  MOV R144, 0x54d0 ;  /* 0x000054d000907802 */ /* 0x000fe40000000f00 */
[----:B------:R-:W-:Y:S05]  /*54c0*/  CALL.REL.NOINC `($__internal_19_$__cuda_sm70_shflsync_down_p) ;  /* 0x0000020000007944 */ /* 0x000fea0003c00000 */
[----:B------:R-:W-:Y:S01]  /*54d0*/  FADD.FTZ R150, R147, R150 ;  /* 0x0000009693967221 */ /* 0x000fe20000010000 */
[----:B0-----:R-:W-:Y:S01]  /*54e0*/  HFMA2.MMA R153, -RZ, RZ, 0, 1.1920928955078125e-07 ;  /* 0x00000002ff997435 */ /* 0x001fe200000001ff */
[----:B-1----:R-:W-:Y:S01]  /*54f0*/  FADD.FTZ R151, R151, R148 ;  /* 0x0000009497977221 */ /* 0x002fe20000010000 */
[----:B------:R-:W-:Y:S01]  /*5500*/  MOV R154, 0x1f ;  /* 0x0000001f009a7802 */ /* 0x000fe20000000f00 */
[----:B------:R-:W-:Y:S01]  /*5510*/  IMAD.MOV.U32 R155, RZ, RZ, -0x1 ;  /* 0xffffffffff9b7424 */ /* 0x000fe200078e00ff */
[----:B------:R-:W-:-:S02]  /*5520*/  MOV R148, R150 ;  /* 0x0000009600947202 */ /* 0x000fc40000000f00 */
[----:B------:R-:W-:Y:S02]  /*5530*/  MOV R144, 0x5550 ;  /* 0x0000555000907802 */ /* 0x000fe40000000f00 */
[----:B------:R-:W-:Y:S05]  /*5540*/  CALL.REL.NOINC `($__internal_19_$__cuda_sm70_shflsync_down_p) ;  /* 0x0000018000007944 */ /* 0x000fea0003c00000 */
[----:B0-----:R-:W-:Y:S01]  /*5550*/  HFMA2.MMA R153, -RZ, RZ, 0, 1.1920928955078125e-07 ;  /* 0x00000002ff997435 */ /* 0x001fe200000001ff */
[----:B-1----:R-:W-:Y:S01]  /*5560*/  MOV R147, R148 ;  /* 0x0000009400937202 */ /* 0x002fe20000000f00 */
[----:B------:R-:W-:Y:S01]  /*5570*/  IMAD.MOV.U32 R148, RZ, RZ, R151 ;  /* 0x000000ffff947224 */ /* 0x000fe200078e0097 */
[----:B------:R-:W-:Y:S01]  /*5580*/  MOV R154, 0x1f ;  /* 0x0000001f009a7802 */ /* 0x000fe20000000f00 */
[----:B------:R-:W-:Y:S01]  /*5590*/  IMAD.MOV.U32 R155, RZ, RZ, -0x1 ;  /* 0xffffffffff9b7424 */ /* 0x000fe200078e00ff */
[----:B------:R-:W-:Y:S02]  /*55a0*/  MOV R144, 0x55c0 ;  /* 0x000055c000907802 */ /* 0x000fe40000000f00 */
[----:B------:R-:W-:Y:S05]  /*55b0*/  CALL.REL.NOINC `($__internal_19_$__cuda_sm70_shflsync_down_p) ;  /* 0x0000011000007944 */ /* 0x000fea0003c00000 */
[----:B------:R-:W-:Y:S01]  /*55c0*/  FADD.FTZ R149, R147, R150 ;  /* 0x0000009693957221 */ /* 0x000fe20000010000 */
[----:B0-----:R-:W-:Y:S01]  /*55d0*/  HFMA2.MMA R153, -RZ, RZ, 0, 5.9604644775390625e-08 ;  /* 0x00000001ff997435 */ /* 0x001fe200000001ff */
[----:B-1----:R-:W-:Y:S01]  /*55e0*/  FADD.FTZ R151, R151, R148 ;  /* 0x0000009497977221 */ /* 0x002fe20000010000 */
[----:B------:R-:W-:Y:S01]  /*55f0*/  MOV R154, 0x1f ;  /* 0x0000001f009a7802 */ /* 0x000fe20000000f00 */
[----:B------:R-:W-:Y:S01]  /*5600*/  IMAD.MOV.U32 R155, RZ, RZ, -0x1 ;  /* 0xffffffffff9b7424 */ /* 0x000fe200078e00ff */
[----:B------:R-:W-:-:S02]  /*5610*/  MOV R148, R149 ;  /* 0x0000009500947202 */ /* 0x000fc40000000f00 */
[----:B------:R-:W-:Y:S02]  /*5620*/  MOV R144, 0x5640 ;  /* 0x0000564000907802 */ /* 0x000fe40000000f00 */
[----:B------:R-:W-:Y:S05]  /*5630*/  CALL.REL.NOINC `($__internal_19_$__cuda_sm70_shflsync_down_p) ;  /* 0x0000009000007944 */ /* 0x000fea0003c00000 */
[----:B0-----:R-:W-:Y:S01]  /*5640*/  HFMA2.MMA R153, -RZ, RZ, 0, 5.9604644775390625e-08 ;  /* 0x00000001ff997435 */ /* 0x001fe200000001ff */
[----:B-1----:R-:W-:Y:S01]  /*5650*/  MOV R170, R148 ;  /* 0x0000009400aa7202 */ /* 0x002fe20000000f00 */
[----:B------:R-:W-:Y:S01]  /*5660*/  IMAD.MOV.U32 R148, RZ, RZ, R151 ;  /* 0x000000ffff947224 */ /* 0x000fe200078e0097 */
[----:B------:R-:W-:Y:S01]  /*5670*/  MOV R154, 0x1f ;  /* 0x0000001f009a7802 */ /* 0x000fe20000000f00 */
[----:B------:R-:W-:Y:S01]  /*5680*/  IMAD.MOV.U32 R155, RZ, RZ, -0x1 ;  /* 0xffffffffff9b7424 */ /* 0x000fe200078e00ff */
[----:B------:R-:W-:Y:S02]  /*5690*/  MOV R144, 0x56b0 ;  /* 0x000056b000907802 */ /* 0x000fe40000000f00 */
[----:B------:R-:W-:Y:S05]  /*56a0*/  CALL.REL.NOINC `($__internal_19_$__cuda_sm70_shflsync_down_p) ;  /* 0x0000002000007944 */ /* 0x000fea0003c00000 */
[----:B-1----:R-:W-:Y:S01]  /*56b0*/  MOV R144, R148 ;  /* 0x0000009400907202 */ /* 0x002fe20000000f00 */
[----:B0-----:R-:W-:Y:S05]  /*56c0*/  BRA `(.L_x_1028) ;  /* 0xffffc5c000007947 */ /* 0x001fea000383ffff */
        .weak           $__internal_19_$__cuda_sm70_shflsync_down_p
        .type           $__internal_19_$__cuda_sm70_shflsync_down_p,@function
        .size           $__internal_19_$__cuda_sm70_shflsync_down_p,(.L_x_9273 - $__internal_19_$__cuda_sm70_shflsync_down_p)
$__internal_19_$__cuda_sm70_shflsync_down_p:
[----:B------:R-:W-:Y:S01]  /*56d0*/  HFMA2.MMA R145, -RZ, RZ, 0, 0 ;  /* 0x00000000ff917435 */ /* 0x000fe200000001ff */
[----:B------:R-:W-:Y:S04]  /*56e0*/  WARPSYNC R155 ;  /* 0x0000009b00007348 */ /* 0x000fe80003800000 */
[----:B------:R0:W1:Y:S01]  /*56f0*/  SHFL.DOWN PT, R148, R148, R153, R154 ;  /* 0x0800009994947389 */ /* 0x00006200000e009a */
[----:B------:R-:W-:Y:S05]  /*5700*/  RET.REL.NODEC R144 `(_ZN10layer_norm13ln_bwd_kernelINS_13Kernel_traitsI13__nv_bfloat16S2_S2_S2_fjLj6144ELj1ELj1ELj8ELj16ENS_18Kernel_traits_baseILj6144ES2_S2_S2_S2_fjLj256EEEEELb1ELb1ELb1ELb1EEEvNS_9BwdParamsE) ;  /* 0xffffa8f090007950 */ /* 0x000fea0003c3ffff */
.L_x_1029:
        /* <DEDUP_REMOVED lines=15> */
.L_x_9273:


//--------------------- .text._ZN10layer_norm13ln_bwd_kernelINS_13Kernel_traitsI6__halfS2_S2_S2_fjLj6144ELj1ELj1ELj8ELj16ENS_18Kernel_traits_baseILj6144ES2_S2_S2_S2_fjLj256EEEEELb0ELb0ELb0ELb0EEEvNS_9BwdParamsE --------------------------
	.section	.text._ZN10layer_norm13ln_bwd_kernelINS_13Kernel_traitsI6__halfS2_S2_S2_fjLj6144ELj1ELj1ELj8ELj16ENS_18Kernel_traits_baseILj6144ES2_S2_S2_S2_fjLj256EEEEELb0ELb0ELb0ELb0EEEvNS_9BwdParamsE,"ax",@progbits
	.sectioninfo	@"SHI_REGISTERS=167"
	.align	128
        .global         _ZN10layer_norm13ln_bwd_kernelINS_13Kernel_traitsI6__halfS2_S2_S2_fjLj6144ELj1ELj1ELj8ELj16ENS_18Kernel_traits_baseILj6144ES2_S2_S2_S2_fjLj256EEEEELb0ELb0ELb0ELb0EEEvNS_9BwdParamsE
        .type           _ZN10layer_norm13ln_bwd_kernelINS_13Kernel_traitsI6__halfS2_S2_S2_fjLj6144ELj1ELj1ELj8ELj16ENS_18Kernel_traits_baseILj6144ES2_S2_S2_S2_fjLj256EEEEELb0ELb0ELb0ELb0EEEvNS_9BwdParamsE,@function
        .size           _ZN10layer_norm13ln_bwd_kernelINS_13Kernel_traitsI6__halfS2_S2_S2_fjLj6144ELj1ELj1ELj8ELj16ENS_18Kernel_traits_baseILj6144ES2_S2_S2_S2_fjLj256EEEEELb0ELb0ELb0ELb0EEEvNS_9BwdParamsE,(.L_x_9274 - _ZN10layer_norm13ln_bwd_kernelINS_13Kernel_traitsI6__halfS2_S2_S2_fjLj6144ELj1ELj1ELj8ELj16ENS_18Kernel_traits_baseILj6144ES2_S2_S2_S2_fjLj256EEEEELb0ELb0ELb0ELb0EEEvNS_9BwdParamsE)
        .other          _ZN10layer_norm13ln_bwd_kernelINS_13Kernel_traitsI6__halfS2_S2_S2_fjLj6144ELj1ELj1ELj8ELj16ENS_18Kernel_traits_baseILj6144ES2_S2_S2_S2_fjLj256EEEEELb0ELb0ELb0ELb0EEEvNS_9BwdParamsE,@"STO_CUDA_ENTRY STV_DEFAULT"
_ZN10layer_norm13ln_bwd_kernelINS_13Kernel_traitsI6__halfS2_S2_S2_fjLj6144ELj1ELj1ELj8ELj16ENS_18Kernel_traits_baseILj6144ES2_S2_S2_S2_fjLj256EEEEELb0ELb0ELb0ELb0EEEvNS_9BwdParamsE:
.text._ZN10layer_norm13ln_bwd_kernelINS_13Kernel_traitsI6__halfS2_S2_S2_fjLj6144ELj1ELj1ELj8ELj16ENS_18Kernel_traits_baseILj6144ES2_S2_S2_S2_fjLj256EEEEELb0ELb0ELb0ELb0EEEvNS_9BwdParamsE:
        /* <DEDUP_REMOVED lines=52> */
[--C-:B-----5:R-:W-:Y:S01]  /*0340*/  HADD2.F32 R0, -RZ, R8.reuse.H0_H0 ;  /* 0x20000008ff007230 */ /* 0x120fe20000004100 */
[----:B------:R-:W-:Y:S01]  /*0350*/  MOV R57, RZ ;  /* 0x000000ff00397202 */ /* 0x000fe20000000f00 */
[----:B------:R-:W-:-:S02]  /*0360*/  HADD2.F32 R3, -RZ, R8.H1_H1 ;  /* 0x30000008ff037230 */ /* 0x000fc40000004100 */
[--C-:B------:R-:W-:Y:S02]  /*0370*/  HADD2.F32 R2, -RZ, R9.reuse.H0_H0 ;  /* 0x20000009ff027230 */ /* 0x100fe40000004100 */
[----:B------:R-:W-:Y:S02]  /*0380*/  HADD2.F32 R85, -RZ, R9.H1_H1 ;  /* 0x30000009ff557230 */ /* 0x000fe40000004100 */
[--C-:B------:R-:W-:Y:S02]  /*0390*/  HADD2.F32 R84, -RZ, R10.reuse.H0_H0 ;  /* 0x2000000aff547230 */ /* 0x100fe40000004100 */
[----:B------:R-:W-:Y:S02]  /*03a0*/  HADD2.F32 R86, -RZ, R10.H1_H1 ;  /* 0x3000000aff567230 */ /* 0x000fe40000004100 */
[--C-:B------:R-:W-:Y:S02]  /*03b0*/  HADD2.F32 R87, -RZ, R11.reuse.H0_H0 ;  /* 0x2000000bff577230 */ /* 0x100fe40000004100 */
        /* <DEDUP_REMOVED lines=17> */
.L_x_1045:
[----:B------:R-:W-:Y:S02]  /*04d0*/  MOV R70, 0x4 ;  /* 0x0000000400467802 */ /* 0x000fe40000000f00 */
[----:B------:R-:W-:Y:S02]  /*04e0*/  ISETP.NE.U32.AND P0, PT, RZ, c[0x0][0x1c0], PT ;  /* 0x00007000ff007a0c */ /* 0x000fe40003f05070 */
        /* <DEDUP_REMOVED lines=17> */
[----:B------:R-:W-:Y:S01]  /*0600*/  LEA.HI.SX32 R107, R73, R72, 0x1d ;  /* 0x00000048496b7211 */ /* 0x000fe200078feaff */
[----:B------:R-:W-:-:S03]  /*0610*/  CS2R R80, SRZ ;  /* 0x0000000000507805 */ /* 0x000fc6000001ff00 */
        /* <DEDUP_REMOVED lines=14> */
[--C-:B--2---:R-:W-:Y:S02]  /*0700*/  HADD2.F32 R80, -RZ, R68.reuse.H0_H0 ;  /* 0x20000044ff507230 */ /* 0x104fe40000004100 */
[----:B------:R-:W-:Y:S02]  /*0710*/  HADD2.F32 R82, -RZ, R68.H1_H1 ;  /* 0x30000044ff527230 */ /* 0x000fe40000004100 */
[--C-:B------:R-:W-:Y:S01]  /*0720*/  HADD2.F32 R146, -RZ, R69.reuse.H0_H0 ;  /* 0x20000045ff927230 */ /* 0x100fe20000004100 */
[C---:B------:R-:W-:Y:S01]  /*0730*/  FADD.FTZ R141, -R77.reuse, R80 ;  /* 0x000000504d8d7221 */ /* 0x040fe20000010100 */
[----:B------:R-:W-:Y:S02]  /*0740*/  HADD2.F32 R68, -RZ, R69.H1_H1 ;  /* 0x30000045ff447230 */ /* 0x000fe40000004100 */
[----:B---3--:R-:W-:Y:S01]  /*0750*/  HADD2.F32 R69, -RZ, R72.H0_H0 ;  /* 0x20000048ff457230 */ /* 0x008fe20000004100 */
[----:B-----5:R-:W-:Y:S01]  /*0760*/  FMUL.FTZ R141, R108, R141 ;  /* 0x0000008d6c8d7220 */ /* 0x020fe20000410000 */
[--C-:B------:R-:W-:Y:S01]  /*0770*/  HADD2.F32 R154, -RZ, R71.reuse.H0_H0 ;  /* 0x20000047ff9a7230 */ /* 0x100fe20000004100 */
[C---:B------:R-:W-:Y:S01]  /*0780*/  FADD.FTZ R145, -R77.reuse, R146 ;  /* 0x000000924d917221 */ /* 0x040fe20000010100 */
[----:B------:R-:W-:Y:S01]  /*0790*/  HADD2.F32 R156, -RZ, R71.H1_H1 ;  /* 0x30000047ff9c7230 */ /* 0x000fe20000004100 */
[----:B------:R-:W-:Y:S01]  /*07a0*/  FADD.FTZ R71, -R77, R82 ;  /* 0x000000524d477221 */ /* 0x000fe20000010100 */
[----:B------:R-:W-:Y:S01]  /*07b0*/  HADD2.F32 R152, -RZ, R70.H1_H1 ;  /* 0x30000046ff987230 */ /* 0x000fe20000004100 */
[----:B------:R-:W-:Y:S01]  /*07c0*/  FADD.FTZ R32, R32, R69 ;  /* 0x0000004520207221 */ /* 0x000fe20000010000 */
[----:B------:R-:W-:Y:S01]  /*07d0*/  HADD2.F32 R72, -RZ, R72.H1_H1 ;  /* 0x30000048ff487230 */ /* 0x000fe20000004100 */
[-C--:B------:R-:W-:Y:S01]  /*07e0*/  FFMA.FTZ R56, R141, R69.reuse, R56 ;  /* 0x000000458d387223 */ /* 0x080fe20000010038 */
[----:B------:R-:W-:Y:S01]  /*07f0*/  HADD2.F32 R148, -RZ, R70.H0_H0 ;  /* 0x20000046ff947230 */ /* 0x000fe20000004100 */
[----:B------:R-:W-:Y:S01]  /*0800*/  FMUL.FTZ R144, R0, R69 ;  /* 0x0000004500907220 */ /* 0x000fe20000410000 */
[--C-:B0-----:R-:W-:Y:S01]  /*0810*/  HADD2.F32 R79, -RZ, R73.reuse.H0_H0 ;  /* 0x20000049ff4f7230 */ /* 0x101fe20000004100 */
[C---:B------:R-:W-:Y:S01]  /*0820*/  FADD.FTZ R69, -R77.reuse, R68 ;  /* 0x000000444d457221 */ /* 0x040fe20000010100 */
[----:B------:R-:W-:Y:S01]  /*0830*/  HADD2.F32 R70, -RZ, R73.H1_H1 ;  /* 0x30000049ff467230 */ /* 0x000fe20000004100 */
[C---:B------:R-:W-:Y:S01]  /*0840*/  FMUL.FTZ R142, R108.reuse, R71 ;  /* 0x000000476c8e7220 */ /* 0x040fe20000410000 */
[--C-:B------:R-:W-:Y:S01]  /*0850*/  HADD2.F32 R73, -RZ, R74.reuse.H0_H0 ;  /* 0x2000004aff497230 */ /* 0x100fe20000004100 */
[----:B------:R-:W-:Y:S01]  /*0860*/  FMUL.FTZ R146, R108, R69 ;  /* 0x000000456c927220 */ /* 0x000fe20000410000 */
[----:B------:R-:W-:Y:S01]  /*0870*/  HADD2.F32 R74, -RZ, R74.H1_H1 ;  /* 0x3000004aff4a7230 */ /* 0x000fe20000004100 */
[----:B------:R-:W-:Y:S01]  /*0880*/  FADD.FTZ R71, -R77, R152 ;  /* 0x000000984d477221 */ /* 0x000fe20000010100 */
[--C-:B------:R-:W-:Y:S01]  /*0890*/  HADD2.F32 R78, -RZ, R75.reuse.H0_H0 ;  /* 0x2000004bff4e7230 */ /* 0x100fe20000004100 */
[----:B------:R-:W-:Y:S01]  /*08a0*/  FMUL.FTZ R143, R3, R72 ;  /* 0x00000048038f7220 */ /* 0x000fe20000410000 */
[----:B------:R-:W-:Y:S01]  /*08b0*/  HADD2.F32 R75, -RZ, R75.H1_H1 ;  /* 0x3000004bff4b7230 */ /* 0x000fe20000004100 */
[----:B------:R-:W-:Y:S01]  /*08c0*/  FADD.FTZ R68, RZ, R144 ;  /* 0x00000090ff447221 */ /* 0x000fe20000010000 */
[----:B------:R-:W-:Y:S01]  /*08d0*/  IADD3 R82, R107, 0x100, RZ ;  /* 0x000001006b527810 */ /* 0x000fe20007ffe0ff */
[----:B------:R-:W-:-:S02]  /*08e0*/  FFMA.FTZ R69, R141, R144, RZ ;  /* 0x000000908d457223 */ /* 0x000fc400000100ff */
[----:B------:R-:W-:Y:S02]  /*08f0*/  FADD.FTZ R147, -R77, R148 ;  /* 0x000000944d937221 */ /* 0x000fe40000010100 */
[C---:B------:R-:W-:Y:S02]  /*0900*/  FMUL.FTZ R152, R108.reuse, R71 ;  /* 0x000000476c987220 */ /* 0x040fe40000410000 */
[----:B------:R-:W-:Y:S02]  /*0910*/  FMUL.FTZ R145, R108, R145 ;  /* 0x000000916c917220 */ /* 0x000fe40000410000 */
[----:B------:R-:W-:Y:S02]  /*0920*/  FMUL.FTZ R148, R2, R79 ;  /* 0x0000004f02947220 */ /* 0x000fe40000410000 */
[----:B------:R-:W-:Y:S02]  /*0930*/  FADD.FTZ R71, R68, R143 ;  /* 0x0000008f44477221 */ /* 0x000fe40000010000 */
[----:B------:R-:W-:-:S02]  /*0940*/  FFMA.FTZ R69, R142, R143, R69 ;  /* 0x0000008f8e457223 */ /* 0x000fc40000010045 */
[----:B------:R-:W-:Y:S02]  /*0950*/  FMUL.FTZ R149, R85, R70 ;  /* 0x0000004655957220 */ /* 0x000fe40000410000 */
[----:B------:R-:W-:Y:S02]  /*0960*/  FADD.FTZ R68, R71, R148 ;  /* 0x0000009447447221 */ /* 0x000fe40000010000 */
[----:B------:R-:W-:Y:S02]  /*0970*/  FFMA.FTZ R69, R145, R148, R69 ;  /* 0x0000009491457223 */ /* 0x000fe40000010045 */
[----:B------:R-:W-:Y:S02]  /*0980*/  FMUL.FTZ R147, R108, R147 ;  /* 0x000000936c937220 */ /* 0x000fe40000410000 */
[----:B------:R-:W-:Y:S02]  /*0990*/  FMUL.FTZ R150, R84, R73 ;  /* 0x0000004954967220 */ /* 0x000fe40000410000 */
[----:B------:R-:W-:-:S02]  /*09a0*/  FADD.FTZ R71, R68, R149 ;  /* 0x0000009544477221 */ /* 0x000fc40000010000 */
[----:B------:R-:W-:Y:S02]  /*09b0*/  FFMA.FTZ R69, R146, R149, R69 ;  /* 0x0000009592457223 */ /* 0x000fe40000010045 */
[----:B------:R-:W-:Y:S02]  /*09c0*/  FADD.FTZ R153, -R77, R154 ;  /* 0x0000009a4d997221 */ /* 0x000fe40000010100 */
[----:B------:R-:W-:Y:S02]  /*09d0*/  FMUL.FTZ R151, R86, R74 ;  /* 0x0000004a56977220 */ /* 0x000fe40000410000 */
[----:B------:R-:W-:Y:S02]  /*09e0*/  FADD.FTZ R68, R71, R150 ;  /* 0x0000009647447221 */ /* 0x000fe40000010000 */
[----:B------:R-:W-:Y:S02]  /*09f0*/  FFMA.FTZ R69, R147, R150, R69 ;  /* 0x0000009693457223 */ /* 0x000fe40000010045 */
        /* <DEDUP_REMOVED lines=25> */
.L_x_1032:
[----:B0-----:R-:W-:Y:S05]  /*0b90*/  BSYNC B0 ;  /* 0x0000000000007941 */ /* 0x001fea0003800000 */
.L_x_1031:
        /* <DEDUP_REMOVED lines=13> */
[----:B------:R-:W-:Y:S01]  /*0c70*/  IADD3 R82, R82, 0x100, RZ ;  /* 0x0000010052527810 */ /* 0x000fe20007ffe0ff */
[--C-:B--2---:R-:W-:Y:S02]  /*0c80*/  HADD2.F32 R110, -RZ, R72.reuse.H0_H0 ;  /* 0x20000048ff6e7230 */ /* 0x104fe40000004100 */
[----:B------:R-:W-:Y:S02]  /*0c90*/  HADD2.F32 R114, -RZ, R72.H1_H1 ;  /* 0x30000048ff727230 */ /* 0x000fe40000004100 */
[--C-:B---3--:R-:W-:Y:S01]  /*0ca0*/  HADD2.F32 R72, -RZ, R69.reuse.H0_H0 ;  /* 0x20000045ff487230 */ /* 0x108fe20000004100 */
[C---:B------:R-:W-:Y:S01]  /*0cb0*/  FADD.FTZ R109, -R77.reuse, R110 ;  /* 0x0000006e4d6d7221 */ /* 0x040fe20000010100 */
[----:B------:R-:W-:Y:S01]  /*0cc0*/  HADD2.F32 R119, -RZ, R69.H1_H1 ;  /* 0x30000045ff777230 */ /* 0x000fe20000004100 */
[C---:B------:R-:W-:Y:S01]  /*0cd0*/  FADD.FTZ R69, -R77.reuse, R114 ;  /* 0x000000724d457221 */ /* 0x040fe20000010100 */
[--C-:B------:R-:W-:Y:S01]  /*0ce0*/  HADD2.F32 R118, -RZ, R73.reuse.H1_H1 ;  /* 0x30000049ff767230 */ /* 0x100fe20000004100 */
[C---:B-----5:R-:W-:Y:S01]  /*0cf0*/  FMUL.FTZ R109, R108.reuse, R109 ;  /* 0x0000006d6c6d7220 */ /* 0x060fe20000410000 */
[----:B------:R-:W-:Y:S01]  /*0d00*/  HADD2.F32 R112, -RZ, R68.H0_H0 ;  /* 0x20000044ff707230 */ /* 0x000fe20000004100 */
[----:B------:R-:W-:Y:S01]  /*0d10*/  FMUL.FTZ R110, R108, R69 ;  /* 0x000000456c6e7220 */ /* 0x000fe20000410000 */
[--C-:B------:R-:W-:Y:S01]  /*0d20*/  HADD2.F32 R120, -RZ, R74.reuse.H0_H0 ;  /* 0x2000004aff787230 */ /* 0x100fe20000004100 */
[----:B------:R-:W-:Y:S01]  /*0d30*/  FADD.FTZ R69, -R77, R118 ;  /* 0x000000764d457221 */ /* 0x000fe20000010100 */
[----:B------:R-:W-:Y:S01]  /*0d40*/  HADD2.F32 R74, -RZ, R74.H1_H1 ;  /* 0x3000004aff4a7230 */ /* 0x000fe20000004100 */
[----:B------:R-:W-:Y:S01]  /*0d50*/  FADD.FTZ R24, R24, R112 ;  /* 0x0000007018187221 */ /* 0x000fe20000010000 */
[----:B------:R-:W-:Y:S01]  /*0d60*/  HADD2.F32 R68, -RZ, R68.H1_H1 ;  /* 0x30000044ff447230 */ /* 0x000fe20000004100 */
[-C--:B------:R-:W-:Y:S01]  /*0d70*/  FFMA.FTZ R48, R109, R112.reuse, R48 ;  /* 0x000000706d307223 */ /* 0x080fe20000010030 */
[----:B------:R-:W-:Y:S01]  /*0d80*/  HADD2.F32 R116, -RZ, R73.H0_H0 ;  /* 0x20000049ff747230 */ /* 0x000fe20000004100 */
[----:B------:R-:W-:Y:S01]  /*0d90*/  FMUL.FTZ R112, R89, R112 ;  /* 0x0000007059707220 */ /* 0x000fe20000410000 */
[--C-:B------:R-:W-:Y:S01]  /*0da0*/  HADD2.F32 R73, -RZ, R70.reuse.H0_H0 ;  /* 0x20000046ff497230 */ /* 0x100fe20000004100 */
[----:B------:R-:W-:Y:S01]  /*0db0*/  FMUL.FTZ R114, R108, R69 ;  /* 0x000000456c727220 */ /* 0x000fe20000410000 */
[--C-:B------:R-:W-:Y:S01]  /*0dc0*/  HADD2.F32 R122, -RZ, R75.reuse.H0_H0 ;  /* 0x2000004bff7a7230 */ /* 0x100fe20000004100 */
[----:B------:R-:W-:Y:S01]  /*0dd0*/  FADD.FTZ R25, R25, R68 ;  /* 0x0000004419197221 */ /* 0x000fe20000010000 */
[----:B------:R-:W-:Y:S01]  /*0de0*/  HADD2.F32 R70, -RZ, R70.H1_H1 ;  /* 0x30000046ff467230 */ /* 0x000fe20000004100 */
[-C--:B------:R-:W-:Y:S01]  /*0df0*/  FFMA.FTZ R49, R110, R68.reuse, R49 ;  /* 0x000000446e317223 */ /* 0x080fe20000010031 */
[----:B------:R-:W-:Y:S01]  /*0e00*/  HADD2.F32 R124, -RZ, R75.H1_H1 ;  /* 0x3000004bff7c7230 */ /* 0x000fe20000004100 */
[----:B------:R-:W-:Y:S01]  /*0e10*/  FMUL.FTZ R113, R90, R68 ;  /* 0x000000445a717220 */ /* 0x000fe20000410000 */
[--C-:B------:R-:W-:Y:S01]  /*0e20*/  HADD2.F32 R75, -RZ, R71.reuse.H0_H0 ;  /* 0x20000047ff4b7230 */ /* 0x100fe20000004100 */
[C---:B------:R-:W-:Y:S01]  /*0e30*/  FADD.FTZ R69, -R77.reuse, R74 ;  /* 0x0000004a4d457221 */ /* 0x040fe20000010100 */
[----:B0-----:R-:W-:Y:S01]  /*0e40*/  HADD2.F32 R78, -RZ, R71.H1_H1 ;  /* 0x30000047ff4e7230 */ /* 0x001fe20000004100 */
[----:B------:R-:W-:-:S02]  /*0e50*/  FADD.FTZ R115, -R77, R116 ;  /* 0x000000744d737221 */ /* 0x000fc40000010100 */
[----:B------:R-:W-:Y:S02]  /*0e60*/  FADD.FTZ R68, R81, R112 ;  /* 0x0000007051447221 */ /* 0x000fe40000010000 */
[----:B------:R-:W-:Y:S02]  /*0e70*/  FFMA.FTZ R80, R109, R112, R80 ;  /* 0x000000706d507223 */ /* 0x000fe40000010050 */
[----:B------:R-:W-:Y:S02]  /*0e80*/  FADD.FTZ R117, -R77, R120 ;  /* 0x000000784d757221 */ /* 0x000fe40000010100 */
        /* <DEDUP_REMOVED lines=14> */
[----:B------:R-:W-:-:S02]  /*0f70*/  FADD.FTZ R123, -R77, R122 ;  /* 0x0000007a4d7b7221 */ /* 0x000fc40000010100 */
[----:B------:R-:W-:Y:S02]  /*0f80*/  FMUL.FTZ R121, R94, R70 ;  /* 0x000000465e797220 */ /* 0x000fe40000410000 */
[----:B------:R-:W-:Y:S02]  /*0f90*/  FADD.FTZ R68, R69, R118 ;  /* 0x0000007645447221 */ /* 0x000fe40000010000 */
[----:B------:R-:W-:Y:S02]  /*0fa0*/  FFMA.FTZ R80, R117, R118, R80 ;  /* 0x0000007675507223 */ /* 0x000fe40000010050 */
[----:B------:R-:W-:Y:S02]  /*0fb0*/  FMUL.FTZ R123, R108, R123 ;  /* 0x0000007b6c7b7220 */ /* 0x000fe40000410000 */
        /* <DEDUP_REMOVED lines=20> */
.L_x_1034:
[----:B------:R-:W-:Y:S05]  /*1100*/  BSYNC B0 ;  /* 0x0000000000007941 */ /* 0x000fea0003800000 */
.L_x_1033:
        /* <DEDUP_REMOVED lines=15> */
[----:B------:R-:W-:Y:S01]  /*1200*/  HADD2.F32 R126, -RZ, R72.H1_H1 ;  /* 0x30000048ff7e7230 */ /* 0x000fe20000004100 */
[C---:B------:R-:W-:Y:S01]  /*1210*/  FADD.FTZ R111, -R77.reuse, R82 ;  /* 0x000000524d6f7221 */ /* 0x040fe20000010100 */
[--C-:B------:R-:W-:Y:S02]  /*1220*/  HADD2.F32 R132, -RZ, R75.reuse.H0_H0 ;  /* 0x2000004bff847230 */ /* 0x100fe40000004100 */
[----:B------:R-:W-:Y:S01]  /*1230*/  HADD2.F32 R134, -RZ, R75.H1_H1 ;  /* 0x3000004bff867230 */ /* 0x000fe20000004100 */
[C---:B------:R-:W-:Y:S01]  /*1240*/  FADD.FTZ R75, -R77.reuse, R128 ;  /* 0x000000804d4b7221 */ /* 0x040fe20000010100 */
[----:B------:R-:W-:Y:S01]  /*1250*/  HADD2.F32 R72, -RZ, R73.H0_H0 ;  /* 0x20000049ff487230 */ /* 0x000fe20000004100 */
[C---:B------:R-:W-:Y:S01]  /*1260*/  FADD.FTZ R73, -R77.reuse, R126 ;  /* 0x0000007e4d497221 */ /* 0x040fe20000010100 */
[----:B---3--:R-:W-:Y:S01]  /*1270*/  HADD2.F32 R128, -RZ, R68.H0_H0 ;  /* 0x20000044ff807230 */ /* 0x008fe20000004100 */
[----:B-----5:R-:W-:Y:S01]  /*1280*/  FMUL.FTZ R111, R108, R111 ;  /* 0x0000006f6c6f7220 */ /* 0x020fe20000410000 */
[----:B------:R-:W-:Y:S01]  /*1290*/  HADD2.F32 R130, -RZ, R74.H0_H0 ;  /* 0x2000004aff827230 */ /* 0x000fe20000004100 */
[----:B------:R-:W-:Y:S01]  /*12a0*/  FADD.FTZ R127, -R77, R72 ;  /* 0x000000484d7f7221 */ /* 0x000fe20000010100 */
[----:B------:R-:W-:Y:S01]  /*12b0*/  HADD2.F32 R68, -RZ, R68.H1_H1 ;  /* 0x30000044ff447230 */ /* 0x000fe20000004100 */
[----:B------:R-:W-:Y:S01]  /*12c0*/  FADD.FTZ R16, R16, R128 ;  /* 0x0000008010107221 */ /* 0x000fe20000010000 */
[----:B------:R-:W-:Y:S01]  /*12d0*/  HADD2.F32 R74, -RZ, R74.H1_H1 ;  /* 0x3000004aff4a7230 */ /* 0x000fe20000004100 */
[----:B------:R-:W-:Y:S01]  /*12e0*/  FMUL.FTZ R126, R108, R73 ;  /* 0x000000496c7e7220 */ /* 0x000fe20000410000 */
[--C-:B------:R-:W-:Y:S01]  /*12f0*/  HADD2.F32 R138, -RZ, R71.reuse.H0_H0 ;  /* 0x20000047ff8a7230 */ /* 0x100fe20000004100 */
[-C--:B------:R-:W-:Y:S01]  /*1300*/  FFMA.FTZ R40, R111, R128.reuse, R40 ;  /* 0x000000806f287223 */ /* 0x080fe20000010028 */
[----:B------:R-:W-:Y:S01]  /*1310*/  HADD2.F32 R71, -RZ, R71.H1_H1 ;  /* 0x30000047ff477230 */ /* 0x000fe20000004100 */
[----:B------:R-:W-:Y:S01]  /*1320*/  FADD.FTZ R137, -R77, R132 ;  /* 0x000000844d897221 */ /* 0x000fe20000010100 */
[--C-:B------:R-:W-:Y:S01]  /*1330*/  HADD2.F32 R132, -RZ, R69.reuse.H0_H0 ;  /* 0x20000045ff847230 */ /* 0x100fe20000004100 */
[----:B------:R-:W-:Y:S01]  /*1340*/  FMUL.FTZ R128, R97, R128 ;  /* 0x0000008061807220 */ /* 0x000fe20000410000 */
[----:B------:R-:W-:Y:S01]  /*1350*/  HADD2.F32 R69, -RZ, R69.H1_H1 ;  /* 0x30000045ff457230 */ /* 0x000fe20000004100 */
[----:B------:R-:W-:-:S02]  /*1360*/  FADD.FTZ R133, -R77, R130 ;  /* 0x000000824d857221 */ /* 0x000fc40000010100 */
[----:B------:R-:W-:Y:S02]  /*1370*/  FADD.FTZ R17, R17, R68 ;  /* 0x0000004411117221 */ /* 0x000fe40000010000 */
[----:B------:R-:W-:Y:S02]  /*1380*/  FMUL.FTZ R127, R108, R127 ;  /* 0x0000007f6c7f7220 */ /* 0x000fe40000410000 */
[-C--:B------:R-:W-:Y:S02]  /*1390*/  FFMA.FTZ R41, R126, R68.reuse, R41 ;  /* 0x000000447e297223 */ /* 0x080fe40000010029 */
[----:B------:R-:W-:Y:S02]  /*13a0*/  FMUL.FTZ R129, R98, R68 ;  /* 0x0000004462817220 */ /* 0x000fe40000410000 */
[----:B------:R-:W-:Y:S02]  /*13b0*/  FMUL.FTZ R130, R108, R75 ;  /* 0x0000004b6c827220 */ /* 0x000fe40000410000 */
[----:B------:R-:W-:-:S02]  /*13c0*/  FADD.FTZ R68, R81, R128 ;  /* 0x0000008051447221 */ /* 0x000fc40000010000 */
[----:B------:R-:W-:Y:S02]  /*13d0*/  FFMA.FTZ R80, R111, R128, R80 ;  /* 0x000000806f507223 */ /* 0x000fe40000010050 */
[----:B------:R-:W-:Y:S02]  /*13e0*/  FADD.FTZ R18, R18, R132 ;  /* 0x0000008412127221 */ /* 0x000fe40000010000 */
[----:B------:R-:W-:Y:S02]  /*13f0*/  FFMA.FTZ R42, R127, R132, R42 ;  /* 0x000000847f2a7223 */ /* 0x000fe4000001002a */
[----:B------:R-:W-:Y:S02]  /*1400*/  FADD.FTZ R19, R19, R69 ;  /* 0x0000004513137221 */ /* 0x000fe40000010000 */
[-C--:B------:R-:W-:Y:S02]  /*1410*/  FFMA.FTZ R43, R130, R69.reuse, R43 ;  /* 0x00000045822b7223 */ /* 0x080fe4000001002b */
[----:B------:R-:W-:-:S02]  /*1420*/  FMUL.FTZ R131, R100, R69 ;  /* 0x0000004564837220 */ /* 0x000fc40000410000 */
[----:B0-----:R-:W-:Y:S02]  /*1430*/  FADD.FTZ R79, -R77, R74 ;  /* 0x0000004a4d4f7221 */ /* 0x001fe40000010100 */
[----:B------:R-:W-:Y:S02]  /*1440*/  FMUL.FTZ R132, R99, R132 ;  /* 0x0000008463847220 */ /* 0x000fe40000410000 */
[----:B------:R-:W-:Y:S02]  /*1450*/  FADD.FTZ R69, R68, R129 ;  /* 0x0000008144457221 */ /* 0x000fe40000010000 */
[----:B------:R-:W-:Y:S02]  /*1460*/  FFMA.FTZ R80, R126, R129, R80 ;  /* 0x000000817e507223 */ /* 0x000fe40000010050 */
[----:B------:R-:W-:Y:S01]  /*1470*/  FADD.FTZ R77, -R77, R134 ;  /* 0x000000864d4d7221 */ /* 0x000fe20000010100 */
[--C-:B------:R-:W-:Y:S01]  /*1480*/  HADD2.F32 R134, -RZ, R70.reuse.H0_H0 ;  /* 0x20000046ff867230 */ /* 0x100fe20000004100 */
[----:B------:R-:W-:Y:S01]  /*1490*/  FMUL.FTZ R133, R108, R133 ;  /* 0x000000856c857220 */ /* 0x000fe20000410000 */
[----:B------:R-:W-:Y:S01]  /*14a0*/  HADD2.F32 R70, -RZ, R70.H1_H1 ;  /* 0x30000046ff467230 */ /* 0x000fe20000004100 */
        /* <DEDUP_REMOVED lines=27> */
.L_x_1036:
[----:B------:R-:W-:Y:S05]  /*1660*/  BSYNC B0 ;  /* 0x0000000000007941 */ /* 0x000fea0003800000 */
.L_x_1035:
[----:B------:R-:W-:Y:S02]  /*1670*/  SHF.R.U32.HI R70, RZ, 0x5, R158 ;  /* 0x00000005ff467819 */ /* 0x000fe4000001169e */
[----:B------:R-:W-:Y:S01]  /*1680*/  MOV R157, 0x3f800000 ;  /* 0x3f800000009d7802 */ /* 0x000fe20000000f00 */
[----:B-----5:R-:W-:Y:S01]  /*1690*/  @P0 HADD2.F32 R157, -RZ, R76.H0_H0 ;  /* 0x2000004cff9d0230 */ /* 0x020fe20000004100 */
[----:B------:R-:W-:Y:S02]  /*16a0*/  LOP3.LUT R159, R70, 0x7fffff8, RZ, 0xc0, !PT ;  /* 0x07fffff8469f7812 */ /* 0x000fe400078ec0ff */
[----:B------:R-:W-:Y:S02]  /*16b0*/  LOP3.LUT P1, RZ, R158, 0x1f, RZ, 0xc0, !PT ;  /* 0x0000001f9eff7812 */ /* 0x000fe4000782c0ff */
[----:B------:R-:W-:Y:S01]  /*16c0*/  @!P5 IADD3 R159, R159, 0x8, RZ ;  /* 0x000000089f9fd810 */ /* 0x000fe20007ffe0ff */
[----:B------:R-:W-:Y:S08]  /*16d0*/  BRA.DIV ~URZ, `(.L_x_1037) ;  /* 0x000015027f007947 */ /* 0x000ff0000b800000 */
[----:B------:R0:W1:Y:S02]  /*16e0*/  SHFL.DOWN PT, R72, R81, 0x10, 0x1f ;  /* 0x0a001f0051487f89 */ /* 0x00006400000e0000 */
.L_x_1046:
        /* <DEDUP_REMOVED lines=18> */
.L_x_1047:
        /* <DEDUP_REMOVED lines=44> */
[----:B------:R-:W-:-:S02]  /*1ad0*/  FMUL.FTZ R82, R108, R75 ;  /* 0x0000004b6c527220 */ /* 0x000fc40000410000 */
[----:B------:R-:W-:Y:S02]  /*1ae0*/  FADD.FTZ R69, R144, -R69 ;  /* 0x8000004590457221 */ /* 0x000fe40000010000 */
[C---:B------:R-:W-:Y:S02]  /*1af0*/  FMUL.FTZ R78, R108.reuse, R71 ;  /* 0x000000476c4e7220 */ /* 0x040fe40000410000 */
[----:B------:R-:W-:Y:S01]  /*1b00*/  @P1 HADD2.F32 R77, -RZ, R10.H0_H0 ;  /* 0x2000000aff4d1230 */ /* 0x000fe20000004100 */
[----:B------:R-:W-:Y:S01]  /*1b10*/  FMUL.FTZ R68, R108, R69 ;  /* 0x000000456c447220 */ /* 0x000fe20000410000 */
[----:B------:R-:W-:Y:S01]  /*1b20*/  @P1 HADD2.F32 R71, -RZ, R8.H0_H0 ;  /* 0x20000008ff471230 */ /* 0x000fe20000004100 */
[----:B------:R-:W-:Y:S01]  /*1b30*/  FFMA.FTZ R74, R146, R72, R73 ;  /* 0x00000048924a7223 */ /* 0x000fe20000010049 */
[----:B------:R-:W-:Y:S01]  /*1b40*/  @P1 HADD2.F32 R75, -RZ, R9.H0_H0 ;  /* 0x20000009ff4b1230 */ /* 0x000fe20000004100 */
[----:B------:R-:W-:Y:S02]  /*1b50*/  @P1 FADD.FTZ R82, R82, R77 ;  /* 0x0000004d52521221 */ /* 0x000fe40000010000 */
[----:B------:R-:W-:-:S02]  /*1b60*/  @P1 FADD.FTZ R68, R68, R71 ;  /* 0x0000004744441221 */ /* 0x000fc40000010000 */
[----:B------:R-:W-:Y:S01]  /*1b70*/  @P1 FADD.FTZ R78, R78, R75 ;  /* 0x0000004b4e4e1221 */ /* 0x000fe20000010000 */
[----:B------:R-:W-:Y:S01]  /*1b80*/  @P0 F2FP.PACK_AB R71, RZ, R82 ;  /* 0x00000052ff47023e */ /* 0x000fe200000000ff */
[----:B------:R-:W-:Y:S01]  /*1b90*/  FFMA.FTZ R76, R152, R72, R73 ;  /* 0x00000048984c7223 */ /* 0x000fe20000010049 */
[----:B------:R-:W-:Y:S01]  /*1ba0*/  @P0 F2FP.PACK_AB R69, RZ, R68 ;  /* 0x00000044ff45023e */ /* 0x000fe200000000ff */
[----:B------:R-:W-:Y:S01]  /*1bb0*/  FMUL.FTZ R68, R68, R157 ;  /* 0x0000009d44447220 */ /* 0x000fe20000410000 */
[----:B------:R-:W-:Y:S01]  /*1bc0*/  @P0 PRMT R66, R71, 0x7610, R66 ;  /* 0x0000761047420816 */ /* 0x000fe20000000042 */
[----:B------:R-:W-:Y:S01]  /*1bd0*/  FADD.FTZ R71, R149, -R74 ;  /* 0x8000004a95477221 */ /* 0x000fe20000010000 */
[----:B------:R-:W-:Y:S01]  /*1be0*/  @P0 F2FP.PACK_AB R70, RZ, R78 ;  /* 0x0000004eff46023e */ /* 0x000fe200000000ff */
[----:B------:R-:W-:Y:S01]  /*1bf0*/  FADD.FTZ R75, R151, -R76 ;  /* 0x8000004c974b7221 */ /* 0x000fe20000010000 */
[----:B------:R-:W-:Y:S01]  /*1c00*/  @P0 PRMT R64, R69, 0x7610, R64 ;  /* 0x0000761045400816 */ /* 0x000fe20000000040 */
[----:B------:R-:W-:Y:S01]  /*1c10*/  FMUL.FTZ R80, R108, R71 ;  /* 0x000000476c507220 */ /* 0x000fe20000410000 */
[----:B------:R-:W-:Y:S01]  /*1c20*/  @P0 PRMT R65, R70, 0x7610, R65 ;  /* 0x0000761046410816 */ /* 0x000fe20000000041 */
[----:B------:R-:W-:Y:S01]  /*1c30*/  FFMA.FTZ R70, R142, R72, R73 ;  /* 0x000000488e467223 */ /* 0x000fe20000010049 */
[----:B------:R-:W-:Y:S01]  /*1c40*/  @P1 HADD2.F32 R71, -RZ, R9.H1_H1 ;  /* 0x30000009ff471230 */ /* 0x000fe20000004100 */
[----:B------:R-:W-:Y:S01]  /*1c50*/  FMUL.FTZ R74, R108, R75 ;  /* 0x0000004b6c4a7220 */ /* 0x000fe20000410000 */
[----:B------:R-:W-:Y:S01]  /*1c60*/  @P1 HADD2.F32 R75, -RZ, R10.H1_H1 ;  /* 0x3000000aff4b1230 */ /* 0x000fe20000004100 */
[----:B------:R-:W-:-:S02]  /*1c70*/  FADD.FTZ R69, R143, -R70 ;  /* 0x800000468f457221 */ /* 0x000fc40000010000 */
[----:B------:R-:W-:Y:S02]  /*1c80*/  @P1 FADD.FTZ R80, R80, R71 ;  /* 0x0000004750501221 */ /* 0x000fe40000010000 */
[-CC-:B------:R-:W-:Y:S02]  /*1c90*/  FFMA.FTZ R71, R153, R72.reuse, R73.reuse ;  /* 0x0000004899477223 */ /* 0x180fe40000010049 */
[----:B------:R-:W-:Y:S01]  /*1ca0*/  FMUL.FTZ R76, R108, R69 ;  /* 0x000000456c4c7220 */ /* 0x000fe20000410000 */
[----:B------:R-:W-:Y:S01]  /*1cb0*/  @P1 HADD2.F32 R69, -RZ, R8.H1_H1 ;  /* 0x30000008ff451230 */ /* 0x000fe20000004100 */
[----:B------:R-:W-:Y:S02]  /*1cc0*/  FFMA.FTZ R70, R156, R72, R73 ;  /* 0x000000489c467223 */ /* 0x000fe40000010049 */
[----:B------:R-:W-:Y:S02]  /*1cd0*/  FADD.FTZ R71, R154, -R71 ;  /* 0x800000479a477221 */ /* 0x000fe40000010000 */
[----:B------:R-:W-:-:S02]  /*1ce0*/  @P1 FADD.FTZ R74, R74, R75 ;  /* 0x0000004b4a4a1221 */ /* 0x000fc40000010000 */
[----:B------:R-:W-:Y:S01]  /*1cf0*/  FADD.FTZ R75, R155, -R70 ;  /* 0x800000469b4b7221 */ /* 0x000fe20000010000 */
[----:B------:R-:W-:Y:S01]  /*1d00*/  @P0 F2FP.PACK_AB R70, RZ, R80 ;  /* 0x00000050ff46023e */ /* 0x000fe200000000ff */
[----:B------:R-:W-:Y:S01]  /*1d10*/  @P1 FADD.FTZ R76, R76, R69 ;  /* 0x000000454c4c1221 */ /* 0x000fe20000010000 */
[--C-:B------:R-:W-:Y:S01]  /*1d20*/  @P1 HADD2.F32 R69, -RZ, R11.reuse.H0_H0 ;  /* 0x2000000bff451230 */ /* 0x100fe20000004100 */
[C---:B------:R-:W-:Y:S01]  /*1d30*/  FMUL.FTZ R160, R108.reuse, R71 ;  /* 0x000000476ca07220 */ /* 0x040fe20000410000 */
[----:B------:R-:W-:Y:S01]  /*1d40*/  @P1 HADD2.F32 R71, -RZ, R11.H1_H1 ;  /* 0x3000000bff471230 */ /* 0x000fe20000004100 */
[----:B------:R-:W-:Y:S01]  /*1d50*/  FMUL.FTZ R162, R108, R75 ;  /* 0x0000004b6ca27220 */ /* 0x000fe20000410000 */
[----:B------:R-:W-:Y:S01]  /*1d60*/  @P0 PRMT R65, R65, 0x5410, R70 ;  /* 0x0000541041410816 */ /* 0x000fe20000000046 */
[----:B------:R-:W-:Y:S01]  /*1d70*/  @P1 FADD.FTZ R160, R160, R69 ;  /* 0x00000045a0a01221 */ /* 0x000fe20000010000 */
[----:B------:R-:W-:Y:S01]  /*1d80*/  @P0 F2FP.PACK_AB R69, RZ, R76 ;  /* 0x0000004cff45023e */ /* 0x000fe200000000ff */
[----:B------:R-:W-:Y:S01]  /*1d90*/  @P1 FADD.FTZ R162, R162, R71 ;  /* 0x00000047a2a21221 */ /* 0x000fe20000010000 */
[----:B------:R-:W-:Y:S01]  /*1da0*/  ISETP.NE.U32.AND P1, PT, RZ, c[0x0][0x258], PT ;  /* 0x00009600ff007a0c */ /* 0x000fe20003f25070 */
[-C--:B------:R-:W-:Y:S01]  /*1db0*/  FMUL.FTZ R70, R82, R157.reuse ;  /* 0x0000009d52467220 */ /* 0x080fe20000410000 */
[----:B------:R-:W-:Y:S01]  /*1dc0*/  @P0 F2FP.PACK_AB R75, RZ, R160 ;  /* 0x000000a0ff4b023e */ /* 0x000fe200000000ff */
[-C--:B------:R-:W-:Y:S01]  /*1dd0*/  FMUL.FTZ R80, R80, R157.reuse ;  /* 0x0000009d50507220 */ /* 0x080fe20000410000 */
[----:B------:R-:W-:Y:S01]  /*1de0*/  ISETP.NE.AND.EX P1, PT, RZ, c[0x0][0x25c], PT, P1 ;  /* 0x00009700ff007a0c */ /* 0x000fe20003f25310 */
[-C--:B------:R-:W-:Y:S01]  /*1df0*/  FMUL.FTZ R160, R160, R157.reuse ;  /* 0x0000009da0a07220 */ /* 0x080fe20000410000 */
[----:B------:R-:W-:Y:S01]  /*1e00*/  @P0 PRMT R64, R64, 0x5410, R69 ;  /* 0x0000541040400816 */ /* 0x000fe20000000045 */
[----:B------:R-:W-:Y:S01]  /*1e10*/  FMUL.FTZ R69, R74, R157 ;  /* 0x0000009d4a457220 */ /* 0x000fe20000410000 */
[----:B------:R-:W-:-:S02]  /*1e20*/  @P0 F2FP.PACK_AB R71, RZ, R74 ;  /* 0x0000004aff47023e */ /* 0x000fc400000000ff */
[----:B------:R-:W-:Y:S02]  /*1e30*/  @P0 F2FP.PACK_AB R77, RZ, R162 ;  /* 0x000000a2ff4d023e */ /* 0x000fe400000000ff */
[----:B------:R-:W-:Y:S02]  /*1e40*/  @P0 PRMT R67, R75, 0x7610, R67 ;  /* 0x000076104b430816 */ /* 0x000fe40000000043 */
[----:B------:R-:W-:Y:S01]  /*1e50*/  @P0 PRMT R66, R66, 0x5410, R71 ;  /* 0x0000541042420816 */ /* 0x000fe20000000047 */
[-C--:B------:R-:W-:Y:S01]  /*1e60*/  FMUL.FTZ R71, R76, R157.reuse ;  /* 0x0000009d4c477220 */ /* 0x080fe20000410000 */
[----:B------:R-:W-:Y:S01]  /*1e70*/  @P0 PRMT R67, R67, 0x5410, R77 ;  /* 0x0000541043430816 */ /* 0x000fe2000000004d */
[----:B------:R-:W-:Y:S01]  /*1e80*/  @P1 IMAD.WIDE.U32 R74, R107, R164, c[0x0][0x258] ;  /* 0x000096006b4a1625 */ /* 0x000fe200078e00a4 */
[----:B------:R-:W-:Y:S02]  /*1e90*/  F2FP.PACK_AB R70, R69, R70 ;  /* 0x000000464546723e */ /* 0x000fe400000000ff */
[----:B------:R-:W-:Y:S01]  /*1ea0*/  F2FP.PACK_AB R68, R71, R68 ;  /* 0x000000444744723e */ /* 0x000fe200000000ff */
[-C--:B------:R-:W-:Y:S01]  /*1eb0*/  FMUL.FTZ R69, R78, R157.reuse ;  /* 0x0000009d4e457220 */ /* 0x080fe20000410000 */
[----:B------:R0:W-:Y:S01]  /*1ec0*/  @P1 STG.E.128 [R74.64], R64 ;  /* 0x000000404a001986 */ /* 0x0001e2000c101d04 */
[----:B------:R-:W-:-:S03]  /*1ed0*/  FMUL.FTZ R77, R162, R157 ;  /* 0x0000009da24d7220 */ /* 0x000fc60000410000 */
[----:B------:R-:W-:Y:S02]  /*1ee0*/  F2FP.PACK_AB R69, R80, R69 ;  /* 0x000000455045723e */ /* 0x000fe400000000ff */
[----:B------:R-:W-:Y:S01]  /*1ef0*/  F2FP.PACK_AB R71, R77, R160 ;  /* 0x000000a04d47723e */ /* 0x000fe200000000ff */
[C---:B0-----:R-:W-:Y:S01]  /*1f00*/  IMAD.WIDE.U32 R74, R107.reuse, R164, c[0x0][0x248] ;  /* 0x000092006b4a7625 */ /* 0x041fe200078e00a4 */
[----:B------:R-:W-:-:S04]  /*1f10*/  IADD3 R107, R107, 0x100, RZ ;  /* 0x000001006b6b7810 */ /* 0x000fc80007ffe0ff */
[----:B------:R0:W-:Y:S03]  /*1f20*/  STG.E.128 [R74.64], R68 ;  /* 0x000000444a007986 */ /* 0x0001e6000c101d04 */
.L_x_1040:
[----:B------:R-:W-:Y:S05]  /*1f30*/  BSYNC B0 ;  /* 0x0000000000007941 */ /* 0x000fea0003800000 */
.L_x_1039:
        /* <DEDUP_REMOVED lines=12> */
[----:B------:R-:W-:Y:S02]  /*2000*/  FMUL.FTZ R82, R108, R75 ;  /* 0x0000004b6c527220 */ /* 0x000fe40000410000 */
[----:B------:R-:W-:Y:S02]  /*2010*/  FADD.FTZ R69, R112, -R69 ;  /* 0x8000004570457221 */ /* 0x000fe40000010000 */
[C---:B------:R-:W-:Y:S02]  /*2020*/  FMUL.FTZ R78, R108.reuse, R71 ;  /* 0x000000476c4e7220 */ /* 0x040fe40000410000 */
[----:B------:R-:W-:Y:S01]  /*2030*/  @P0 HADD2.F32 R77, -RZ, R6.H0_H0 ;  /* 0x20000006ff4d0230 */ /* 0x000fe20000004100 */
[----:B------:R-:W-:Y:S01]  /*2040*/  FMUL.FTZ R68, R108, R69 ;  /* 0x000000456c447220 */ /* 0x000fe20000410000 */
[----:B------:R-:W-:Y:S01]  /*2050*/  @P0 HADD2.F32 R71, -RZ, R4.H0_H0 ;  /* 0x20000004ff470230 */ /* 0x000fe20000004100 */
[----:B------:R-:W-:Y:S01]  /*2060*/  FFMA.FTZ R74, R114, R72, R73 ;  /* 0x00000048724a7223 */ /* 0x000fe20000010049 */
[----:B------:R-:W-:Y:S01]  /*2070*/  @P0 HADD2.F32 R75, -RZ, R5.H0_H0 ;  /* 0x20000005ff4b0230 */ /* 0x000fe20000004100 */
[----:B------:R-:W-:-:S02]  /*2080*/  @P0 FADD.FTZ R82, R82, R77 ;  /* 0x0000004d52520221 */ /* 0x000fc40000010000 */
[----:B------:R-:W-:Y:S02]  /*2090*/  @P0 FADD.FTZ R68, R68, R71 ;  /* 0x0000004744440221 */ /* 0x000fe40000010000 */
        /* <DEDUP_REMOVED lines=18> */
[----:B------:R-:W-:Y:S02]  /*21c0*/  FFMA.FTZ R71, R123, R72, R73 ;  /* 0x000000487b477223 */ /* 0x000fe40000010049 */
[----:B------:R-:W-:Y:S01]  /*21d0*/  @P0 FADD.FTZ R74, R74, R75 ;  /* 0x0000004b4a4a0221 */ /* 0x000fe20000010000 */
[----:B------:R-:W-:Y:S01]  /*21e0*/  @P1 F2FP.PACK_AB R70, RZ, R80 ;  /* 0x00000050ff46123e */ /* 0x000fe200000000ff */
[----:B------:R-:W-:Y:S01]  /*21f0*/  FMUL.FTZ R76, R108, R69 ;  /* 0x000000456c4c7220 */ /* 0x000fe20000410000 */
[----:B------:R-:W-:Y:S01]  /*2200*/  @P0 HADD2.F32 R69, -RZ, R4.H1_H1 ;  /* 0x30000004ff450230 */ /* 0x000fe20000004100 */
[----:B------:R-:W-:Y:S01]  /*2210*/  FFMA.FTZ R75, R125, R72, R73 ;  /* 0x000000487d4b7223 */ /* 0x000fe20000010049 */
[----:B------:R-:W-:Y:S01]  /*2220*/  @P1 PRMT R65, R65, 0x5410, R70 ;  /* 0x0000541041411816 */ /* 0x000fe20000000046 */
[----:B------:R-:W-:-:S02]  /*2230*/  FADD.FTZ R71, R122, -R71 ;  /* 0x800000477a477221 */ /* 0x000fc40000010000 */
[----:B------:R-:W-:Y:S02]  /*2240*/  FADD.FTZ R75, R124, -R75 ;  /* 0x8000004b7c4b7221 */ /* 0x000fe40000010000 */
[----:B------:R-:W-:Y:S01]  /*2250*/  @P0 FADD.FTZ R76, R76, R69 ;  /* 0x000000454c4c0221 */ /* 0x000fe20000010000 */
[--C-:B------:R-:W-:Y:S01]  /*2260*/  @P0 HADD2.F32 R69, -RZ, R7.reuse.H0_H0 ;  /* 0x20000007ff450230 */ /* 0x100fe20000004100 */
[C---:B------:R-:W-:Y:S01]  /*2270*/  FMUL.FTZ R160, R108.reuse, R71 ;  /* 0x000000476ca07220 */ /* 0x040fe20000410000 */
[----:B------:R-:W-:Y:S01]  /*2280*/  @P0 HADD2.F32 R71, -RZ, R7.H1_H1 ;  /* 0x30000007ff470230 */ /* 0x000fe20000004100 */
[----:B------:R-:W-:Y:S02]  /*2290*/  FMUL.FTZ R162, R108, R75 ;  /* 0x0000004b6ca27220 */ /* 0x000fe40000410000 */
        /* <DEDUP_REMOVED lines=28> */
.L_x_1042:
[----:B------:R-:W-:Y:S05]  /*2460*/  BSYNC B0 ;  /* 0x0000000000007941 */ /* 0x000fea0003800000 */
.L_x_1041:
[----:B------:R-:W-:Y:S01]  /*2470*/  BSSY B0, `(.L_x_1043) ;  /* 0x0000051000007945 */ /* 0x000fe20003800000 */
[----:B------:R-:W-:Y:S05]  /*2480*/  @!P4 BRA `(.L_x_1044) ;  /* 0x000004f00000c947 */ /* 0x000fea0003800000 */
[----:B------:R-:W-:Y:S01]  /*2490*/  ISETP.NE.U32.AND P0, PT, RZ, c[0x0][0x218], PT ;  /* 0x00008600ff007a0c */ /* 0x000fe20003f05070 */
[-CC-:B0-----:R-:W-:Y:S01]  /*24a0*/  FFMA.FTZ R69, R111, R72.reuse, R73.reuse ;  /* 0x000000486f457223 */ /* 0x181fe20000010049 */
[----:B------:R-:W-:Y:S01]  /*24b0*/  ISETP.NE.U32.AND P1, PT, RZ, c[0x0][0x258], PT ;  /* 0x00009600ff007a0c */ /* 0x000fe20003f25070 */
[-CC-:B------:R-:W-:Y:S01]  /*24c0*/  FFMA.FTZ R68, R126, R72.reuse, R73.reuse ;  /* 0x000000487e447223 */ /* 0x180fe20000010049 */
[----:B------:R-:W-:Y:S01]  /*24d0*/  ISETP.NE.AND.EX P0, PT, RZ, c[0x0][0x21c], PT, P0 ;  /* 0x00008700ff007a0c */ /* 0x000fe20003f05300 */
[-CC-:B------:R-:W-:Y:S01]  /*24e0*/  FFMA.FTZ R77, R133, R72.reuse, R73.reuse ;  /* 0x00000048854d7223 */ /* 0x180fe20000010049 */
[----:B------:R-:W-:Y:S01]  /*24f0*/  ISETP.NE.AND.EX P1, PT, RZ, c[0x0][0x25c], PT, P1 ;  /* 0x00009700ff007a0c */ /* 0x000fe20003f25310 */
[-CC-:B------:R-:W-:Y:S02]  /*2500*/  FFMA.FTZ R74, R136, R72.reuse, R73.reuse ;  /* 0x00000048884a7223 */ /* 0x180fe40000010049 */
[----:B------:R-:W-:-:S02]  /*2510*/  FFMA.FTZ R70, R130, R72, R73 ;  /* 0x0000004882467223 */ /* 0x000fc40000010049 */
[----:B------:R-:W-:Y:S02]  /*2520*/  FADD.FTZ R69, R128, -R69 ;  /* 0x8000004580457221 */ /* 0x000fe40000010000 */
[----:B------:R-:W-:Y:S02]  /*2530*/  FADD.FTZ R71, R129, -R68 ;  /* 0x8000004481477221 */ /* 0x000fe40000010000 */
[-CC-:B------:R-:W-:Y:S02]  /*2540*/  FFMA.FTZ R75, R127, R72.reuse, R73.reuse ;  /* 0x000000487f4b7223 */ /* 0x180fe40000010049 */
[-CC-:B------:R-:W-:Y:S02]  /*2550*/  FFMA.FTZ R81, R137, R72.reuse, R73.reuse ;  /* 0x0000004889517223 */ /* 0x180fe40000010049 */
[----:B------:R-:W-:Y:S02]  /*2560*/  FFMA.FTZ R72, R140, R72, R73 ;  /* 0x000000488c487223 */ /* 0x000fe40000010049 */
[----:B------:R-:W-:-:S02]  /*2570*/  FADD.FTZ R77, R134, -R77 ;  /* 0x8000004d864d7221 */ /* 0x000fc40000010000 */
[----:B------:R-:W-:Y:S02]  /*2580*/  FADD.FTZ R79, R135, -R74 ;  /* 0x8000004a874f7221 */ /* 0x000fe40000010000 */
[----:B------:R-:W-:Y:S02]  /*2590*/  FADD.FTZ R73, R131, -R70 ;  /* 0x8000004683497221 */ /* 0x000fe40000010000 */
[C---:B------:R-:W-:Y:S01]  /*25a0*/  FMUL.FTZ R68, R108.reuse, R69 ;  /* 0x000000456c447220 */ /* 0x040fe20000410000 */
[--C-:B------:R-:W-:Y:S01]  /*25b0*/  @P0 HADD2.F32 R69, -RZ, R62.reuse.H0_H0 ;  /* 0x2000003eff450230 */ /* 0x100fe20000004100 */
[C---:B------:R-:W-:Y:S01]  /*25c0*/  FMUL.FTZ R70, R108.reuse, R71 ;  /* 0x000000476c467220 */ /* 0x040fe20000410000 */
[----:B------:R-:W-:Y:S01]  /*25d0*/  @P0 HADD2.F32 R71, -RZ, R62.H1_H1 ;  /* 0x3000003eff470230 */ /* 0x000fe20000004100 */
[C---:B------:R-:W-:Y:S02]  /*25e0*/  FMUL.FTZ R80, R108.reuse, R77 ;  /* 0x0000004d6c507220 */ /* 0x040fe40000410000 */
[----:B------:R-:W-:-:S02]  /*25f0*/  FMUL.FTZ R82, R108, R79 ;  /* 0x0000004f6c527220 */ /* 0x000fc40000410000 */
[----:B------:R-:W-:Y:S02]  /*2600*/  FADD.FTZ R75, R132, -R75 ;  /* 0x8000004b844b7221 */ /* 0x000fe40000010000 */
[----:B------:R-:W-:Y:S01]  /*2610*/  @P0 FADD.FTZ R80, R80, R69 ;  /* 0x0000004550500221 */ /* 0x000fe20000010000 */
[--C-:B------:R-:W-:Y:S01]  /*2620*/  @P0 HADD2.F32 R69, -RZ, R61.reuse.H0_H0 ;  /* 0x2000003dff450230 */ /* 0x100fe20000004100 */
[----:B------:R-:W-:Y:S01]  /*2630*/  @P0 FADD.FTZ R82, R82, R71 ;  /* 0x0000004752520221 */ /* 0x000fe20000010000 */
[----:B------:R-:W-:Y:S01]  /*2640*/  @P0 HADD2.F32 R71, -RZ, R61.H1_H1 ;  /* 0x3000003dff470230 */ /* 0x000fe20000004100 */
[C---:B------:R-:W-:Y:S01]  /*2650*/  FMUL.FTZ R74, R108.reuse, R75 ;  /* 0x0000004b6c4a7220 */ /* 0x040fe20000410000 */
[----:B------:R-:W-:Y:S01]  /*2660*/  @P1 F2FP.PACK_AB R75, RZ, R80 ;  /* 0x00000050ff4b123e */ /* 0x000fe200000000ff */
[----:B------:R-:W-:Y:S01]  /*2670*/  FMUL.FTZ R78, R108, R73 ;  /* 0x000000496c4e7220 */ /* 0x000fe20000410000 */
[----:B------:R-:W-:Y:S01]  /*2680*/  @P1 F2FP.PACK_AB R79, RZ, R82 ;  /* 0x00000052ff4f123e */ /* 0x000fe200000000ff */
[----:B------:R-:W-:Y:S01]  /*2690*/  @P0 FADD.FTZ R74, R74, R69 ;  /* 0x000000454a4a0221 */ /* 0x000fe20000010000 */
[--C-:B------:R-:W-:Y:S01]  /*26a0*/  @P0 HADD2.F32 R69, -RZ, R60.reuse.H0_H0 ;  /* 0x2000003cff450230 */ /* 0x100fe20000004100 */
[----:B------:R-:W-:Y:S01]  /*26b0*/  @P0 FADD.FTZ R78, R78, R71 ;  /* 0x000000474e4e0221 */ /* 0x000fe20000010000 */
[----:B------:R-:W-:Y:S01]  /*26c0*/  @P0 HADD2.F32 R71, -RZ, R60.H1_H1 ;  /* 0x3000003cff470230 */ /* 0x000fe20000004100 */
[----:B------:R-:W-:Y:S01]  /*26d0*/  FADD.FTZ R81, R138, -R81 ;  /* 0x800000518a517221 */ /* 0x000fe20000010000 */
[----:B------:R-:W-:Y:S01]  /*26e0*/  @P1 F2FP.PACK_AB R73, RZ, R74 ;  /* 0x0000004aff49123e */ /* 0x000fe200000000ff */
[----:B------:R-:W-:Y:S01]  /*26f0*/  FADD.FTZ R83, R139, -R72 ;  /* 0x800000488b537221 */ /* 0x000fe20000010000 */
[----:B------:R-:W-:Y:S01]  /*2700*/  @P1 F2FP.PACK_AB R77, RZ, R78 ;  /* 0x0000004eff4d123e */ /* 0x000fe200000000ff */
        /* <DEDUP_REMOVED lines=9> */
[----:B------:R-:W-:Y:S01]  /*27a0*/  @P1 PRMT R66, R75, 0x7610, R66 ;  /* 0x000076104b421816 */ /* 0x000fe20000000042 */
[----:B------:R-:W-:Y:S01]  /*27b0*/  @P0 FADD.FTZ R108, R108, R71 ;  /* 0x000000476c6c0221 */ /* 0x000fe20000010000 */
[----:B------:R-:W-:Y:S01]  /*27c0*/  ISETP.NE.U32.AND P0, PT, RZ, c[0x0][0x258], PT ;  /* 0x00009600ff007a0c */ /* 0x000fe20003f05070 */
[-C--:B------:R-:W-:Y:S01]  /*27d0*/  FMUL.FTZ R69, R74, R157.reuse ;  /* 0x0000009d4a457220 */ /* 0x080fe20000410000 */
[----:B------:R-:W-:Y:S01]  /*27e0*/  HFMA2.MMA R74, -RZ, RZ, 0, 9.5367431640625e-07 ;  /* 0x00000010ff4a7435 */ /* 0x000fe200000001ff */
[----:B------:R-:W-:Y:S01]  /*27f0*/  @P1 F2FP.PACK_AB R81, RZ, R160 ;  /* 0x000000a0ff51123e */ /* 0x000fe200000000ff */
[-C--:B------:R-:W-:Y:S01]  /*2800*/  FMUL.FTZ R80, R80, R157.reuse ;  /* 0x0000009d50507220 */ /* 0x080fe20000410000 */
[----:B------:R-:W-:Y:S01]  /*2810*/  ISETP.NE.AND.EX P0, PT, RZ, c[0x0][0x25c], PT, P0 ;  /* 0x00009700ff007a0c */ /* 0x000fe20003f05300 */
[-C--:B------:R-:W-:Y:S01]  /*2820*/  FMUL.FTZ R83, R82, R157.reuse ;  /* 0x0000009d52537220 */ /* 0x080fe20000410000 */
[----:B------:R-:W-:Y:S01]  /*2830*/  @P1 PRMT R65, R73, 0x7610, R65 ;  /* 0x0000761049411816 */ /* 0x000fe20000000041 */
        /* <DEDUP_REMOVED lines=8> */
[----:B------:R-:W-:Y:S01]  /*28c0*/  FMUL.FTZ R157, R108, R157 ;  /* 0x0000009d6c9d7220 */ /* 0x000fe20000410000 */
[----:B------:R-:W-:Y:S01]  /*28d0*/  @P1 F2FP.PACK_AB R108, RZ, R108 ;  /* 0x0000006cff6c123e */ /* 0x000fe200000000ff */
[----:B------:R-:W-:Y:S01]  /*28e0*/  @P0 IMAD.WIDE.U32 R72, R107, R74, c[0x0][0x258] ;  /* 0x000096006b480625 */ /* 0x000fe200078e004a */
[----:B------:R-:W-:-:S02]  /*28f0*/  F2FP.PACK_AB R68, R71, R68 ;  /* 0x000000444744723e */ /* 0x000fc400000000ff */
[----:B------:R-:W-:Y:S01]  /*2900*/  @P1 PRMT R64, R64, 0x5410, R76 ;  /* 0x0000541040401816 */ /* 0x000fe2000000004c */
[----:B------:R-:W-:Y:S01]  /*2910*/  IMAD.WIDE.U32 R74, R107, R74, c[0x0][0x248] ;  /* 0x000092006b4a7625 */ /* 0x000fe200078e004a */
[----:B------:R-:W-:Y:S02]  /*2920*/  @P1 PRMT R67, R67, 0x5410, R108 ;  /* 0x0000541043431816 */ /* 0x000fe4000000006c */
[----:B------:R-:W-:Y:S02]  /*2930*/  F2FP.PACK_AB R70, R83, R80 ;  /* 0x000000505346723e */ /* 0x000fe400000000ff */
[----:B------:R-:W-:Y:S01]  /*2940*/  F2FP.PACK_AB R69, R78, R69 ;  /* 0x000000454e45723e */ /* 0x000fe200000000ff */
[----:B------:R0:W-:Y:S01]  /*2950*/  @P0 STG.E.128 [R72.64], R64 ;  /* 0x0000004048000986 */ /* 0x0001e2000c101d04 */
[----:B------:R-:W-:-:S05]  /*2960*/  F2FP.PACK_AB R71, R157, R160 ;  /* 0x000000a09d47723e */ /* 0x000fca00000000ff */
[----:B------:R0:W-:Y:S02]  /*2970*/  STG.E.128 [R74.64], R68 ;  /* 0x000000444a007986 */ /* 0x0001e4000c101d04 */
.L_x_1044:
[----:B------:R-:W-:Y:S05]  /*2980*/  BSYNC B0 ;  /* 0x0000000000007941 */ /* 0x000fea0003800000 */
.L_x_1043:
[----:B------:R-:W-:Y:S02]  /*2990*/  IADD3 R105, R105, c[0x0][0x160], RZ ;  /* 0x0000580069697a10 */ /* 0x000fe40007ffe0ff */
[----:B------:R-:W-:Y:S02]  /*29a0*/  LOP3.LUT P1, RZ, R106, 0xff, RZ, 0xc0, !PT ;  /* 0x000000ff6aff7812 */ /* 0x000fe4000782c0ff */
[----:B------:R-:W-:Y:S02]  /*29b0*/  ISETP.GE.AND P0, PT, R105, c[0x0][0x164], PT ;  /* 0x0000590069007a0c */ /* 0x000fe40003f06270 */
[----:B------:R-:W-:-:S11]  /*29c0*/  SEL R106, RZ, 0x1, P1 ;  /* 0x00000001ff6a7807 */ /* 0x000fd60000800000 */
[----:B0-----:R-:W-:Y:S01]  /*29d0*/  @P0 CALL.REL.NOINC `(.L_x_1030) ;  /* 0x0000001000000944 */ /* 0x001fe20003c00000 */
[----:B------:R-:W-:Y:S05]  /*29e0*/  BRA `(.L_x_1045) ;  /* 0xffffdae000007947 */ /* 0x000fea000383ffff */
.L_x_1030:
        /* <DEDUP_REMOVED lines=31> */
.L_x_1037:
[----:B------:R-:W-:Y:S01]  /*2be0*/  HFMA2.MMA R78, -RZ, RZ, 0, 9.5367431640625e-07 ;  /* 0x00000010ff4e7435 */ /* 0x000fe200000001ff */
[----:B------:R-:W-:-:S02]  /*2bf0*/  MOV R73, R81 ;  /* 0x0000005100497202 */ /* 0x000fc40000000f00 */
[----:B------:R-:W-:Y:S02]  /*2c00*/  MOV R77, 0x1f ;  /* 0x0000001f004d7802 */ /* 0x000fe40000000f00 */
[----:B------:R-:W-:Y:S02]  /*2c10*/  MOV R82, 0xffffffff ;  /* 0xffffffff00527802 */ /* 0x000fe40000000f00 */
[----:B------:R-:W-:Y:S02]  /*2c20*/  MOV R68, 0x2c40 ;  /* 0x00002c4000447802 */ /* 0x000fe40000000f00 */
[----:B------:R-:W-:Y:S05]  /*2c30*/  CALL.REL.NOINC `($__internal_20_$__cuda_sm70_shflsync_down_p) ;  /* 0x0000046000007944 */ /* 0x000fea0003c00000 */
[----:B-1----:R-:W-:Y:S01]  /*2c40*/  MOV R72, R73 ;  /* 0x0000004900487202 */ /* 0x002fe20000000f00 */
[----:B0-----:R-:W-:Y:S05]  /*2c50*/  BRA `(.L_x_1046) ;  /* 0xffffea9000007947 */ /* 0x001fea000383ffff */
.L_x_1038:
[----:B------:R-:W-:Y:S01]  /*2c60*/  HFMA2.MMA R78, -RZ, RZ, 0, 9.5367431640625e-07 ;  /* 0x00000010ff4e7435 */ /* 0x000fe200000001ff */
[----:B------:R-:W-:Y:S02]  /*2c70*/  MOV R73, R80 ;  /* 0x0000005000497202 */ /* 0x000fe40000000f00 */
[----:B------:R-:W-:Y:S02]  /*2c80*/  MOV R77, 0x1f ;  /* 0x0000001f004d7802 */ /* 0x000fe40000000f00 */
[----:B------:R-:W-:-:S02]  /*2c90*/  MOV R82, 0xffffffff ;  /* 0xffffffff00527802 */ /* 0x000fc40000000f00 */
[----:B------:R-:W-:Y:S02]  /*2ca0*/  MOV R68, 0x2cc0 ;  /* 0x00002cc000447802 */ /* 0x000fe40000000f00 */
[----:B01----:R-:W-:Y:S05]  /*2cb0*/  CALL.REL.NOINC `($__internal_20_$__cuda_sm70_shflsync_down_p) ;  /* 0x000003e000007944 */ /* 0x003fea0003c00000 */
[----:B------:R-:W-:Y:S01]  /*2cc0*/  FADD.FTZ R72, R72, R81 ;  /* 0x0000005148487221 */ /* 0x000fe20000010000 */
[----:B0-----:R-:W-:Y:S01]  /*2cd0*/  HFMA2.MMA R78, -RZ, RZ, 0, 4.76837158203125e-07 ;  /* 0x00000008ff4e7435 */ /* 0x001fe200000001ff */
[----:B-1----:R-:W-:Y:S01]  /*2ce0*/  FADD.FTZ R80, R80, R73 ;  /* 0x0000004950507221 */ /* 0x002fe20000010000 */
[----:B------:R-:W-:Y:S02]  /*2cf0*/  MOV R77, 0x1f ;  /* 0x0000001f004d7802 */ /* 0x000fe40000000f00 */
[----:B------:R-:W-:Y:S02]  /*2d00*/  MOV R82, 0xffffffff ;  /* 0xffffffff00527802 */ /* 0x000fe40000000f00 */
[----:B------:R-:W-:Y:S02]  /*2d10*/  MOV R73, R72 ;  /* 0x0000004800497202 */ /* 0x000fe40000000f00 */
[----:B------:R-:W-:Y:S02]  /*2d20*/  MOV R68, 0x2d40 ;  /* 0x00002d4000447802 */ /* 0x000fe40000000f00 */
[----:B------:R-:W-:Y:S05]  /*2d30*/  CALL.REL.NOINC `($__internal_20_$__cuda_sm70_shflsync_down_p) ;  /* 0x0000036000007944 */ /* 0x000fea0003c00000 */
[----:B0-----:R-:W-:Y:S01]  /*2d40*/  HFMA2.MMA R78, -RZ, RZ, 0, 4.76837158203125e-07 ;  /* 0x00000008ff4e7435 */ /* 0x001fe200000001ff */
[----:B-1----:R-:W-:-:S02]  /*2d50*/  MOV R71, R73 ;  /* 0x0000004900477202 */ /* 0x002fc40000000f00 */
[----:B------:R-:W-:Y:S02]  /*2d60*/  MOV R73, R80 ;  /* 0x0000005000497202 */ /* 0x000fe40000000f00 */
[----:B------:R-:W-:Y:S02]  /*2d70*/  MOV R77, 0x1f ;  /* 0x0000001f004d7802 */ /* 0x000fe40000000f00 */
[----:B------:R-:W-:Y:S02]  /*2d80*/  MOV R82, 0xffffffff ;  /* 0xffffffff00527802 */ /* 0x000fe40000000f00 */
[----:B------:R-:W-:Y:S02]  /*2d90*/  MOV R68, 0x2db0 ;  /* 0x00002db000447802 */ /* 0x000fe40000000f00 */
[----:B------:R-:W-:Y:S05]  /*2da0*/  CALL.REL.NOINC `($__internal_20_$__cuda_sm70_shflsync_down_p) ;  /* 0x000002f000007944 */ /* 0x000fea0003c00000 */
[----:B------:R-:W-:Y:S01]  /*2db0*/  FADD.FTZ R72, R71, R72 ;  /* 0x0000004847487221 */ /* 0x000fe20000010000 */
[----:B0-----:R-:W-:Y:S01]  /*2dc0*/  HFMA2.MMA R78, -RZ, RZ, 0, 2.384185791015625e-07 ;  /* 0x00000004ff4e7435 */ /* 0x001fe200000001ff */
[----:B-1----:R-:W-:Y:S01]  /*2dd0*/  FADD.FTZ R80, R80, R73 ;  /* 0x0000004950507221 */ /* 0x002fe20000010000 */
[----:B------:R-:W-:Y:S02]  /*2de0*/  MOV R77, 0x1f ;  /* 0x0000001f004d7802 */ /* 0x000fe40000000f00 */
[----:B------:R-:W-:-:S02]  /*2df0*/  MOV R82, 0xffffffff ;  /* 0xffffffff00527802 */ /* 0x000fc40000000f00 */
[----:B------:R-:W-:Y:S02]  /*2e00*/  MOV R73, R72 ;  /* 0x0000004800497202 */ /* 0x000fe40000000f00 */
[----:B------:R-:W-:Y:S02]  /*2e10*/  MOV R68, 0x2e30 ;  /* 0x00002e3000447802 */ /* 0x000fe40000000f00 */
[----:B------:R-:W-:Y:S05]  /*2e20*/  CALL.REL.NOINC `($__internal_20_$__cuda_sm70_shflsync_down_p) ;  /* 0x0000027000007944 */ /* 0x000fea0003c00000 */
[----:B0-----:R-:W-:Y:S01]  /*2e30*/  HFMA2.MMA R78, -RZ, RZ, 0, 2.384185791015625e-07 ;  /* 0x00000004ff4e7435 */ /* 0x001fe200000001ff */
[----:B-1----:R-:W-:Y:S02]  /*2e40*/  MOV R71, R73 ;  /* 0x0000004900477202 */ /* 0x002fe40000000f00 */
[----:B------:R-:W-:Y:S02]  /*2e50*/  MOV R73, R80 ;  /* 0x0000005000497202 */ /* 0x000fe40000000f00 */
[----:B------:R-:W-:Y:S02]  /*2e60*/  MOV R77, 0x1f ;  /* 0x0000001f004d7802 */ /* 0x000fe40000000f00 */
[----:B------:R-:W-:Y:S02]  /*2e70*/  MOV R82, 0xffffffff ;  /* 0xffffffff00527802 */ /* 0x000fe40000000f00 */
[----:B------:R-:W-:-:S02]  /*2e80*/  MOV R68, 0x2ea0 ;  /* 0x00002ea000447802 */ /* 0x000fc40000000f00 */
[----:B------:R-:W-:Y:S05]  /*2e90*/  CALL.REL.NOINC `($__internal_20_$__cuda_sm70_shflsync_down_p) ;  /* 0x0000020000007944 */ /* 0x000fea0003c00000 */
[----:B------:R-:W-:Y:S01]  /*2ea0*/  FADD.FTZ R72, R71, R72 ;  /* 0x0000004847487221 */ /* 0x000fe20000010000 */
[----:B0-----:R-:W-:Y:S01]  /*2eb0*/  HFMA2.MMA R78, -RZ, RZ, 0, 1.1920928955078125e-07 ;  /* 0x00000002ff4e7435 */ /* 0x001fe200000001ff */
[----:B-1----:R-:W-:Y:S01]  /*2ec0*/  FADD.FTZ R76, R80, R73 ;  /* 0x00000049504c7221 */ /* 0x002fe20000010000 */
[----:B------:R-:W-:-:S02]  /*2ed0*/  MOV R77, 0x1f ;  /* 0x0000001f004d7802 */ /* 0x000fc40000000f00 */
[----:B------:R-:W-:Y:S02]  /*2ee0*/  MOV R82, 0xffffffff ;  /* 0xffffffff00527802 */ /* 0x000fe40000000f00 */
[----:B------:R-:W-:Y:S02]  /*2ef0*/  MOV R73, R72 ;  /* 0x0000004800497202 */ /* 0x000fe40000000f00 */
[----:B------:R-:W-:Y:S02]  /*2f00*/  MOV R68, 0x2f20 ;  /* 0x00002f2000447802 */ /* 0x000fe40000000f00 */
[----:B------:R-:W-:Y:S05]  /*2f10*/  CALL.REL.NOINC `($__internal_20_$__cuda_sm70_shflsync_down_p) ;  /* 0x0000018000007944 */ /* 0x000fea0003c00000 */
[----:B0-----:R-:W-:Y:S01]  /*2f20*/  HFMA2.MMA R78, -RZ, RZ, 0, 1.1920928955078125e-07 ;  /* 0x00000002ff4e7435 */ /* 0x001fe200000001ff */
[----:B-1----:R-:W-:Y:S02]  /*2f30*/  MOV R71, R73 ;  /* 0x0000004900477202 */ /* 0x002fe40000000f00 */
[----:B------:R-:W-:Y:S02]  /*2f40*/  MOV R73, R76 ;  /* 0x0000004c00497202 */ /* 0x000fe40000000f00 */
[----:B------:R-:W-:Y:S02]  /*2f50*/  MOV R77, 0x1f ;  /* 0x0000001f004d7802 */ /* 0x000fe40000000f00 */
[----:B------:R-:W-:-:S02]  /*2f60*/  MOV R82, 0xffffffff ;  /* 0xffffffff00527802 */ /* 0x000fc40000000f00 */
[----:B------:R-:W-:Y:S02]  /*2f70*/  MOV R68, 0x2f90 ;  /* 0x00002f9000447802 */ /* 0x000fe40000000f00 */
[----:B------:R-:W-:Y:S05]  /*2f80*/  CALL.REL.NOINC `($__internal_20_$__cuda_sm70_shflsync_down_p) ;  /* 0x0000011000007944 */ /* 0x000fea0003c00000 */
[----:B------:R-:W-:Y:S01]  /*2f90*/  FADD.FTZ R74, R71, R72 ;  /* 0x00000048474a7221 */ /* 0x000fe20000010000 */
[----:B0-----:R-:W-:Y:S01]  /*2fa0*/  HFMA2.MMA R78, -RZ, RZ, 0, 5.9604644775390625e-08 ;  /* 0x00000001ff4e7435 */ /* 0x001fe200000001ff */
[----:B-1----:R-:W-:Y:S01]  /*2fb0*/  FADD.FTZ R76, R76, R73 ;  /* 0x000000494c4c7221 */ /* 0x002fe20000010000 */
[----:B------:R-:W-:Y:S02]  /*2fc0*/  MOV R77, 0x1f ;  /* 0x0000001f004d7802 */ /* 0x000fe40000000f00 */
[----:B------:R-:W-:Y:S02]  /*2fd0*/  MOV R82, 0xffffffff ;  /* 0xffffffff00527802 */ /* 0x000fe40000000f00 */
[----:B------:R-:W-:Y:S02]  /*2fe0*/  MOV R73, R74 ;  /* 0x0000004a00497202 */ /* 0x000fe40000000f00 */
[----:B------:R-:W-:Y:S02]  /*2ff0*/  MOV R68, 0x3010 ;  /* 0x0000301000447802 */ /* 0x000fe40000000f00 */
[----:B------:R-:W-:Y:S05]  /*3000*/  CALL.REL.NOINC `($__internal_20_$__cuda_sm70_shflsync_down_p) ;  /* 0x0000009000007944 */ /* 0x000fea0003c00000 */
[----:B0-----:R-:W-:Y:S01]  /*3010*/  HFMA2.MMA R78, -RZ, RZ, 0, 5.9604644775390625e-08 ;  /* 0x00000001ff4e7435 */ /* 0x001fe200000001ff */
[----:B-1----:R-:W-:-:S02]  /*3020*/  MOV R75, R73 ;  /* 0x00000049004b7202 */ /* 0x002fc40000000f00 */
[----:B------:R-:W-:Y:S02]  /*3030*/  MOV R73, R76 ;  /* 0x0000004c00497202 */ /* 0x000fe40000000f00 */
[----:B------:R-:W-:Y:S02]  /*3040*/  MOV R77, 0x1f ;  /* 0x0000001f004d7802 */ /* 0x000fe40000000f00 */
[----:B------:R-:W-:Y:S02]  /*3050*/  MOV R82, 0xffffffff ;  /* 0xffffffff00527802 */ /* 0x000fe40000000f00 */
[----:B------:R-:W-:Y:S02]  /*3060*/  MOV R68, 0x3080 ;  /* 0x0000308000447802 */ /* 0x000fe40000000f00 */
[----:B------:R-:W-:Y:S05]  /*3070*/  CALL.REL.NOINC `($__internal_20_$__cuda_sm70_shflsync_down_p) ;  /* 0x0000002000007944 */ /* 0x000fea0003c00000 */
[----:B-1----:R-:W-:Y:S01]  /*3080*/  MOV R69, R73 ;  /* 0x0000004900457202 */ /* 0x002fe20000000f00 */
[----:B0-----:R-:W-:Y:S05]  /*3090*/  BRA `(.L_x_1047) ;  /* 0xffffe77000007947 */ /* 0x001fea000383ffff */
        .weak           $__internal_20_$__cuda_sm70_shflsync_down_p
        .type           $__internal_20_$__cuda_sm70_shflsync_down_p,@function
        .size           $__internal_20_$__cuda_sm70_shflsync_down_p,(.L_x_9274 - $__internal_20_$__cuda_sm70_shflsync_down_p)
$__internal_20_$__cuda_sm70_shflsync_down_p:
[----:B------:R-:W-:Y:S01]  /*30a0*/  HFMA2.MMA R69, -RZ, RZ, 0, 0 ;  /* 0x00000000ff457435 */ /* 0x000fe200000001ff */
[----:B------:R-:W-:Y:S04]  /*30b0*/  WARPSYNC R82 ;  /* 0x0000005200007348 */ /* 0x000fe80003800000 */
[----:B------:R0:W1:Y:S01]  /*30c0*/  SHFL.DOWN PT, R73, R73, R78, R77 ;  /* 0x0800004e49497389 */ /* 0x00006200000e004d */
[----:B------:R-:W-:Y:S05]  /*30d0*/  RET.REL.NODEC R68 `(_ZN10layer_norm13ln_bwd_kernelINS_13Kernel_traitsI6__halfS2_S2_S2_fjLj6144ELj1ELj1ELj8ELj16ENS_18Kernel_traits_baseILj6144ES2_S2_S2_S2_fjLj256EEEEELb0ELb0ELb0ELb0EEEvNS_9BwdParamsE) ;  /* 0xffffcf2044007950 */ /* 0x000fea0003c3ffff */
.L_x_1048:
        /* <DEDUP_REMOVED lines=10> */
.L_x_9274:


//--------------------- .text._ZN10layer_norm13ln_bwd_kernelINS_13Kernel_traitsI6__halfS2_S2_S2_fjLj6144ELj1ELj1ELj8ELj16ENS_18Kernel_traits_baseILj6144ES2_S2_S2_S2_fjLj256EEEEELb0ELb0ELb0ELb1EEEvNS_9BwdParamsE --------------------------
	.section	.text._ZN10layer_norm13ln_bwd_kernelINS_13Kernel_traitsI6__halfS2_S2_S2_fjLj6144ELj1ELj1ELj8ELj16ENS_18Kernel_traits_baseILj6144ES2_S2_S2_S2_fjLj256EEEEELb0ELb0ELb0ELb1EEEvNS_9BwdParamsE,"ax",@progbits
	.sectioninfo	@"SHI_REGISTERS=166"
	.align	128
        .global         _ZN10layer_norm13ln_bwd_kernelINS_13Kernel_traitsI6__halfS2_S2_S2_fjLj6144ELj1ELj1ELj8ELj16ENS_18Kernel_traits_baseILj6144ES2_S2_S2_S2_fjLj256EEEEELb0ELb0ELb0ELb1EEEvNS_9BwdParamsE
        .type           _ZN10layer_norm13ln_bwd_kernelINS_13Kernel_traitsI6__halfS2_S2_S2_fjLj6144ELj1ELj1ELj8ELj16ENS_18Kernel_traits_baseILj6144ES2_S2_S2_S2_fjLj256EEEEELb0ELb0ELb0ELb1EEEvNS_9BwdParamsE,@function
        .size           _ZN10layer_norm13ln_bwd_kernelINS_13Kernel_traitsI6__halfS2_S2_S2_fjLj6144ELj1ELj1ELj8ELj16ENS_18Kernel_traits_baseILj6144ES2_S2_S2_S2_fjLj256EEEEELb0ELb0ELb0ELb1EEEvNS_9BwdParamsE,(.L_x_9275 - _ZN10layer_norm13ln_bwd_kernelINS_13Kernel_traitsI6__halfS2_S2_S2_fjLj6144ELj1ELj1ELj8ELj16ENS_18Kernel_traits_baseILj6144ES2_S2_S2_S2_fjLj256EEEEELb0ELb0ELb0ELb1EEEvNS_9BwdParamsE)
        .other          _ZN10layer_norm13ln_bwd_kernelINS_13Kernel_traitsI6__halfS2_S2_S2_fjLj6144ELj1ELj1ELj8ELj16ENS_18Kernel_traits_baseILj6144ES2_S2_S2_S2_fjLj256EEEEELb0ELb0ELb0ELb1EEEvNS_9BwdParamsE,@"STO_CUDA_ENTRY STV_DEFAULT"
_ZN10layer_norm13ln_bwd_kernelINS_13Kernel_traitsI6__halfS2_S2_S2_fjLj6144ELj1ELj1ELj8ELj16ENS_18Kernel_traits_baseILj6144ES2_S2_S2_S2_fjLj256EEEEELb0ELb0ELb0ELb1EEEvNS_9BwdParamsE:
.text._ZN10layer_norm13ln_bwd_kernelINS_13Kernel_traitsI6__halfS2_S2_S2_fjLj6144ELj1ELj1ELj8ELj16ENS_18Kernel_traits_baseILj6144ES2_S2_S2_S2_fjLj256EEEEELb0ELb0ELb0ELb1EEEvNS_9BwdParamsE:
        /* <DEDUP_REMOVED lines=32> */
.L_x_1049:
[----:B------:R-:W-:-:S04]  /*0200*/  SHF.L.U32 R2, R0, 0x4, RZ ;  /* 0x0000000400027819 */ /* 0x000fc800000006ff */
[----:B------:R-:W-:-:S04]  /*0210*/  LOP3.LUT R2, R2, 0xff0, RZ, 0xc0, !PT ;  /* 0x00000ff002027812 */ /* 0x000fc800078ec0ff */
[----:B------:R-:W-:-:S04]  /*0220*/  IADD3 R2, P0, R2, c[0x0][0x1b0], RZ ;  /* 0x00006c0002027a10 */ /* 0x000fc80007f1e0ff */
[----:B------:R-:W-:-:S05]  /*0230*/  IADD3.X R3, RZ, c[0x0][0x1b4], RZ, P0, !PT ;  /* 0x00006d00ff037a10 */ /* 0x000fca00007fe4ff */
[----:B------:R-:W2:Y:S04]  /*0240*/  LDG.E.128 R100, [R2.64+0x1000] ;  /* 0x0010000402647981 */ /* 0x000ea8000c1e1d00 */
[----:B------:R-:W3:Y:S04]  /*0250*/  LDG.E.128 R112, [R2.64+0x2000] ;  /* 0x0020000402707981 */ /* 0x000ee8000c1e1d00 */
[----:B------:R-:W4:Y:S01]  /*0260*/  LDG.E.128 R4, [R2.64] ;  /* 0x0000000402047981 */ /* 0x000f22000c1e1d00 */
[----:B------:R-:W-:Y:S02]  /*0270*/  HFMA2.MMA R126, -RZ, RZ, 0, 5.9604644775390625e-08 ;  /* 0x00000001ff7e7435 */ /* 0x000fe400000001ff */
[----:B------:R-:W-:-:S02]  /*0280*/  HFMA2.MMA R96, -RZ, RZ, 0, 0 ;  /* 0x00000000ff607435 */ /* 0x000fc400000001ff */
[----:B------:R-:W-:Y:S02]  /*0290*/  HFMA2.MMA R105, -RZ, RZ, 0, 0 ;  /* 0x00000000ff697435 */ /* 0x000fe400000001ff */
        /* <DEDUP_REMOVED lines=23> */
[----:B--2---:R-:W-:-:S02]  /*0410*/  HADD2.F32 R53, -RZ, R100.H0_H0 ;  /* 0x20000064ff357230 */ /* 0x004fc40000004100 */
[----:B------:R-:W-:Y:S02]  /*0420*/  HADD2.F32 R94, -RZ, R100.H1_H1 ;  /* 0x30000064ff5e7230 */ /* 0x000fe40000004100 */
[--C-:B------:R-:W-:Y:S02]  /*0430*/  HADD2.F32 R95, -RZ, R101.reuse.H0_H0 ;  /* 0x20000065ff5f7230 */ /* 0x100fe40000004100 */
[----:B------:R-:W-:Y:S02]  /*0440*/  HADD2.F32 R97, -RZ, R101.H1_H1 ;  /* 0x30000065ff617230 */ /* 0x000fe40000004100 */
[--C-:B---3--:R-:W-:Y:S02]  /*0450*/  HADD2.F32 R104, -RZ, R112.reuse.H0_H0 ;  /* 0x20000070ff687230 */ /* 0x108fe40000004100 */
[----:B------:R-:W-:Y:S02]  /*0460*/  HADD2.F32 R106, -RZ, R112.H1_H1 ;  /* 0x30000070ff6a7230 */ /* 0x000fe40000004100 */
[----:B------:R-:W-:-:S02]  /*0470*/  HADD2.F32 R107, -RZ, R113.H0_H0 ;  /* 0x20000071ff6b7230 */ /* 0x000fc40000004100 */
[----:B------:R-:W-:Y:S02]  /*0480*/  HADD2.F32 R110, -RZ, R113.H1_H1 ;  /* 0x30000071ff6e7230 */ /* 0x000fe40000004100 */
[--C-:B------:R-:W-:Y:S02]  /*0490*/  HADD2.F32 R98, -RZ, R102.reuse.H0_H0 ;  /* 0x20000066ff627230 */ /* 0x100fe40000004100 */
[----:B------:R-:W-:Y:S01]  /*04a0*/  HADD2.F32 R100, -RZ, R102.H1_H1 ;  /* 0x30000066ff647230 */ /* 0x000fe20000004100 */
[----:B------:R-:W-:Y:S01]  /*04b0*/  MOV R102, RZ ;  /* 0x000000ff00667202 */ /* 0x000fe20000000f00 */
[----:B------:R-:W-:Y:S02]  /*04c0*/  HADD2.F32 R101, -RZ, R103.H0_H0 ;  /* 0x20000067ff657230 */ /* 0x000fe40000004100 */
[--C-:B------:R-:W-:Y:S02]  /*04d0*/  HADD2.F32 R111, -RZ, R114.reuse.H0_H0 ;  /* 0x20000072ff6f7230 */ /* 0x100fe40000004100 */
[----:B------:R-:W-:Y:S01]  /*04e0*/  HADD2.F32 R112, -RZ, R114.H1_H1 ;  /* 0x30000072ff707230 */ /* 0x000fe20000004100 */
[----:B------:R-:W-:Y:S01]  /*04f0*/  MOV R114, RZ ;  /* 0x000000ff00727202 */ /* 0x000fe20000000f00 */
[----:B------:R-:W-:-:S02]  /*0500*/  HADD2.F32 R113, -RZ, R115.H0_H0 ;  /* 0x20000073ff717230 */ /* 0x000fc40000004100 */
[--C-:B----4-:R-:W-:Y:S02]  /*0510*/  HADD2.F32 R45, -RZ, R4.reuse.H0_H0 ;  /* 0x20000004ff2d7230 */ /* 0x110fe40000004100 */
[----:B------:R-:W-:Y:S02]  /*0520*/  HADD2.F32 R46, -RZ, R4.H1_H1 ;  /* 0x30000004ff2e7230 */ /* 0x000fe40000004100 */
[--C-:B------:R-:W-:Y:S02]  /*0530*/  HADD2.F32 R47, -RZ, R5.reuse.H0_H0 ;  /* 0x20000005ff2f7230 */ /* 0x100fe40000004100 */
[----:B------:R-:W-:Y:S02]  /*0540*/  HADD2.F32 R48, -RZ, R5.H1_H1 ;  /* 0x30000005ff307230 */ /* 0x000fe40000004100 */
[--C-:B------:R-:W-:Y:S02]  /*0550*/  HADD2.F32 R49, -RZ, R6.reuse.H0_H0 ;  /* 0x20000006ff317230 */ /* 0x100fe40000004100 */
[----:B------:R-:W-:-:S02]  /*0560*/  HADD2.F32 R50, -RZ, R6.H1_H1 ;  /* 0x30000006ff327230 */ /* 0x000fc40000004100 */
[--C-:B------:R-:W-:Y:S02]  /*0570*/  HADD2.F32 R51, -RZ, R7.reuse.H0_H0 ;  /* 0x20000007ff337230 */ /* 0x100fe40000004100 */
[----:B------:R-:W-:Y:S02]  /*0580*/  HADD2.F32 R52, -RZ, R7.H1_H1 ;  /* 0x30000007ff347230 */ /* 0x000fe40000004100 */
[----:B------:R-:W-:Y:S02]  /*0590*/  HADD2.F32 R103, -RZ, R103.H1_H1 ;  /* 0x30000067ff677230 */ /* 0x000fe40000004100 */
[----:B------:R-:W-:Y:S02]  /*05a0*/  HADD2.F32 R115, -RZ, R115.H1_H1 ;  /* 0x30000073ff737230 */ /* 0x000fe40000004100 */
.L_x_1054:
[----:B------:R-:W-:Y:S01]  /*05b0*/  ISETP.NE.U32.AND P0, PT, RZ, c[0x0][0x1c0], PT ;  /* 0x00007000ff007a0c */ /* 0x000fe20003f05070 */
[----:B------:R-:W-:Y:S01]  /*05c0*/  IMAD R2, R44, c[0x0][0x168], RZ ;  /* 0x00005a002c027a24 */ /* 0x000fe200078e02ff */
[----:B------:R-:W-:Y:S02]  /*05d0*/  LOP3.LUT R20, R0, 0xff, RZ, 0xc0, !PT ;  /* 0x000000ff00147812 */ /* 0x000fe400078ec0ff */
[----:B------:R-:W-:-:S02]  /*05e0*/  ISETP.NE.AND.EX P0, PT, RZ, c[0x0][0x1c4], PT, P0 ;  /* 0x00007100ff007a0c */ /* 0x000fc40003f05300 */
        /* <DEDUP_REMOVED lines=14> */
[CC--:B------:R-:W-:Y:S02]  /*06d0*/  IMAD.WIDE.U32 R24, R117.reuse, R128.reuse, c[0x0][0x208] ;  /* 0x0000820075187625 */ /* 0x0c0fe400078e0080 */
[----:B------:R-:W4:Y:S02]  /*06e0*/  LDG.E.128 R36, [R36.64] ;  /* 0x0000000424247981 */ /* 0x000f24000c1e1d00 */
[----:B0-----:R-:W-:Y:S01]  /*06f0*/  IMAD.WIDE R2, R44, R121, c[0x0][0x1a0] ;  /* 0x000068002c027625 */ /* 0x001fe200078e0279 */
[----:B------:R-:W-:Y:S01]  /*0700*/  IADD3 R119, R117, 0x200, RZ ;  /* 0x0000020075777810 */ /* 0x000fe20007ffe0ff */
        /* <DEDUP_REMOVED lines=11> */
[----:B------:R-:W-:Y:S01]  /*07c0*/  ISETP.NE.AND.EX P1, PT, RZ, c[0x0][0x21c], PT, P1 ;  /* 0x00008700ff007a0c */ /* 0x000fe20003f25310 */
[----:B------:R-:W-:-:S12]  /*07d0*/  ULDC.U8 UR6, c[0x0][0x1f0] ;  /* 0x00007c0000067ab9 */ /* 0x000fd80000000000 */
[----:B0-----:R-:W-:Y:S01]  /*07e0*/  @P1 IMAD.WIDE.U32 R2, R119, R128, c[0x0][0x218] ;  /* 0x0000860077021625 */ /* 0x001fe200078e0080 */
[----:B------:R-:W-:-:S03]  /*07f0*/  MOV R119, 0x3f800000 ;  /* 0x3f80000000777802 */ /* 0x000fc60000000f00 */
[----:B------:R-:W-:Y:S01]  /*0800*/  @P1 IMAD.WIDE.U32 R122, R117, R128, c[0x0][0x218] ;  /* 0x00008600757a1625 */ /* 0x000fe200078e0080 */
[----:B------:R0:W5:Y:S03]  /*0810*/  @P1 LDG.E.128 R12, [R2.64] ;  /* 0x00000004020c1981 */ /* 0x000166000c1e1d00 */
[----:B------:R-:W-:Y:S01]  /*0820*/  @P1 IMAD.WIDE.U32 R124, R128, R118, c[0x0][0x218] ;  /* 0x00008600807c1625 */ /* 0x000fe200078e0076 */
[----:B------:R1:W5:Y:S01]  /*0830*/  @P1 LDG.E.128 R4, [R122.64] ;  /* 0x000000047a041981 */ /* 0x000362000c1e1d00 */
[----:B------:R-:W-:-:S03]  /*0840*/  LOP3.LUT P2, RZ, R126, 0xff, RZ, 0xc0, !PT ;  /* 0x000000ff7eff7812 */ /* 0x000fc6000784c0ff */
[----:B------:R0:W5:Y:S01]  /*0850*/  @P1 LDG.E.128 R8, [R124.64] ;  /* 0x000000047c081981 */ /* 0x000162000c1e1d00 */
[----:B------:R-:W-:Y:S01]  /*0860*/  LOP3.LUT P3, RZ, R0, 0x1f, RZ, 0xc0, !PT ;  /* 0x0000001f00ff7812 */ /* 0x000fe2000786c0ff */
[----:B--2---:R-:W-:Y:S01]  /*0870*/  @P0 HADD2.F32 R119, -RZ, R127.H0_H0 ;  /* 0x2000007fff770230 */ /* 0x004fe20000004100 */
[----:B------:R-:W-:Y:S01]  /*0880*/  ISETP.NE.AND P0, PT, RZ, UR6, PT ;  /* 0x00000006ff007c0c */ /* 0x000fe2000bf05270 */
[--C-:B---3--:R-:W-:Y:S02]  /*0890*/  HADD2.F32 R121, -RZ, R20.reuse.H0_H0 ;  /* 0x20000014ff797230 */ /* 0x108fe40000004100 */
[----:B------:R-:W-:Y:S02]  /*08a0*/  HADD2.F32 R20, -RZ, R20.H1_H1 ;  /* 0x30000014ff147230 */ /* 0x000fe40000004100 */
[----:B----4-:R-:W-:Y:S02]  /*08b0*/  HADD2.F32 R147, -RZ, R38.H0_H0 ;  /* 0x20000026ff937230 */ /* 0x010fe40000004100 */
[----:B------:R-:W-:-:S02]  /*08c0*/  HADD2.F32 R145, -RZ, R37.H0_H0 ;  /* 0x20000025ff917230 */ /* 0x000fc40000004100 */
[----:B------:R-:W-:Y:S01]  /*08d0*/  HADD2.F32 R146, -RZ, R37.H1_H1 ;  /* 0x30000025ff927230 */ /* 0x000fe20000004100 */
[----:B------:R-:W-:Y:S01]  /*08e0*/  FSEL R161, R139, RZ, !P0 ;  /* 0x000000ff8ba17208 */ /* 0x000fe20004000000 */
[----:B------:R-:W-:Y:S02]  /*08f0*/  HADD2.F32 R38, -RZ, R38.H1_H1 ;  /* 0x30000026ff267230 */ /* 0x000fe40000004100 */
[----:B0-----:R-:W-:Y:S02]  /*0900*/  HADD2.F32 R2, -RZ, R24.H0_H0 ;  /* 0x20000018ff027230 */ /* 0x001fe40000004100 */
[--C-:B------:R-:W-:Y:S01]  /*0910*/  HADD2.F32 R134, -RZ, R33.reuse.H0_H0 ;  /* 0x20000021ff867230 */ /* 0x100fe20000004100 */
[----:B------:R-:W-:Y:S01]  /*0920*/  FADD.FTZ R37, -R161, R121 ;  /* 0x00000079a1257221 */ /* 0x000fe20000010100 */
[----:B------:R-:W-:Y:S02]  /*0930*/  HADD2.F32 R136, -RZ, R33.H1_H1 ;  /* 0x30000021ff887230 */ /* 0x000fe40000004100 */
[----:B------:R-:W-:-:S02]  /*0940*/  HADD2.F32 R137, -RZ, R30.H0_H0 ;  /* 0x2000001eff897230 */ /* 0x000fc40000004100 */
[----:B------:R-:W-:Y:S02]  /*0950*/  HADD2.F32 R33, -RZ, R36.H0_H0 ;  /* 0x20000024ff217230 */ /* 0x000fe40000004100 */
[--C-:B------:R-:W-:Y:S02]  /*0960*/  HADD2.F32 R126, -RZ, R21.reuse.H0_H0 ;  /* 0x20000015ff7e7230 */ /* 0x100fe40000004100 */
[----:B------:R-:W-:Y:S02]  /*0970*/  HADD2.F32 R127, -RZ, R21.H1_H1 ;  /* 0x30000015ff7f7230 */ /* 0x000fe40000004100 */
[--C-:B------:R-:W-:Y:S02]  /*0980*/  HADD2.F32 R128, -RZ, R22.reuse.H0_H0 ;  /* 0x20000016ff807230 */ /* 0x100fe40000004100 */
[----:B-1----:R-:W-:Y:S02]  /*0990*/  HADD2.F32 R123, -RZ, R22.H1_H1 ;  /* 0x30000016ff7b7230 */ /* 0x002fe40000004100 */
[----:B------:R-:W-:-:S02]  /*09a0*/  HADD2.F32 R124, -RZ, R23.H0_H0 ;  /* 0x20000017ff7c7230 */ /* 0x000fc40000004100 */
[----:B------:R-:W-:Y:S02]  /*09b0*/  HADD2.F32 R129, -RZ, R23.H1_H1 ;  /* 0x30000017ff817230 */ /* 0x000fe40000004100 */
[--C-:B------:R-:W-:Y:S02]  /*09c0*/  HADD2.F32 R131, -RZ, R28.reuse.H0_H0 ;  /* 0x2000001cff837230 */ /* 0x100fe40000004100 */
[----:B------:R-:W-:Y:S02]  /*09d0*/  HADD2.F32 R132, -RZ, R28.H1_H1 ;  /* 0x3000001cff847230 */ /* 0x000fe40000004100 */
[--C-:B------:R-:W-:Y:S02]  /*09e0*/  HADD2.F32 R133, -RZ, R29.reuse.H0_H0 ;  /* 0x2000001dff857230 */ /* 0x100fe40000004100 */
[----:B------:R-:W-:Y:S02]  /*09f0*/  HADD2.F32 R135, -RZ, R29.H1_H1 ;  /* 0x3000001dff877230 */ /* 0x000fe40000004100 */
[----:B------:R-:W-:-:S02]  /*0a00*/  HADD2.F32 R30, -RZ, R30.H1_H1 ;  /* 0x3000001eff1e7230 */ /* 0x000fc40000004100 */
[--C-:B------:R-:W-:Y:S02]  /*0a10*/  HADD2.F32 R140, -RZ, R31.reuse.H0_H0 ;  /* 0x2000001fff8c7230 */ /* 0x100fe40000004100 */
[----:B------:R-:W-:Y:S02]  /*0a20*/  HADD2.F32 R142, -RZ, R31.H1_H1 ;  /* 0x3000001fff8e7230 */ /* 0x000fe40000004100 */
[----:B------:R-:W-:Y:S02]  /*0a30*/  HADD2.F32 R36, -RZ, R36.H1_H1 ;  /* 0x30000024ff247230 */ /* 0x000fe40000004100 */
[--C-:B------:R-:W-:Y:S01]  /*0a40*/  HADD2.F32 R148, -RZ, R39.reuse.H0_H0 ;  /* 0x20000027ff947230 */ /* 0x100fe20000004100 */
[C---:B------:R-:W-:Y:S01]  /*0a50*/  FADD.FTZ R153, -R161.reuse, R38 ;  /* 0x00000026a1997221 */ /* 0x040fe20000010100 */
[----:B------:R-:W-:Y:S01]  /*0a60*/  HADD2.F32 R39, -RZ, R39.H1_H1 ;  /* 0x30000027ff277230 */ /* 0x000fe20000004100 */
[----:B------:R-:W-:Y:S01]  /*0a70*/  FMUL.FTZ R37, R120, R37 ;  /* 0x0000002578257220 */ /* 0x000fe20000410000 */
[----:B------:R-:W-:Y:S01]  /*0a80*/  HADD2.F32 R21, -RZ, R24.H1_H1 ;  /* 0x30000018ff157230 */ /* 0x000fe20000004100 */
[----:B------:R-:W-:Y:S01]  /*0a90*/  FADD.FTZ R3, -R161, R20 ;  /* 0x00000014a1037221 */ /* 0x000fe20000010100 */
[--C-:B------:R-:W-:Y:S01]  /*0aa0*/  HADD2.F32 R24, -RZ, R27.reuse.H0_H0 ;  /* 0x2000001bff187230 */ /* 0x100fe20000004100 */
[----:B------:R-:W-:Y:S01]  /*0ab0*/  FMUL.FTZ R38, R45, R2 ;  /* 0x000000022d267220 */ /* 0x000fe20000410000 */
[----:B------:R-:W-:Y:S01]  /*0ac0*/  HADD2.F32 R130, -RZ, R27.H1_H1 ;  /* 0x3000001bff827230 */ /* 0x000fe20000004100 */
[C---:B------:R-:W-:Y:S01]  /*0ad0*/  FADD.FTZ R23, -R161.reuse, R126 ;  /* 0x0000007ea1177221 */ /* 0x040fe20000010100 */
[--C-:B------:R-:W-:Y:S01]  /*0ae0*/  HADD2.F32 R141, -RZ, R35.reuse.H0_H0 ;  /* 0x20000023ff8d7230 */ /* 0x100fe20000004100 */
[C---:B------:R-:W-:Y:S01]  /*0af0*/  FADD.FTZ R127, -R161.reuse, R127 ;  /* 0x0000007fa17f7221 */ /* 0x040fe20000010100 */
[----:B------:R-:W-:Y:S01]  /*0b00*/  HADD2.F32 R144, -RZ, R35.H1_H1 ;  /* 0x30000023ff907230 */ /* 0x000fe20000004100 */
[C---:B------:R-:W-:Y:S01]  /*0b10*/  FADD.FTZ R27, -R161.reuse, R128 ;  /* 0x00000080a11b7221 */ /* 0x040fe20000010100 */
[----:B------:R-:W-:Y:S01]  /*0b20*/  HADD2.F32 R22, -RZ, R25.H0_H0 ;  /* 0x20000019ff167230 */ /* 0x000fe20000004100 */
        /* <DEDUP_REMOVED lines=17> */
[----:B------:R-:W-:Y:S02]  /*0c40*/  FADD.FTZ R161, -R161, R39 ;  /* 0x00000027a1a17221 */ /* 0x000fe40000010100 */
[----:B------:R-:W-:-:S02]  /*0c50*/  FADD.FTZ R114, R2, R114 ;  /* 0x0000007202727221 */ /* 0x000fc40000010000 */
[C---:B------:R-:W-:Y:S02]  /*0c60*/  FFMA.FTZ R116, R37.reuse, R2, R116 ;  /* 0x0000000225747223 */ /* 0x040fe40000010074 */
[----:B------:R-:W-:Y:S02]  /*0c70*/  FMUL.FTZ R36, R120, R3 ;  /* 0x0000000378247220 */ /* 0x000fe40000410000 */
[----:B------:R-:W-:Y:S02]  /*0c80*/  FMUL.FTZ R39, R46, R21 ;  /* 0x000000152e277220 */ /* 0x000fe40000410000 */
[----:B------:R-:W-:Y:S02]  /*0c90*/  FADD.FTZ R2, RZ, R38 ;  /* 0x00000026ff027221 */ /* 0x000fe40000010000 */
[----:B------:R-:W-:Y:S01]  /*0ca0*/  FFMA.FTZ R3, R37, R38, RZ ;  /* 0x0000002625037223 */ /* 0x000fe200000100ff */
[----:B------:R-:W-:Y:S01]  /*0cb0*/  HADD2.F32 R25, -RZ, R25.H1_H1 ;  /* 0x30000019ff197230 */ /* 0x000fe20000004100 */
[----:B------:R-:W-:Y:S01]  /*0cc0*/  FADD.FTZ R2, R2, R39 ;  /* 0x0000002702027221 */ /* 0x000fe20000010000 */
[----:B------:R-:W-:-:S02]  /*0cd0*/  HADD2.F32 R20, -RZ, R41.H0_H0 ;  /* 0x20000029ff147230 */ /* 0x000fc40000004100 */
[----:B------:R-:W-:Y:S01]  /*0ce0*/  HADD2.F32 R150, -RZ, R41.H1_H1 ;  /* 0x30000029ff967230 */ /* 0x000fe20000004100 */
[----:B------:R-:W-:Y:S01]  /*0cf0*/  FMUL.FTZ R41, R47, R22 ;  /* 0x000000162f297220 */ /* 0x000fe20000410000 */
[--C-:B------:R-:W-:Y:S01]  /*0d00*/  HADD2.F32 R145, -RZ, R40.reuse.H0_H0 ;  /* 0x20000028ff917230 */ /* 0x100fe20000004100 */
[----:B------:R-:W-:Y:S01]  /*0d10*/  FFMA.FTZ R3, R36, R39, R3 ;  /* 0x0000002724037223 */ /* 0x000fe20000010003 */
[----:B------:R-:W-:Y:S01]  /*0d20*/  HADD2.F32 R147, -RZ, R40.H1_H1 ;  /* 0x30000028ff937230 */ /* 0x000fe20000004100 */
[C---:B------:R-:W-:Y:S01]  /*0d30*/  FMUL.FTZ R40, R120.reuse, R23 ;  /* 0x0000001778287220 */ /* 0x040fe20000410000 */
[----:B------:R-:W-:Y:S02]  /*0d40*/  HADD2.F32 R122, -RZ, R26.H0_H0 ;  /* 0x2000001aff7a7230 */ /* 0x000fe40000004100 */
[--C-:B------:R-:W-:Y:S02]  /*0d50*/  HADD2.F32 R154, -RZ, R43.reuse.H0_H0 ;  /* 0x2000002bff9a7230 */ /* 0x100fe40000004100 */
[----:B------:R-:W-:Y:S01]  /*0d60*/  HADD2.F32 R162, -RZ, R43.H1_H1 ;  /* 0x3000002bffa27230 */ /* 0x000fe20000004100 */
[----:B------:R-:W-:Y:S01]  /*0d70*/  FMUL.FTZ R43, R120, R27 ;  /* 0x0000001b782b7220 */ /* 0x000fe20000410000 */
[--C-:B------:R-:W-:Y:S01]  /*0d80*/  HADD2.F32 R30, -RZ, R42.reuse.H0_H0 ;  /* 0x2000002aff1e7230 */ /* 0x100fe20000004100 */
[----:B------:R-:W-:Y:S01]  /*0d90*/  FMUL.FTZ R121, R48, R25 ;  /* 0x0000001930797220 */ /* 0x000fe20000410000 */
[----:B------:R-:W-:Y:S01]  /*0da0*/  HADD2.F32 R155, -RZ, R42.H1_H1 ;  /* 0x3000002aff9b7230 */ /* 0x000fe20000004100 */
[----:B------:R-:W-:-:S02]  /*0db0*/  FADD.FTZ R2, R2, R41 ;  /* 0x0000002902027221 */ /* 0x000fc40000010000 */
[----:B------:R-:W-:Y:S02]  /*0dc0*/  FMUL.FTZ R42, R120, R127 ;  /* 0x0000007f782a7220 */ /* 0x000fe40000410000 */
[----:B------:R-:W-:Y:S01]  /*0dd0*/  FFMA.FTZ R3, R40, R41, R3 ;  /* 0x0000002928037223 */ /* 0x000fe20000010003 */
[----:B------:R-:W-:Y:S01]  /*0de0*/  HADD2.F32 R26, -RZ, R26.H1_H1 ;  /* 0x3000001aff1a7230 */ /* 0x000fe20000004100 */
[----:B------:R-:W-:Y:S02]  /*0df0*/  FADD.FTZ R108, R21, R108 ;  /* 0x0000006c156c7221 */ /* 0x000fe40000010000 */
[----:B------:R-:W-:Y:S02]  /*0e00*/  FFMA.FTZ R109, R36, R21, R109 ;  /* 0x00000015246d7223 */ /* 0x000fe4000001006d */
[----:B------:R-:W-:Y:S02]  /*0e10*/  FADD.FTZ R67, R122, R67 ;  /* 0x000000437a437221 */ /* 0x000fe40000010000 */
[----:B------:R-:W-:-:S02]  /*0e20*/  FFMA.FTZ R68, R43, R122, R68 ;  /* 0x0000007a2b447223 */ /* 0x000fc40000010044 */
[----:B------:R-:W-:Y:S02]  /*0e30*/  FMUL.FTZ R122, R49, R122 ;  /* 0x0000007a317a7220 */ /* 0x000fe40000410000 */
[----:B------:R-:W-:Y:S02]  /*0e40*/  FADD.FTZ R21, R2, R121 ;  /* 0x0000007902157221 */ /* 0x000fe40000010000 */
[----:B------:R-:W-:Y:S02]  /*0e50*/  FFMA.FTZ R3, R42, R121, R3 ;  /* 0x000000792a037223 */ /* 0x000fe40000010003 */
[----:B------:R-:W-:Y:S02]  /*0e60*/  FMUL.FTZ R124, R50, R26 ;  /* 0x0000001a327c7220 */ /* 0x000fe40000410000 */
[----:B------:R-:W-:Y:S02]  /*0e70*/  FADD.FTZ R21, R21, R122 ;  /* 0x0000007a15157221 */ /* 0x000fe40000010000 */
[----:B------:R-:W-:-:S02]  /*0e80*/  FMUL.FTZ R123, R120, R123 ;  /* 0x0000007b787b7220 */ /* 0x000fc40000410000 */
[----:B------:R-:W-:Y:S02]  /*0e90*/  FFMA.FTZ R3, R43, R122, R3 ;  /* 0x0000007a2b037223 */ /* 0x000fe40000010003 */
[----:B------:R-:W-:Y:S02]  /*0ea0*/  FMUL.FTZ R128, R51, R24 ;  /* 0x0000001833807220 */ /* 0x000fe40000410000 */
[----:B------:R-:W-:Y:S02]  /*0eb0*/  FADD.FTZ R21, R21, R124 ;  /* 0x0000007c15157221 */ /* 0x000fe40000010000 */
[C---:B------:R-:W-:Y:S02]  /*0ec0*/  FMUL.FTZ R125, R120.reuse, R125 ;  /* 0x0000007d787d7220 */ /* 0x040fe40000410000 */
[----:B------:R-:W-:Y:S01]  /*0ed0*/  FFMA.FTZ R3, R123, R124, R3 ;  /* 0x0000007c7b037223 */ /* 0x000fe20000010003 */
[----:B------:R-:W-:Y:S01]  /*0ee0*/  HADD2.F32 R28, -RZ, R32.H0_H0 ;  /* 0x20000020ff1c7230 */ /* 0x000fe20000004100 */
[----:B------:R-:W-:-:S02]  /*0ef0*/  FMUL.FTZ R126, R120, R129 ;  /* 0x00000081787e7220 */ /* 0x000fc40000410000 */
[----:B------:R-:W-:Y:S02]  /*0f00*/  FMUL.FTZ R127, R52, R130 ;  /* 0x00000082347f7220 */ /* 0x000fe40000410000 */
[----:B------:R-:W-:Y:S02]  /*0f10*/  FADD.FTZ R2, R21, R128 ;  /* 0x0000008015027221 */ /* 0x000fe40000010000 */
[----:B------:R-:W-:Y:S01]  /*0f20*/  FFMA.FTZ R3, R125, R128, R3 ;  /* 0x000000807d037223 */ /* 0x000fe20000010003 */
[----:B------:R-:W-:Y:S01]  /*0f30*/  HADD2.F32 R32, -RZ, R32.H1_H1 ;  /* 0x30000020ff207230 */ /* 0x000fe20000004100 */
[----:B------:R-:W-:Y:S02]  /*0f40*/  FADD.FTZ R73, R130, R73 ;  /* 0x0000004982497221 */ /* 0x000fe40000010000 */
[----:B------:R-:W-:Y:S02]  /*0f50*/  FFMA.FTZ R65, R126, R130, R65 ;  /* 0x000000827e417223 */ /* 0x000fe40000010041 */
[----:B------:R-:W-:-:S02]  /*0f60*/  FMUL.FTZ R130, R53, R28 ;  /* 0x0000001c35827220 */ /* 0x000fc40000410000 */
[----:B------:R-:W-:Y:S02]  /*0f70*/  FADD.FTZ R21, R2, R127 ;  /* 0x0000007f02157221 */ /* 0x000fe40000010000 */
[----:B------:R-:W-:Y:S02]  /*0f80*/  FMUL.FTZ R129, R120, R131 ;  /* 0x0000008378817220 */ /* 0x000fe40000410000 */
[----:B------:R-:W-:Y:S02]  /*0f90*/  FFMA.FTZ R2, R126, R127, R3 ;  /* 0x0000007f7e027223 */ /* 0x000fe40000010003 */
[----:B------:R-:W-:Y:S02]  /*0fa0*/  FMUL.FTZ R133, R120, R133 ;  /* 0x0000008578857220 */ /* 0x000fe40000410000 */
[----:B------:R-:W-:Y:S02]  /*0fb0*/  FMUL.FTZ R132, R94, R32 ;  /* 0x000000205e847220 */ /* 0x000fe40000410000 */
[----:B------:R-:W-:-:S02]  /*0fc0*/  FADD.FTZ R3, R21, R130 ;  /* 0x0000008215037221 */ /* 0x000fc40000010000 */
[----:B------:R-:W-:Y:S02]  /*0fd0*/  FMUL.FTZ R131, R120, R29 ;  /* 0x0000001d78837220 */ /* 0x000fe40000410000 */
[----:B------:R-:W-:Y:S02]  /*0fe0*/  FFMA.FTZ R2, R129, R130, R2 ;  /* 0x0000008281027223 */ /* 0x000fe40000010002 */
[----:B------:R-:W-:Y:S02]  /*0ff0*/  FADD.FTZ R77, R134, R77 ;  /* 0x0000004d864d7221 */ /* 0x000fe40000010000 */
[----:B------:R-:W-:Y:S02]  /*1000*/  FMUL.FTZ R135, R120, R135 ;  /* 0x0000008778877220 */ /* 0x000fe40000410000 */
[-C--:B------:R-:W-:Y:S02]  /*1010*/  FFMA.FTZ R78, R133, R134.reuse, R78 ;  /* 0x00000086854e7223 */ /* 0x080fe4000001004e */
[----:B------:R-:W-:-:S02]  /*1020*/  FMUL.FTZ R134, R95, R134 ;  /* 0x000000865f867220 */ /* 0x000fc40000410000 */
[----:B------:R-:W-:Y:S01]  /*1030*/  FADD.FTZ R3, R3, R132 ;  /* 0x0000008403037221 */ /* 0x000fe20000010000 */
[----:B------:R-:W-:Y:S01]  /*1040*/  HADD2.F32 R138, -RZ, R34.H0_H0 ;  /* 0x20000022ff8a7230 */ /* 0x000fe20000004100 */
[----:B------:R-:W-:Y:S02]  /*1050*/  FFMA.FTZ R2, R131, R132, R2 ;  /* 0x0000008483027223 */ /* 0x000fe40000010002 */
[----:B------:R-:W-:Y:S02]  /*1060*/  FADD.FTZ R79, R136, R79 ;  /* 0x0000004f884f7221 */ /* 0x000fe40000010000 */
[----:B------:R-:W-:Y:S02]  /*1070*/  FMUL.FTZ R137, R120, R137 ;  /* 0x0000008978897220 */ /* 0x000fe40000410000 */
[-C--:B------:R-:W-:Y:S02]  /*1080*/  FFMA.FTZ R80, R135, R136.reuse, R80 ;  /* 0x0000008887507223 */ /* 0x080fe40000010050 */
[----:B------:R-:W-:-:S02]  /*1090*/  FMUL.FTZ R136, R97, R136 ;  /* 0x0000008861887220 */ /* 0x000fc40000410000 */
[----:B------:R-:W-:Y:S02]  /*10a0*/  FADD.FTZ R3, R3, R134 ;  /* 0x0000008603037221 */ /* 0x000fe40000010000 */
[----:B------:R-:W-:Y:S01]  /*10b0*/  FFMA.FTZ R2, R133, R134, R2 ;  /* 0x0000008685027223 */ /* 0x000fe20000010002 */
[----:B------:R-:W-:Y:S01]  /*10c0*/  HADD2.F32 R34, -RZ, R34.H1_H1 ;  /* 0x30000022ff227230 */ /* 0x000fe20000004100 */
[----:B------:R-:W-:Y:S02]  /*10d0*/  FADD.FTZ R81, R138, R81 ;  /* 0x000000518a517221 */ /* 0x000fe40000010000 */
[-C--:B------:R-:W-:Y:S02]  /*10e0*/  FFMA.FTZ R64, R137, R138.reuse, R64 ;  /* 0x0000008a89407223 */ /* 0x080fe40000010040 */
[----:B------:R-:W-:Y:S02]  /*10f0*/  FMUL.FTZ R138, R98, R138 ;  /* 0x0000008a628a7220 */ /* 0x000fe40000410000 */
[----:B------:R-:W-:-:S02]  /*1100*/  FADD.FTZ R3, R3, R136 ;  /* 0x0000008803037221 */ /* 0x000fc40000010000 */
[----:B------:R-:W-:Y:S02]  /*1110*/  FFMA.FTZ R2, R135, R136, R2 ;  /* 0x0000008887027223 */ /* 0x000fe40000010002 */
[C---:B------:R-:W-:Y:S02]  /*1120*/  FMUL.FTZ R142, R120.reuse, R31 ;  /* 0x0000001f788e7220 */ /* 0x040fe40000410000 */
[----:B------:R-:W-:Y:S02]  /*1130*/  FMUL.FTZ R152, R120, R149 ;  /* 0x0000009578987220 */ /* 0x000fe40000410000 */
[----:B------:R-:W-:Y:S02]  /*1140*/  FMUL.FTZ R140, R100, R34 ;  /* 0x00000022648c7220 */ /* 0x000fe40000410000 */
[----:B------:R-:W-:Y:S02]  /*1150*/  FADD.FTZ R3, R3, R138 ;  /* 0x0000008a03037221 */ /* 0x000fe40000010000 */
[----:B------:R-:W-:-:S02]  /*1160*/  FMUL.FTZ R139, R120, R139 ;  /* 0x0000008b788b7220 */ /* 0x000fc40000410000 */
[----:B------:R-:W-:Y:S02]  /*1170*/  FFMA.FTZ R2, R137, R138, R2 ;  /* 0x0000008a89027223 */ /* 0x000fe40000010002 */
[----:B------:R-:W-:Y:S02]  /*1180*/  FADD.FTZ R84, R141, R84 ;  /* 0x000000548d547221 */ /* 0x000fe40000010000 */
[----:B------:R-:W-:Y:S02]  /*1190*/  FFMA.FTZ R63, R142, R141, R63 ;  /* 0x0000008d8e3f7223 */ /* 0x000fe4000001003f */
        /* <DEDUP_REMOVED lines=45> */
[C---:B------:R-:W-:Y:S02]  /*1470*/  FFMA.FTZ R3, R158.reuse, R153, R3 ;  /* 0x000000999e037223 */ /* 0x040fe40000010003 */
        /* <DEDUP_REMOVED lines=28> */
.L_x_1055:
        /* <DEDUP_REMOVED lines=18> */
.L_x_1056:
        /* <DEDUP_REMOVED lines=29> */
[--C-:B-----5:R-:W-:Y:S01]  /*1930*/  @P1 HADD2.F32 R23, -RZ, R6.reuse.H1_H1 ;  /* 0x30000006ff171230 */ /* 0x120fe20000004100 */
[----:B-1----:R-:W-:Y:S01]  /*1940*/  FADD.FTZ R163, R163, R24 ;  /* 0x00000018a3a37221 */ /* 0x002fe20000010000 */
[----:B------:R-:W-:Y:S01]  /*1950*/  LEA.HI.SX32 R2, R2, R21, 0x1d ;  /* 0x0000001502027211 */ /* 0x000fe200078feaff */
[----:B------:R-:W-:Y:S01]  /*1960*/  FADD.FTZ R20, R20, R25 ;  /* 0x0000001914147221 */ /* 0x000fe20000010000 */
[--C-:B------:R-:W-:Y:S01]  /*1970*/  @P1 HADD2.F32 R25, -RZ, R7.reuse.H0_H0 ;  /* 0x20000007ff191230 */ /* 0x100fe20000004100 */
[----:B------:R-:W-:Y:S01]  /*1980*/  FADD.FTZ R163, R26, R163 ;  /* 0x000000a31aa37221 */ /* 0x000fe20000010000 */
[----:B------:R-:W-:Y:S01]  /*1990*/  @P1 HADD2.F32 R21, -RZ, R6.H0_H0 ;  /* 0x20000006ff151230 */ /* 0x000fe20000004100 */
[----:B------:R-:W-:Y:S01]  /*19a0*/  FADD.FTZ R20, R27, R20 ;  /* 0x000000141b147221 */ /* 0x000fe20000010000 */
[----:B------:R-:W-:Y:S01]  /*19b0*/  @P1 HADD2.F32 R27, -RZ, R7.H1_H1 ;  /* 0x30000007ff1b1230 */ /* 0x000fe20000004100 */
[----:B--2---:R-:W-:-:S02]  /*19c0*/  FADD.FTZ R163, R163, R28 ;  /* 0x0000001ca3a37221 */ /* 0x004fc40000010000 */
[----:B------:R-:W-:Y:S02]  /*19d0*/  FADD.FTZ R20, R20, R29 ;  /* 0x0000001d14147221 */ /* 0x000fe40000010000 */
[----:B------:R-:W-:Y:S02]  /*19e0*/  FADD.FTZ R163, R30, R163 ;  /* 0x000000a31ea37221 */ /* 0x000fe40000010000 */
[----:B------:R-:W-:Y:S02]  /*19f0*/  FADD.FTZ R20, R31, R20 ;  /* 0x000000141f147221 */ /* 0x000fe40000010000 */
[----:B---3--:R-:W-:Y:S02]  /*1a00*/  FADD.FTZ R163, R163, R32 ;  /* 0x00000020a3a37221 */ /* 0x008fe40000010000 */
[----:B------:R-:W-:Y:S02]  /*1a10*/  FADD.FTZ R20, R20, R33 ;  /* 0x0000002114147221 */ /* 0x000fe40000010000 */
[----:B------:R-:W-:-:S02]  /*1a20*/  FADD.FTZ R34, R34, R163 ;  /* 0x000000a322227221 */ /* 0x000fc40000010000 */
[----:B------:R-:W-:Y:S02]  /*1a30*/  FADD.FTZ R20, R35, R20 ;  /* 0x0000001423147221 */ /* 0x000fe40000010000 */
[----:B------:R-:W-:Y:S02]  /*1a40*/  FMUL.FTZ R34, R34, c[0x0][0x1e0] ;  /* 0x0000780022227a20 */ /* 0x000fe40000410000 */
[----:B------:R-:W-:-:S03]  /*1a50*/  FMUL.FTZ R20, R20, c[0x0][0x1e0] ;  /* 0x0000780014147a20 */ /* 0x000fc60000410000 */
[----:B------:R-:W-:Y:S02]  /*1a60*/  FSEL R3, R34, RZ, !P0 ;  /* 0x000000ff22037208 */ /* 0x000fe40004000000 */
[----:B------:R-:W-:-:S03]  /*1a70*/  ISETP.NE.U32.AND P0, PT, RZ, c[0x0][0x258], PT ;  /* 0x00009600ff007a0c */ /* 0x000fc60003f05070 */
[-CC-:B------:R-:W-:Y:S01]  /*1a80*/  FFMA.FTZ R123, R123, R20.reuse, R3.reuse ;  /* 0x000000147b7b7223 */ /* 0x180fe20000010003 */
[----:B------:R-:W-:Y:S01]  /*1a90*/  ISETP.NE.AND.EX P0, PT, RZ, c[0x0][0x25c], PT, P0 ;  /* 0x00009700ff007a0c */ /* 0x000fe20003f05300 */
[-C--:B------:R-:W-:Y:S02]  /*1aa0*/  FFMA.FTZ R42, R42, R20.reuse, R3 ;  /* 0x000000142a2a7223 */ /* 0x080fe40000010003 */
[----:B------:R-:W-:Y:S02]  /*1ab0*/  FADD.FTZ R123, R124, -R123 ;  /* 0x8000007b7c7b7221 */ /* 0x000fe40000010000 */
[-CC-:B------:R-:W-:Y:S02]  /*1ac0*/  FFMA.FTZ R40, R40, R20.reuse, R3.reuse ;  /* 0x0000001428287223 */ /* 0x180fe40000010003 */
[----:B------:R-:W-:Y:S02]  /*1ad0*/  FMUL.FTZ R30, R120, R123 ;  /* 0x0000007b781e7220 */ /* 0x000fe40000410000 */
[----:B------:R-:W-:-:S02]  /*1ae0*/  FFMA.FTZ R125, R125, R20, R3 ;  /* 0x000000147d7d7223 */ /* 0x000fc40000010003 */
[-CC-:B------:R-:W-:Y:S02]  /*1af0*/  FFMA.FTZ R126, R126, R20.reuse, R3.reuse ;  /* 0x000000147e7e7223 */ /* 0x180fe40000010003 */
[----:B------:R-:W-:Y:S02]  /*1b00*/  FADD.FTZ R121, R121, -R42 ;  /* 0x8000002a79797221 */ /* 0x000fe40000010000 */
[-CC-:B------:R-:W-:Y:S02]  /*1b10*/  FFMA.FTZ R43, R43, R20.reuse, R3.reuse ;  /* 0x000000142b2b7223 */ /* 0x180fe40000010003 */
[----:B------:R-:W-:Y:S02]  /*1b20*/  FFMA.FTZ R135, R135, R20, R3 ;  /* 0x0000001487877223 */ /* 0x000fe40000010003 */
[----:B------:R-:W-:Y:S01]  /*1b30*/  @P1 FADD.FTZ R30, R30, R23 ;  /* 0x000000171e1e1221 */ /* 0x000fe20000010000 */
[----:B------:R-:W-:Y:S01]  /*1b40*/  @P1 HADD2.F32 R23, -RZ, R5.H1_H1 ;  /* 0x30000005ff171230 */ /* 0x000fe20000004100 */
[----:B------:R-:W-:-:S02]  /*1b50*/  FADD.FTZ R41, R41, -R40 ;  /* 0x8000002829297221 */ /* 0x000fc40000010000 */
[----:B------:R-:W-:Y:S01]  /*1b60*/  FADD.FTZ R125, R128, -R125 ;  /* 0x8000007d807d7221 */ /* 0x000fe20000010000 */
[----:B------:R-:W-:Y:S01]  /*1b70*/  @P0 F2FP.PACK_AB R31, RZ, R30 ;  /* 0x0000001eff1f023e */ /* 0x000fe200000000ff */
[----:B------:R-:W-:Y:S02]  /*1b80*/  FADD.FTZ R127, R127, -R126 ;  /* 0x8000007e7f7f7221 */ /* 0x000fe40000010000 */
[----:B------:R-:W-:Y:S02]  /*1b90*/  FMUL.FTZ R26, R120, R121 ;  /* 0x00000079781a7220 */ /* 0x000fe40000410000 */
[-CC-:B------:R-:W-:Y:S02]  /*1ba0*/  FFMA.FTZ R37, R37, R20.reuse, R3.reuse ;  /* 0x0000001425257223 */ /* 0x180fe40000010003 */
[-CC-:B------:R-:W-:Y:S02]  /*1bb0*/  FFMA.FTZ R36, R36, R20.reuse, R3.reuse ;  /* 0x0000001424247223 */ /* 0x180fe40000010003 */
        /* <DEDUP_REMOVED lines=14> */
[----:B------:R-:W-:Y:S01]  /*1ca0*/  FFMA.FTZ R160, R160, R20, R3 ;  /* 0x00000014a0a07223 */ /* 0x000fe20000010003 */
[----:B------:R-:W-:Y:S01]  /*1cb0*/  @P1 HADD2.F32 R3, -RZ, R5.H0_H0 ;  /* 0x20000005ff031230 */ /* 0x000fe20000004100 */
[----:B------:R-:W-:Y:S02]  /*1cc0*/  FADD.FTZ R43, R122, -R43 ;  /* 0x8000002b7a2b7221 */ /* 0x000fe40000010000 */
[----:B------:R-:W-:Y:S02]  /*1cd0*/  FADD.FTZ R135, R136, -R135 ;  /* 0x8000008788877221 */ /* 0x000fe40000010000 */
[C---:B------:R-:W-:Y:S02]  /*1ce0*/  FMUL.FTZ R24, R120.reuse, R41 ;  /* 0x0000002978187220 */ /* 0x040fe40000410000 */
[----:B------:R-:W-:-:S02]  /*1cf0*/  FMUL.FTZ R32, R120, R125 ;  /* 0x0000007d78207220 */ /* 0x000fc40000410000 */
[----:B------:R-:W-:Y:S02]  /*1d00*/  FMUL.FTZ R34, R120, R127 ;  /* 0x0000007f78227220 */ /* 0x000fe40000410000 */
[----:B------:R-:W-:Y:S01]  /*1d10*/  @P1 FADD.FTZ R26, R26, R23 ;  /* 0x000000171a1a1221 */ /* 0x000fe20000010000 */
[----:B------:R-:W-:Y:S01]  /*1d20*/  @P1 HADD2.F32 R23, -RZ, R9.H1_H1 ;  /* 0x30000009ff171230 */ /* 0x000fe20000004100 */
[----:B------:R-:W-:Y:S02]  /*1d30*/  FADD.FTZ R37, R38, -R37 ;  /* 0x8000002526257221 */ /* 0x000fe40000010000 */
[----:B------:R-:W-:Y:S01]  /*1d40*/  FADD.FTZ R141, R141, -R142 ;  /* 0x8000008e8d8d7221 */ /* 0x000fe20000010000 */
[----:B------:R-:W-:Y:S01]  /*1d50*/  @P0 F2FP.PACK_AB R29, RZ, R26 ;  /* 0x0000001aff1d023e */ /* 0x000fe200000000ff */
[----:B------:R-:W-:Y:S02]  /*1d60*/  FADD.FTZ R143, R144, -R143 ;  /* 0x8000008f908f7221 */ /* 0x000fe40000010000 */
[----:B------:R-:W-:-:S02]  /*1d70*/  FMUL.FTZ R28, R120, R43 ;  /* 0x0000002b781c7220 */ /* 0x000fc40000410000 */
[----:B------:R-:W-:Y:S02]  /*1d80*/  FMUL.FTZ R42, R120, R135 ;  /* 0x00000087782a7220 */ /* 0x000fe40000410000 */
[----:B------:R-:W-:Y:S01]  /*1d90*/  @P1 FADD.FTZ R32, R32, R25 ;  /* 0x0000001920201221 */ /* 0x000fe20000010000 */
[--C-:B------:R-:W-:Y:S01]  /*1da0*/  @P1 HADD2.F32 R25, -RZ, R11.reuse.H0_H0 ;  /* 0x2000000bff191230 */ /* 0x100fe20000004100 */
[----:B------:R-:W-:Y:S01]  /*1db0*/  @P1 FADD.FTZ R24, R24, R3 ;  /* 0x0000000318181221 */ /* 0x000fe20000010000 */
[----:B------:R-:W-:Y:S01]  /*1dc0*/  @P1 HADD2.F32 R3, -RZ, R4.H0_H0 ;  /* 0x20000004ff031230 */ /* 0x000fe20000004100 */
[----:B------:R-:W-:Y:S01]  /*1dd0*/  FADD.FTZ R39, R39, -R36 ;  /* 0x8000002427277221 */ /* 0x000fe20000010000 */
[----:B------:R-:W-:Y:S01]  /*1de0*/  @P0 F2FP.PACK_AB R33, RZ, R32 ;  /* 0x00000020ff21023e */ /* 0x000fe200000000ff */
[----:B------:R-:W-:Y:S02]  /*1df0*/  FADD.FTZ R147, R147, -R148 ;  /* 0x8000009493937221 */ /* 0x000fe40000010000 */
[----:B------:R-:W-:Y:S01]  /*1e00*/  @P1 FADD.FTZ R34, R34, R27 ;  /* 0x0000001b22221221 */ /* 0x000fe20000010000 */
[----:B------:R-:W-:Y:S01]  /*1e10*/  @P1 HADD2.F32 R27, -RZ, R11.H1_H1 ;  /* 0x3000000bff1b1230 */ /* 0x000fe20000004100 */
[C---:B------:R-:W-:Y:S01]  /*1e20*/  FMUL.FTZ R20, R120.reuse, R37 ;  /* 0x0000002578147220 */ /* 0x040fe20000410000 */
[----:B------:R-:W-:Y:S01]  /*1e30*/  @P0 PRMT R19, R33, 0x7610, R19 ;  /* 0x0000761021130816 */ /* 0x000fe20000000013 */
[C---:B------:R-:W-:Y:S01]  /*1e40*/  FMUL.FTZ R126, R120.reuse, R141 ;  /* 0x0000008d787e7220 */ /* 0x040fe20000410000 */
[----:B------:R-:W-:Y:S01]  /*1e50*/  @P0 F2FP.PACK_AB R35, RZ, R34 ;  /* 0x00000022ff23023e */ /* 0x000fe200000000ff */
[----:B------:R-:W-:-:S02]  /*1e60*/  FMUL.FTZ R128, R120, R143 ;  /* 0x0000008f78807220 */ /* 0x000fc40000410000 */
[----:B------:R-:W-:Y:S01]  /*1e70*/  @P1 FADD.FTZ R28, R28, R21 ;  /* 0x000000151c1c1221 */ /* 0x000fe20000010000 */
[----:B------:R-:W-:Y:S01]  /*1e80*/  @P1 HADD2.F32 R21, -RZ, R4.H1_H1 ;  /* 0x30000004ff151230 */ /* 0x000fe20000004100 */
[----:B------:R-:W-:Y:S01]  /*1e90*/  @P1 FADD.FTZ R42, R42, R23 ;  /* 0x000000172a2a1221 */ /* 0x000fe20000010000 */
[----:B------:R-:W-:Y:S01]  /*1ea0*/  @P1 HADD2.F32 R23, -RZ, R12.H1_H1 ;  /* 0x3000000cff171230 */ /* 0x000fe20000004100 */
[----:B------:R-:W-:Y:S01]  /*1eb0*/  FADD.FTZ R129, R130, -R129 ;  /* 0x8000008182817221 */ /* 0x000fe20000010000 */
[----:B------:R-:W-:Y:S01]  /*1ec0*/  @P0 PRMT R19, R19, 0x5410, R35 ;  /* 0x0000541013130816 */ /* 0x000fe20000000023 */
[----:B------:R-:W-:Y:S02]  /*1ed0*/  FADD.FTZ R131, R132, -R131 ;  /* 0x8000008384837221 */ /* 0x000fe40000010000 */
[----:B------:R-:W-:Y:S02]  /*1ee0*/  FADD.FTZ R137, R138, -R137 ;  /* 0x800000898a897221 */ /* 0x000fe40000010000 */
[----:B------:R-:W-:-:S02]  /*1ef0*/  FADD.FTZ R139, R140, -R139 ;  /* 0x8000008b8c8b7221 */ /* 0x000fc40000010000 */
[C---:B------:R-:W-:Y:S02]  /*1f00*/  FMUL.FTZ R22, R120.reuse, R39 ;  /* 0x0000002778167220 */ /* 0x040fe40000410000 */
[----:B------:R-:W-:Y:S02]  /*1f10*/  FMUL.FTZ R132, R120, R147 ;  /* 0x0000009378847220 */ /* 0x000fe40000410000 */
[----:B------:R-:W-:Y:S01]  /*1f20*/  @P1 FADD.FTZ R20, R20, R3 ;  /* 0x0000000314141221 */ /* 0x000fe20000010000 */
[----:B------:R-:W-:Y:S01]  /*1f30*/  @P1 HADD2.F32 R3, -RZ, R8.H0_H0 ;  /* 0x20000008ff031230 */ /* 0x000fe20000004100 */
[----:B------:R-:W-:Y:S01]  /*1f40*/  @P1 FADD.FTZ R126, R126, R25 ;  /* 0x000000197e7e1221 */ /* 0x000fe20000010000 */
[----:B------:R-:W-:Y:S01]  /*1f50*/  @P1 HADD2.F32 R25, -RZ, R10.H0_H0 ;  /* 0x2000000aff191230 */ /* 0x000fe20000004100 */
[----:B------:R-:W-:Y:S02]  /*1f60*/  FADD.FTZ R133, R134, -R133 ;  /* 0x8000008586857221 */ /* 0x000fe40000010000 */
[----:B------:R-:W-:-:S02]  /*1f70*/  FADD.FTZ R153, R153, -R158 ;  /* 0x8000009e99997221 */ /* 0x000fc40000010000 */
[----:B------:R-:W-:Y:S01]  /*1f80*/  @P1 FADD.FTZ R128, R128, R27 ;  /* 0x0000001b80801221 */ /* 0x000fe20000010000 */
[----:B------:R-:W-:Y:S01]  /*1f90*/  @P1 HADD2.F32 R27, -RZ, R10.H1_H1 ;  /* 0x3000000aff1b1230 */ /* 0x000fe20000004100 */
[C---:B------:R-:W-:Y:S02]  /*1fa0*/  FMUL.FTZ R36, R120.reuse, R129 ;  /* 0x0000008178247220 */ /* 0x040fe40000410000 */
[C---:B------:R-:W-:Y:S02]  /*1fb0*/  FMUL.FTZ R122, R120.reuse, R137 ;  /* 0x00000089787a7220 */ /* 0x040fe40000410000 */
[----:B------:R-:W-:Y:S02]  /*1fc0*/  FMUL.FTZ R124, R120, R139 ;  /* 0x0000008b787c7220 */ /* 0x000fe40000410000 */
[----:B------:R-:W-:Y:S01]  /*1fd0*/  @P1 FADD.FTZ R22, R22, R21 ;  /* 0x0000001516161221 */ /* 0x000fe20000010000 */
[----:B------:R-:W-:Y:S01]  /*1fe0*/  @P1 HADD2.F32 R21, -RZ, R9.H0_H0 ;  /* 0x20000009ff151230 */ /* 0x000fe20000004100 */
[----:B------:R-:W-:Y:S01]  /*1ff0*/  @P1 FADD.FTZ R132, R132, R23 ;  /* 0x0000001784841221 */ /* 0x000fe20000010000 */
[----:B------:R-:W-:Y:S01]  /*2000*/  @P1 HADD2.F32 R23, -RZ, R14.H1_H1 ;  /* 0x3000000eff171230 */ /* 0x000fe20000004100 */
[----:B------:R-:W-:-:S02]  /*2010*/  FADD.FTZ R145, R145, -R146 ;  /* 0x8000009291917221 */ /* 0x000fc40000010000 */
[----:B------:R-:W-:Y:S02]  /*2020*/  FADD.FTZ R149, R149, -R152 ;  /* 0x8000009895957221 */ /* 0x000fe40000010000 */
[----:B------:R-:W-:Y:S02]  /*2030*/  FADD.FTZ R157, R150, -R157 ;  /* 0x8000009d969d7221 */ /* 0x000fe40000010000 */
[----:B------:R-:W-:Y:S02]  /*2040*/  FADD.FTZ R151, R151, -R156 ;  /* 0x8000009c97977221 */ /* 0x000fe40000010000 */
[----:B------:R-:W-:Y:S02]  /*2050*/  FADD.FTZ R159, R154, -R159 ;  /* 0x8000009f9a9f7221 */ /* 0x000fe40000010000 */
[----:B------:R-:W-:Y:S02]  /*2060*/  FADD.FTZ R155, R155, -R160 ;  /* 0x800000a09b9b7221 */ /* 0x000fe40000010000 */
[----:B------:R-:W-:-:S02]  /*2070*/  FMUL.FTZ R40, R120, R133 ;  /* 0x0000008578287220 */ /* 0x000fc40000410000 */
[----:B------:R-:W-:Y:S02]  /*2080*/  FMUL.FTZ R140, R120, R153 ;  /* 0x00000099788c7220 */ /* 0x000fe40000410000 */
[----:B------:R-:W-:Y:S01]  /*2090*/  @P1 FADD.FTZ R122, R122, R25 ;  /* 0x000000197a7a1221 */ /* 0x000fe20000010000 */
[----:B------:R-:W-:Y:S01]  /*20a0*/  @P1 HADD2.F32 R25, -RZ, R13.H0_H0 ;  /* 0x2000000dff191230 */ /* 0x000fe20000004100 */
[----:B------:R-:W-:Y:S01]  /*20b0*/  @P1 FADD.FTZ R36, R36, R3 ;  /* 0x0000000324241221 */ /* 0x000fe20000010000 */
[----:B------:R-:W-:Y:S01]  /*20c0*/  @P1 HADD2.F32 R3, -RZ, R8.H1_H1 ;  /* 0x30000008ff031230 */ /* 0x000fe20000004100 */
[----:B------:R-:W-:Y:S01]  /*20d0*/  @P1 FADD.FTZ R124, R124, R27 ;  /* 0x0000001b7c7c1221 */ /* 0x000fe20000010000 */
[----:B------:R-:W-:Y:S01]  /*20e0*/  @P1 HADD2.F32 R27, -RZ, R15.H1_H1 ;  /* 0x3000000fff1b1230 */ /* 0x000fe20000004100 */
[C---:B------:R-:W-:Y:S02]  /*20f0*/  FMUL.FTZ R38, R120.reuse, R131 ;  /* 0x0000008378267220 */ /* 0x040fe40000410000 */
[----:B------:R-:W-:-:S02]  /*2100*/  FMUL.FTZ R130, R120, R145 ;  /* 0x0000009178827220 */ /* 0x000fc40000410000 */
[C---:B------:R-:W-:Y:S02]  /*2110*/  FMUL.FTZ R134, R120.reuse, R149 ;  /* 0x0000009578867220 */ /* 0x040fe40000410000 */
[C---:B------:R-:W-:Y:S02]  /*2120*/  FMUL.FTZ R136, R120.reuse, R157 ;  /* 0x0000009d78887220 */ /* 0x040fe40000410000 */
[C---:B------:R-:W-:Y:S02]  /*2130*/  FMUL.FTZ R138, R120.reuse, R151 ;  /* 0x00000097788a7220 */ /* 0x040fe40000410000 */
[C---:B------:R-:W-:Y:S02]  /*2140*/  FMUL.FTZ R142, R120.reuse, R159 ;  /* 0x0000009f788e7220 */ /* 0x040fe40000410000 */
[----:B------:R-:W-:Y:S02]  /*2150*/  FMUL.FTZ R120, R120, R155 ;  /* 0x0000009b78787220 */ /* 0x000fe40000410000 */
[----:B------:R-:W-:Y:S01]  /*2160*/  @P1 FADD.FTZ R40, R40, R21 ;  /* 0x0000001528281221 */ /* 0x000fe20000010000 */
[----:B------:R-:W-:Y:S01]  /*2170*/  @P1 HADD2.F32 R21, -RZ, R12.H0_H0 ;  /* 0x2000000cff151230 */ /* 0x000fe20000004100 */
[----:B------:R-:W-:-:S02]  /*2180*/  @P1 FADD.FTZ R140, R140, R23 ;  /* 0x000000178c8c1221 */ /* 0x000fc40000010000 */
[-C--:B------:R-:W-:Y:S02]  /*2190*/  FMUL.FTZ R23, R32, R119.reuse ;  /* 0x0000007720177220 */ /* 0x080fe40000410000 */
[-C--:B------:R-:W-:Y:S02]  /*21a0*/  FMUL.FTZ R32, R28, R119.reuse ;  /* 0x000000771c207220 */ /* 0x080fe40000410000 */
[-C--:B------:R-:W-:Y:S01]  /*21b0*/  FMUL.FTZ R39, R30, R119.reuse ;  /* 0x000000771e277220 */ /* 0x080fe20000410000 */
[----:B------:R-:W-:Y:S01]  /*21c0*/  @P0 F2FP.PACK_AB R30, RZ, R126 ;  /* 0x0000007eff1e023e */ /* 0x000fe200000000ff */
[----:B------:R-:W-:Y:S01]  /*21d0*/  @P1 FADD.FTZ R38, R38, R3 ;  /* 0x0000000326261221 */ /* 0x000fe20000010000 */
[----:B------:R-:W-:Y:S01]  /*21e0*/  @P1 HADD2.F32 R3, -RZ, R13.H1_H1 ;  /* 0x3000000dff031230 */ /* 0x000fe20000004100 */
[----:B------:R-:W-:Y:S01]  /*21f0*/  @P1 FADD.FTZ R134, R134, R25 ;  /* 0x0000001986861221 */ /* 0x000fe20000010000 */
[----:B------:R-:W-:Y:S01]  /*2200*/  @P1 HADD2.F32 R25, -RZ, R15.H0_H0 ;  /* 0x2000000fff191230 */ /* 0x000fe20000004100 */
[----:B------:R-:W-:Y:S01]  /*2210*/  @P1 FADD.FTZ R120, R120, R27 ;  /* 0x0000001b78781221 */ /* 0x000fe20000010000 */
[----:B------:R-:W-:Y:S01]  /*2220*/  @P0 F2FP.PACK_AB R27, RZ, R28 ;  /* 0x0000001cff1b023e */ /* 0x000fe200000000ff */
[----:B------:R-:W-:Y:S01]  /*2230*/  @P1 FADD.FTZ R130, R130, R21 ;  /* 0x0000001582821221 */ /* 0x000fe20000010000 */
[----:B------:R-:W-:Y:S01]  /*2240*/  @P0 F2FP.PACK_AB R28, RZ, R22 ;  /* 0x00000016ff1c023e */ /* 0x000fe200000000ff */
[-C--:B------:R-:W-:Y:S01]  /*2250*/  FMUL.FTZ R37, R22, R119.reuse ;  /* 0x0000007716257220 */ /* 0x080fe20000410000 */
[----:B------:R-:W-:Y:S01]  /*2260*/  @P1 HADD2.F32 R21, -RZ, R14.H0_H0 ;  /* 0x2000000eff151230 */ /* 0x000fe20000004100 */
[----:B------:R-:W-:Y:S01]  /*2270*/  F2FP.PACK_AB R22, R39, R32 ;  /* 0x000000202716723e */ /* 0x000fe200000000ff */
[----:B------:R-:W-:Y:S01]  /*2280*/  HFMA2.MMA R32, -RZ, RZ, 0, 9.5367431640625e-07 ;  /* 0x00000010ff207435 */ /* 0x000fe200000001ff */
[----:B------:R-:W-:Y:S01]  /*2290*/  @P1 FADD.FTZ R136, R136, R3 ;  /* 0x0000000388881221 */ /* 0x000fe20000010000 */
[----:B------:R-:W-:Y:S01]  /*22a0*/  @P0 F2FP.PACK_AB R3, RZ, R20 ;  /* 0x00000014ff03023e */ /* 0x000fe200000000ff */
[----:B------:R-:W-:Y:S01]  /*22b0*/  @P1 FADD.FTZ R142, R142, R25 ;  /* 0x000000198e8e1221 */ /* 0x000fe20000010000 */
[----:B------:R-:W-:Y:S01]  /*22c0*/  @P0 F2FP.PACK_AB R25, RZ, R24 ;  /* 0x00000018ff19023e */ /* 0x000fe200000000ff */
[----:B------:R-:W-:Y:S01]  /*22d0*/  @P1 FADD.FTZ R138, R138, R21 ;  /* 0x000000158a8a1221 */ /* 0x000fe20000010000 */
        /* <DEDUP_REMOVED lines=8> */
[----:B------:R-:W-:Y:S01]  /*2360*/  F2FP.PACK_AB R21, R26, R21 ;  /* 0x000000151a15723e */ /* 0x000fe200000000ff */
[----:B------:R-:W-:Y:S01]  /*2370*/  @P0 IMAD.WIDE.U32 R24, R117, R32, c[0x0][0x258] ;  /* 0x0000960075180625 */ /* 0x000fe200078e0020 */
[----:B------:R-:W-:-:S02]  /*2380*/  @P0 PRMT R17, R17, 0x5410, R29 ;  /* 0x0000541011110816 */ /* 0x000fc4000000001d */
[----:B------:R-:W-:Y:S01]  /*2390*/  @P0 PRMT R16, R16, 0x5410, R28 ;  /* 0x0000541010100816 */ /* 0x000fe2000000001c */
[----:B------:R-:W-:Y:S01]  /*23a0*/  IMAD.WIDE.U32 R26, R117, R32, c[0x0][0x248] ;  /* 0x00009200751a7625 */ /* 0x000fe200078e0020 */
[----:B------:R-:W-:Y:S02]  /*23b0*/  F2FP.PACK_AB R23, R34, R23 ;  /* 0x000000172217723e */ /* 0x000fe400000000ff */
[----:B------:R-:W-:Y:S01]  /*23c0*/  F2FP.PACK_AB R20, R37, R20 ;  /* 0x000000142514723e */ /* 0x000fe200000000ff */
[----:B------:R0:W-:Y:S01]  /*23d0*/  @P0 STG.E.128 [R24.64], R16 ;  /* 0x0000001018000986 */ /* 0x0001e2000c101d04 */
[----:B------:R-:W-:Y:S01]  /*23e0*/  @P0 F2FP.PACK_AB R3, RZ, R36 ;  /* 0x00000024ff03023e */ /* 0x000fe200000000ff */
[-C--:B------:R-:W-:Y:S01]  /*23f0*/  FMUL.FTZ R33, R38, R119.reuse ;  /* 0x0000007726217220 */ /* 0x080fe20000410000 */
[----:B------:R-:W-:Y:S01]  /*2400*/  @P0 F2FP.PACK_AB R28, RZ, R42 ;  /* 0x0000002aff1c023e */ /* 0x000fe200000000ff */
[----:B------:R1:W-:Y:S01]  /*2410*/  STG.E.128 [R26.64], R20 ;  /* 0x000000141a007986 */ /* 0x0003e2000c101d04 */
[----:B------:R-:W-:Y:S01]  /*2420*/  @P0 F2FP.PACK_AB R31, RZ, R128 ;  /* 0x00000080ff1f023e */ /* 0x000fe200000000ff */
[-C--:B------:R-:W-:Y:S01]  /*2430*/  FMUL.FTZ R126, R126, R119.reuse ;  /* 0x000000777e7e7220 */ /* 0x080fe20000410000 */
[----:B------:R-:W-:Y:S01]  /*2440*/  @P0 F2FP.PACK_AB R29, RZ, R124 ;  /* 0x0000007cff1d023e */ /* 0x000fe200000000ff */
[-C--:B------:R-:W-:Y:S01]  /*2450*/  FMUL.FTZ R37, R128, R119.reuse ;  /* 0x0000007780257220 */ /* 0x080fe20000410000 */
[----:B------:R-:W-:Y:S01]  /*2460*/  @P0 F2FP.PACK_AB R38, RZ, R38 ;  /* 0x00000026ff26023e */ /* 0x000fe200000000ff */
[----:B------:R-:W-:-:S02]  /*2470*/  FMUL.FTZ R35, R124, R119 ;  /* 0x000000777c237220 */ /* 0x000fc40000410000 */
[-C--:B------:R-:W-:Y:S01]  /*2480*/  FMUL.FTZ R42, R42, R119.reuse ;  /* 0x000000772a2a7220 */ /* 0x080fe20000410000 */
[----:B0-----:R-:W-:Y:S02]  /*2490*/  @P0 F2FP.PACK_AB R25, RZ, R40 ;  /* 0x00000028ff19023e */ /* 0x001fe400000000ff */
[----:B------:R-:W-:Y:S02]  /*24a0*/  @P0 PRMT R19, R30, 0x7610, R19 ;  /* 0x000076101e130816 */ /* 0x000fe40000000013 */
[----:B-1----:R-:W-:Y:S01]  /*24b0*/  @P0 F2FP.PACK_AB R27, RZ, R122 ;  /* 0x0000007aff1b023e */ /* 0x002fe200000000ff */
[-C--:B------:R-:W-:Y:S01]  /*24c0*/  FMUL.FTZ R122, R122, R119.reuse ;  /* 0x000000777a7a7220 */ /* 0x080fe20000410000 */
[----:B------:R-:W-:Y:S01]  /*24d0*/  @P0 PRMT R17, R25, 0x7610, R17 ;  /* 0x0000761019110816 */ /* 0x000fe20000000011 */
[-C--:B------:R-:W-:Y:S01]  /*24e0*/  FMUL.FTZ R21, R40, R119.reuse ;  /* 0x0000007728157220 */ /* 0x080fe20000410000 */
[----:B------:R-:W-:Y:S01]  /*24f0*/  @P0 PRMT R18, R27, 0x7610, R18 ;  /* 0x000076101b120816 */ /* 0x000fe20000000012 */
[----:B------:R-:W-:Y:S01]  /*2500*/  FMUL.FTZ R20, R36, R119 ;  /* 0x0000007724147220 */ /* 0x000fe20000410000 */
[----:B------:R-:W-:Y:S01]  /*2510*/  @P0 PRMT R16, R3, 0x7610, R16 ;  /* 0x0000761003100816 */ /* 0x000fe20000000010 */
[----:B------:R-:W-:Y:S01]  /*2520*/  @P0 IMAD.WIDE.U32 R24, R118, R32, c[0x0][0x258] ;  /* 0x0000960076180625 */ /* 0x000fe200078e0020 */
[----:B------:R-:W-:-:S02]  /*2530*/  @P0 PRMT R19, R19, 0x5410, R31 ;  /* 0x0000541013130816 */ /* 0x000fc4000000001f */
[----:B------:R-:W-:Y:S01]  /*2540*/  @P0 PRMT R18, R18, 0x5410, R29 ;  /* 0x0000541012120816 */ /* 0x000fe2000000001d */
[----:B------:R-:W-:Y:S01]  /*2550*/  IMAD.WIDE.U32 R26, R118, R32, c[0x0][0x248] ;  /* 0x00009200761a7625 */ /* 0x000fe200078e0020 */
[----:B------:R-:W-:Y:S02]  /*2560*/  @P0 PRMT R17, R17, 0x5410, R28 ;  /* 0x0000541011110816 */ /* 0x000fe4000000001c */
[----:B------:R-:W-:Y:S01]  /*2570*/  @P0 PRMT R16, R16, 0x5410, R38 ;  /* 0x0000541010100816 */ /* 0x000fe20000000026 */
[----:B------:R-:W-:Y:S01]  /*2580*/  FMUL.FTZ R31, R132, R119 ;  /* 0x00000077841f7220 */ /* 0x000fe20000410000 */
[----:B------:R-:W-:Y:S02]  /*2590*/  F2FP.PACK_AB R23, R37, R126 ;  /* 0x0000007e2517723e */ /* 0x000fe400000000ff */
[----:B------:R-:W-:Y:S01]  /*25a0*/  F2FP.PACK_AB R22, R35, R122 ;  /* 0x0000007a2316723e */ /* 0x000fe200000000ff */
[----:B------:R0:W-:Y:S01]  /*25b0*/  @P0 STG.E.128 [R24.64], R16 ;  /* 0x0000001018000986 */ /* 0x0001e2000c101d04 */
[----:B------:R-:W-:-:S02]  /*25c0*/  F2FP.PACK_AB R21, R42, R21 ;  /* 0x000000152a15723e */ /* 0x000fc400000000ff */
[----:B------:R-:W-:Y:S01]  /*25d0*/  F2FP.PACK_AB R20, R33, R20 ;  /* 0x000000142114723e */ /* 0x000fe200000000ff */
[-C--:B------:R-:W-:Y:S01]  /*25e0*/  FMUL.FTZ R33, R136, R119.reuse ;  /* 0x0000007788217220 */ /* 0x080fe20000410000 */
[----:B------:R-:W-:Y:S01]  /*25f0*/  @P0 F2FP.PACK_AB R3, RZ, R130 ;  /* 0x00000082ff03023e */ /* 0x000fe200000000ff */
[-C--:B------:R-:W-:Y:S01]  /*2600*/  FMUL.FTZ R130, R130, R119.reuse ;  /* 0x0000007782827220 */ /* 0x080fe20000410000 */
[----:B------:R-:W-:Y:S01]  /*2610*/  @P0 F2FP.PACK_AB R29, RZ, R138 ;  /* 0x0000008aff1d023e */ /* 0x000fe200000000ff */
[----:B------:R1:W-:Y:S01]  /*2620*/  STG.E.128 [R26.64], R20 ;  /* 0x000000141a007986 */ /* 0x0003e2000c101d04 */
[----:B------:R-:W-:Y:S01]  /*2630*/  FMUL.FTZ R138, R138, R119 ;  /* 0x000000778a8a7220 */ /* 0x000fe20000410000 */
[----:B------:R-:W-:Y:S02]  /*2640*/  @P0 F2FP.PACK_AB R28, RZ, R136 ;  /* 0x00000088ff1c023e */ /* 0x000fe400000000ff */
[----:B------:R-:W-:Y:S02]  /*2650*/  SEL R126, RZ, 0x1, P2 ;  /* 0x00000001ff7e7807 */ /* 0x000fe40001000000 */
[----:B0-----:R-:W-:-:S02]  /*2660*/  @P0 PRMT R16, R3, 0x7610, R16 ;  /* 0x0000761003100816 */ /* 0x001fc40000000010 */
[----:B------:R-:W-:Y:S02]  /*2670*/  @P0 IADD3 R3, R117, 0x200, RZ ;  /* 0x0000020075030810 */ /* 0x000fe40007ffe0ff */
[----:B------:R-:W-:Y:S02]  /*2680*/  @P0 F2FP.PACK_AB R25, RZ, R132 ;  /* 0x00000084ff19023e */ /* 0x000fe400000000ff */
[----:B------:R-:W-:Y:S02]  /*2690*/  @P0 PRMT R18, R29, 0x7610, R18 ;  /* 0x000076101d120816 */ /* 0x000fe40000000012 */
[----:B-1----:R-:W-:Y:S01]  /*26a0*/  @P0 F2FP.PACK_AB R27, RZ, R134 ;  /* 0x00000086ff1b023e */ /* 0x002fe200000000ff */
[-C--:B------:R-:W-:Y:S01]  /*26b0*/  FMUL.FTZ R23, R142, R119.reuse ;  /* 0x000000778e177220 */ /* 0x080fe20000410000 */
[----:B------:R-:W-:Y:S01]  /*26c0*/  @P0 F2FP.PACK_AB R142, RZ, R142 ;  /* 0x0000008eff8e023e */ /* 0x000fe200000000ff */
[-C--:B------:R-:W-:Y:S01]  /*26d0*/  FMUL.FTZ R134, R134, R119.reuse ;  /* 0x0000007786867220 */ /* 0x080fe20000410000 */
[----:B------:R-:W-:Y:S01]  /*26e0*/  @P0 PRMT R17, R27, 0x7610, R17 ;  /* 0x000076101b110816 */ /* 0x000fe20000000011 */
[-C--:B------:R-:W-:Y:S01]  /*26f0*/  FMUL.FTZ R20, R120, R119.reuse ;  /* 0x0000007778147220 */ /* 0x080fe20000410000 */
[----:B------:R-:W-:Y:S01]  /*2700*/  @P0 F2FP.PACK_AB R120, RZ, R120 ;  /* 0x00000078ff78023e */ /* 0x000fe200000000ff */
[----:B------:R-:W-:Y:S01]  /*2710*/  FMUL.FTZ R119, R140, R119 ;  /* 0x000000778c777220 */ /* 0x000fe20000410000 */
[----:B------:R-:W-:-:S02]  /*2720*/  @P0 F2FP.PACK_AB R140, RZ, R140 ;  /* 0x0000008cff8c023e */ /* 0x000fc400000000ff */
[----:B------:R-:W-:Y:S01]  /*2730*/  IADD3 R27, R2, 0x200, RZ ;  /* 0x00000200021b7810 */ /* 0x000fe20007ffe0ff */
[-C--:B------:R-:W-:Y:S01]  /*2740*/  @P0 IMAD.WIDE.U32 R2, R3, R32.reuse, c[0x0][0x258] ;  /* 0x0000960003020625 */ /* 0x080fe200078e0020 */
[----:B------:R-:W-:Y:S02]  /*2750*/  @P0 PRMT R19, R142, 0x7610, R19 ;  /* 0x000076108e130816 */ /* 0x000fe40000000013 */
[----:B------:R-:W-:Y:S02]  /*2760*/  F2FP.PACK_AB R23, R20, R23 ;  /* 0x000000171417723e */ /* 0x000fe400000000ff */
[----:B------:R-:W-:Y:S01]  /*2770*/  @P0 PRMT R16, R16, 0x5410, R25 ;  /* 0x0000541010100816 */ /* 0x000fe20000000019 */
[----:B------:R-:W-:Y:S01]  /*2780*/  IMAD.WIDE.U32 R24, R27, R32, c[0x0][0x248] ;  /* 0x000092001b187625 */ /* 0x000fe200078e0020 */
[----:B------:R-:W-:Y:S02]  /*2790*/  @P0 PRMT R17, R17, 0x5410, R28 ;  /* 0x0000541011110816 */ /* 0x000fe4000000001c */
[----:B------:R-:W-:-:S02]  /*27a0*/  @P0 PRMT R18, R18, 0x5410, R140 ;  /* 0x0000541012120816 */ /* 0x000fc4000000008c */
[----:B------:R-:W-:Y:S02]  /*27b0*/  @P0 PRMT R19, R19, 0x5410, R120 ;  /* 0x0000541013130816 */ /* 0x000fe40000000078 */
[----:B------:R-:W-:Y:S02]  /*27c0*/  F2FP.PACK_AB R22, R119, R138 ;  /* 0x0000008a7716723e */ /* 0x000fe400000000ff */
[----:B------:R-:W-:Y:S01]  /*27d0*/  F2FP.PACK_AB R21, R33, R134 ;  /* 0x000000862115723e */ /* 0x000fe200000000ff */
[----:B------:R0:W-:Y:S01]  /*27e0*/  @P0 STG.E.128 [R2.64], R16 ;  /* 0x0000001002000986 */ /* 0x0001e2000c101d04 */
[----:B------:R-:W-:Y:S02]  /*27f0*/  F2FP.PACK_AB R20, R31, R130 ;  /* 0x000000821f14723e */ /* 0x000fe400000000ff */
[----:B------:R-:W-:-:S03]  /*2800*/  ISETP.GE.AND P0, PT, R44, c[0x0][0x164], PT ;  /* 0x000059002c007a0c */ /* 0x000fc60003f06270 */
[----:B------:R0:W-:Y:S10]  /*2810*/  STG.E.128 [R24.64], R20 ;  /* 0x0000001418007986 */ /* 0x0001f4000c101d04 */
[----:B0-----:R-:W-:Y:S01]  /*2820*/  @P0 CALL.REL.NOINC `(.L_x_1053) ;  /* 0x0000001000000944 */ /* 0x001fe20003c00000 */
[----:B------:R-:W-:Y:S05]  /*2830*/  BRA `(.L_x_1054) ;  /* 0xffffdd7000007947 */ /* 0x000fea000383ffff */
.L_x_1053:
        /* <DEDUP_REMOVED lines=44> */
.L_x_1050:
        /* <DEDUP_REMOVED lines=21> */
.L_x_1051:
[----:B------:R-:W-:Y:S01]  /*2c50*/  HFMA2.MMA R26, -RZ, RZ, 0, 9.5367431640625e-07 ;  /* 0x00000010ff1a7435 */ /* 0x000fe200000001ff */
[----:B------:R-:W-:-:S02]  /*2c60*/  MOV R21, R23 ;  /* 0x0000001700157202 */ /* 0x000fc40000000f00 */
[----:B------:R-:W-:Y:S02]  /*2c70*/  MOV R22, 0x1f ;  /* 0x0000001f00167802 */ /* 0x000fe40000000f00 */
[----:B------:R-:W-:Y:S02]  /*2c80*/  MOV R27, 0xffffffff ;  /* 0xffffffff001b7802 */ /* 0x000fe40000000f00 */
[----:B------:R-:W-:Y:S02]  /*2c90*/  MOV R2, 0x2cb0 ;  /* 0x00002cb000027802 */ /* 0x000fe40000000f00 */
[----:B-----5:R-:W-:Y:S05]  /*2ca0*/  CALL.REL.NOINC `($__internal_21_$__cuda_sm70_shflsync_down_p) ;  /* 0x0000045000007944 */ /* 0x020fea0003c00000 */
[----:B-1----:R-:W-:Y:S01]  /*2cb0*/  MOV R20, R26 ;  /* 0x0000001a00147202 */ /* 0x002fe20000000f00 */
[----:B0-----:R-:W-:Y:S05]  /*2cc0*/  BRA `(.L_x_1055) ;  /* 0xffffe97000007947 */ /* 0x001fea000383ffff */
.L_x_1052:
[----:B------:R-:W-:Y:S01]  /*2cd0*/  HFMA2.MMA R26, -RZ, RZ, 0, 9.5367431640625e-07 ;  /* 0x00000010ff1a7435 */ /* 0x000fe200000001ff */
[----:B------:R-:W-:Y:S02]  /*2ce0*/  MOV R21, R25 ;  /* 0x0000001900157202 */ /* 0x000fe40000000f00 */
[----:B------:R-:W-:Y:S02]  /*2cf0*/  MOV R22, 0x1f ;  /* 0x0000001f00167802 */ /* 0x000fe40000000f00 */
[----:B------:R-:W-:-:S02]  /*2d00*/  MOV R27, 0xffffffff ;  /* 0xffffffff001b7802 */ /* 0x000fc40000000f00 */
[----:B------:R-:W-:Y:S02]  /*2d10*/  MOV R2, 0x2d30 ;  /* 0x00002d3000027802 */ /* 0x000fe40000000f00 */
[----:B01---5:R-:W-:Y:S05]  /*2d20*/  CALL.REL.NOINC `($__internal_21_$__cuda_sm70_shflsync_down_p) ;  /* 0x000003d000007944 */ /* 0x023fea0003c00000 */
[----:B------:R-:W-:Y:S01]  /*2d30*/  FADD.FTZ R23, R23, R20 ;  /* 0x0000001417177221 */ /* 0x000fe20000010000 */
[----:B0-----:R-:W-:Y:S01]  /*2d40*/  MOV R22, 0x1f ;  /* 0x0000001f00167802 */ /* 0x001fe20000000f00 */
[----:B-1----:R-:W-:Y:S01]  /*2d50*/  FADD.FTZ R25, R25, R26 ;  /* 0x0000001a19197221 */ /* 0x002fe20000010000 */
[----:B------:R-:W-:Y:S01]  /*2d60*/  HFMA2.MMA R26, -RZ, RZ, 0, 4.76837158203125e-07 ;  /* 0x00000008ff1a7435 */ /* 0x000fe200000001ff */
[----:B------:R-:W-:Y:S02]  /*2d70*/  MOV R27, 0xffffffff ;  /* 0xffffffff001b7802 */ /* 0x000fe40000000f00 */
[----:B------:R-:W-:Y:S02]  /*2d80*/  MOV R21, R23 ;  /* 0x0000001700157202 */ /* 0x000fe40000000f00 */
[----:B------:R-:W-:Y:S02]  /*2d90*/  MOV R2, 0x2db0 ;  /* 0x00002db000027802 */ /* 0x000fe40000000f00 */
[----:B------:R-:W-:Y:S05]  /*2da0*/  CALL.REL.NOINC `($__internal_21_$__cuda_sm70_shflsync_down_p) ;  /* 0x0000035000007944 */ /* 0x000fea0003c00000 */
[----:B-1----:R-:W-:Y:S01]  /*2db0*/  MOV R20, R26 ;  /* 0x0000001a00147202 */ /* 0x002fe20000000f00 */
[----:B------:R-:W-:Y:S01]  /*2dc0*/  HFMA2.MMA R26, -RZ, RZ, 0, 4.76837158203125e-07 ;  /* 0x00000008ff1a7435 */ /* 0x000fe200000001ff */
[----:B0-----:R-:W-:-:S02]  /*2dd0*/  MOV R21, R25 ;  /* 0x0000001900157202 */ /* 0x001fc40000000f00 */
[----:B------:R-:W-:Y:S02]  /*2de0*/  MOV R22, 0x1f ;  /* 0x0000001f00167802 */ /* 0x000fe40000000f00 */
[----:B------:R-:W-:Y:S02]  /*2df0*/  MOV R27, 0xffffffff ;  /* 0xffffffff001b7802 */ /* 0x000fe40000000f00 */
[----:B------:R-:W-:Y:S02]  /*2e00*/  MOV R2, 0x2e20 ;  /* 0x00002e2000027802 */ /* 0x000fe40000000f00 */
[----:B------:R-:W-:Y:S05]  /*2e10*/  CALL.REL.NOINC `($__internal_21_$__cuda_sm70_shflsync_down_p) ;  /* 0x000002e000007944 */ /* 0x000fea0003c00000 */
[----:B------:R-:W-:Y:S01]  /*2e20*/  FADD.FTZ R23, R20, R23 ;  /* 0x0000001714177221 */ /* 0x000fe20000010000 */
[----:B0-----:R-:W-:Y:S01]  /*2e30*/  MOV R22, 0x1f ;  /* 0x0000001f00167802 */ /* 0x001fe20000000f00 */
[----:B-1----:R-:W-:Y:S01]  /*2e40*/  FADD.FTZ R25, R25, R26 ;  /* 0x0000001a19197221 */ /* 0x002fe20000010000 */
[----:B------:R-:W-:Y:S01]  /*2e50*/  HFMA2.MMA R26, -RZ, RZ, 0, 2.384185791015625e-07 ;  /* 0x00000004ff1a7435 */ /* 0x000fe200000001ff */
[----:B------:R-:W-:Y:S02]  /*2e60*/  MOV R27, 0xffffffff ;  /* 0xffffffff001b7802 */ /* 0x000fe40000000f00 */
[----:B------:R-:W-:-:S02]  /*2e70*/  MOV R21, R23 ;  /* 0x0000001700157202 */ /* 0x000fc40000000f00 */
[----:B------:R-:W-:Y:S02]  /*2e80*/  MOV R2, 0x2ea0 ;  /* 0x00002ea000027802 */ /* 0x000fe40000000f00 */
[----:B------:R-:W-:Y:S05]  /*2e90*/  CALL.REL.NOINC `($__internal_21_$__cuda_sm70_shflsync_down_p) ;  /* 0x0000026000007944 */ /* 0x000fea0003c00000 */
[----:B-1----:R-:W-:Y:S01]  /*2ea0*/  MOV R20, R26 ;  /* 0x0000001a00147202 */ /* 0x002fe20000000f00 */
[----:B------:R-:W-:Y:S01]  /*2eb0*/  HFMA2.MMA R26, -RZ, RZ, 0, 2.384185791015625e-07 ;  /* 0x00000004ff1a7435 */ /* 0x000fe200000001ff */
[----:B0-----:R-:W-:Y:S02]  /*2ec0*/  MOV R21, R25 ;  /* 0x0000001900157202 */ /* 0x001fe40000000f00 */
[----:B------:R-:W-:Y:S02]  /*2ed0*/  MOV R22, 0x1f ;  /* 0x0000001f00167802 */ /* 0x000fe40000000f00 */
[----:B------:R-:W-:Y:S02]  /*2ee0*/  MOV R27, 0xffffffff ;  /* 0xffffffff001b7802 */ /* 0x000fe40000000f00 */
[----:B------:R-:W-:Y:S02]  /*2ef0*/  MOV R2, 0x2f10 ;  /* 0x00002f1000027802 */ /* 0x000fe40000000f00 */
[----:B------:R-:W-:Y:S05]  /*2f00*/  CALL.REL.NOINC `($__internal_21_$__cuda_sm70_shflsync_down_p) ;  /* 0x000001f000007944 */ /* 0x000fea0003c00000 */
[----:B------:R-:W-:Y:S01]  /*2f10*/  FADD.FTZ R23, R20, R23 ;  /* 0x0000001714177221 */ /* 0x000fe20000010000 */
[----:B0-----:R-:W-:Y:S01]  /*2f20*/  MOV R22, 0x1f ;  /* 0x0000001f00167802 */ /* 0x001fe20000000f00 */
[----:B-1----:R-:W-:Y:S01]  /*2f30*/  FADD.FTZ R25, R25, R26 ;  /* 0x0000001a19197221 */ /* 0x002fe20000010000 */
[----:B------:R-:W-:Y:S01]  /*2f40*/  HFMA2.MMA R26, -RZ, RZ, 0, 1.1920928955078125e-07 ;  /* 0x00000002ff1a7435 */ /* 0x000fe200000001ff */
[----:B------:R-:W-:-:S02]  /*2f50*/  MOV R27, 0xffffffff ;  /* 0xffffffff001b7802 */ /* 0x000fc40000000f00 */
[----:B------:R-:W-:Y:S02]  /*2f60*/  MOV R21, R23 ;  /* 0x0000001700157202 */ /* 0x000fe40000000f00 */
[----:B------:R-:W-:Y:S02]  /*2f70*/  MOV R2, 0x2f90 ;  /* 0x00002f9000027802 */ /* 0x000fe40000000f00 */
[----:B------:R-:W-:Y:S05]  /*2f80*/  CALL.REL.NOINC `($__internal_21_$__cuda_sm70_shflsync_down_p) ;  /* 0x0000017000007944 */ /* 0x000fea0003c00000 */
[----:B-1----:R-:W-:Y:S01]  /*2f90*/  MOV R20, R26 ;  /* 0x0000001a00147202 */ /* 0x002fe20000000f00 */
[----:B------:R-:W-:Y:S01]  /*2fa0*/  HFMA2.MMA R26, -RZ, RZ, 0, 1.1920928955078125e-07 ;  /* 0x00000002ff1a7435 */ /* 0x000fe200000001ff */
[----:B0-----:R-:W-:Y:S02]  /*2fb0*/  MOV R21, R25 ;  /* 0x0000001900157202 */ /* 0x001fe40000000f00 */
[----:B------:R-:W-:Y:S02]  /*2fc0*/  MOV R22, 0x1f ;  /* 0x0000001f00167802 */ /* 0x000fe40000000f00 */
[----:B------:R-:W-:Y:S02]  /*2fd0*/  MOV R27, 0xffffffff ;  /* 0xffffffff001b7802 */ /* 0x000fe40000000f00 */
[----:B------:R-:W-:-:S02]  /*2fe0*/  MOV R2, 0x3000 ;  /* 0x0000300000027802 */ /* 0x000fc40000000f00 */
[----:B------:R-:W-:Y:S05]  /*2ff0*/  CALL.REL.NOINC `($__internal_21_$__cuda_sm70_shflsync_down_p) ;  /* 0x0000010000007944 */ /* 0x000fea0003c00000 */
[----:B------:R-:W-:Y:S01]  /*3000*/  FADD.FTZ R23, R20, R23 ;  /* 0x0000001714177221 */ /* 0x000fe20000010000 */
[----:B0-----:R-:W-:Y:S01]  /*3010*/  MOV R22, 0x1f ;  /* 0x0000001f00167802 */ /* 0x001fe20000000f00 */
[----:B-1----:R-:W-:Y:S01]  /*3020*/  FADD.FTZ R25, R25, R26 ;  /* 0x0000001a19197221 */ /* 0x002fe20000010000 */
[----:B------:R-:W-:Y:S01]  /*3030*/  HFMA2.MMA R26, -RZ, RZ, 0, 5.9604644775390625e-08 ;  /* 0x00000001ff1a7435 */ /* 0x000fe200000001ff */
[----:B------:R-:W-:-:S02]  /*3040*/  MOV R27, 0xffffffff ;  /* 0xffffffff001b7802 */ /* 0x000fc40000000f00 */
[----:B------:R-:W-:Y:S02]  /*3050*/  MOV R21, R23 ;  /* 0x0000001700157202 */ /* 0x000fe40000000f00 */
[----:B------:R-:W-:Y:S02]  /*3060*/  MOV R2, 0x3080 ;  /* 0x0000308000027802 */ /* 0x000fe40000000f00 */
[----:B------:R-:W-:Y:S05]  /*3070*/  CALL.REL.NOINC `($__internal_21_$__cuda_sm70_shflsync_down_p) ;  /* 0x0000008000007944 */ /* 0x000fea0003c00000 */
[----:B-1----:R-:W-:Y:S01]  /*3080*/  MOV R24, R26 ;  /* 0x0000001a00187202 */ /* 0x002fe20000000f00 */
[----:B------:R-:W-:Y:S01]  /*3090*/  HFMA2.MMA R26, -RZ, RZ, 0, 5.9604644775390625e-08 ;  /* 0x00000001ff1a7435 */ /* 0x000fe200000001ff */
[----:B0-----:R-:W-:Y:S02]  /*30a0*/  MOV R21, R25 ;  /* 0x0000001900157202 */ /* 0x001fe40000000f00 */
[----:B------:R-:W-:Y:S02]  /*30b0*/  MOV R22, 0x1f ;  /* 0x0000001f00167802 */ /* 0x000fe40000000f00 */
[----:B------:R-:W-:Y:S02]  /*30c0*/  MOV R27, 0xffffffff ;  /* 0xffffffff001b7802 */ /* 0x000fe40000000f00 */
[----:B------:R-:W-:-:S02]  /*30d0*/  MOV R2, 0x30f0 ;  /* 0x000030f000027802 */ /* 0x000fc40000000f00 */
[----:B------:R-:W-:Y:S05]  /*30e0*/  CALL.REL.NOINC `($__internal_21_$__cuda_sm70_shflsync_down_p) ;  /* 0x0000001000007944 */ /* 0x000fea0003c00000 */
[----:B01----:R-:W-:Y:S05]  /*30f0*/  BRA `(.L_x_1056) ;  /* 0xffffe66000007947 */ /* 0x003fea000383ffff */
        .weak           $__internal_21_$__cuda_sm70_shflsync_down_p
        .type           $__internal_21_$__cuda_sm70_shflsync_down_p,@function
        .size           $__internal_21_$__cuda_sm70_shflsync_down_p,(.L_x_9275 - $__internal_21_$__cuda_sm70_shflsync_down_p)
$__internal_21_$__cuda_sm70_shflsync_down_p:
[----:B------:R-:W-:Y:S01]  /*3100*/  HFMA2.MMA R3, -RZ, RZ, 0, 0 ;  /* 0x00000000ff037435 */ /* 0x000fe200000001ff */
[----:B------:R-:W-:Y:S04]  /*3110*/  WARPSYNC R27 ;  /* 0x0000001b00007348 */ /* 0x000fe80003800000 */
[----:B------:R0:W1:Y:S01]  /*3120*/  SHFL.DOWN PT, R26, R21, R26, R22 ;  /* 0x0800001a151a7389 */ /* 0x00006200000e0016 */
[----:B------:R-:W-:Y:S05]  /*3130*/  RET.REL.NODEC R2 `(_ZN10layer_norm13ln_bwd_kernelINS_13Kernel_traitsI6__halfS2_S2_S2_fjLj6144ELj1ELj1ELj8ELj16ENS_18Kernel_traits_baseILj6144ES2_S2_S2_S2_fjLj256EEEEELb0ELb0ELb0ELb1EEEvNS_9BwdParamsE) ;  /* 0xffffcec002007950 */ /* 0x000fea0003c3ffff */
.L_x_1057:
        /* <DEDUP_REMOVED lines=12> */
.L_x_9275:


//--------------------- .text._ZN10layer_norm13ln_bwd_kernelINS_13Kernel_traitsI6__halfS2_S2_S2_fjLj6144ELj1ELj1ELj8ELj16ENS_18Kernel_traits_baseILj6144ES2_S2_S2_S2_fjLj256EEEEELb0ELb0ELb1ELb0EEEvNS_9BwdParamsE --------------------------
	.section	.text._ZN10layer_norm13ln_bwd_kernelINS_13Kernel_traitsI6__halfS2_S2_S2_fjLj6144ELj1ELj1ELj8ELj16ENS_18Kernel_traits_baseILj6144ES2_S2_S2_S2_fjLj256EEEEELb0ELb0ELb1ELb0EEEvNS_9BwdParamsE,"ax",@progbits
	.sectioninfo	@"SHI_REGISTERS=168"
	.align	128
        .global         _ZN10layer_norm13ln_bwd_kernelINS_13Kernel_traitsI6__halfS2_S2_S2_fjLj6144ELj1ELj1ELj8ELj16ENS_18Kernel_traits_baseILj6144ES2_S2_S2_S2_fjLj256EEEEELb0ELb0ELb1ELb0EEEvNS_9BwdParamsE
        .type           _ZN10layer_norm13ln_bwd_kernelINS_13Kernel_traitsI6__halfS2_S2_S2_fjLj6144ELj1ELj1ELj8ELj16ENS_18Kernel_traits_baseILj6144ES2_S2_S2_S2_fjLj256EEEEELb0ELb0ELb1ELb0EEEvNS_9BwdParamsE,@function
        .size           _ZN10layer_norm13ln_bwd_kernelINS_13Kernel_traitsI6__halfS2_S2_S2_fjLj6144ELj1ELj1ELj8ELj16ENS_18Kernel_traits_baseILj6144ES2_S2_S2_S2_fjLj256EEEEELb0ELb0ELb1ELb0EEEvNS_9BwdParamsE,(.L_x_9276 - _ZN10layer_norm13ln_bwd_kernelINS_13Kernel_traitsI6__halfS2_S2_S2_fjLj6144ELj1ELj1ELj8ELj16ENS_18Kernel_traits_baseILj6144ES2_S2_S2_S2_fjLj256EEEEELb0ELb0ELb1ELb0EEEvNS_9BwdParamsE)
        .other          _ZN10layer_norm13ln_bwd_kernelINS_13Kernel_traitsI6__halfS2_S2_S2_fjLj6144ELj1ELj1ELj8ELj16ENS_18Kernel_traits_baseILj6144ES2_S2_S2_S2_fjLj256EEEEELb0ELb0ELb1ELb0EEEvNS_9BwdParamsE,@"STO_CUDA_ENTRY STV_DEFAULT"
_ZN10layer_norm13ln_bwd_kernelINS_13Kernel_traitsI6__halfS2_S2_S2_fjLj6144ELj1ELj1ELj8ELj16ENS_18Kernel_traits_baseILj6144ES2_S2_S2_S2_fjLj256EEEEELb0ELb0ELb1ELb0EEEvNS_9BwdParamsE:
.text._ZN10layer_norm13ln_bwd_kernelINS_13Kernel_traitsI6__halfS2_S2_S2_fjLj6144ELj1ELj1ELj8ELj16ENS_18Kernel_traits_baseILj6144ES2_S2_S2_S2_fjLj256EEEEELb0ELb0ELb1ELb0EEEvNS_9BwdParamsE:
        /* <DEDUP_REMOVED lines=52> */
[--C-:B-----5:R-:W-:Y:S01]  /*0340*/  HADD2.F32 R100, -RZ, R104.reuse.H0_H0 ;  /* 0x20000068ff647230 */ /* 0x120fe20000004100 */
[----:B------:R-:W-:Y:S01]  /*0350*/  HFMA2.MMA R109, -RZ, RZ, 0, 5.9604644775390625e-08 ;  /* 0x00000001ff6d7435 */ /* 0x000fe200000001ff */
[----:B------:R-:W-:Y:S01]  /*0360*/  HADD2.F32 R101, -RZ, R104.H1_H1 ;  /* 0x30000068ff657230 */ /* 0x000fe20000004100 */
[----:B------:R-:W-:Y:S01]  /*0370*/  MOV R61, RZ ;  /* 0x000000ff003d7202 */ /* 0x000fe20000000f00 */
[----:B------:R-:W-:-:S02]  /*0380*/  HADD2.F32 R91, -RZ, R96.H0_H0 ;  /* 0x20000060ff5b7230 */ /* 0x000fc40000004100 */
[----:B------:R-:W-:Y:S02]  /*0390*/  HADD2.F32 R93, -RZ, R96.H1_H1 ;  /* 0x30000060ff5d7230 */ /* 0x000fe40000004100 */
[--C-:B------:R-:W-:Y:S02]  /*03a0*/  HADD2.F32 R94, -RZ, R97.reuse.H0_H0 ;  /* 0x20000061ff5e7230 */ /* 0x100fe40000004100 */
[----:B------:R-:W-:Y:S02]  /*03b0*/  HADD2.F32 R95, -RZ, R97.H1_H1 ;  /* 0x30000061ff5f7230 */ /* 0x000fe40000004100 */
[--C-:B------:R-:W-:Y:S02]  /*03c0*/  HADD2.F32 R102, -RZ, R105.reuse.H0_H0 ;  /* 0x20000069ff667230 */ /* 0x100fe40000004100 */
[----:B------:R-:W-:Y:S02]  /*03d0*/  HADD2.F32 R104, -RZ, R105.H1_H1 ;  /* 0x30000069ff687230 */ /* 0x000fe40000004100 */
[----:B------:R-:W-:-:S02]  /*03e0*/  HADD2.F32 R96, -RZ, R98.H0_H0 ;  /* 0x20000062ff607230 */ /* 0x000fc40000004100 */
[----:B------:R-:W-:Y:S02]  /*03f0*/  HADD2.F32 R97, -RZ, R98.H1_H1 ;  /* 0x30000062ff617230 */ /* 0x000fe40000004100 */
[--C-:B------:R-:W-:Y:S02]  /*0400*/  HADD2.F32 R103, -RZ, R106.reuse.H0_H0 ;  /* 0x2000006aff677230 */ /* 0x100fe40000004100 */
[----:B------:R-:W-:Y:S02]  /*0410*/  HADD2.F32 R105, -RZ, R106.H1_H1 ;  /* 0x3000006aff697230 */ /* 0x000fe40000004100 */
[----:B------:R-:W-:Y:S02]  /*0420*/  HADD2.F32 R98, -RZ, R99.H0_H0 ;  /* 0x20000063ff627230 */ /* 0x000fe40000004100 */
[----:B------:R-:W-:Y:S02]  /*0430*/  HADD2.F32 R106, -RZ, R107.H0_H0 ;  /* 0x2000006bff6a7230 */ /* 0x000fe40000004100 */
        /* <DEDUP_REMOVED lines=8> */
[----:B------:R-:W-:Y:S02]  /*04c0*/  HADD2.F32 R99, -RZ, R99.H1_H1 ;  /* 0x30000063ff637230 */ /* 0x000fe40000004100 */
[----:B0-----:R-:W-:Y:S02]  /*04d0*/  HADD2.F32 R107, -RZ, R107.H1_H1 ;  /* 0x3000006bff6b7230 */ /* 0x001fe40000004100 */
.L_x_1152:
[----:B------:R-:W-:-:S05]  /*04e0*/  MOV R79, 0x4 ;  /* 0x00000004004f7802 */ /* 0x000fca0000000f00 */
        /* <DEDUP_REMOVED lines=23> */
.L_x_1063:
[----:B------:R-:W-:Y:S02]  /*0660*/  IADD3 R72, R112, 0x100, RZ ;  /* 0x0000010070487810 */ /* 0x000fe40007ffe0ff */
.L_x_1062:
[----:B------:R-:W-:Y:S05]  /*0670*/  BSYNC B1 ;  /* 0x0000000000017941 */ /* 0x000fea0003800000 */
.L_x_1061:
[----:B------:R-:W-:Y:S01]  /*0680*/  BSSY B1, `(.L_x_1064) ;  /* 0x0000008000017945 */ /* 0x000fe20003800000 */
[----:B------:R-:W-:Y:S05]  /*0690*/  @!P3 BRA `(.L_x_1065) ;  /* 0x000000600000b947 */ /* 0x000fea0003800000 */
[----:B------:R-:W-:-:S04]  /*06a0*/  ISETP.NE.U32.AND P0, PT, RZ, c[0x0][0x218], PT ;  /* 0x00008600ff007a0c */ /* 0x000fc80003f05070 */
[----:B------:R-:W-:-:S13]  /*06b0*/  ISETP.NE.AND.EX P0, PT, RZ, c[0x0][0x21c], PT, P0 ;  /* 0x00008700ff007a0c */ /* 0x000fda0003f05300 */
[----:B------:R-:W-:Y:S05]  /*06c0*/  @!P0 BRA `(.L_x_1066) ;  /* 0x0000002000008947 */ /* 0x000fea0003800000 */
[----:B------:R-:W-:-:S06]  /*06d0*/  IMAD.WIDE.U32 R8, R72, R81, c[0x0][0x218] ;  /* 0x0000860048087625 */ /* 0x000fcc00078e0051 */
[----:B------:R-:W5:Y:S02]  /*06e0*/  LDG.E.128 R8, [R8.64] ;  /* 0x0000000408087981 */ /* 0x000f64000c1e1d00 */
.L_x_1066:
[----:B------:R-:W-:Y:S02]  /*06f0*/  IADD3 R72, R72, 0x100, RZ ;  /* 0x0000010048487810 */ /* 0x000fe40007ffe0ff */
.L_x_1065:
[----:B------:R-:W-:Y:S05]  /*0700*/  BSYNC B1 ;  /* 0x0000000000017941 */ /* 0x000fea0003800000 */
.L_x_1064:
[----:B------:R-:W-:Y:S01]  /*0710*/  ISETP.NE.U32.AND P0, PT, RZ, c[0x0][0x218], PT ;  /* 0x00008600ff007a0c */ /* 0x000fe20003f05070 */
[----:B------:R-:W-:Y:S01]  /*0720*/  HFMA2.MMA R83, -RZ, RZ, 0, 0 ;  /* 0x00000000ff537435 */ /* 0x000fe200000001ff */
[----:B------:R-:W-:Y:S02]  /*0730*/  MOV R159, RZ ;  /* 0x000000ff009f7202 */ /* 0x000fe40000000f00 */
[----:B------:R-:W-:-:S04]  /*0740*/  ISETP.NE.AND.EX P0, PT, RZ, c[0x0][0x21c], PT, P0 ;  /* 0x00008700ff007a0c */ /* 0x000fc80003f05300 */
[----:B------:R-:W-:-:S13]  /*0750*/  ISETP.LT.U32.OR P0, PT, R0, 0x300, !P0 ;  /* 0x000003000000780c */ /* 0x000fda0004701470 */
[----:B------:R-:W-:Y:S05]  /*0760*/  @P0 BRA `(.L_x_1067) ;  /* 0x0000109000000947 */ /* 0x000fea0003800000 */
[----:B------:R-:W-:-:S06]  /*0770*/  IMAD.WIDE.U32 R4, R72, R81, c[0x0][0x218] ;  /* 0x0000860048047625 */ /* 0x000fcc00078e0051 */
[----:B------:R-:W5:Y:S01]  /*0780*/  LDG.E.128 R4, [R4.64] ;  /* 0x0000000404047981 */ /* 0x000f62000c1e1d00 */
[----:B------:R-:W-:Y:S05]  /*0790*/  BRA `(.L_x_1067) ;  /* 0x0000106000007947 */ /* 0x000fea0003800000 */
.L_x_1060:
        /* <DEDUP_REMOVED lines=22> */
[----:B------:R-:W-:Y:S01]  /*0900*/  IADD3 R164, R112, 0x100, RZ ;  /* 0x0000010070a47810 */ /* 0x000fe20007ffe0ff */
[----:B--2---:R-:W-:Y:S02]  /*0910*/  HADD2.F32 R147, -RZ, R73.H1_H1 ;  /* 0x30000049ff937230 */ /* 0x004fe40000004100 */
[--C-:B------:R-:W-:Y:S02]  /*0920*/  HADD2.F32 R83, -RZ, R72.reuse.H0_H0 ;  /* 0x20000048ff537230 */ /* 0x100fe40000004100 */
[--C-:B------:R-:W-:Y:S02]  /*0930*/  HADD2.F32 R155, -RZ, R75.reuse.H0_H0 ;  /* 0x2000004bff9b7230 */ /* 0x100fe40000004100 */
[----:B------:R-:W-:Y:S01]  /*0940*/  HADD2.F32 R159, -RZ, R75.H1_H1 ;  /* 0x3000004bff9f7230 */ /* 0x000fe20000004100 */
[C---:B------:R-:W-:Y:S01]  /*0950*/  FADD.FTZ R83, -R82.reuse, R83 ;  /* 0x0000005352537221 */ /* 0x040fe20000010100 */
[----:B------:R-:W-:Y:S01]  /*0960*/  HADD2.F32 R143, -RZ, R72.H1_H1 ;  /* 0x30000048ff8f7230 */ /* 0x000fe20000004100 */
[C---:B------:R-:W-:Y:S01]  /*0970*/  FADD.FTZ R155, -R82.reuse, R155 ;  /* 0x0000009b529b7221 */ /* 0x040fe20000010100 */
[----:B------:R-:W-:Y:S01]  /*0980*/  HADD2.F32 R145, -RZ, R73.H0_H0 ;  /* 0x20000049ff917230 */ /* 0x000fe20000004100 */
[C---:B------:R-:W-:Y:S01]  /*0990*/  FADD.FTZ R159, -R82.reuse, R159 ;  /* 0x0000009f529f7221 */ /* 0x040fe20000010100 */
[--C-:B---3--:R-:W-:Y:S01]  /*09a0*/  HADD2.F32 R75, -RZ, R77.reuse.H0_H0 ;  /* 0x2000004dff4b7230 */ /* 0x108fe20000004100 */
[C---:B0-----:R-:W-:Y:S01]  /*09b0*/  FADD.FTZ R3, -R82.reuse, R143 ;  /* 0x0000008f52037221 */ /* 0x041fe20000010100 */
[----:B------:R-:W-:Y:S01]  /*09c0*/  HADD2.F32 R2, -RZ, R77.H1_H1 ;  /* 0x3000004dff027230 */ /* 0x000fe20000004100 */
[----:B------:R-:W-:Y:S01]  /*09d0*/  FADD.FTZ R77, -R82, R147 ;  /* 0x00000093524d7221 */ /* 0x000fe20000010100 */
[----:B------:R-:W-:Y:S01]  /*09e0*/  HADD2.F32 R73, -RZ, R76.H0_H0 ;  /* 0x2000004cff497230 */ /* 0x000fe20000004100 */
[C---:B-----5:R-:W-:Y:S01]  /*09f0*/  FMUL.FTZ R143, R110.reuse, R83 ;  /* 0x000000536e8f7220 */ /* 0x060fe20000410000 */
[----:B------:R-:W-:Y:S01]  /*0a00*/  HADD2.F32 R151, -RZ, R74.H1_H1 ;  /* 0x3000004aff977230 */ /* 0x000fe20000004100 */
[----:B------:R-:W-:Y:S01]  /*0a10*/  FMUL.FTZ R150, R110, R77 ;  /* 0x0000004d6e967220 */ /* 0x000fe20000410000 */
[----:B------:R-:W-:Y:S01]  /*0a20*/  HADD2.F32 R76, -RZ, R76.H1_H1 ;  /* 0x3000004cff4c7230 */ /* 0x000fe20000004100 */
[----:B------:R-:W-:Y:S01]  /*0a30*/  FMUL.FTZ R148, R84, R73 ;  /* 0x0000004954947220 */ /* 0x000fe20000410000 */
[--C-:B------:R-:W-:Y:S01]  /*0a40*/  HADD2.F32 R157, -RZ, R79.reuse.H0_H0 ;  /* 0x2000004fff9d7230 */ /* 0x100fe20000004100 */
[----:B------:R-:W-:Y:S01]  /*0a50*/  FMUL.FTZ R146, R110, R3 ;  /* 0x000000036e927220 */ /* 0x000fe20000410000 */
[----:B------:R-:W-:Y:S01]  /*0a60*/  HADD2.F32 R72, -RZ, R79.H1_H1 ;  /* 0x3000004fff487230 */ /* 0x000fe20000004100 */
[----:B------:R-:W-:Y:S01]  /*0a70*/  FADD.FTZ R79, -R82, R151 ;  /* 0x00000097524f7221 */ /* 0x000fe20000010100 */
[----:B------:R-:W-:Y:S01]  /*0a80*/  HADD2.F32 R149, -RZ, R74.H0_H0 ;  /* 0x2000004aff957230 */ /* 0x000fe20000004100 */
[----:B------:R-:W-:Y:S01]  /*0a90*/  FADD.FTZ R39, R39, R2 ;  /* 0x0000000227277221 */ /* 0x000fe20000010000 */
[--C-:B------:R-:W-:Y:S01]  /*0aa0*/  HADD2.F32 R153, -RZ, R78.reuse.H0_H0 ;  /* 0x2000004eff997230 */ /* 0x100fe20000004100 */
[-C--:B------:R-:W-:Y:S01]  /*0ab0*/  FFMA.FTZ R63, R150, R2.reuse, R63 ;  /* 0x00000002963f7223 */ /* 0x080fe2000001003f */
[----:B------:R-:W-:Y:S01]  /*0ac0*/  HADD2.F32 R78, -RZ, R78.H1_H1 ;  /* 0x3000004eff4e7230 */ /* 0x000fe20000004100 */
[----:B------:R-:W-:-:S02]  /*0ad0*/  FMUL.FTZ R151, R87, R2 ;  /* 0x0000000257977220 */ /* 0x000fc40000410000 */
[----:B------:R-:W-:Y:S02]  /*0ae0*/  FADD.FTZ R145, -R82, R145 ;  /* 0x0000009152917221 */ /* 0x000fe40000010100 */
[----:B------:R-:W-:Y:S02]  /*0af0*/  FMUL.FTZ R147, R85, R76 ;  /* 0x0000004c55937220 */ /* 0x000fe40000410000 */
[----:B------:R-:W-:Y:S02]  /*0b00*/  FADD.FTZ R2, RZ, R148 ;  /* 0x00000094ff027221 */ /* 0x000fe40000010000 */
[C---:B------:R-:W-:Y:S02]  /*0b10*/  FFMA.FTZ R3, R143.reuse, R148, RZ ;  /* 0x000000948f037223 */ /* 0x040fe400000100ff */
[----:B------:R-:W-:Y:S02]  /*0b20*/  FADD.FTZ R36, R36, R73 ;  /* 0x0000004924247221 */ /* 0x000fe40000010000 */
[----:B------:R-:W-:-:S02]  /*0b30*/  FFMA.FTZ R60, R143, R73, R60 ;  /* 0x000000498f3c7223 */ /* 0x000fc4000001003c */
[----:B------:R-:W-:Y:S02]  /*0b40*/  FMUL.FTZ R145, R110, R145 ;  /* 0x000000916e917220 */ /* 0x000fe40000410000 */
        /* <DEDUP_REMOVED lines=36> */
.L_x_1069:
[----:B------:R-:W-:Y:S05]  /*0d90*/  BSYNC B1 ;  /* 0x0000000000017941 */ /* 0x000fea0003800000 */
.L_x_1068:
        /* <DEDUP_REMOVED lines=11> */
[----:B------:R-:W-:Y:S01]  /*0e50*/  IADD3 R164, R164, 0x100, RZ ;  /* 0x00000100a4a47810 */ /* 0x000fe20007ffe0ff */
[--C-:B--2---:R-:W-:Y:S02]  /*0e60*/  HADD2.F32 R113, -RZ, R72.reuse.H0_H0 ;  /* 0x20000048ff717230 */ /* 0x104fe40000004100 */
[--C-:B------:R-:W-:Y:S02]  /*0e70*/  HADD2.F32 R119, -RZ, R73.reuse.H1_H1 ;  /* 0x30000049ff777230 */ /* 0x100fe40000004100 */
[----:B------:R-:W-:Y:S01]  /*0e80*/  HADD2.F32 R115, -RZ, R72.H1_H1 ;  /* 0x30000048ff737230 */ /* 0x000fe20000004100 */
[C---:B------:R-:W-:Y:S01]  /*0e90*/  FADD.FTZ R113, -R82.reuse, R113 ;  /* 0x0000007152717221 */ /* 0x040fe20000010100 */
[----:B------:R-:W-:Y:S01]  /*0ea0*/  HADD2.F32 R117, -RZ, R73.H0_H0 ;  /* 0x20000049ff757230 */ /* 0x000fe20000004100 */
[----:B------:R-:W-:Y:S01]  /*0eb0*/  FADD.FTZ R119, -R82, R119 ;  /* 0x0000007752777221 */ /* 0x000fe20000010100 */
[----:B---3--:R-:W-:Y:S01]  /*0ec0*/  HADD2.F32 R116, -RZ, R76.H0_H0 ;  /* 0x2000004cff747230 */ /* 0x008fe20000004100 */
[----:B-----5:R-:W-:Y:S01]  /*0ed0*/  FMUL.FTZ R113, R110, R113 ;  /* 0x000000716e717220 */ /* 0x020fe20000410000 */
[----:B------:R-:W-:Y:S01]  /*0ee0*/  HADD2.F32 R121, -RZ, R74.H1_H1 ;  /* 0x3000004aff797230 */ /* 0x000fe20000004100 */
[C---:B------:R-:W-:Y:S01]  /*0ef0*/  FADD.FTZ R115, -R82.reuse, R115 ;  /* 0x0000007352737221 */ /* 0x040fe20000010100 */
[--C-:B0-----:R-:W-:Y:S01]  /*0f00*/  HADD2.F32 R2, -RZ, R77.reuse.H1_H1 ;  /* 0x3000004dff027230 */ /* 0x101fe20000004100 */
[----:B------:R-:W-:Y:S01]  /*0f10*/  FADD.FTZ R117, -R82, R117 ;  /* 0x0000007552757221 */ /* 0x000fe20000010100 */
[----:B------:R-:W-:Y:S01]  /*0f20*/  HADD2.F32 R76, -RZ, R76.H1_H1 ;  /* 0x3000004cff4c7230 */ /* 0x000fe20000004100 */
[----:B------:R-:W-:Y:S01]  /*0f30*/  FADD.FTZ R28, R28, R116 ;  /* 0x000000741c1c7221 */ /* 0x000fe20000010000 */
[----:B------:R-:W-:Y:S01]  /*0f40*/  HADD2.F32 R3, -RZ, R77.H0_H0 ;  /* 0x2000004dff037230 */ /* 0x000fe20000004100 */
[-C--:B------:R-:W-:Y:S01]  /*0f50*/  FFMA.FTZ R52, R113, R116.reuse, R52 ;  /* 0x0000007471347223 */ /* 0x080fe20000010034 */
[----:B------:R-:W-:Y:S01]  /*0f60*/  HADD2.F32 R73, -RZ, R74.H0_H0 ;  /* 0x2000004aff497230 */ /* 0x000fe20000004100 */
[----:B------:R-:W-:Y:S01]  /*0f70*/  FMUL.FTZ R118, R110, R119 ;  /* 0x000000776e767220 */ /* 0x000fe20000410000 */
[--C-:B------:R-:W-:Y:S01]  /*0f80*/  HADD2.F32 R123, -RZ, R75.reuse.H0_H0 ;  /* 0x2000004bff7b7230 */ /* 0x100fe20000004100 */
[----:B------:R-:W-:Y:S01]  /*0f90*/  FMUL.FTZ R116, R91, R116 ;  /* 0x000000745b747220 */ /* 0x000fe20000410000 */
[----:B------:R-:W-:Y:S01]  /*0fa0*/  HADD2.F32 R165, -RZ, R75.H1_H1 ;  /* 0x3000004bffa57230 */ /* 0x000fe20000004100 */
[----:B------:R-:W-:Y:S01]  /*0fb0*/  FADD.FTZ R77, -R82, R121 ;  /* 0x00000079524d7221 */ /* 0x000fe20000010100 */
[--C-:B------:R-:W-:Y:S01]  /*0fc0*/  HADD2.F32 R75, -RZ, R78.reuse.H0_H0 ;  /* 0x2000004eff4b7230 */ /* 0x100fe20000004100 */
[C---:B------:R-:W-:Y:S01]  /*0fd0*/  FMUL.FTZ R114, R110.reuse, R115 ;  /* 0x000000736e727220 */ /* 0x040fe20000410000 */
[----:B------:R-:W-:Y:S01]  /*0fe0*/  HADD2.F32 R78, -RZ, R78.H1_H1 ;  /* 0x3000004eff4e7230 */ /* 0x000fe20000004100 */
[----:B------:R-:W-:Y:S01]  /*0ff0*/  FMUL.FTZ R115, R110, R117 ;  /* 0x000000756e737220 */ /* 0x000fe20000410000 */
[--C-:B------:R-:W-:Y:S01]  /*1000*/  HADD2.F32 R127, -RZ, R79.reuse.H0_H0 ;  /* 0x2000004fff7f7230 */ /* 0x100fe20000004100 */
[----:B------:R-:W-:Y:S01]  /*1010*/  FADD.FTZ R31, R31, R2 ;  /* 0x000000021f1f7221 */ /* 0x000fe20000010000 */
[----:B------:R-:W-:Y:S01]  /*1020*/  HADD2.F32 R72, -RZ, R79.H1_H1 ;  /* 0x3000004fff487230 */ /* 0x000fe20000004100 */
        /* <DEDUP_REMOVED lines=9> */
[----:B------:R-:W-:Y:S02]  /*10c0*/  FFMA.FTZ R159, R114, R117, R159 ;  /* 0x00000075729f7223 */ /* 0x000fe4000001009f */
[----:B------:R-:W-:Y:S02]  /*10d0*/  FADD.FTZ R73, -R82, R73 ;  /* 0x0000004952497221 */ /* 0x000fe40000010100 */
[----:B------:R-:W-:Y:S02]  /*10e0*/  FADD.FTZ R2, R3, R120 ;  /* 0x0000007803027221 */ /* 0x000fe40000010000 */
[----:B------:R-:W-:-:S02]  /*10f0*/  FFMA.FTZ R159, R115, R120, R159 ;  /* 0x00000078739f7223 */ /* 0x000fc4000001009f */
        /* <DEDUP_REMOVED lines=30> */
.L_x_1071:
[----:B------:R-:W-:Y:S05]  /*12e0*/  BSYNC B1 ;  /* 0x0000000000017941 */ /* 0x000fea0003800000 */
.L_x_1070:
        /* <DEDUP_REMOVED lines=9> */
[--C-:B--2---:R-:W-:Y:S02]  /*1380*/  HADD2.F32 R81, -RZ, R76.reuse.H0_H0 ;  /* 0x2000004cff517230 */ /* 0x104fe40000004100 */
[----:B------:R-:W-:Y:S02]  /*1390*/  HADD2.F32 R111, -RZ, R76.H1_H1 ;  /* 0x3000004cff6f7230 */ /* 0x000fe40000004100 */
[--C-:B---3--:R-:W-:Y:S01]  /*13a0*/  HADD2.F32 R3, -RZ, R72.reuse.H0_H0 ;  /* 0x20000048ff037230 */ /* 0x108fe20000004100 */
[----:B------:R-:W-:Y:S01]  /*13b0*/  FADD.FTZ R81, -R82, R81 ;  /* 0x0000005152517221 */ /* 0x000fe20000010100 */
[--C-:B------:R-:W-:Y:S02]  /*13c0*/  HADD2.F32 R139, -RZ, R79.reuse.H0_H0 ;  /* 0x2000004fff8b7230 */ /* 0x100fe40000004100 */
[----:B------:R-:W-:Y:S01]  /*13d0*/  HADD2.F32 R79, -RZ, R79.H1_H1 ;  /* 0x3000004fff4f7230 */ /* 0x000fe20000004100 */
[----:B------:R-:W-:Y:S01]  /*13e0*/  FMUL.FTZ R132, R100, R3 ;  /* 0x0000000364847220 */ /* 0x000fe20000410000 */
[--C-:B------:R-:W-:Y:S01]  /*13f0*/  HADD2.F32 R129, -RZ, R77.reuse.H0_H0 ;  /* 0x2000004dff817230 */ /* 0x100fe20000004100 */
[----:B------:R-:W-:Y:S01]  /*1400*/  FADD.FTZ R20, R20, R3 ;  /* 0x0000000314147221 */ /* 0x000fe20000010000 */
[----:B------:R-:W-:Y:S01]  /*1410*/  HADD2.F32 R131, -RZ, R77.H1_H1 ;  /* 0x3000004dff837230 */ /* 0x000fe20000004100 */
[----:B------:R-:W-:Y:S01]  /*1420*/  FADD.FTZ R77, -R82, R111 ;  /* 0x0000006f524d7221 */ /* 0x000fe20000010100 */
[----:B------:R-:W-:Y:S01]  /*1430*/  HADD2.F32 R72, -RZ, R72.H1_H1 ;  /* 0x30000048ff487230 */ /* 0x000fe20000004100 */
[----:B-----5:R-:W-:Y:S01]  /*1440*/  FMUL.FTZ R111, R110, R81 ;  /* 0x000000516e6f7220 */ /* 0x020fe20000410000 */
[--C-:B------:R-:W-:Y:S01]  /*1450*/  HADD2.F32 R135, -RZ, R78.reuse.H0_H0 ;  /* 0x2000004eff877230 */ /* 0x100fe20000004100 */
[C---:B------:R-:W-:Y:S01]  /*1460*/  FADD.FTZ R141, -R82.reuse, R79 ;  /* 0x0000004f528d7221 */ /* 0x040fe20000010100 */
[--C-:B------:R-:W-:Y:S01]  /*1470*/  HADD2.F32 R79, -RZ, R73.reuse.H0_H0 ;  /* 0x20000049ff4f7230 */ /* 0x100fe20000004100 */
[C---:B------:R-:W-:Y:S01]  /*1480*/  FADD.FTZ R133, -R82.reuse, R131 ;  /* 0x0000008352857221 */ /* 0x040fe20000010100 */
[----:B------:R-:W-:Y:S01]  /*1490*/  HADD2.F32 R73, -RZ, R73.H1_H1 ;  /* 0x30000049ff497230 */ /* 0x000fe20000004100 */
[----:B------:R-:W-:Y:S01]  /*14a0*/  FADD.FTZ R129, -R82, R129 ;  /* 0x0000008152817221 */ /* 0x000fe20000010100 */
[----:B------:R-:W-:Y:S01]  /*14b0*/  HADD2.F32 R137, -RZ, R78.H1_H1 ;  /* 0x3000004eff897230 */ /* 0x000fe20000004100 */
[----:B------:R-:W-:Y:S01]  /*14c0*/  FMUL.FTZ R130, R110, R77 ;  /* 0x0000004d6e827220 */ /* 0x000fe20000410000 */
[--C-:B------:R-:W-:Y:S01]  /*14d0*/  HADD2.F32 R138, -RZ, R74.reuse.H0_H0 ;  /* 0x2000004aff8a7230 */ /* 0x100fe20000004100 */
[----:B------:R-:W-:Y:S01]  /*14e0*/  FMUL.FTZ R131, R101, R72 ;  /* 0x0000004865837220 */ /* 0x000fe20000410000 */
[----:B------:R-:W-:Y:S01]  /*14f0*/  HADD2.F32 R74, -RZ, R74.H1_H1 ;  /* 0x3000004aff4a7230 */ /* 0x000fe20000004100 */
[----:B------:R-:W-:Y:S01]  /*1500*/  FADD.FTZ R2, R83, R132 ;  /* 0x0000008453027221 */ /* 0x000fe20000010000 */
[--C-:B------:R-:W-:Y:S01]  /*1510*/  HADD2.F32 R81, -RZ, R75.reuse.H0_H0 ;  /* 0x2000004bff517230 */ /* 0x100fe20000004100 */
[----:B------:R-:W-:Y:S01]  /*1520*/  FFMA.FTZ R159, R111, R132, R159 ;  /* 0x000000846f9f7223 */ /* 0x000fe2000001009f */
[----:B------:R-:W-:Y:S01]  /*1530*/  HADD2.F32 R76, -RZ, R75.H1_H1 ;  /* 0x3000004bff4c7230 */ /* 0x000fe20000004100 */
[----:B------:R-:W-:-:S02]  /*1540*/  FADD.FTZ R135, -R82, R135 ;  /* 0x0000008752877221 */ /* 0x000fc40000010100 */
[----:B------:R-:W-:Y:S02]  /*1550*/  FFMA.FTZ R44, R111, R3, R44 ;  /* 0x000000036f2c7223 */ /* 0x000fe4000001002c */
[----:B------:R-:W-:Y:S02]  /*1560*/  FMUL.FTZ R129, R110, R129 ;  /* 0x000000816e817220 */ /* 0x000fe40000410000 */
[----:B------:R-:W-:Y:S02]  /*1570*/  FMUL.FTZ R136, R102, R79 ;  /* 0x0000004f66887220 */ /* 0x000fe40000410000 */
[----:B------:R-:W-:Y:S02]  /*1580*/  FADD.FTZ R3, R2, R131 ;  /* 0x0000008302037221 */ /* 0x000fe40000010000 */
[----:B------:R-:W-:Y:S02]  /*1590*/  FFMA.FTZ R159, R130, R131, R159 ;  /* 0x00000083829f7223 */ /* 0x000fe4000001009f */
[----:B------:R-:W-:-:S02]  /*15a0*/  FMUL.FTZ R134, R110, R133 ;  /* 0x000000856e867220 */ /* 0x000fc40000410000 */
[----:B------:R-:W-:Y:S02]  /*15b0*/  FMUL.FTZ R133, R110, R135 ;  /* 0x000000876e857220 */ /* 0x000fe40000410000 */
[----:B------:R-:W-:Y:S02]  /*15c0*/  FMUL.FTZ R135, R104, R73 ;  /* 0x0000004968877220 */ /* 0x000fe40000410000 */
[----:B------:R-:W-:Y:S02]  /*15d0*/  FADD.FTZ R2, R3, R136 ;  /* 0x0000008803027221 */ /* 0x000fe40000010000 */
[----:B------:R-:W-:Y:S02]  /*15e0*/  FFMA.FTZ R159, R129, R136, R159 ;  /* 0x00000088819f7223 */ /* 0x000fe4000001009f */
[----:B------:R-:W-:Y:S02]  /*15f0*/  FADD.FTZ R137, -R82, R137 ;  /* 0x0000008952897221 */ /* 0x000fe40000010100 */
[----:B------:R-:W-:-:S02]  /*1600*/  FADD.FTZ R16, R16, R138 ;  /* 0x0000008a10107221 */ /* 0x000fc40000010000 */
[-C--:B------:R-:W-:Y:S02]  /*1610*/  FFMA.FTZ R40, R133, R138.reuse, R40 ;  /* 0x0000008a85287223 */ /* 0x080fe40000010028 */
        /* <DEDUP_REMOVED lines=30> */
.L_x_1067:
[----:B------:R-:W-:Y:S05]  /*1800*/  BSYNC B0 ;  /* 0x0000000000007941 */ /* 0x000fea0003800000 */
.L_x_1059:
[----:B------:R-:W-:Y:S02]  /*1810*/  LOP3.LUT P5, RZ, R109, 0xff, RZ, 0xc0, !PT ;  /* 0x000000ff6dff7812 */ /* 0x000fe400078ac0ff */
[----:B------:R-:W-:Y:S02]  /*1820*/  SHF.R.U32.HI R72, RZ, 0x5, R161 ;  /* 0x00000005ff487819 */ /* 0x000fe400000116a1 */
[----:B------:R-:W-:Y:S02]  /*1830*/  LOP3.LUT P0, RZ, R161, 0x1f, RZ, 0xc0, !PT ;  /* 0x0000001fa1ff7812 */ /* 0x000fe4000780c0ff */
[----:B------:R-:W-:-:S07]  /*1840*/  LOP3.LUT R162, R72, 0x7fffff8, RZ, 0xc0, !PT ;  /* 0x07fffff848a27812 */ /* 0x000fce00078ec0ff */
[----:B------:R-:W-:Y:S01]  /*1850*/  @!P5 IADD3 R162, R162, 0x8, RZ ;  /* 0x00000008a2a2d810 */ /* 0x000fe20007ffe0ff */
[----:B------:R-:W-:Y:S05]  /*1860*/  BRA.DIV ~URZ, `(.L_x_1072) ;  /* 0x000023427f007947 */ /* 0x000fea000b800000 */
[----:B------:R1:W2:Y:S02]  /*1870*/  SHFL.DOWN PT, R74, R83, 0x10, 0x1f ;  /* 0x0a001f00534a7f89 */ /* 0x0002a400000e0000 */
.L_x_1153:
        /* <DEDUP_REMOVED lines=18> */
.L_x_1154:
[----:B------:R-:W-:Y:S01]  /*19a0*/  @!P0 LOP3.LUT R3, R72, 0x7, RZ, 0xc0, !PT ;  /* 0x0000000748038812 */ /* 0x000fe200078ec0ff */
[----:B---3--:R-:W-:Y:S01]  /*19b0*/  FADD.FTZ R82, R78, R75 ;  /* 0x0000004b4e527221 */ /* 0x008fe20000010000 */
[----:B------:R-:W-:Y:S01]  /*19c0*/  WARPSYNC 0xffffffff ;  /* 0xffffffff00007948 */ /* 0x000fe20003800000 */
[----:B01----:R-:W-:Y:S01]  /*19d0*/  FADD.FTZ R83, R2, R77 ;  /* 0x0000004d02537221 */ /* 0x003fe20000010000 */
[----:B------:R-:W-:Y:S01]  /*19e0*/  @!P0 IADD3 R3, R162, R3, RZ ;  /* 0x00000003a2038210 */ /* 0x000fe20007ffe0ff */
[----:B------:R-:W-:Y:S01]  /*19f0*/  HFMA2.MMA R2, -RZ, RZ, 0, 0 ;  /* 0x00000000ff027435 */ /* 0x000fe200000001ff */
[----:B-----5:R-:W-:Y:S01]  /*1a00*/  ISETP.GE.AND P5, PT, R80, 0x1, PT ;  /* 0x000000015000780c */ /* 0x020fe20003fa6270 */
[----:B------:R-:W-:Y:S02]  /*1a10*/  BSSY B0, `(.L_x_1074) ;  /* 0x00000bc000007945 */ /* 0x000fe40003800000 */
[----:B------:R-:W-:Y:S04]  /*1a20*/  @!P0 STS.64 [R3.X8+0x6000], R82 ;  /* 0x0060005203008388 */ /* 0x000fe80000008a00 */
[----:B------:R-:W-:Y:S01]  /*1a30*/  BAR.SYNC.DEFER_BLOCKING 0x0 ;  /* 0x0000000000007b1d */ /* 0x000fe20000010000 */
[----:B------:R-:W-:-:S05]  /*1a40*/  ISETP.NE.AND P0, PT, R163, RZ, PT ;  /* 0x000000ffa300720c */ /* 0x000fca0003f05270 */
[----:B------:R-:W-:-:S05]  /*1a50*/  @P5 IADD3 R80, R80, -0x1, RZ ;  /* 0xffffffff50505810 */ /* 0x000fca0007ffe0ff */
[----:B------:R-:W-:-:S05]  /*1a60*/  @P5 IMAD R80, R80, c[0x0][0x168], RZ ;  /* 0x00005a0050505a24 */ /* 0x000fca00078e02ff */
[----:B------:R-:W-:-:S04]  /*1a70*/  @P5 SHF.R.S32.HI R81, RZ, 0x1f, R80 ;  /* 0x0000001fff515819 */ /* 0x000fc80000011450 */
[----:B------:R-:W-:Y:S02]  /*1a80*/  @P5 LEA.HI R81, R81, R80, RZ, 0x3 ;  /* 0x0000005051515211 */ /* 0x000fe400078f18ff */
[----:B------:R-:W-:Y:S01]  /*1a90*/  @P5 LOP3.LUT R80, R161, 0xff, RZ, 0xc0, !PT ;  /* 0x000000ffa1505812 */ /* 0x000fe200078ec0ff */
[----:B--2---:R-:W0:Y:S03]  /*1aa0*/  LDS.128 R76, [R162.X8+0x6000] ;  /* 0x00600000a24c7984 */ /* 0x004e260000008c00 */
        /* <DEDUP_REMOVED lines=32> */
[----:B------:R-:W-:Y:S01]  /*1cb0*/  HADD2.F32 R73, -RZ, R12.H0_H0 ;  /* 0x2000000cff497230 */ /* 0x000fe20000004100 */
[----:B------:R-:W-:Y:S05]  /*1cc0*/  BRA `(.L_x_1078) ;  /* 0x0000009000007947 */ /* 0x000fea0003800000 */
.L_x_1077:
[----:B------:R-:W-:Y:S01]  /*1cd0*/  ULDC.64 UR6, c[0x0][0x218] ;  /* 0x0000860000067ab9 */ /* 0x000fe20000000a00 */
[----:B------:R-:W-:Y:S01]  /*1ce0*/  FFMA.FTZ R73, R143, R3, R72 ;  /* 0x000000038f497223 */ /* 0x000fe20000010048 */
[----:B------:R-:W-:-:S03]  /*1cf0*/  UISETP.NE.U32.AND UP0, UPT, URZ, UR6, UPT ;  /* 0x000000063f00728c */ /* 0x000fc6000bf05070 */
[----:B------:R-:W-:Y:S01]  /*1d00*/  FADD.FTZ R73, R148, -R73 ;  /* 0x8000004994497221 */ /* 0x000fe20000010000 */
[----:B------:R-:W-:-:S03]  /*1d10*/  UISETP.NE.AND.EX UP0, UPT, URZ, UR7, UPT, UP0 ;  /* 0x000000073f00728c */ /* 0x000fc6000bf05300 */
[----:B------:R-:W-:-:S03]  /*1d20*/  FMUL.FTZ R73, R110, R73 ;  /* 0x000000496e497220 */ /* 0x000fc60000410000 */
[----:B------:R-:W-:-:S13]  /*1d30*/  PLOP3.LUT P6, PT, PT, PT, UP0, 0x80, 0x0 ;  /* 0x000000000000781c */ /* 0x000fda0003fcf008 */
[----:B------:R-:W-:-:S05]  /*1d40*/  @P6 HADD2.F32 R74, -RZ, R12.H0_H0 ;  /* 0x2000000cff4a6230 */ /* 0x000fca0000004100 */
[----:B------:R-:W-:Y:S02]  /*1d50*/  @P6 FADD.FTZ R73, R73, R74 ;  /* 0x0000004a49496221 */ /* 0x000fe40000010000 */
.L_x_1078:
[----:B------:R-:W-:Y:S05]  /*1d60*/  BSYNC B1 ;  /* 0x0000000000017941 */ /* 0x000fea0003800000 */
.L_x_1076:
[----:B------:R-:W-:Y:S01]  /*1d70*/  ISETP.NE.U32.AND P0, PT, RZ, c[0x0][0x258], PT ;  /* 0x00009600ff007a0c */ /* 0x000fe20003f05070 */
[----:B------:R-:W-:Y:S01]  /*1d80*/  @P5 FMUL.FTZ R74, R73, c[0x0][0x1ec] ;  /* 0x00007b00494a5a20 */ /* 0x000fe20000410000 */
[----:B------:R-:W-:Y:S02]  /*1d90*/  BSSY B1, `(.L_x_1079) ;  /* 0x0000010000017945 */ /* 0x000fe40003800000 */
[----:B------:R-:W-:Y:S02]  /*1da0*/  ISETP.NE.AND.EX P0, PT, RZ, c[0x0][0x25c], PT, P0 ;  /* 0x00009700ff007a0c */ /* 0x000fe40003f05300 */
[----:B------:R-:W-:-:S04]  /*1db0*/  @P5 F2FP.PACK_AB R74, RZ, R74 ;  /* 0x0000004aff4a523e */ /* 0x000fc800000000ff */
[----:B------:R-:W-:-:S07]  /*1dc0*/  @P5 PRMT R68, R74, 0x7610, R68 ;  /* 0x000076104a445816 */ /* 0x000fce0000000044 */
[----:B------:R-:W-:-:S04]  /*1dd0*/  @P0 F2FP.PACK_AB R73, RZ, R73 ;  /* 0x00000049ff49023e */ /* 0x000fc800000000ff */
[----:B------:R-:W-:Y:S01]  /*1de0*/  @P0 PRMT R64, R73, 0x7610, R64 ;  /* 0x0000761049400816 */ /* 0x000fe20000000040 */
[----:B------:R-:W-:Y:S05]  /*1df0*/  @P1 BRA `(.L_x_1080) ;  /* 0x0000004000001947 */ /* 0x000fea0003800000 */
[----:B------:R-:W-:Y:S01]  /*1e00*/  HFMA2.MMA R73, -RZ, RZ, 0, 0 ;  /* 0x00000000ff497435 */ /* 0x000fe200000001ff */
[----:B------:R-:W-:Y:S05]  /*1e10*/  @!P6 BRA `(.L_x_1081) ;  /* 0x000000700000e947 */ /* 0x000fea0003800000 */
[----:B------:R-:W-:Y:S01]  /*1e20*/  HADD2.F32 R73, -RZ, R12.H1_H1 ;  /* 0x3000000cff497230 */ /* 0x000fe20000004100 */
[----:B------:R-:W-:Y:S05]  /*1e30*/  BRA `(.L_x_1081) ;  /* 0x0000005000007947 */ /* 0x000fea0003800000 */
.L_x_1080:
[----:B------:R-:W-:-:S04]  /*1e40*/  FFMA.FTZ R74, R146, R3, R72 ;  /* 0x00000003924a7223 */ /* 0x000fc80000010048 */
[----:B------:R-:W-:Y:S01]  /*1e50*/  FADD.FTZ R73, R147, -R74 ;  /* 0x8000004a93497221 */ /* 0x000fe20000010000 */
[----:B------:R-:W-:-:S03]  /*1e60*/  @P6 HADD2.F32 R74, -RZ, R12.H1_H1 ;  /* 0x3000000cff4a6230 */ /* 0x000fc60000004100 */
[----:B------:R-:W-:-:S04]  /*1e70*/  FMUL.FTZ R73, R110, R73 ;  /* 0x000000496e497220 */ /* 0x000fc80000410000 */
[----:B------:R-:W-:Y:S02]  /*1e80*/  @P6 FADD.FTZ R73, R73, R74 ;  /* 0x0000004a49496221 */ /* 0x000fe40000010000 */
.L_x_1081:
[----:B------:R-:W-:Y:S05]  /*1e90*/  BSYNC B1 ;  /* 0x0000000000017941 */ /* 0x000fea0003800000 */
.L_x_1079:
[----:B------:R-:W-:Y:S01]  /*1ea0*/  @P5 FMUL.FTZ R74, R73, c[0x0][0x1ec] ;  /* 0x00007b00494a5a20 */ /* 0x000fe20000410000 */
[----:B------:R-:W-:Y:S01]  /*1eb0*/  @P0 F2FP.PACK_AB R73, RZ, R73 ;  /* 0x00000049ff49023e */ /* 0x000fe200000000ff */
[----:B------:R-:W-:Y:S03]  /*1ec0*/  BSSY B1, `(.L_x_1082) ;  /* 0x000000e000017945 */ /* 0x000fe60003800000 */
[----:B------:R-:W-:Y:S02]  /*1ed0*/  @P5 F2FP.PACK_AB R74, RZ, R74 ;  /* 0x0000004aff4a523e */ /* 0x000fe400000000ff */
[----:B------:R-:W-:Y:S02]  /*1ee0*/  @P0 PRMT R64, R64, 0x5410, R73 ;  /* 0x0000541040400816 */ /* 0x000fe40000000049 */
[----:B------:R-:W-:Y:S01]  /*1ef0*/  @P5 PRMT R68, R68, 0x5410, R74 ;  /* 0x0000541044445816 */ /* 0x000fe2000000004a */
[----:B------:R-:W-:Y:S05]  /*1f00*/  @P1 BRA `(.L_x_1083) ;  /* 0x0000004000001947 */ /* 0x000fea0003800000 */
[----:B------:R-:W-:Y:S01]  /*1f10*/  MOV R73, RZ ;  /* 0x000000ff00497202 */ /* 0x000fe20000000f00 */
[----:B------:R-:W-:Y:S05]  /*1f20*/  @!P6 BRA `(.L_x_1084) ;  /* 0x000000700000e947 */ /* 0x000fea0003800000 */
[----:B------:R-:W-:Y:S01]  /*1f30*/  HADD2.F32 R73, -RZ, R13.H0_H0 ;  /* 0x2000000dff497230 */ /* 0x000fe20000004100 */
[----:B------:R-:W-:Y:S05]  /*1f40*/  BRA `(.L_x_1084) ;  /* 0x0000005000007947 */ /* 0x000fea0003800000 */
.L_x_1083:
[----:B------:R-:W-:Y:S01]  /*1f50*/  FFMA.FTZ R73, R145, R3, R72 ;  /* 0x0000000391497223 */ /* 0x000fe20000010048 */
[----:B------:R-:W-:-:S03]  /*1f60*/  @P6 HADD2.F32 R74, -RZ, R13.H0_H0 ;  /* 0x2000000dff4a6230 */ /* 0x000fc60000004100 */
[----:B------:R-:W-:-:S04]  /*1f70*/  FADD.FTZ R73, R152, -R73 ;  /* 0x8000004998497221 */ /* 0x000fc80000010000 */
[----:B------:R-:W-:-:S04]  /*1f80*/  FMUL.FTZ R73, R110, R73 ;  /* 0x000000496e497220 */ /* 0x000fc80000410000 */
[----:B------:R-:W-:Y:S02]  /*1f90*/  @P6 FADD.FTZ R73, R73, R74 ;  /* 0x0000004a49496221 */ /* 0x000fe40000010000 */
.L_x_1084:
[----:B------:R-:W-:Y:S05]  /*1fa0*/  BSYNC B1 ;  /* 0x0000000000017941 */ /* 0x000fea0003800000 */
.L_x_1082:
[----:B------:R-:W-:Y:S01]  /*1fb0*/  @P5 FMUL.FTZ R74, R73, c[0x0][0x1ec] ;  /* 0x00007b00494a5a20 */ /* 0x000fe20000410000 */
[----:B------:R-:W-:Y:S01]  /*1fc0*/  @P0 F2FP.PACK_AB R73, RZ, R73 ;  /* 0x00000049ff49023e */ /* 0x000fe200000000ff */
[----:B------:R-:W-:Y:S03]  /*1fd0*/  BSSY B1, `(.L_x_1085) ;  /* 0x000000e000017945 */ /* 0x000fe60003800000 */
[----:B------:R-:W-:Y:S02]  /*1fe0*/  @P5 F2FP.PACK_AB R74, RZ, R74 ;  /* 0x0000004aff4a523e */ /* 0x000fe400000000ff */
[----:B------:R-:W-:Y:S02]  /*1ff0*/  @P0 PRMT R65, R73, 0x7610, R65 ;  /* 0x0000761049410816 */ /* 0x000fe40000000041 */
[----:B------:R-:W-:Y:S01]  /*2000*/  @P5 PRMT R69, R74, 0x7610, R69 ;  /* 0x000076104a455816 */ /* 0x000fe20000000045 */
[----:B------:R-:W-:Y:S05]  /*2010*/  @P1 BRA `(.L_x_1086) ;  /* 0x0000004000001947 */ /* 0x000fea0003800000 */
[----:B------:R-:W-:Y:S01]  /*2020*/  HFMA2.MMA R73, -RZ, RZ, 0, 0 ;  /* 0x00000000ff497435 */ /* 0x000fe200000001ff */
[----:B------:R-:W-:Y:S05]  /*2030*/  @!P6 BRA `(.L_x_1087) ;  /* 0x000000700000e947 */ /* 0x000fea0003800000 */
[----:B------:R-:W-:Y:S01]  /*2040*/  HADD2.F32 R73, -RZ, R13.H1_H1 ;  /* 0x3000000dff497230 */ /* 0x000fe20000004100 */
[----:B------:R-:W-:Y:S05]  /*2050*/  BRA `(.L_x_1087) ;  /* 0x0000005000007947 */ /* 0x000fea0003800000 */
.L_x_1086:
[----:B------:R-:W-:-:S04]  /*2060*/  FFMA.FTZ R74, R150, R3, R72 ;  /* 0x00000003964a7223 */ /* 0x000fc80000010048 */
[----:B------:R-:W-:Y:S01]  /*2070*/  FADD.FTZ R73, R151, -R74 ;  /* 0x8000004a97497221 */ /* 0x000fe20000010000 */
[----:B------:R-:W-:-:S03]  /*2080*/  @P6 HADD2.F32 R74, -RZ, R13.H1_H1 ;  /* 0x3000000dff4a6230 */ /* 0x000fc60000004100 */
[----:B------:R-:W-:-:S04]  /*2090*/  FMUL.FTZ R73, R110, R73 ;  /* 0x000000496e497220 */ /* 0x000fc80000410000 */
[----:B------:R-:W-:Y:S02]  /*20a0*/  @P6 FADD.FTZ R73, R73, R74 ;  /* 0x0000004a49496221 */ /* 0x000fe40000010000 */
.L_x_1087:
[----:B------:R-:W-:Y:S05]  /*20b0*/  BSYNC B1 ;  /* 0x0000000000017941 */ /* 0x000fea0003800000 */
.L_x_1085:
        /* <DEDUP_REMOVED lines=11> */
.L_x_1089:
[----:B------:R-:W-:Y:S01]  /*2170*/  FFMA.FTZ R73, R149, R3, R72 ;  /* 0x0000000395497223 */ /* 0x000fe20000010048 */
[----:B------:R-:W-:-:S03]  /*2180*/  @P6 HADD2.F32 R74, -RZ, R14.H0_H0 ;  /* 0x2000000eff4a6230 */ /* 0x000fc60000004100 */
[----:B------:R-:W-:-:S04]  /*2190*/  FADD.FTZ R73, R154, -R73 ;  /* 0x800000499a497221 */ /* 0x000fc80000010000 */
[----:B------:R-:W-:-:S04]  /*21a0*/  FMUL.FTZ R73, R110, R73 ;  /* 0x000000496e497220 */ /* 0x000fc80000410000 */
[----:B------:R-:W-:Y:S02]  /*21b0*/  @P6 FADD.FTZ R73, R73, R74 ;  /* 0x0000004a49496221 */ /* 0x000fe40000010000 */
.L_x_1090:
[----:B------:R-:W-:Y:S05]  /*21c0*/  BSYNC B1 ;  /* 0x0000000000017941 */ /* 0x000fea0003800000 */
.L_x_1088:
        /* <DEDUP_REMOVED lines=11> */
.L_x_1092:
[----:B------:R-:W-:-:S04]  /*2280*/  FFMA.FTZ R74, R156, R3, R72 ;  /* 0x000000039c4a7223 */ /* 0x000fc80000010048 */
[----:B------:R-:W-:Y:S01]  /*2290*/  FADD.FTZ R73, R153, -R74 ;  /* 0x8000004a99497221 */ /* 0x000fe20000010000 */
[----:B------:R-:W-:-:S03]  /*22a0*/  @P6 HADD2.F32 R74, -RZ, R14.H1_H1 ;  /* 0x3000000eff4a6230 */ /* 0x000fc60000004100 */
[----:B------:R-:W-:-:S04]  /*22b0*/  FMUL.FTZ R73, R110, R73 ;  /* 0x000000496e497220 */ /* 0x000fc80000410000 */
[----:B------:R-:W-:Y:S02]  /*22c0*/  @P6 FADD.FTZ R73, R73, R74 ;  /* 0x0000004a49496221 */ /* 0x000fe40000010000 */
.L_x_1093:
[----:B------:R-:W-:Y:S05]  /*22d0*/  BSYNC B1 ;  /* 0x0000000000017941 */ /* 0x000fea0003800000 */
.L_x_1091:
        /* <DEDUP_REMOVED lines=11> */
.L_x_1095:
[----:B------:R-:W-:Y:S01]  /*2390*/  FFMA.FTZ R73, R155, R3, R72 ;  /* 0x000000039b497223 */ /* 0x000fe20000010048 */
[----:B------:R-:W-:-:S03]  /*23a0*/  @P6 HADD2.F32 R74, -RZ, R15.H0_H0 ;  /* 0x2000000fff4a6230 */ /* 0x000fc60000004100 */
[----:B------:R-:W-:-:S04]  /*23b0*/  FADD.FTZ R73, R158, -R73 ;  /* 0x800000499e497221 */ /* 0x000fc80000010000 */
[----:B------:R-:W-:-:S04]  /*23c0*/  FMUL.FTZ R73, R110, R73 ;  /* 0x000000496e497220 */ /* 0x000fc80000410000 */
[----:B------:R-:W-:Y:S02]  /*23d0*/  @P6 FADD.FTZ R73, R73, R74 ;  /* 0x0000004a49496221 */ /* 0x000fe40000010000 */
.L_x_1096:
[----:B------:R-:W-:Y:S05]  /*23e0*/  BSYNC B1 ;  /* 0x0000000000017941 */ /* 0x000fea0003800000 */
.L_x_1094:
        /* <DEDUP_REMOVED lines=11> */
.L_x_1098:
[----:B------:R-:W-:-:S04]  /*24a0*/  FFMA.FTZ R74, R160, R3, R72 ;  /* 0x00000003a04a7223 */ /* 0x000fc80000010048 */
[----:B------:R-:W-:Y:S01]  /*24b0*/  FADD.FTZ R73, R157, -R74 ;  /* 0x8000004a9d497221 */ /* 0x000fe20000010000 */
[----:B------:R-:W-:-:S03]  /*24c0*/  @P6 HADD2.F32 R74, -RZ, R15.H1_H1 ;  /* 0x3000000fff4a6230 */ /* 0x000fc60000004100 */
[----:B------:R-:W-:-:S04]  /*24d0*/  FMUL.FTZ R73, R110, R73 ;  /* 0x000000496e497220 */ /* 0x000fc80000410000 */
[----:B------:R-:W-:Y:S02]  /*24e0*/  @P6 FADD.FTZ R73, R73, R74 ;  /* 0x0000004a49496221 */ /* 0x000fe40000010000 */
.L_x_1099:
[----:B------:R-:W-:Y:S05]  /*24f0*/  BSYNC B1 ;  /* 0x0000000000017941 */ /* 0x000fea0003800000 */
.L_x_1097:
[----:B------:R-:W-:Y:S01]  /*2500*/  @P5 FMUL.FTZ R74, R73, c[0x0][0x1ec] ;  /* 0x00007b00494a5a20 */ /* 0x000fe20000410000 */
[----:B------:R-:W-:Y:S02]  /*2510*/  @P0 MOV R75, 0x10 ;  /* 0x00000010004b0802 */ /* 0x000fe40000000f00 */
[----:B------:R-:W-:Y:S02]  /*2520*/  @P0 F2FP.PACK_AB R73, RZ, R73 ;  /* 0x00000049ff49023e */ /* 0x000fe400000000ff */
[----:B------:R-:W-:Y:S01]  /*2530*/  @P5 F2FP.PACK_AB R76, RZ, R74 ;  /* 0x0000004aff4c523e */ /* 0x000fe200000000ff */
        /* <DEDUP_REMOVED lines=9> */
.L_x_1075:
[----:B------:R-:W-:Y:S05]  /*25d0*/  BSYNC B0 ;  /* 0x0000000000007941 */ /* 0x000fea0003800000 */
.L_x_1074:
        /* <DEDUP_REMOVED lines=10> */
[----:B------:R-:W-:Y:S01]  /*2680*/  HADD2.F32 R73, -RZ, R8.H0_H0 ;  /* 0x20000008ff497230 */ /* 0x000fe20000004100 */
[----:B------:R-:W-:Y:S05]  /*2690*/  BRA `(.L_x_1104) ;  /* 0x0000009000007947 */ /* 0x000fea0003800000 */
.L_x_1103:
[----:B------:R-:W-:Y:S01]  /*26a0*/  ULDC.64 UR6, c[0x0][0x218] ;  /* 0x0000860000067ab9 */ /* 0x000fe20000000a00 */
[----:B------:R-:W-:Y:S01]  /*26b0*/  FFMA.FTZ R73, R113, R3, R72 ;  /* 0x0000000371497223 */ /* 0x000fe20000010048 */
[----:B------:R-:W-:-:S03]  /*26c0*/  UISETP.NE.U32.AND UP0, UPT, URZ, UR6, UPT ;  /* 0x000000063f00728c */ /* 0x000fc6000bf05070 */
[----:B------:R-:W-:Y:S01]  /*26d0*/  FADD.FTZ R73, R116, -R73 ;  /* 0x8000004974497221 */ /* 0x000fe20000010000 */
[----:B------:R-:W-:-:S03]  /*26e0*/  UISETP.NE.AND.EX UP0, UPT, URZ, UR7, UPT, UP0 ;  /* 0x000000073f00728c */ /* 0x000fc6000bf05300 */
[----:B------:R-:W-:-:S03]  /*26f0*/  FMUL.FTZ R73, R110, R73 ;  /* 0x000000496e497220 */ /* 0x000fc60000410000 */
[----:B------:R-:W-:-:S13]  /*2700*/  PLOP3.LUT P6, PT, PT, PT, UP0, 0x80, 0x0 ;  /* 0x000000000000781c */ /* 0x000fda0003fcf008 */
[----:B0-----:R-:W-:-:S05]  /*2710*/  @P6 HADD2.F32 R74, -RZ, R8.H0_H0 ;  /* 0x20000008ff4a6230 */ /* 0x001fca0000004100 */
[----:B------:R-:W-:Y:S02]  /*2720*/  @P6 FADD.FTZ R73, R73, R74 ;  /* 0x0000004a49496221 */ /* 0x000fe40000010000 */
.L_x_1104:
[----:B------:R-:W-:Y:S05]  /*2730*/  BSYNC B1 ;  /* 0x0000000000017941 */ /* 0x000fea0003800000 */
.L_x_1102:
[----:B------:R-:W-:Y:S01]  /*2740*/  ISETP.NE.U32.AND P0, PT, RZ, c[0x0][0x258], PT ;  /* 0x00009600ff007a0c */ /* 0x000fe20003f05070 */
[----:B0-----:R-:W-:Y:S01]  /*2750*/  @P5 FMUL.FTZ R74, R73, c[0x0][0x1ec] ;  /* 0x00007b00494a5a20 */ /* 0x001fe20000410000 */
[----:B------:R-:W-:Y:S02]  /*2760*/  BSSY B1, `(.L_x_1105) ;  /* 0x0000010000017945 */ /* 0x000fe40003800000 */
[----:B------:R-:W-:Y:S02]  /*2770*/  ISETP.NE.AND.EX P0, PT, RZ, c[0x0][0x25c], PT, P0 ;  /* 0x00009700ff007a0c */ /* 0x000fe40003f05300 */
[----:B------:R-:W-:-:S04]  /*2780*/  @P5 F2FP.PACK_AB R74, RZ, R74 ;  /* 0x0000004aff4a523e */ /* 0x000fc800000000ff */
[----:B------:R-:W-:-:S07]  /*2790*/  @P5 PRMT R68, R74, 0x7610, R68 ;  /* 0x000076104a445816 */ /* 0x000fce0000000044 */
[----:B------:R-:W-:-:S04]  /*27a0*/  @P0 F2FP.PACK_AB R73, RZ, R73 ;  /* 0x00000049ff49023e */ /* 0x000fc800000000ff */
[----:B------:R-:W-:Y:S01]  /*27b0*/  @P0 PRMT R64, R73, 0x7610, R64 ;  /* 0x0000761049400816 */ /* 0x000fe20000000040 */
[----:B------:R-:W-:Y:S05]  /*27c0*/  @P1 BRA `(.L_x_1106) ;  /* 0x0000004000001947 */ /* 0x000fea0003800000 */
[----:B------:R-:W-:Y:S01]  /*27d0*/  MOV R73, RZ ;  /* 0x000000ff00497202 */ /* 0x000fe20000000f00 */
[----:B------:R-:W-:Y:S05]  /*27e0*/  @!P6 BRA `(.L_x_1107) ;  /* 0x000000700000e947 */ /* 0x000fea0003800000 */
[----:B------:R-:W-:Y:S01]  /*27f0*/  HADD2.F32 R73, -RZ, R8.H1_H1 ;  /* 0x30000008ff497230 */ /* 0x000fe20000004100 */
[----:B------:R-:W-:Y:S05]  /*2800*/  BRA `(.L_x_1107) ;  /* 0x0000005000007947 */ /* 0x000fea0003800000 */
.L_x_1106:
[----:B------:R-:W-:-:S04]  /*2810*/  FFMA.FTZ R74, R114, R3, R72 ;  /* 0x00000003724a7223 */ /* 0x000fc80000010048 */
[----:B------:R-:W-:Y:S01]  /*2820*/  FADD.FTZ R73, R117, -R74 ;  /* 0x8000004a75497221 */ /* 0x000fe20000010000 */
[----:B------:R-:W-:-:S03]  /*2830*/  @P6 HADD2.F32 R74, -RZ, R8.H1_H1 ;  /* 0x30000008ff4a6230 */ /* 0x000fc60000004100 */
[----:B------:R-:W-:-:S04]  /*2840*/  FMUL.FTZ R73, R110, R73 ;  /* 0x000000496e497220 */ /* 0x000fc80000410000 */
[----:B------:R-:W-:Y:S02]  /*2850*/  @P6 FADD.FTZ R73, R73, R74 ;  /* 0x0000004a49496221 */ /* 0x000fe40000010000 */
.L_x_1107:
[----:B------:R-:W-:Y:S05]  /*2860*/  BSYNC B1 ;  /* 0x0000000000017941 */ /* 0x000fea0003800000 */
.L_x_1105:
        /* <DEDUP_REMOVED lines=9> */
[----:B------:R-:W-:Y:S01]  /*2900*/  HADD2.F32 R73, -RZ, R9.H0_H0 ;  /* 0x20000009ff497230 */ /* 0x000fe20000004100 */
[----:B------:R-:W-:Y:S05]  /*2910*/  BRA `(.L_x_1110) ;  /* 0x0000005000007947 */ /* 0x000fea0003800000 */
.L_x_1109:
[----:B------:R-:W-:Y:S01]  /*2920*/  FFMA.FTZ R73, R115, R3, R72 ;  /* 0x0000000373497223 */ /* 0x000fe20000010048 */
[----:B------:R-:W-:-:S03]  /*2930*/  @P6 HADD2.F32 R74, -RZ, R9.H0_H0 ;  /* 0x20000009ff4a6230 */ /* 0x000fc60000004100 */
[----:B------:R-:W-:-:S04]  /*2940*/  FADD.FTZ R73, R120, -R73 ;  /* 0x8000004978497221 */ /* 0x000fc80000010000 */
[----:B------:R-:W-:-:S04]  /*2950*/  FMUL.FTZ R73, R110, R73 ;  /* 0x000000496e497220 */ /* 0x000fc80000410000 */
[----:B------:R-:W-:Y:S02]  /*2960*/  @P6 FADD.FTZ R73, R73, R74 ;  /* 0x0000004a49496221 */ /* 0x000fe40000010000 */
.L_x_1110:
[----:B------:R-:W-:Y:S05]  /*2970*/  BSYNC B1 ;  /* 0x0000000000017941 */ /* 0x000fea0003800000 */
.L_x_1108:
        /* <DEDUP_REMOVED lines=9> */
[----:B------:R-:W-:Y:S01]  /*2a10*/  HADD2.F32 R73, -RZ, R9.H1_H1 ;  /* 0x30000009ff497230 */ /* 0x000fe20000004100 */
[----:B------:R-:W-:Y:S05]  /*2a20*/  BRA `(.L_x_1113) ;  /* 0x0000005000007947 */ /* 0x000fea0003800000 */
.L_x_1112:
[----:B------:R-:W-:-:S04]  /*2a30*/  FFMA.FTZ R74, R118, R3, R72 ;  /* 0x00000003764a7223 */ /* 0x000fc80000010048 */
[----:B------:R-:W-:Y:S01]  /*2a40*/  FADD.FTZ R73, R121, -R74 ;  /* 0x8000004a79497221 */ /* 0x000fe20000010000 */
[----:B------:R-:W-:-:S03]  /*2a50*/  @P6 HADD2.F32 R74, -RZ, R9.H1_H1 ;  /* 0x30000009ff4a6230 */ /* 0x000fc60000004100 */
[----:B------:R-:W-:-:S04]  /*2a60*/  FMUL.FTZ R73, R110, R73 ;  /* 0x000000496e497220 */ /* 0x000fc80000410000 */
[----:B------:R-:W-:Y:S02]  /*2a70*/  @P6 FADD.FTZ R73, R73, R74 ;  /* 0x0000004a49496221 */ /* 0x000fe40000010000 */
.L_x_1113:
[----:B------:R-:W-:Y:S05]  /*2a80*/  BSYNC B1 ;  /* 0x0000000000017941 */ /* 0x000fea0003800000 */
.L_x_1111:
        /* <DEDUP_REMOVED lines=11> */
.L_x_1115:
[----:B------:R-:W-:Y:S01]  /*2b40*/  FFMA.FTZ R73, R119, R3, R72 ;  /* 0x0000000377497223 */ /* 0x000fe20000010048 */
[----:B------:R-:W-:-:S03]  /*2b50*/  @P6 HADD2.F32 R74, -RZ, R10.H0_H0 ;  /* 0x2000000aff4a6230 */ /* 0x000fc60000004100 */
[----:B------:R-:W-:-:S04]  /*2b60*/  FADD.FTZ R73, R122, -R73 ;  /* 0x800000497a497221 */ /* 0x000fc80000010000 */
[----:B------:R-:W-:-:S04]  /*2b70*/  FMUL.FTZ R73, R110, R73 ;  /* 0x000000496e497220 */ /* 0x000fc80000410000 */
[----:B------:R-:W-:Y:S02]  /*2b80*/  @P6 FADD.FTZ R73, R73, R74 ;  /* 0x0000004a49496221 */ /* 0x000fe40000010000 */
.L_x_1116:
[----:B------:R-:W-:Y:S05]  /*2b90*/  BSYNC B1 ;  /* 0x0000000000017941 */ /* 0x000fea0003800000 */
.L_x_1114:
        /* <DEDUP_REMOVED lines=11> */
.L_x_1118:
[----:B------:R-:W-:-:S04]  /*2c50*/  FFMA.FTZ R74, R124, R3, R72 ;  /* 0x000000037c4a7223 */ /* 0x000fc80000010048 */
[----:B------:R-:W-:Y:S01]  /*2c60*/  FADD.FTZ R73, R123, -R74 ;  /* 0x8000004a7b497221 */ /* 0x000fe20000010000 */
[----:B------:R-:W-:-:S03]  /*2c70*/  @P6 HADD2.F32 R74, -RZ, R10.H1_H1 ;  /* 0x3000000aff4a6230 */ /* 0x000fc60000004100 */
[----:B------:R-:W-:-:S04]  /*2c80*/  FMUL.FTZ R73, R110, R73 ;  /* 0x000000496e497220 */ /* 0x000fc80000410000 */
[----:B------:R-:W-:Y:S02]  /*2c90*/  @P6 FADD.FTZ R73, R73, R74 ;  /* 0x0000004a49496221 */ /* 0x000fe40000010000 */
.L_x_1119:
[----:B------:R-:W-:Y:S05]  /*2ca0*/  BSYNC B1 ;  /* 0x0000000000017941 */ /* 0x000fea0003800000 */
.L_x_1117:
        /* <DEDUP_REMOVED lines=11> */
.L_x_1121:
[----:B------:R-:W-:Y:S01]  /*2d60*/  FFMA.FTZ R73, R125, R3, R72 ;  /* 0x000000037d497223 */ /* 0x000fe20000010048 */
[----:B------:R-:W-:-:S03]  /*2d70*/  @P6 HADD2.F32 R74, -RZ, R11.H0_H0 ;  /* 0x2000000bff4a6230 */ /* 0x000fc60000004100 */
[----:B------:R-:W-:-:S04]  /*2d80*/  FADD.FTZ R73, R126, -R73 ;  /* 0x800000497e497221 */ /* 0x000fc80000010000 */
[----:B------:R-:W-:-:S04]  /*2d90*/  FMUL.FTZ R73, R110, R73 ;  /* 0x000000496e497220 */ /* 0x000fc80000410000 */
[----:B------:R-:W-:Y:S02]  /*2da0*/  @P6 FADD.FTZ R73, R73, R74 ;  /* 0x0000004a49496221 */ /* 0x000fe40000010000 */
.L_x_1122:
[----:B------:R-:W-:Y:S05]  /*2db0*/  BSYNC B1 ;  /* 0x0000000000017941 */ /* 0x000fea0003800000 */
.L_x_1120:
        /* <DEDUP_REMOVED lines=11> */
.L_x_1124:
[----:B------:R-:W-:-:S04]  /*2e70*/  FFMA.FTZ R74, R128, R3, R72 ;  /* 0x00000003804a7223 */ /* 0x000fc80000010048 */
[----:B------:R-:W-:Y:S01]  /*2e80*/  FADD.FTZ R73, R127, -R74 ;  /* 0x8000004a7f497221 */ /* 0x000fe20000010000 */
[----:B------:R-:W-:-:S03]  /*2e90*/  @P6 HADD2.F32 R74, -RZ, R11.H1_H1 ;  /* 0x3000000bff4a6230 */ /* 0x000fc60000004100 */
[----:B------:R-:W-:-:S04]  /*2ea0*/  FMUL.FTZ R73, R110, R73 ;  /* 0x000000496e497220 */ /* 0x000fc80000410000 */
[----:B------:R-:W-:Y:S02]  /*2eb0*/  @P6 FADD.FTZ R73, R73, R74 ;  /* 0x0000004a49496221 */ /* 0x000fe40000010000 */
.L_x_1125:
[----:B------:R-:W-:Y:S05]  /*2ec0*/  BSYNC B1 ;  /* 0x0000000000017941 */ /* 0x000fea0003800000 */
.L_x_1123:
        /* <DEDUP_REMOVED lines=13> */
.L_x_1101:
[----:B------:R-:W-:Y:S05]  /*2fa0*/  BSYNC B0 ;  /* 0x0000000000007941 */ /* 0x000fea0003800000 */
.L_x_1100:
        /* <DEDUP_REMOVED lines=12> */
.L_x_1129:
        /* <DEDUP_REMOVED lines=9> */
.L_x_1130:
[----:B------:R-:W-:Y:S05]  /*3100*/  BSYNC B1 ;  /* 0x0000000000017941 */ /* 0x000fea0003800000 */
.L_x_1128:
        /* <DEDUP_REMOVED lines=13> */
.L_x_1132:
[----:B------:R-:W-:-:S04]  /*31e0*/  FFMA.FTZ R74, R130, R3, R72 ;  /* 0x00000003824a7223 */ /* 0x000fc80000010048 */
[----:B------:R-:W-:Y:S01]  /*31f0*/  FADD.FTZ R73, R131, -R74 ;  /* 0x8000004a83497221 */ /* 0x000fe20000010000 */
[----:B------:R-:W-:-:S03]  /*3200*/  @P6 HADD2.F32 R74, -RZ, R4.H1_H1 ;  /* 0x30000004ff4a6230 */ /* 0x000fc60000004100 */
[----:B------:R-:W-:-:S04]  /*3210*/  FMUL.FTZ R73, R110, R73 ;  /* 0x000000496e497220 */ /* 0x000fc80000410000 */
[----:B------:R-:W-:Y:S02]  /*3220*/  @P6 FADD.FTZ R73, R73, R74 ;  /* 0x0000004a49496221 */ /* 0x000fe40000010000 */
.L_x_1133:
[----:B------:R-:W-:Y:S05]  /*3230*/  BSYNC B1 ;  /* 0x0000000000017941 */ /* 0x000fea0003800000 */
.L_x_1131:
        /* <DEDUP_REMOVED lines=11> */
.L_x_1135:
[----:B------:R-:W-:Y:S01]  /*32f0*/  FFMA.FTZ R73, R129, R3, R72 ;  /* 0x0000000381497223 */ /* 0x000fe20000010048 */
[----:B------:R-:W-:-:S03]  /*3300*/  @P6 HADD2.F32 R74, -RZ, R5.H0_H0 ;  /* 0x20000005ff4a6230 */ /* 0x000fc60000004100 */
[----:B------:R-:W-:-:S04]  /*3310*/  FADD.FTZ R73, R136, -R73 ;  /* 0x8000004988497221 */ /* 0x000fc80000010000 */
[----:B------:R-:W-:-:S04]  /*3320*/  FMUL.FTZ R73, R110, R73 ;  /* 0x000000496e497220 */ /* 0x000fc80000410000 */
[----:B------:R-:W-:Y:S02]  /*3330*/  @P6 FADD.FTZ R73, R73, R74 ;  /* 0x0000004a49496221 */ /* 0x000fe40000010000 */
.L_x_1136:
[----:B------:R-:W-:Y:S05]  /*3340*/  BSYNC B1 ;  /* 0x0000000000017941 */ /* 0x000fea0003800000 */
.L_x_1134:
        /* <DEDUP_REMOVED lines=11> */
.L_x_1138:
[----:B------:R-:W-:-:S04]  /*3400*/  FFMA.FTZ R74, R134, R3, R72 ;  /* 0x00000003864a7223 */ /* 0x000fc80000010048 */
[----:B------:R-:W-:Y:S01]  /*3410*/  FADD.FTZ R73, R135, -R74 ;  /* 0x8000004a87497221 */ /* 0x000fe20000010000 */
[----:B------:R-:W-:-:S03]  /*3420*/  @P6 HADD2.F32 R74, -RZ, R5.H1_H1 ;  /* 0x30000005ff4a6230 */ /* 0x000fc60000004100 */
[----:B------:R-:W-:-:S04]  /*3430*/  FMUL.FTZ R73, R110, R73 ;  /* 0x000000496e497220 */ /* 0x000fc80000410000 */
[----:B------:R-:W-:Y:S02]  /*3440*/  @P6 FADD.FTZ R73, R73, R74 ;  /* 0x0000004a49496221 */ /* 0x000fe40000010000 */
.L_x_1139:
[----:B------:R-:W-:Y:S05]  /*3450*/  BSYNC B1 ;  /* 0x0000000000017941 */ /* 0x000fea0003800000 */
.L_x_1137:
        /* <DEDUP_REMOVED lines=11> */
.L_x_1141:
[----:B------:R-:W-:Y:S01]  /*3510*/  FFMA.FTZ R73, R133, R3, R72 ;  /* 0x0000000385497223 */ /* 0x000fe20000010048 */
[----:B------:R-:W-:-:S03]  /*3520*/  @P6 HADD2.F32 R74, -RZ, R6.H0_H0 ;  /* 0x20000006ff4a6230 */ /* 0x000fc60000004100 */
[----:B------:R-:W-:-:S04]  /*3530*/  FADD.FTZ R73, R138, -R73 ;  /* 0x800000498a497221 */ /* 0x000fc80000010000 */
[----:B------:R-:W-:-:S04]  /*3540*/  FMUL.FTZ R73, R110, R73 ;  /* 0x000000496e497220 */ /* 0x000fc80000410000 */
[----:B------:R-:W-:Y:S02]  /*3550*/  @P6 FADD.FTZ R73, R73, R74 ;  /* 0x0000004a49496221 */ /* 0x000fe40000010000 */
.L_x_1142:
[----:B------:R-:W-:Y:S05]  /*3560*/  BSYNC B1 ;  /* 0x0000000000017941 */ /* 0x000fea0003800000 */
.L_x_1140:
        /* <DEDUP_REMOVED lines=11> */
.L_x_1144:
[----:B------:R-:W-:-:S04]  /*3620*/  FFMA.FTZ R74, R140, R3, R72 ;  /* 0x000000038c4a7223 */ /* 0x000fc80000010048 */
[----:B------:R-:W-:Y:S01]  /*3630*/  FADD.FTZ R73, R137, -R74 ;  /* 0x8000004a89497221 */ /* 0x000fe20000010000 */
[----:B------:R-:W-:-:S03]  /*3640*/  @P6 HADD2.F32 R74, -RZ, R6.H1_H1 ;  /* 0x30000006ff4a6230 */ /* 0x000fc60000004100 */
[----:B------:R-:W-:-:S04]  /*3650*/  FMUL.FTZ R73, R110, R73 ;  /* 0x000000496e497220 */ /* 0x000fc80000410000 */
[----:B------:R-:W-:Y:S02]  /*3660*/  @P6 FADD.FTZ R73, R73, R74 ;  /* 0x0000004a49496221 */ /* 0x000fe40000010000 */
.L_x_1145:
[----:B------:R-:W-:Y:S05]  /*3670*/  BSYNC B1 ;  /* 0x0000000000017941 */ /* 0x000fea0003800000 */
.L_x_1143:
        /* <DEDUP_REMOVED lines=11> */
.L_x_1147:
[----:B------:R-:W-:Y:S01]  /*3730*/  FFMA.FTZ R73, R139, R3, R72 ;  /* 0x000000038b497223 */ /* 0x000fe20000010048 */
[----:B------:R-:W-:-:S03]  /*3740*/  @P6 HADD2.F32 R74, -RZ, R7.H0_H0 ;  /* 0x20000007ff4a6230 */ /* 0x000fc60000004100 */
[----:B------:R-:W-:-:S04]  /*3750*/  FADD.FTZ R73, R142, -R73 ;  /* 0x800000498e497221 */ /* 0x000fc80000010000 */
[----:B------:R-:W-:-:S04]  /*3760*/  FMUL.FTZ R73, R110, R73 ;  /* 0x000000496e497220 */ /* 0x000fc80000410000 */
[----:B------:R-:W-:Y:S02]  /*3770*/  @P6 FADD.FTZ R73, R73, R74 ;  /* 0x0000004a49496221 */ /* 0x000fe40000010000 */
.L_x_1148:
[----:B------:R-:W-:Y:S05]  /*3780*/  BSYNC B1 ;  /* 0x0000000000017941 */ /* 0x000fea0003800000 */
.L_x_1146:
        /* <DEDUP_REMOVED lines=11> */
.L_x_1150:
[----:B------:R-:W-:-:S04]  /*3840*/  FFMA.FTZ R72, R144, R3, R72 ;  /* 0x0000000390487223 */ /* 0x000fc80000010048 */
[----:B------:R-:W-:Y:S01]  /*3850*/  FADD.FTZ R3, R141, -R72 ;  /* 0x800000488d037221 */ /* 0x000fe20000010000 */
[----:B------:R-:W-:-:S03]  /*3860*/  @P6 HADD2.F32 R72, -RZ, R7.H1_H1 ;  /* 0x30000007ff486230 */ /* 0x000fc60000004100 */
[----:B------:R-:W-:-:S04]  /*3870*/  FMUL.FTZ R3, R110, R3 ;  /* 0x000000036e037220 */ /* 0x000fc80000410000 */
[----:B------:R-:W-:Y:S02]  /*3880*/  @P6 FADD.FTZ R3, R3, R72 ;  /* 0x0000004803036221 */ /* 0x000fe40000010000 */
.L_x_1151:
[----:B------:R-:W-:Y:S05]  /*3890*/  BSYNC B1 ;  /* 0x0000000000017941 */ /* 0x000fea0003800000 */
.L_x_1149:
[----:B------:R-:W-:Y:S01]  /*38a0*/  @P5 FMUL.FTZ R72, R3, c[0x0][0x1ec] ;  /* 0x00007b0003485a20 */ /* 0x000fe20000410000 */
[----:B------:R-:W-:Y:S02]  /*38b0*/  @P0 F2FP.PACK_AB R74, RZ, R3 ;  /* 0x00000003ff4a023e */ /* 0x000fe400000000ff */
[----:B------:R-:W-:Y:S02]  /*38c0*/  @P0 MOV R73, 0x10 ;  /* 0x0000001000490802 */ /* 0x000fe40000000f00 */
[----:B------:R-:W-:Y:S02]  /*38d0*/  @P5 MOV R3, 0x10 ;  /* 0x0000001000035802 */ /* 0x000fe40000000f00 */
[----:B------:R-:W-:Y:S01]  /*38e0*/  @P5 F2FP.PACK_AB R75, RZ, R72 ;  /* 0x00000048ff4b523e */ /* 0x000fe200000000ff */
[----:B------:R-:W-:Y:S01]  /*38f0*/  @P0 IMAD.WIDE.U32 R72, R112, R73, c[0x0][0x258] ;  /* 0x0000960070480625 */ /* 0x000fe200078e0049 */
[----:B------:R-:W-:Y:S02]  /*3900*/  @P0 PRMT R67, R67, 0x5410, R74 ;  /* 0x0000541043430816 */ /* 0x000fe4000000004a */
[----:B------:R-:W-:Y:S01]  /*3910*/  @P5 PRMT R71, R71, 0x5410, R75 ;  /* 0x0000541047475816 */ /* 0x000fe2000000004b */
[----:B------:R-:W-:-:S02]  /*3920*/  @P5 IMAD.WIDE.U32 R2, R2, R3, c[0x0][0x248] ;  /* 0x0000920002025625 */ /* 0x000fc400078e0003 */
[----:B------:R0:W-:Y:S04]  /*3930*/  @P0 STG.E.128 [R72.64], R64 ;  /* 0x0000004048000986 */ /* 0x0001e8000c101d04 */
[----:B------:R0:W-:Y:S02]  /*3940*/  @P5 STG.E.128 [R2.64], R68 ;  /* 0x0000004402005986 */ /* 0x0001e4000c101d04 */
.L_x_1127:
[----:B------:R-:W-:Y:S05]  /*3950*/  BSYNC B0 ;  /* 0x0000000000007941 */ /* 0x000fea0003800000 */
.L_x_1126:
[----:B------:R-:W-:Y:S02]  /*3960*/  IADD3 R108, R108, c[0x0][0x160], RZ ;  /* 0x000058006c6c7a10 */ /* 0x000fe40007ffe0ff */
[----:B------:R-:W-:Y:S02]  /*3970*/  LOP3.LUT P1, RZ, R109, 0xff, RZ, 0xc0, !PT ;  /* 0x000000ff6dff7812 */ /* 0x000fe4000782c0ff */
[----:B------:R-:W-:Y:S02]  /*3980*/  ISETP.GE.AND P0, PT, R108, c[0x0][0x164], PT ;  /* 0x000059006c007a0c */ /* 0x000fe40003f06270 */
[----:B------:R-:W-:-:S11]  /*3990*/  SEL R109, RZ, 0x1, P1 ;  /* 0x00000001ff6d7807 */ /* 0x000fd60000800000 */
[----:B0-----:R-:W-:Y:S01]  /*39a0*/  @P0 CALL.REL.NOINC `(.L_x_1058) ;  /* 0x0000001000000944 */ /* 0x001fe20003c00000 */
[----:B------:R-:W-:Y:S05]  /*39b0*/  BRA `(.L_x_1152) ;  /* 0xffffcb2000007947 */ /* 0x000fea000383ffff */
.L_x_1058:
        /* <DEDUP_REMOVED lines=31> */
.L_x_1072:
[----:B------:R-:W-:Y:S01]  /*3bb0*/  HFMA2.MMA R79, -RZ, RZ, 0, 9.5367431640625e-07 ;  /* 0x00000010ff4f7435 */ /* 0x000fe200000001ff */
[----:B------:R-:W-:-:S02]  /*3bc0*/  MOV R76, R83 ;  /* 0x00000053004c7202 */ /* 0x000fc40000000f00 */
[----:B------:R-:W-:Y:S02]  /*3bd0*/  MOV R81, 0x1f ;  /* 0x0000001f00517802 */ /* 0x000fe40000000f00 */
[----:B------:R-:W-:Y:S02]  /*3be0*/  MOV R82, 0xffffffff ;  /* 0xffffffff00527802 */ /* 0x000fe40000000f00 */
[----:B0-----:R-:W-:Y:S02]  /*3bf0*/  MOV R2, 0x3c10 ;  /* 0x00003c1000027802 */ /* 0x001fe40000000f00 */
[----:B-----5:R-:W-:Y:S05]  /*3c00*/  CALL.REL.NOINC `($__internal_22_$__cuda_sm70_shflsync_down_p) ;  /* 0x0000046000007944 */ /* 0x020fea0003c00000 */
[----:B-1----:R-:W-:Y:S01]  /*3c10*/  MOV R74, R76 ;  /* 0x0000004c004a7202 */ /* 0x002fe20000000f00 */
[----:B0-----:R-:W-:Y:S05]  /*3c20*/  BRA `(.L_x_1153) ;  /* 0xffffdc5000007947 */ /* 0x001fea000383ffff */
.L_x_1073:
[----:B------:R-:W-:Y:S01]  /*3c30*/  HFMA2.MMA R79, -RZ, RZ, 0, 9.5367431640625e-07 ;  /* 0x00000010ff4f7435 */ /* 0x000fe200000001ff */
[----:B------:R-:W-:Y:S02]  /*3c40*/  MOV R76, R159 ;  /* 0x0000009f004c7202 */ /* 0x000fe40000000f00 */
[----:B------:R-:W-:Y:S02]  /*3c50*/  MOV R81, 0x1f ;  /* 0x0000001f00517802 */ /* 0x000fe40000000f00 */
[----:B------:R-:W-:-:S02]  /*3c60*/  MOV R82, 0xffffffff ;  /* 0xffffffff00527802 */ /* 0x000fc40000000f00 */
[----:B0-----:R-:W-:Y:S02]  /*3c70*/  MOV R2, 0x3c90 ;  /* 0x00003c9000027802 */ /* 0x001fe40000000f00 */
[----:B-12--5:R-:W-:Y:S05]  /*3c80*/  CALL.REL.NOINC `($__internal_22_$__cuda_sm70_shflsync_down_p) ;  /* 0x000003e000007944 */ /* 0x026fea0003c00000 */
[----:B------:R-:W-:Y:S01]  /*3c90*/  FADD.FTZ R74, R74, R83 ;  /* 0x000000534a4a7221 */ /* 0x000fe20000010000 */
[----:B0-----:R-:W-:Y:S01]  /*3ca0*/  HFMA2.MMA R79, -RZ, RZ, 0, 4.76837158203125e-07 ;  /* 0x00000008ff4f7435 */ /* 0x001fe200000001ff */
[----:B-1----:R-:W-:Y:S01]  /*3cb0*/  FADD.FTZ R159, R159, R76 ;  /* 0x0000004c9f9f7221 */ /* 0x002fe20000010000 */
[----:B------:R-:W-:Y:S02]  /*3cc0*/  MOV R81, 0x1f ;  /* 0x0000001f00517802 */ /* 0x000fe40000000f00 */
[----:B------:R-:W-:Y:S02]  /*3cd0*/  MOV R82, 0xffffffff ;  /* 0xffffffff00527802 */ /* 0x000fe40000000f00 */
[----:B------:R-:W-:Y:S02]  /*3ce0*/  MOV R76, R74 ;  /* 0x0000004a004c7202 */ /* 0x000fe40000000f00 */
[----:B------:R-:W-:Y:S02]  /*3cf0*/  MOV R2, 0x3d10 ;  /* 0x00003d1000027802 */ /* 0x000fe40000000f00 */
[----:B------:R-:W-:Y:S05]  /*3d00*/  CALL.REL.NOINC `($__internal_22_$__cuda_sm70_shflsync_down_p) ;  /* 0x0000036000007944 */ /* 0x000fea0003c00000 */
[----:B0-----:R-:W-:Y:S01]  /*3d10*/  HFMA2.MMA R79, -RZ, RZ, 0, 4.76837158203125e-07 ;  /* 0x00000008ff4f7435 */ /* 0x001fe200000001ff */
[----:B-1----:R-:W-:-:S02]  /*3d20*/  MOV R73, R76 ;  /* 0x0000004c00497202 */ /* 0x002fc40000000f00 */
[----:B------:R-:W-:Y:S02]  /*3d30*/  MOV R76, R159 ;  /* 0x0000009f004c7202 */ /* 0x000fe40000000f00 */
[----:B------:R-:W-:Y:S02]  /*3d40*/  MOV R81, 0x1f ;  /* 0x0000001f00517802 */ /* 0x000fe40000000f00 */
[----:B------:R-:W-:Y:S02]  /*3d50*/  MOV R82, 0xffffffff ;  /* 0xffffffff00527802 */ /* 0x000fe40000000f00 */
[----:B------:R-:W-:Y:S02]  /*3d60*/  MOV R2, 0x3d80 ;  /* 0x00003d8000027802 */ /* 0x000fe40000000f00 */
[----:B------:R-:W-:Y:S05]  /*3d70*/  CALL.REL.NOINC `($__internal_22_$__cuda_sm70_shflsync_down_p) ;  /* 0x000002f000007944 */ /* 0x000fea0003c00000 */
[----:B------:R-:W-:Y:S01]  /*3d80*/  FADD.FTZ R74, R73, R74 ;  /* 0x0000004a494a7221 */ /* 0x000fe20000010000 */
[----:B0-----:R-:W-:Y:S01]  /*3d90*/  HFMA2.MMA R79, -RZ, RZ, 0, 2.384185791015625e-07 ;  /* 0x00000004ff4f7435 */ /* 0x001fe200000001ff */
[----:B-1----:R-:W-:Y:S01]  /*3da0*/  FADD.FTZ R159, R159, R76 ;  /* 0x0000004c9f9f7221 */ /* 0x002fe20000010000 */
[----:B------:R-:W-:Y:S02]  /*3db0*/  MOV R81, 0x1f ;  /* 0x0000001f00517802 */ /* 0x000fe40000000f00 */
[----:B------:R-:W-:-:S02]  /*3dc0*/  MOV R82, 0xffffffff ;  /* 0xffffffff00527802 */ /* 0x000fc40000000f00 */
[----:B------:R-:W-:Y:S02]  /*3dd0*/  MOV R76, R74 ;  /* 0x0000004a004c7202 */ /* 0x000fe40000000f00 */
[----:B------:R-:W-:Y:S02]  /*3de0*/  MOV R2, 0x3e00 ;  /* 0x00003e0000027802 */ /* 0x000fe40000000f00 */
[----:B------:R-:W-:Y:S05]  /*3df0*/  CALL.REL.NOINC `($__internal_22_$__cuda_sm70_shflsync_down_p) ;  /* 0x0000027000007944 */ /* 0x000fea0003c00000 */
[----:B0-----:R-:W-:Y:S01]  /*3e00*/  HFMA2.MMA R79, -RZ, RZ, 0, 2.384185791015625e-07 ;  /* 0x00000004ff4f7435 */ /* 0x001fe200000001ff */
[----:B-1----:R-:W-:Y:S02]  /*3e10*/  MOV R73, R76 ;  /* 0x0000004c00497202 */ /* 0x002fe40000000f00 */
[----:B------:R-:W-:Y:S02]  /*3e20*/  MOV R76, R159 ;  /* 0x0000009f004c7202 */ /* 0x000fe40000000f00 */
[----:B------:R-:W-:Y:S02]  /*3e30*/  MOV R81, 0x1f ;  /* 0x0000001f00517802 */ /* 0x000fe40000000f00 */
[----:B------:R-:W-:Y:S02]  /*3e40*/  MOV R82, 0xffffffff ;  /* 0xffffffff00527802 */ /* 0x000fe40000000f00 */
[----:B------:R-:W-:-:S02]  /*3e50*/  MOV R2, 0x3e70 ;  /* 0x00003e7000027802 */ /* 0x000fc40000000f00 */
[----:B------:R-:W-:Y:S05]  /*3e60*/  CALL.REL.NOINC `($__internal_22_$__cuda_sm70_shflsync_down_p) ;  /* 0x0000020000007944 */ /* 0x000fea0003c00000 */
[----:B------:R-:W-:Y:S01]  /*3e70*/  FADD.FTZ R74, R73, R74 ;  /* 0x0000004a494a7221 */ /* 0x000fe20000010000 */
[----:B0-----:R-:W-:Y:S01]  /*3e80*/  HFMA2.MMA R79, -RZ, RZ, 0, 1.1920928955078125e-07 ;  /* 0x00000002ff4f7435 */ /* 0x001fe200000001ff */
[----:B-1----:R-:W-:Y:S01]  /*3e90*/  FADD.FTZ R77, R159, R76 ;  /* 0x0000004c9f4d7221 */ /* 0x002fe20000010000 */
[----:B------:R-:W-:-:S02]  /*3ea0*/  MOV R81, 0x1f ;  /* 0x0000001f00517802 */ /* 0x000fc40000000f00 */
[----:B------:R-:W-:Y:S02]  /*3eb0*/  MOV R82, 0xffffffff ;  /* 0xffffffff00527802 */ /* 0x000fe40000000f00 */
[----:B------:R-:W-:Y:S02]  /*3ec0*/  MOV R76, R74 ;  /* 0x0000004a004c7202 */ /* 0x000fe40000000f00 */
[----:B------:R-:W-:Y:S02]  /*3ed0*/  MOV R2, 0x3ef0 ;  /* 0x00003ef000027802 */ /* 0x000fe40000000f00 */
[----:B------:R-:W-:Y:S05]  /*3ee0*/  CALL.REL.NOINC `($__internal_22_$__cuda_sm70_shflsync_down_p) ;  /* 0x0000018000007944 */ /* 0x000fea0003c00000 */
[----:B0-----:R-:W-:Y:S01]  /*3ef0*/  HFMA2.MMA R79, -RZ, RZ, 0, 1.1920928955078125e-07 ;  /* 0x00000002ff4f7435 */ /* 0x001fe200000001ff */
[----:B-1----:R-:W-:Y:S02]  /*3f00*/  MOV R73, R76 ;  /* 0x0000004c00497202 */ /* 0x002fe40000000f00 */
[----:B------:R-:W-:Y:S02]  /*3f10*/  MOV R76, R77 ;  /* 0x0000004d004c7202 */ /* 0x000fe40000000f00 */
[----:B------:R-:W-:Y:S02]  /*3f20*/  MOV R81, 0x1f ;  /* 0x0000001f00517802 */ /* 0x000fe40000000f00 */
[----:B------:R-:W-:-:S02]  /*3f30*/  MOV R82, 0xffffffff ;  /* 0xffffffff00527802 */ /* 0x000fc40000000f00 */
[----:B------:R-:W-:Y:S02]  /*3f40*/  MOV R2, 0x3f60 ;  /* 0x00003f6000027802 */ /* 0x000fe40000000f00 */
[----:B------:R-:W-:Y:S05]  /*3f50*/  CALL.REL.NOINC `($__internal_22_$__cuda_sm70_shflsync_down_p) ;  /* 0x0000011000007944 */ /* 0x000fea0003c00000 */
[----:B------:R-:W-:Y:S01]  /*3f60*/  FADD.FTZ R75, R73, R74 ;  /* 0x0000004a494b7221 */ /* 0x000fe20000010000 */
[----:B0-----:R-:W-:Y:S01]  /*3f70*/  HFMA2.MMA R79, -RZ, RZ, 0, 5.9604644775390625e-08 ;  /* 0x00000001ff4f7435 */ /* 0x001fe200000001ff */
[----:B-1----:R-:W-:Y:S01]  /*3f80*/  FADD.FTZ R77, R77, R76 ;  /* 0x0000004c4d4d7221 */ /* 0x002fe20000010000 */
[----:B------:R-:W-:Y:S02]  /*3f90*/  MOV R81, 0x1f ;  /* 0x0000001f00517802 */ /* 0x000fe40000000f00 */
[----:B------:R-:W-:Y:S02]  /*3fa0*/  MOV R82, 0xffffffff ;  /* 0xffffffff00527802 */ /* 0x000fe40000000f00 */
[----:B------:R-:W-:Y:S02]  /*3fb0*/  MOV R76, R75 ;  /* 0x0000004b004c7202 */ /* 0x000fe40000000f00 */
[----:B------:R-:W-:Y:S02]  /*3fc0*/  MOV R2, 0x3fe0 ;  /* 0x00003fe000027802 */ /* 0x000fe40000000f00 */
[----:B------:R-:W-:Y:S05]  /*3fd0*/  CALL.REL.NOINC `($__internal_22_$__cuda_sm70_shflsync_down_p) ;  /* 0x0000009000007944 */ /* 0x000fea0003c00000 */
[----:B0-----:R-:W-:Y:S01]  /*3fe0*/  HFMA2.MMA R79, -RZ, RZ, 0, 5.9604644775390625e-08 ;  /* 0x00000001ff4f7435 */ /* 0x001fe200000001ff */
[----:B-1----:R-:W-:-:S02]  /*3ff0*/  MOV R78, R76 ;  /* 0x0000004c004e7202 */ /* 0x002fc40000000f00 */
[----:B------:R-:W-:Y:S02]  /*4000*/  MOV R76, R77 ;  /* 0x0000004d004c7202 */ /* 0x000fe40000000f00 */
[----:B------:R-:W-:Y:S02]  /*4010*/  MOV R81, 0x1f ;  /* 0x0000001f00517802 */ /* 0x000fe40000000f00 */
[----:B------:R-:W-:Y:S02]  /*4020*/  MOV R82, 0xffffffff ;  /* 0xffffffff00527802 */ /* 0x000fe40000000f00 */
[----:B------:R-:W-:Y:S02]  /*4030*/  MOV R2, 0x4050 ;  /* 0x0000405000027802 */ /* 0x000fe40000000f00 */
[----:B------:R-:W-:Y:S05]  /*4040*/  CALL.REL.NOINC `($__internal_22_$__cuda_sm70_shflsync_down_p) ;  /* 0x0000002000007944 */ /* 0x000fea0003c00000 */
[----:B-1----:R-:W-:Y:S01]  /*4050*/  MOV R2, R76 ;  /* 0x0000004c00027202 */ /* 0x002fe20000000f00 */
[----:B0-----:R-:W-:Y:S05]  /*4060*/  BRA `(.L_x_1154) ;  /* 0xffffd93000007947 */ /* 0x001fea000383ffff */
        .weak           $__internal_22_$__cuda_sm70_shflsync_down_p
        .type           $__internal_22_$__cuda_sm70_shflsync_down_p,@function
        .size           $__internal_22_$__cuda_sm70_shflsync_down_p,(.L_x_9276 - $__internal_22_$__cuda_sm70_shflsync_down_p)
$__internal_22_$__cuda_sm70_shflsync_down_p:
[----:B------:R-:W-:Y:S01]  /*4070*/  HFMA2.MMA R3, -RZ, RZ, 0, 0 ;  /* 0x00000000ff037435 */ /* 0x000fe200000001ff */
[----:B------:R-:W-:Y:S04]  /*4080*/  WARPSYNC R82 ;  /* 0x0000005200007348 */ /* 0x000fe80003800000 */
[----:B------:R0:W1:Y:S01]  /*4090*/  SHFL.DOWN PT, R76, R76, R79, R81 ;  /* 0x0800004f4c4c7389 */ /* 0x00006200000e0051 */
[----:B------:R-:W-:Y:S05]  /*40a0*/  RET.REL.NODEC R2 `(_ZN10layer_norm13ln_bwd_kernelINS_13Kernel_traitsI6__halfS2_S2_S2_fjLj6144ELj1ELj1ELj8ELj16ENS_18Kernel_traits_baseILj6144ES2_S2_S2_S2_fjLj256EEEEELb0ELb0ELb1ELb0EEEvNS_9BwdParamsE) ;  /* 0xffffbf5002007950 */ /* 0x000fea0003c3ffff */
.L_x_1155:
        /* <DEDUP_REMOVED lines=13> */
.L_x_9276:


//--------------------- .text._ZN10layer_norm13ln_bwd_kernelINS_13Kernel_traitsI6__halfS2_S2_S2_fjLj6144ELj1ELj1ELj8ELj16ENS_18Kernel_traits_baseILj6144ES2_S2_S2_S2_fjLj256EEEEELb0ELb0ELb1ELb1EEEvNS_9BwdParamsE --------------------------
	.section	.text._ZN10layer_norm13ln_bwd_kernelINS_13Kernel_traitsI6__halfS2_S2_S2_fjLj6144ELj1ELj1ELj8ELj16ENS_18Kernel_traits_baseILj6144ES2_S2_S2_S2_fjLj256EEEEELb0ELb0ELb1ELb1EEEvNS_9BwdParamsE,"ax",@progbits
	.sectioninfo	@"SHI_REGISTERS=172"
	.align	128
        .global         _ZN10layer_norm13ln_bwd_kernelINS_13Kernel_traitsI6__halfS2_S2_S2_fjLj6144ELj1ELj1ELj8ELj16ENS_18Kernel_traits_baseILj6144ES2_S2_S2_S2_fjLj256EEEEELb0ELb0ELb1ELb1EEEvNS_9BwdParamsE
        .type           _ZN10layer_norm13ln_bwd_kernelINS_13Kernel_traitsI6__halfS2_S2_S2_fjLj6144ELj1ELj1ELj8ELj16ENS_18Kernel_traits_baseILj6144ES2_S2_S2_S2_fjLj256EEEEELb0ELb0ELb1ELb1EEEvNS_9BwdParamsE,@function
        .size           _ZN10layer_norm13ln_bwd_kernelINS_13Kernel_traitsI6__halfS2_S2_S2_fjLj6144ELj1ELj1ELj8ELj16ENS_18Kernel_traits_baseILj6144ES2_S2_S2_S2_fjLj256EEEEELb0ELb0ELb1ELb1EEEvNS_9BwdParamsE,(.L_x_9277 - _ZN10layer_norm13ln_bwd_kernelINS_13Kernel_traitsI6__halfS2_S2_S2_fjLj6144ELj1ELj1ELj8ELj16ENS_18Kernel_traits_baseILj6144ES2_S2_S2_S2_fjLj256EEEEELb0ELb0ELb1ELb1EEEvNS_9BwdParamsE)
        .other          _ZN10layer_norm13ln_bwd_kernelINS_13Kernel_traitsI6__halfS2_S2_S2_fjLj6144ELj1ELj1ELj8ELj16ENS_18Kernel_traits_baseILj6144ES2_S2_S2_S2_fjLj256EEEEELb0ELb0ELb1ELb1EEEvNS_9BwdParamsE,@"STO_CUDA_ENTRY STV_DEFAULT"
_ZN10layer_norm13ln_bwd_kernelINS_13Kernel_traitsI6__halfS2_S2_S2_fjLj6144ELj1ELj1ELj8ELj16ENS_18Kernel_traits_baseILj6144ES2_S2_S2_S2_fjLj256EEEEELb0ELb0ELb1ELb1EEEvNS_9BwdParamsE:
.text._ZN10layer_norm13ln_bwd_kernelINS_13Kernel_traitsI6__halfS2_S2_S2_fjLj6144ELj1ELj1ELj8ELj16ENS_18Kernel_traits_baseILj6144ES2_S2_S2_S2_fjLj256EEEEELb0ELb0ELb1ELb1EEEvNS_9BwdParamsE:
        /* <DEDUP_REMOVED lines=32> */
.L_x_1156:
        /* <DEDUP_REMOVED lines=33> */
[----:B--2---:R-:W-:-:S02]  /*0410*/  HADD2.F32 R85, -RZ, R4.H0_H0 ;  /* 0x20000004ff557230 */ /* 0x004fc40000004100 */
[----:B------:R-:W-:Y:S02]  /*0420*/  HADD2.F32 R86, -RZ, R4.H1_H1 ;  /* 0x30000004ff567230 */ /* 0x000fe40000004100 */
[--C-:B------:R-:W-:Y:S02]  /*0430*/  HADD2.F32 R87, -RZ, R5.reuse.H0_H0 ;  /* 0x20000005ff577230 */ /* 0x100fe40000004100 */
[----:B------:R-:W-:Y:S02]  /*0440*/  HADD2.F32 R96, -RZ, R5.H1_H1 ;  /* 0x30000005ff607230 */ /* 0x000fe40000004100 */
[--C-:B------:R-:W-:Y:S02]  /*0450*/  HADD2.F32 R97, -RZ, R6.reuse.H0_H0 ;  /* 0x20000006ff617230 */ /* 0x100fe40000004100 */
[----:B------:R-:W-:Y:S02]  /*0460*/  HADD2.F32 R98, -RZ, R6.H1_H1 ;  /* 0x30000006ff627230 */ /* 0x000fe40000004100 */
[----:B------:R-:W-:-:S02]  /*0470*/  HADD2.F32 R99, -RZ, R7.H0_H0 ;  /* 0x20000007ff637230 */ /* 0x000fc40000004100 */
[----:B------:R-:W-:Y:S02]  /*0480*/  HADD2.F32 R104, -RZ, R7.H1_H1 ;  /* 0x30000007ff687230 */ /* 0x000fe40000004100 */
[--C-:B---3--:R-:W-:Y:S02]  /*0490*/  HADD2.F32 R105, -RZ, R8.reuse.H0_H0 ;  /* 0x20000008ff697230 */ /* 0x108fe40000004100 */
[----:B------:R-:W-:Y:S02]  /*04a0*/  HADD2.F32 R106, -RZ, R8.H1_H1 ;  /* 0x30000008ff6a7230 */ /* 0x000fe40000004100 */
[--C-:B------:R-:W-:Y:S02]  /*04b0*/  HADD2.F32 R107, -RZ, R9.reuse.H0_H0 ;  /* 0x20000009ff6b7230 */ /* 0x100fe40000004100 */
[----:B------:R-:W-:Y:S02]  /*04c0*/  HADD2.F32 R112, -RZ, R9.H1_H1 ;  /* 0x30000009ff707230 */ /* 0x000fe40000004100 */
[----:B------:R-:W-:-:S02]  /*04d0*/  HADD2.F32 R113, -RZ, R10.H0_H0 ;  /* 0x2000000aff717230 */ /* 0x000fc40000004100 */
[----:B------:R-:W-:Y:S02]  /*04e0*/  HADD2.F32 R114, -RZ, R10.H1_H1 ;  /* 0x3000000aff727230 */ /* 0x000fe40000004100 */
[--C-:B------:R-:W-:Y:S02]  /*04f0*/  HADD2.F32 R115, -RZ, R11.reuse.H0_H0 ;  /* 0x2000000bff737230 */ /* 0x100fe40000004100 */
[----:B------:R-:W-:Y:S02]  /*0500*/  HADD2.F32 R116, -RZ, R11.H1_H1 ;  /* 0x3000000bff747230 */ /* 0x000fe40000004100 */
[--C-:B----4-:R-:W-:Y:S02]  /*0510*/  HADD2.F32 R117, -RZ, R12.reuse.H0_H0 ;  /* 0x2000000cff757230 */ /* 0x110fe40000004100 */
[----:B------:R-:W-:Y:S02]  /*0520*/  HADD2.F32 R118, -RZ, R12.H1_H1 ;  /* 0x3000000cff767230 */ /* 0x000fe40000004100 */
[----:B------:R-:W-:-:S02]  /*0530*/  HADD2.F32 R119, -RZ, R13.H0_H0 ;  /* 0x2000000dff777230 */ /* 0x000fc40000004100 */
[----:B------:R-:W-:Y:S02]  /*0540*/  HADD2.F32 R120, -RZ, R13.H1_H1 ;  /* 0x3000000dff787230 */ /* 0x000fe40000004100 */
[--C-:B------:R-:W-:Y:S02]  /*0550*/  HADD2.F32 R121, -RZ, R14.reuse.H0_H0 ;  /* 0x2000000eff797230 */ /* 0x100fe40000004100 */
[----:B------:R-:W-:Y:S02]  /*0560*/  HADD2.F32 R123, -RZ, R14.H1_H1 ;  /* 0x3000000eff7b7230 */ /* 0x000fe40000004100 */
[--C-:B------:R-:W-:Y:S02]  /*0570*/  HADD2.F32 R122, -RZ, R15.reuse.H0_H0 ;  /* 0x2000000fff7a7230 */ /* 0x100fe40000004100 */
[----:B0-----:R-:W-:Y:S02]  /*0580*/  HADD2.F32 R124, -RZ, R15.H1_H1 ;  /* 0x3000000fff7c7230 */ /* 0x001fe40000004100 */
.L_x_1235:
        /* <DEDUP_REMOVED lines=30> */
.L_x_1159:
        /* <DEDUP_REMOVED lines=27> */
[----:B--2---:R-:W-:Y:S01]  /*0920*/  FSEL R169, R132, RZ, !P0 ;  /* 0x000000ff84a97208 */ /* 0x004fe20004000000 */
[--C-:B---3--:R-:W-:Y:S02]  /*0930*/  HADD2.F32 R131, -RZ, R76.reuse.H0_H0 ;  /* 0x2000004cff837230 */ /* 0x108fe40000004100 */
[--C-:B----4-:R-:W-:Y:S02]  /*0940*/  HADD2.F32 R72, -RZ, R89.reuse.H0_H0 ;  /* 0x20000059ff487230 */ /* 0x110fe40000004100 */
[----:B0-----:R-:W-:Y:S01]  /*0950*/  HADD2.F32 R74, -RZ, R89.H1_H1 ;  /* 0x30000059ff4a7230 */ /* 0x001fe20000004100 */
[----:B------:R-:W-:Y:S01]  /*0960*/  FADD.FTZ R89, -R169, R131 ;  /* 0x00000083a9597221 */ /* 0x000fe20000010100 */
[----:B------:R-:W-:Y:S02]  /*0970*/  HADD2.F32 R76, -RZ, R76.H1_H1 ;  /* 0x3000004cff4c7230 */ /* 0x000fe40000004100 */
[----:B------:R-:W-:Y:S01]  /*0980*/  HADD2.F32 R133, -RZ, R77.H0_H0 ;  /* 0x2000004dff857230 */ /* 0x000fe20000004100 */
[----:B-----5:R-:W-:Y:S01]  /*0990*/  FMUL.FTZ R89, R126, R89 ;  /* 0x000000597e597220 */ /* 0x020fe20000410000 */
[----:B------:R-:W-:-:S02]  /*09a0*/  HADD2.F32 R140, -RZ, R80.H0_H0 ;  /* 0x20000050ff8c7230 */ /* 0x000fc40000004100 */
[--C-:B------:R-:W-:Y:S02]  /*09b0*/  HADD2.F32 R138, -RZ, R91.reuse.H1_H1 ;  /* 0x3000005bff8a7230 */ /* 0x100fe40000004100 */
[----:B-1----:R-:W-:Y:S02]  /*09c0*/  HADD2.F32 R2, -RZ, R88.H0_H0 ;  /* 0x20000058ff027230 */ /* 0x002fe40000004100 */
[----:B------:R-:W-:Y:S02]  /*09d0*/  HADD2.F32 R134, -RZ, R78.H0_H0 ;  /* 0x2000004eff867230 */ /* 0x000fe40000004100 */
[----:B------:R-:W-:Y:S01]  /*09e0*/  HADD2.F32 R88, -RZ, R88.H1_H1 ;  /* 0x30000058ff587230 */ /* 0x000fe20000004100 */
[C---:B------:R-:W-:Y:S01]  /*09f0*/  FADD.FTZ R3, -R169.reuse, R76 ;  /* 0x0000004ca9037221 */ /* 0x040fe20000010100 */
[----:B------:R-:W-:Y:S01]  /*0a00*/  HADD2.F32 R78, -RZ, R78.H1_H1 ;  /* 0x3000004eff4e7230 */ /* 0x000fe20000004100 */
[C---:B------:R-:W-:Y:S01]  /*0a10*/  FADD.FTZ R139, -R169.reuse, R138 ;  /* 0x0000008aa98b7221 */ /* 0x040fe20000010100 */
[----:B------:R-:W-:Y:S01]  /*0a20*/  HADD2.F32 R137, -RZ, R91.H0_H0 ;  /* 0x2000005bff897230 */ /* 0x000fe20000004100 */
[----:B------:R-:W-:Y:S01]  /*0a30*/  FADD.FTZ R91, -R169, R133 ;  /* 0x00000085a95b7221 */ /* 0x000fe20000010100 */
[----:B------:R-:W-:Y:S01]  /*0a40*/  HADD2.F32 R80, -RZ, R80.H1_H1 ;  /* 0x30000050ff507230 */ /* 0x000fe20000004100 */
[-C--:B------:R-:W-:Y:S01]  /*0a50*/  FFMA.FTZ R16, R89, R140.reuse, R16 ;  /* 0x0000008c59107223 */ /* 0x080fe20000010010 */
[--C-:B------:R-:W-:Y:S01]  /*0a60*/  HADD2.F32 R148, -RZ, R92.reuse.H0_H0 ;  /* 0x2000005cff947230 */ /* 0x100fe20000004100 */
[----:B------:R-:W-:Y:S01]  /*0a70*/  FADD.FTZ R48, R48, R140 ;  /* 0x0000008c30307221 */ /* 0x000fe20000010000 */
[----:B------:R-:W-:Y:S01]  /*0a80*/  HADD2.F32 R147, -RZ, R92.H1_H1 ;  /* 0x3000005cff937230 */ /* 0x000fe20000004100 */
[----:B------:R-:W-:Y:S01]  /*0a90*/  FMUL.FTZ R140, R85, R140 ;  /* 0x0000008c558c7220 */ /* 0x000fe20000410000 */
[--C-:B------:R-:W-:Y:S01]  /*0aa0*/  HADD2.F32 R152, -RZ, R94.reuse.H0_H0 ;  /* 0x2000005eff987230 */ /* 0x100fe20000004100 */
[C---:B------:R-:W-:Y:S01]  /*0ab0*/  FADD.FTZ R131, -R169.reuse, R74 ;  /* 0x0000004aa9837221 */ /* 0x040fe20000010100 */
[----:B------:R-:W-:Y:S01]  /*0ac0*/  HADD2.F32 R151, -RZ, R94.H1_H1 ;  /* 0x3000005eff977230 */ /* 0x000fe20000004100 */
[C---:B------:R-:W-:Y:S01]  /*0ad0*/  FADD.FTZ R75, -R169.reuse, R88 ;  /* 0x00000058a94b7221 */ /* 0x040fe20000010100 */
[----:B------:R-:W-:Y:S01]  /*0ae0*/  HADD2.F32 R92, -RZ, R100.H0_H0 ;  /* 0x20000064ff5c7230 */ /* 0x000fe20000004100 */
[C---:B------:R-:W-:Y:S01]  /*0af0*/  FADD.FTZ R73, -R169.reuse, R78 ;  /* 0x0000004ea9497221 */ /* 0x040fe20000010100 */
[----:B------:R-:W-:Y:S01]  /*0b00*/  HADD2.F32 R142, -RZ, R81.H0_H0 ;  /* 0x20000051ff8e7230 */ /* 0x000fe20000004100 */
[C---:B------:R-:W-:Y:S01]  /*0b10*/  FMUL.FTZ R88, R126.reuse, R3 ;  /* 0x000000037e587220 */ /* 0x040fe20000410000 */
[--C-:B------:R-:W-:Y:S01]  /*0b20*/  HADD2.F32 R94, -RZ, R101.reuse.H0_H0 ;  /* 0x20000065ff5e7230 */ /* 0x100fe20000004100 */
[----:B------:R-:W-:Y:S01]  /*0b30*/  FMUL.FTZ R91, R126, R91 ;  /* 0x0000005b7e5b7220 */ /* 0x000fe20000410000 */
[----:B------:R-:W-:Y:S01]  /*0b40*/  HADD2.F32 R155, -RZ, R101.H1_H1 ;  /* 0x30000065ff9b7230 */ /* 0x000fe20000004100 */
[----:B------:R-:W-:Y:S01]  /*0b50*/  FADD.FTZ R101, -R169, R2 ;  /* 0x00000002a9657221 */ /* 0x000fe20000010100 */
[----:B------:R-:W-:-:S02]  /*0b60*/  HADD2.F32 R160, -RZ, R110.H0_H0 ;  /* 0x2000006effa07230 */ /* 0x000fc40000004100 */
[----:B------:R-:W-:Y:S01]  /*0b70*/  HADD2.F32 R74, -RZ, R110.H1_H1 ;  /* 0x3000006eff4a7230 */ /* 0x000fe20000004100 */
[----:B------:R-:W-:Y:S01]  /*0b80*/  FMUL.FTZ R110, R126, R139 ;  /* 0x0000008b7e6e7220 */ /* 0x000fe20000410000 */
[----:B------:R-:W-:Y:S01]  /*0b90*/  HADD2.F32 R77, -RZ, R77.H1_H1 ;  /* 0x3000004dff4d7230 */ /* 0x000fe20000004100 */
[----:B------:R-:W-:Y:S01]  /*0ba0*/  FMUL.FTZ R139, R86, R80 ;  /* 0x00000050568b7220 */ /* 0x000fe20000410000 */
[--C-:B------:R-:W-:Y:S01]  /*0bb0*/  HADD2.F32 R132, -RZ, R102.reuse.H0_H0 ;  /* 0x20000066ff847230 */ /* 0x100fe20000004100 */
[----:B------:R-:W-:Y:S01]  /*0bc0*/  FADD.FTZ R2, RZ, R140 ;  /* 0x0000008cff027221 */ /* 0x000fe20000010000 */
[----:B------:R-:W-:Y:S01]  /*0bd0*/  HADD2.F32 R102, -RZ, R102.H1_H1 ;  /* 0x30000066ff667230 */ /* 0x000fe20000004100 */
[----:B------:R-:W-:Y:S01]  /*0be0*/  FFMA.FTZ R3, R89, R140, RZ ;  /* 0x0000008c59037223 */ /* 0x000fe200000100ff */
[----:B------:R-:W-:Y:S01]  /*0bf0*/  HADD2.F32 R135, -RZ, R79.H0_H0 ;  /* 0x2000004fff877230 */ /* 0x000fe20000004100 */
[----:B------:R-:W-:Y:S01]  /*0c00*/  FADD.FTZ R141, -R169, R92 ;  /* 0x0000005ca98d7221 */ /* 0x000fe20000010100 */
[--C-:B------:R-:W-:Y:S01]  /*0c10*/  HADD2.F32 R136, -RZ, R90.reuse.H0_H0 ;  /* 0x2000005aff887230 */ /* 0x100fe20000004100 */
[----:B------:R-:W-:Y:S01]  /*0c20*/  FMUL.FTZ R92, R126, R73 ;  /* 0x000000497e5c7220 */ /* 0x000fe20000410000 */
[----:B------:R-:W-:Y:S01]  /*0c30*/  HADD2.F32 R90, -RZ, R90.H1_H1 ;  /* 0x3000005aff5a7230 */ /* 0x000fe20000004100 */
[-C--:B------:R-:W-:Y:S01]  /*0c40*/  FFMA.FTZ R18, R91, R142.reuse, R18 ;  /* 0x0000008e5b127223 */ /* 0x080fe20000010012 */
[--C-:B------:R-:W-:Y:S01]  /*0c50*/  HADD2.F32 R150, -RZ, R93.reuse.H0_H0 ;  /* 0x2000005dff967230 */ /* 0x100fe20000004100 */
[----:B------:R-:W-:Y:S01]  /*0c60*/  FADD.FTZ R50, R50, R142 ;  /* 0x0000008e32327221 */ /* 0x000fe20000010000 */
[----:B------:R-:W-:Y:S01]  /*0c70*/  HADD2.F32 R149, -RZ, R93.H1_H1 ;  /* 0x3000005dff957230 */ /* 0x000fe20000004100 */
[C---:B------:R-:W-:Y:S01]  /*0c80*/  FADD.FTZ R93, -R169.reuse, R134 ;  /* 0x00000086a95d7221 */ /* 0x040fe20000010100 */
[----:B------:R-:W-:Y:S01]  /*0c90*/  HADD2.F32 R81, -RZ, R81.H1_H1 ;  /* 0x30000051ff517230 */ /* 0x000fe20000004100 */
[----:B------:R-:W-:Y:S01]  /*0ca0*/  FADD.FTZ R77, -R169, R77 ;  /* 0x0000004da94d7221 */ /* 0x000fe20000010100 */
[--C-:B------:R-:W-:Y:S01]  /*0cb0*/  HADD2.F32 R154, -RZ, R95.reuse.H0_H0 ;  /* 0x2000005fff9a7230 */ /* 0x100fe20000004100 */
[----:B------:R-:W-:Y:S01]  /*0cc0*/  FMUL.FTZ R142, R87, R142 ;  /* 0x0000008e578e7220 */ /* 0x000fe20000410000 */
[----:B------:R-:W-:Y:S01]  /*0cd0*/  HADD2.F32 R153, -RZ, R95.H1_H1 ;  /* 0x3000005fff997230 */ /* 0x000fe20000004100 */
[----:B------:R-:W-:-:S02]  /*0ce0*/  FADD.FTZ R73, R2, R139 ;  /* 0x0000008b02497221 */ /* 0x000fc40000010000 */
[----:B------:R-:W-:Y:S01]  /*0cf0*/  FFMA.FTZ R3, R88, R139, R3 ;  /* 0x0000008b58037223 */ /* 0x000fe20000010003 */
[----:B------:R-:W-:Y:S01]  /*0d00*/  HADD2.F32 R144, -RZ, R82.H0_H0 ;  /* 0x20000052ff907230 */ /* 0x000fe20000004100 */
[C---:B------:R-:W-:Y:S01]  /*0d10*/  FADD.FTZ R161, -R169.reuse, R102 ;  /* 0x00000066a9a17221 */ /* 0x040fe20000010100 */
[----:B------:R-:W-:Y:S01]  /*0d20*/  HADD2.F32 R100, -RZ, R100.H1_H1 ;  /* 0x30000064ff647230 */ /* 0x000fe20000004100 */
[C---:B------:R-:W-:Y:S02]  /*0d30*/  FADD.FTZ R95, -R169.reuse, R135 ;  /* 0x00000087a95f7221 */ /* 0x040fe40000010100 */
[C---:B------:R-:W-:Y:S02]  /*0d40*/  FMUL.FTZ R102, R126.reuse, R131 ;  /* 0x000000837e667220 */ /* 0x040fe40000410000 */
[----:B------:R-:W-:Y:S02]  /*0d50*/  FADD.FTZ R135, -R169, R90 ;  /* 0x0000005aa9877221 */ /* 0x000fe40000010100 */
[----:B------:R-:W-:-:S02]  /*0d60*/  FMUL.FTZ R93, R126, R93 ;  /* 0x0000005d7e5d7220 */ /* 0x000fc40000410000 */
[C---:B------:R-:W-:Y:S02]  /*0d70*/  FMUL.FTZ R131, R126.reuse, R141 ;  /* 0x0000008d7e837220 */ /* 0x040fe40000410000 */
[----:B------:R-:W-:Y:S02]  /*0d80*/  FMUL.FTZ R90, R126, R77 ;  /* 0x0000004d7e5a7220 */ /* 0x000fe40000410000 */
[----:B------:R-:W-:Y:S02]  /*0d90*/  FMUL.FTZ R141, R96, R81 ;  /* 0x00000051608d7220 */ /* 0x000fe40000410000 */
[----:B------:R-:W-:Y:S02]  /*0da0*/  FADD.FTZ R2, R73, R142 ;  /* 0x0000008e49027221 */ /* 0x000fe40000010000 */
[----:B------:R-:W-:Y:S01]  /*0db0*/  FFMA.FTZ R3, R91, R142, R3 ;  /* 0x0000008e5b037223 */ /* 0x000fe20000010003 */
[----:B------:R-:W-:Y:S01]  /*0dc0*/  HADD2.F32 R82, -RZ, R82.H1_H1 ;  /* 0x30000052ff527230 */ /* 0x000fe20000004100 */
[----:B------:R-:W-:-:S02]  /*0dd0*/  FADD.FTZ R143, -R169, R100 ;  /* 0x00000064a98f7221 */ /* 0x000fc40000010100 */
[-C--:B------:R-:W-:Y:S02]  /*0de0*/  FFMA.FTZ R20, R93, R144.reuse, R20 ;  /* 0x000000905d147223 */ /* 0x080fe40000010014 */
[----:B------:R-:W-:Y:S02]  /*0df0*/  FADD.FTZ R44, R44, R144 ;  /* 0x000000902c2c7221 */ /* 0x000fe40000010000 */
[----:B------:R-:W-:Y:S02]  /*0e00*/  FMUL.FTZ R144, R97, R144 ;  /* 0x0000009061907220 */ /* 0x000fe40000410000 */
[----:B------:R-:W-:Y:S02]  /*0e10*/  FADD.FTZ R73, R2, R141 ;  /* 0x0000008d02497221 */ /* 0x000fe40000010000 */
[----:B------:R-:W-:Y:S01]  /*0e20*/  FFMA.FTZ R3, R90, R141, R3 ;  /* 0x0000008d5a037223 */ /* 0x000fe20000010003 */
[----:B------:R-:W-:Y:S01]  /*0e30*/  HADD2.F32 R79, -RZ, R79.H1_H1 ;  /* 0x3000004fff4f7230 */ /* 0x000fe20000004100 */
[----:B------:R-:W-:Y:S01]  /*0e40*/  FADD.FTZ R159, -R169, R132 ;  /* 0x00000084a99f7221 */ /* 0x000fe20000010100 */
[----:B------:R-:W-:Y:S01]  /*0e50*/  HADD2.F32 R146, -RZ, R83.H0_H0 ;  /* 0x20000053ff927230 */ /* 0x000fe20000004100 */
[C---:B------:R-:W-:Y:S01]  /*0e60*/  FMUL.FTZ R95, R126.reuse, R95 ;  /* 0x0000005f7e5f7220 */ /* 0x040fe20000410000 */
[--C-:B------:R-:W-:Y:S01]  /*0e70*/  HADD2.F32 R156, -RZ, R103.reuse.H0_H0 ;  /* 0x20000067ff9c7230 */ /* 0x100fe20000004100 */
[----:B------:R-:W-:Y:S01]  /*0e80*/  FMUL.FTZ R132, R126, R143 ;  /* 0x0000008f7e847220 */ /* 0x000fe20000410000 */
[----:B------:R-:W-:Y:S01]  /*0e90*/  HADD2.F32 R158, -RZ, R103.H1_H1 ;  /* 0x30000067ff9e7230 */ /* 0x000fe20000004100 */
[----:B------:R-:W-:-:S02]  /*0ea0*/  FMUL.FTZ R143, R98, R82 ;  /* 0x00000052628f7220 */ /* 0x000fc40000410000 */
[----:B------:R-:W-:Y:S02]  /*0eb0*/  FADD.FTZ R2, R73, R144 ;  /* 0x0000009049027221 */ /* 0x000fe40000010000 */
[----:B------:R-:W-:Y:S01]  /*0ec0*/  FFMA.FTZ R3, R93, R144, R3 ;  /* 0x000000905d037223 */ /* 0x000fe20000010003 */
[----:B------:R-:W-:Y:S01]  /*0ed0*/  HADD2.F32 R83, -RZ, R83.H1_H1 ;  /* 0x30000053ff537230 */ /* 0x000fe20000004100 */
[C---:B------:R-:W-:Y:S02]  /*0ee0*/  FADD.FTZ R133, -R169.reuse, R136 ;  /* 0x00000088a9857221 */ /* 0x040fe40000010100 */
[C---:B------:R-:W-:Y:S02]  /*0ef0*/  FADD.FTZ R79, -R169.reuse, R79 ;  /* 0x0000004fa94f7221 */ /* 0x040fe40000010100 */
[C---:B------:R-:W-:Y:S02]  /*0f00*/  FADD.FTZ R103, -R169.reuse, R72 ;  /* 0x00000048a9677221 */ /* 0x040fe40000010100 */
[----:B------:R-:W-:-:S02]  /*0f10*/  FADD.FTZ R137, -R169, R137 ;  /* 0x00000089a9897221 */ /* 0x000fc40000010100 */
[C---:B------:R-:W-:Y:S02]  /*0f20*/  FADD.FTZ R145, -R169.reuse, R94 ;  /* 0x0000005ea9917221 */ /* 0x040fe40000010100 */
[C---:B------:R-:W-:Y:S02]  /*0f30*/  FADD.FTZ R157, -R169.reuse, R155 ;  /* 0x0000009ba99d7221 */ /* 0x040fe40000010100 */
[----:B------:R-:W-:Y:S02]  /*0f40*/  FADD.FTZ R165, -R169, R156 ;  /* 0x0000009ca9a57221 */ /* 0x000fe40000010100 */
[-C--:B------:R-:W-:Y:S02]  /*0f50*/  FFMA.FTZ R22, R95, R146.reuse, R22 ;  /* 0x000000925f167223 */ /* 0x080fe40000010016 */
[----:B------:R-:W-:Y:S01]  /*0f60*/  FADD.FTZ R46, R46, R146 ;  /* 0x000000922e2e7221 */ /* 0x000fe20000010000 */
[--C-:B------:R-:W-:Y:S01]  /*0f70*/  HADD2.F32 R72, -RZ, R109.reuse.H1_H1 ;  /* 0x3000006dff487230 */ /* 0x100fe20000004100 */
[----:B------:R-:W-:Y:S01]  /*0f80*/  FADD.FTZ R169, -R169, R158 ;  /* 0x0000009ea9a97221 */ /* 0x000fe20000010100 */
[----:B------:R-:W-:Y:S01]  /*0f90*/  HADD2.F32 R158, -RZ, R109.H0_H0 ;  /* 0x2000006dff9e7230 */ /* 0x000fe20000004100 */
[----:B------:R-:W-:-:S02]  /*0fa0*/  FMUL.FTZ R146, R99, R146 ;  /* 0x0000009263927220 */ /* 0x000fc40000410000 */
[----:B------:R-:W-:Y:S02]  /*0fb0*/  FADD.FTZ R73, R2, R143 ;  /* 0x0000008f02497221 */ /* 0x000fe40000010000 */
[----:B------:R-:W-:Y:S02]  /*0fc0*/  FFMA.FTZ R3, R92, R143, R3 ;  /* 0x0000008f5c037223 */ /* 0x000fe40000010003 */
[C---:B------:R-:W-:Y:S02]  /*0fd0*/  FMUL.FTZ R109, R126.reuse, R133 ;  /* 0x000000857e6d7220 */ /* 0x040fe40000410000 */
[C---:B------:R-:W-:Y:S02]  /*0fe0*/  FMUL.FTZ R101, R126.reuse, R101 ;  /* 0x000000657e657220 */ /* 0x040fe40000410000 */
[C---:B------:R-:W-:Y:S02]  /*0ff0*/  FMUL.FTZ R133, R126.reuse, R145 ;  /* 0x000000917e857220 */ /* 0x040fe40000410000 */
[----:B------:R-:W-:-:S02]  /*1000*/  FMUL.FTZ R94, R126, R79 ;  /* 0x0000004f7e5e7220 */ /* 0x000fc40000410000 */
        /* <DEDUP_REMOVED lines=17> */
[----:B------:R-:W-:-:S02]  /*1120*/  FMUL.FTZ R150, R107, R150 ;  /* 0x000000966b967220 */ /* 0x000fc40000410000 */
[----:B------:R-:W-:Y:S02]  /*1130*/  FADD.FTZ R73, R2, R147 ;  /* 0x0000009302497221 */ /* 0x000fe40000010000 */
[----:B------:R-:W-:Y:S02]  /*1140*/  FFMA.FTZ R3, R100, R147, R3 ;  /* 0x0000009364037223 */ /* 0x000fe40000010003 */
[-C--:B------:R-:W-:Y:S02]  /*1150*/  FFMA.FTZ R27, R102, R149.reuse, R27 ;  /* 0x00000095661b7223 */ /* 0x080fe4000001001b */
[----:B------:R-:W-:Y:S02]  /*1160*/  FADD.FTZ R43, R43, R149 ;  /* 0x000000952b2b7221 */ /* 0x000fe40000010000 */
[----:B------:R-:W-:Y:S02]  /*1170*/  FMUL.FTZ R149, R112, R149 ;  /* 0x0000009570957220 */ /* 0x000fe40000410000 */
[----:B------:R-:W-:-:S02]  /*1180*/  FADD.FTZ R2, R73, R150 ;  /* 0x0000009649027221 */ /* 0x000fc40000010000 */
[----:B------:R-:W-:Y:S01]  /*1190*/  FFMA.FTZ R3, R103, R150, R3 ;  /* 0x0000009667037223 */ /* 0x000fe20000010003 */
[--C-:B------:R-:W-:Y:S01]  /*11a0*/  HADD2.F32 R156, -RZ, R108.reuse.H0_H0 ;  /* 0x2000006cff9c7230 */ /* 0x100fe20000004100 */
[-C--:B------:R-:W-:Y:S01]  /*11b0*/  FFMA.FTZ R60, R109, R152.reuse, R60 ;  /* 0x000000986d3c7223 */ /* 0x080fe2000001003c */
[----:B------:R-:W-:Y:S01]  /*11c0*/  HADD2.F32 R155, -RZ, R108.H1_H1 ;  /* 0x3000006cff9b7230 */ /* 0x000fe20000004100 */
[----:B------:R-:W-:Y:S02]  /*11d0*/  FMUL.FTZ R108, R126, R135 ;  /* 0x000000877e6c7220 */ /* 0x000fe40000410000 */
[----:B------:R-:W-:Y:S02]  /*11e0*/  FADD.FTZ R36, R36, R152 ;  /* 0x0000009824247221 */ /* 0x000fe40000010000 */
[----:B------:R-:W-:Y:S02]  /*11f0*/  FMUL.FTZ R152, R113, R152 ;  /* 0x0000009871987220 */ /* 0x000fe40000410000 */
[----:B------:R-:W-:-:S02]  /*1200*/  FADD.FTZ R73, R2, R149 ;  /* 0x0000009502497221 */ /* 0x000fc40000010000 */
[----:B------:R-:W-:Y:S01]  /*1210*/  FFMA.FTZ R3, R102, R149, R3 ;  /* 0x0000009566037223 */ /* 0x000fe20000010003 */
[--C-:B------:R-:W-:Y:S01]  /*1220*/  HADD2.F32 R167, -RZ, R111.reuse.H0_H0 ;  /* 0x2000006fffa77230 */ /* 0x100fe20000004100 */
[----:B------:R-:W-:Y:S01]  /*1230*/  FFMA.FTZ R61, R108, R151, R61 ;  /* 0x000000976c3d7223 */ /* 0x000fe2000001003d */
[----:B------:R-:W-:Y:S01]  /*1240*/  HADD2.F32 R76, -RZ, R111.H1_H1 ;  /* 0x3000006fff4c7230 */ /* 0x000fe20000004100 */
[----:B------:R-:W-:Y:S02]  /*1250*/  FMUL.FTZ R111, R126, R137 ;  /* 0x000000897e6f7220 */ /* 0x000fe40000410000 */
[----:B------:R-:W-:Y:S02]  /*1260*/  FADD.FTZ R37, R37, R151 ;  /* 0x0000009725257221 */ /* 0x000fe40000010000 */
        /* <DEDUP_REMOVED lines=68> */
.L_x_1160:
[----:B------:R-:W-:Y:S05]  /*16b0*/  BSYNC B0 ;  /* 0x0000000000007941 */ /* 0x000fea0003800000 */
.L_x_1158:
[----:B------:R-:W-:Y:S02]  /*16c0*/  LOP3.LUT P2, RZ, R125, 0xff, RZ, 0xc0, !PT ;  /* 0x000000ff7dff7812 */ /* 0x000fe4000784c0ff */
[----:B0-----:R-:W-:-:S02]  /*16d0*/  SHF.R.U32.HI R72, RZ, 0x5, R0 ;  /* 0x00000005ff487819 */ /* 0x001fc40000011600 */
[----:B------:R-:W-:Y:S02]  /*16e0*/  LOP3.LUT P0, RZ, R0, 0x1f, RZ, 0xc0, !PT ;  /* 0x0000001f00ff7812 */ /* 0x000fe4000780c0ff */
[----:B------:R-:W-:-:S07]  /*16f0*/  LOP3.LUT R164, R72, 0x7fffff8, RZ, 0xc0, !PT ;  /* 0x07fffff848a47812 */ /* 0x000fce00078ec0ff */
[----:B------:R-:W-:Y:S01]  /*1700*/  @!P2 IADD3 R164, R164, 0x8, RZ ;  /* 0x00000008a4a4a810 */ /* 0x000fe20007ffe0ff */
[----:B------:R-:W-:Y:S05]  /*1710*/  BRA.DIV ~URZ, `(.L_x_1161) ;  /* 0x000020b27f007947 */ /* 0x000fea000b800000 */
[----:B------:R0:W1:Y:S02]  /*1720*/  SHFL.DOWN PT, R73, R76, 0x10, 0x1f ;  /* 0x0a001f004c497f89 */ /* 0x00006400000e0000 */
.L_x_1236:
        /* <DEDUP_REMOVED lines=18> */
.L_x_1237:
        /* <DEDUP_REMOVED lines=49> */
.L_x_1164:
        /* <DEDUP_REMOVED lines=9> */
.L_x_1165:
[----:B------:R-:W-:Y:S05]  /*1bf0*/  BSYNC B0 ;  /* 0x0000000000007941 */ /* 0x000fea0003800000 */
.L_x_1163:
        /* <DEDUP_REMOVED lines=13> */
.L_x_1167:
[----:B------:R-:W-:-:S04]  /*1cd0*/  FFMA.FTZ R74, R88, R3, R72 ;  /* 0x00000003584a7223 */ /* 0x000fc80000010048 */
[----:B------:R-:W-:Y:S01]  /*1ce0*/  FADD.FTZ R73, R139, -R74 ;  /* 0x8000004a8b497221 */ /* 0x000fe20000010000 */
[----:B------:R-:W-:-:S03]  /*1cf0*/  @P3 HADD2.F32 R74, -RZ, R12.H1_H1 ;  /* 0x3000000cff4a3230 */ /* 0x000fc60000004100 */
[----:B------:R-:W-:-:S04]  /*1d00*/  FMUL.FTZ R73, R126, R73 ;  /* 0x000000497e497220 */ /* 0x000fc80000410000 */
[----:B------:R-:W-:Y:S02]  /*1d10*/  @P3 FADD.FTZ R73, R73, R74 ;  /* 0x0000004a49493221 */ /* 0x000fe40000010000 */
.L_x_1168:
[----:B------:R-:W-:Y:S05]  /*1d20*/  BSYNC B0 ;  /* 0x0000000000007941 */ /* 0x000fea0003800000 */
.L_x_1166:
        /* <DEDUP_REMOVED lines=11> */
.L_x_1170:
[----:B------:R-:W-:Y:S01]  /*1de0*/  FFMA.FTZ R73, R91, R3, R72 ;  /* 0x000000035b497223 */ /* 0x000fe20000010048 */
[----:B------:R-:W-:-:S03]  /*1df0*/  @P3 HADD2.F32 R74, -RZ, R13.H0_H0 ;  /* 0x2000000dff4a3230 */ /* 0x000fc60000004100 */
[----:B------:R-:W-:-:S04]  /*1e00*/  FADD.FTZ R73, R142, -R73 ;  /* 0x800000498e497221 */ /* 0x000fc80000010000 */
[----:B------:R-:W-:-:S04]  /*1e10*/  FMUL.FTZ R73, R126, R73 ;  /* 0x000000497e497220 */ /* 0x000fc80000410000 */
[----:B------:R-:W-:Y:S02]  /*1e20*/  @P3 FADD.FTZ R73, R73, R74 ;  /* 0x0000004a49493221 */ /* 0x000fe40000010000 */
.L_x_1171:
[----:B------:R-:W-:Y:S05]  /*1e30*/  BSYNC B0 ;  /* 0x0000000000007941 */ /* 0x000fea0003800000 */
.L_x_1169:
        /* <DEDUP_REMOVED lines=11> */
.L_x_1173:
[----:B------:R-:W-:-:S04]  /*1ef0*/  FFMA.FTZ R74, R90, R3, R72 ;  /* 0x000000035a4a7223 */ /* 0x000fc80000010048 */
[----:B------:R-:W-:Y:S01]  /*1f00*/  FADD.FTZ R73, R141, -R74 ;  /* 0x8000004a8d497221 */ /* 0x000fe20000010000 */
[----:B------:R-:W-:-:S03]  /*1f10*/  @P3 HADD2.F32 R74, -RZ, R13.H1_H1 ;  /* 0x3000000dff4a3230 */ /* 0x000fc60000004100 */
[----:B------:R-:W-:-:S04]  /*1f20*/  FMUL.FTZ R73, R126, R73 ;  /* 0x000000497e497220 */ /* 0x000fc80000410000 */
[----:B------:R-:W-:Y:S02]  /*1f30*/  @P3 FADD.FTZ R73, R73, R74 ;  /* 0x0000004a49493221 */ /* 0x000fe40000010000 */
.L_x_1174:
[----:B------:R-:W-:Y:S05]  /*1f40*/  BSYNC B0 ;  /* 0x0000000000007941 */ /* 0x000fea0003800000 */
.L_x_1172:
        /* <DEDUP_REMOVED lines=11> */
.L_x_1176:
[----:B------:R-:W-:Y:S01]  /*2000*/  FFMA.FTZ R73, R93, R3, R72 ;  /* 0x000000035d497223 */ /* 0x000fe20000010048 */
[----:B------:R-:W-:-:S03]  /*2010*/  @P3 HADD2.F32 R74, -RZ, R14.H0_H0 ;  /* 0x2000000eff4a3230 */ /* 0x000fc60000004100 */
[----:B------:R-:W-:-:S04]  /*2020*/  FADD.FTZ R73, R144, -R73 ;  /* 0x8000004990497221 */ /* 0x000fc80000010000 */
[----:B------:R-:W-:-:S04]  /*2030*/  FMUL.FTZ R73, R126, R73 ;  /* 0x000000497e497220 */ /* 0x000fc80000410000 */
[----:B------:R-:W-:Y:S02]  /*2040*/  @P3 FADD.FTZ R73, R73, R74 ;  /* 0x0000004a49493221 */ /* 0x000fe40000010000 */
.L_x_1177:
[----:B------:R-:W-:Y:S05]  /*2050*/  BSYNC B0 ;  /* 0x0000000000007941 */ /* 0x000fea0003800000 */
.L_x_1175:
        /* <DEDUP_REMOVED lines=11> */
.L_x_1179:
[----:B------:R-:W-:-:S04]  /*2110*/  FFMA.FTZ R74, R92, R3, R72 ;  /* 0x000000035c4a7223 */ /* 0x000fc80000010048 */
[----:B------:R-:W-:Y:S01]  /*2120*/  FADD.FTZ R73, R143, -R74 ;  /* 0x8000004a8f497221 */ /* 0x000fe20000010000 */
[----:B------:R-:W-:-:S03]  /*2130*/  @P3 HADD2.F32 R74, -RZ, R14.H1_H1 ;  /* 0x3000000eff4a3230 */ /* 0x000fc60000004100 */
[----:B------:R-:W-:-:S04]  /*2140*/  FMUL.FTZ R73, R126, R73 ;  /* 0x000000497e497220 */ /* 0x000fc80000410000 */
[----:B------:R-:W-:Y:S02]  /*2150*/  @P3 FADD.FTZ R73, R73, R74 ;  /* 0x0000004a49493221 */ /* 0x000fe40000010000 */
.L_x_1180:
[----:B------:R-:W-:Y:S05]  /*2160*/  BSYNC B0 ;  /* 0x0000000000007941 */ /* 0x000fea0003800000 */
.L_x_1178:
        /* <DEDUP_REMOVED lines=11> */
.L_x_1182:
[----:B------:R-:W-:Y:S01]  /*2220*/  FFMA.FTZ R73, R95, R3, R72 ;  /* 0x000000035f497223 */ /* 0x000fe20000010048 */
[----:B------:R-:W-:-:S03]  /*2230*/  @P3 HADD2.F32 R74, -RZ, R15.H0_H0 ;  /* 0x2000000fff4a3230 */ /* 0x000fc60000004100 */
[----:B------:R-:W-:-:S04]  /*2240*/  FADD.FTZ R73, R146, -R73 ;  /* 0x8000004992497221 */ /* 0x000fc80000010000 */
[----:B------:R-:W-:-:S04]  /*2250*/  FMUL.FTZ R73, R126, R73 ;  /* 0x000000497e497220 */ /* 0x000fc80000410000 */
[----:B------:R-:W-:Y:S02]  /*2260*/  @P3 FADD.FTZ R73, R73, R74 ;  /* 0x0000004a49493221 */ /* 0x000fe40000010000 */
.L_x_1183:
[----:B------:R-:W-:Y:S05]  /*2270*/  BSYNC B0 ;  /* 0x0000000000007941 */ /* 0x000fea0003800000 */
.L_x_1181:
        /* <DEDUP_REMOVED lines=11> */
.L_x_1185:
[----:B------:R-:W-:-:S04]  /*2330*/  FFMA.FTZ R74, R94, R3, R72 ;  /* 0x000000035e4a7223 */ /* 0x000fc80000010048 */
[----:B------:R-:W-:Y:S01]  /*2340*/  FADD.FTZ R73, R145, -R74 ;  /* 0x8000004a91497221 */ /* 0x000fe20000010000 */
[----:B------:R-:W-:-:S03]  /*2350*/  @P3 HADD2.F32 R74, -RZ, R15.H1_H1 ;  /* 0x3000000fff4a3230 */ /* 0x000fc60000004100 */
[----:B------:R-:W-:-:S04]  /*2360*/  FMUL.FTZ R73, R126, R73 ;  /* 0x000000497e497220 */ /* 0x000fc80000410000 */
[----:B------:R-:W-:Y:S02]  /*2370*/  @P3 FADD.FTZ R73, R73, R74 ;  /* 0x0000004a49493221 */ /* 0x000fe40000010000 */
.L_x_1186:
[----:B------:R-:W-:Y:S05]  /*2380*/  BSYNC B0 ;  /* 0x0000000000007941 */ /* 0x000fea0003800000 */
.L_x_1184:
[----:B------:R-:W-:Y:S01]  /*2390*/  @P2 FMUL.FTZ R74, R73, c[0x0][0x1ec] ;  /* 0x00007b00494a2a20 */ /* 0x000fe20000410000 */
[----:B------:R-:W-:Y:S01]  /*23a0*/  @P0 F2FP.PACK_AB R73, RZ, R73 ;  /* 0x00000049ff49023e */ /* 0x000fe200000000ff */
[----:B------:R-:W-:Y:S01]  /*23b0*/  BSSY B0, `(.L_x_1187) ;  /* 0x0000014000007945 */ /* 0x000fe20003800000 */
[----:B------:R-:W-:Y:S02]  /*23c0*/  @P2 MOV R77, 0x10 ;  /* 0x00000010004d2802 */ /* 0x000fe40000000f00 */
[----:B------:R-:W-:Y:S02]  /*23d0*/  @P2 F2FP.PACK_AB R76, RZ, R74 ;  /* 0x0000004aff4c223e */ /* 0x000fe400000000ff */
        /* <DEDUP_REMOVED lines=10> */
[----:B------:R-:W-:Y:S01]  /*2480*/  HADD2.F32 R73, -RZ, R8.H0_H0 ;  /* 0x20000008ff497230 */ /* 0x000fe20000004100 */
[----:B------:R-:W-:Y:S05]  /*2490*/  BRA `(.L_x_1189) ;  /* 0x0000005000007947 */ /* 0x000fea0003800000 */
.L_x_1188:
[----:B------:R-:W-:Y:S01]  /*24a0*/  FFMA.FTZ R73, R101, R3, R72 ;  /* 0x0000000365497223 */ /* 0x000fe20000010048 */
[----:B0-----:R-:W-:-:S03]  /*24b0*/  @P3 HADD2.F32 R74, -RZ, R8.H0_H0 ;  /* 0x20000008ff4a3230 */ /* 0x001fc60000004100 */
[----:B------:R-:W-:-:S04]  /*24c0*/  FADD.FTZ R73, R148, -R73 ;  /* 0x8000004994497221 */ /* 0x000fc80000010000 */
[----:B------:R-:W-:-:S04]  /*24d0*/  FMUL.FTZ R73, R126, R73 ;  /* 0x000000497e497220 */ /* 0x000fc80000410000 */
[----:B------:R-:W-:Y:S02]  /*24e0*/  @P3 FADD.FTZ R73, R73, R74 ;  /* 0x0000004a49493221 */ /* 0x000fe40000010000 */
.L_x_1189:
[----:B------:R-:W-:Y:S05]  /*24f0*/  BSYNC B0 ;  /* 0x0000000000007941 */ /* 0x000fea0003800000 */
.L_x_1187:
[----:B0-----:R-:W-:Y:S01]  /*2500*/  @P2 FMUL.FTZ R74, R73, c[0x0][0x1ec] ;  /* 0x00007b00494a2a20 */ /* 0x001fe20000410000 */
        /* <DEDUP_REMOVED lines=10> */
.L_x_1191:
[----:B------:R-:W-:-:S04]  /*25b0*/  FFMA.FTZ R74, R100, R3, R72 ;  /* 0x00000003644a7223 */ /* 0x000fc80000010048 */
[----:B------:R-:W-:Y:S01]  /*25c0*/  FADD.FTZ R73, R147, -R74 ;  /* 0x8000004a93497221 */ /* 0x000fe20000010000 */
[----:B------:R-:W-:-:S03]  /*25d0*/  @P3 HADD2.F32 R74, -RZ, R8.H1_H1 ;  /* 0x30000008ff4a3230 */ /* 0x000fc60000004100 */
[----:B------:R-:W-:-:S04]  /*25e0*/  FMUL.FTZ R73, R126, R73 ;  /* 0x000000497e497220 */ /* 0x000fc80000410000 */
[----:B------:R-:W-:Y:S02]  /*25f0*/  @P3 FADD.FTZ R73, R73, R74 ;  /* 0x0000004a49493221 */ /* 0x000fe40000010000 */
.L_x_1192:
[----:B------:R-:W-:Y:S05]  /*2600*/  BSYNC B0 ;  /* 0x0000000000007941 */ /* 0x000fea0003800000 */
.L_x_1190:
        /* <DEDUP_REMOVED lines=11> */
.L_x_1194:
[----:B------:R-:W-:Y:S01]  /*26c0*/  FFMA.FTZ R73, R103, R3, R72 ;  /* 0x0000000367497223 */ /* 0x000fe20000010048 */
[----:B------:R-:W-:-:S03]  /*26d0*/  @P3 HADD2.F32 R74, -RZ, R9.H0_H0 ;  /* 0x20000009ff4a3230 */ /* 0x000fc60000004100 */
[----:B------:R-:W-:-:S04]  /*26e0*/  FADD.FTZ R73, R150, -R73 ;  /* 0x8000004996497221 */ /* 0x000fc80000010000 */
[----:B------:R-:W-:-:S04]  /*26f0*/  FMUL.FTZ R73, R126, R73 ;  /* 0x000000497e497220 */ /* 0x000fc80000410000 */
[----:B------:R-:W-:Y:S02]  /*2700*/  @P3 FADD.FTZ R73, R73, R74 ;  /* 0x0000004a49493221 */ /* 0x000fe40000010000 */
.L_x_1195:
[----:B------:R-:W-:Y:S05]  /*2710*/  BSYNC B0 ;  /* 0x0000000000007941 */ /* 0x000fea0003800000 */
.L_x_1193:
        /* <DEDUP_REMOVED lines=11> */
.L_x_1197:
[----:B------:R-:W-:-:S04]  /*27d0*/  FFMA.FTZ R74, R102, R3, R72 ;  /* 0x00000003664a7223 */ /* 0x000fc80000010048 */
[----:B------:R-:W-:Y:S01]  /*27e0*/  FADD.FTZ R73, R149, -R74 ;  /* 0x8000004a95497221 */ /* 0x000fe20000010000 */
[----:B------:R-:W-:-:S03]  /*27f0*/  @P3 HADD2.F32 R74, -RZ, R9.H1_H1 ;  /* 0x30000009ff4a3230 */ /* 0x000fc60000004100 */
[----:B------:R-:W-:-:S04]  /*2800*/  FMUL.FTZ R73, R126, R73 ;  /* 0x000000497e497220 */ /* 0x000fc80000410000 */
[----:B------:R-:W-:Y:S02]  /*2810*/  @P3 FADD.FTZ R73, R73, R74 ;  /* 0x0000004a49493221 */ /* 0x000fe40000010000 */
.L_x_1198:
[----:B------:R-:W-:Y:S05]  /*2820*/  BSYNC B0 ;  /* 0x0000000000007941 */ /* 0x000fea0003800000 */
.L_x_1196:
        /* <DEDUP_REMOVED lines=11> */
.L_x_1200:
[----:B------:R-:W-:Y:S01]  /*28e0*/  FFMA.FTZ R73, R109, R3, R72 ;  /* 0x000000036d497223 */ /* 0x000fe20000010048 */
[----:B------:R-:W-:-:S03]  /*28f0*/  @P3 HADD2.F32 R74, -RZ, R10.H0_H0 ;  /* 0x2000000aff4a3230 */ /* 0x000fc60000004100 */
[----:B------:R-:W-:-:S04]  /*2900*/  FADD.FTZ R73, R152, -R73 ;  /* 0x8000004998497221 */ /* 0x000fc80000010000 */
[----:B------:R-:W-:-:S04]  /*2910*/  FMUL.FTZ R73, R126, R73 ;  /* 0x000000497e497220 */ /* 0x000fc80000410000 */
[----:B------:R-:W-:Y:S02]  /*2920*/  @P3 FADD.FTZ R73, R73, R74 ;  /* 0x0000004a49493221 */ /* 0x000fe40000010000 */
.L_x_1201:
[----:B------:R-:W-:Y:S05]  /*2930*/  BSYNC B0 ;  /* 0x0000000000007941 */ /* 0x000fea0003800000 */
.L_x_1199:
        /* <DEDUP_REMOVED lines=11> */
.L_x_1203:
[----:B------:R-:W-:-:S04]  /*29f0*/  FFMA.FTZ R74, R108, R3, R72 ;  /* 0x000000036c4a7223 */ /* 0x000fc80000010048 */
[----:B------:R-:W-:Y:S01]  /*2a00*/  FADD.FTZ R73, R151, -R74 ;  /* 0x8000004a97497221 */ /* 0x000fe20000010000 */
[----:B------:R-:W-:-:S03]  /*2a10*/  @P3 HADD2.F32 R74, -RZ, R10.H1_H1 ;  /* 0x3000000aff4a3230 */ /* 0x000fc60000004100 */
[----:B------:R-:W-:-:S04]  /*2a20*/  FMUL.FTZ R73, R126, R73 ;  /* 0x000000497e497220 */ /* 0x000fc80000410000 */
[----:B------:R-:W-:Y:S02]  /*2a30*/  @P3 FADD.FTZ R73, R73, R74 ;  /* 0x0000004a49493221 */ /* 0x000fe40000010000 */
.L_x_1204:
[----:B------:R-:W-:Y:S05]  /*2a40*/  BSYNC B0 ;  /* 0x0000000000007941 */ /* 0x000fea0003800000 */
.L_x_1202:
        /* <DEDUP_REMOVED lines=11> */
.L_x_1206:
[----:B------:R-:W-:Y:S01]  /*2b00*/  FFMA.FTZ R73, R111, R3, R72 ;  /* 0x000000036f497223 */ /* 0x000fe20000010048 */
[----:B------:R-:W-:-:S03]  /*2b10*/  @P3 HADD2.F32 R74, -RZ, R11.H0_H0 ;  /* 0x2000000bff4a3230 */ /* 0x000fc60000004100 */
[----:B------:R-:W-:-:S04]  /*2b20*/  FADD.FTZ R73, R154, -R73 ;  /* 0x800000499a497221 */ /* 0x000fc80000010000 */
[----:B------:R-:W-:-:S04]  /*2b30*/  FMUL.FTZ R73, R126, R73 ;  /* 0x000000497e497220 */ /* 0x000fc80000410000 */
[----:B------:R-:W-:Y:S02]  /*2b40*/  @P3 FADD.FTZ R73, R73, R74 ;  /* 0x0000004a49493221 */ /* 0x000fe40000010000 */
.L_x_1207:
[----:B------:R-:W-:Y:S05]  /*2b50*/  BSYNC B0 ;  /* 0x0000000000007941 */ /* 0x000fea0003800000 */
.L_x_1205:
        /* <DEDUP_REMOVED lines=11> */
.L_x_1209:
[----:B------:R-:W-:-:S04]  /*2c10*/  FFMA.FTZ R74, R110, R3, R72 ;  /* 0x000000036e4a7223 */ /* 0x000fc80000010048 */
[----:B------:R-:W-:Y:S01]  /*2c20*/  FADD.FTZ R73, R153, -R74 ;  /* 0x8000004a99497221 */ /* 0x000fe20000010000 */
[----:B------:R-:W-:-:S03]  /*2c30*/  @P3 HADD2.F32 R74, -RZ, R11.H1_H1 ;  /* 0x3000000bff4a3230 */ /* 0x000fc60000004100 */
[----:B------:R-:W-:-:S04]  /*2c40*/  FMUL.FTZ R73, R126, R73 ;  /* 0x000000497e497220 */ /* 0x000fc80000410000 */
[----:B------:R-:W-:Y:S02]  /*2c50*/  @P3 FADD.FTZ R73, R73, R74 ;  /* 0x0000004a49493221 */ /* 0x000fe40000010000 */
.L_x_1210:
[----:B------:R-:W-:Y:S05]  /*2c60*/  BSYNC B0 ;  /* 0x0000000000007941 */ /* 0x000fea0003800000 */
.L_x_1208:
[----:B------:R-:W-:Y:S01]  /*2c70*/  @P0 F2FP.PACK_AB R74, RZ, R73 ;  /* 0x00000049ff4a023e */ /* 0x000fe200000000ff */
[----:B------:R-:W-:Y:S01]  /*2c80*/  @P2 FMUL.FTZ R73, R73, c[0x0][0x1ec] ;  /* 0x00007b0049492a20 */ /* 0x000fe20000410000 */
[----:B------:R-:W-:Y:S01]  /*2c90*/  @P0 MOV R129, 0x10 ;  /* 0x0000001000810802 */ /* 0x000fe20000000f00 */
[----:B------:R-:W-:Y:S01]  /*2ca0*/  BSSY B0, `(.L_x_1211) ;  /* 0x0000014000007945 */ /* 0x000fe20003800000 */
[----:B------:R-:W-:Y:S02]  /*2cb0*/  @P0 PRMT R67, R67, 0x5410, R74 ;  /* 0x0000541043430816 */ /* 0x000fe4000000004a */
[----:B------:R-:W-:Y:S01]  /*2cc0*/  @P2 IADD3 R74, R2, 0x100, RZ ;  /* 0x00000100024a2810 */ /* 0x000fe20007ffe0ff */
[----:B------:R-:W-:Y:S01]  /*2cd0*/  @P0 IMAD.WIDE.U32 R128, R128, R129, c[0x0][0x258] ;  /* 0x0000960080800625 */ /* 0x000fe200078e0081 */
[----:B------:R-:W-:Y:S02]  /*2ce0*/  @P2 MOV R75, 0x10 ;  /* 0x00000010004b2802 */ /* 0x000fe40000000f00 */
[----:B------:R-:W-:-:S02]  /*2cf0*/  @P2 F2FP.PACK_AB R73, RZ, R73 ;  /* 0x00000049ff49223e */ /* 0x000fc400000000ff */
[----:B------:R0:W-:Y:S01]  /*2d00*/  @P0 STG.E.128 [R128.64], R64 ;  /* 0x0000004080000986 */ /* 0x0001e2000c101d04 */
[----:B------:R-:W-:Y:S01]  /*2d10*/  @P2 IMAD.WIDE.U32 R74, R74, R75, c[0x0][0x248] ;  /* 0x000092004a4a2625 */ /* 0x000fe200078e004b */
[----:B------:R-:W-:-:S05]  /*2d20*/  @P2 PRMT R71, R71, 0x5410, R73 ;  /* 0x0000541047472816 */ /* 0x000fca0000000049 */
[----:B------:R0:W-:Y:S01]  /*2d30*/  @P2 STG.E.128 [R74.64], R68 ;  /* 0x000000444a002986 */ /* 0x0001e2000c101d04 */
[----:B------:R-:W-:Y:S05]  /*2d40*/  @P1 BRA `(.L_x_1212) ;  /* 0x0000004000001947 */ /* 0x000fea0003800000 */
[----:B------:R-:W-:Y:S01]  /*2d50*/  HFMA2.MMA R73, -RZ, RZ, 0, 0 ;  /* 0x00000000ff497435 */ /* 0x000fe200000001ff */
[----:B------:R-:W-:Y:S05]  /*2d60*/  @!P3 BRA `(.L_x_1213) ;  /* 0x000000700000b947 */ /* 0x000fea0003800000 */
[----:B------:R-:W-:Y:S01]  /*2d70*/  HADD2.F32 R73, -RZ, R4.H0_H0 ;  /* 0x20000004ff497230 */ /* 0x000fe20000004100 */
[----:B------:R-:W-:Y:S05]  /*2d80*/  BRA `(.L_x_1213) ;  /* 0x0000005000007947 */ /* 0x000fea0003800000 */
.L_x_1212:
[----:B------:R-:W-:Y:S01]  /*2d90*/  FFMA.FTZ R73, R131, R3, R72 ;  /* 0x0000000383497223 */ /* 0x000fe20000010048 */
[----:B0-----:R-:W-:-:S03]  /*2da0*/  @P3 HADD2.F32 R74, -RZ, R4.H0_H0 ;  /* 0x20000004ff4a3230 */ /* 0x001fc60000004100 */
[----:B------:R-:W-:-:S04]  /*2db0*/  FADD.FTZ R73, R156, -R73 ;  /* 0x800000499c497221 */ /* 0x000fc80000010000 */
[----:B------:R-:W-:-:S04]  /*2dc0*/  FMUL.FTZ R73, R126, R73 ;  /* 0x000000497e497220 */ /* 0x000fc80000410000 */
[----:B------:R-:W-:Y:S02]  /*2dd0*/  @P3 FADD.FTZ R73, R73, R74 ;  /* 0x0000004a49493221 */ /* 0x000fe40000010000 */
.L_x_1213:
[----:B------:R-:W-:Y:S05]  /*2de0*/  BSYNC B0 ;  /* 0x0000000000007941 */ /* 0x000fea0003800000 */
.L_x_1211:
        /* <DEDUP_REMOVED lines=11> */
.L_x_1215:
[----:B------:R-:W-:-:S04]  /*2ea0*/  FFMA.FTZ R74, R132, R3, R72 ;  /* 0x00000003844a7223 */ /* 0x000fc80000010048 */
[----:B------:R-:W-:Y:S01]  /*2eb0*/  FADD.FTZ R73, R155, -R74 ;  /* 0x8000004a9b497221 */ /* 0x000fe20000010000 */
[----:B------:R-:W-:-:S03]  /*2ec0*/  @P3 HADD2.F32 R74, -RZ, R4.H1_H1 ;  /* 0x30000004ff4a3230 */ /* 0x000fc60000004100 */
[----:B------:R-:W-:-:S04]  /*2ed0*/  FMUL.FTZ R73, R126, R73 ;  /* 0x000000497e497220 */ /* 0x000fc80000410000 */
[----:B------:R-:W-:Y:S02]  /*2ee0*/  @P3 FADD.FTZ R73, R73, R74 ;  /* 0x0000004a49493221 */ /* 0x000fe40000010000 */
.L_x_1216:
[----:B------:R-:W-:Y:S05]  /*2ef0*/  BSYNC B0 ;  /* 0x0000000000007941 */ /* 0x000fea0003800000 */
.L_x_1214:
        /* <DEDUP_REMOVED lines=11> */
.L_x_1218:
[----:B------:R-:W-:Y:S01]  /*2fb0*/  FFMA.FTZ R73, R133, R3, R72 ;  /* 0x0000000385497223 */ /* 0x000fe20000010048 */
[----:B------:R-:W-:-:S03]  /*2fc0*/  @P3 HADD2.F32 R74, -RZ, R5.H0_H0 ;  /* 0x20000005ff4a3230 */ /* 0x000fc60000004100 */
[----:B------:R-:W-:-:S04]  /*2fd0*/  FADD.FTZ R73, R158, -R73 ;  /* 0x800000499e497221 */ /* 0x000fc80000010000 */
[----:B------:R-:W-:-:S04]  /*2fe0*/  FMUL.FTZ R73, R126, R73 ;  /* 0x000000497e497220 */ /* 0x000fc80000410000 */
[----:B------:R-:W-:Y:S02]  /*2ff0*/  @P3 FADD.FTZ R73, R73, R74 ;  /* 0x0000004a49493221 */ /* 0x000fe40000010000 */
.L_x_1219:
[----:B------:R-:W-:Y:S05]  /*3000*/  BSYNC B0 ;  /* 0x0000000000007941 */ /* 0x000fea0003800000 */
.L_x_1217:
        /* <DEDUP_REMOVED lines=11> */
.L_x_1221:
[----:B------:R-:W-:-:S04]  /*30c0*/  FFMA.FTZ R74, R134, R3, R72 ;  /* 0x00000003864a7223 */ /* 0x000fc80000010048 */
[----:B------:R-:W-:Y:S01]  /*30d0*/  FADD.FTZ R73, R157, -R74 ;  /* 0x8000004a9d497221 */ /* 0x000fe20000010000 */
[----:B------:R-:W-:-:S03]  /*30e0*/  @P3 HADD2.F32 R74, -RZ, R5.H1_H1 ;  /* 0x30000005ff4a3230 */ /* 0x000fc60000004100 */
[----:B------:R-:W-:-:S04]  /*30f0*/  FMUL.FTZ R73, R126, R73 ;  /* 0x000000497e497220 */ /* 0x000fc80000410000 */
[----:B------:R-:W-:Y:S02]  /*3100*/  @P3 FADD.FTZ R73, R73, R74 ;  /* 0x0000004a49493221 */ /* 0x000fe40000010000 */
.L_x_1222:
[----:B------:R-:W-:Y:S05]  /*3110*/  BSYNC B0 ;  /* 0x0000000000007941 */ /* 0x000fea0003800000 */
.L_x_1220:
        /* <DEDUP_REMOVED lines=11> */
.L_x_1224:
[----:B------:R-:W-:Y:S01]  /*31d0*/  FFMA.FTZ R73, R135, R3, R72 ;  /* 0x0000000387497223 */ /* 0x000fe20000010048 */
[----:B------:R-:W-:-:S03]  /*31e0*/  @P3 HADD2.F32 R74, -RZ, R6.H0_H0 ;  /* 0x20000006ff4a3230 */ /* 0x000fc60000004100 */
[----:B------:R-:W-:-:S04]  /*31f0*/  FADD.FTZ R73, R160, -R73 ;  /* 0x80000049a0497221 */ /* 0x000fc80000010000 */
[----:B------:R-:W-:-:S04]  /*3200*/  FMUL.FTZ R73, R126, R73 ;  /* 0x000000497e497220 */ /* 0x000fc80000410000 */
[----:B------:R-:W-:Y:S02]  /*3210*/  @P3 FADD.FTZ R73, R73, R74 ;  /* 0x0000004a49493221 */ /* 0x000fe40000010000 */
.L_x_1225:
[----:B------:R-:W-:Y:S05]  /*3220*/  BSYNC B0 ;  /* 0x0000000000007941 */ /* 0x000fea0003800000 */
.L_x_1223:
        /* <DEDUP_REMOVED lines=11> */
.L_x_1227:
[----:B------:R-:W-:-:S04]  /*32e0*/  FFMA.FTZ R74, R136, R3, R72 ;  /* 0x00000003884a7223 */ /* 0x000fc80000010048 */
[----:B------:R-:W-:Y:S01]  /*32f0*/  FADD.FTZ R73, R159, -R74 ;  /* 0x8000004a9f497221 */ /* 0x000fe20000010000 */
[----:B------:R-:W-:-:S03]  /*3300*/  @P3 HADD2.F32 R74, -RZ, R6.H1_H1 ;  /* 0x30000006ff4a3230 */ /* 0x000fc60000004100 */
[----:B------:R-:W-:-:S04]  /*3310*/  FMUL.FTZ R73, R126, R73 ;  /* 0x000000497e497220 */ /* 0x000fc80000410000 */
[----:B------:R-:W-:Y:S02]  /*3320*/  @P3 FADD.FTZ R73, R73, R74 ;  /* 0x0000004a49493221 */ /* 0x000fe40000010000 */
.L_x_1228:
[----:B------:R-:W-:Y:S05]  /*3330*/  BSYNC B0 ;  /* 0x0000000000007941 */ /* 0x000fea0003800000 */
.L_x_1226:
        /* <DEDUP_REMOVED lines=11> */
.L_x_1230:
[----:B------:R-:W-:Y:S01]  /*33f0*/  FFMA.FTZ R73, R137, R3, R72 ;  /* 0x0000000389497223 */ /* 0x000fe20000010048 */
[----:B------:R-:W-:-:S03]  /*3400*/  @P3 HADD2.F32 R74, -RZ, R7.H0_H0 ;  /* 0x20000007ff4a3230 */ /* 0x000fc60000004100 */
[----:B------:R-:W-:-:S04]  /*3410*/  FADD.FTZ R73, R162, -R73 ;  /* 0x80000049a2497221 */ /* 0x000fc80000010000 */
[----:B------:R-:W-:-:S04]  /*3420*/  FMUL.FTZ R73, R126, R73 ;  /* 0x000000497e497220 */ /* 0x000fc80000410000 */
[----:B------:R-:W-:Y:S02]  /*3430*/  @P3 FADD.FTZ R73, R73, R74 ;  /* 0x0000004a49493221 */ /* 0x000fe40000010000 */
.L_x_1231:
[----:B------:R-:W-:Y:S05]  /*3440*/  BSYNC B0 ;  /* 0x0000000000007941 */ /* 0x000fea0003800000 */
.L_x_1229:
        /* <DEDUP_REMOVED lines=11> */
.L_x_1233:
[----:B------:R-:W-:-:S04]  /*3500*/  FFMA.FTZ R72, R138, R3, R72 ;  /* 0x000000038a487223 */ /* 0x000fc80000010048 */
[----:B------:R-:W-:Y:S01]  /*3510*/  FADD.FTZ R3, R161, -R72 ;  /* 0x80000048a1037221 */ /* 0x000fe20000010000 */
[----:B------:R-:W-:-:S03]  /*3520*/  @P3 HADD2.F32 R72, -RZ, R7.H1_H1 ;  /* 0x30000007ff483230 */ /* 0x000fc60000004100 */
[----:B------:R-:W-:-:S04]  /*3530*/  FMUL.FTZ R3, R126, R3 ;  /* 0x000000037e037220 */ /* 0x000fc80000410000 */
[----:B------:R-:W-:Y:S02]  /*3540*/  @P3 FADD.FTZ R3, R3, R72 ;  /* 0x0000004803033221 */ /* 0x000fe40000010000 */
.L_x_1234:
[----:B------:R-:W-:Y:S05]  /*3550*/  BSYNC B0 ;  /* 0x0000000000007941 */ /* 0x000fea0003800000 */
.L_x_1232:
[----:B------:R-:W-:Y:S01]  /*3560*/  @P0 F2FP.PACK_AB R74, RZ, R3 ;  /* 0x00000003ff4a023e */ /* 0x000fe200000000ff */
[----:B------:R-:W-:Y:S01]  /*3570*/  @P2 FMUL.FTZ R3, R3, c[0x0][0x1ec] ;  /* 0x00007b0003032a20 */ /* 0x000fe20000410000 */
[----:B------:R-:W-:Y:S02]  /*3580*/  @P0 MOV R76, 0x10 ;  /* 0x00000010004c0802 */ /* 0x000fe40000000f00 */
[----:B------:R-:W-:Y:S02]  /*3590*/  @P2 IADD3 R72, R2, 0x200, RZ ;  /* 0x0000020002482810 */ /* 0x000fe40007ffe0ff */
[----:B------:R-:W-:Y:S02]  /*35a0*/  @P2 MOV R73, 0x10 ;  /* 0x0000001000492802 */ /* 0x000fe40000000f00 */
[----:B------:R-:W-:Y:S01]  /*35b0*/  @P2 F2FP.PACK_AB R75, RZ, R3 ;  /* 0x00000003ff4b223e */ /* 0x000fe200000000ff */
[----:B------:R-:W-:Y:S01]  /*35c0*/  @P0 IMAD.WIDE.U32 R2, R127, R76, c[0x0][0x258] ;  /* 0x000096007f020625 */ /* 0x000fe200078e004c */
[----:B------:R-:W-:-:S02]  /*35d0*/  @P0 PRMT R67, R67, 0x5410, R74 ;  /* 0x0000541043430816 */ /* 0x000fc4000000004a */
[----:B------:R-:W-:Y:S01]  /*35e0*/  @P2 PRMT R71, R71, 0x5410, R75 ;  /* 0x0000541047472816 */ /* 0x000fe2000000004b */
[----:B------:R-:W-:Y:S01]  /*35f0*/  @P2 IMAD.WIDE.U32 R72, R72, R73, c[0x0][0x248] ;  /* 0x0000920048482625 */ /* 0x000fe200078e0049 */
[----:B------:R-:W-:Y:S01]  /*3600*/  IADD3 R84, R84, c[0x0][0x160], RZ ;  /* 0x0000580054547a10 */ /* 0x000fe20007ffe0ff */
[----:B------:R0:W-:Y:S01]  /*3610*/  @P0 STG.E.128 [R2.64], R64 ;  /* 0x0000004002000986 */ /* 0x0001e2000c101d04 */
[----:B------:R-:W-:Y:S02]  /*3620*/  LOP3.LUT P1, RZ, R125, 0xff, RZ, 0xc0, !PT ;  /* 0x000000ff7dff7812 */ /* 0x000fe4000782c0ff */
[----:B------:R-:W-:Y:S01]  /*3630*/  ISETP.GE.AND P0, PT, R84, c[0x0][0x164], PT ;  /* 0x0000590054007a0c */ /* 0x000fe20003f06270 */
[----:B------:R0:W-:Y:S01]  /*3640*/  @P2 STG.E.128 [R72.64], R68 ;  /* 0x0000004448002986 */ /* 0x0001e2000c101d04 */
[----:B------:R-:W-:-:S11]  /*3650*/  SEL R125, RZ, 0x1, P1 ;  /* 0x00000001ff7d7807 */ /* 0x000fd60000800000 */
[----:B0-----:R-:W-:Y:S01]  /*3660*/  @P0 CALL.REL.NOINC `(.L_x_1157) ;  /* 0x0000001000000944 */ /* 0x001fe20003c00000 */
[----:B------:R-:W-:Y:S05]  /*3670*/  BRA `(.L_x_1235) ;  /* 0xffffcf1000007947 */ /* 0x000fea000383ffff */
.L_x_1157:
        /* <DEDUP_REMOVED lines=21> */
.L_x_1161:
[----:B------:R-:W-:Y:S01]  /*37d0*/  HFMA2.MMA R79, -RZ, RZ, 0, 9.5367431640625e-07 ;  /* 0x00000010ff4f7435 */ /* 0x000fe200000001ff */
[----:B------:R-:W-:-:S02]  /*37e0*/  MOV R74, R76 ;  /* 0x0000004c004a7202 */ /* 0x000fc40000000f00 */
[----:B------:R-:W-:Y:S02]  /*37f0*/  MOV R80, 0x1f ;  /* 0x0000001f00507802 */ /* 0x000fe40000000f00 */
[----:B------:R-:W-:Y:S02]  /*3800*/  MOV R81, 0xffffffff ;  /* 0xffffffff00517802 */ /* 0x000fe40000000f00 */
[----:B------:R-:W-:Y:S02]  /*3810*/  MOV R2, 0x3830 ;  /* 0x0000383000027802 */ /* 0x000fe40000000f00 */
[----:B-----5:R-:W-:Y:S05]  /*3820*/  CALL.REL.NOINC `($__internal_23_$__cuda_sm70_shflsync_down_p) ;  /* 0x0000046000007944 */ /* 0x020fea0003c00000 */
[----:B-1----:R-:W-:Y:S01]  /*3830*/  MOV R73, R74 ;  /* 0x0000004a00497202 */ /* 0x002fe20000000f00 */
[----:B0-----:R-:W-:Y:S05]  /*3840*/  BRA `(.L_x_1236) ;  /* 0xffffdee000007947 */ /* 0x001fea000383ffff */
.L_x_1162:
[----:B------:R-:W-:Y:S01]  /*3850*/  HFMA2.MMA R79, -RZ, RZ, 0, 9.5367431640625e-07 ;  /* 0x00000010ff4f7435 */ /* 0x000fe200000001ff */
[----:B------:R-:W-:Y:S02]  /*3860*/  MOV R74, R77 ;  /* 0x0000004d004a7202 */ /* 0x000fe40000000f00 */
[----:B------:R-:W-:Y:S02]  /*3870*/  MOV R80, 0x1f ;  /* 0x0000001f00507802 */ /* 0x000fe40000000f00 */
[----:B------:R-:W-:-:S02]  /*3880*/  MOV R81, 0xffffffff ;  /* 0xffffffff00517802 */ /* 0x000fc40000000f00 */
[----:B------:R-:W-:Y:S02]  /*3890*/  MOV R2, 0x38b0 ;  /* 0x000038b000027802 */ /* 0x000fe40000000f00 */
[----:B01---5:R-:W-:Y:S05]  /*38a0*/  CALL.REL.NOINC `($__internal_23_$__cuda_sm70_shflsync_down_p) ;  /* 0x000003e000007944 */ /* 0x023fea0003c00000 */
[----:B------:R-:W-:Y:S01]  /*38b0*/  FADD.FTZ R76, R73, R76 ;  /* 0x0000004c494c7221 */ /* 0x000fe20000010000 */
[----:B0-----:R-:W-:Y:S01]  /*38c0*/  HFMA2.MMA R79, -RZ, RZ, 0, 4.76837158203125e-07 ;  /* 0x00000008ff4f7435 */ /* 0x001fe200000001ff */
[----:B-1----:R-:W-:Y:S01]  /*38d0*/  FADD.FTZ R77, R77, R74 ;  /* 0x0000004a4d4d7221 */ /* 0x002fe20000010000 */
[----:B------:R-:W-:Y:S02]  /*38e0*/  MOV R80, 0x1f ;  /* 0x0000001f00507802 */ /* 0x000fe40000000f00 */
[----:B------:R-:W-:Y:S02]  /*38f0*/  MOV R81, 0xffffffff ;  /* 0xffffffff00517802 */ /* 0x000fe40000000f00 */
[----:B------:R-:W-:Y:S02]  /*3900*/  MOV R74, R76 ;  /* 0x0000004c004a7202 */ /* 0x000fe40000000f00 */
[----:B------:R-:W-:Y:S02]  /*3910*/  MOV R2, 0x3930 ;  /* 0x0000393000027802 */ /* 0x000fe40000000f00 */
[----:B------:R-:W-:Y:S05]  /*3920*/  CALL.REL.NOINC `($__internal_23_$__cuda_sm70_shflsync_down_p) ;  /* 0x0000036000007944 */ /* 0x000fea0003c00000 */
[----:B0-----:R-:W-:Y:S01]  /*3930*/  HFMA2.MMA R79, -RZ, RZ, 0, 4.76837158203125e-07 ;  /* 0x00000008ff4f7435 */ /* 0x001fe200000001ff */
[----:B-1----:R-:W-:-:S02]  /*3940*/  MOV R73, R74 ;  /* 0x0000004a00497202 */ /* 0x002fc40000000f00 */
[----:B------:R-:W-:Y:S02]  /*3950*/  MOV R74, R77 ;  /* 0x0000004d004a7202 */ /* 0x000fe40000000f00 */
[----:B------:R-:W-:Y:S02]  /*3960*/  MOV R80, 0x1f ;  /* 0x0000001f00507802 */ /* 0x000fe40000000f00 */
[----:B------:R-:W-:Y:S02]  /*3970*/  MOV R81, 0xffffffff ;  /* 0xffffffff00517802 */ /* 0x000fe40000000f00 */
[----:B------:R-:W-:Y:S02]  /*3980*/  MOV R2, 0x39a0 ;  /* 0x000039a000027802 */ /* 0x000fe40000000f00 */
[----:B------:R-:W-:Y:S05]  /*3990*/  CALL.REL.NOINC `($__internal_23_$__cuda_sm70_shflsync_down_p) ;  /* 0x000002f000007944 */ /* 0x000fea0003c00000 */
[----:B------:R-:W-:Y:S01]  /*39a0*/  FADD.FTZ R76, R73, R76 ;  /* 0x0000004c494c7221 */ /* 0x000fe20000010000 */
[----:B0-----:R-:W-:Y:S01]  /*39b0*/  HFMA2.MMA R79, -RZ, RZ, 0, 2.384185791015625e-07 ;  /* 0x00000004ff4f7435 */ /* 0x001fe200000001ff */
[----:B-1----:R-:W-:Y:S01]  /*39c0*/  FADD.FTZ R77, R77, R74 ;  /* 0x0000004a4d4d7221 */ /* 0x002fe20000010000 */
[----:B------:R-:W-:Y:S02]  /*39d0*/  MOV R80, 0x1f ;  /* 0x0000001f00507802 */ /* 0x000fe40000000f00 */
[----:B------:R-:W-:-:S02]  /*39e0*/  MOV R81, 0xffffffff ;  /* 0xffffffff00517802 */ /* 0x000fc40000000f00 */
[----:B------:R-:W-:Y:S02]  /*39f0*/  MOV R74, R76 ;  /* 0x0000004c004a7202 */ /* 0x000fe40000000f00 */
[----:B------:R-:W-:Y:S02]  /*3a00*/  MOV R2, 0x3a20 ;  /* 0x00003a2000027802 */ /* 0x000fe40000000f00 */
[----:B------:R-:W-:Y:S05]  /*3a10*/  CALL.REL.NOINC `($__internal_23_$__cuda_sm70_shflsync_down_p) ;  /* 0x0000027000007944 */ /* 0x000fea0003c00000 */
[----:B0-----:R-:W-:Y:S01]  /*3a20*/  HFMA2.MMA R79, -RZ, RZ, 0, 2.384185791015625e-07 ;  /* 0x00000004ff4f7435 */ /* 0x001fe200000001ff */
[----:B-1----:R-:W-:Y:S02]  /*3a30*/  MOV R73, R74 ;  /* 0x0000004a00497202 */ /* 0x002fe40000000f00 */
[----:B------:R-:W-:Y:S02]  /*3a40*/  MOV R74, R77 ;  /* 0x0000004d004a7202 */ /* 0x000fe40000000f00 */
[----:B------:R-:W-:Y:S02]  /*3a50*/  MOV R80, 0x1f ;  /* 0x0000001f00507802 */ /* 0x000fe40000000f00 */
[----:B------:R-:W-:Y:S02]  /*3a60*/  MOV R81, 0xffffffff ;  /* 0xffffffff00517802 */ /* 0x000fe40000000f00 */
[----:B------:R-:W-:-:S02]  /*3a70*/  MOV R2, 0x3a90 ;  /* 0x00003a9000027802 */ /* 0x000fc40000000f00 */
[----:B------:R-:W-:Y:S05]  /*3a80*/  CALL.REL.NOINC `($__internal_23_$__cuda_sm70_shflsync_down_p) ;  /* 0x0000020000007944 */ /* 0x000fea0003c00000 */
[----:B------:R-:W-:Y:S01]  /*3a90*/  FADD.FTZ R76, R73, R76 ;  /* 0x0000004c494c7221 */ /* 0x000fe20000010000 */
[----:B0-----:R-:W-:Y:S01]  /*3aa0*/  HFMA2.MMA R79, -RZ, RZ, 0, 1.1920928955078125e-07 ;  /* 0x00000002ff4f7435 */ /* 0x001fe200000001ff */
[----:B-1----:R-:W-:Y:S01]  /*3ab0*/  FADD.FTZ R77, R77, R74 ;  /* 0x0000004a4d4d7221 */ /* 0x002fe20000010000 */
[----:B------:R-:W-:-:S02]  /*3ac0*/  MOV R80, 0x1f ;  /* 0x0000001f00507802 */ /* 0x000fc40000000f00 */
[----:B------:R-:W-:Y:S02]  /*3ad0*/  MOV R81, 0xffffffff ;  /* 0xffffffff00517802 */ /* 0x000fe40000000f00 */
[----:B------:R-:W-:Y:S02]  /*3ae0*/  MOV R74, R76 ;  /* 0x0000004c004a7202 */ /* 0x000fe40000000f00 */
[----:B------:R-:W-:Y:S02]  /*3af0*/  MOV R2, 0x3b10 ;  /* 0x00003b1000027802 */ /* 0x000fe40000000f00 */
[----:B------:R-:W-:Y:S05]  /*3b00*/  CALL.REL.NOINC `($__internal_23_$__cuda_sm70_shflsync_down_p) ;  /* 0x0000018000007944 */ /* 0x000fea0003c00000 */
[----:B0-----:R-:W-:Y:S01]  /*3b10*/  HFMA2.MMA R79, -RZ, RZ, 0, 1.1920928955078125e-07 ;  /* 0x00000002ff4f7435 */ /* 0x001fe200000001ff */
[----:B-1----:R-:W-:Y:S02]  /*3b20*/  MOV R73, R74 ;  /* 0x0000004a00497202 */ /* 0x002fe40000000f00 */
[----:B------:R-:W-:Y:S02]  /*3b30*/  MOV R74, R77 ;  /* 0x0000004d004a7202 */ /* 0x000fe40000000f00 */
[----:B------:R-:W-:Y:S02]  /*3b40*/  MOV R80, 0x1f ;  /* 0x0000001f00507802 */ /* 0x000fe40000000f00 */
[----:B------:R-:W-:-:S02]  /*3b50*/  MOV R81, 0xffffffff ;  /* 0xffffffff00517802 */ /* 0x000fc40000000f00 */
[----:B------:R-:W-:Y:S02]  /*3b60*/  MOV R2, 0x3b80 ;  /* 0x00003b8000027802 */ /* 0x000fe40000000f00 */
[----:B------:R-:W-:Y:S05]  /*3b70*/  CALL.REL.NOINC `($__internal_23_$__cuda_sm70_shflsync_down_p) ;  /* 0x0000011000007944 */ /* 0x000fea0003c00000 */
[----:B------:R-:W-:Y:S01]  /*3b80*/  FADD.FTZ R75, R73, R76 ;  /* 0x0000004c494b7221 */ /* 0x000fe20000010000 */
[----:B0-----:R-:W-:Y:S01]  /*3b90*/  HFMA2.MMA R79, -RZ, RZ, 0, 5.9604644775390625e-08 ;  /* 0x00000001ff4f7435 */ /* 0x001fe200000001ff */
[----:B-1----:R-:W-:Y:S01]  /*3ba0*/  FADD.FTZ R77, R77, R74 ;  /* 0x0000004a4d4d7221 */ /* 0x002fe20000010000 */
[----:B------:R-:W-:Y:S02]  /*3bb0*/  MOV R80, 0x1f ;  /* 0x0000001f00507802 */ /* 0x000fe40000000f00 */
[----:B------:R-:W-:Y:S02]  /*3bc0*/  MOV R81, 0xffffffff ;  /* 0xffffffff00517802 */ /* 0x000fe40000000f00 */
[----:B------:R-:W-:Y:S02]  /*3bd0*/  MOV R74, R75 ;  /* 0x0000004b004a7202 */ /* 0x000fe40000000f00 */
[----:B------:R-:W-:Y:S02]  /*3be0*/  MOV R2, 0x3c00 ;  /* 0x00003c0000027802 */ /* 0x000fe40000000f00 */
[----:B------:R-:W-:Y:S05]  /*3bf0*/  CALL.REL.NOINC `($__internal_23_$__cuda_sm70_shflsync_down_p) ;  /* 0x0000009000007944 */ /* 0x000fea0003c00000 */
[----:B0-----:R-:W-:Y:S01]  /*3c00*/  HFMA2.MMA R79, -RZ, RZ, 0, 5.9604644775390625e-08 ;  /* 0x00000001ff4f7435 */ /* 0x001fe200000001ff */
[----:B-1----:R-:W-:-:S02]  /*3c10*/  MOV R78, R74 ;  /* 0x0000004a004e7202 */ /* 0x002fc40000000f00 */
[----:B------:R-:W-:Y:S02]  /*3c20*/  MOV R74, R77 ;  /* 0x0000004d004a7202 */ /* 0x000fe40000000f00 */
[----:B------:R-:W-:Y:S02]  /*3c30*/  MOV R80, 0x1f ;  /* 0x0000001f00507802 */ /* 0x000fe40000000f00 */
[----:B------:R-:W-:Y:S02]  /*3c40*/  MOV R81, 0xffffffff ;  /* 0xffffffff00517802 */ /* 0x000fe40000000f00 */
[----:B------:R-:W-:Y:S02]  /*3c50*/  MOV R2, 0x3c70 ;  /* 0x00003c7000027802 */ /* 0x000fe40000000f00 */
[----:B------:R-:W-:Y:S05]  /*3c60*/  CALL.REL.NOINC `($__internal_23_$__cuda_sm70_shflsync_down_p) ;  /* 0x0000002000007944 */ /* 0x000fea0003c00000 */
[----:B-1----:R-:W-:Y:S01]  /*3c70*/  MOV R2, R74 ;  /* 0x0000004a00027202 */ /* 0x002fe20000000f00 */
[----:B0-----:R-:W-:Y:S05]  /*3c80*/  BRA `(.L_x_1237) ;  /* 0xffffdbc000007947 */ /* 0x001fea000383ffff */
        .weak           $__internal_23_$__cuda_sm70_shflsync_down_p
        .type           $__internal_23_$__cuda_sm70_shflsync_down_p,@function
        .size           $__internal_23_$__cuda_sm70_shflsync_down_p,(.L_x_9277 - $__internal_23_$__cuda_sm70_shflsync_down_p)
$__internal_23_$__cuda_sm70_shflsync_down_p:
[----:B------:R-:W-:Y:S01]  /*3c90*/  HFMA2.MMA R3, -RZ, RZ, 0, 0 ;  /* 0x00000000ff037435 */ /* 0x000fe200000001ff */
[----:B------:R-:W-:Y:S04]  /*3ca0*/  WARPSYNC R81 ;  /* 0x0000005100007348 */ /* 0x000fe80003800000 */
[----:B------:R0:W1:Y:S01]  /*3cb0*/  SHFL.DOWN PT, R74, R74, R79, R80 ;  /* 0x0800004f4a4a7389 */ /* 0x00006200000e0050 */
[----:B------:R-:W-:Y:S05]  /*3cc0*/  RET.REL.NODEC R2 `(_ZN10layer_norm13ln_bwd_kernelINS_13Kernel_traitsI6__halfS2_S2_S2_fjLj6144ELj1ELj1ELj8ELj16ENS_18Kernel_traits_baseILj6144ES2_S2_S2_S2_fjLj256EEEEELb0ELb0ELb1ELb1EEEvNS_9BwdParamsE) ;  /* 0xffffc33002007950 */ /* 0x000fea0003c3ffff */
.L_x_1238:
        /* <DEDUP_REMOVED lines=11> */
.L_x_9277:


//--------------------- .text._ZN10layer_norm13ln_bwd_kernelINS_13Kernel_traitsI6__halfS2_S2_S2_fjLj6144ELj1ELj1ELj8ELj16ENS_18Kernel_traits_baseILj6144ES2_S2_S2_S2_fjLj256EEEEELb0ELb1ELb0ELb0EEEvNS_9BwdParamsE --------------------------
	.section	.text._ZN10layer_norm13ln_bwd_kernelINS_13Kernel_traitsI6__halfS2_S2_S2_fjLj6144ELj1ELj1ELj8ELj16ENS_18Kernel_traits_baseILj6144ES2_S2_S2_S2_fjLj256EEEEELb0ELb1ELb0ELb0EEEvNS_9BwdParamsE,"ax",@progbits
	.sectioninfo	@"SHI_REGISTERS=224"
	.align	128
        .global         _ZN10layer_norm13ln_bwd_kernelINS_13Kernel_traitsI6__halfS2_S2_S2_fjLj6144ELj1ELj1ELj8ELj16ENS_18Kernel_traits_baseILj6144ES2_S2_S2_S2_fjLj256EEEEELb0ELb1ELb0ELb0EEEvNS_9BwdParamsE
        .type           _ZN10layer_norm13ln_bwd_kernelINS_13Kernel_traitsI6__halfS2_S2_S2_fjLj6144ELj1ELj1ELj8ELj16ENS_18Kernel_traits_baseILj6144ES2_S2_S2_S2_fjLj256EEEEELb0ELb1ELb0ELb0EEEvNS_9BwdParamsE,@function
        .size           _ZN10layer_norm13ln_bwd_kernelINS_13Kernel_traitsI6__halfS2_S2_S2_fjLj6144ELj1ELj1ELj8ELj16ENS_18Kernel_traits_baseILj6144ES2_S2_S2_S2_fjLj256EEEEELb0ELb1ELb0ELb0EEEvNS_9BwdParamsE,(.L_x_9278 - _ZN10layer_norm13ln_bwd_kernelINS_13Kernel_traitsI6__halfS2_S2_S2_fjLj6144ELj1ELj1ELj8ELj16ENS_18Kernel_traits_baseILj6144ES2_S2_S2_S2_fjLj256EEEEELb0ELb1ELb0ELb0EEEvNS_9BwdParamsE)
        .other          _ZN10layer_norm13ln_bwd_kernelINS_13Kernel_traitsI6__halfS2_S2_S2_fjLj6144ELj1ELj1ELj8ELj16ENS_18Kernel_traits_baseILj6144ES2_S2_S2_S2_fjLj256EEEEELb0ELb1ELb0ELb0EEEvNS_9BwdParamsE,@"STO_CUDA_ENTRY STV_DEFAULT"
_ZN10layer_norm13ln_bwd_kernelINS_13Kernel_traitsI6__halfS2_S2_S2_fjLj6144ELj1ELj1ELj8ELj16ENS_18Kernel_traits_baseILj6144ES2_S2_S2_S2_fjLj256EEEEELb0ELb1ELb0ELb0EEEvNS_9BwdParamsE:
.text._ZN10layer_norm13ln_bwd_kernelINS_13Kernel_traitsI6__halfS2_S2_S2_fjLj6144ELj1ELj1ELj8ELj16ENS_18Kernel_traits_baseILj6144ES2_S2_S2_S2_fjLj256EEEEELb0ELb1ELb0ELb0EEEvNS_9BwdParamsE:
        /* <DEDUP_REMOVED lines=69> */
[--C-:B0----5:R-:W-:Y:S01]  /*0450*/  HADD2.F32 R145, -RZ, R24.reuse.H0_H0 ;  /* 0x20000018ff917230 */ /* 0x121fe20000004100 */
        /* <DEDUP_REMOVED lines=49> */
.L_x_1254:
[----:B------:R-:W-:Y:S02]  /*0770*/  ISETP.NE.U32.AND P0, PT, RZ, c[0x0][0x1c0], PT ;  /* 0x00007000ff007a0c */ /* 0x000fe40003f05070 */
[----:B------:R-:W-:Y:S02]  /*0780*/  MOV R132, 0x4 ;  /* 0x0000000400847802 */ /* 0x000fe40000000f00 */
        /* <DEDUP_REMOVED lines=16> */
[----:B------:R-:W-:Y:S02]  /*0890*/  LEA.HI.SX32 R153, R135, R134, 0x1d ;  /* 0x0000008687997211 */ /* 0x000fe400078feaff */
[----:B------:R-:W-:Y:S02]  /*08a0*/  LOP3.LUT P5, RZ, R154, 0xff, RZ, 0xc0, !PT ;  /* 0x000000ff9aff7812 */ /* 0x000fe400078ac0ff */
[----:B------:R-:W-:-:S02]  /*08b0*/  MOV R141, RZ ;  /* 0x000000ff008d7202 */ /* 0x000fc40000000f00 */
[----:B------:R-:W-:Y:S02]  /*08c0*/  MOV R142, RZ ;  /* 0x000000ff008e7202 */ /* 0x000fe40000000f00 */
        /* <DEDUP_REMOVED lines=14> */
[----:B--2---:R-:W-:Y:S02]  /*09b0*/  HADD2.F32 R140, -RZ, R128.H0_H0 ;  /* 0x20000080ff8c7230 */ /* 0x004fe40000004100 */
[----:B------:R-:W-:Y:S02]  /*09c0*/  HADD2.F32 R166, -RZ, R130.H0_H0 ;  /* 0x20000082ffa67230 */ /* 0x000fe40000004100 */
[----:B------:R-:W-:Y:S01]  /*09d0*/  HADD2.F32 R142, -RZ, R128.H1_H1 ;  /* 0x30000080ff8e7230 */ /* 0x000fe20000004100 */
[C---:B------:R-:W-:Y:S01]  /*09e0*/  FADD.FTZ R140, -R139.reuse, R140 ;  /* 0x0000008c8b8c7221 */ /* 0x040fe20000010100 */
[--C-:B------:R-:W-:Y:S01]  /*09f0*/  HADD2.F32 R162, -RZ, R129.reuse.H0_H0 ;  /* 0x20000081ffa27230 */ /* 0x100fe20000004100 */
[----:B------:R-:W-:Y:S01]  /*0a00*/  FADD.FTZ R166, -R139, R166 ;  /* 0x000000a68ba67221 */ /* 0x000fe20000010100 */
[----:B------:R-:W-:Y:S01]  /*0a10*/  HADD2.F32 R128, -RZ, R129.H1_H1 ;  /* 0x30000081ff807230 */ /* 0x000fe20000004100 */
[----:B-----5:R-:W-:Y:S01]  /*0a20*/  FMUL.FTZ R159, R157, R140 ;  /* 0x0000008c9d9f7220 */ /* 0x020fe20000410000 */
[----:B---3--:R-:W-:Y:S01]  /*0a30*/  HADD2.F32 R160, -RZ, R132.H0_H0 ;  /* 0x20000084ffa07230 */ /* 0x008fe20000004100 */
[C---:B------:R-:W-:Y:S01]  /*0a40*/  FADD.FTZ R162, -R139.reuse, R162 ;  /* 0x000000a28ba27221 */ /* 0x040fe20000010100 */
[----:B------:R-:W-:Y:S01]  /*0a50*/  HADD2.F32 R129, -RZ, R134.H0_H0 ;  /* 0x20000086ff817230 */ /* 0x000fe20000004100 */
[----:B------:R-:W-:Y:S01]  /*0a60*/  FADD.FTZ R128, -R139, R128 ;  /* 0x000000808b807221 */ /* 0x000fe20000010100 */
[----:B------:R-:W-:Y:S01]  /*0a70*/  HADD2.F32 R132, -RZ, R132.H1_H1 ;  /* 0x30000084ff847230 */ /* 0x000fe20000004100 */
[----:B------:R-:W-:Y:S01]  /*0a80*/  FADD.FTZ R84, R84, R160 ;  /* 0x000000a054547221 */ /* 0x000fe20000010000 */
[----:B------:R-:W-:Y:S01]  /*0a90*/  HADD2.F32 R164, -RZ, R133.H0_H0 ;  /* 0x20000085ffa47230 */ /* 0x000fe20000004100 */
[----:B------:R-:W-:Y:S01]  /*0aa0*/  FFMA.FTZ R108, R159, R160, R108 ;  /* 0x000000a09f6c7223 */ /* 0x000fe2000001006c */
[--C-:B------:R-:W-:Y:S01]  /*0ab0*/  HADD2.F32 R170, -RZ, R131.reuse.H0_H0 ;  /* 0x20000083ffaa7230 */ /* 0x100fe20000004100 */
[----:B------:R-:W-:Y:S01]  /*0ac0*/  FMUL.FTZ R169, R157, R166 ;  /* 0x000000a69da97220 */ /* 0x000fe20000410000 */
[----:B------:R-:W-:Y:S01]  /*0ad0*/  HADD2.F32 R172, -RZ, R131.H1_H1 ;  /* 0x30000083ffac7230 */ /* 0x000fe20000004100 */
[----:B------:R-:W-:Y:S01]  /*0ae0*/  FADD.FTZ R142, -R139, R142 ;  /* 0x0000008e8b8e7221 */ /* 0x000fe20000010100 */
[----:B------:R-:W-:Y:S01]  /*0af0*/  HADD2.F32 R133, -RZ, R133.H1_H1 ;  /* 0x30000085ff857230 */ /* 0x000fe20000004100 */
[----:B------:R-:W-:Y:S01]  /*0b00*/  FMUL.FTZ R160, R145, R160 ;  /* 0x000000a091a07220 */ /* 0x000fe20000410000 */
[----:B------:R-:W-:Y:S01]  /*0b10*/  HADD2.F32 R130, -RZ, R130.H1_H1 ;  /* 0x30000082ff827230 */ /* 0x000fe20000004100 */
[C---:B------:R-:W-:Y:S01]  /*0b20*/  FMUL.FTZ R167, R157.reuse, R162 ;  /* 0x000000a29da77220 */ /* 0x040fe20000410000 */
[----:B------:R-:W-:Y:S01]  /*0b30*/  HADD2.F32 R134, -RZ, R134.H1_H1 ;  /* 0x30000086ff867230 */ /* 0x000fe20000004100 */
[----:B------:R-:W-:Y:S01]  /*0b40*/  FMUL.FTZ R162, R157, R128 ;  /* 0x000000809da27220 */ /* 0x000fe20000410000 */
[--C-:B0-----:R-:W-:Y:S01]  /*0b50*/  HADD2.F32 R136, -RZ, R135.reuse.H0_H0 ;  /* 0x20000087ff887230 */ /* 0x101fe20000004100 */
[----:B------:R-:W-:Y:S01]  /*0b60*/  FADD.FTZ R80, R80, R129 ;  /* 0x0000008150507221 */ /* 0x000fe20000010000 */
[----:B------:R-:W-:Y:S01]  /*0b70*/  HADD2.F32 R135, -RZ, R135.H1_H1 ;  /* 0x30000087ff877230 */ /* 0x000fe20000004100 */
[-C--:B------:R-:W-:Y:S01]  /*0b80*/  FFMA.FTZ R104, R169, R129.reuse, R104 ;  /* 0x00000081a9687223 */ /* 0x080fe20000010068 */
[----:B------:R-:W-:Y:S01]  /*0b90*/  IADD3 R140, R153, 0x100, RZ ;  /* 0x00000100998c7810 */ /* 0x000fe20007ffe0ff */
[----:B------:R-:W-:-:S02]  /*0ba0*/  FMUL.FTZ R166, R37, R129 ;  /* 0x0000008125a67220 */ /* 0x000fc40000410000 */
[----:B------:R-:W-:Y:S02]  /*0bb0*/  FMUL.FTZ R158, R157, R142 ;  /* 0x0000008e9d9e7220 */ /* 0x000fe40000410000 */
[----:B------:R-:W-:Y:S02]  /*0bc0*/  FMUL.FTZ R165, R144, R132 ;  /* 0x0000008490a57220 */ /* 0x000fe40000410000 */
[----:B------:R-:W-:Y:S02]  /*0bd0*/  FADD.FTZ R128, RZ, R160 ;  /* 0x000000a0ff807221 */ /* 0x000fe40000010000 */
[----:B------:R-:W-:Y:S02]  /*0be0*/  FFMA.FTZ R129, R159, R160, RZ ;  /* 0x000000a09f817223 */ /* 0x000fe400000100ff */
        /* <DEDUP_REMOVED lines=8> */
[C---:B------:R-:W-:Y:S02]  /*0c70*/  FADD.FTZ R130, -R139.reuse, R130 ;  /* 0x000000828b827221 */ /* 0x040fe40000010100 */
[----:B------:R-:W-:Y:S02]  /*0c80*/  FADD.FTZ R131, R128, R171 ;  /* 0x000000ab80837221 */ /* 0x000fe40000010000 */
[----:B------:R-:W-:Y:S02]  /*0c90*/  FFMA.FTZ R129, R162, R171, R129 ;  /* 0x000000aba2817223 */ /* 0x000fe40000010081 */
[----:B------:R-:W-:Y:S02]  /*0ca0*/  FADD.FTZ R170, -R139, R170 ;  /* 0x000000aa8baa7221 */ /* 0x000fe40000010100 */
[----:B------:R-:W-:Y:S02]  /*0cb0*/  FMUL.FTZ R168, R157, R130 ;  /* 0x000000829da87220 */ /* 0x000fe40000410000 */
        /* <DEDUP_REMOVED lines=24> */
.L_x_1241:
[----:B0-----:R-:W-:Y:S05]  /*0e40*/  BSYNC B0 ;  /* 0x0000000000007941 */ /* 0x001fea0003800000 */
.L_x_1240:
        /* <DEDUP_REMOVED lines=14> */
[----:B--2---:R-:W-:Y:S02]  /*0f30*/  HADD2.F32 R176, -RZ, R128.H0_H0 ;  /* 0x20000080ffb07230 */ /* 0x004fe40000004100 */
[----:B------:R-:W-:Y:S02]  /*0f40*/  HADD2.F32 R182, -RZ, R129.H0_H0 ;  /* 0x20000081ffb67230 */ /* 0x000fe40000004100 */
[----:B------:R-:W-:Y:S01]  /*0f50*/  HADD2.F32 R186, -RZ, R130.H0_H0 ;  /* 0x20000082ffba7230 */ /* 0x000fe20000004100 */
[C---:B------:R-:W-:Y:S01]  /*0f60*/  FADD.FTZ R176, -R139.reuse, R176 ;  /* 0x000000b08bb07221 */ /* 0x040fe20000010100 */
[----:B---3--:R-:W-:Y:S01]  /*0f70*/  HADD2.F32 R178, -RZ, R132.H0_H0 ;  /* 0x20000084ffb27230 */ /* 0x008fe20000004100 */
[----:B------:R-:W-:Y:S01]  /*0f80*/  FADD.FTZ R182, -R139, R182 ;  /* 0x000000b68bb67221 */ /* 0x000fe20000010100 */
[----:B------:R-:W-:Y:S01]  /*0f90*/  HADD2.F32 R180, -RZ, R128.H1_H1 ;  /* 0x30000080ffb47230 */ /* 0x000fe20000004100 */
[----:B-----5:R-:W-:Y:S01]  /*0fa0*/  FMUL.FTZ R161, R157, R176 ;  /* 0x000000b09da17220 */ /* 0x020fe20000410000 */
[----:B------:R-:W-:Y:S01]  /*0fb0*/  HADD2.F32 R128, -RZ, R133.H0_H0 ;  /* 0x20000085ff807230 */ /* 0x000fe20000004100 */
[----:B------:R-:W-:Y:S01]  /*0fc0*/  FADD.FTZ R76, R76, R178 ;  /* 0x000000b24c4c7221 */ /* 0x000fe20000010000 */
[----:B------:R-:W-:Y:S01]  /*0fd0*/  HADD2.F32 R132, -RZ, R132.H1_H1 ;  /* 0x30000084ff847230 */ /* 0x000fe20000004100 */
[----:B------:R-:W-:Y:S01]  /*0fe0*/  FFMA.FTZ R100, R161, R178, R100 ;  /* 0x000000b2a1647223 */ /* 0x000fe20000010064 */
[----:B------:R-:W-:Y:S01]  /*0ff0*/  HADD2.F32 R184, -RZ, R129.H1_H1 ;  /* 0x30000081ffb87230 */ /* 0x000fe20000004100 */
[----:B------:R-:W-:Y:S01]  /*1000*/  FMUL.FTZ R179, R157, R182 ;  /* 0x000000b69db37220 */ /* 0x000fe20000410000 */
[----:B------:R-:W-:Y:S01]  /*1010*/  HADD2.F32 R129, -RZ, R134.H0_H0 ;  /* 0x20000086ff817230 */ /* 0x000fe20000004100 */
[C---:B------:R-:W-:Y:S01]  /*1020*/  FADD.FTZ R186, -R139.reuse, R186 ;  /* 0x000000ba8bba7221 */ /* 0x040fe20000010100 */
[----:B------:R-:W-:Y:S01]  /*1030*/  HADD2.F32 R133, -RZ, R133.H1_H1 ;  /* 0x30000085ff857230 */ /* 0x000fe20000004100 */
[----:B------:R-:W-:Y:S01]  /*1040*/  FADD.FTZ R180, -R139, R180 ;  /* 0x000000b48bb47221 */ /* 0x000fe20000010100 */
[----:B------:R-:W-:Y:S01]  /*1050*/  HADD2.F32 R130, -RZ, R130.H1_H1 ;  /* 0x30000082ff827230 */ /* 0x000fe20000004100 */
        /* <DEDUP_REMOVED lines=8> */
[C---:B------:R-:W-:Y:S01]  /*10e0*/  FMUL.FTZ R181, R157.reuse, R186 ;  /* 0x000000ba9db57220 */ /* 0x040fe20000410000 */
[----:B------:R-:W-:Y:S01]  /*10f0*/  HADD2.F32 R135, -RZ, R135.H1_H1 ;  /* 0x30000087ff877230 */ /* 0x000fe20000004100 */
[----:B------:R-:W-:-:S02]  /*1100*/  FMUL.FTZ R176, R157, R180 ;  /* 0x000000b49db07220 */ /* 0x000fc40000410000 */
[----:B------:R-:W-:Y:S02]  /*1110*/  FMUL.FTZ R177, R32, R132 ;  /* 0x0000008420b17220 */ /* 0x000fe40000410000 */
[----:B------:R-:W-:Y:S02]  /*1120*/  FADD.FTZ R128, R141, R178 ;  /* 0x000000b28d807221 */ /* 0x000fe40000010000 */
[----:B------:R-:W-:Y:S02]  /*1130*/  FFMA.FTZ R142, R161, R178, R142 ;  /* 0x000000b2a18e7223 */ /* 0x000fe4000001008e */
[----:B------:R-:W-:Y:S02]  /*1140*/  FADD.FTZ R180, -R139, R184 ;  /* 0x000000b88bb47221 */ /* 0x000fe40000010100 */
        /* <DEDUP_REMOVED lines=38> */
.L_x_1243:
[----:B0-----:R-:W-:Y:S05]  /*13b0*/  BSYNC B0 ;  /* 0x0000000000007941 */ /* 0x001fea0003800000 */
.L_x_1242:
        /* <DEDUP_REMOVED lines=14> */
[--C-:B------:R-:W-:Y:S02]  /*14a0*/  HADD2.F32 R196, -RZ, R130.reuse.H0_H0 ;  /* 0x20000082ffc47230 */ /* 0x100fe40000004100 */
[----:B------:R-:W-:Y:S01]  /*14b0*/  HADD2.F32 R200, -RZ, R130.H1_H1 ;  /* 0x30000082ffc87230 */ /* 0x000fe20000004100 */
[C---:B------:R-:W-:Y:S01]  /*14c0*/  FADD.FTZ R140, -R139.reuse, R140 ;  /* 0x0000008c8b8c7221 */ /* 0x040fe20000010100 */
[----:B------:R-:W-:Y:S01]  /*14d0*/  HADD2.F32 R186, -RZ, R128.H1_H1 ;  /* 0x30000080ffba7230 */ /* 0x000fe20000004100 */
[----:B------:R-:W-:Y:S01]  /*14e0*/  FADD.FTZ R130, -R139, R196 ;  /* 0x000000c48b827221 */ /* 0x000fe20000010100 */
[--C-:B------:R-:W-:Y:S01]  /*14f0*/  HADD2.F32 R128, -RZ, R129.reuse.H0_H0 ;  /* 0x20000081ff807230 */ /* 0x100fe20000004100 */
[----:B-----5:R-:W-:Y:S01]  /*1500*/  FMUL.FTZ R163, R157, R140 ;  /* 0x0000008c9da37220 */ /* 0x020fe20000410000 */
[--C-:B---3--:R-:W-:Y:S01]  /*1510*/  HADD2.F32 R196, -RZ, R132.reuse.H0_H0 ;  /* 0x20000084ffc47230 */ /* 0x108fe20000004100 */
[C---:B------:R-:W-:Y:S01]  /*1520*/  FADD.FTZ R186, -R139.reuse, R186 ;  /* 0x000000ba8bba7221 */ /* 0x040fe20000010100 */
[----:B------:R-:W-:Y:S01]  /*1530*/  HADD2.F32 R194, -RZ, R129.H1_H1 ;  /* 0x30000081ffc27230 */ /* 0x000fe20000004100 */
[----:B------:R-:W-:Y:S01]  /*1540*/  FADD.FTZ R128, -R139, R128 ;  /* 0x000000808b807221 */ /* 0x000fe20000010100 */
[----:B------:R-:W-:Y:S01]  /*1550*/  HADD2.F32 R132, -RZ, R132.H1_H1 ;  /* 0x30000084ff847230 */ /* 0x000fe20000004100 */
[----:B------:R-:W-:Y:S01]  /*1560*/  FADD.FTZ R68, R68, R196 ;  /* 0x000000c444447221 */ /* 0x000fe20000010000 */
[--C-:B------:R-:W-:Y:S01]  /*1570*/  HADD2.F32 R202, -RZ, R131.reuse.H0_H0 ;  /* 0x20000083ffca7230 */ /* 0x100fe20000004100 */
[-C--:B------:R-:W-:Y:S01]  /*1580*/  FFMA.FTZ R92, R163, R196.reuse, R92 ;  /* 0x000000c4a35c7223 */ /* 0x080fe2000001005c */
[----:B------:R-:W-:Y:S01]  /*1590*/  HADD2.F32 R206, -RZ, R131.H1_H1 ;  /* 0x30000083ffce7230 */ /* 0x000fe20000004100 */
[----:B------:R-:W-:-:S02]  /*15a0*/  FMUL.FTZ R196, R25, R196 ;  /* 0x000000c419c47220 */ /* 0x000fc40000410000 */
[C---:B------:R-:W-:Y:S01]  /*15b0*/  FADD.FTZ R204, -R139.reuse, R200 ;  /* 0x000000c88bcc7221 */ /* 0x040fe20000010100 */
[--C-:B------:R-:W-:Y:S01]  /*15c0*/  HADD2.F32 R200, -RZ, R133.reuse.H0_H0 ;  /* 0x20000085ffc87230 */ /* 0x100fe20000004100 */
[----:B------:R-:W-:Y:S01]  /*15d0*/  FADD.FTZ R198, -R139, R194 ;  /* 0x000000c28bc67221 */ /* 0x000fe20000010100 */
[----:B------:R-:W-:Y:S01]  /*15e0*/  HADD2.F32 R133, -RZ, R133.H1_H1 ;  /* 0x30000085ff857230 */ /* 0x000fe20000004100 */
        /* <DEDUP_REMOVED lines=10> */
[----:B0-----:R-:W-:Y:S01]  /*1690*/  FADD.FTZ R136, -R139, R202 ;  /* 0x000000ca8b887221 */ /* 0x001fe20000010100 */
[--C-:B------:R-:W-:Y:S01]  /*16a0*/  HADD2.F32 R202, -RZ, R134.reuse.H0_H0 ;  /* 0x20000086ffca7230 */ /* 0x100fe20000004100 */
[C---:B------:R-:W-:Y:S01]  /*16b0*/  FMUL.FTZ R199, R157.reuse, R130 ;  /* 0x000000829dc77220 */ /* 0x040fe20000410000 */
[----:B------:R-:W-:Y:S01]  /*16c0*/  HADD2.F32 R134, -RZ, R134.H1_H1 ;  /* 0x30000086ff867230 */ /* 0x000fe20000004100 */
        /* <DEDUP_REMOVED lines=9> */
[----:B------:R-:W-:Y:S01]  /*1760*/  FADD.FTZ R208, -R139, R206 ;  /* 0x000000ce8bd07221 */ /* 0x000fe20000010100 */
[--C-:B------:R-:W-:Y:S01]  /*1770*/  HADD2.F32 R206, -RZ, R135.reuse.H0_H0 ;  /* 0x20000087ffce7230 */ /* 0x100fe20000004100 */
[C---:B------:R-:W-:Y:S01]  /*1780*/  FMUL.FTZ R203, R157.reuse, R136 ;  /* 0x000000889dcb7220 */ /* 0x040fe20000410000 */
[----:B------:R-:W-:Y:S01]  /*1790*/  HADD2.F32 R135, -RZ, R135.H1_H1 ;  /* 0x30000087ff877230 */ /* 0x000fe20000004100 */
        /* <DEDUP_REMOVED lines=23> */
.L_x_1245:
[----:B------:R-:W-:Y:S05]  /*1910*/  BSYNC B0 ;  /* 0x0000000000007941 */ /* 0x000fea0003800000 */
.L_x_1244:
[----:B------:R-:W-:Y:S02]  /*1920*/  SHF.R.U32.HI R130, RZ, 0x5, R146 ;  /* 0x00000005ff827819 */ /* 0x000fe40000011692 */
[----:B------:R-:W-:Y:S01]  /*1930*/  MOV R207, 0x3f800000 ;  /* 0x3f80000000cf7802 */ /* 0x000fe20000000f00 */
[----:B-----5:R-:W-:Y:S01]  /*1940*/  @P0 HADD2.F32 R207, -RZ, R138.H0_H0 ;  /* 0x2000008affcf0230 */ /* 0x020fe20000004100 */
[----:B------:R-:W-:-:S02]  /*1950*/  LOP3.LUT R209, R130, 0x7fffff8, RZ, 0xc0, !PT ;  /* 0x07fffff882d17812 */ /* 0x000fc400078ec0ff */
[----:B------:R-:W-:Y:S02]  /*1960*/  LOP3.LUT P1, RZ, R146, 0x1f, RZ, 0xc0, !PT ;  /* 0x0000001f92ff7812 */ /* 0x000fe4000782c0ff */
[----:B------:R-:W-:Y:S01]  /*1970*/  @!P5 IADD3 R209, R209, 0x8, RZ ;  /* 0x00000008d1d1d810 */ /* 0x000fe20007ffe0ff */
[----:B------:R-:W-:Y:S08]  /*1980*/  BRA.DIV ~URZ, `(.L_x_1246) ;  /* 0x00001ab27f007947 */ /* 0x000ff0000b800000 */
[----:B------:R0:W1:Y:S02]  /*1990*/  SHFL.DOWN PT, R132, R141, 0x10, 0x1f ;  /* 0x0a001f008d847f89 */ /* 0x00006400000e0000 */
.L_x_1259:
        /* <DEDUP_REMOVED lines=18> */
.L_x_1260:
        /* <DEDUP_REMOVED lines=39> */
[-CC-:B------:R-:W-:Y:S01]  /*1d30*/  FFMA.FTZ R134, R162, R140.reuse, R141.reuse ;  /* 0x0000008ca2867223 */ /* 0x180fe2000001008d */
[----:B------:R-:W-:Y:S01]  /*1d40*/  ISETP.NE.AND.EX P1, PT, RZ, c[0x0][0x21c], PT, P0 ;  /* 0x00008700ff007a0c */ /* 0x000fe20003f25300 */
[-C--:B------:R-:W-:Y:S01]  /*1d50*/  FFMA.FTZ R138, R168, R140.reuse, R141 ;  /* 0x0000008ca88a7223 */ /* 0x080fe2000001008d */
[----:B------:R-:W-:Y:S01]  /*1d60*/  ISETP.NE.U32.AND P0, PT, RZ, c[0x0][0x258], PT ;  /* 0x00009600ff007a0c */ /* 0x000fe20003f05070 */
[----:B------:R-:W-:Y:S02]  /*1d70*/  FADD.FTZ R132, R164, -R133 ;  /* 0x80000085a4847221 */ /* 0x000fe40000010000 */
[----:B------:R-:W-:Y:S01]  /*1d80*/  FFMA.FTZ R135, R169, R140, R141 ;  /* 0x0000008ca9877223 */ /* 0x000fe2000001008d */
[----:B------:R-:W-:Y:S01]  /*1d90*/  ISETP.NE.AND.EX P0, PT, RZ, c[0x0][0x25c], PT, P0 ;  /* 0x00009700ff007a0c */ /* 0x000fe20003f05300 */
[----:B------:R-:W-:-:S02]  /*1da0*/  FADD.FTZ R134, R171, -R134 ;  /* 0x80000086ab867221 */ /* 0x000fc40000010000 */
[----:B------:R-:W-:Y:S02]  /*1db0*/  FADD.FTZ R212, R173, -R138 ;  /* 0x8000008aadd47221 */ /* 0x000fe40000010000 */
[C---:B------:R-:W-:Y:S02]  /*1dc0*/  FMUL.FTZ R138, R157.reuse, R132 ;  /* 0x000000849d8a7220 */ /* 0x040fe40000410000 */
[--C-:B------:R-:W-:Y:S01]  /*1dd0*/  @P1 HADD2.F32 R133, -RZ, R113.reuse.H0_H0 ;  /* 0x20000071ff851230 */ /* 0x100fe20000004100 */
[----:B------:R-:W-:Y:S01]  /*1de0*/  FADD.FTZ R186, R166, -R135 ;  /* 0x80000087a6ba7221 */ /* 0x000fe20000010000 */
[----:B------:R-:W-:Y:S01]  /*1df0*/  @P1 HADD2.F32 R135, -RZ, R113.H1_H1 ;  /* 0x30000071ff871230 */ /* 0x000fe20000004100 */
[C---:B------:R-:W-:Y:S01]  /*1e00*/  FMUL.FTZ R142, R157.reuse, R134 ;  /* 0x000000869d8e7220 */ /* 0x040fe20000410000 */
[--C-:B------:R-:W-:Y:S01]  /*1e10*/  @P1 HADD2.F32 R137, -RZ, R114.reuse.H0_H0 ;  /* 0x20000072ff891230 */ /* 0x100fe20000004100 */
[----:B------:R-:W-:Y:S01]  /*1e20*/  @P1 FADD.FTZ R138, R138, R133 ;  /* 0x000000858a8a1221 */ /* 0x000fe20000010000 */
[----:B------:R-:W-:Y:S01]  /*1e30*/  @P1 HADD2.F32 R139, -RZ, R114.H1_H1 ;  /* 0x30000072ff8b1230 */ /* 0x000fe20000004100 */
[----:B------:R-:W-:-:S02]  /*1e40*/  FMUL.FTZ R210, R157, R186 ;  /* 0x000000ba9dd27220 */ /* 0x000fc40000410000 */
[-C--:B------:R-:W-:Y:S02]  /*1e50*/  FFMA.FTZ R133, R159, R140.reuse, R141 ;  /* 0x0000008c9f857223 */ /* 0x080fe4000001008d */
[----:B------:R-:W-:Y:S02]  /*1e60*/  @P1 FADD.FTZ R142, R142, R135 ;  /* 0x000000878e8e1221 */ /* 0x000fe40000010000 */
[-C--:B------:R-:W-:Y:S02]  /*1e70*/  FFMA.FTZ R135, R175, R140.reuse, R141 ;  /* 0x0000008caf877223 */ /* 0x080fe4000001008d */
[----:B------:R-:W-:Y:S02]  /*1e80*/  @P1 FADD.FTZ R210, R210, R137 ;  /* 0x00000089d2d21221 */ /* 0x000fe40000010000 */
[-C--:B------:R-:W-:Y:S02]  /*1e90*/  FFMA.FTZ R134, R158, R140.reuse, R141 ;  /* 0x0000008c9e867223 */ /* 0x080fe4000001008d */
[----:B------:R-:W-:Y:S01]  /*1ea0*/  FADD.FTZ R132, R160, -R133 ;  /* 0x80000085a0847221 */ /* 0x000fe20000010000 */
[----:B------:R-:W-:Y:S01]  /*1eb0*/  @P1 HADD2.F32 R133, -RZ, R112.H0_H0 ;  /* 0x20000070ff851230 */ /* 0x000fe20000004100 */
[----:B------:R-:W-:-:S02]  /*1ec0*/  FFMA.FTZ R137, R174, R140, R141 ;  /* 0x0000008cae897223 */ /* 0x000fc4000001008d */
[----:B------:R-:W-:Y:S02]  /*1ed0*/  FMUL.FTZ R214, R157, R212 ;  /* 0x000000d49dd67220 */ /* 0x000fe40000410000 */
[----:B------:R-:W-:Y:S01]  /*1ee0*/  FADD.FTZ R186, R170, -R135 ;  /* 0x80000087aaba7221 */ /* 0x000fe20000010000 */
[----:B------:R-:W-:Y:S01]  /*1ef0*/  @P1 HADD2.F32 R135, -RZ, R112.H1_H1 ;  /* 0x30000070ff871230 */ /* 0x000fe20000004100 */
[----:B------:R-:W-:Y:S02]  /*1f00*/  FADD.FTZ R134, R165, -R134 ;  /* 0x80000086a5867221 */ /* 0x000fe40000010000 */
[C---:B------:R-:W-:Y:S02]  /*1f10*/  FMUL.FTZ R132, R157.reuse, R132 ;  /* 0x000000849d847220 */ /* 0x040fe40000410000 */
[----:B------:R-:W-:Y:S01]  /*1f20*/  FADD.FTZ R212, R172, -R137 ;  /* 0x80000089acd47221 */ /* 0x000fe20000010000 */
[--C-:B------:R-:W-:Y:S01]  /*1f30*/  @P1 HADD2.F32 R137, -RZ, R115.reuse.H0_H0 ;  /* 0x20000073ff891230 */ /* 0x100fe20000004100 */
[----:B------:R-:W-:Y:S01]  /*1f40*/  @P1 FADD.FTZ R214, R214, R139 ;  /* 0x0000008bd6d61221 */ /* 0x000fe20000010000 */
[----:B------:R-:W-:Y:S01]  /*1f50*/  @P1 HADD2.F32 R139, -RZ, R115.H1_H1 ;  /* 0x30000073ff8b1230 */ /* 0x000fe20000004100 */
[----:B------:R-:W-:-:S02]  /*1f60*/  FMUL.FTZ R216, R157, R186 ;  /* 0x000000ba9dd87220 */ /* 0x000fc40000410000 */
[C---:B------:R-:W-:Y:S01]  /*1f70*/  FMUL.FTZ R134, R157.reuse, R134 ;  /* 0x000000869d867220 */ /* 0x040fe20000410000 */
[----:B------:R-:W-:Y:S01]  /*1f80*/  @P0 F2FP.PACK_AB R211, RZ, R214 ;  /* 0x000000d6ffd3023e */ /* 0x000fe200000000ff */
[----:B------:R-:W-:Y:S02]  /*1f90*/  @P1 FADD.FTZ R132, R132, R133 ;  /* 0x0000008584841221 */ /* 0x000fe40000010000 */
[----:B------:R-:W-:Y:S02]  /*1fa0*/  FMUL.FTZ R218, R157, R212 ;  /* 0x000000d49dda7220 */ /* 0x000fe40000410000 */
[----:B------:R-:W-:Y:S01]  /*1fb0*/  @P1 FADD.FTZ R216, R216, R137 ;  /* 0x00000089d8d81221 */ /* 0x000fe20000010000 */
[----:B------:R-:W-:Y:S01]  /*1fc0*/  @P0 F2FP.PACK_AB R133, RZ, R132 ;  /* 0x00000084ff85023e */ /* 0x000fe200000000ff */
[----:B------:R-:W-:Y:S01]  /*1fd0*/  @P1 FADD.FTZ R134, R134, R135 ;  /* 0x0000008786861221 */ /* 0x000fe20000010000 */
[----:B------:R-:W-:Y:S01]  /*1fe0*/  @P0 F2FP.PACK_AB R135, RZ, R138 ;  /* 0x0000008aff87023e */ /* 0x000fe200000000ff */
[----:B------:R-:W-:Y:S01]  /*1ff0*/  @P1 FADD.FTZ R218, R218, R139 ;  /* 0x0000008bdada1221 */ /* 0x000fe20000010000 */
[----:B------:R-:W-:Y:S01]  /*2000*/  @P0 F2FP.PACK_AB R139, RZ, R210 ;  /* 0x000000d2ff8b023e */ /* 0x000fe200000000ff */
[-C--:B------:R-:W-:Y:S01]  /*2010*/  FMUL.FTZ R186, R138, R207.reuse ;  /* 0x000000cf8aba7220 */ /* 0x080fe20000410000 */
[----:B------:R-:W-:Y:S01]  /*2020*/  @P0 F2FP.PACK_AB R137, RZ, R142 ;  /* 0x0000008eff89023e */ /* 0x000fe200000000ff */
[-C--:B------:R-:W-:Y:S01]  /*2030*/  FMUL.FTZ R209, R142, R207.reuse ;  /* 0x000000cf8ed17220 */ /* 0x080fe20000410000 */
[----:B------:R-:W-:Y:S01]  /*2040*/  @P0 F2FP.PACK_AB R215, RZ, R216 ;  /* 0x000000d8ffd7023e */ /* 0x000fe200000000ff */
[-C--:B------:R-:W-:Y:S01]  /*2050*/  FMUL.FTZ R212, R210, R207.reuse ;  /* 0x000000cfd2d47220 */ /* 0x080fe20000410000 */
[----:B------:R-:W-:Y:S01]  /*2060*/  @P0 F2FP.PACK_AB R143, RZ, R134 ;  /* 0x00000086ff8f023e */ /* 0x000fe200000000ff */
[-C--:B------:R-:W-:Y:S01]  /*2070*/  FMUL.FTZ R213, R214, R207.reuse ;  /* 0x000000cfd6d57220 */ /* 0x080fe20000410000 */
[----:B------:R-:W-:Y:S01]  /*2080*/  @P0 PRMT R124, R133, 0x7610, R124 ;  /* 0x00007610857c0816 */ /* 0x000fe2000000007c */
[-C--:B------:R-:W-:Y:S01]  /*2090*/  FMUL.FTZ R142, R132, R207.reuse ;  /* 0x000000cf848e7220 */ /* 0x080fe20000410000 */
[----:B------:R-:W-:Y:S01]  /*20a0*/  @P0 PRMT R126, R139, 0x7610, R126 ;  /* 0x000076108b7e0816 */ /* 0x000fe2000000007e */
[-C--:B------:R-:W-:Y:S01]  /*20b0*/  FMUL.FTZ R187, R134, R207.reuse ;  /* 0x000000cf86bb7220 */ /* 0x080fe20000410000 */
[----:B------:R-:W-:Y:S01]  /*20c0*/  @P0 PRMT R125, R135, 0x7610, R125 ;  /* 0x00007610877d0816 */ /* 0x000fe2000000007d */
[-C--:B------:R-:W-:Y:S01]  /*20d0*/  FMUL.FTZ R216, R216, R207.reuse ;  /* 0x000000cfd8d87220 */ /* 0x080fe20000410000 */
[----:B------:R-:W-:Y:S01]  /*20e0*/  @P0 F2FP.PACK_AB R217, RZ, R218 ;  /* 0x000000daffd9023e */ /* 0x000fe200000000ff */
[----:B------:R-:W-:Y:S01]  /*20f0*/  FMUL.FTZ R219, R218, R207 ;  /* 0x000000cfdadb7220 */ /* 0x000fe20000410000 */
[----:B------:R-:W-:Y:S01]  /*2100*/  @P0 PRMT R127, R215, 0x7610, R127 ;  /* 0x00007610d77f0816 */ /* 0x000fe2000000007f */
[----:B------:R-:W-:Y:S01]  /*2110*/  FMUL.FTZ R133, R15, R186 ;  /* 0x000000ba0f857220 */ /* 0x000fe20000410000 */
[----:B------:R-:W-:Y:S01]  /*2120*/  @P0 PRMT R125, R125, 0x5410, R137 ;  /* 0x000054107d7d0816 */ /* 0x000fe20000000089 */
[----:B------:R-:W-:Y:S01]  /*2130*/  FMUL.FTZ R134, R14, R209 ;  /* 0x000000d10e867220 */ /* 0x000fe20000410000 */
[----:B------:R-:W-:Y:S01]  /*2140*/  @P0 PRMT R126, R126, 0x5410, R211 ;  /* 0x000054107e7e0816 */ /* 0x000fe200000000d3 */
[----:B------:R-:W-:Y:S01]  /*2150*/  FMUL.FTZ R138, R13, R212 ;  /* 0x000000d40d8a7220 */ /* 0x000fe20000410000 */
[----:B------:R-:W-:Y:S01]  /*2160*/  @P0 PRMT R124, R124, 0x5410, R143 ;  /* 0x000054107c7c0816 */ /* 0x000fe2000000008f */
[----:B------:R-:W-:Y:S01]  /*2170*/  FMUL.FTZ R139, R12, R213 ;  /* 0x000000d50c8b7220 */ /* 0x000fe20000410000 */
[----:B------:R-:W-:Y:S01]  /*2180*/  F2FP.PACK_AB R133, R134, R133 ;  /* 0x000000858685723e */ /* 0x000fe200000000ff */
[----:B------:R-:W-:Y:S01]  /*2190*/  FMUL.FTZ R132, R17, R142 ;  /* 0x0000008e11847220 */ /* 0x000fe20000410000 */
[----:B------:R-:W-:Y:S01]  /*21a0*/  @P0 PRMT R127, R127, 0x5410, R217 ;  /* 0x000054107f7f0816 */ /* 0x000fe200000000d9 */
[----:B------:R-:W-:Y:S01]  /*21b0*/  FMUL.FTZ R135, R16, R187 ;  /* 0x000000bb10877220 */ /* 0x000fe20000410000 */
[----:B------:R-:W-:Y:S01]  /*21c0*/  F2FP.PACK_AB R134, R139, R138 ;  /* 0x0000008a8b86723e */ /* 0x000fe200000000ff */
[----:B------:R-:W-:-:S02]  /*21d0*/  FMUL.FTZ R210, R11, R216 ;  /* 0x000000d80bd27220 */ /* 0x000fc40000410000 */
[----:B------:R-:W-:Y:S01]  /*21e0*/  FMUL.FTZ R221, R10, R219 ;  /* 0x000000db0add7220 */ /* 0x000fe20000410000 */
[----:B------:R-:W-:Y:S01]  /*21f0*/  F2FP.PACK_AB R132, R135, R132 ;  /* 0x000000848784723e */ /* 0x000fe200000000ff */
[----:B------:R-:W-:-:S03]  /*2200*/  @P0 IMAD.WIDE.U32 R138, R153, R136, c[0x0][0x258] ;  /* 0x00009600998a0625 */ /* 0x000fc600078e0088 */
[----:B------:R-:W-:Y:S01]  /*2210*/  F2FP.PACK_AB R135, R221, R210 ;  /* 0x000000d2dd87723e */ /* 0x000fe200000000ff */
[C---:B------:R-:W-:Y:S01]  /*2220*/  IMAD.WIDE.U32 R136, R153.reuse, R136, c[0x0][0x248] ;  /* 0x0000920099887625 */ /* 0x040fe200078e0088 */
[----:B------:R0:W-:Y:S01]  /*2230*/  @P0 STG.E.128 [R138.64], R124 ;  /* 0x0000007c8a000986 */ /* 0x0001e2000c101d04 */
[----:B------:R-:W-:-:S03]  /*2240*/  IADD3 R153, R153, 0x100, RZ ;  /* 0x0000010099997810 */ /* 0x000fc60007ffe0ff */
[----:B------:R0:W-:Y:S01]  /*2250*/  STG.E.128 [R136.64], R132 ;  /* 0x0000008488007986 */ /* 0x0001e2000c101d04 */
[--C-:B--2---:R-:W-:Y:S02]  /*2260*/  HADD2.F32 R143, -RZ, R129.reuse.H0_H0 ;  /* 0x20000081ff8f7230 */ /* 0x104fe40000004100 */
[----:B------:R-:W-:Y:S02]  /*2270*/  HADD2.F32 R210, -RZ, R129.H1_H1 ;  /* 0x30000081ffd27230 */ /* 0x000fe40000004100 */
[----:B------:R-:W-:Y:S01]  /*2280*/  HADD2.F32 R211, -RZ, R130.H0_H0 ;  /* 0x20000082ffd37230 */ /* 0x000fe20000004100 */
[----:B------:R-:W-:Y:S01]  /*2290*/  FFMA.FTZ R62, R143, R186, R62 ;  /* 0x000000ba8f3e7223 */ /* 0x000fe2000001003e */
[----:B------:R-:W-:Y:S01]  /*22a0*/  HADD2.F32 R129, -RZ, R128.H0_H0 ;  /* 0x20000080ff817230 */ /* 0x000fe20000004100 */
[----:B------:R-:W-:Y:S01]  /*22b0*/  FFMA.FTZ R63, R210, R209, R63 ;  /* 0x000000d1d23f7223 */ /* 0x000fe2000001003f */
[----:B------:R-:W-:Y:S01]  /*22c0*/  HADD2.F32 R130, -RZ, R130.H1_H1 ;  /* 0x30000082ff827230 */ /* 0x000fe20000004100 */
[----:B------:R-:W-:Y:S01]  /*22d0*/  FFMA.FTZ R56, R211, R212, R56 ;  /* 0x000000d4d3387223 */ /* 0x000fe20000010038 */
[----:B------:R-:W-:Y:S01]  /*22e0*/  HADD2.F32 R128, -RZ, R128.H1_H1 ;  /* 0x30000080ff807230 */ /* 0x000fe20000004100 */
[----:B------:R-:W-:Y:S01]  /*22f0*/  FFMA.FTZ R60, R129, R142, R60 ;  /* 0x0000008e813c7223 */ /* 0x000fe2000001003c */
[--C-:B------:R-:W-:Y:S01]  /*2300*/  HADD2.F32 R215, -RZ, R131.reuse.H0_H0 ;  /* 0x20000083ffd77230 */ /* 0x100fe20000004100 */
[----:B------:R-:W-:Y:S01]  /*2310*/  FFMA.FTZ R57, R130, R213, R57 ;  /* 0x000000d582397223 */ /* 0x000fe20000010039 */
[----:B------:R-:W-:Y:S01]  /*2320*/  HADD2.F32 R214, -RZ, R131.H1_H1 ;  /* 0x30000083ffd67230 */ /* 0x000fe20000004100 */
[----:B------:R-:W-:-:S02]  /*2330*/  FFMA.FTZ R61, R128, R187, R61 ;  /* 0x000000bb803d7223 */ /* 0x000fc4000001003d */
[----:B------:R-:W-:Y:S02]  /*2340*/  FFMA.FTZ R58, R215, R216, R58 ;  /* 0x000000d8d73a7223 */ /* 0x000fe4000001003a */
[----:B------:R-:W-:Y:S02]  /*2350*/  FFMA.FTZ R59, R214, R219, R59 ;  /* 0x000000dbd63b7223 */ /* 0x000fe4000001003b */
.L_x_1249:
[----:B0-----:R-:W-:Y:S05]  /*2360*/  BSYNC B0 ;  /* 0x0000000000007941 */ /* 0x001fea0003800000 */
.L_x_1248:
        /* <DEDUP_REMOVED lines=8> */
[-CC-:B------:R-:W-:Y:S01]  /*23f0*/  FFMA.FTZ R135, R181, R140.reuse, R141.reuse ;  /* 0x0000008cb5877223 */ /* 0x180fe2000001008d */
[----:B------:R-:W-:Y:S01]  /*2400*/  ISETP.NE.AND.EX P0, PT, RZ, c[0x0][0x21c], PT, P0 ;  /* 0x00008700ff007a0c */ /* 0x000fe20003f05300 */
[-CC-:B------:R-:W-:Y:S01]  /*2410*/  FFMA.FTZ R132, R188, R140.reuse, R141.reuse ;  /* 0x0000008cbc847223 */ /* 0x180fe2000001008d */
[----:B------:R-:W-:Y:S01]  /*2420*/  ISETP.NE.AND.EX P1, PT, RZ, c[0x0][0x25c], PT, P1 ;  /* 0x00009700ff007a0c */ /* 0x000fe20003f25310 */
[----:B------:R-:W-:Y:S02]  /*2430*/  FFMA.FTZ R133, R161, R140, R141 ;  /* 0x0000008ca1857223 */ /* 0x000fe4000001008d */
[----:B------:R-:W-:-:S02]  /*2440*/  FADD.FTZ R134, R177, -R134 ;  /* 0x80000086b1867221 */ /* 0x000fc40000010000 */
[----:B------:R-:W-:Y:S02]  /*2450*/  FADD.FTZ R136, R184, -R135 ;  /* 0x80000087b8887221 */ /* 0x000fe40000010000 */
[----:B------:R-:W-:Y:S02]  /*2460*/  FADD.FTZ R138, R185, -R132 ;  /* 0x80000084b98a7221 */ /* 0x000fe40000010000 */
[----:B------:R-:W-:Y:S02]  /*2470*/  FADD.FTZ R132, R178, -R133 ;  /* 0x80000085b2847221 */ /* 0x000fe40000010000 */
[--C-:B------:R-:W-:Y:S01]  /*2480*/  @P0 HADD2.F32 R135, -RZ, R116.reuse.H1_H1 ;  /* 0x30000074ff870230 */ /* 0x100fe20000004100 */
[C---:B------:R-:W-:Y:S01]  /*2490*/  FMUL.FTZ R134, R157.reuse, R134 ;  /* 0x000000869d867220 */ /* 0x040fe20000410000 */
[----:B------:R-:W-:Y:S01]  /*24a0*/  @P0 HADD2.F32 R133, -RZ, R116.H0_H0 ;  /* 0x20000074ff850230 */ /* 0x000fe20000004100 */
[----:B------:R-:W-:Y:S01]  /*24b0*/  FMUL.FTZ R132, R157, R132 ;  /* 0x000000849d847220 */ /* 0x000fe20000410000 */
[--C-:B------:R-:W-:Y:S01]  /*24c0*/  @P0 HADD2.F32 R137, -RZ, R118.reuse.H0_H0 ;  /* 0x20000076ff890230 */ /* 0x100fe20000004100 */
[----:B------:R-:W-:Y:S01]  /*24d0*/  @P0 FADD.FTZ R134, R134, R135 ;  /* 0x0000008786860221 */ /* 0x000fe20000010000 */
[----:B------:R-:W-:Y:S01]  /*24e0*/  @P0 HADD2.F32 R139, -RZ, R118.H1_H1 ;  /* 0x30000076ff8b0230 */ /* 0x000fe20000004100 */
[----:B------:R-:W-:-:S02]  /*24f0*/  FFMA.FTZ R135, R189, R140, R141 ;  /* 0x0000008cbd877223 */ /* 0x000fc4000001008d */
[----:B------:R-:W-:Y:S02]  /*2500*/  FMUL.FTZ R142, R157, R136 ;  /* 0x000000889d8e7220 */ /* 0x000fe40000410000 */
[----:B------:R-:W-:Y:S02]  /*2510*/  @P0 FADD.FTZ R132, R132, R133 ;  /* 0x0000008584840221 */ /* 0x000fe40000010000 */
[-CC-:B------:R-:W-:Y:S02]  /*2520*/  FFMA.FTZ R212, R192, R140.reuse, R141.reuse ;  /* 0x0000008cc0d47223 */ /* 0x180fe4000001008d */
[----:B------:R-:W-:Y:S02]  /*2530*/  FFMA.FTZ R133, R179, R140, R141 ;  /* 0x0000008cb3857223 */ /* 0x000fe4000001008d */
[----:B------:R-:W-:Y:S01]  /*2540*/  FADD.FTZ R210, R190, -R135 ;  /* 0x80000087bed27221 */ /* 0x000fe20000010000 */
[----:B------:R-:W-:Y:S01]  /*2550*/  @P0 HADD2.F32 R135, -RZ, R117.H1_H1 ;  /* 0x30000075ff870230 */ /* 0x000fe20000004100 */
[----:B------:R-:W-:-:S02]  /*2560*/  FMUL.FTZ R186, R157, R138 ;  /* 0x0000008a9dba7220 */ /* 0x000fc40000410000 */
[----:B------:R-:W-:Y:S01]  /*2570*/  @P0 FADD.FTZ R142, R142, R137 ;  /* 0x000000898e8e0221 */ /* 0x000fe20000010000 */
[----:B------:R-:W-:Y:S01]  /*2580*/  @P0 HADD2.F32 R137, -RZ, R119.H0_H0 ;  /* 0x20000077ff890230 */ /* 0x000fe20000004100 */
[----:B------:R-:W-:Y:S02]  /*2590*/  FFMA.FTZ R138, R180, R140, R141 ;  /* 0x0000008cb48a7223 */ /* 0x000fe4000001008d */
[----:B------:R-:W-:Y:S02]  /*25a0*/  FADD.FTZ R214, R191, -R212 ;  /* 0x800000d4bfd67221 */ /* 0x000fe40000010000 */
[----:B------:R-:W-:Y:S01]  /*25b0*/  FADD.FTZ R136, R182, -R133 ;  /* 0x80000085b6887221 */ /* 0x000fe20000010000 */
[----:B------:R-:W-:Y:S01]  /*25c0*/  @P0 HADD2.F32 R133, -RZ, R117.H0_H0 ;  /* 0x20000075ff850230 */ /* 0x000fe20000004100 */
[----:B------:R-:W-:Y:S02]  /*25d0*/  FMUL.FTZ R212, R157, R210 ;  /* 0x000000d29dd47220 */ /* 0x000fe40000410000 */
[----:B------:R-:W-:-:S02]  /*25e0*/  FADD.FTZ R138, R183, -R138 ;  /* 0x8000008ab78a7221 */ /* 0x000fc40000010000 */
[C---:B------:R-:W-:Y:S02]  /*25f0*/  FMUL.FTZ R136, R157.reuse, R136 ;  /* 0x000000889d887220 */ /* 0x040fe40000410000 */
[----:B------:R-:W-:Y:S01]  /*2600*/  @P0 FADD.FTZ R212, R212, R137 ;  /* 0x00000089d4d40221 */ /* 0x000fe20000010000 */
[----:B------:R-:W-:Y:S01]  /*2610*/  @P1 F2FP.PACK_AB R137, RZ, R142 ;  /* 0x0000008eff89123e */ /* 0x000fe200000000ff */
[----:B------:R-:W-:Y:S01]  /*2620*/  @P0 FADD.FTZ R186, R186, R139 ;  /* 0x0000008bbaba0221 */ /* 0x000fe20000010000 */
[----:B------:R-:W-:Y:S01]  /*2630*/  @P0 HADD2.F32 R139, -RZ, R119.H1_H1 ;  /* 0x30000077ff8b0230 */ /* 0x000fe20000004100 */
[C---:B------:R-:W-:Y:S01]  /*2640*/  FMUL.FTZ R138, R157.reuse, R138 ;  /* 0x0000008a9d8a7220 */ /* 0x040fe20000410000 */
[----:B------:R-:W-:Y:S01]  /*2650*/  @P1 F2FP.PACK_AB R187, RZ, R212 ;  /* 0x000000d4ffbb123e */ /* 0x000fe200000000ff */
[----:B------:R-:W-:Y:S01]  /*2660*/  FMUL.FTZ R216, R157, R214 ;  /* 0x000000d69dd87220 */ /* 0x000fe20000410000 */
[----:B------:R-:W-:Y:S01]  /*2670*/  @P1 F2FP.PACK_AB R209, RZ, R186 ;  /* 0x000000baffd1123e */ /* 0x000fe200000000ff */
[----:B------:R-:W-:Y:S01]  /*2680*/  @P0 FADD.FTZ R136, R136, R133 ;  /* 0x0000008588880221 */ /* 0x000fe20000010000 */
[----:B------:R-:W-:Y:S01]  /*2690*/  @P1 F2FP.PACK_AB R133, RZ, R132 ;  /* 0x00000084ff85123e */ /* 0x000fe200000000ff */
[----:B------:R-:W-:Y:S01]  /*26a0*/  @P0 FADD.FTZ R138, R138, R135 ;  /* 0x000000878a8a0221 */ /* 0x000fe20000010000 */
[----:B------:R-:W-:Y:S01]  /*26b0*/  @P1 PRMT R127, R187, 0x7610, R127 ;  /* 0x00007610bb7f1816 */ /* 0x000fe2000000007f */
[----:B------:R-:W-:Y:S01]  /*26c0*/  @P0 FADD.FTZ R216, R216, R139 ;  /* 0x0000008bd8d80221 */ /* 0x000fe20000010000 */
[----:B------:R-:W-:Y:S01]  /*26d0*/  @P1 F2FP.PACK_AB R135, RZ, R136 ;  /* 0x00000088ff87123e */ /* 0x000fe200000000ff */
[-C--:B------:R-:W-:Y:S01]  /*26e0*/  FMUL.FTZ R210, R142, R207.reuse ;  /* 0x000000cf8ed27220 */ /* 0x080fe20000410000 */
[----:B------:R-:W-:Y:S01]  /*26f0*/  @P1 PRMT R124, R133, 0x7610, R124 ;  /* 0x00007610857c1816 */ /* 0x000fe2000000007c */
[-C--:B------:R-:W-:Y:S01]  /*2700*/  FMUL.FTZ R215, R186, R207.reuse ;  /* 0x000000cfbad77220 */ /* 0x080fe20000410000 */
[----:B------:R-:W-:Y:S01]  /*2710*/  @P1 PRMT R125, R135, 0x7610, R125 ;  /* 0x00007610877d1816 */ /* 0x000fe2000000007d */
[-C--:B------:R-:W-:Y:S01]  /*2720*/  FMUL.FTZ R142, R132, R207.reuse ;  /* 0x000000cf848e7220 */ /* 0x080fe20000410000 */
[----:B------:R-:W-:Y:S01]  /*2730*/  @P1 F2FP.PACK_AB R143, RZ, R138 ;  /* 0x0000008aff8f123e */ /* 0x000fe200000000ff */
[-C--:B------:R-:W-:Y:S01]  /*2740*/  FMUL.FTZ R187, R134, R207.reuse ;  /* 0x000000cf86bb7220 */ /* 0x080fe20000410000 */
[----:B------:R-:W-:Y:S01]  /*2750*/  @P1 F2FP.PACK_AB R139, RZ, R134 ;  /* 0x00000086ff8b123e */ /* 0x000fe200000000ff */
[-C--:B------:R-:W-:Y:S01]  /*2760*/  FMUL.FTZ R186, R136, R207.reuse ;  /* 0x000000cf88ba7220 */ /* 0x080fe20000410000 */
[----:B------:R-:W-:Y:S01]  /*2770*/  @P1 PRMT R126, R137, 0x7610, R126 ;  /* 0x00007610897e1816 */ /* 0x000fe2000000007e */
[-C--:B------:R-:W-:Y:S01]  /*2780*/  FMUL.FTZ R211, R138, R207.reuse ;  /* 0x000000cf8ad37220 */ /* 0x080fe20000410000 */
[----:B------:R-:W-:Y:S01]  /*2790*/  @P1 F2FP.PACK_AB R213, RZ, R216 ;  /* 0x000000d8ffd5123e */ /* 0x000fe200000000ff */
[-C--:B------:R-:W-:Y:S01]  /*27a0*/  FMUL.FTZ R214, R212, R207.reuse ;  /* 0x000000cfd4d67220 */ /* 0x080fe20000410000 */
[----:B------:R-:W-:Y:S01]  /*27b0*/  @P1 PRMT R126, R126, 0x5410, R209 ;  /* 0x000054107e7e1816 */ /* 0x000fe200000000d1 */
[----:B------:R-:W-:Y:S01]  /*27c0*/  FMUL.FTZ R217, R216, R207 ;  /* 0x000000cfd8d97220 */ /* 0x000fe20000410000 */
        /* <DEDUP_REMOVED lines=8> */
[----:B------:R-:W-:Y:S01]  /*2850*/  F2FP.PACK_AB R133, R136, R133 ;  /* 0x000000858885723e */ /* 0x000fe200000000ff */
[----:B------:R-:W-:Y:S01]  /*2860*/  FMUL.FTZ R219, R2, R217 ;  /* 0x000000d902db7220 */ /* 0x000fe20000410000 */
[----:B------:R-:W-:Y:S01]  /*2870*/  F2FP.PACK_AB R132, R135, R132 ;  /* 0x000000848784723e */ /* 0x000fe200000000ff */
[----:B------:R-:W-:Y:S01]  /*2880*/  FMUL.FTZ R134, R5, R210 ;  /* 0x000000d205867220 */ /* 0x000fe20000410000 */
[----:B------:R-:W-:Y:S01]  /*2890*/  @P1 LEA R136, P0, R153, c[0x0][0x258], 0x4 ;  /* 0x0000960099881a11 */ /* 0x000fe200078020ff */
[----:B------:R-:W-:Y:S01]  /*28a0*/  FMUL.FTZ R137, R4, R215 ;  /* 0x000000d704897220 */ /* 0x000fe20000410000 */
[----:B------:R-:W-:Y:S02]  /*28b0*/  F2FP.PACK_AB R135, R219, R138 ;  /* 0x0000008adb87723e */ /* 0x000fe400000000ff */
[----:B------:R-:W-:-:S02]  /*28c0*/  LEA R138, P5, R153, c[0x0][0x248], 0x4 ;  /* 0x00009200998a7a11 */ /* 0x000fc400078a20ff */
[----:B------:R-:W-:Y:S02]  /*28d0*/  F2FP.PACK_AB R134, R137, R134 ;  /* 0x000000868986723e */ /* 0x000fe400000000ff */
[C---:B------:R-:W-:Y:S02]  /*28e0*/  @P1 LEA.HI.X R137, R153.reuse, c[0x0][0x25c], RZ, 0x4, P0 ;  /* 0x0000970099891a11 */ /* 0x040fe400000f24ff */
[C---:B------:R-:W-:Y:S02]  /*28f0*/  LEA.HI.X R139, R153.reuse, c[0x0][0x24c], RZ, 0x4, P5 ;  /* 0x00009300998b7a11 */ /* 0x040fe400028f24ff */
[----:B------:R-:W-:Y:S01]  /*2900*/  IADD3 R153, R153, 0x100, RZ ;  /* 0x0000010099997810 */ /* 0x000fe20007ffe0ff */
[----:B------:R0:W-:Y:S04]  /*2910*/  @P1 STG.E.128 [R136.64], R124 ;  /* 0x0000007c88001986 */ /* 0x0001e8000c101d04 */
[----:B------:R0:W-:Y:S01]  /*2920*/  STG.E.128 [R138.64], R132 ;  /* 0x000000848a007986 */ /* 0x0001e2000c101d04 */
[----:B--2---:R-:W-:-:S02]  /*2930*/  HADD2.F32 R213, -RZ, R130.H0_H0 ;  /* 0x20000082ffd57230 */ /* 0x004fc40000004100 */
[----:B------:R-:W-:Y:S02]  /*2940*/  HADD2.F32 R212, -RZ, R130.H1_H1 ;  /* 0x30000082ffd47230 */ /* 0x000fe40000004100 */
[--C-:B------:R-:W-:Y:S01]  /*2950*/  HADD2.F32 R143, -RZ, R128.reuse.H0_H0 ;  /* 0x20000080ff8f7230 */ /* 0x100fe20000004100 */
[----:B------:R-:W-:Y:S01]  /*2960*/  FFMA.FTZ R48, R213, R210, R48 ;  /* 0x000000d2d5307223 */ /* 0x000fe20000010030 */
[--C-:B------:R-:W-:Y:S01]  /*2970*/  HADD2.F32 R209, -RZ, R129.reuse.H0_H0 ;  /* 0x20000081ffd17230 */ /* 0x100fe20000004100 */
        /* <DEDUP_REMOVED lines=11> */
.L_x_1251:
[----:B0-----:R-:W-:Y:S05]  /*2a30*/  BSYNC B0 ;  /* 0x0000000000007941 */ /* 0x001fea0003800000 */
.L_x_1250:
        /* <DEDUP_REMOVED lines=15> */
[-CC-:B------:R-:W-:Y:S02]  /*2b30*/  FFMA.FTZ R138, R198, R140.reuse, R141.reuse ;  /* 0x0000008cc68a7223 */ /* 0x180fe4000001008d */
[-CC-:B------:R-:W-:Y:S02]  /*2b40*/  FFMA.FTZ R142, R204, R140.reuse, R141.reuse ;  /* 0x0000008ccc8e7223 */ /* 0x180fe4000001008d */
[-CC-:B------:R-:W-:Y:S01]  /*2b50*/  FFMA.FTZ R139, R203, R140.reuse, R141.reuse ;  /* 0x0000008ccb8b7223 */ /* 0x180fe2000001008d */
[--C-:B------:R-:W-:Y:S01]  /*2b60*/  @P0 HADD2.F32 R133, -RZ, R120.reuse.H0_H0 ;  /* 0x20000078ff850230 */ /* 0x100fe20000004100 */
[----:B------:R-:W-:Y:S01]  /*2b70*/  FFMA.FTZ R186, R208, R140, R141 ;  /* 0x0000008cd0ba7223 */ /* 0x000fe2000001008d */
[----:B------:R-:W-:Y:S01]  /*2b80*/  @P0 HADD2.F32 R141, -RZ, R123.H1_H1 ;  /* 0x3000007bff8d0230 */ /* 0x000fe20000004100 */
[----:B------:R-:W-:Y:S01]  /*2b90*/  FADD.FTZ R136, R200, -R135 ;  /* 0x80000087c8887221 */ /* 0x000fe20000010000 */
[----:B------:R-:W-:Y:S01]  /*2ba0*/  @P0 HADD2.F32 R135, -RZ, R120.H1_H1 ;  /* 0x30000078ff870230 */ /* 0x000fe20000004100 */
[----:B------:R-:W-:Y:S01]  /*2bb0*/  FADD.FTZ R140, R202, -R137 ;  /* 0x80000089ca8c7221 */ /* 0x000fe20000010000 */
[----:B------:R-:W-:Y:S01]  /*2bc0*/  @P0 HADD2.F32 R137, -RZ, R122.H0_H0 ;  /* 0x2000007aff890230 */ /* 0x000fe20000004100 */
[----:B------:R-:W-:-:S02]  /*2bd0*/  FMUL.FTZ R132, R157, R132 ;  /* 0x000000849d847220 */ /* 0x000fc40000410000 */
[----:B------:R-:W-:Y:S02]  /*2be0*/  FMUL.FTZ R134, R157, R134 ;  /* 0x000000869d867220 */ /* 0x000fe40000410000 */
[----:B------:R-:W-:Y:S02]  /*2bf0*/  FADD.FTZ R138, R197, -R138 ;  /* 0x8000008ac58a7221 */ /* 0x000fe40000010000 */
[----:B------:R-:W-:Y:S02]  /*2c00*/  FMUL.FTZ R140, R157, R140 ;  /* 0x0000008c9d8c7220 */ /* 0x000fe40000410000 */
[----:B------:R-:W-:Y:S01]  /*2c10*/  FADD.FTZ R210, R206, -R139 ;  /* 0x8000008bced27221 */ /* 0x000fe20000010000 */
[----:B------:R-:W-:Y:S01]  /*2c20*/  @P0 HADD2.F32 R139, -RZ, R123.H0_H0 ;  /* 0x2000007bff8b0230 */ /* 0x000fe20000004100 */
[----:B------:R-:W-:Y:S01]  /*2c30*/  @P0 FADD.FTZ R132, R132, R133 ;  /* 0x0000008584840221 */ /* 0x000fe20000010000 */
[--C-:B------:R-:W-:Y:S01]  /*2c40*/  @P0 HADD2.F32 R133, -RZ, R121.reuse.H0_H0 ;  /* 0x20000079ff850230 */ /* 0x100fe20000004100 */
[----:B------:R-:W-:Y:S01]  /*2c50*/  @P0 FADD.FTZ R134, R134, R135 ;  /* 0x0000008786860221 */ /* 0x000fe20000010000 */
[----:B------:R-:W-:Y:S01]  /*2c60*/  @P0 HADD2.F32 R135, -RZ, R121.H1_H1 ;  /* 0x30000079ff870230 */ /* 0x000fe20000004100 */
[----:B------:R-:W-:-:S02]  /*2c70*/  FADD.FTZ R142, R201, -R142 ;  /* 0x8000008ec98e7221 */ /* 0x000fc40000010000 */
[C---:B------:R-:W-:Y:S02]  /*2c80*/  FMUL.FTZ R136, R157.reuse, R136 ;  /* 0x000000889d887220 */ /* 0x040fe40000410000 */
[----:B------:R-:W-:Y:S02]  /*2c90*/  FMUL.FTZ R138, R157, R138 ;  /* 0x0000008a9d8a7220 */ /* 0x000fe40000410000 */
[----:B------:R-:W-:Y:S02]  /*2ca0*/  FADD.FTZ R212, R205, -R186 ;  /* 0x800000bacdd47221 */ /* 0x000fe40000010000 */
[----:B------:R-:W-:Y:S01]  /*2cb0*/  @P0 FADD.FTZ R140, R140, R137 ;  /* 0x000000898c8c0221 */ /* 0x000fe20000010000 */
[----:B------:R-:W-:Y:S01]  /*2cc0*/  @P0 HADD2.F32 R137, -RZ, R122.H1_H1 ;  /* 0x3000007aff890230 */ /* 0x000fe20000004100 */
[C---:B------:R-:W-:Y:S02]  /*2cd0*/  FMUL.FTZ R210, R157.reuse, R210 ;  /* 0x000000d29dd27220 */ /* 0x040fe40000410000 */
[----:B------:R-:W-:-:S02]  /*2ce0*/  FMUL.FTZ R186, R157, R142 ;  /* 0x0000008e9dba7220 */ /* 0x000fc40000410000 */
[----:B------:R-:W-:Y:S01]  /*2cf0*/  @P0 FADD.FTZ R136, R136, R133 ;  /* 0x0000008588880221 */ /* 0x000fe20000010000 */
[----:B------:R-:W-:Y:S01]  /*2d00*/  @P1 F2FP.PACK_AB R133, RZ, R132 ;  /* 0x00000084ff85123e */ /* 0x000fe200000000ff */
[----:B------:R-:W-:Y:S02]  /*2d10*/  @P0 FADD.FTZ R138, R138, R135 ;  /* 0x000000878a8a0221 */ /* 0x000fe40000010000 */
[----:B------:R-:W-:Y:S01]  /*2d20*/  FMUL.FTZ R214, R157, R212 ;  /* 0x000000d49dd67220 */ /* 0x000fe20000410000 */
[----:B------:R-:W-:Y:S01]  /*2d30*/  @P1 F2FP.PACK_AB R135, RZ, R136 ;  /* 0x00000088ff87123e */ /* 0x000fe200000000ff */
[----:B------:R-:W-:Y:S01]  /*2d40*/  @P0 FADD.FTZ R210, R210, R139 ;  /* 0x0000008bd2d20221 */ /* 0x000fe20000010000 */
[----:B------:R-:W-:Y:S01]  /*2d50*/  @P1 F2FP.PACK_AB R139, RZ, R140 ;  /* 0x0000008cff8b123e */ /* 0x000fe200000000ff */
[----:B------:R-:W-:Y:S01]  /*2d60*/  @P0 FADD.FTZ R186, R186, R137 ;  /* 0x00000089baba0221 */ /* 0x000fe20000010000 */
[----:B------:R-:W-:Y:S01]  /*2d70*/  @P1 PRMT R124, R133, 0x7610, R124 ;  /* 0x00007610857c1816 */ /* 0x000fe2000000007c */
[-C--:B------:R-:W-:Y:S01]  /*2d80*/  FMUL.FTZ R142, R140, R207.reuse ;  /* 0x000000cf8c8e7220 */ /* 0x080fe20000410000 */
[----:B------:R-:W-:Y:S01]  /*2d90*/  @P1 F2FP.PACK_AB R212, RZ, R210 ;  /* 0x000000d2ffd4123e */ /* 0x000fe200000000ff */
[-C--:B------:R-:W-:Y:S01]  /*2da0*/  FMUL.FTZ R140, R136, R207.reuse ;  /* 0x000000cf888c7220 */ /* 0x080fe20000410000 */
[----:B------:R-:W-:Y:S01]  /*2db0*/  @P1 F2FP.PACK_AB R137, RZ, R134 ;  /* 0x00000086ff89123e */ /* 0x000fe200000000ff */
[-C--:B------:R-:W-:Y:S01]  /*2dc0*/  FMUL.FTZ R187, R138, R207.reuse ;  /* 0x000000cf8abb7220 */ /* 0x080fe20000410000 */
[----:B------:R-:W-:Y:S01]  /*2dd0*/  @P1 PRMT R126, R139, 0x7610, R126 ;  /* 0x000076108b7e1816 */ /* 0x000fe2000000007e */
[----:B------:R-:W-:Y:S01]  /*2de0*/  @P0 FADD.FTZ R214, R214, R141 ;  /* 0x0000008dd6d60221 */ /* 0x000fe20000010000 */
[----:B------:R-:W-:Y:S01]  /*2df0*/  @P1 PRMT R125, R135, 0x7610, R125 ;  /* 0x00007610877d1816 */ /* 0x000fe2000000007d */
[-C--:B------:R-:W-:Y:S01]  /*2e00*/  FMUL.FTZ R211, R186, R207.reuse ;  /* 0x000000cfbad37220 */ /* 0x080fe20000410000 */
[----:B------:R-:W-:Y:S01]  /*2e10*/  @P1 F2FP.PACK_AB R209, RZ, R186 ;  /* 0x000000baffd1123e */ /* 0x000fe200000000ff */
[-C--:B------:R-:W-:Y:S01]  /*2e20*/  FMUL.FTZ R143, R132, R207.reuse ;  /* 0x000000cf848f7220 */ /* 0x080fe20000410000 */
[----:B------:R-:W-:Y:S01]  /*2e30*/  @P1 F2FP.PACK_AB R141, RZ, R138 ;  /* 0x0000008aff8d123e */ /* 0x000fe200000000ff */
[----:B------:R-:W-:Y:S01]  /*2e40*/  FMUL.FTZ R157, R134, R207 ;  /* 0x000000cf869d7220 */ /* 0x000fe20000410000 */
[----:B------:R-:W-:Y:S01]  /*2e50*/  @P1 PRMT R127, R212, 0x7610, R127 ;  /* 0x00007610d47f1816 */ /* 0x000fe2000000007f */
[----:B------:R-:W-:Y:S01]  /*2e60*/  FMUL.FTZ R133, R147, R140 ;  /* 0x0000008c93857220 */ /* 0x000fe20000410000 */
[----:B------:R-:W-:Y:S01]  /*2e70*/  @P1 LEA R138, P0, R153, c[0x0][0x258], 0x4 ;  /* 0x00009600998a1a11 */ /* 0x000fe200078020ff */
[----:B------:R-:W-:Y:S01]  /*2e80*/  FMUL.FTZ R136, R150, R187 ;  /* 0x000000bb96887220 */ /* 0x000fe20000410000 */
[----:B------:R-:W-:Y:S01]  /*2e90*/  @P1 PRMT R124, R124, 0x5410, R137 ;  /* 0x000054107c7c1816 */ /* 0x000fe20000000089 */
[-C--:B------:R-:W-:Y:S01]  /*2ea0*/  FMUL.FTZ R210, R210, R207.reuse ;  /* 0x000000cfd2d27220 */ /* 0x080fe20000410000 */
[----:B------:R-:W-:Y:S01]  /*2eb0*/  @P1 PRMT R126, R126, 0x5410, R209 ;  /* 0x000054107e7e1816 */ /* 0x000fe200000000d1 */
[----:B------:R-:W-:Y:S01]  /*2ec0*/  FMUL.FTZ R213, R214, R207 ;  /* 0x000000cfd6d57220 */ /* 0x000fe20000410000 */
[----:B------:R-:W-:Y:S01]  /*2ed0*/  @P1 F2FP.PACK_AB R214, RZ, R214 ;  /* 0x000000d6ffd6123e */ /* 0x000fe200000000ff */
[----:B------:R-:W-:Y:S01]  /*2ee0*/  FMUL.FTZ R134, R149, R142 ;  /* 0x0000008e95867220 */ /* 0x000fe20000410000 */
[----:B------:R-:W-:Y:S01]  /*2ef0*/  F2FP.PACK_AB R133, R136, R133 ;  /* 0x000000858885723e */ /* 0x000fe200000000ff */
[----:B------:R-:W-:Y:S01]  /*2f00*/  FMUL.FTZ R139, R152, R211 ;  /* 0x000000d3988b7220 */ /* 0x000fe20000410000 */
[----:B------:R-:W-:Y:S01]  /*2f10*/  LEA R136, P5, R153, c[0x0][0x248], 0x4 ;  /* 0x0000920099887a11 */ /* 0x000fe200078a20ff */
[----:B------:R-:W-:Y:S01]  /*2f20*/  FMUL.FTZ R132, R0, R143 ;  /* 0x0000008f00847220 */ /* 0x000fe20000410000 */
[----:B------:R-:W-:Y:S01]  /*2f30*/  @P1 PRMT R125, R125, 0x5410, R141 ;  /* 0x000054107d7d1816 */ /* 0x000fe2000000008d */
[----:B------:R-:W-:Y:S01]  /*2f40*/  FMUL.FTZ R135, R148, R157 ;  /* 0x0000009d94877220 */ /* 0x000fe20000410000 */
[----:B------:R-:W-:Y:S01]  /*2f50*/  F2FP.PACK_AB R134, R139, R134 ;  /* 0x000000868b86723e */ /* 0x000fe200000000ff */
[----:B------:R-:W-:Y:S01]  /*2f60*/  FMUL.FTZ R186, R151, R210 ;  /* 0x000000d297ba7220 */ /* 0x000fe20000410000 */
[----:B------:R-:W-:Y:S01]  /*2f70*/  @P1 LEA.HI.X R139, R153, c[0x0][0x25c], RZ, 0x4, P0 ;  /* 0x00009700998b1a11 */ /* 0x000fe200000f24ff */
[----:B------:R-:W-:Y:S01]  /*2f80*/  FMUL.FTZ R207, R156, R213 ;  /* 0x000000d59ccf7220 */ /* 0x000fe20000410000 */
[----:B------:R-:W-:-:S02]  /*2f90*/  F2FP.PACK_AB R132, R135, R132 ;  /* 0x000000848784723e */ /* 0x000fc400000000ff */
[----:B------:R-:W-:Y:S02]  /*2fa0*/  @P1 PRMT R127, R127, 0x5410, R214 ;  /* 0x000054107f7f1816 */ /* 0x000fe400000000d6 */
[----:B------:R-:W-:Y:S02]  /*2fb0*/  F2FP.PACK_AB R135, R207, R186 ;  /* 0x000000bacf87723e */ /* 0x000fe400000000ff */
[----:B------:R-:W-:Y:S01]  /*2fc0*/  LEA.HI.X R137, R153, c[0x0][0x24c], RZ, 0x4, P5 ;  /* 0x0000930099897a11 */ /* 0x000fe200028f24ff */
        /* <DEDUP_REMOVED lines=18> */
.L_x_1253:
[----:B0-----:R-:W-:Y:S05]  /*30f0*/  BSYNC B0 ;  /* 0x0000000000007941 */ /* 0x001fea0003800000 */
.L_x_1252:
[----:B------:R-:W-:Y:S02]  /*3100*/  IADD3 R155, R155, c[0x0][0x160], RZ ;  /* 0x000058009b9b7a10 */ /* 0x000fe40007ffe0ff */
[----:B------:R-:W-:Y:S02]  /*3110*/  LOP3.LUT P1, RZ, R154, 0xff, RZ, 0xc0, !PT ;  /* 0x000000ff9aff7812 */ /* 0x000fe4000782c0ff */
[----:B------:R-:W-:Y:S02]  /*3120*/  ISETP.GE.AND P0, PT, R155, c[0x0][0x164], PT ;  /* 0x000059009b007a0c */ /* 0x000fe40003f06270 */
[----:B------:R-:W-:-:S11]  /*3130*/  SEL R154, RZ, 0x1, P1 ;  /* 0x00000001ff9a7807 */ /* 0x000fd60000800000 */
[----:B------:R-:W-:Y:S01]  /*3140*/  @P0 CALL.REL.NOINC `(.L_x_1239) ;  /* 0x0000001000000944 */ /* 0x000fe20003c00000 */
[----:B------:R-:W-:Y:S05]  /*3150*/  BRA `(.L_x_1254) ;  /* 0xffffd61000007947 */ /* 0x000fea000383ffff */
.L_x_1239:
[----:B0-----:R-:W0:Y:S01]  /*3160*/  S2UR UR6, SR_CTAID.X ;  /* 0x00000000000679c3 */ /* 0x001e220000002500 */
[----:B------:R-:W0:Y:S01]  /*3170*/  S2R R2, SR_TID.X ;  /* 0x0000000000027919 */ /* 0x000e220000002100 */
[----:B------:R-:W-:Y:S01]  /*3180*/  BSSY B0, `(.L_x_1255) ;  /* 0x0000011000007945 */ /* 0x000fe20003800000 */
[C---:B0-----:R-:W-:Y:S02]  /*3190*/  LEA.HI R0, R2.reuse, UR6, RZ, 0x18 ;  /* 0x0000000602007c11 */ /* 0x041fe4000f8fc0ff */
[----:B------:R-:W-:-:S03]  /*31a0*/  LOP3.LUT R3, R2, 0xff, RZ, 0xc0, !PT ;  /* 0x000000ff02037812 */ /* 0x000fc600078ec0ff */
[----:B------:R-:W-:-:S05]  /*31b0*/  IMAD R0, R0, c[0x0][0x168], RZ ;  /* 0x00005a0000007a24 */ /* 0x000fca00078e02ff */
[----:B------:R-:W-:Y:S01]  /*31c0*/  LEA.HI R0, R0, R3, RZ, 0x1d ;  /* 0x0000000300007211 */ /* 0x000fe200078fe8ff */
[----:B------:R-:W-:Y:S05]  /*31d0*/  @!P2 BRA `(.L_x_1256) ;  /* 0x000000b00000a947 */ /* 0x000fea0003800000 */
[----:B-----5:R-:W-:-:S05]  /*31e0*/  MOV R7, 0x20 ;  /* 0x0000002000077802 */ /* 0x020fca0000000f00 */
        /* <DEDUP_REMOVED lines=10> */
.L_x_1256:
[----:B------:R-:W-:Y:S05]  /*3290*/  BSYNC B0 ;  /* 0x0000000000007941 */ /* 0x000fea0003800000 */
.L_x_1255:
[----:B------:R-:W-:Y:S01]  /*32a0*/  BSSY B0, `(.L_x_1257) ;  /* 0x000000d000007945 */ /* 0x000fe20003800000 */
[----:B------:R-:W-:Y:S05]  /*32b0*/  @!P3 BRA `(.L_x_1258) ;  /* 0x000000b00000b947 */ /* 0x000fea0003800000 */
[----:B0----5:R-:W-:-:S10]  /*32c0*/  HFMA2.MMA R7, -RZ, RZ, 0, 1.9073486328125e-06 ;  /* 0x00000020ff077435 */ /* 0x021fd400000001ff */
        /* <DEDUP_REMOVED lines=10> */
.L_x_1258:
[----:B------:R-:W-:Y:S05]  /*3370*/  BSYNC B0 ;  /* 0x0000000000007941 */ /* 0x000fea0003800000 */
.L_x_1257:
        /* <DEDUP_REMOVED lines=12> */
.L_x_1246:
[----:B------:R-:W-:Y:S01]  /*3440*/  HFMA2.MMA R138, -RZ, RZ, 0, 9.5367431640625e-07 ;  /* 0x00000010ff8a7435 */ /* 0x000fe200000001ff */
[----:B------:R-:W-:-:S02]  /*3450*/  MOV R133, R141 ;  /* 0x0000008d00857202 */ /* 0x000fc40000000f00 */
[----:B------:R-:W-:Y:S02]  /*3460*/  MOV R187, 0x1f ;  /* 0x0000001f00bb7802 */ /* 0x000fe40000000f00 */
[----:B------:R-:W-:Y:S02]  /*3470*/  MOV R140, 0xffffffff ;  /* 0xffffffff008c7802 */ /* 0x000fe40000000f00 */
[----:B------:R-:W-:Y:S02]  /*3480*/  MOV R128, 0x34a0 ;  /* 0x000034a000807802 */ /* 0x000fe40000000f00 */
[----:B------:R-:W-:Y:S05]  /*3490*/  CALL.REL.NOINC `($__internal_24_$__cuda_sm70_shflsync_down_p) ;  /* 0x0000045000007944 */ /* 0x000fea0003c00000 */
[----:B-1----:R-:W-:Y:S01]  /*34a0*/  MOV R132, R187 ;  /* 0x000000bb00847202 */ /* 0x002fe20000000f00 */
[----:B0-----:R-:W-:Y:S05]  /*34b0*/  BRA `(.L_x_1259) ;  /* 0xffffe4e000007947 */ /* 0x001fea000383ffff */
.L_x_1247:
[----:B------:R-:W-:Y:S01]  /*34c0*/  HFMA2.MMA R138, -RZ, RZ, 0, 9.5367431640625e-07 ;  /* 0x00000010ff8a7435 */ /* 0x000fe200000001ff */
[----:B------:R-:W-:Y:S02]  /*34d0*/  MOV R133, R142 ;  /* 0x0000008e00857202 */ /* 0x000fe40000000f00 */
[----:B------:R-:W-:Y:S02]  /*34e0*/  MOV R187, 0x1f ;  /* 0x0000001f00bb7802 */ /* 0x000fe40000000f00 */
[----:B------:R-:W-:-:S02]  /*34f0*/  MOV R140, 0xffffffff ;  /* 0xffffffff008c7802 */ /* 0x000fc40000000f00 */
[----:B------:R-:W-:Y:S02]  /*3500*/  MOV R128, 0x3520 ;  /* 0x0000352000807802 */ /* 0x000fe40000000f00 */
[----:B01----:R-:W-:Y:S05]  /*3510*/  CALL.REL.NOINC `($__internal_24_$__cuda_sm70_shflsync_down_p) ;  /* 0x000003d000007944 */ /* 0x003fea0003c00000 */
[----:B------:R-:W-:Y:S01]  /*3520*/  FADD.FTZ R132, R132, R141 ;  /* 0x0000008d84847221 */ /* 0x000fe20000010000 */
[----:B0-----:R-:W-:Y:S01]  /*3530*/  HFMA2.MMA R138, -RZ, RZ, 0, 4.76837158203125e-07 ;  /* 0x00000008ff8a7435 */ /* 0x001fe200000001ff */
[----:B-1----:R-:W-:Y:S01]  /*3540*/  FADD.FTZ R142, R142, R187 ;  /* 0x000000bb8e8e7221 */ /* 0x002fe20000010000 */
[----:B------:R-:W-:Y:S02]  /*3550*/  MOV R187, 0x1f ;  /* 0x0000001f00bb7802 */ /* 0x000fe40000000f00 */
[----:B------:R-:W-:Y:S02]  /*3560*/  MOV R140, 0xffffffff ;  /* 0xffffffff008c7802 */ /* 0x000fe40000000f00 */
[----:B------:R-:W-:Y:S02]  /*3570*/  MOV R133, R132 ;  /* 0x0000008400857202 */ /* 0x000fe40000000f00 */
[----:B------:R-:W-:Y:S02]  /*3580*/  MOV R128, 0x35a0 ;  /* 0x000035a000807802 */ /* 0x000fe40000000f00 */
[----:B------:R-:W-:Y:S05]  /*3590*/  CALL.REL.NOINC `($__internal_24_$__cuda_sm70_shflsync_down_p) ;  /* 0x0000035000007944 */ /* 0x000fea0003c00000 */
[----:B0-----:R-:W-:Y:S01]  /*35a0*/  HFMA2.MMA R138, -RZ, RZ, 0, 4.76837158203125e-07 ;  /* 0x00000008ff8a7435 */ /* 0x001fe200000001ff */
[----:B-1----:R-:W-:-:S02]  /*35b0*/  MOV R131, R187 ;  /* 0x000000bb00837202 */ /* 0x002fc40000000f00 */
[----:B------:R-:W-:Y:S02]  /*35c0*/  MOV R133, R142 ;  /* 0x0000008e00857202 */ /* 0x000fe40000000f00 */
[----:B------:R-:W-:Y:S02]  /*35d0*/  MOV R187, 0x1f ;  /* 0x0000001f00bb7802 */ /* 0x000fe40000000f00 */
[----:B------:R-:W-:Y:S02]  /*35e0*/  MOV R140, 0xffffffff ;  /* 0xffffffff008c7802 */ /* 0x000fe40000000f00 */
[----:B------:R-:W-:Y:S02]  /*35f0*/  MOV R128, 0x3610 ;  /* 0x0000361000807802 */ /* 0x000fe40000000f00 */
[----:B------:R-:W-:Y:S05]  /*3600*/  CALL.REL.NOINC `($__internal_24_$__cuda_sm70_shflsync_down_p) ;  /* 0x000002e000007944 */ /* 0x000fea0003c00000 */
[----:B------:R-:W-:Y:S01]  /*3610*/  FADD.FTZ R132, R131, R132 ;  /* 0x0000008483847221 */ /* 0x000fe20000010000 */
[----:B0-----:R-:W-:Y:S01]  /*3620*/  HFMA2.MMA R138, -RZ, RZ, 0, 2.384185791015625e-07 ;  /* 0x00000004ff8a7435 */ /* 0x001fe200000001ff */
[----:B-1----:R-:W-:Y:S01]  /*3630*/  FADD.FTZ R142, R142, R187 ;  /* 0x000000bb8e8e7221 */ /* 0x002fe20000010000 */
[----:B------:R-:W-:Y:S02]  /*3640*/  MOV R187, 0x1f ;  /* 0x0000001f00bb7802 */ /* 0x000fe40000000f00 */
[----:B------:R-:W-:-:S02]  /*3650*/  MOV R140, 0xffffffff ;  /* 0xffffffff008c7802 */ /* 0x000fc40000000f00 */
[----:B------:R-:W-:Y:S02]  /*3660*/  MOV R133, R132 ;  /* 0x0000008400857202 */ /* 0x000fe40000000f00 */
[----:B------:R-:W-:Y:S02]  /*3670*/  MOV R128, 0x3690 ;  /* 0x0000369000807802 */ /* 0x000fe40000000f00 */
[----:B------:R-:W-:Y:S05]  /*3680*/  CALL.REL.NOINC `($__internal_24_$__cuda_sm70_shflsync_down_p) ;  /* 0x0000026000007944 */ /* 0x000fea0003c00000 */
[----:B0-----:R-:W-:Y:S01]  /*3690*/  HFMA2.MMA R138, -RZ, RZ, 0, 2.384185791015625e-07 ;  /* 0x00000004ff8a7435 */ /* 0x001fe200000001ff */
[----:B-1----:R-:W-:Y:S02]  /*36a0*/  MOV R131, R187 ;  /* 0x000000bb00837202 */ /* 0x002fe40000000f00 */
[----:B------:R-:W-:Y:S02]  /*36b0*/  MOV R133, R142 ;  /* 0x0000008e00857202 */ /* 0x000fe40000000f00 */
[----:B------:R-:W-:Y:S02]  /*36c0*/  MOV R187, 0x1f ;  /* 0x0000001f00bb7802 */ /* 0x000fe40000000f00 */
[----:B------:R-:W-:Y:S02]  /*36d0*/  MOV R140, 0xffffffff ;  /* 0xffffffff008c7802 */ /* 0x000fe40000000f00 */
[----:B------:R-:W-:-:S02]  /*36e0*/  MOV R128, 0x3700 ;  /* 0x0000370000807802 */ /* 0x000fc40000000f00 */
[----:B------:R-:W-:Y:S05]  /*36f0*/  CALL.REL.NOINC `($__internal_24_$__cuda_sm70_shflsync_down_p) ;  /* 0x000001f000007944 */ /* 0x000fea0003c00000 */
[----:B------:R-:W-:Y:S01]  /*3700*/  FADD.FTZ R132, R131, R132 ;  /* 0x0000008483847221 */ /* 0x000fe20000010000 */
[----:B0-----:R-:W-:Y:S01]  /*3710*/  HFMA2.MMA R138, -RZ, RZ, 0, 1.1920928955078125e-07 ;  /* 0x00000002ff8a7435 */ /* 0x001fe200000001ff */
[----:B-1----:R-:W-:Y:S01]  /*3720*/  FADD.FTZ R136, R142, R187 ;  /* 0x000000bb8e887221 */ /* 0x002fe20000010000 */
[----:B------:R-:W-:-:S02]  /*3730*/  MOV R187, 0x1f ;  /* 0x0000001f00bb7802 */ /* 0x000fc40000000f00 */
[----:B------:R-:W-:Y:S02]  /*3740*/  MOV R140, 0xffffffff ;  /* 0xffffffff008c7802 */ /* 0x000fe40000000f00 */
[----:B------:R-:W-:Y:S02]  /*3750*/  MOV R133, R132 ;  /* 0x0000008400857202 */ /* 0x000fe40000000f00 */
[----:B------:R-:W-:Y:S02]  /*3760*/  MOV R128, 0x3780 ;  /* 0x0000378000807802 */ /* 0x000fe40000000f00 */
[----:B------:R-:W-:Y:S05]  /*3770*/  CALL.REL.NOINC `($__internal_24_$__cuda_sm70_shflsync_down_p) ;  /* 0x0000017000007944 */ /* 0x000fea0003c00000 */
[----:B0-----:R-:W-:Y:S01]  /*3780*/  HFMA2.MMA R138, -RZ, RZ, 0, 1.1920928955078125e-07 ;  /* 0x00000002ff8a7435 */ /* 0x001fe200000001ff */
[----:B-1----:R-:W-:Y:S02]  /*3790*/  MOV R131, R187 ;  /* 0x000000bb00837202 */ /* 0x002fe40000000f00 */
[----:B------:R-:W-:Y:S02]  /*37a0*/  MOV R133, R136 ;  /* 0x0000008800857202 */ /* 0x000fe40000000f00 */
[----:B------:R-:W-:Y:S02]  /*37b0*/  MOV R187, 0x1f ;  /* 0x0000001f00bb7802 */ /* 0x000fe40000000f00 */
[----:B------:R-:W-:-:S02]  /*37c0*/  MOV R140, 0xffffffff ;  /* 0xffffffff008c7802 */ /* 0x000fc40000000f00 */
[----:B------:R-:W-:Y:S02]  /*37d0*/  MOV R128, 0x37f0 ;  /* 0x000037f000807802 */ /* 0x000fe40000000f00 */
[----:B------:R-:W-:Y:S05]  /*37e0*/  CALL.REL.NOINC `($__internal_24_$__cuda_sm70_shflsync_down_p) ;  /* 0x0000010000007944 */ /* 0x000fea0003c00000 */
[----:B------:R-:W-:Y:S01]  /*37f0*/  FADD.FTZ R134, R131, R132 ;  /* 0x0000008483867221 */ /* 0x000fe20000010000 */
[----:B0-----:R-:W-:Y:S01]  /*3800*/  HFMA2.MMA R138, -RZ, RZ, 0, 5.9604644775390625e-08 ;  /* 0x00000001ff8a7435 */ /* 0x001fe200000001ff */
[----:B-1----:R-:W-:Y:S01]  /*3810*/  FADD.FTZ R136, R136, R187 ;  /* 0x000000bb88887221 */ /* 0x002fe20000010000 */
[----:B------:R-:W-:Y:S02]  /*3820*/  MOV R187, 0x1f ;  /* 0x0000001f00bb7802 */ /* 0x000fe40000000f00 */
[----:B------:R-:W-:Y:S02]  /*3830*/  MOV R140, 0xffffffff ;  /* 0xffffffff008c7802 */ /* 0x000fe40000000f00 */
[----:B------:R-:W-:Y:S02]  /*3840*/  MOV R133, R134 ;  /* 0x0000008600857202 */ /* 0x000fe40000000f00 */
[----:B------:R-:W-:Y:S02]  /*3850*/  MOV R128, 0x3870 ;  /* 0x0000387000807802 */ /* 0x000fe40000000f00 */
[----:B------:R-:W-:Y:S05]  /*3860*/  CALL.REL.NOINC `($__internal_24_$__cuda_sm70_shflsync_down_p) ;  /* 0x0000008000007944 */ /* 0x000fea0003c00000 */
[----:B0-----:R-:W-:Y:S01]  /*3870*/  HFMA2.MMA R138, -RZ, RZ, 0, 5.9604644775390625e-08 ;  /* 0x00000001ff8a7435 */ /* 0x001fe200000001ff */
[----:B-1----:R-:W-:-:S02]  /*3880*/  MOV R135, R187 ;  /* 0x000000bb00877202 */ /* 0x002fc40000000f00 */
[----:B------:R-:W-:Y:S02]  /*3890*/  MOV R133, R136 ;  /* 0x0000008800857202 */ /* 0x000fe40000000f00 */
[----:B------:R-:W-:Y:S02]  /*38a0*/  MOV R187, 0x1f ;  /* 0x0000001f00bb7802 */ /* 0x000fe40000000f00 */
[----:B------:R-:W-:Y:S02]  /*38b0*/  MOV R140, 0xffffffff ;  /* 0xffffffff008c7802 */ /* 0x000fe40000000f00 */
[----:B------:R-:W-:Y:S02]  /*38c0*/  MOV R128, 0x38e0 ;  /* 0x000038e000807802 */ /* 0x000fe40000000f00 */
[----:B------:R-:W-:Y:S05]  /*38d0*/  CALL.REL.NOINC `($__internal_24_$__cuda_sm70_shflsync_down_p) ;  /* 0x0000001000007944 */ /* 0x000fea0003c00000 */
[----:B01----:R-:W-:Y:S05]  /*38e0*/  BRA `(.L_x_1260) ;  /* 0xffffe1d000007947 */ /* 0x003fea000383ffff */
        .weak           $__internal_24_$__cuda_sm70_shflsync_down_p
        .type           $__internal_24_$__cuda_sm70_shflsync_down_p,@function
        .size           $__internal_24_$__cuda_sm70_shflsync_down_p,(.L_x_9278 - $__internal_24_$__cuda_sm70_shflsync_down_p)
$__internal_24_$__cuda_sm70_shflsync_down_p:
[----:B------:R-:W-:Y:S01]  /*38f0*/  HFMA2.MMA R129, -RZ, RZ, 0, 0 ;  /* 0x00000000ff817435 */ /* 0x000fe200000001ff */
[----:B------:R-:W-:Y:S04]  /*3900*/  WARPSYNC R140 ;  /* 0x0000008c00007348 */ /* 0x000fe80003800000 */
[----:B------:R0:W1:Y:S01]  /*3910*/  SHFL.DOWN PT, R187, R133, R138, R187 ;  /* 0x0800008a85bb7389 */ /* 0x00006200000e00bb */
[----:B------:R-:W-:Y:S05]  /*3920*/  RET.REL.NODEC R128 `(_ZN10layer_norm13ln_bwd_kernelINS_13Kernel_traitsI6__halfS2_S2_S2_fjLj6144ELj1ELj1ELj8ELj16ENS_18Kernel_traits_baseILj6144ES2_S2_S2_S2_fjLj256EEEEELb0ELb1ELb0ELb0EEEvNS_9BwdParamsE) ;  /* 0xffffc6d080007950 */ /* 0x000fea0003c3ffff */
.L_x_1261:
        /* <DEDUP_REMOVED lines=13> */
.L_x_9278:


//--------------------- .text._ZN10layer_norm13ln_bwd_kernelINS_13Kernel_traitsI6__halfS2_S2_S2_fjLj6144ELj1ELj1ELj8ELj16ENS_18Kernel_traits_baseILj6144ES2_S2_S2_S2_fjLj256EEEEELb0ELb1ELb0ELb1EEEvNS_9BwdParamsE --------------------------
	.section	.text._ZN10layer_norm13ln_bwd_kernelINS_13Kernel_traitsI6__halfS2_S2_S2_fjLj6144ELj1ELj1ELj8ELj16ENS_18Kernel_traits_baseILj6144ES2_S2_S2_S2_fjLj256EEEEELb0ELb1ELb0ELb1EEEvNS_9BwdParamsE,"ax",@progbits
	.sectioninfo	@"SHI_REGISTERS=216"
	.align	128
        .global         _ZN10layer_norm13ln_bwd_kernelINS_13Kernel_traitsI6__halfS2_S2_S2_fjLj6144ELj1ELj1ELj8ELj16ENS_18Kernel_traits_baseILj6144ES2_S2_S2_S2_fjLj256EEEEELb0ELb1ELb0ELb1EEEvNS_9BwdParamsE
        .type           _ZN10layer_norm13ln_bwd_kernelINS_13Kernel_traitsI6__halfS2_S2_S2_fjLj6144ELj1ELj1ELj8ELj16ENS_18Kernel_traits_baseILj6144ES2_S2_S2_S2_fjLj256EEEEELb0ELb1ELb0ELb1EEEvNS_9BwdParamsE,@function
        .size           _ZN10layer_norm13ln_bwd_kernelINS_13Kernel_traitsI6__halfS2_S2_S2_fjLj6144ELj1ELj1ELj8ELj16ENS_18Kernel_traits_baseILj6144ES2_S2_S2_S2_fjLj256EEEEELb0ELb1ELb0ELb1EEEvNS_9BwdParamsE,(.L_x_9279 - _ZN10layer_norm13ln_bwd_kernelINS_13Kernel_traitsI6__halfS2_S2_S2_fjLj6144ELj1ELj1ELj8ELj16ENS_18Kernel_traits_baseILj6144ES2_S2_S2_S2_fjLj256EEEEELb0ELb1ELb0ELb1EEEvNS_9BwdParamsE)
        .other          _ZN10layer_norm13ln_bwd_kernelINS_13Kernel_traitsI6__halfS2_S2_S2_fjLj6144ELj1ELj1ELj8ELj16ENS_18Kernel_traits_baseILj6144ES2_S2_S2_S2_fjLj256EEEEELb0ELb1ELb0ELb1EEEvNS_9BwdParamsE,@"STO_CUDA_ENTRY STV_DEFAULT"
_ZN10layer_norm13ln_bwd_kernelINS_13Kernel_traitsI6__halfS2_S2_S2_fjLj6144ELj1ELj1ELj8ELj16ENS_18Kernel_traits_baseILj6144ES2_S2_S2_S2_fjLj256EEEEELb0ELb1ELb0ELb1EEEvNS_9BwdParamsE:
.text._ZN10layer_norm13ln_bwd_kernelINS_13Kernel_traitsI6__halfS2_S2_S2_fjLj6144ELj1ELj1ELj8ELj16ENS_18Kernel_traits_baseILj6144ES2_S2_S2_S2_fjLj256EEEEELb0ELb1ELb0ELb1EEEvNS_9BwdParamsE:
        /* <DEDUP_REMOVED lines=44> */
.L_x_1262:
        /* <DEDUP_REMOVED lines=9> */
[----:B------:R-:W5:Y:S04]  /*0350*/  LDG.E.128 R12, [R4.64] ;  /* 0x00000004040c7981 */ /* 0x000f68000c1e1d00 */
[----:B------:R-:W3:Y:S04]  /*0360*/  LDG.E.128 R20, [R4.64+0x1000] ;  /* 0x0010000404147981 */ /* 0x000ee8000c1e1d00 */
        /* <DEDUP_REMOVED lines=61> */
[----:B------:R-:W-:Y:S02]  /*0740*/  HADD2.F32 R148, -RZ, R27.H1_H1 ;  /* 0x3000001bff947230 */ /* 0x000fe40000004100 */
[----:B-----5:R-:W-:-:S02]  /*0750*/  HADD2.F32 R147, -RZ, R12.H0_H0 ;  /* 0x2000000cff937230 */ /* 0x020fc40000004100 */
        /* <DEDUP_REMOVED lines=23> */
.L_x_1267:
        /* <DEDUP_REMOVED lines=14> */
[C---:B------:R-:W-:Y:S01]  /*09b0*/  IADD3 R173, R174.reuse, 0x200, RZ ;  /* 0x00000200aead7810 */ /* 0x040fe20007ffe0ff */
[----:B------:R0:W2:Y:S01]  /*09c0*/  @P0 LDG.E.U16 R177, [R2.64] ;  /* 0x0000000402b10981 */ /* 0x0000a2000c1e1500 */
[----:B------:R-:W-:-:S03]  /*09d0*/  IMAD.WIDE.U32 R24, R174, R46, c[0x0][0x208] ;  /* 0x00008200ae187625 */ /* 0x000fc600078e002e */
[----:B------:R-:W3:Y:S01]  /*09e0*/  LDG.E.128 R20, [R20.64] ;  /* 0x0000000414147981 */ /* 0x000ee2000c1e1d00 */
[----:B------:R-:W-:-:S03]  /*09f0*/  IMAD.WIDE R50, R172, R49, c[0x0][0x1a0] ;  /* 0x00006800ac327625 */ /* 0x000fc600078e0231 */
[----:B------:R-:W4:Y:S01]  /*0a00*/  LDG.E.128 R24, [R24.64] ;  /* 0x0000000418187981 */ /* 0x000f22000c1e1d00 */
[----:B------:R-:W-:-:S03]  /*0a10*/  IMAD.WIDE.U32 R28, R175, R46, c[0x0][0x188] ;  /* 0x00006200af1c7625 */ /* 0x000fc600078e002e */
[----:B------:R1:W4:Y:S01]  /*0a20*/  LDG.E R182, [R50.64] ;  /* 0x0000000432b67981 */ /* 0x000322000c1e1900 */
[----:B------:R-:W-:-:S03]  /*0a30*/  IMAD.WIDE.U32 R36, R173, R46, c[0x0][0x188] ;  /* 0x00006200ad247625 */ /* 0x000fc600078e002e */
[----:B------:R-:W4:Y:S01]  /*0a40*/  LDG.E.128 R28, [R28.64] ;  /* 0x000000041c1c7981 */ /* 0x000f22000c1e1d00 */
[----:B------:R-:W-:-:S03]  /*0a50*/  IMAD.WIDE.U32 R32, R175, R46, c[0x0][0x208] ;  /* 0x00008200af207625 */ /* 0x000fc600078e002e */
[----:B------:R-:W4:Y:S01]  /*0a60*/  LDG.E.128 R36, [R36.64] ;  /* 0x0000000424247981 */ /* 0x000f22000c1e1d00 */
[----:B------:R-:W-:-:S03]  /*0a70*/  IMAD.WIDE R48, R172, R49, c[0x0][0x1a8] ;  /* 0x00006a00ac307625 */ /* 0x000fc600078e0231 */
[----:B------:R-:W4:Y:S04]  /*0a80*/  LDG.E.128 R32, [R32.64] ;  /* 0x0000000420207981 */ /* 0x000f28000c1e1d00 */
[----:B------:R0:W4:Y:S01]  /*0a90*/  LDG.E R48, [R48.64] ;  /* 0x0000000430307981 */ /* 0x000122000c1e1900 */
[----:B------:R-:W-:-:S06]  /*0aa0*/  IMAD.WIDE.U32 R40, R173, R46, c[0x0][0x208] ;  /* 0x00008200ad287625 */ /* 0x000fcc00078e002e */
[----:B------:R-:W4:Y:S01]  /*0ab0*/  LDG.E.128 R40, [R40.64] ;  /* 0x0000000428287981 */ /* 0x000f22000c1e1d00 */
[----:B------:R-:W-:-:S04]  /*0ac0*/  ISETP.NE.U32.AND P1, PT, RZ, c[0x0][0x218], PT ;  /* 0x00008600ff007a0c */ /* 0x000fc80003f25070 */
[----:B------:R-:W-:Y:S01]  /*0ad0*/  ISETP.NE.AND.EX P1, PT, RZ, c[0x0][0x21c], PT, P1 ;  /* 0x00008700ff007a0c */ /* 0x000fe20003f25310 */
[----:B------:R-:W-:Y:S01]  /*0ae0*/  ULDC.U8 UR6, c[0x0][0x1f0] ;  /* 0x00007c0000067ab9 */ /* 0x000fe20000000000 */
[----:B-1----:R-:W-:Y:S02]  /*0af0*/  MOV R50, 0x3f800000 ;  /* 0x3f80000000327802 */ /* 0x002fe40000000f00 */
[----:B------:R-:W-:-:S09]  /*0b00*/  LOP3.LUT P2, RZ, R176, 0xff, RZ, 0xc0, !PT ;  /* 0x000000ffb0ff7812 */ /* 0x000fd2000784c0ff */
[----:B0-----:R-:W-:-:S04]  /*0b10*/  @P1 IMAD.WIDE.U32 R2, R174, R46, c[0x0][0x218] ;  /* 0x00008600ae021625 */ /* 0x001fc800078e002e */
[-C--:B------:R-:W-:Y:S01]  /*0b20*/  @P1 IMAD.WIDE.U32 R44, R175, R46.reuse, c[0x0][0x218] ;  /* 0x00008600af2c1625 */ /* 0x080fe200078e002e */
[----:B------:R3:W5:Y:S03]  /*0b30*/  @P1 LDG.E.128 R4, [R2.64] ;  /* 0x0000000402041981 */ /* 0x000766000c1e1d00 */
[----:B------:R-:W-:Y:S01]  /*0b40*/  @P1 IMAD.WIDE.U32 R46, R173, R46, c[0x0][0x218] ;  /* 0x00008600ad2e1625 */ /* 0x000fe200078e002e */
[----:B------:R0:W5:Y:S04]  /*0b50*/  @P1 LDG.E.128 R8, [R44.64] ;  /* 0x000000042c081981 */ /* 0x000168000c1e1d00 */
[----:B------:R1:W5:Y:S01]  /*0b60*/  @P1 LDG.E.128 R12, [R46.64] ;  /* 0x000000042e0c1981 */ /* 0x000362000c1e1d00 */
[----:B------:R-:W-:Y:S01]  /*0b70*/  LOP3.LUT P3, RZ, R0, 0x1f, RZ, 0xc0, !PT ;  /* 0x0000001f00ff7812 */ /* 0x000fe2000786c0ff */
[----:B--2---:R-:W-:Y:S01]  /*0b80*/  @P0 HADD2.F32 R50, -RZ, R177.H0_H0 ;  /* 0x200000b1ff320230 */ /* 0x004fe20000004100 */
[----:B------:R-:W-:Y:S01]  /*0b90*/  ISETP.NE.AND P0, PT, RZ, UR6, PT ;  /* 0x00000006ff007c0c */ /* 0x000fe2000bf05270 */
[----:B---3--:R-:W-:-:S02]  /*0ba0*/  HADD2.F32 R2, -RZ, R22.H1_H1 ;  /* 0x30000016ff027230 */ /* 0x008fc40000004100 */
[----:B------:R-:W-:Y:S02]  /*0bb0*/  HADD2.F32 R51, -RZ, R20.H1_H1 ;  /* 0x30000014ff337230 */ /* 0x000fe40000004100 */
[----:B------:R-:W-:Y:S02]  /*0bc0*/  HADD2.F32 R3, -RZ, R23.H0_H0 ;  /* 0x20000017ff037230 */ /* 0x000fe40000004100 */
[--C-:B----4-:R-:W-:Y:S01]  /*0bd0*/  HADD2.F32 R180, -RZ, R26.reuse.H0_H0 ;  /* 0x2000001affb47230 */ /* 0x110fe20000004100 */
[----:B------:R-:W-:Y:S01]  /*0be0*/  FSEL R190, R182, RZ, !P0 ;  /* 0x000000ffb6be7208 */ /* 0x000fe20004000000 */
[----:B------:R-:W-:Y:S02]  /*0bf0*/  HADD2.F32 R189, -RZ, R26.H1_H1 ;  /* 0x3000001affbd7230 */ /* 0x000fe40000004100 */
[----:B------:R-:W-:Y:S02]  /*0c00*/  HADD2.F32 R176, -RZ, R21.H0_H0 ;  /* 0x20000015ffb07230 */ /* 0x000fe40000004100 */
[----:B0-----:R-:W-:-:S02]  /*0c10*/  HADD2.F32 R44, -RZ, R24.H0_H0 ;  /* 0x20000018ff2c7230 */ /* 0x001fc40000004100 */
        /* <DEDUP_REMOVED lines=8> */
[----:B------:R-:W-:Y:S02]  /*0ca0*/  HADD2.F32 R24, -RZ, R28.H0_H0 ;  /* 0x2000001cff187230 */ /* 0x000fe40000004100 */
[--C-:B------:R-:W-:Y:S02]  /*0cb0*/  HADD2.F32 R25, -RZ, R29.reuse.H0_H0 ;  /* 0x2000001dff197230 */ /* 0x100fe40000004100 */
[----:B------:R-:W-:Y:S02]  /*0cc0*/  HADD2.F32 R27, -RZ, R29.H1_H1 ;  /* 0x3000001dff1b7230 */ /* 0x000fe40000004100 */
[----:B-1----:R-:W-:-:S02]  /*0cd0*/  HADD2.F32 R47, -RZ, R31.H0_H0 ;  /* 0x2000001fff2f7230 */ /* 0x002fc40000004100 */
[----:B------:R-:W-:Y:S02]  /*0ce0*/  HADD2.F32 R182, -RZ, R36.H0_H0 ;  /* 0x20000024ffb67230 */ /* 0x000fe40000004100 */
[----:B------:R-:W-:Y:S02]  /*0cf0*/  HADD2.F32 R184, -RZ, R37.H0_H0 ;  /* 0x20000025ffb87230 */ /* 0x000fe40000004100 */
[----:B------:R-:W-:Y:S01]  /*0d00*/  HADD2.F32 R186, -RZ, R38.H0_H0 ;  /* 0x20000026ffba7230 */ /* 0x000fe20000004100 */
[----:B------:R-:W-:Y:S01]  /*0d10*/  FADD.FTZ R185, -R190, R2 ;  /* 0x00000002beb97221 */ /* 0x000fe20000010100 */
[----:B------:R-:W-:Y:S02]  /*0d20*/  HADD2.F32 R177, -RZ, R22.H0_H0 ;  /* 0x20000016ffb17230 */ /* 0x000fe40000004100 */
[----:B------:R-:W-:Y:S02]  /*0d30*/  HADD2.F32 R28, -RZ, R28.H1_H1 ;  /* 0x3000001cff1c7230 */ /* 0x000fe40000004100 */
[----:B------:R-:W-:-:S02]  /*0d40*/  HADD2.F32 R45, -RZ, R30.H0_H0 ;  /* 0x2000001eff2d7230 */ /* 0x000fc40000004100 */
[----:B------:R-:W-:Y:S02]  /*0d50*/  HADD2.F32 R46, -RZ, R30.H1_H1 ;  /* 0x3000001eff2e7230 */ /* 0x000fe40000004100 */
[----:B------:R-:W-:Y:S02]  /*0d60*/  HADD2.F32 R178, -RZ, R31.H1_H1 ;  /* 0x3000001fffb27230 */ /* 0x000fe40000004100 */
[----:B------:R-:W-:Y:S02]  /*0d70*/  HADD2.F32 R36, -RZ, R36.H1_H1 ;  /* 0x30000024ff247230 */ /* 0x000fe40000004100 */
[----:B------:R-:W-:Y:S02]  /*0d80*/  HADD2.F32 R37, -RZ, R37.H1_H1 ;  /* 0x30000025ff257230 */ /* 0x000fe40000004100 */
[----:B------:R-:W-:Y:S02]  /*0d90*/  HADD2.F32 R38, -RZ, R38.H1_H1 ;  /* 0x30000026ff267230 */ /* 0x000fe40000004100 */
[----:B------:R-:W-:-:S02]  /*0da0*/  HADD2.F32 R187, -RZ, R39.H0_H0 ;  /* 0x20000027ffbb7230 */ /* 0x000fc40000004100 */
[----:B------:R-:W-:Y:S01]  /*0db0*/  HADD2.F32 R188, -RZ, R39.H1_H1 ;  /* 0x30000027ffbc7230 */ /* 0x000fe20000004100 */
[C---:B------:R-:W-:Y:S01]  /*0dc0*/  FADD.FTZ R31, -R190.reuse, R51 ;  /* 0x00000033be1f7221 */ /* 0x040fe20000010100 */
[--C-:B------:R-:W-:Y:S01]  /*0dd0*/  HADD2.F32 R22, -RZ, R35.reuse.H0_H0 ;  /* 0x20000023ff167230 */ /* 0x100fe20000004100 */
[C---:B------:R-:W-:Y:S01]  /*0de0*/  FADD.FTZ R39, -R190.reuse, R3 ;  /* 0x00000003be277221 */ /* 0x040fe20000010100 */
[----:B------:R-:W-:Y:S01]  /*0df0*/  HADD2.F32 R20, -RZ, R35.H1_H1 ;  /* 0x30000023ff147230 */ /* 0x000fe20000004100 */
[C---:B------:R-:W-:Y:S01]  /*0e00*/  FADD.FTZ R29, -R190.reuse, R49 ;  /* 0x00000031be1d7221 */ /* 0x040fe20000010100 */
[--C-:B------:R-:W-:Y:S01]  /*0e10*/  HADD2.F32 R202, -RZ, R33.reuse.H0_H0 ;  /* 0x20000021ffca7230 */ /* 0x100fe20000004100 */
[C---:B------:R-:W-:Y:S01]  /*0e20*/  FADD.FTZ R35, -R190.reuse, R21 ;  /* 0x00000015be237221 */ /* 0x040fe20000010100 */
[----:B------:R-:W-:Y:S01]  /*0e30*/  HADD2.F32 R30, -RZ, R33.H1_H1 ;  /* 0x30000021ff1e7230 */ /* 0x000fe20000004100 */
        /* <DEDUP_REMOVED lines=19> */
[----:B------:R-:W-:-:S02]  /*0f70*/  FMUL.FTZ R185, R48, R185 ;  /* 0x000000b930b97220 */ /* 0x000fc40000410000 */
[C---:B------:R-:W-:Y:S02]  /*0f80*/  FMUL.FTZ R182, R48.reuse, R31 ;  /* 0x0000001f30b67220 */ /* 0x040fe40000410000 */
[C---:B------:R-:W-:Y:S02]  /*0f90*/  FMUL.FTZ R190, R48.reuse, R39 ;  /* 0x0000002730be7220 */ /* 0x040fe40000410000 */
[----:B------:R-:W-:Y:S02]  /*0fa0*/  FMUL.FTZ R37, R171, R44 ;  /* 0x0000002cab257220 */ /* 0x000fe40000410000 */
[----:B------:R-:W-:Y:S02]  /*0fb0*/  FMUL.FTZ R36, R48, R29 ;  /* 0x0000001d30247220 */ /* 0x000fe40000410000 */
        /* <DEDUP_REMOVED lines=9> */
[----:B------:R-:W-:Y:S02]  /*1050*/  FMUL.FTZ R179, R170, R179 ;  /* 0x000000b3aab37220 */ /* 0x000fe40000410000 */
[----:B------:R-:W-:Y:S02]  /*1060*/  FADD.FTZ R26, RZ, R37 ;  /* 0x00000025ff1a7221 */ /* 0x000fe40000010000 */
[----:B------:R-:W-:Y:S02]  /*1070*/  FFMA.FTZ R28, R36, R37, RZ ;  /* 0x00000025241c7223 */ /* 0x000fe400000100ff */
[----:B------:R-:W-:Y:S02]  /*1080*/  FADD.FTZ R118, R181, R118 ;  /* 0x00000076b5767221 */ /* 0x000fe40000010000 */
[----:B------:R-:W-:-:S02]  /*1090*/  FMUL.FTZ R186, R48, R35 ;  /* 0x0000002330ba7220 */ /* 0x000fc40000410000 */
[-C--:B------:R-:W-:Y:S02]  /*10a0*/  FFMA.FTZ R119, R184, R181.reuse, R119 ;  /* 0x000000b5b8777223 */ /* 0x080fe40000010077 */
        /* <DEDUP_REMOVED lines=12> */
[C---:B------:R-:W-:Y:S02]  /*1170*/  FMUL.FTZ R206, R48.reuse, R205 ;  /* 0x000000cd30ce7220 */ /* 0x040fe40000410000 */
[----:B------:R-:W-:Y:S02]  /*1180*/  FMUL.FTZ R205, R48, R207 ;  /* 0x000000cf30cd7220 */ /* 0x000fe40000410000 */
[----:B------:R-:W-:Y:S02]  /*1190*/  FADD.FTZ R29, R26, R187 ;  /* 0x000000bb1a1d7221 */ /* 0x000fe40000010000 */
[----:B------:R-:W-:Y:S02]  /*11a0*/  FFMA.FTZ R28, R188, R187, R28 ;  /* 0x000000bbbc1c7223 */ /* 0x000fe4000001001c */
[----:B------:R-:W-:-:S02]  /*11b0*/  FMUL.FTZ R194, R48, R191 ;  /* 0x000000bf30c27220 */ /* 0x000fc40000410000 */
[----:B------:R-:W-:Y:S02]  /*11c0*/  FADD.FTZ R84, R22, R84 ;  /* 0x0000005416547221 */ /* 0x000fe40000010000 */
[-C--:B------:R-:W-:Y:S02]  /*11d0*/  FFMA.FTZ R100, R205, R22.reuse, R100 ;  /* 0x00000016cd647223 */ /* 0x080fe40000010064 */
[----:B------:R-:W-:Y:S02]  /*11e0*/  FMUL.FTZ R208, R157, R22 ;  /* 0x000000169dd07220 */ /* 0x000fe40000410000 */
[----:B------:R-:W-:Y:S02]  /*11f0*/  FADD.FTZ R22, R29, R192 ;  /* 0x000000c01d167221 */ /* 0x000fe40000010000 */
[----:B------:R-:W-:Y:S01]  /*1200*/  FFMA.FTZ R28, R185, R192, R28 ;  /* 0x000000c0b91c7223 */ /* 0x000fe2000001001c */
[----:B------:R-:W-:Y:S01]  /*1210*/  HADD2.F32 R198, -RZ, R32.H0_H0 ;  /* 0x20000020ffc67230 */ /* 0x000fe20000004100 */
[----:B------:R-:W-:-:S02]  /*1220*/  FADD.FTZ R108, R193, R108 ;  /* 0x0000006cc16c7221 */ /* 0x000fc40000010000 */
[-C--:B------:R-:W-:Y:S02]  /*1230*/  FFMA.FTZ R109, R194, R193.reuse, R109 ;  /* 0x000000c1c26d7223 */ /* 0x080fe4000001006d */
[----:B------:R-:W-:Y:S02]  /*1240*/  FMUL.FTZ R191, R164, R193 ;  /* 0x000000c1a4bf7220 */ /* 0x000fe40000410000 */
[----:B------:R-:W-:Y:S02]  /*1250*/  FMUL.FTZ R193, R48, R195 ;  /* 0x000000c330c17220 */ /* 0x000fe40000410000 */
[----:B------:R-:W-:Y:S02]  /*1260*/  FADD.FTZ R22, R22, R189 ;  /* 0x000000bd16167221 */ /* 0x000fe40000010000 */
[----:B------:R-:W-:Y:S01]  /*1270*/  FFMA.FTZ R28, R190, R189, R28 ;  /* 0x000000bdbe1c7223 */ /* 0x000fe2000001001c */
[----:B------:R-:W-:Y:S01]  /*1280*/  HADD2.F32 R32, -RZ, R32.H1_H1 ;  /* 0x30000020ff207230 */ /* 0x000fe20000004100 */
[----:B------:R-:W-:-:S02]  /*1290*/  FADD.FTZ R90, R198, R90 ;  /* 0x0000005ac65a7221 */ /* 0x000fc40000010000 */
[-C--:B------:R-:W-:Y:S02]  /*12a0*/  FFMA.FTZ R106, R193, R198.reuse, R106 ;  /* 0x000000c6c16a7223 */ /* 0x080fe4000001006a */
[----:B------:R-:W-:Y:S02]  /*12b0*/  FMUL.FTZ R207, R48, R209 ;  /* 0x000000d130cf7220 */ /* 0x000fe40000410000 */
[----:B------:R-:W-:Y:S02]  /*12c0*/  FADD.FTZ R29, R22, R191 ;  /* 0x000000bf161d7221 */ /* 0x000fe40000010000 */
[----:B------:R-:W-:Y:S02]  /*12d0*/  FMUL.FTZ R198, R163, R198 ;  /* 0x000000c6a3c67220 */ /* 0x000fe40000410000 */
[----:B------:R-:W-:Y:S02]  /*12e0*/  FFMA.FTZ R22, R194, R191, R28 ;  /* 0x000000bfc2167223 */ /* 0x000fe4000001001c */
[----:B------:R-:W-:-:S02]  /*12f0*/  FMUL.FTZ R196, R48, R197 ;  /* 0x000000c530c47220 */ /* 0x000fc40000410000 */
[----:B------:R-:W-:Y:S02]  /*1300*/  FMUL.FTZ R195, R48, R199 ;  /* 0x000000c730c37220 */ /* 0x000fe40000410000 */
        /* <DEDUP_REMOVED lines=10> */
[----:B------:R-:W-:Y:S01]  /*13b0*/  FFMA.FTZ R22, R196, R197, R22 ;  /* 0x000000c5c4167223 */ /* 0x000fe20000010016 */
[----:B------:R-:W-:Y:S01]  /*13c0*/  HADD2.F32 R204, -RZ, R34.H0_H0 ;  /* 0x20000022ffcc7230 */ /* 0x000fe20000004100 */
[----:B------:R-:W-:-:S02]  /*13d0*/  FMUL.FTZ R200, R48, R201 ;  /* 0x000000c930c87220 */ /* 0x000fc40000410000 */
[----:B------:R-:W-:Y:S02]  /*13e0*/  FMUL.FTZ R199, R48, R203 ;  /* 0x000000cb30c77220 */ /* 0x000fe40000410000 */
[----:B------:R-:W-:Y:S02]  /*13f0*/  FMUL.FTZ R201, R160, R30 ;  /* 0x0000001ea0c97220 */ /* 0x000fe40000410000 */
[----:B------:R-:W-:Y:S02]  /*1400*/  FADD.FTZ R20, R29, R202 ;  /* 0x000000ca1d147221 */ /* 0x000fe40000010000 */
[----:B------:R-:W-:Y:S01]  /*1410*/  FFMA.FTZ R22, R195, R202, R22 ;  /* 0x000000cac3167223 */ /* 0x000fe20000010016 */
[--C-:B------:R-:W-:Y:S01]  /*1420*/  HADD2.F32 R38, -RZ, R40.reuse.H0_H0 ;  /* 0x20000028ff267230 */ /* 0x100fe20000004100 */
[----:B------:R-:W-:Y:S01]  /*1430*/  FADD.FTZ R86, R204, R86 ;  /* 0x00000056cc567221 */ /* 0x000fe20000010000 */
[----:B------:R-:W-:Y:S01]  /*1440*/  HADD2.F32 R176, -RZ, R40.H1_H1 ;  /* 0x30000028ffb07230 */ /* 0x000fe20000004100 */
[----:B------:R-:W-:Y:S01]  /*1450*/  FFMA.FTZ R102, R199, R204, R102 ;  /* 0x000000ccc7667223 */ /* 0x000fe20000010066 */
[----:B------:R-:W-:Y:S01]  /*1460*/  HADD2.F32 R34, -RZ, R34.H1_H1 ;  /* 0x30000022ff227230 */ /* 0x000fe20000004100 */
[----:B------:R-:W-:-:S02]  /*1470*/  FMUL.FTZ R40, R48, R27 ;  /* 0x0000001b30287220 */ /* 0x000fc40000410000 */
[----:B------:R-:W-:Y:S02]  /*1480*/  FMUL.FTZ R204, R159, R204 ;  /* 0x000000cc9fcc7220 */ /* 0x000fe40000410000 */
[----:B------:R-:W-:Y:S02]  /*1490*/  FADD.FTZ R27, R20, R201 ;  /* 0x000000c9141b7221 */ /* 0x000fe40000010000 */
[----:B------:R-:W-:Y:S02]  /*14a0*/  FFMA.FTZ R22, R200, R201, R22 ;  /* 0x000000c9c8167223 */ /* 0x000fe40000010016 */
[----:B------:R-:W-:Y:S02]  /*14b0*/  FMUL.FTZ R203, R158, R34 ;  /* 0x000000229ecb7220 */ /* 0x000fe40000410000 */
[----:B------:R-:W-:Y:S02]  /*14c0*/  FADD.FTZ R20, R27, R204 ;  /* 0x000000cc1b147221 */ /* 0x000fe40000010000 */
[----:B------:R-:W-:Y:S01]  /*14d0*/  FFMA.FTZ R22, R199, R204, R22 ;  /* 0x000000ccc7167223 */ /* 0x000fe20000010016 */
[----:B------:R-:W-:-:S02]  /*14e0*/  HADD2.F32 R178, -RZ, R43.H0_H0 ;  /* 0x2000002bffb27230 */ /* 0x000fc40000004100 */
[----:B------:R-:W-:Y:S01]  /*14f0*/  HADD2.F32 R2, -RZ, R43.H1_H1 ;  /* 0x3000002bff027230 */ /* 0x000fe20000004100 */
        /* <DEDUP_REMOVED lines=10> */
[----:B------:R-:W-:Y:S01]  /*15a0*/  FFMA.FTZ R22, R207, R210, R22 ;  /* 0x000000d2cf167223 */ /* 0x000fe20000010016 */
[--C-:B------:R-:W-:Y:S01]  /*15b0*/  HADD2.F32 R24, -RZ, R41.reuse.H0_H0 ;  /* 0x20000029ff187230 */ /* 0x100fe20000004100 */
[----:B------:R-:W-:Y:S01]  /*15c0*/  FADD.FTZ R20, R25, R38 ;  /* 0x0000002619147221 */ /* 0x000fe20000010000 */
[----:B------:R-:W-:Y:S01]  /*15d0*/  HADD2.F32 R45, -RZ, R41.H1_H1 ;  /* 0x30000029ff2d7230 */ /* 0x000fe20000004100 */
[----:B------:R-:W-:-:S02]  /*15e0*/  FMUL.FTZ R41, R154, R176 ;  /* 0x000000b09a297220 */ /* 0x000fc40000410000 */
[----:B------:R-:W-:Y:S01]  /*15f0*/  FFMA.FTZ R22, R39, R38, R22 ;  /* 0x0000002627167223 */ /* 0x000fe20000010016 */
[--C-:B------:R-:W-:Y:S01]  /*1600*/  HADD2.F32 R46, -RZ, R42.reuse.H0_H0 ;  /* 0x2000002aff2e7230 */ /* 0x100fe20000004100 */
[----:B------:R-:W-:Y:S01]  /*1610*/  FADD.FTZ R122, R44, R122 ;  /* 0x0000007a2c7a7221 */ /* 0x000fe20000010000 */
[----:B------:R-:W-:Y:S01]  /*1620*/  HADD2.F32 R49, -RZ, R42.H1_H1 ;  /* 0x3000002aff317230 */ /* 0x000fe20000004100 */
        /* <DEDUP_REMOVED lines=50> */
.L_x_1268:
        /* <DEDUP_REMOVED lines=18> */
.L_x_1269:
        /* <DEDUP_REMOVED lines=16> */
[----:B-1---5:R-:W-:-:S05]  /*1b70*/  @P1 HADD2.F32 R2, -RZ, R7.H0_H0 ;  /* 0x20000007ff021230 */ /* 0x022fca0000004100 */
[----:B0-----:R-:W0:Y:S04]  /*1b80*/  LDS.128 R20, [R211+0x6000] ;  /* 0x00600000d3147984 */ /* 0x001e280000000c00 */
[----:B------:R-:W1:Y:S04]  /*1b90*/  LDS.128 R24, [R211+0x6010] ;  /* 0x00601000d3187984 */ /* 0x000e680000000c00 */
[----:B------:R-:W2:Y:S04]  /*1ba0*/  LDS.128 R28, [R211+0x6020] ;  /* 0x00602000d31c7984 */ /* 0x000ea80000000c00 */
[----:B------:R-:W3:Y:S01]  /*1bb0*/  LDS.128 R32, [R211+0x6030] ;  /* 0x00603000d3207984 */ /* 0x000ee20000000c00 */
[----:B0-----:R-:W-:-:S02]  /*1bc0*/  FADD.FTZ R213, RZ, R20 ;  /* 0x00000014ffd57221 */ /* 0x001fc40000010000 */
[----:B------:R-:W-:Y:S02]  /*1bd0*/  FADD.FTZ R20, RZ, R21 ;  /* 0x00000015ff147221 */ /* 0x000fe40000010000 */
[----:B------:R-:W-:Y:S01]  /*1be0*/  FADD.FTZ R213, R22, R213 ;  /* 0x000000d516d57221 */ /* 0x000fe20000010000 */
[----:B------:R-:W-:Y:S01]  /*1bf0*/  @P1 HADD2.F32 R22, -RZ, R5.H0_H0 ;  /* 0x20000005ff161230 */ /* 0x000fe20000004100 */
[----:B------:R-:W-:Y:S02]  /*1c00*/  FADD.FTZ R20, R23, R20 ;  /* 0x0000001417147221 */ /* 0x000fe40000010000 */
[----:B-1----:R-:W-:Y:S01]  /*1c10*/  FADD.FTZ R213, R213, R24 ;  /* 0x00000018d5d57221 */ /* 0x002fe20000010000 */
[----:B------:R-:W-:Y:S01]  /*1c20*/  @P1 HADD2.F32 R24, -RZ, R7.H1_H1 ;  /* 0x30000007ff181230 */ /* 0x000fe20000004100 */
        /* <DEDUP_REMOVED lines=13> */
[----:B------:R-:W-:Y:S02]  /*1d00*/  @P1 HADD2.F32 R20, -RZ, R4.H1_H1 ;  /* 0x30000004ff141230 */ /* 0x000fe40000004100 */
[----:B------:R-:W-:-:S02]  /*1d10*/  FSEL R209, R34, RZ, !P0 ;  /* 0x000000ff22d17208 */ /* 0x000fc40004000000 */
[----:B------:R-:W-:-:S03]  /*1d20*/  ISETP.NE.U32.AND P0, PT, RZ, c[0x0][0x258], PT ;  /* 0x00009600ff007a0c */ /* 0x000fc60003f05070 */
[-CC-:B------:R-:W-:Y:S01]  /*1d30*/  FFMA.FTZ R190, R190, R212.reuse, R209.reuse ;  /* 0x000000d4bebe7223 */ /* 0x180fe200000100d1 */
[----:B------:R-:W-:Y:S01]  /*1d40*/  ISETP.NE.AND.EX P0, PT, RZ, c[0x0][0x25c], PT, P0 ;  /* 0x00009700ff007a0c */ /* 0x000fe20003f05300 */
[-CC-:B------:R-:W-:Y:S02]  /*1d50*/  FFMA.FTZ R36, R36, R212.reuse, R209.reuse ;  /* 0x000000d424247223 */ /* 0x180fe400000100d1 */
[----:B------:R-:W-:Y:S02]  /*1d60*/  FADD.FTZ R189, R189, -R190 ;  /* 0x800000bebdbd7221 */ /* 0x000fe40000010000 */
[-CC-:B------:R-:W-:Y:S02]  /*1d70*/  FFMA.FTZ R184, R184, R212.reuse, R209.reuse ;  /* 0x000000d4b8b87223 */ /* 0x180fe400000100d1 */
[----:B------:R-:W-:Y:S02]  /*1d80*/  FMUL.FTZ R189, R48, R189 ;  /* 0x000000bd30bd7220 */ /* 0x000fe40000410000 */
[----:B------:R-:W-:-:S02]  /*1d90*/  FFMA.FTZ R182, R182, R212, R209 ;  /* 0x000000d4b6b67223 */ /* 0x000fc400000100d1 */
[----:B------:R-:W-:Y:S02]  /*1da0*/  FADD.FTZ R3, R37, -R36 ;  /* 0x8000002425037221 */ /* 0x000fe40000010000 */
[-CC-:B------:R-:W-:Y:S02]  /*1db0*/  FFMA.FTZ R185, R185, R212.reuse, R209.reuse ;  /* 0x000000d4b9b97223 */ /* 0x180fe400000100d1 */
[----:B------:R-:W-:Y:S02]  /*1dc0*/  FFMA.FTZ R186, R186, R212, R209 ;  /* 0x000000d4baba7223 */ /* 0x000fe400000100d1 */
[----:B------:R-:W-:Y:S02]  /*1dd0*/  FADD.FTZ R181, R181, -R184 ;  /* 0x800000b8b5b57221 */ /* 0x000fe40000010000 */
[----:B------:R-:W-:Y:S01]  /*1de0*/  @P1 FADD.FTZ R189, R189, R2 ;  /* 0x00000002bdbd1221 */ /* 0x000fe20000010000 */
[----:B------:R-:W-:Y:S01]  /*1df0*/  @P1 HADD2.F32 R2, -RZ, R4.H0_H0 ;  /* 0x20000004ff021230 */ /* 0x000fe20000004100 */
[----:B------:R-:W-:-:S02]  /*1e00*/  FADD.FTZ R179, R179, -R182 ;  /* 0x800000b6b3b37221 */ /* 0x000fc40000010000 */
[----:B------:R-:W-:Y:S01]  /*1e10*/  FMUL.FTZ R3, R48, R3 ;  /* 0x0000000330037220 */ /* 0x000fe20000410000 */
[----:B------:R-:W-:Y:S01]  /*1e20*/  @P0 F2FP.PACK_AB R23, RZ, R189 ;  /* 0x000000bdff17023e */ /* 0x000fe200000000ff */
[-C--:B------:R-:W-:Y:S02]  /*1e30*/  FFMA.FTZ R188, R188, R212.reuse, R209 ;  /* 0x000000d4bcbc7223 */ /* 0x080fe400000100d1 */
[----:B------:R-:W-:Y:S01]  /*1e40*/  FADD.FTZ R21, R192, -R185 ;  /* 0x800000b9c0157221 */ /* 0x000fe20000010000 */
[----:B------:R-:W-:Y:S01]  /*1e50*/  @P0 PRMT R19, R23, 0x7610, R19 ;  /* 0x0000761017130816 */ /* 0x000fe20000000013 */
[----:B------:R-:W-:Y:S02]  /*1e60*/  FADD.FTZ R183, R183, -R186 ;  /* 0x800000bab7b77221 */ /* 0x000fe40000010000 */
[----:B------:R-:W-:Y:S02]  /*1e70*/  FMUL.FTZ R185, R48, R181 ;  /* 0x000000b530b97220 */ /* 0x000fe40000410000 */
[----:B------:R-:W-:-:S02]  /*1e80*/  FFMA.FTZ R194, R194, R212, R209 ;  /* 0x000000d4c2c27223 */ /* 0x000fc400000100d1 */
[C---:B------:R-:W-:Y:S01]  /*1e90*/  FMUL.FTZ R25, R48.reuse, R179 ;  /* 0x000000b330197220 */ /* 0x040fe20000410000 */
[----:B------:R-:W-:Y:S01]  /*1ea0*/  HFMA2.MMA R179, -RZ, RZ, 0, 9.5367431640625e-07 ;  /* 0x00000010ffb37435 */ /* 0x000fe200000001ff */
[-CC-:B------:R-:W-:Y:S02]  /*1eb0*/  FFMA.FTZ R193, R193, R212.reuse, R209.reuse ;  /* 0x000000d4c1c17223 */ /* 0x180fe400000100d1 */
[----:B------:R-:W-:Y:S01]  /*1ec0*/  @P1 FADD.FTZ R3, R3, R2 ;  /* 0x0000000203031221 */ /* 0x000fe20000010000 */
[----:B------:R-:W-:Y:S01]  /*1ed0*/  @P1 HADD2.F32 R2, -RZ, R5.H1_H1 ;  /* 0x30000005ff021230 */ /* 0x000fe20000004100 */
[----:B------:R-:W-:Y:S02]  /*1ee0*/  FADD.FTZ R187, R187, -R188 ;  /* 0x800000bcbbbb7221 */ /* 0x000fe40000010000 */
[----:B------:R-:W-:Y:S02]  /*1ef0*/  FFMA.FTZ R195, R195, R212, R209 ;  /* 0x000000d4c3c37223 */ /* 0x000fe400000100d1 */
[----:B------:R-:W-:Y:S01]  /*1f00*/  @P1 FADD.FTZ R185, R185, R22 ;  /* 0x00000016b9b91221 */ /* 0x000fe20000010000 */
[----:B------:R-:W-:Y:S01]  /*1f10*/  @P1 HADD2.F32 R22, -RZ, R6.H1_H1 ;  /* 0x30000006ff161230 */ /* 0x000fe20000004100 */
[----:B------:R-:W-:-:S02]  /*1f20*/  FMUL.FTZ R27, R48, R183 ;  /* 0x000000b7301b7220 */ /* 0x000fc40000410000 */
[----:B------:R-:W-:Y:S02]  /*1f30*/  FADD.FTZ R191, R191, -R194 ;  /* 0x800000c2bfbf7221 */ /* 0x000fe40000010000 */
[----:B------:R-:W-:Y:S01]  /*1f40*/  @P1 FADD.FTZ R25, R25, R20 ;  /* 0x0000001419191221 */ /* 0x000fe20000010000 */
[----:B------:R-:W-:Y:S01]  /*1f50*/  @P1 HADD2.F32 R20, -RZ, R6.H0_H0 ;  /* 0x20000006ff141230 */ /* 0x000fe20000004100 */
[----:B------:R-:W-:Y:S02]  /*1f60*/  FADD.FTZ R193, R198, -R193 ;  /* 0x800000c1c6c17221 */ /* 0x000fe40000010000 */
[----:B------:R-:W-:Y:S02]  /*1f70*/  FMUL.FTZ R29, R48, R21 ;  /* 0x00000015301d7220 */ /* 0x000fe40000410000 */
[-CC-:B------:R-:W-:Y:S02]  /*1f80*/  FFMA.FTZ R196, R196, R212.reuse, R209.reuse ;  /* 0x000000d4c4c47223 */ /* 0x180fe400000100d1 */
[----:B------:R-:W-:-:S02]  /*1f90*/  FFMA.FTZ R200, R200, R212, R209 ;  /* 0x000000d4c8c87223 */ /* 0x000fc400000100d1 */
[----:B------:R-:W-:Y:S02]  /*1fa0*/  FMUL.FTZ R187, R48, R187 ;  /* 0x000000bb30bb7220 */ /* 0x000fe40000410000 */
[----:B------:R-:W-:Y:S02]  /*1fb0*/  FADD.FTZ R195, R202, -R195 ;  /* 0x800000c3cac37221 */ /* 0x000fe40000010000 */
[----:B------:R-:W-:Y:S01]  /*1fc0*/  @P1 FADD.FTZ R27, R27, R2 ;  /* 0x000000021b1b1221 */ /* 0x000fe20000010000 */
[----:B------:R-:W-:Y:S01]  /*1fd0*/  @P1 HADD2.F32 R2, -RZ, R8.H0_H0 ;  /* 0x20000008ff021230 */ /* 0x000fe20000004100 */
[C---:B------:R-:W-:Y:S02]  /*1fe0*/  FMUL.FTZ R191, R48.reuse, R191 ;  /* 0x000000bf30bf7220 */ /* 0x040fe40000410000 */
[----:B------:R-:W-:Y:S01]  /*1ff0*/  @P1 FADD.FTZ R29, R29, R22 ;  /* 0x000000161d1d1221 */ /* 0x000fe20000010000 */
[----:B------:R-:W-:Y:S01]  /*2000*/  @P1 HADD2.F32 R22, -RZ, R9.H0_H0 ;  /* 0x20000009ff161230 */ /* 0x000fe20000004100 */
[----:B------:R-:W-:Y:S01]  /*2010*/  FMUL.FTZ R193, R48, R193 ;  /* 0x000000c130c17220 */ /* 0x000fe20000410000 */
[----:B------:R-:W-:Y:S01]  /*2020*/  @P0 F2FP.PACK_AB R26, RZ, R27 ;  /* 0x0000001bff1a023e */ /* 0x000fe200000000ff */
[----:B------:R-:W-:Y:S01]  /*2030*/  FADD.FTZ R197, R197, -R196 ;  /* 0x800000c4c5c57221 */ /* 0x000fe20000010000 */
[----:B------:R-:W-:Y:S01]  /*2040*/  @P0 F2FP.PACK_AB R34, RZ, R29 ;  /* 0x0000001dff22023e */ /* 0x000fe200000000ff */
[----:B------:R-:W-:-:S02]  /*2050*/  FADD.FTZ R201, R201, -R200 ;  /* 0x800000c8c9c97221 */ /* 0x000fc40000010000 */
[----:B------:R-:W-:Y:S01]  /*2060*/  @P1 FADD.FTZ R187, R187, R20 ;  /* 0x00000014bbbb1221 */ /* 0x000fe20000010000 */
[----:B------:R-:W-:Y:S01]  /*2070*/  @P1 HADD2.F32 R20, -RZ, R8.H1_H1 ;  /* 0x30000008ff141230 */ /* 0x000fe20000004100 */
[C---:B------:R-:W-:Y:S02]  /*2080*/  FMUL.FTZ R195, R48.reuse, R195 ;  /* 0x000000c330c37220 */ /* 0x040fe40000410000 */
[----:B------:R-:W-:Y:S01]  /*2090*/  @P1 FADD.FTZ R191, R191, R24 ;  /* 0x00000018bfbf1221 */ /* 0x000fe20000010000 */
[----:B------:R-:W-:Y:S01]  /*20a0*/  @P1 HADD2.F32 R24, -RZ, R9.H1_H1 ;  /* 0x30000009ff181230 */ /* 0x000fe20000004100 */
[----:B------:R-:W-:Y:S01]  /*20b0*/  @P1 FADD.FTZ R193, R193, R2 ;  /* 0x00000002c1c11221 */ /* 0x000fe20000010000 */
[----:B------:R-:W-:Y:S01]  /*20c0*/  @P0 F2FP.PACK_AB R2, RZ, R3 ;  /* 0x00000003ff02023e */ /* 0x000fe200000000ff */
[C---:B------:R-:W-:Y:S01]  /*20d0*/  FMUL.FTZ R197, R48.reuse, R197 ;  /* 0x000000c530c57220 */ /* 0x040fe20000410000 */
[----:B------:R-:W-:Y:S01]  /*20e0*/  @P0 F2FP.PACK_AB R28, RZ, R187 ;  /* 0x000000bbff1c023e */ /* 0x000fe200000000ff */
[----:B------:R-:W-:Y:S01]  /*20f0*/  FMUL.FTZ R201, R48, R201 ;  /* 0x000000c930c97220 */ /* 0x000fe20000410000 */
[----:B------:R-:W-:Y:S01]  /*2100*/  @P0 PRMT R16, R2, 0x7610, R16 ;  /* 0x0000761002100816 */ /* 0x000fe20000000010 */
[----:B------:R-:W-:Y:S01]  /*2110*/  @P1 FADD.FTZ R195, R195, R22 ;  /* 0x00000016c3c31221 */ /* 0x000fe20000010000 */
[----:B------:R-:W-:Y:S01]  /*2120*/  @P0 F2FP.PACK_AB R22, RZ, R185 ;  /* 0x000000b9ff16023e */ /* 0x000fe200000000ff */
[-C--:B------:R-:W-:Y:S01]  /*2130*/  FMUL.FTZ R183, R3, R50.reuse ;  /* 0x0000003203b77220 */ /* 0x080fe20000410000 */
[----:B------:R-:W-:Y:S01]  /*2140*/  @P0 F2FP.PACK_AB R32, RZ, R191 ;  /* 0x000000bfff20023e */ /* 0x000fe200000000ff */
[-C--:B------:R-:W-:Y:S01]  /*2150*/  FMUL.FTZ R184, R25, R50.reuse ;  /* 0x0000003219b87220 */ /* 0x080fe20000410000 */
[----:B------:R-:W-:Y:S01]  /*2160*/  @P0 PRMT R17, R22, 0x7610, R17 ;  /* 0x0000761016110816 */ /* 0x000fe20000000011 */
[----:B------:R-:W-:-:S02]  /*2170*/  FMUL.FTZ R187, R187, R50 ;  /* 0x00000032bbbb7220 */ /* 0x000fc40000410000 */
[-C--:B------:R-:W-:Y:S02]  /*2180*/  FMUL.FTZ R188, R29, R50.reuse ;  /* 0x000000321dbc7220 */ /* 0x080fe40000410000 */
[-C--:B------:R-:W-:Y:S02]  /*2190*/  FMUL.FTZ R181, R189, R50.reuse ;  /* 0x00000032bdb57220 */ /* 0x080fe40000410000 */
[-C--:B------:R-:W-:Y:S02]  /*21a0*/  FMUL.FTZ R182, R191, R50.reuse ;  /* 0x00000032bfb67220 */ /* 0x080fe40000410000 */
[-C--:B------:R-:W-:Y:S02]  /*21b0*/  FMUL.FTZ R185, R185, R50.reuse ;  /* 0x00000032b9b97220 */ /* 0x080fe40000410000 */
[----:B------:R-:W-:Y:S02]  /*21c0*/  FMUL.FTZ R186, R27, R50 ;  /* 0x000000321bba7220 */ /* 0x000fe40000410000 */
[----:B------:R-:W-:-:S02]  /*21d0*/  @P1 FADD.FTZ R197, R197, R20 ;  /* 0x00000014c5c51221 */ /* 0x000fc40000010000 */
[----:B------:R-:W-:Y:S01]  /*21e0*/  @P1 FADD.FTZ R201, R201, R24 ;  /* 0x00000018c9c91221 */ /* 0x000fe20000010000 */
[----:B------:R-:W-:Y:S01]  /*21f0*/  @P0 F2FP.PACK_AB R24, RZ, R25 ;  /* 0x00000019ff18023e */ /* 0x000fe200000000ff */
[----:B------:R-:W-:Y:S01]  /*2200*/  IMAD.WIDE.U32 R20, R174, R179, c[0x0][0x170] ;  /* 0x00005c00ae147625 */ /* 0x000fe200078e00b3 */
[----:B------:R-:W-:-:S03]  /*2210*/  @P0 PRMT R18, R28, 0x7610, R18 ;  /* 0x000076101c120816 */ /* 0x000fc60000000012 */
[----:B------:R-:W-:Y:S02]  /*2220*/  FMUL.FTZ R2, R147, R183 ;  /* 0x000000b793027220 */ /* 0x000fe40000410000 */
[----:B------:R-:W-:Y:S01]  /*2230*/  FMUL.FTZ R3, R146, R184 ;  /* 0x000000b892037220 */ /* 0x000fe20000410000 */
[----:B------:R-:W2:Y:S01]  /*2240*/  LDG.E.128 R20, [R20.64] ;  /* 0x0000000414147981 */ /* 0x000ea2000c1e1d00 */
[----:B------:R-:W-:Y:S02]  /*2250*/  FMUL.FTZ R30, R143, R187 ;  /* 0x000000bb8f1e7220 */ /* 0x000fe40000410000 */
[----:B------:R-:W-:Y:S02]  /*2260*/  FMUL.FTZ R25, R142, R188 ;  /* 0x000000bc8e197220 */ /* 0x000fe40000410000 */
[----:B------:R-:W-:Y:S02]  /*2270*/  FMUL.FTZ R31, R141, R181 ;  /* 0x000000b58d1f7220 */ /* 0x000fe40000410000 */
[----:B------:R-:W-:-:S02]  /*2280*/  FMUL.FTZ R190, R140, R182 ;  /* 0x000000b68cbe7220 */ /* 0x000fc40000410000 */
[----:B------:R-:W-:Y:S02]  /*2290*/  FMUL.FTZ R29, R145, R185 ;  /* 0x000000b9911d7220 */ /* 0x000fe40000410000 */
[----:B------:R-:W-:Y:S01]  /*22a0*/  FMUL.FTZ R36, R144, R186 ;  /* 0x000000ba90247220 */ /* 0x000fe20000410000 */
[----:B------:R-:W-:Y:S01]  /*22b0*/  F2FP.PACK_AB R28, R3, R2 ;  /* 0x00000002031c723e */ /* 0x000fe200000000ff */
[CC--:B------:R-:W-:Y:S01]  /*22c0*/  @P0 IMAD.WIDE.U32 R2, R174.reuse, R179.reuse, c[0x0][0x258] ;  /* 0x00009600ae020625 */ /* 0x0c0fe200078e00b3 */
[----:B------:R-:W-:Y:S02]  /*22d0*/  F2FP.PACK_AB R30, R25, R30 ;  /* 0x0000001e191e723e */ /* 0x000fe400000000ff */
[----:B------:R-:W-:Y:S01]  /*22e0*/  @P0 PRMT R19, R19, 0x5410, R32 ;  /* 0x0000541013130816 */ /* 0x000fe20000000020 */
[-C--:B------:R-:W-:Y:S01]  /*22f0*/  IMAD.WIDE.U32 R32, R174, R179.reuse, c[0x0][0x248] ;  /* 0x00009200ae207625 */ /* 0x080fe200078e00b3 */
[----:B------:R-:W-:Y:S02]  /*2300*/  @P0 PRMT R16, R16, 0x5410, R24 ;  /* 0x0000541010100816 */ /* 0x000fe40000000018 */
[----:B------:R-:W-:Y:S01]  /*2310*/  @P0 PRMT R17, R17, 0x5410, R26 ;  /* 0x0000541011110816 */ /* 0x000fe2000000001a */
[----:B------:R-:W-:Y:S01]  /*2320*/  IMAD.WIDE.U32 R24, R175, R179, c[0x0][0x170] ;  /* 0x00005c00af187625 */ /* 0x000fe200078e00b3 */
[----:B------:R-:W-:-:S02]  /*2330*/  @P0 PRMT R18, R18, 0x5410, R34 ;  /* 0x0000541012120816 */ /* 0x000fc40000000022 */
[----:B------:R-:W-:Y:S01]  /*2340*/  F2FP.PACK_AB R31, R190, R31 ;  /* 0x0000001fbe1f723e */ /* 0x000fe200000000ff */
[-CC-:B------:R-:W-:Y:S01]  /*2350*/  FFMA.FTZ R35, R199, R212.reuse, R209.reuse ;  /* 0x000000d4c7237223 */ /* 0x180fe200000100d1 */
[----:B------:R-:W-:Y:S01]  /*2360*/  F2FP.PACK_AB R29, R36, R29 ;  /* 0x0000001d241d723e */ /* 0x000fe200000000ff */
[----:B------:R-:W-:Y:S01]  /*2370*/  @P0 STG.E.128 [R2.64], R16 ;  /* 0x0000001002000986 */ /* 0x000fe2000c101d04 */
[-CC-:B------:R-:W-:Y:S02]  /*2380*/  FFMA.FTZ R206, R206, R212.reuse, R209.reuse ;  /* 0x000000d4cece7223 */ /* 0x180fe400000100d1 */
[-CC-:B------:R-:W-:Y:S01]  /*2390*/  FFMA.FTZ R37, R205, R212.reuse, R209.reuse ;  /* 0x000000d4cd257223 */ /* 0x180fe200000100d1 */
[----:B------:R0:W-:Y:S01]  /*23a0*/  STG.E.128 [R32.64], R28 ;  /* 0x0000001c20007986 */ /* 0x0001e2000c101d04 */
[----:B------:R-:W-:Y:S02]  /*23b0*/  FFMA.FTZ R207, R207, R212, R209 ;  /* 0x000000d4cfcf7223 */ /* 0x000fe400000100d1 */
[----:B------:R-:W-:Y:S01]  /*23c0*/  FADD.FTZ R35, R204, -R35 ;  /* 0x80000023cc237221 */ /* 0x000fe20000010000 */
[----:B------:R-:W3:Y:S01]  /*23d0*/  LDG.E.128 R24, [R24.64] ;  /* 0x0000000418187981 */ /* 0x000ee2000c1e1d00 */
[----:B------:R-:W-:-:S02]  /*23e0*/  FADD.FTZ R203, R203, -R206 ;  /* 0x800000cecbcb7221 */ /* 0x000fc40000010000 */
[----:B------:R-:W-:Y:S01]  /*23f0*/  FADD.FTZ R37, R208, -R37 ;  /* 0x80000025d0257221 */ /* 0x000fe20000010000 */
[--C-:B------:R-:W-:Y:S01]  /*2400*/  @P1 HADD2.F32 R34, -RZ, R10.reuse.H0_H0 ;  /* 0x2000000aff221230 */ /* 0x100fe20000004100 */
[----:B------:R-:W-:Y:S01]  /*2410*/  FADD.FTZ R207, R210, -R207 ;  /* 0x800000cfd2cf7221 */ /* 0x000fe20000010000 */
[----:B------:R-:W-:Y:S01]  /*2420*/  @P1 HADD2.F32 R36, -RZ, R10.H1_H1 ;  /* 0x3000000aff241230 */ /* 0x000fe20000004100 */
[C---:B------:R-:W-:Y:S01]  /*2430*/  FMUL.FTZ R35, R48.reuse, R35 ;  /* 0x0000002330237220 */ /* 0x040fe20000410000 */
[--C-:B------:R-:W-:Y:S01]  /*2440*/  @P1 HADD2.F32 R190, -RZ, R11.reuse.H0_H0 ;  /* 0x2000000bffbe1230 */ /* 0x100fe20000004100 */
[C---:B------:R-:W-:Y:S01]  /*2450*/  FMUL.FTZ R203, R48.reuse, R203 ;  /* 0x000000cb30cb7220 */ /* 0x040fe20000410000 */
[----:B------:R-:W-:Y:S01]  /*2460*/  @P1 HADD2.F32 R192, -RZ, R11.H1_H1 ;  /* 0x3000000bffc01230 */ /* 0x000fe20000004100 */
[C---:B------:R-:W-:Y:S02]  /*2470*/  FMUL.FTZ R37, R48.reuse, R37 ;  /* 0x0000002530257220 */ /* 0x040fe40000410000 */
[----:B------:R-:W-:Y:S01]  /*2480*/  FMUL.FTZ R207, R48, R207 ;  /* 0x000000cf30cf7220 */ /* 0x000fe20000410000 */
[----:B0-----:R-:W-:Y:S01]  /*2490*/  @P0 F2FP.PACK_AB R32, RZ, R195 ;  /* 0x000000c3ff20023e */ /* 0x001fe200000000ff */
[----:B------:R-:W-:-:S02]  /*24a0*/  @P1 FADD.FTZ R35, R35, R34 ;  /* 0x0000002223231221 */ /* 0x000fc40000010000 */
[----:B------:R-:W-:Y:S02]  /*24b0*/  @P1 FADD.FTZ R203, R203, R36 ;  /* 0x00000024cbcb1221 */ /* 0x000fe40000010000 */
[----:B------:R-:W-:Y:S01]  /*24c0*/  @P1 FADD.FTZ R37, R37, R190 ;  /* 0x000000be25251221 */ /* 0x000fe20000010000 */
[----:B------:R-:W-:Y:S01]  /*24d0*/  @P0 F2FP.PACK_AB R2, RZ, R193 ;  /* 0x000000c1ff02023e */ /* 0x000fe200000000ff */
[----:B------:R-:W-:Y:S02]  /*24e0*/  @P1 FADD.FTZ R207, R207, R192 ;  /* 0x000000c0cfcf1221 */ /* 0x000fe40000010000 */
[-C--:B------:R-:W-:Y:S01]  /*24f0*/  FMUL.FTZ R189, R193, R50.reuse ;  /* 0x00000032c1bd7220 */ /* 0x080fe20000410000 */
[----:B------:R-:W-:Y:S01]  /*2500*/  @P0 PRMT R17, R32, 0x7610, R17 ;  /* 0x0000761020110816 */ /* 0x000fe20000000011 */
[-C--:B------:R-:W-:Y:S02]  /*2510*/  FMUL.FTZ R193, R35, R50.reuse ;  /* 0x0000003223c17220 */ /* 0x080fe40000410000 */
[-C--:B------:R-:W-:Y:S01]  /*2520*/  FMUL.FTZ R194, R203, R50.reuse ;  /* 0x00000032cbc27220 */ /* 0x080fe20000410000 */
[----:B------:R-:W-:Y:S01]  /*2530*/  @P0 F2FP.PACK_AB R34, RZ, R35 ;  /* 0x00000023ff22023e */ /* 0x000fe200000000ff */
[-C--:B------:R-:W-:Y:S01]  /*2540*/  FMUL.FTZ R191, R195, R50.reuse ;  /* 0x00000032c3bf7220 */ /* 0x080fe20000410000 */
[----:B------:R-:W-:Y:S01]  /*2550*/  @P0 F2FP.PACK_AB R36, RZ, R37 ;  /* 0x00000025ff24023e */ /* 0x000fe200000000ff */
[-C--:B------:R-:W-:Y:S01]  /*2560*/  FMUL.FTZ R190, R197, R50.reuse ;  /* 0x00000032c5be7220 */ /* 0x080fe20000410000 */
[----:B------:R-:W-:Y:S01]  /*2570*/  IADD3 R32, R174, 0x100, RZ ;  /* 0x00000100ae207810 */ /* 0x000fe20007ffe0ff */
[----:B------:R-:W-:-:S02]  /*2580*/  FMUL.FTZ R192, R201, R50 ;  /* 0x00000032c9c07220 */ /* 0x000fc40000410000 */
[-C--:B------:R-:W-:Y:S02]  /*2590*/  FMUL.FTZ R196, R37, R50.reuse ;  /* 0x0000003225c47220 */ /* 0x080fe40000410000 */
[----:B------:R-:W-:Y:S01]  /*25a0*/  FMUL.FTZ R195, R207, R50 ;  /* 0x00000032cfc37220 */ /* 0x000fe20000410000 */
[----:B------:R-:W-:Y:S01]  /*25b0*/  @P0 F2FP.PACK_AB R3, RZ, R197 ;  /* 0x000000c5ff03023e */ /* 0x000fe200000000ff */
[----:B------:R-:W-:Y:S01]  /*25c0*/  FMUL.FTZ R30, R135, R193 ;  /* 0x000000c1871e7220 */ /* 0x000fe20000410000 */
[----:B------:R-:W-:Y:S01]  /*25d0*/  @P0 PRMT R16, R2, 0x7610, R16 ;  /* 0x0000761002100816 */ /* 0x000fe20000000010 */
[----:B------:R-:W-:Y:S01]  /*25e0*/  FMUL.FTZ R37, R134, R194 ;  /* 0x000000c286257220 */ /* 0x000fe20000410000 */
[----:B------:R-:W-:Y:S01]  /*25f0*/  @P0 F2FP.PACK_AB R33, RZ, R201 ;  /* 0x000000c9ff21023e */ /* 0x000fe200000000ff */
[----:B------:R-:W-:Y:S01]  /*2600*/  FMUL.FTZ R28, R139, R189 ;  /* 0x000000bd8b1c7220 */ /* 0x000fe20000410000 */
[----:B------:R-:W-:Y:S01]  /*2610*/  @P0 F2FP.PACK_AB R198, RZ, R203 ;  /* 0x000000cbffc6023e */ /* 0x000fe200000000ff */
[----:B------:R-:W-:Y:S01]  /*2620*/  FMUL.FTZ R29, R137, R191 ;  /* 0x000000bf891d7220 */ /* 0x000fe20000410000 */
[----:B------:R-:W-:Y:S01]  /*2630*/  @P0 F2FP.PACK_AB R207, RZ, R207 ;  /* 0x000000cfffcf023e */ /* 0x000fe200000000ff */
        /* <DEDUP_REMOVED lines=8> */
[----:B------:R-:W-:Y:S01]  /*26c0*/  F2FP.PACK_AB R30, R37, R30 ;  /* 0x0000001e251e723e */ /* 0x000fe200000000ff */
[-C--:B------:R-:W-:Y:S01]  /*26d0*/  @P0 IMAD.WIDE.U32 R36, R175, R179.reuse, c[0x0][0x258] ;  /* 0x00009600af240625 */ /* 0x080fe200078e00b3 */
[----:B------:R-:W-:Y:S02]  /*26e0*/  @P0 PRMT R16, R16, 0x5410, R3 ;  /* 0x0000541010100816 */ /* 0x000fe40000000003 */
[----:B------:R-:W-:Y:S02]  /*26f0*/  @P0 PRMT R17, R17, 0x5410, R33 ;  /* 0x0000541011110816 */ /* 0x000fe40000000021 */
[----:B------:R-:W-:Y:S01]  /*2700*/  LEA.HI.X R3, R32, c[0x0][0x24c], RZ, 0x4, P3 ;  /* 0x0000930020037a11 */ /* 0x000fe200018f24ff */
[----:B------:R-:W-:Y:S01]  /*2710*/  IMAD.WIDE.U32 R32, R174, R179, c[0x0][0x170] ;  /* 0x00005c00ae207625 */ /* 0x000fe200078e00b3 */
[----:B------:R-:W-:Y:S02]  /*2720*/  @P0 PRMT R18, R18, 0x5410, R198 ;  /* 0x0000541012120816 */ /* 0x000fe400000000c6 */
[----:B------:R-:W-:-:S02]  /*2730*/  @P0 PRMT R19, R19, 0x5410, R207 ;  /* 0x0000541013130816 */ /* 0x000fc400000000cf */
[----:B------:R-:W-:Y:S02]  /*2740*/  F2FP.PACK_AB R31, R202, R31 ;  /* 0x0000001fca1f723e */ /* 0x000fe400000000ff */
[----:B------:R-:W-:Y:S02]  /*2750*/  F2FP.PACK_AB R29, R200, R29 ;  /* 0x0000001dc81d723e */ /* 0x000fe400000000ff */
[----:B------:R-:W-:Y:S01]  /*2760*/  F2FP.PACK_AB R28, R35, R28 ;  /* 0x0000001c231c723e */ /* 0x000fe200000000ff */
[----:B------:R-:W-:Y:S04]  /*2770*/  @P0 STG.E.128 [R36.64], R16 ;  /* 0x0000001024000986 */ /* 0x000fe8000c101d04 */
[----:B------:R0:W-:Y:S04]  /*2780*/  STG.E.128 [R2.64], R28 ;  /* 0x0000001c02007986 */ /* 0x0001e8000c101d04 */
[----:B------:R-:W4:Y:S01]  /*2790*/  LDG.E.128 R32, [R32.64] ;  /* 0x0000000420207981 */ /* 0x000f22000c1e1d00 */
[----:B------:R-:W-:-:S02]  /*27a0*/  FFMA.FTZ R39, R39, R212, R209 ;  /* 0x000000d427277223 */ /* 0x000fc400000100d1 */
[-C--:B------:R-:W-:Y:S02]  /*27b0*/  FFMA.FTZ R40, R40, R212.reuse, R209 ;  /* 0x000000d428287223 */ /* 0x080fe400000100d1 */
[----:B------:R-:W-:Y:S02]  /*27c0*/  FADD.FTZ R39, R38, -R39 ;  /* 0x8000002726277221 */ /* 0x000fe40000010000 */
[-CC-:B------:R-:W-:Y:S02]  /*27d0*/  FFMA.FTZ R44, R44, R212.reuse, R209.reuse ;  /* 0x000000d42c2c7223 */ /* 0x180fe400000100d1 */
[----:B------:R-:W-:Y:S02]  /*27e0*/  FADD.FTZ R41, R41, -R40 ;  /* 0x8000002829297221 */ /* 0x000fe40000010000 */
[----:B------:R-:W-:Y:S01]  /*27f0*/  FMUL.FTZ R39, R48, R39 ;  /* 0x0000002730277220 */ /* 0x000fe20000410000 */
[--C-:B0-----:R-:W-:Y:S01]  /*2800*/  @P1 HADD2.F32 R2, -RZ, R12.reuse.H0_H0 ;  /* 0x2000000cff021230 */ /* 0x101fe20000004100 */
[-CC-:B------:R-:W-:Y:S01]  /*2810*/  FFMA.FTZ R43, R43, R212.reuse, R209.reuse ;  /* 0x000000d42b2b7223 */ /* 0x180fe200000100d1 */
[----:B------:R-:W-:Y:S01]  /*2820*/  @P1 HADD2.F32 R28, -RZ, R12.H1_H1 ;  /* 0x3000000cff1c1230 */ /* 0x000fe20000004100 */
[----:B------:R-:W-:-:S02]  /*2830*/  FFMA.FTZ R47, R47, R212, R209 ;  /* 0x000000d42f2f7223 */ /* 0x000fc400000100d1 */
[----:B------:R-:W-:Y:S02]  /*2840*/  FADD.FTZ R45, R45, -R44 ;  /* 0x8000002c2d2d7221 */ /* 0x000fe40000010000 */
[----:B------:R-:W-:Y:S02]  /*2850*/  FMUL.FTZ R41, R48, R41 ;  /* 0x0000002930297220 */ /* 0x000fe40000410000 */
[----:B------:R-:W-:Y:S01]  /*2860*/  @P1 FADD.FTZ R39, R39, R2 ;  /* 0x0000000227271221 */ /* 0x000fe20000010000 */
[--C-:B------:R-:W-:Y:S01]  /*2870*/  @P1 HADD2.F32 R2, -RZ, R13.reuse.H1_H1 ;  /* 0x3000000dff021230 */ /* 0x100fe20000004100 */
[----:B------:R-:W-:Y:S02]  /*2880*/  FADD.FTZ R43, R42, -R43 ;  /* 0x8000002b2a2b7221 */ /* 0x000fe40000010000 */
[----:B------:R-:W-:Y:S02]  /*2890*/  FADD.FTZ R47, R46, -R47 ;  /* 0x8000002f2e2f7221 */ /* 0x000fe40000010000 */
[----:B------:R-:W-:Y:S01]  /*28a0*/  FMUL.FTZ R45, R48, R45 ;  /* 0x0000002d302d7220 */ /* 0x000fe20000410000 */
[----:B------:R-:W-:Y:S01]  /*28b0*/  @P1 HADD2.F32 R30, -RZ, R13.H0_H0 ;  /* 0x2000000dff1e1230 */ /* 0x000fe20000004100 */
[----:B------:R-:W-:-:S02]  /*28c0*/  FFMA.FTZ R176, R176, R212, R209 ;  /* 0x000000d4b0b07223 */ /* 0x000fc400000100d1 */
[-CC-:B------:R-:W-:Y:S02]  /*28d0*/  FFMA.FTZ R51, R51, R212.reuse, R209.reuse ;  /* 0x000000d433337223 */ /* 0x180fe400000100d1 */
[----:B------:R-:W-:Y:S01]  /*28e0*/  @P1 FADD.FTZ R41, R41, R28 ;  /* 0x0000001c29291221 */ /* 0x000fe20000010000 */
[----:B------:R-:W-:Y:S01]  /*28f0*/  @P1 HADD2.F32 R28, -RZ, R14.H0_H0 ;  /* 0x2000000eff1c1230 */ /* 0x000fe20000004100 */
[----:B------:R-:W-:Y:S02]  /*2900*/  FFMA.FTZ R180, R180, R212, R209 ;  /* 0x000000d4b4b47223 */ /* 0x000fe400000100d1 */
[C---:B------:R-:W-:Y:S02]  /*2910*/  FMUL.FTZ R43, R48.reuse, R43 ;  /* 0x0000002b302b7220 */ /* 0x040fe40000410000 */
[----:B------:R-:W-:Y:S02]  /*2920*/  FMUL.FTZ R47, R48, R47 ;  /* 0x0000002f302f7220 */ /* 0x000fe40000410000 */
[----:B------:R-:W-:-:S02]  /*2930*/  @P1 FADD.FTZ R45, R45, R2 ;  /* 0x000000022d2d1221 */ /* 0x000fc40000010000 */
[----:B------:R-:W-:Y:S02]  /*2940*/  FADD.FTZ R49, R49, -R176 ;  /* 0x800000b031317221 */ /* 0x000fe40000010000 */
[----:B------:R-:W-:Y:S02]  /*2950*/  FADD.FTZ R51, R178, -R51 ;  /* 0x80000033b2337221 */ /* 0x000fe40000010000 */
[----:B------:R-:W-:Y:S02]  /*2960*/  FADD.FTZ R177, R177, -R180 ;  /* 0x800000b4b1b17221 */ /* 0x000fe40000010000 */
[----:B------:R-:W-:Y:S01]  /*2970*/  @P1 FADD.FTZ R43, R43, R30 ;  /* 0x0000001e2b2b1221 */ /* 0x000fe20000010000 */
[----:B------:R-:W-:Y:S01]  /*2980*/  @P1 HADD2.F32 R30, -RZ, R14.H1_H1 ;  /* 0x3000000eff1e1230 */ /* 0x000fe20000004100 */
[----:B------:R-:W-:Y:S01]  /*2990*/  @P1 FADD.FTZ R47, R47, R28 ;  /* 0x0000001c2f2f1221 */ /* 0x000fe20000010000 */
[--C-:B------:R-:W-:Y:S01]  /*29a0*/  @P1 HADD2.F32 R36, -RZ, R15.reuse.H0_H0 ;  /* 0x2000000fff241230 */ /* 0x100fe20000004100 */
[C---:B------:R-:W-:Y:S01]  /*29b0*/  FMUL.FTZ R49, R48.reuse, R49 ;  /* 0x0000003130317220 */ /* 0x040fe20000410000 */
[----:B------:R-:W-:Y:S01]  /*29c0*/  @P1 HADD2.F32 R38, -RZ, R15.H1_H1 ;  /* 0x3000000fff261230 */ /* 0x000fe20000004100 */
[----:B------:R-:W-:-:S02]  /*29d0*/  FMUL.FTZ R51, R48, R51 ;  /* 0x0000003330337220 */ /* 0x000fc40000410000 */
[----:B------:R-:W-:Y:S02]  /*29e0*/  FMUL.FTZ R177, R48, R177 ;  /* 0x000000b130b17220 */ /* 0x000fe40000410000 */
[----:B------:R-:W-:Y:S02]  /*29f0*/  @P1 FADD.FTZ R49, R49, R30 ;  /* 0x0000001e31311221 */ /* 0x000fe40000010000 */
[----:B------:R-:W-:Y:S02]  /*2a00*/  @P1 FADD.FTZ R51, R51, R36 ;  /* 0x0000002433331221 */ /* 0x000fe40000010000 */
[----:B------:R-:W-:Y:S02]  /*2a10*/  @P1 FADD.FTZ R177, R177, R38 ;  /* 0x00000026b1b11221 */ /* 0x000fe40000010000 */
[-C--:B------:R-:W-:Y:S01]  /*2a20*/  FMUL.FTZ R36, R47, R50.reuse ;  /* 0x000000322f247220 */ /* 0x080fe20000410000 */
[----:B------:R-:W-:Y:S01]  /*2a30*/  @P0 F2FP.PACK_AB R30, RZ, R51 ;  /* 0x00000033ff1e023e */ /* 0x000fe200000000ff */
[----:B------:R-:W-:-:S02]  /*2a40*/  FMUL.FTZ R38, R51, R50 ;  /* 0x0000003233267220 */ /* 0x000fc40000410000 */
[----:B------:R-:W-:Y:S01]  /*2a50*/  FMUL.FTZ R37, R177, R50 ;  /* 0x00000032b1257220 */ /* 0x000fe20000410000 */
[----:B------:R-:W-:Y:S02]  /*2a60*/  @P0 F2FP.PACK_AB R177, RZ, R177 ;  /* 0x000000b1ffb1023e */ /* 0x000fe400000000ff */
[----:B------:R-:W-:Y:S01]  /*2a70*/  @P0 PRMT R19, R30, 0x7610, R19 ;  /* 0x000076101e130816 */ /* 0x000fe20000000013 */
[----:B------:R-:W-:-:S03]  /*2a80*/  FMUL.FTZ R42, R124, R37 ;  /* 0x000000257c2a7220 */ /* 0x000fc60000410000 */
[----:B------:R-:W-:Y:S02]  /*2a90*/  @P0 PRMT R19, R19, 0x5410, R177 ;  /* 0x0000541013130816 */ /* 0x000fe400000000b1 */
[----:B------:R-:W-:Y:S02]  /*2aa0*/  IADD3 R172, R172, c[0x0][0x160], RZ ;  /* 0x00005800acac7a10 */ /* 0x000fe40007ffe0ff */
[----:B------:R-:W-:Y:S01]  /*2ab0*/  SEL R176, RZ, 0x1, P2 ;  /* 0x00000001ffb07807 */ /* 0x000fe20001000000 */
[--C-:B--2---:R-:W-:Y:S02]  /*2ac0*/  HADD2.F32 R2, -RZ, R20.reuse.H0_H0 ;  /* 0x20000014ff027230 */ /* 0x104fe40000004100 */
[----:B------:R-:W-:Y:S02]  /*2ad0*/  HADD2.F32 R20, -RZ, R20.H1_H1 ;  /* 0x30000014ff147230 */ /* 0x000fe40000004100 */
[----:B------:R-:W-:Y:S02]  /*2ae0*/  HADD2.F32 R3, -RZ, R21.H0_H0 ;  /* 0x20000015ff037230 */ /* 0x000fe40000004100 */
[----:B------:R-:W-:-:S02]  /*2af0*/  HADD2.F32 R28, -RZ, R23.H0_H0 ;  /* 0x20000017ff1c7230 */ /* 0x000fc40000004100 */
[----:B------:R-:W-:Y:S01]  /*2b00*/  HADD2.F32 R29, -RZ, R23.H1_H1 ;  /* 0x30000017ff1d7230 */ /* 0x000fe20000004100 */
[----:B------:R-:W-:Y:S01]  /*2b10*/  FFMA.FTZ R74, R2, R183, R74 ;  /* 0x000000b7024a7223 */ /* 0x000fe2000001004a */
[--C-:B------:R-:W-:Y:S01]  /*2b20*/  HADD2.F32 R23, -RZ, R22.reuse.H0_H0 ;  /* 0x20000016ff177230 */ /* 0x100fe20000004100 */
[----:B------:R-:W-:Y:S01]  /*2b30*/  FFMA.FTZ R75, R20, R184, R75 ;  /* 0x000000b8144b7223 */ /* 0x000fe2000001004b */
[----:B------:R-:W-:Y:S01]  /*2b40*/  HADD2.F32 R21, -RZ, R21.H1_H1 ;  /* 0x30000015ff157230 */ /* 0x000fe20000004100 */
[----:B------:R-:W-:Y:S01]  /*2b50*/  FFMA.FTZ R72, R3, R185, R72 ;  /* 0x000000b903487223 */ /* 0x000fe20000010048 */
[----:B------:R-:W-:Y:S01]  /*2b60*/  HADD2.F32 R22, -RZ, R22.H1_H1 ;  /* 0x30000016ff167230 */ /* 0x000fe20000004100 */
[----:B------:R-:W-:Y:S02]  /*2b70*/  FFMA.FTZ R69, R29, R182, R69 ;  /* 0x000000b61d457223 */ /* 0x000fe40000010045 */
[----:B------:R-:W-:Y:S02]  /*2b80*/  FFMA.FTZ R73, R21, R186, R73 ;  /* 0x000000ba15497223 */ /* 0x000fe40000010049 */
[----:B------:R-:W-:Y:S01]  /*2b90*/  FFMA.FTZ R71, R22, R188, R71 ;  /* 0x000000bc16477223 */ /* 0x000fe20000010047 */
[----:B------:R-:W-:Y:S01]  /*2ba0*/  @P0 F2FP.PACK_AB R29, RZ, R49 ;  /* 0x00000031ff1d023e */ /* 0x000fe200000000ff */
[----:B------:R-:W-:-:S02]  /*2bb0*/  FFMA.FTZ R68, R28, R181, R68 ;  /* 0x000000b51c447223 */ /* 0x000fc40000010044 */
[-C--:B------:R-:W-:Y:S02]  /*2bc0*/  FMUL.FTZ R28, R43, R50.reuse ;  /* 0x000000322b1c7220 */ /* 0x080fe40000410000 */
[----:B------:R-:W-:Y:S01]  /*2bd0*/  FMUL.FTZ R49, R49, R50 ;  /* 0x0000003231317220 */ /* 0x000fe20000410000 */
[----:B---3--:R-:W-:Y:S02]  /*2be0*/  HADD2.F32 R2, -RZ, R24.H0_H0 ;  /* 0x20000018ff027230 */ /* 0x008fe40000004100 */
[--C-:B------:R-:W-:Y:S02]  /*2bf0*/  HADD2.F32 R3, -RZ, R25.reuse.H0_H0 ;  /* 0x20000019ff037230 */ /* 0x100fe40000004100 */
[----:B------:R-:W-:Y:S02]  /*2c00*/  HADD2.F32 R20, -RZ, R26.H0_H0 ;  /* 0x2000001aff147230 */ /* 0x000fe40000004100 */
[----:B------:R-:W-:Y:S02]  /*2c10*/  HADD2.F32 R24, -RZ, R24.H1_H1 ;  /* 0x30000018ff187230 */ /* 0x000fe40000004100 */
[----:B------:R-:W-:-:S02]  /*2c20*/  HADD2.F32 R25, -RZ, R25.H1_H1 ;  /* 0x30000019ff197230 */ /* 0x000fc40000004100 */
[----:B------:R-:W-:Y:S01]  /*2c30*/  HADD2.F32 R26, -RZ, R26.H1_H1 ;  /* 0x3000001aff1a7230 */ /* 0x000fe20000004100 */
[----:B------:R-:W-:Y:S01]  /*2c40*/  FFMA.FTZ R64, R3, R191, R64 ;  /* 0x000000bf03407223 */ /* 0x000fe20000010040 */
[--C-:B------:R-:W-:Y:S01]  /*2c50*/  HADD2.F32 R21, -RZ, R27.reuse.H0_H0 ;  /* 0x2000001bff157230 */ /* 0x100fe20000004100 */
[----:B------:R-:W-:Y:S01]  /*2c60*/  FFMA.FTZ R66, R2, R189, R66 ;  /* 0x000000bd02427223 */ /* 0x000fe20000010042 */
[----:B------:R-:W-:Y:S01]  /*2c70*/  HADD2.F32 R22, -RZ, R27.H1_H1 ;  /* 0x3000001bff167230 */ /* 0x000fe20000004100 */
[----:B------:R-:W-:Y:S01]  /*2c80*/  FFMA.FTZ R67, R24, R190, R67 ;  /* 0x000000be18437223 */ /* 0x000fe20000010043 */
[----:B------:R-:W-:Y:S01]  /*2c90*/  @P0 F2FP.PACK_AB R3, RZ, R41 ;  /* 0x00000029ff03023e */ /* 0x000fe200000000ff */
[----:B------:R-:W-:Y:S01]  /*2ca0*/  FFMA.FTZ R65, R25, R192, R65 ;  /* 0x000000c019417223 */ /* 0x000fe20000010041 */
[----:B------:R-:W-:Y:S01]  /*2cb0*/  @P0 F2FP.PACK_AB R27, RZ, R45 ;  /* 0x0000002dff1b023e */ /* 0x000fe200000000ff */
[----:B------:R-:W-:Y:S01]  /*2cc0*/  FFMA.FTZ R63, R26, R194, R63 ;  /* 0x000000c21a3f7223 */ /* 0x000fe2000001003f */
[----:B------:R-:W-:Y:S01]  /*2cd0*/  @P0 F2FP.PACK_AB R2, RZ, R39 ;  /* 0x00000027ff02023e */ /* 0x000fe200000000ff */
[-C--:B------:R-:W-:Y:S01]  /*2ce0*/  FMUL.FTZ R26, R39, R50.reuse ;  /* 0x00000032271a7220 */ /* 0x080fe20000410000 */
[----:B------:R-:W-:Y:S01]  /*2cf0*/  @P0 F2FP.PACK_AB R24, RZ, R43 ;  /* 0x0000002bff18023e */ /* 0x000fe200000000ff */
[-C--:B------:R-:W-:Y:S01]  /*2d00*/  FMUL.FTZ R41, R41, R50.reuse ;  /* 0x0000003229297220 */ /* 0x080fe20000410000 */
[----:B------:R-:W-:Y:S01]  /*2d10*/  @P0 F2FP.PACK_AB R25, RZ, R47 ;  /* 0x0000002fff19023e */ /* 0x000fe200000000ff */
[----:B------:R-:W-:Y:S01]  /*2d20*/  FMUL.FTZ R45, R45, R50 ;  /* 0x000000322d2d7220 */ /* 0x000fe20000410000 */
[----:B------:R-:W-:Y:S01]  /*2d30*/  @P0 PRMT R16, R2, 0x7610, R16 ;  /* 0x0000761002100816 */ /* 0x000fe20000000010 */
[----:B------:R-:W-:Y:S01]  /*2d40*/  FFMA.FTZ R70, R23, R187, R70 ;  /* 0x000000bb17467223 */ /* 0x000fe20000010046 */
[----:B------:R-:W-:Y:S01]  /*2d50*/  @P0 PRMT R17, R24, 0x7610, R17 ;  /* 0x0000761018110816 */ /* 0x000fe20000000011 */
[----:B------:R-:W-:Y:S01]  /*2d60*/  FFMA.FTZ R62, R20, R193, R62 ;  /* 0x000000c1143e7223 */ /* 0x000fe2000001003e */
[----:B------:R-:W-:Y:S01]  /*2d70*/  @P0 PRMT R18, R25, 0x7610, R18 ;  /* 0x0000761019120816 */ /* 0x000fe20000000012 */
[----:B------:R-:W-:-:S02]  /*2d80*/  FFMA.FTZ R60, R21, R196, R60 ;  /* 0x000000c4153c7223 */ /* 0x000fc4000001003c */
[----:B------:R-:W-:Y:S01]  /*2d90*/  FFMA.FTZ R61, R22, R195, R61 ;  /* 0x000000c3163d7223 */ /* 0x000fe2000001003d */
[----:B------:R-:W-:Y:S01]  /*2da0*/  LEA R2, P1, R174, c[0x0][0x248], 0x4 ;  /* 0x00009200ae027a11 */ /* 0x000fe200078220ff */
[----:B------:R-:W-:Y:S02]  /*2db0*/  FMUL.FTZ R20, R131, R26 ;  /* 0x0000001a83147220 */ /* 0x000fe40000410000 */
[----:B------:R-:W-:Y:S02]  /*2dc0*/  FMUL.FTZ R21, R129, R28 ;  /* 0x0000001c81157220 */ /* 0x000fe40000410000 */
[----:B------:R-:W-:Y:S02]  /*2dd0*/  FMUL.FTZ R22, R127, R36 ;  /* 0x000000247f167220 */ /* 0x000fe40000410000 */
[----:B------:R-:W-:Y:S02]  /*2de0*/  FMUL.FTZ R23, R125, R38 ;  /* 0x000000267d177220 */ /* 0x000fe40000410000 */
[----:B------:R-:W-:-:S02]  /*2df0*/  FMUL.FTZ R39, R126, R49 ;  /* 0x000000317e277220 */ /* 0x000fc40000410000 */
[----:B------:R-:W-:Y:S02]  /*2e00*/  FMUL.FTZ R40, R128, R45 ;  /* 0x0000002d80287220 */ /* 0x000fe40000410000 */
[----:B------:R-:W-:Y:S01]  /*2e10*/  FMUL.FTZ R31, R130, R41 ;  /* 0x00000029821f7220 */ /* 0x000fe20000410000 */
[----:B------:R-:W-:Y:S01]  /*2e20*/  @P0 PRMT R16, R16, 0x5410, R3 ;  /* 0x0000541010100816 */ /* 0x000fe20000000003 */
[----:B------:R-:W-:Y:S01]  /*2e30*/  @P0 IMAD.WIDE.U32 R24, R173, R179, c[0x0][0x258] ;  /* 0x00009600ad180625 */ /* 0x000fe200078e00b3 */
[----:B------:R-:W-:Y:S02]  /*2e40*/  @P0 PRMT R17, R17, 0x5410, R27 ;  /* 0x0000541011110816 */ /* 0x000fe4000000001b */
[----:B------:R-:W-:Y:S02]  /*2e50*/  @P0 PRMT R18, R18, 0x5410, R29 ;  /* 0x0000541012120816 */ /* 0x000fe4000000001d */
[----:B------:R-:W-:Y:S02]  /*2e60*/  F2FP.PACK_AB R23, R42, R23 ;  /* 0x000000172a17723e */ /* 0x000fe400000000ff */
[----:B------:R-:W-:-:S02]  /*2e70*/  F2FP.PACK_AB R22, R39, R22 ;  /* 0x000000162716723e */ /* 0x000fc400000000ff */
[----:B------:R-:W-:Y:S02]  /*2e80*/  F2FP.PACK_AB R21, R40, R21 ;  /* 0x000000152815723e */ /* 0x000fe400000000ff */
[----:B------:R-:W-:Y:S02]  /*2e90*/  F2FP.PACK_AB R20, R31, R20 ;  /* 0x000000141f14723e */ /* 0x000fe400000000ff */
[----:B------:R-:W-:Y:S01]  /*2ea0*/  LEA.HI.X R3, R174, c[0x0][0x24c], RZ, 0x4, P1 ;  /* 0x00009300ae037a11 */ /* 0x000fe200008f24ff */
[----:B------:R0:W-:Y:S04]  /*2eb0*/  @P0 STG.E.128 [R24.64], R16 ;  /* 0x0000001018000986 */ /* 0x0001e8000c101d04 */
[----:B------:R0:W-:Y:S01]  /*2ec0*/  STG.E.128 [R2.64], R20 ;  /* 0x0000001402007986 */ /* 0x0001e2000c101d04 */
[----:B------:R-:W-:Y:S01]  /*2ed0*/  ISETP.GE.AND P0, PT, R172, c[0x0][0x164], PT ;  /* 0x00005900ac007a0c */ /* 0x000fe20003f06270 */
[----:B----4-:R-:W-:-:S02]  /*2ee0*/  HADD2.F32 R27, -RZ, R32.H0_H0 ;  /* 0x20000020ff1b7230 */ /* 0x010fc40000004100 */
[--C-:B------:R-:W-:Y:S02]  /*2ef0*/  HADD2.F32 R29, -RZ, R33.reuse.H0_H0 ;  /* 0x20000021ff1d7230 */ /* 0x100fe40000004100 */
[----:B------:R-:W-:Y:S02]  /*2f00*/  HADD2.F32 R30, -RZ, R33.H1_H1 ;  /* 0x30000021ff1e7230 */ /* 0x000fe40000004100 */
[----:B------:R-:W-:Y:S02]  /*2f10*/  HADD2.F32 R31, -RZ, R34.H0_H0 ;  /* 0x20000022ff1f7230 */ /* 0x000fe40000004100 */
[----:B------:R-:W-:Y:S02]  /*2f20*/  HADD2.F32 R32, -RZ, R32.H1_H1 ;  /* 0x30000020ff207230 */ /* 0x000fe40000004100 */
[----:B------:R-:W-:Y:S02]  /*2f30*/  HADD2.F32 R34, -RZ, R34.H1_H1 ;  /* 0x30000022ff227230 */ /* 0x000fe40000004100 */
[----:B------:R-:W-:-:S02]  /*2f40*/  HADD2.F32 R33, -RZ, R35.H0_H0 ;  /* 0x20000023ff217230 */ /* 0x000fc40000004100 */
[----:B------:R-:W-:Y:S01]  /*2f50*/  HADD2.F32 R40, -RZ, R35.H1_H1 ;  /* 0x30000023ff287230 */ /* 0x000fe20000004100 */
[----:B------:R-:W-:Y:S02]  /*2f60*/  FFMA.FTZ R58, R27, R26, R58 ;  /* 0x0000001a1b3a7223 */ /* 0x000fe4000001003a */
[----:B------:R-:W-:Y:S02]  /*2f70*/  FFMA.FTZ R59, R32, R41, R59 ;  /* 0x00000029203b7223 */ /* 0x000fe4000001003b */
[----:B------:R-:W-:Y:S02]  /*2f80*/  FFMA.FTZ R56, R29, R28, R56 ;  /* 0x0000001c1d387223 */ /* 0x000fe40000010038 */
[----:B------:R-:W-:Y:S02]  /*2f90*/  FFMA.FTZ R57, R30, R45, R57 ;  /* 0x0000002d1e397223 */ /* 0x000fe40000010039 */
[----:B------:R-:W-:Y:S02]  /*2fa0*/  FFMA.FTZ R54, R31, R36, R54 ;  /* 0x000000241f367223 */ /* 0x000fe40000010036 */
[----:B------:R-:W-:-:S02]  /*2fb0*/  FFMA.FTZ R55, R34, R49, R55 ;  /* 0x0000003122377223 */ /* 0x000fc40000010037 */
[----:B------:R-:W-:Y:S02]  /*2fc0*/  FFMA.FTZ R52, R33, R38, R52 ;  /* 0x0000002621347223 */ /* 0x000fe40000010034 */
[----:B------:R-:W-:Y:S01]  /*2fd0*/  FFMA.FTZ R53, R40, R37, R53 ;  /* 0x0000002528357223 */ /* 0x000fe20000010035 */
[----:B0-----:R-:W-:Y:S01]  /*2fe0*/  @P0 CALL.REL.NOINC `(.L_x_1266) ;  /* 0x0000001000000944 */ /* 0x001fe20003c00000 */
[----:B------:R-:W-:Y:S05]  /*2ff0*/  BRA `(.L_x_1267) ;  /* 0xffffd8d000007947 */ /* 0x000fea000383ffff */
.L_x_1266:
        /* <DEDUP_REMOVED lines=72> */
.L_x_1263:
[----:B------:R-:W0:Y:S01]  /*3480*/  S2UR UR6, SR_CTAID.X ;  /* 0x00000000000679c3 */ /* 0x000e220000002500 */
[C---:B------:R-:W-:Y:S02]  /*3490*/  LOP3.LUT R3, R0.reuse, 0xff, RZ, 0xc0, !PT ;  /* 0x000000ff00037812 */ /* 0x040fe400078ec0ff */
        /* <DEDUP_REMOVED lines=26> */
.L_x_1264:
[----:B------:R-:W-:Y:S01]  /*3640*/  HFMA2.MMA R22, -RZ, RZ, 0, 9.5367431640625e-07 ;  /* 0x00000010ff167435 */ /* 0x000fe200000001ff */
[----:B------:R-:W-:-:S02]  /*3650*/  MOV R21, R23 ;  /* 0x0000001700157202 */ /* 0x000fc40000000f00 */
[----:B------:R-:W-:Y:S02]  /*3660*/  MOV R26, 0x1f ;  /* 0x0000001f001a7802 */ /* 0x000fe40000000f00 */
[----:B------:R-:W-:Y:S02]  /*3670*/  MOV R27, 0xffffffff ;  /* 0xffffffff001b7802 */ /* 0x000fe40000000f00 */
[----:B------:R-:W-:Y:S02]  /*3680*/  MOV R2, 0x36a0 ;  /* 0x000036a000027802 */ /* 0x000fe40000000f00 */
[----:B-----5:R-:W-:Y:S05]  /*3690*/  CALL.REL.NOINC `($__internal_25_$__cuda_sm70_shflsync_down_p) ;  /* 0x0000046000007944 */ /* 0x020fea0003c00000 */
[----:B-1----:R-:W-:Y:S01]  /*36a0*/  MOV R20, R21 ;  /* 0x0000001500147202 */ /* 0x002fe20000000f00 */
[----:B0-----:R-:W-:Y:S05]  /*36b0*/  BRA `(.L_x_1268) ;  /* 0xffffe29000007947 */ /* 0x001fea000383ffff */
.L_x_1265:
[----:B------:R-:W-:Y:S01]  /*36c0*/  HFMA2.MMA R22, -RZ, RZ, 0, 9.5367431640625e-07 ;  /* 0x00000010ff167435 */ /* 0x000fe200000001ff */
[----:B------:R-:W-:Y:S02]  /*36d0*/  MOV R21, R24 ;  /* 0x0000001800157202 */ /* 0x000fe40000000f00 */
[----:B------:R-:W-:Y:S02]  /*36e0*/  MOV R26, 0x1f ;  /* 0x0000001f001a7802 */ /* 0x000fe40000000f00 */
[----:B------:R-:W-:-:S02]  /*36f0*/  MOV R27, 0xffffffff ;  /* 0xffffffff001b7802 */ /* 0x000fc40000000f00 */
[----:B------:R-:W-:Y:S02]  /*3700*/  MOV R2, 0x3720 ;  /* 0x0000372000027802 */ /* 0x000fe40000000f00 */
[----:B01---5:R-:W-:Y:S05]  /*3710*/  CALL.REL.NOINC `($__internal_25_$__cuda_sm70_shflsync_down_p) ;  /* 0x000003e000007944 */ /* 0x023fea0003c00000 */
[----:B------:R-:W-:Y:S01]  /*3720*/  FADD.FTZ R23, R23, R20 ;  /* 0x0000001417177221 */ /* 0x000fe20000010000 */
[----:B0-----:R-:W-:Y:S01]  /*3730*/  HFMA2.MMA R22, -RZ, RZ, 0, 4.76837158203125e-07 ;  /* 0x00000008ff167435 */ /* 0x001fe200000001ff */
[----:B-1----:R-:W-:Y:S01]  /*3740*/  FADD.FTZ R24, R24, R21 ;  /* 0x0000001518187221 */ /* 0x002fe20000010000 */
[----:B------:R-:W-:Y:S02]  /*3750*/  MOV R26, 0x1f ;  /* 0x0000001f001a7802 */ /* 0x000fe40000000f00 */
[----:B------:R-:W-:Y:S02]  /*3760*/  MOV R27, 0xffffffff ;  /* 0xffffffff001b7802 */ /* 0x000fe40000000f00 */
[----:B------:R-:W-:Y:S02]  /*3770*/  MOV R21, R23 ;  /* 0x0000001700157202 */ /* 0x000fe40000000f00 */
[----:B------:R-:W-:Y:S02]  /*3780*/  MOV R2, 0x37a0 ;  /* 0x000037a000027802 */ /* 0x000fe40000000f00 */
[----:B------:R-:W-:Y:S05]  /*3790*/  CALL.REL.NOINC `($__internal_25_$__cuda_sm70_shflsync_down_p) ;  /* 0x0000036000007944 */ /* 0x000fea0003c00000 */
[----:B0-----:R-:W-:Y:S01]  /*37a0*/  HFMA2.MMA R22, -RZ, RZ, 0, 4.76837158203125e-07 ;  /* 0x00000008ff167435 */ /* 0x001fe200000001ff */
[----:B-1----:R-:W-:-:S02]  /*37b0*/  MOV R20, R21 ;  /* 0x0000001500147202 */ /* 0x002fc40000000f00 */
[----:B------:R-:W-:Y:S02]  /*37c0*/  MOV R21, R24 ;  /* 0x0000001800157202 */ /* 0x000fe40000000f00 */
[----:B------:R-:W-:Y:S02]  /*37d0*/  MOV R26, 0x1f ;  /* 0x0000001f001a7802 */ /* 0x000fe40000000f00 */
[----:B------:R-:W-:Y:S02]  /*37e0*/  MOV R27, 0xffffffff ;  /* 0xffffffff001b7802 */ /* 0x000fe40000000f00 */
[----:B------:R-:W-:Y:S02]  /*37f0*/  MOV R2, 0x3810 ;  /* 0x0000381000027802 */ /* 0x000fe40000000f00 */
[----:B------:R-:W-:Y:S05]  /*3800*/  CALL.REL.NOINC `($__internal_25_$__cuda_sm70_shflsync_down_p) ;  /* 0x000002f000007944 */ /* 0x000fea0003c00000 */
[----:B------:R-:W-:Y:S01]  /*3810*/  FADD.FTZ R23, R20, R23 ;  /* 0x0000001714177221 */ /* 0x000fe20000010000 */
[----:B0-----:R-:W-:Y:S01]  /*3820*/  HFMA2.MMA R22, -RZ, RZ, 0, 2.384185791015625e-07 ;  /* 0x00000004ff167435 */ /* 0x001fe200000001ff */
[----:B-1----:R-:W-:Y:S01]  /*3830*/  FADD.FTZ R24, R24, R21 ;  /* 0x0000001518187221 */ /* 0x002fe20000010000 */
[----:B------:R-:W-:Y:S02]  /*3840*/  MOV R26, 0x1f ;  /* 0x0000001f001a7802 */ /* 0x000fe40000000f00 */
[----:B------:R-:W-:-:S02]  /*3850*/  MOV R27, 0xffffffff ;  /* 0xffffffff001b7802 */ /* 0x000fc40000000f00 */
[----:B------:R-:W-:Y:S02]  /*3860*/  MOV R21, R23 ;  /* 0x0000001700157202 */ /* 0x000fe40000000f00 */
[----:B------:R-:W-:Y:S02]  /*3870*/  MOV R2, 0x3890 ;  /* 0x0000389000027802 */ /* 0x000fe40000000f00 */
[----:B------:R-:W-:Y:S05]  /*3880*/  CALL.REL.NOINC `($__internal_25_$__cuda_sm70_shflsync_down_p) ;  /* 0x0000027000007944 */ /* 0x000fea0003c00000 */
[----:B0-----:R-:W-:Y:S01]  /*3890*/  HFMA2.MMA R22, -RZ, RZ, 0, 2.384185791015625e-07 ;  /* 0x00000004ff167435 */ /* 0x001fe200000001ff */
[----:B-1----:R-:W-:Y:S02]  /*38a0*/  MOV R20, R21 ;  /* 0x0000001500147202 */ /* 0x002fe40000000f00 */
[----:B------:R-:W-:Y:S02]  /*38b0*/  MOV R21, R24 ;  /* 0x0000001800157202 */ /* 0x000fe40000000f00 */
[----:B------:R-:W-:Y:S02]  /*38c0*/  MOV R26, 0x1f ;  /* 0x0000001f001a7802 */ /* 0x000fe40000000f00 */
[----:B------:R-:W-:Y:S02]  /*38d0*/  MOV R27, 0xffffffff ;  /* 0xffffffff001b7802 */ /* 0x000fe40000000f00 */
[----:B------:R-:W-:-:S02]  /*38e0*/  MOV R2, 0x3900 ;  /* 0x0000390000027802 */ /* 0x000fc40000000f00 */
[----:B------:R-:W-:Y:S05]  /*38f0*/  CALL.REL.NOINC `($__internal_25_$__cuda_sm70_shflsync_down_p) ;  /* 0x0000020000007944 */ /* 0x000fea0003c00000 */
[----:B------:R-:W-:Y:S01]  /*3900*/  FADD.FTZ R23, R20, R23 ;  /* 0x0000001714177221 */ /* 0x000fe20000010000 */
[----:B0-----:R-:W-:Y:S01]  /*3910*/  HFMA2.MMA R22, -RZ, RZ, 0, 1.1920928955078125e-07 ;  /* 0x00000002ff167435 */ /* 0x001fe200000001ff */
[----:B-1----:R-:W-:Y:S01]  /*3920*/  FADD.FTZ R24, R24, R21 ;  /* 0x0000001518187221 */ /* 0x002fe20000010000 */
[----:B------:R-:W-:-:S02]  /*3930*/  MOV R26, 0x1f ;  /* 0x0000001f001a7802 */ /* 0x000fc40000000f00 */
[----:B------:R-:W-:Y:S02]  /*3940*/  MOV R27, 0xffffffff ;  /* 0xffffffff001b7802 */ /* 0x000fe40000000f00 */
[----:B------:R-:W-:Y:S02]  /*3950*/  MOV R21, R23 ;  /* 0x0000001700157202 */ /* 0x000fe40000000f00 */
[----:B------:R-:W-:Y:S02]  /*3960*/  MOV R2, 0x3980 ;  /* 0x0000398000027802 */ /* 0x000fe40000000f00 */
[----:B------:R-:W-:Y:S05]  /*3970*/  CALL.REL.NOINC `($__internal_25_$__cuda_sm70_shflsync_down_p) ;  /* 0x0000018000007944 */ /* 0x000fea0003c00000 */
[----:B0-----:R-:W-:Y:S01]  /*3980*/  HFMA2.MMA R22, -RZ, RZ, 0, 1.1920928955078125e-07 ;  /* 0x00000002ff167435 */ /* 0x001fe200000001ff */
[----:B-1----:R-:W-:Y:S02]  /*3990*/  MOV R20, R21 ;  /* 0x0000001500147202 */ /* 0x002fe40000000f00 */
[----:B------:R-:W-:Y:S02]  /*39a0*/  MOV R21, R24 ;  /* 0x0000001800157202 */ /* 0x000fe40000000f00 */
[----:B------:R-:W-:Y:S02]  /*39b0*/  MOV R26, 0x1f ;  /* 0x0000001f001a7802 */ /* 0x000fe40000000f00 */
[----:B------:R-:W-:-:S02]  /*39c0*/  MOV R27, 0xffffffff ;  /* 0xffffffff001b7802 */ /* 0x000fc40000000f00 */
[----:B------:R-:W-:Y:S02]  /*39d0*/  MOV R2, 0x39f0 ;  /* 0x000039f000027802 */ /* 0x000fe40000000f00 */
[----:B------:R-:W-:Y:S05]  /*39e0*/  CALL.REL.NOINC `($__internal_25_$__cuda_sm70_shflsync_down_p) ;  /* 0x0000011000007944 */ /* 0x000fea0003c00000 */
[----:B------:R-:W-:Y:S01]  /*39f0*/  FADD.FTZ R23, R20, R23 ;  /* 0x0000001714177221 */ /* 0x000fe20000010000 */
[----:B0-----:R-:W-:Y:S01]  /*3a00*/  HFMA2.MMA R22, -RZ, RZ, 0, 5.9604644775390625e-08 ;  /* 0x00000001ff167435 */ /* 0x001fe200000001ff */
[----:B-1----:R-:W-:Y:S01]  /*3a10*/  FADD.FTZ R25, R24, R21 ;  /* 0x0000001518197221 */ /* 0x002fe20000010000 */
[----:B------:R-:W-:Y:S02]  /*3a20*/  MOV R26, 0x1f ;  /* 0x0000001f001a7802 */ /* 0x000fe40000000f00 */
[----:B------:R-:W-:Y:S02]  /*3a30*/  MOV R27, 0xffffffff ;  /* 0xffffffff001b7802 */ /* 0x000fe40000000f00 */
[----:B------:R-:W-:Y:S02]  /*3a40*/  MOV R21, R23 ;  /* 0x0000001700157202 */ /* 0x000fe40000000f00 */
[----:B------:R-:W-:Y:S02]  /*3a50*/  MOV R2, 0x3a70 ;  /* 0x00003a7000027802 */ /* 0x000fe40000000f00 */
[----:B------:R-:W-:Y:S05]  /*3a60*/  CALL.REL.NOINC `($__internal_25_$__cuda_sm70_shflsync_down_p) ;  /* 0x0000009000007944 */ /* 0x000fea0003c00000 */
[----:B0-----:R-:W-:Y:S01]  /*3a70*/  HFMA2.MMA R22, -RZ, RZ, 0, 5.9604644775390625e-08 ;  /* 0x00000001ff167435 */ /* 0x001fe200000001ff */
[----:B-1----:R-:W-:-:S02]  /*3a80*/  MOV R24, R21 ;  /* 0x0000001500187202 */ /* 0x002fc40000000f00 */
[----:B------:R-:W-:Y:S02]  /*3a90*/  MOV R21, R25 ;  /* 0x0000001900157202 */ /* 0x000fe40000000f00 */
[----:B------:R-:W-:Y:S02]  /*3aa0*/  MOV R26, 0x1f ;  /* 0x0000001f001a7802 */ /* 0x000fe40000000f00 */
[----:B------:R-:W-:Y:S02]  /*3ab0*/  MOV R27, 0xffffffff ;  /* 0xffffffff001b7802 */ /* 0x000fe40000000f00 */
[----:B------:R-:W-:Y:S02]  /*3ac0*/  MOV R2, 0x3ae0 ;  /* 0x00003ae000027802 */ /* 0x000fe40000000f00 */
[----:B------:R-:W-:Y:S05]  /*3ad0*/  CALL.REL.NOINC `($__internal_25_$__cuda_sm70_shflsync_down_p) ;  /* 0x0000002000007944 */ /* 0x000fea0003c00000 */
[----:B-1----:R-:W-:Y:S01]  /*3ae0*/  MOV R2, R21 ;  /* 0x0000001500027202 */ /* 0x002fe20000000f00 */
[----:B0-----:R-:W-:Y:S05]  /*3af0*/  BRA `(.L_x_1269) ;  /* 0xffffdf7000007947 */ /* 0x001fea000383ffff */
        .weak           $__internal_25_$__cuda_sm70_shflsync_down_p
        .type           $__internal_25_$__cuda_sm70_shflsync_down_p,@function
        .size           $__internal_25_$__cuda_sm70_shflsync_down_p,(.L_x_9279 - $__internal_25_$__cuda_sm70_shflsync_down_p)
$__internal_25_$__cuda_sm70_shflsync_down_p:
[----:B------:R-:W-:Y:S01]  /*3b00*/  HFMA2.MMA R3, -RZ, RZ, 0, 0 ;  /* 0x00000000ff037435 */ /* 0x000fe200000001ff */
[----:B------:R-:W-:Y:S04]  /*3b10*/  WARPSYNC R27 ;  /* 0x0000001b00007348 */ /* 0x000fe80003800000 */
[----:B------:R0:W1:Y:S01]  /*3b20*/  SHFL.DOWN PT, R21, R21, R22, R26 ;  /* 0x0800001615157389 */ /* 0x00006200000e001a */
[----:B------:R-:W-:Y:S05]  /*3b30*/  RET.REL.NODEC R2 `(_ZN10layer_norm13ln_bwd_kernelINS_13Kernel_traitsI6__halfS2_S2_S2_fjLj6144ELj1ELj1ELj8ELj16ENS_18Kernel_traits_baseILj6144ES2_S2_S2_S2_fjLj256EEEEELb0ELb1ELb0ELb1EEEvNS_9BwdParamsE) ;  /* 0xffffc4c002007950 */ /* 0x000fea0003c3ffff */
.L_x_1270:
        /* <DEDUP_REMOVED lines=12> */
.L_x_9279:


//--------------------- .text._ZN10layer_norm13ln_bwd_kernelINS_13Kernel_traitsI6__halfS2_S2_S2_fjLj6144ELj1ELj1ELj8ELj16ENS_18Kernel_traits_baseILj6144ES2_S2_S2_S2_fjLj256EEEEELb0ELb1ELb1ELb0EEEvNS_9BwdParamsE --------------------------
	.section	.text._ZN10layer_norm13ln_bwd_kernelINS_13Kernel_traitsI6__halfS2_S2_S2_fjLj6144ELj1ELj1ELj8ELj16ENS_18Kernel_traits_baseILj6144ES2_S2_S2_S2_fjLj256EEEEELb0ELb1ELb1ELb0EEEvNS_9BwdParamsE,"ax",@progbits
	.sectioninfo	@"SHI_REGISTERS=224"
	.align	128
        .global         _ZN10layer_norm13ln_bwd_kernelINS_13Kernel_traitsI6__halfS2_S2_S2_fjLj6144ELj1ELj1ELj8ELj16ENS_18Kernel_traits_baseILj6144ES2_S2_S2_S2_fjLj256EEEEELb0ELb1ELb1ELb0EEEvNS_9BwdParamsE
        .type           _ZN10layer_norm13ln_bwd_kernelINS_13Kernel_traitsI6__halfS2_S2_S2_fjLj6144ELj1ELj1ELj8ELj16ENS_18Kernel_traits_baseILj6144ES2_S2_S2_S2_fjLj256EEEEELb0ELb1ELb1ELb0EEEvNS_9BwdParamsE,@function
        .size           _ZN10layer_norm13ln_bwd_kernelINS_13Kernel_traitsI6__halfS2_S2_S2_fjLj6144ELj1ELj1ELj8ELj16ENS_18Kernel_traits_baseILj6144ES2_S2_S2_S2_fjLj256EEEEELb0ELb1ELb1ELb0EEEvNS_9BwdParamsE,(.L_x_9280 - _ZN10layer_norm13ln_bwd_kernelINS_13Kernel_traitsI6__halfS2_S2_S2_fjLj6144ELj1ELj1ELj8ELj16ENS_18Kernel_traits_baseILj6144ES2_S2_S2_S2_fjLj256EEEEELb0ELb1ELb1ELb0EEEvNS_9BwdParamsE)
        .other          _ZN10layer_norm13ln_bwd_kernelINS_13Kernel_traitsI6__halfS2_S2_S2_fjLj6144ELj1ELj1ELj8ELj16ENS_18Kernel_traits_baseILj6144ES2_S2_S2_S2_fjLj256EEEEELb0ELb1ELb1ELb0EEEvNS_9BwdParamsE,@"STO_CUDA_ENTRY STV_DEFAULT"
_ZN10layer_norm13ln_bwd_kernelINS_13Kernel_traitsI6__halfS2_S2_S2_fjLj6144ELj1ELj1ELj8ELj16ENS_18Kernel_traits_baseILj6144ES2_S2_S2_S2_fjLj256EEEEELb0ELb1ELb1ELb0EEEvNS_9BwdParamsE:
.text._ZN10layer_norm13ln_bwd_kernelINS_13Kernel_traitsI6__halfS2_S2_S2_fjLj6144ELj1ELj1ELj8ELj16ENS_18Kernel_traits_baseILj6144ES2_S2_S2_S2_fjLj256EEEEELb0ELb1ELb1ELb0EEEvNS_9BwdParamsE:
        /* <DEDUP_REMOVED lines=94> */
[--C-:B------:R-:W-:Y:S02]  /*05e0*/  HADD2.F32 R18, -RZ, R8.reuse.H0_H0 ;  /* 0x20000008ff127230 */ /* 0x100fe40000004100 */
[----:B------:R-:W-:Y:S02]  /*05f0*/  HADD2.F32 R17, -RZ, R8.H1_H1 ;  /* 0x30000008ff117230 */ /* 0x000fe40000004100 */
[--C-:B------:R-:W-:Y:S02]  /*0600*/  HADD2.F32 R16, -RZ, R9.reuse.H0_H0 ;  /* 0x20000009ff107230 */ /* 0x100fe40000004100 */
[----:B------:R-:W-:Y:S02]  /*0610*/  HADD2.F32 R15, -RZ, R9.H1_H1 ;  /* 0x30000009ff0f7230 */ /* 0x000fe40000004100 */
[--C-:B------:R-:W-:Y:S02]  /*0620*/  HADD2.F32 R14, -RZ, R10.reuse.H0_H0 ;  /* 0x2000000aff0e7230 */ /* 0x100fe40000004100 */
[----:B------:R-:W-:-:S02]  /*0630*/  HADD2.F32 R13, -RZ, R10.H1_H1 ;  /* 0x3000000aff0d7230 */ /* 0x000fc40000004100 */
[----:B------:R-:W-:Y:S02]  /*0640*/  HADD2.F32 R12, -RZ, R11.H0_H0 ;  /* 0x2000000bff0c7230 */ /* 0x000fe40000004100 */
[----:B------:R-:W-:Y:S02]  /*0650*/  HADD2.F32 R35, -RZ, R35.H1_H1 ;  /* 0x30000023ff237230 */ /* 0x000fe40000004100 */
[----:B------:R-:W-:Y:S02]  /*0660*/  HADD2.F32 R27, -RZ, R27.H1_H1 ;  /* 0x3000001bff1b7230 */ /* 0x000fe40000004100 */
[----:B------:R-:W-:Y:S02]  /*0670*/  HADD2.F32 R19, -RZ, R19.H1_H1 ;  /* 0x30000013ff137230 */ /* 0x000fe40000004100 */
        /* <DEDUP_REMOVED lines=16> */
[----:B0-----:R-:W-:Y:S02]  /*0780*/  HADD2.F32 R167, -RZ, R111.H1_H1 ;  /* 0x3000006fffa77230 */ /* 0x001fe40000004100 */
.L_x_1371:
[----:B------:R-:W-:-:S05]  /*0790*/  MOV R143, 0x4 ;  /* 0x00000004008f7802 */ /* 0x000fca0000000f00 */
        /* <DEDUP_REMOVED lines=17> */
[----:B------:R-:W-:Y:S01]  /*08b0*/  MOV R133, R163 ;  /* 0x000000a300857202 */ /* 0x000fe20000000f00 */
[----:B------:R-:W-:Y:S05]  /*08c0*/  @!P0 BRA `(.L_x_1275) ;  /* 0x0000005000008947 */ /* 0x000fea0003800000 */
[----:B------:R-:W-:-:S04]  /*08d0*/  ISETP.NE.U32.AND P3, PT, RZ, c[0x0][0x218], PT ;  /* 0x00008600ff007a0c */ /* 0x000fc80003f65070 */
[----:B------:R-:W-:-:S13]  /*08e0*/  ISETP.NE.AND.EX P3, PT, RZ, c[0x0][0x21c], PT, P3 ;  /* 0x00008700ff007a0c */ /* 0x000fda0003f65330 */
[----:B------:R-:W-:Y:S05]  /*08f0*/  @!P3 BRA `(.L_x_1276) ;  /* 0x000000100000b947 */ /* 0x000fea0003800000 */
[----:B------:R0:W5:Y:S02]  /*0900*/  LDG.E.128 R108, [R140.64] ;  /* 0x000000048c6c7981 */ /* 0x000164000c1e1d00 */
.L_x_1276:
[----:B------:R-:W-:Y:S02]  /*0910*/  IADD3 R133, R163, 0x100, RZ ;  /* 0x00000100a3857810 */ /* 0x000fe40007ffe0ff */
.L_x_1275:
[----:B------:R-:W-:Y:S05]  /*0920*/  BSYNC B1 ;  /* 0x0000000000017941 */ /* 0x000fea0003800000 */
.L_x_1274:
[----:B------:R-:W-:Y:S01]  /*0930*/  BSSY B1, `(.L_x_1277) ;  /* 0x0000008000017945 */ /* 0x000fe20003800000 */
[----:B------:R-:W-:Y:S05]  /*0940*/  @!P1 BRA `(.L_x_1278) ;  /* 0x0000006000009947 */ /* 0x000fea0003800000 */
[----:B------:R-:W-:-:S04]  /*0950*/  ISETP.NE.U32.AND P3, PT, RZ, c[0x0][0x218], PT ;  /* 0x00008600ff007a0c */ /* 0x000fc80003f65070 */
[----:B------:R-:W-:-:S13]  /*0960*/  ISETP.NE.AND.EX P3, PT, RZ, c[0x0][0x21c], PT, P3 ;  /* 0x00008700ff007a0c */ /* 0x000fda0003f65330 */
[----:B------:R-:W-:Y:S05]  /*0970*/  @!P3 BRA `(.L_x_1279) ;  /* 0x000000200000b947 */ /* 0x000fea0003800000 */
[----:B------:R-:W-:-:S06]  /*0980*/  IMAD.WIDE.U32 R112, R133, R142, c[0x0][0x218] ;  /* 0x0000860085707625 */ /* 0x000fcc00078e008e */
[----:B------:R-:W5:Y:S02]  /*0990*/  LDG.E.128 R112, [R112.64] ;  /* 0x0000000470707981 */ /* 0x000f64000c1e1d00 */
.L_x_1279:
[----:B------:R-:W-:Y:S02]  /*09a0*/  IADD3 R133, R133, 0x100, RZ ;  /* 0x0000010085857810 */ /* 0x000fe40007ffe0ff */
.L_x_1278:
[----:B------:R-:W-:Y:S05]  /*09b0*/  BSYNC B1 ;  /* 0x0000000000017941 */ /* 0x000fea0003800000 */
.L_x_1277:
        /* <DEDUP_REMOVED lines=9> */
.L_x_1273:
[----:B0-----:R-:W-:-:S06]  /*0a50*/  IMAD.WIDE R132, R166, R143, c[0x0][0x1a0] ;  /* 0x00006800a6847625 */ /* 0x001fcc00078e028f */
        /* <DEDUP_REMOVED lines=20> */
[----:B------:R-:W-:Y:S01]  /*0ba0*/  IADD3 R145, R145, 0x100, RZ ;  /* 0x0000010091917810 */ /* 0x000fe20007ffe0ff */
[--C-:B--2---:R-:W-:Y:S02]  /*0bb0*/  HADD2.F32 R144, -RZ, R132.reuse.H0_H0 ;  /* 0x20000084ff907230 */ /* 0x104fe40000004100 */
[--C-:B------:R-:W-:Y:S02]  /*0bc0*/  HADD2.F32 R172, -RZ, R133.reuse.H1_H1 ;  /* 0x30000085ffac7230 */ /* 0x100fe40000004100 */
[----:B------:R-:W-:Y:S01]  /*0bd0*/  HADD2.F32 R146, -RZ, R132.H1_H1 ;  /* 0x30000084ff927230 */ /* 0x000fe20000004100 */
[C---:B------:R-:W-:Y:S01]  /*0be0*/  FADD.FTZ R171, -R143.reuse, R144 ;  /* 0x000000908fab7221 */ /* 0x040fe20000010100 */
[----:B------:R-:W-:Y:S02]  /*0bf0*/  HADD2.F32 R174, -RZ, R134.H0_H0 ;  /* 0x20000086ffae7230 */ /* 0x000fe40000004100 */
[----:B------:R-:W-:Y:S01]  /*0c00*/  HADD2.F32 R170, -RZ, R133.H0_H0 ;  /* 0x20000085ffaa7230 */ /* 0x000fe20000004100 */
[C---:B-----5:R-:W-:Y:S01]  /*0c10*/  FMUL.FTZ R171, R164.reuse, R171 ;  /* 0x000000aba4ab7220 */ /* 0x060fe20000410000 */
[--C-:B---3--:R-:W-:Y:S01]  /*0c20*/  HADD2.F32 R141, -RZ, R137.reuse.H0_H0 ;  /* 0x20000089ff8d7230 */ /* 0x108fe20000004100 */
[C---:B------:R-:W-:Y:S01]  /*0c30*/  FADD.FTZ R177, -R143.reuse, R174 ;  /* 0x000000ae8fb17221 */ /* 0x040fe20000010100 */
[----:B------:R-:W-:Y:S01]  /*0c40*/  HADD2.F32 R132, -RZ, R137.H1_H1 ;  /* 0x30000089ff847230 */ /* 0x000fe20000004100 */
[C---:B------:R-:W-:Y:S01]  /*0c50*/  FADD.FTZ R137, -R143.reuse, R172 ;  /* 0x000000ac8f897221 */ /* 0x040fe20000010100 */
[--C-:B------:R-:W-:Y:S01]  /*0c60*/  HADD2.F32 R133, -RZ, R136.reuse.H0_H0 ;  /* 0x20000088ff857230 */ /* 0x100fe20000004100 */
[C---:B------:R-:W-:Y:S01]  /*0c70*/  FADD.FTZ R173, -R143.reuse, R170 ;  /* 0x000000aa8fad7221 */ /* 0x040fe20000010100 */
[--C-:B------:R-:W-:Y:S01]  /*0c80*/  HADD2.F32 R176, -RZ, R135.reuse.H0_H0 ;  /* 0x20000087ffb07230 */ /* 0x100fe20000004100 */
[----:B------:R-:W-:Y:S01]  /*0c90*/  FMUL.FTZ R174, R164, R137 ;  /* 0x00000089a4ae7220 */ /* 0x000fe20000410000 */
[----:B------:R-:W-:Y:S01]  /*0ca0*/  HADD2.F32 R178, -RZ, R135.H1_H1 ;  /* 0x30000087ffb27230 */ /* 0x000fe20000004100 */
[----:B------:R-:W-:Y:S01]  /*0cb0*/  FADD.FTZ R135, -R143, R146 ;  /* 0x000000928f877221 */ /* 0x000fe20000010100 */
[----:B------:R-:W-:Y:S01]  /*0cc0*/  HADD2.F32 R136, -RZ, R136.H1_H1 ;  /* 0x30000088ff887230 */ /* 0x000fe20000004100 */
[-C--:B------:R-:W-:Y:S01]  /*0cd0*/  FMUL.FTZ R172, R154, R133.reuse ;  /* 0x000000859aac7220 */ /* 0x080fe20000410000 */
[----:B------:R-:W-:Y:S01]  /*0ce0*/  HADD2.F32 R134, -RZ, R134.H1_H1 ;  /* 0x30000086ff867230 */ /* 0x000fe20000004100 */
[----:B------:R-:W-:Y:S01]  /*0cf0*/  FADD.FTZ R80, R80, R133 ;  /* 0x0000008550507221 */ /* 0x000fe20000010000 */
[--C-:B------:R-:W-:Y:S01]  /*0d00*/  HADD2.F32 R147, -RZ, R138.reuse.H0_H0 ;  /* 0x2000008aff937230 */ /* 0x100fe20000004100 */
[----:B------:R-:W-:Y:S01]  /*0d10*/  FFMA.FTZ R104, R171, R133, R104 ;  /* 0x00000085ab687223 */ /* 0x000fe20000010068 */
[----:B------:R-:W-:Y:S01]  /*0d20*/  HADD2.F32 R138, -RZ, R138.H1_H1 ;  /* 0x3000008aff8a7230 */ /* 0x000fe20000004100 */
[----:B------:R-:W-:Y:S01]  /*0d30*/  FADD.FTZ R83, R83, R132 ;  /* 0x0000008453537221 */ /* 0x000fe20000010000 */
[--C-:B------:R-:W-:Y:S01]  /*0d40*/  HADD2.F32 R185, -RZ, R139.reuse.H0_H0 ;  /* 0x2000008bffb97230 */ /* 0x100fe20000004100 */
[-C--:B------:R-:W-:Y:S01]  /*0d50*/  FFMA.FTZ R107, R174, R132.reuse, R107 ;  /* 0x00000084ae6b7223 */ /* 0x080fe2000001006b */
[----:B------:R-:W-:Y:S01]  /*0d60*/  HADD2.F32 R140, -RZ, R139.H1_H1 ;  /* 0x3000008bff8c7230 */ /* 0x000fe20000004100 */
[----:B------:R-:W-:-:S02]  /*0d70*/  FMUL.FTZ R179, R151, R132 ;  /* 0x0000008497b37220 */ /* 0x000fc40000410000 */
[C---:B------:R-:W-:Y:S02]  /*0d80*/  FMUL.FTZ R170, R164.reuse, R135 ;  /* 0x00000087a4aa7220 */ /* 0x040fe40000410000 */
[----:B------:R-:W-:Y:S02]  /*0d90*/  FMUL.FTZ R175, R153, R136 ;  /* 0x0000008899af7220 */ /* 0x000fe40000410000 */
[----:B------:R-:W-:Y:S02]  /*0da0*/  FADD.FTZ R132, RZ, R172 ;  /* 0x000000acff847221 */ /* 0x000fe40000010000 */
[----:B------:R-:W-:Y:S02]  /*0db0*/  FFMA.FTZ R133, R171, R172, RZ ;  /* 0x000000acab857223 */ /* 0x000fe400000100ff */
[----:B------:R-:W-:Y:S02]  /*0dc0*/  FADD.FTZ R183, -R143, R176 ;  /* 0x000000b08fb77221 */ /* 0x000fe40000010100 */
[----:B------:R-:W-:-:S02]  /*0dd0*/  FMUL.FTZ R173, R164, R173 ;  /* 0x000000ada4ad7220 */ /* 0x000fc40000410000 */
[----:B------:R-:W-:Y:S02]  /*0de0*/  FMUL.FTZ R176, R152, R141 ;  /* 0x0000008d98b07220 */ /* 0x000fe40000410000 */
[----:B------:R-:W-:Y:S02]  /*0df0*/  FADD.FTZ R135, R132, R175 ;  /* 0x000000af84877221 */ /* 0x000fe40000010000 */
[----:B------:R-:W-:Y:S02]  /*0e00*/  FFMA.FTZ R133, R170, R175, R133 ;  /* 0x000000afaa857223 */ /* 0x000fe40000010085 */
[----:B------:R-:W-:Y:S02]  /*0e10*/  FADD.FTZ R132, R135, R176 ;  /* 0x000000b087847221 */ /* 0x000fe40000010000 */
[----:B------:R-:W-:Y:S02]  /*0e20*/  FFMA.FTZ R133, R173, R176, R133 ;  /* 0x000000b0ad857223 */ /* 0x000fe40000010085 */
[----:B------:R-:W-:-:S02]  /*0e30*/  FADD.FTZ R191, -R143, R178 ;  /* 0x000000b28fbf7221 */ /* 0x000fc40000010100 */
[----:B------:R-:W-:Y:S02]  /*0e40*/  FADD.FTZ R139, -R143, R134 ;  /* 0x000000868f8b7221 */ /* 0x000fe40000010100 */
        /* <DEDUP_REMOVED lines=14> */
[----:B------:R-:W-:Y:S01]  /*0f30*/  FMUL.FTZ R184, R164, R191 ;  /* 0x000000bfa4b87220 */ /* 0x000fe20000410000 */
[----:B------:R-:W-:Y:S01]  /*0f40*/  IADD3 R191, R163, 0x100, RZ ;  /* 0x00000100a3bf7810 */ /* 0x000fe20007ffe0ff */
        /* <DEDUP_REMOVED lines=15> */
.L_x_1282:
[----:B------:R-:W-:Y:S05]  /*1040*/  BSYNC B1 ;  /* 0x0000000000017941 */ /* 0x000fea0003800000 */
.L_x_1281:
        /* <DEDUP_REMOVED lines=12> */
[--C-:B--2---:R-:W-:Y:S02]  /*1110*/  HADD2.F32 R190, -RZ, R133.reuse.H1_H1 ;  /* 0x30000085ffbe7230 */ /* 0x104fe40000004100 */
[--C-:B------:R-:W-:Y:S02]  /*1120*/  HADD2.F32 R146, -RZ, R132.reuse.H0_H0 ;  /* 0x20000084ff927230 */ /* 0x100fe40000004100 */
[----:B------:R-:W-:Y:S02]  /*1130*/  HADD2.F32 R186, -RZ, R132.H1_H1 ;  /* 0x30000084ffba7230 */ /* 0x000fe40000004100 */
[----:B------:R-:W-:Y:S01]  /*1140*/  HADD2.F32 R192, -RZ, R134.H0_H0 ;  /* 0x20000086ffc07230 */ /* 0x000fe20000004100 */
[----:B------:R-:W-:Y:S01]  /*1150*/  FADD.FTZ R187, -R143, R146 ;  /* 0x000000928fbb7221 */ /* 0x000fe20000010100 */
[----:B------:R-:W-:-:S02]  /*1160*/  HADD2.F32 R188, -RZ, R133.H0_H0 ;  /* 0x20000085ffbc7230 */ /* 0x000fc40000004100 */
[--C-:B---3--:R-:W-:Y:S01]  /*1170*/  HADD2.F32 R141, -RZ, R137.reuse.H0_H0 ;  /* 0x20000089ff8d7230 */ /* 0x108fe20000004100 */
[C---:B------:R-:W-:Y:S01]  /*1180*/  FADD.FTZ R195, -R143.reuse, R192 ;  /* 0x000000c08fc37221 */ /* 0x040fe20000010100 */
[----:B------:R-:W-:Y:S01]  /*1190*/  HADD2.F32 R132, -RZ, R137.H1_H1 ;  /* 0x30000089ff847230 */ /* 0x000fe20000004100 */
[C---:B------:R-:W-:Y:S01]  /*11a0*/  FADD.FTZ R137, -R143.reuse, R190 ;  /* 0x000000be8f897221 */ /* 0x040fe20000010100 */
[--C-:B------:R-:W-:Y:S01]  /*11b0*/  HADD2.F32 R133, -RZ, R136.reuse.H0_H0 ;  /* 0x20000088ff857230 */ /* 0x100fe20000004100 */
[C---:B------:R-:W-:Y:S01]  /*11c0*/  FADD.FTZ R189, -R143.reuse, R188 ;  /* 0x000000bc8fbd7221 */ /* 0x040fe20000010100 */
[--C-:B------:R-:W-:Y:S01]  /*11d0*/  HADD2.F32 R194, -RZ, R135.reuse.H0_H0 ;  /* 0x20000087ffc27230 */ /* 0x100fe20000004100 */
[C---:B-----5:R-:W-:Y:S01]  /*11e0*/  FMUL.FTZ R192, R164.reuse, R137 ;  /* 0x00000089a4c07220 */ /* 0x060fe20000410000 */
[----:B------:R-:W-:Y:S01]  /*11f0*/  HADD2.F32 R196, -RZ, R135.H1_H1 ;  /* 0x30000087ffc47230 */ /* 0x000fe20000004100 */
[----:B------:R-:W-:Y:S01]  /*1200*/  FADD.FTZ R135, -R143, R186 ;  /* 0x000000ba8f877221 */ /* 0x000fe20000010100 */
[----:B------:R-:W-:Y:S01]  /*1210*/  HADD2.F32 R136, -RZ, R136.H1_H1 ;  /* 0x30000088ff887230 */ /* 0x000fe20000004100 */
[----:B------:R-:W-:Y:S01]  /*1220*/  FMUL.FTZ R187, R164, R187 ;  /* 0x000000bba4bb7220 */ /* 0x000fe20000410000 */
[----:B------:R-:W-:Y:S01]  /*1230*/  HADD2.F32 R134, -RZ, R134.H1_H1 ;  /* 0x30000086ff867230 */ /* 0x000fe20000004100 */
[----:B------:R-:W-:Y:S01]  /*1240*/  FMUL.FTZ R188, R34, R133 ;  /* 0x0000008522bc7220 */ /* 0x000fe20000410000 */
[--C-:B------:R-:W-:Y:S01]  /*1250*/  HADD2.F32 R199, -RZ, R138.reuse.H0_H0 ;  /* 0x2000008affc77230 */ /* 0x100fe20000004100 */
[----:B------:R-:W-:Y:S01]  /*1260*/  FADD.FTZ R75, R75, R132 ;  /* 0x000000844b4b7221 */ /* 0x000fe20000010000 */
[----:B------:R-:W-:Y:S01]  /*1270*/  HADD2.F32 R138, -RZ, R138.H1_H1 ;  /* 0x3000008aff8a7230 */ /* 0x000fe20000004100 */
[-C--:B------:R-:W-:Y:S01]  /*1280*/  FFMA.FTZ R99, R192, R132.reuse, R99 ;  /* 0x00000084c0637223 */ /* 0x080fe20000010063 */
[--C-:B------:R-:W-:Y:S01]  /*1290*/  HADD2.F32 R203, -RZ, R139.reuse.H0_H0 ;  /* 0x2000008bffcb7230 */ /* 0x100fe20000004100 */
[----:B------:R-:W-:Y:S01]  /*12a0*/  FMUL.FTZ R197, R31, R132 ;  /* 0x000000841fc57220 */ /* 0x000fe20000410000 */
        /* <DEDUP_REMOVED lines=14> */
[C---:B------:R-:W-:Y:S02]  /*1390*/  FADD.FTZ R219, -R143.reuse, R196 ;  /* 0x000000c48fdb7221 */ /* 0x040fe40000010100 */
[----:B------:R-:W-:Y:S02]  /*13a0*/  FMUL.FTZ R195, R164, R195 ;  /* 0x000000c3a4c37220 */ /* 0x000fe40000410000 */
[----:B------:R-:W-:Y:S02]  /*13b0*/  FADD.FTZ R139, -R143, R134 ;  /* 0x000000868f8b7221 */ /* 0x000fe40000010100 */
[----:B------:R-:W-:Y:S02]  /*13c0*/  FMUL.FTZ R196, R30, R199 ;  /* 0x000000c71ec47220 */ /* 0x000fe40000410000 */
[----:B------:R-:W-:Y:S02]  /*13d0*/  FADD.FTZ R133, R132, R197 ;  /* 0x000000c584857221 */ /* 0x000fe40000010000 */
[----:B------:R-:W-:-:S02]  /*13e0*/  FFMA.FTZ R144, R192, R197, R144 ;  /* 0x000000c5c0907223 */ /* 0x000fc40000010090 */
        /* <DEDUP_REMOVED lines=26> */
.L_x_1284:
[----:B------:R-:W-:Y:S05]  /*1590*/  BSYNC B1 ;  /* 0x0000000000017941 */ /* 0x000fea0003800000 */
.L_x_1283:
        /* <DEDUP_REMOVED lines=10> */
[----:B--2---:R-:W-:Y:S02]  /*1640*/  HADD2.F32 R204, -RZ, R133.H1_H1 ;  /* 0x30000085ffcc7230 */ /* 0x004fe40000004100 */
[--C-:B------:R-:W-:Y:S02]  /*1650*/  HADD2.F32 R142, -RZ, R132.reuse.H0_H0 ;  /* 0x20000084ff8e7230 */ /* 0x100fe40000004100 */
[----:B------:R-:W-:Y:S01]  /*1660*/  HADD2.F32 R146, -RZ, R132.H1_H1 ;  /* 0x30000084ff927230 */ /* 0x000fe20000004100 */
[C---:B------:R-:W-:Y:S01]  /*1670*/  FADD.FTZ R145, -R143.reuse, R204 ;  /* 0x000000cc8f917221 */ /* 0x040fe20000010100 */
[----:B------:R-:W-:Y:S01]  /*1680*/  HADD2.F32 R132, -RZ, R134.H0_H0 ;  /* 0x20000086ff847230 */ /* 0x000fe20000004100 */
[C---:B------:R-:W-:Y:S01]  /*1690*/  FADD.FTZ R169, -R143.reuse, R142 ;  /* 0x0000008e8fa97221 */ /* 0x040fe20000010100 */
[----:B------:R-:W-:Y:S02]  /*16a0*/  HADD2.F32 R208, -RZ, R135.H1_H1 ;  /* 0x30000087ffd07230 */ /* 0x000fe40000004100 */
[----:B------:R-:W-:Y:S01]  /*16b0*/  HADD2.F32 R190, -RZ, R133.H0_H0 ;  /* 0x20000085ffbe7230 */ /* 0x000fe20000004100 */
[C---:B------:R-:W-:Y:S01]  /*16c0*/  FADD.FTZ R211, -R143.reuse, R132 ;  /* 0x000000848fd37221 */ /* 0x040fe20000010100 */
[----:B------:R-:W-:Y:S01]  /*16d0*/  HADD2.F32 R206, -RZ, R135.H0_H0 ;  /* 0x20000087ffce7230 */ /* 0x000fe20000004100 */
[C---:B------:R-:W-:Y:S01]  /*16e0*/  FADD.FTZ R219, -R143.reuse, R208 ;  /* 0x000000d08fdb7221 */ /* 0x040fe20000010100 */
[--C-:B---3--:R-:W-:Y:S01]  /*16f0*/  HADD2.F32 R133, -RZ, R136.reuse.H0_H0 ;  /* 0x20000088ff857230 */ /* 0x108fe20000004100 */
[C---:B-----5:R-:W-:Y:S01]  /*1700*/  FMUL.FTZ R208, R164.reuse, R145 ;  /* 0x00000091a4d07220 */ /* 0x060fe20000410000 */
[--C-:B------:R-:W-:Y:S01]  /*1710*/  HADD2.F32 R132, -RZ, R137.reuse.H1_H1 ;  /* 0x30000089ff847230 */ /* 0x100fe20000004100 */
[C---:B------:R-:W-:Y:S01]  /*1720*/  FADD.FTZ R215, -R143.reuse, R206 ;  /* 0x000000ce8fd77221 */ /* 0x040fe20000010100 */
[----:B------:R-:W-:Y:S01]  /*1730*/  HADD2.F32 R136, -RZ, R136.H1_H1 ;  /* 0x30000088ff887230 */ /* 0x000fe20000004100 */
[----:B------:R-:W-:Y:S01]  /*1740*/  FADD.FTZ R135, -R143, R146 ;  /* 0x000000928f877221 */ /* 0x000fe20000010100 */
[----:B0-----:R-:W-:Y:S01]  /*1750*/  HADD2.F32 R141, -RZ, R137.H0_H0 ;  /* 0x20000089ff8d7230 */ /* 0x001fe20000004100 */
[----:B------:R-:W-:Y:S01]  /*1760*/  FMUL.FTZ R169, R164, R169 ;  /* 0x000000a9a4a97220 */ /* 0x000fe20000410000 */
[----:B------:R-:W-:Y:S01]  /*1770*/  HADD2.F32 R134, -RZ, R134.H1_H1 ;  /* 0x30000086ff867230 */ /* 0x000fe20000004100 */
[----:B------:R-:W-:Y:S01]  /*1780*/  FMUL.FTZ R206, R26, R133 ;  /* 0x000000851ace7220 */ /* 0x000fe20000410000 */
[--C-:B------:R-:W-:Y:S01]  /*1790*/  HADD2.F32 R137, -RZ, R138.reuse.H0_H0 ;  /* 0x2000008aff897230 */ /* 0x100fe20000004100 */
[----:B------:R-:W-:Y:S01]  /*17a0*/  FADD.FTZ R67, R67, R132 ;  /* 0x0000008443437221 */ /* 0x000fe20000010000 */
[----:B------:R-:W-:Y:S01]  /*17b0*/  HADD2.F32 R138, -RZ, R138.H1_H1 ;  /* 0x3000008aff8a7230 */ /* 0x000fe20000004100 */
[----:B------:R-:W-:-:S02]  /*17c0*/  FFMA.FTZ R91, R208, R132, R91 ;  /* 0x00000084d05b7223 */ /* 0x000fc4000001005b */
[----:B------:R-:W-:Y:S02]  /*17d0*/  FMUL.FTZ R209, R23, R132 ;  /* 0x0000008417d17220 */ /* 0x000fe40000410000 */
[----:B------:R-:W-:Y:S02]  /*17e0*/  FADD.FTZ R205, -R143, R190 ;  /* 0x000000be8fcd7221 */ /* 0x000fe40000010100 */
[----:B------:R-:W-:Y:S02]  /*17f0*/  FMUL.FTZ R204, R164, R135 ;  /* 0x00000087a4cc7220 */ /* 0x000fe40000410000 */
        /* <DEDUP_REMOVED lines=11> */
[----:B------:R-:W-:Y:S01]  /*18b0*/  FADD.FTZ R191, -R143, R134 ;  /* 0x000000868fbf7221 */ /* 0x000fe20000010100 */
[--C-:B------:R-:W-:Y:S01]  /*18c0*/  HADD2.F32 R143, -RZ, R139.reuse.H0_H0 ;  /* 0x2000008bff8f7230 */ /* 0x100fe20000004100 */
[----:B------:R-:W-:Y:S01]  /*18d0*/  FMUL.FTZ R211, R164, R211 ;  /* 0x000000d3a4d37220 */ /* 0x000fe20000410000 */
[----:B------:R-:W-:Y:S01]  /*18e0*/  HADD2.F32 R134, -RZ, R139.H1_H1 ;  /* 0x3000008bff867230 */ /* 0x000fe20000004100 */
[----:B------:R-:W-:Y:S02]  /*18f0*/  FMUL.FTZ R212, R22, R137 ;  /* 0x0000008916d47220 */ /* 0x000fe40000410000 */
        /* <DEDUP_REMOVED lines=28> */
.L_x_1280:
[----:B------:R-:W-:Y:S05]  /*1ac0*/  BSYNC B0 ;  /* 0x0000000000007941 */ /* 0x000fea0003800000 */
.L_x_1272:
[----:B------:R-:W-:Y:S02]  /*1ad0*/  LOP3.LUT P4, RZ, R165, 0xff, RZ, 0xc0, !PT ;  /* 0x000000ffa5ff7812 */ /* 0x000fe4000788c0ff */
[----:B------:R-:W-:Y:S02]  /*1ae0*/  SHF.R.U32.HI R134, RZ, 0x5, R156 ;  /* 0x00000005ff867819 */ /* 0x000fe4000001169c */
[----:B------:R-:W-:Y:S02]  /*1af0*/  LOP3.LUT P3, RZ, R156, 0x1f, RZ, 0xc0, !PT ;  /* 0x0000001f9cff7812 */ /* 0x000fe4000786c0ff */
[----:B------:R-:W-:-:S07]  /*1b00*/  LOP3.LUT R219, R134, 0x7fffff8, RZ, 0xc0, !PT ;  /* 0x07fffff886db7812 */ /* 0x000fce00078ec0ff */
[----:B------:R-:W-:Y:S01]  /*1b10*/  @!P4 IADD3 R219, R219, 0x8, RZ ;  /* 0x00000008dbdbc810 */ /* 0x000fe20007ffe0ff */
[----:B------:R-:W-:Y:S05]  /*1b20*/  BRA.DIV ~URZ, `(.L_x_1285) ;  /* 0x00002cd27f007947 */ /* 0x000fea000b800000 */
[----:B------:R1:W2:Y:S02]  /*1b30*/  SHFL.DOWN PT, R136, R147, 0x10, 0x1f ;  /* 0x0a001f0093887f89 */ /* 0x0002a400000e0000 */
.L_x_1376:
        /* <DEDUP_REMOVED lines=18> */
.L_x_1377:
        /* <DEDUP_REMOVED lines=44> */
.L_x_1290:
[----:B------:R-:W-:Y:S05]  /*1f20*/  BSYNC B1 ;  /* 0x0000000000017941 */ /* 0x000fea0003800000 */
.L_x_1289:
        /* <DEDUP_REMOVED lines=10> */
.L_x_1292:
        /* <DEDUP_REMOVED lines=9> */
[----:B------:R-:W-:-:S05]  /*2060*/  @P4 HADD2.F32 R132, -RZ, R108.H0_H0 ;  /* 0x2000006cff844230 */ /* 0x000fca0000004100 */
[----:B------:R-:W-:Y:S02]  /*2070*/  @P4 FADD.FTZ R133, R133, R132 ;  /* 0x0000008485854221 */ /* 0x000fe40000010000 */
.L_x_1293:
[----:B------:R-:W-:Y:S05]  /*2080*/  BSYNC B1 ;  /* 0x0000000000017941 */ /* 0x000fea0003800000 */
.L_x_1291:
[----:B------:R-:W-:Y:S01]  /*2090*/  ISETP.NE.U32.AND P5, PT, RZ, c[0x0][0x258], PT ;  /* 0x00009600ff007a0c */ /* 0x000fe20003fa5070 */
[----:B------:R-:W-:Y:S01]  /*20a0*/  @P3 FMUL.FTZ R135, R133, c[0x0][0x1ec] ;  /* 0x00007b0085873a20 */ /* 0x000fe20000410000 */
[----:B-----5:R-:W-:Y:S01]  /*20b0*/  @P3 HADD2.F32 R132, -RZ, R120.H0_H0 ;  /* 0x20000078ff843230 */ /* 0x020fe20000004100 */
[----:B------:R-:W-:Y:S01]  /*20c0*/  BSSY B1, `(.L_x_1294) ;  /* 0x0000014000017945 */ /* 0x000fe20003800000 */
[----:B------:R-:W-:Y:S01]  /*20d0*/  ISETP.NE.AND.EX P5, PT, RZ, c[0x0][0x25c], PT, P5 ;  /* 0x00009700ff007a0c */ /* 0x000fe20003fa5350 */
[----:B------:R-:W-:Y:S02]  /*20e0*/  @P3 FMUL.FTZ R134, R18, R135 ;  /* 0x0000008712863220 */ /* 0x000fe40000410000 */
[----:B------:R-:W-:-:S03]  /*20f0*/  @P3 FFMA.FTZ R56, R135, R132, R56 ;  /* 0x0000008487383223 */ /* 0x000fc60000010038 */
[----:B------:R-:W-:-:S04]  /*2100*/  @P3 F2FP.PACK_AB R134, RZ, R134 ;  /* 0x00000086ff86323e */ /* 0x000fc800000000ff */
[----:B------:R-:W-:-:S03]  /*2110*/  @P3 PRMT R128, R134, 0x7610, R128 ;  /* 0x0000761086803816 */ /* 0x000fc60000000080 */
[----:B------:R-:W-:-:S04]  /*2120*/  @P5 F2FP.PACK_AB R133, RZ, R133 ;  /* 0x00000085ff85523e */ /* 0x000fc800000000ff */
[----:B------:R-:W-:Y:S01]  /*2130*/  @P5 PRMT R124, R133, 0x7610, R124 ;  /* 0x00007610857c5816 */ /* 0x000fe2000000007c */
[----:B------:R-:W-:Y:S05]  /*2140*/  @P2 BRA `(.L_x_1295) ;  /* 0x0000004000002947 */ /* 0x000fea0003800000 */
[----:B------:R-:W-:Y:S01]  /*2150*/  MOV R133, RZ ;  /* 0x000000ff00857202 */ /* 0x000fe20000000f00 */
[----:B------:R-:W-:Y:S05]  /*2160*/  @!P4 BRA `(.L_x_1296) ;  /* 0x000000900000c947 */ /* 0x000fea0003800000 */
[----:B------:R-:W-:Y:S01]  /*2170*/  HADD2.F32 R133, -RZ, R108.H1_H1 ;  /* 0x3000006cff857230 */ /* 0x000fe20000004100 */
[----:B------:R-:W-:Y:S05]  /*2180*/  BRA `(.L_x_1296) ;  /* 0x0000007000007947 */ /* 0x000fea0003800000 */
.L_x_1295:
[----:B------:R-:W-:-:S04]  /*2190*/  ISETP.NE.AND P6, PT, R7, RZ, PT ;  /* 0x000000ff0700720c */ /* 0x000fc80003fc5270 */
[----:B------:R-:W-:-:S05]  /*21a0*/  FSEL R133, R137, RZ, !P6 ;  /* 0x000000ff89857208 */ /* 0x000fca0007000000 */
[----:B------:R-:W-:-:S04]  /*21b0*/  FFMA.FTZ R132, R170, R138, R133 ;  /* 0x0000008aaa847223 */ /* 0x000fc80000010085 */
[----:B------:R-:W-:Y:S01]  /*21c0*/  FADD.FTZ R133, R175, -R132 ;  /* 0x80000084af857221 */ /* 0x000fe20000010000 */
[----:B------:R-:W-:-:S03]  /*21d0*/  @P4 HADD2.F32 R132, -RZ, R108.H1_H1 ;  /* 0x3000006cff844230 */ /* 0x000fc60000004100 */
[----:B------:R-:W-:-:S04]  /*21e0*/  FMUL.FTZ R133, R164, R133 ;  /* 0x00000085a4857220 */ /* 0x000fc80000410000 */
[----:B------:R-:W-:Y:S02]  /*21f0*/  @P4 FADD.FTZ R133, R133, R132 ;  /* 0x0000008485854221 */ /* 0x000fe40000010000 */
.L_x_1296:
[----:B------:R-:W-:Y:S05]  /*2200*/  BSYNC B1 ;  /* 0x0000000000017941 */ /* 0x000fea0003800000 */
.L_x_1294:
[----:B------:R-:W-:Y:S01]  /*2210*/  @P3 FMUL.FTZ R132, R133, c[0x0][0x1ec] ;  /* 0x00007b0085843a20 */ /* 0x000fe20000410000 */
[----:B------:R-:W-:Y:S01]  /*2220*/  @P3 HADD2.F32 R134, -RZ, R120.H1_H1 ;  /* 0x30000078ff863230 */ /* 0x000fe20000004100 */
[----:B------:R-:W-:Y:S01]  /*2230*/  @P5 F2FP.PACK_AB R133, RZ, R133 ;  /* 0x00000085ff85523e */ /* 0x000fe200000000ff */
[----:B------:R-:W-:Y:S01]  /*2240*/  BSSY B1, `(.L_x_1297) ;  /* 0x0000012000017945 */ /* 0x000fe20003800000 */
[----:B------:R-:W-:Y:S02]  /*2250*/  @P3 FMUL.FTZ R135, R17, R132 ;  /* 0x0000008411873220 */ /* 0x000fe40000410000 */
[----:B------:R-:W-:Y:S01]  /*2260*/  @P3 FFMA.FTZ R57, R132, R134, R57 ;  /* 0x0000008684393223 */ /* 0x000fe20000010039 */
[----:B------:R-:W-:Y:S02]  /*2270*/  @P5 PRMT R124, R124, 0x5410, R133 ;  /* 0x000054107c7c5816 */ /* 0x000fe40000000085 */
[----:B------:R-:W-:-:S04]  /*2280*/  @P3 F2FP.PACK_AB R135, RZ, R135 ;  /* 0x00000087ff87323e */ /* 0x000fc800000000ff */
[----:B------:R-:W-:Y:S01]  /*2290*/  @P3 PRMT R128, R128, 0x5410, R135 ;  /* 0x0000541080803816 */ /* 0x000fe20000000087 */
[----:B------:R-:W-:Y:S05]  /*22a0*/  @P2 BRA `(.L_x_1298) ;  /* 0x0000004000002947 */ /* 0x000fea0003800000 */
[----:B------:R-:W-:Y:S01]  /*22b0*/  HFMA2.MMA R133, -RZ, RZ, 0, 0 ;  /* 0x00000000ff857435 */ /* 0x000fe200000001ff */
[----:B------:R-:W-:Y:S05]  /*22c0*/  @!P4 BRA `(.L_x_1299) ;  /* 0x000000900000c947 */ /* 0x000fea0003800000 */
[----:B------:R-:W-:Y:S01]  /*22d0*/  HADD2.F32 R133, -RZ, R109.H0_H0 ;  /* 0x2000006dff857230 */ /* 0x000fe20000004100 */
[----:B------:R-:W-:Y:S05]  /*22e0*/  BRA `(.L_x_1299) ;  /* 0x0000007000007947 */ /* 0x000fea0003800000 */
.L_x_1298:
[----:B------:R-:W-:Y:S01]  /*22f0*/  ISETP.NE.AND P6, PT, R7, RZ, PT ;  /* 0x000000ff0700720c */ /* 0x000fe20003fc5270 */
[----:B------:R-:W-:-:S03]  /*2300*/  @P4 HADD2.F32 R132, -RZ, R109.H0_H0 ;  /* 0x2000006dff844230 */ /* 0x000fc60000004100 */
[----:B------:R-:W-:-:S05]  /*2310*/  FSEL R133, R137, RZ, !P6 ;  /* 0x000000ff89857208 */ /* 0x000fca0007000000 */
[----:B------:R-:W-:-:S04]  /*2320*/  FFMA.FTZ R133, R173, R138, R133 ;  /* 0x0000008aad857223 */ /* 0x000fc80000010085 */
[----:B------:R-:W-:-:S04]  /*2330*/  FADD.FTZ R133, R176, -R133 ;  /* 0x80000085b0857221 */ /* 0x000fc80000010000 */
[----:B------:R-:W-:-:S04]  /*2340*/  FMUL.FTZ R133, R164, R133 ;  /* 0x00000085a4857220 */ /* 0x000fc80000410000 */
[----:B------:R-:W-:Y:S02]  /*2350*/  @P4 FADD.FTZ R133, R133, R132 ;  /* 0x0000008485854221 */ /* 0x000fe40000010000 */
.L_x_1299:
[----:B------:R-:W-:Y:S05]  /*2360*/  BSYNC B1 ;  /* 0x0000000000017941 */ /* 0x000fea0003800000 */
.L_x_1297:
[----:B------:R-:W-:Y:S01]  /*2370*/  @P3 FMUL.FTZ R135, R133, c[0x0][0x1ec] ;  /* 0x00007b0085873a20 */ /* 0x000fe20000410000 */
[----:B------:R-:W-:Y:S01]  /*2380*/  @P3 HADD2.F32 R132, -RZ, R121.H0_H0 ;  /* 0x20000079ff843230 */ /* 0x000fe20000004100 */
        /* <DEDUP_REMOVED lines=8> */
[----:B------:R-:W-:Y:S01]  /*2410*/  MOV R133, RZ ;  /* 0x000000ff00857202 */ /* 0x000fe20000000f00 */
[----:B------:R-:W-:Y:S05]  /*2420*/  @!P4 BRA `(.L_x_1302) ;  /* 0x000000900000c947 */ /* 0x000fea0003800000 */
[----:B------:R-:W-:Y:S01]  /*2430*/  HADD2.F32 R133, -RZ, R109.H1_H1 ;  /* 0x3000006dff857230 */ /* 0x000fe20000004100 */
[----:B------:R-:W-:Y:S05]  /*2440*/  BRA `(.L_x_1302) ;  /* 0x0000007000007947 */ /* 0x000fea0003800000 */
.L_x_1301:
[----:B------:R-:W-:-:S04]  /*2450*/  ISETP.NE.AND P6, PT, R7, RZ, PT ;  /* 0x000000ff0700720c */ /* 0x000fc80003fc5270 */
[----:B------:R-:W-:-:S05]  /*2460*/  FSEL R133, R137, RZ, !P6 ;  /* 0x000000ff89857208 */ /* 0x000fca0007000000 */
[----:B------:R-:W-:-:S04]  /*2470*/  FFMA.FTZ R132, R174, R138, R133 ;  /* 0x0000008aae847223 */ /* 0x000fc80000010085 */
[----:B------:R-:W-:Y:S01]  /*2480*/  FADD.FTZ R133, R179, -R132 ;  /* 0x80000084b3857221 */ /* 0x000fe20000010000 */
[----:B------:R-:W-:-:S03]  /*2490*/  @P4 HADD2.F32 R132, -RZ, R109.H1_H1 ;  /* 0x3000006dff844230 */ /* 0x000fc60000004100 */
[----:B------:R-:W-:-:S04]  /*24a0*/  FMUL.FTZ R133, R164, R133 ;  /* 0x00000085a4857220 */ /* 0x000fc80000410000 */
[----:B------:R-:W-:Y:S02]  /*24b0*/  @P4 FADD.FTZ R133, R133, R132 ;  /* 0x0000008485854221 */ /* 0x000fe40000010000 */
.L_x_1302:
[----:B------:R-:W-:Y:S05]  /*24c0*/  BSYNC B1 ;  /* 0x0000000000017941 */ /* 0x000fea0003800000 */
.L_x_1300:
        /* <DEDUP_REMOVED lines=14> */
.L_x_1304:
[----:B------:R-:W-:Y:S01]  /*25b0*/  ISETP.NE.AND P6, PT, R7, RZ, PT ;  /* 0x000000ff0700720c */ /* 0x000fe20003fc5270 */
[----:B------:R-:W-:-:S03]  /*25c0*/  @P4 HADD2.F32 R132, -RZ, R110.H0_H0 ;  /* 0x2000006eff844230 */ /* 0x000fc60000004100 */
[----:B------:R-:W-:-:S05]  /*25d0*/  FSEL R133, R137, RZ, !P6 ;  /* 0x000000ff89857208 */ /* 0x000fca0007000000 */
[----:B------:R-:W-:-:S04]  /*25e0*/  FFMA.FTZ R133, R177, R138, R133 ;  /* 0x0000008ab1857223 */ /* 0x000fc80000010085 */
[----:B------:R-:W-:-:S04]  /*25f0*/  FADD.FTZ R133, R178, -R133 ;  /* 0x80000085b2857221 */ /* 0x000fc80000010000 */
[----:B------:R-:W-:-:S04]  /*2600*/  FMUL.FTZ R133, R164, R133 ;  /* 0x00000085a4857220 */ /* 0x000fc80000410000 */
[----:B------:R-:W-:Y:S02]  /*2610*/  @P4 FADD.FTZ R133, R133, R132 ;  /* 0x0000008485854221 */ /* 0x000fe40000010000 */
.L_x_1305:
[----:B------:R-:W-:Y:S05]  /*2620*/  BSYNC B1 ;  /* 0x0000000000017941 */ /* 0x000fea0003800000 */
.L_x_1303:
        /* <DEDUP_REMOVED lines=14> */
.L_x_1307:
[----:B------:R-:W-:-:S04]  /*2710*/  ISETP.NE.AND P6, PT, R7, RZ, PT ;  /* 0x000000ff0700720c */ /* 0x000fc80003fc5270 */
[----:B------:R-:W-:-:S05]  /*2720*/  FSEL R133, R137, RZ, !P6 ;  /* 0x000000ff89857208 */ /* 0x000fca0007000000 */
[----:B------:R-:W-:-:S04]  /*2730*/  FFMA.FTZ R132, R180, R138, R133 ;  /* 0x0000008ab4847223 */ /* 0x000fc80000010085 */
[----:B------:R-:W-:Y:S01]  /*2740*/  FADD.FTZ R133, R181, -R132 ;  /* 0x80000084b5857221 */ /* 0x000fe20000010000 */
[----:B------:R-:W-:-:S03]  /*2750*/  @P4 HADD2.F32 R132, -RZ, R110.H1_H1 ;  /* 0x3000006eff844230 */ /* 0x000fc60000004100 */
[----:B------:R-:W-:-:S04]  /*2760*/  FMUL.FTZ R133, R164, R133 ;  /* 0x00000085a4857220 */ /* 0x000fc80000410000 */
[----:B------:R-:W-:Y:S02]  /*2770*/  @P4 FADD.FTZ R133, R133, R132 ;  /* 0x0000008485854221 */ /* 0x000fe40000010000 */
.L_x_1308:
[----:B------:R-:W-:Y:S05]  /*2780*/  BSYNC B1 ;  /* 0x0000000000017941 */ /* 0x000fea0003800000 */
.L_x_1306:
        /* <DEDUP_REMOVED lines=14> */
.L_x_1310:
[----:B------:R-:W-:Y:S01]  /*2870*/  ISETP.NE.AND P6, PT, R7, RZ, PT ;  /* 0x000000ff0700720c */ /* 0x000fe20003fc5270 */
[----:B------:R-:W-:-:S03]  /*2880*/  @P4 HADD2.F32 R132, -RZ, R111.H0_H0 ;  /* 0x2000006fff844230 */ /* 0x000fc60000004100 */
[----:B------:R-:W-:-:S05]  /*2890*/  FSEL R133, R137, RZ, !P6 ;  /* 0x000000ff89857208 */ /* 0x000fca0007000000 */
[----:B------:R-:W-:-:S04]  /*28a0*/  FFMA.FTZ R133, R183, R138, R133 ;  /* 0x0000008ab7857223 */ /* 0x000fc80000010085 */
[----:B------:R-:W-:-:S04]  /*28b0*/  FADD.FTZ R133, R182, -R133 ;  /* 0x80000085b6857221 */ /* 0x000fc80000010000 */
[----:B------:R-:W-:-:S04]  /*28c0*/  FMUL.FTZ R133, R164, R133 ;  /* 0x00000085a4857220 */ /* 0x000fc80000410000 */
[----:B------:R-:W-:Y:S02]  /*28d0*/  @P4 FADD.FTZ R133, R133, R132 ;  /* 0x0000008485854221 */ /* 0x000fe40000010000 */
.L_x_1311:
[----:B------:R-:W-:Y:S05]  /*28e0*/  BSYNC B1 ;  /* 0x0000000000017941 */ /* 0x000fea0003800000 */
.L_x_1309:
        /* <DEDUP_REMOVED lines=14> */
.L_x_1313:
[----:B------:R-:W-:-:S04]  /*29d0*/  ISETP.NE.AND P6, PT, R7, RZ, PT ;  /* 0x000000ff0700720c */ /* 0x000fc80003fc5270 */
[----:B------:R-:W-:-:S05]  /*29e0*/  FSEL R133, R137, RZ, !P6 ;  /* 0x000000ff89857208 */ /* 0x000fca0007000000 */
[----:B------:R-:W-:-:S04]  /*29f0*/  FFMA.FTZ R132, R184, R138, R133 ;  /* 0x0000008ab8847223 */ /* 0x000fc80000010085 */
[----:B------:R-:W-:Y:S01]  /*2a00*/  FADD.FTZ R133, R185, -R132 ;  /* 0x80000084b9857221 */ /* 0x000fe20000010000 */
[----:B------:R-:W-:-:S03]  /*2a10*/  @P4 HADD2.F32 R132, -RZ, R111.H1_H1 ;  /* 0x3000006fff844230 */ /* 0x000fc60000004100 */
[----:B------:R-:W-:-:S04]  /*2a20*/  FMUL.FTZ R133, R164, R133 ;  /* 0x00000085a4857220 */ /* 0x000fc80000410000 */
[----:B------:R-:W-:Y:S02]  /*2a30*/  @P4 FADD.FTZ R133, R133, R132 ;  /* 0x0000008485854221 */ /* 0x000fe40000010000 */
.L_x_1314:
[----:B------:R-:W-:Y:S05]  /*2a40*/  BSYNC B1 ;  /* 0x0000000000017941 */ /* 0x000fea0003800000 */
.L_x_1312:
[----:B------:R-:W-:Y:S01]  /*2a50*/  @P3 FMUL.FTZ R140, R133, c[0x0][0x1ec] ;  /* 0x00007b00858c3a20 */ /* 0x000fe20000410000 */
[----:B------:R-:W-:Y:S02]  /*2a60*/  @P5 MOV R132, 0x10 ;  /* 0x0000001000845802 */ /* 0x000fe40000000f00 */
[----:B------:R-:W-:Y:S01]  /*2a70*/  @P3 MOV R135, 0x10 ;  /* 0x0000001000873802 */ /* 0x000fe20000000f00 */
[----:B------:R-:W-:Y:S01]  /*2a80*/  @P3 FMUL.FTZ R134, R11, R140 ;  /* 0x0000008c0b863220 */ /* 0x000fe20000410000 */
[----:B------:R-:W-:Y:S01]  /*2a90*/  @P5 F2FP.PACK_AB R139, RZ, R133 ;  /* 0x00000085ff8b523e */ /* 0x000fe200000000ff */
[C---:B------:R-:W-:Y:S01]  /*2aa0*/  @P5 IMAD.WIDE.U32 R132, R163.reuse, R132, c[0x0][0x258] ;  /* 0x00009600a3845625 */ /* 0x040fe200078e0084 */
[----:B------:R-:W-:Y:S02]  /*2ab0*/  IADD3 R163, R163, 0x100, RZ ;  /* 0x00000100a3a37810 */ /* 0x000fe40007ffe0ff */
[----:B------:R-:W-:Y:S01]  /*2ac0*/  @P3 F2FP.PACK_AB R141, RZ, R134 ;  /* 0x00000086ff8d323e */ /* 0x000fe200000000ff */
[----:B------:R-:W-:Y:S01]  /*2ad0*/  @P3 IMAD.WIDE.U32 R134, R136, R135, c[0x0][0x248] ;  /* 0x0000920088863625 */ /* 0x000fe200078e0087 */
[----:B------:R-:W-:Y:S01]  /*2ae0*/  @P5 PRMT R127, R127, 0x5410, R139 ;  /* 0x000054107f7f5816 */ /* 0x000fe2000000008b */
[----:B------:R-:W-:Y:S01]  /*2af0*/  @P3 HADD2.F32 R139, -RZ, R123.H1_H1 ;  /* 0x3000007bff8b3230 */ /* 0x000fe20000004100 */
[----:B------:R-:W-:-:S02]  /*2b00*/  @P3 PRMT R131, R131, 0x5410, R141 ;  /* 0x0000541083833816 */ /* 0x000fc4000000008d */
[----:B------:R-:W-:Y:S01]  /*2b10*/  IADD3 R136, R136, 0x100, RZ ;  /* 0x0000010088887810 */ /* 0x000fe20007ffe0ff */
[----:B------:R0:W-:Y:S01]  /*2b20*/  @P5 STG.E.128 [R132.64], R124 ;  /* 0x0000007c84005986 */ /* 0x0001e2000c101d04 */
[----:B------:R-:W-:-:S03]  /*2b30*/  @P3 FFMA.FTZ R55, R140, R139, R55 ;  /* 0x0000008b8c373223 */ /* 0x000fc60000010037 */
[----:B------:R0:W-:Y:S04]  /*2b40*/  @P3 STG.E.128 [R134.64], R128 ;  /* 0x0000008086003986 */ /* 0x0001e8000c101d04 */
.L_x_1288:
[----:B------:R-:W-:Y:S05]  /*2b50*/  BSYNC B0 ;  /* 0x0000000000007941 */ /* 0x000fea0003800000 */
.L_x_1287:
[----:B------:R-:W-:Y:S01]  /*2b60*/  BSSY B0, `(.L_x_1315) ;  /* 0x00000ca000007945 */ /* 0x000fe20003800000 */
[----:B------:R-:W-:Y:S05]  /*2b70*/  @!P1 BRA `(.L_x_1316) ;  /* 0x00000c8000009947 */ /* 0x000fea0003800000 */
[----:B------:R-:W-:Y:S01]  /*2b80*/  BSSY B1, `(.L_x_1317) ;  /* 0x0000005000017945 */ /* 0x000fe20003800000 */
[----:B------:R-:W-:Y:S05]  /*2b90*/  @!P3 BRA `(.L_x_1318) ;  /* 0x000000300000b947 */ /* 0x000fea0003800000 */
[----:B------:R-:W-:-:S10]  /*2ba0*/  HFMA2.MMA R121, -RZ, RZ, 0, 9.5367431640625e-07 ;  /* 0x00000010ff797435 */ /* 0x000fd400000001ff */
[----:B------:R-:W-:-:S06]  /*2bb0*/  IMAD.WIDE.U32 R120, R136, R121, c[0x0][0x170] ;  /* 0x00005c0088787625 */ /* 0x000fcc00078e0079 */
[----:B------:R-:W5:Y:S02]  /*2bc0*/  LDG.E.128 R120, [R120.64] ;  /* 0x0000000478787981 */ /* 0x000f64000c1e1d00 */
.L_x_1318:
[----:B------:R-:W-:Y:S05]  /*2bd0*/  BSYNC B1 ;  /* 0x0000000000017941 */ /* 0x000fea0003800000 */
.L_x_1317:
[----:B------:R-:W-:Y:S01]  /*2be0*/  BSSY B1, `(.L_x_1319) ;  /* 0x0000015000017945 */ /* 0x000fe20003800000 */
[----:B------:R-:W-:Y:S05]  /*2bf0*/  @P2 BRA `(.L_x_1320) ;  /* 0x0000008000002947 */ /* 0x000fea0003800000 */
[----:B------:R-:W-:Y:S01]  /*2c00*/  ULDC.64 UR6, c[0x0][0x218] ;  /* 0x0000860000067ab9 */ /* 0x000fe20000000a00 */
[----:B0-----:R-:W-:Y:S01]  /*2c10*/  MOV R133, RZ ;  /* 0x000000ff00857202 */ /* 0x001fe20000000f00 */
[----:B------:R-:W-:-:S04]  /*2c20*/  UISETP.NE.U32.AND UP0, UPT, URZ, UR6, UPT ;  /* 0x000000063f00728c */ /* 0x000fc8000bf05070 */
[----:B------:R-:W-:-:S06]  /*2c30*/  UISETP.NE.AND.EX UP0, UPT, URZ, UR7, UPT, UP0 ;  /* 0x000000073f00728c */ /* 0x000fcc000bf05300 */
[----:B------:R-:W-:-:S13]  /*2c40*/  PLOP3.LUT P4, PT, PT, PT, UP0, 0x80, 0x0 ;  /* 0x000000000000781c */ /* 0x000fda0003f8f008 */
[----:B------:R-:W-:Y:S05]  /*2c50*/  @!P4 BRA `(.L_x_1321) ;  /* 0x000000d00000c947 */ /* 0x000fea0003800000 */
[----:B------:R-:W-:Y:S01]  /*2c60*/  HADD2.F32 R133, -RZ, R112.H0_H0 ;  /* 0x20000070ff857230 */ /* 0x000fe20000004100 */
[----:B------:R-:W-:Y:S05]  /*2c70*/  BRA `(.L_x_1321) ;  /* 0x000000b000007947 */ /* 0x000fea0003800000 */
.L_x_1320:
        /* <DEDUP_REMOVED lines=9> */
[----:B------:R-:W-:-:S05]  /*2d10*/  @P4 HADD2.F32 R132, -RZ, R112.H0_H0 ;  /* 0x20000070ff844230 */ /* 0x000fca0000004100 */
[----:B------:R-:W-:Y:S02]  /*2d20*/  @P4 FADD.FTZ R133, R133, R132 ;  /* 0x0000008485854221 */ /* 0x000fe40000010000 */
.L_x_1321:
[----:B------:R-:W-:Y:S05]  /*2d30*/  BSYNC B1 ;  /* 0x0000000000017941 */ /* 0x000fea0003800000 */
.L_x_1319:
[----:B------:R-:W-:Y:S01]  /*2d40*/  ISETP.NE.U32.AND P5, PT, RZ, c[0x0][0x258], PT ;  /* 0x00009600ff007a0c */ /* 0x000fe20003fa5070 */
[----:B------:R-:W-:Y:S01]  /*2d50*/  @P3 FMUL.FTZ R135, R133, c[0x0][0x1ec] ;  /* 0x00007b0085873a20 */ /* 0x000fe20000410000 */
[----:B-----5:R-:W-:Y:S01]  /*2d60*/  @P3 HADD2.F32 R134, -RZ, R120.H0_H0 ;  /* 0x20000078ff863230 */ /* 0x020fe20000004100 */
[----:B------:R-:W-:Y:S01]  /*2d70*/  BSSY B1, `(.L_x_1322) ;  /* 0x0000014000017945 */ /* 0x000fe20003800000 */
[----:B------:R-:W-:Y:S01]  /*2d80*/  ISETP.NE.AND.EX P5, PT, RZ, c[0x0][0x25c], PT, P5 ;  /* 0x00009700ff007a0c */ /* 0x000fe20003fa5350 */
[-C--:B------:R-:W-:Y:S02]  /*2d90*/  @P3 FMUL.FTZ R132, R10, R135.reuse ;  /* 0x000000870a843220 */ /* 0x080fe40000410000 */
[----:B------:R-:W-:-:S03]  /*2da0*/  @P3 FFMA.FTZ R48, R134, R135, R48 ;  /* 0x0000008786303223 */ /* 0x000fc60000010030 */
[----:B------:R-:W-:-:S04]  /*2db0*/  @P3 F2FP.PACK_AB R132, RZ, R132 ;  /* 0x00000084ff84323e */ /* 0x000fc800000000ff */
[----:B------:R-:W-:-:S03]  /*2dc0*/  @P3 PRMT R128, R132, 0x7610, R128 ;  /* 0x0000761084803816 */ /* 0x000fc60000000080 */
[----:B------:R-:W-:-:S04]  /*2dd0*/  @P5 F2FP.PACK_AB R133, RZ, R133 ;  /* 0x00000085ff85523e */ /* 0x000fc800000000ff */
[----:B------:R-:W-:Y:S01]  /*2de0*/  @P5 PRMT R124, R133, 0x7610, R124 ;  /* 0x00007610857c5816 */ /* 0x000fe2000000007c */
[----:B------:R-:W-:Y:S05]  /*2df0*/  @P2 BRA `(.L_x_1323) ;  /* 0x0000004000002947 */ /* 0x000fea0003800000 */
[----:B------:R-:W-:Y:S01]  /*2e00*/  HFMA2.MMA R133, -RZ, RZ, 0, 0 ;  /* 0x00000000ff857435 */ /* 0x000fe200000001ff */
[----:B------:R-:W-:Y:S05]  /*2e10*/  @!P4 BRA `(.L_x_1324) ;  /* 0x000000900000c947 */ /* 0x000fea0003800000 */
[----:B------:R-:W-:Y:S01]  /*2e20*/  HADD2.F32 R133, -RZ, R112.H1_H1 ;  /* 0x30000070ff857230 */ /* 0x000fe20000004100 */
[----:B------:R-:W-:Y:S05]  /*2e30*/  BRA `(.L_x_1324) ;  /* 0x0000007000007947 */ /* 0x000fea0003800000 */
.L_x_1323:
[----:B------:R-:W-:-:S04]  /*2e40*/  ISETP.NE.AND P6, PT, R7, RZ, PT ;  /* 0x000000ff0700720c */ /* 0x000fc80003fc5270 */
[----:B------:R-:W-:-:S05]  /*2e50*/  FSEL R133, R137, RZ, !P6 ;  /* 0x000000ff89857208 */ /* 0x000fca0007000000 */
[----:B------:R-:W-:-:S04]  /*2e60*/  FFMA.FTZ R132, R186, R138, R133 ;  /* 0x0000008aba847223 */ /* 0x000fc80000010085 */
[----:B------:R-:W-:Y:S01]  /*2e70*/  FADD.FTZ R133, R193, -R132 ;  /* 0x80000084c1857221 */ /* 0x000fe20000010000 */
[----:B------:R-:W-:-:S03]  /*2e80*/  @P4 HADD2.F32 R132, -RZ, R112.H1_H1 ;  /* 0x30000070ff844230 */ /* 0x000fc60000004100 */
[----:B------:R-:W-:-:S04]  /*2e90*/  FMUL.FTZ R133, R164, R133 ;  /* 0x00000085a4857220 */ /* 0x000fc80000410000 */
[----:B------:R-:W-:Y:S02]  /*2ea0*/  @P4 FADD.FTZ R133, R133, R132 ;  /* 0x0000008485854221 */ /* 0x000fe40000010000 */
.L_x_1324:
[----:B------:R-:W-:Y:S05]  /*2eb0*/  BSYNC B1 ;  /* 0x0000000000017941 */ /* 0x000fea0003800000 */
.L_x_1322:
[----:B------:R-:W-:Y:S01]  /*2ec0*/  @P3 FMUL.FTZ R132, R133, c[0x0][0x1ec] ;  /* 0x00007b0085843a20 */ /* 0x000fe20000410000 */
[----:B------:R-:W-:Y:S01]  /*2ed0*/  @P3 HADD2.F32 R135, -RZ, R120.H1_H1 ;  /* 0x30000078ff873230 */ /* 0x000fe20000004100 */
[----:B------:R-:W-:Y:S01]  /*2ee0*/  @P5 F2FP.PACK_AB R133, RZ, R133 ;  /* 0x00000085ff85523e */ /* 0x000fe200000000ff */
[----:B------:R-:W-:Y:S01]  /*2ef0*/  BSSY B1, `(.L_x_1325) ;  /* 0x0000012000017945 */ /* 0x000fe20003800000 */
[-C--:B------:R-:W-:Y:S02]  /*2f00*/  @P3 FMUL.FTZ R134, R9, R132.reuse ;  /* 0x0000008409863220 */ /* 0x080fe40000410000 */
[----:B------:R-:W-:Y:S01]  /*2f10*/  @P3 FFMA.FTZ R49, R135, R132, R49 ;  /* 0x0000008487313223 */ /* 0x000fe20000010031 */
[----:B------:R-:W-:Y:S02]  /*2f20*/  @P5 PRMT R124, R124, 0x5410, R133 ;  /* 0x000054107c7c5816 */ /* 0x000fe40000000085 */
[----:B------:R-:W-:-:S04]  /*2f30*/  @P3 F2FP.PACK_AB R134, RZ, R134 ;  /* 0x00000086ff86323e */ /* 0x000fc800000000ff */
[----:B------:R-:W-:Y:S01]  /*2f40*/  @P3 PRMT R128, R128, 0x5410, R134 ;  /* 0x0000541080803816 */ /* 0x000fe20000000086 */
[----:B------:R-:W-:Y:S05]  /*2f50*/  @P2 BRA `(.L_x_1326) ;  /* 0x0000004000002947 */ /* 0x000fea0003800000 */
[----:B------:R-:W-:Y:S01]  /*2f60*/  MOV R133, RZ ;  /* 0x000000ff00857202 */ /* 0x000fe20000000f00 */
[----:B------:R-:W-:Y:S05]  /*2f70*/  @!P4 BRA `(.L_x_1327) ;  /* 0x000000900000c947 */ /* 0x000fea0003800000 */
[----:B------:R-:W-:Y:S01]  /*2f80*/  HADD2.F32 R133, -RZ, R113.H0_H0 ;  /* 0x20000071ff857230 */ /* 0x000fe20000004100 */
[----:B------:R-:W-:Y:S05]  /*2f90*/  BRA `(.L_x_1327) ;  /* 0x0000007000007947 */ /* 0x000fea0003800000 */
.L_x_1326:
[----:B------:R-:W-:Y:S01]  /*2fa0*/  ISETP.NE.AND P6, PT, R7, RZ, PT ;  /* 0x000000ff0700720c */ /* 0x000fe20003fc5270 */
[----:B------:R-:W-:-:S03]  /*2fb0*/  @P4 HADD2.F32 R132, -RZ, R113.H0_H0 ;  /* 0x20000071ff844230 */ /* 0x000fc60000004100 */
[----:B------:R-:W-:-:S05]  /*2fc0*/  FSEL R133, R137, RZ, !P6 ;  /* 0x000000ff89857208 */ /* 0x000fca0007000000 */
[----:B------:R-:W-:-:S04]  /*2fd0*/  FFMA.FTZ R133, R189, R138, R133 ;  /* 0x0000008abd857223 */ /* 0x000fc80000010085 */
[----:B------:R-:W-:-:S04]  /*2fe0*/  FADD.FTZ R133, R194, -R133 ;  /* 0x80000085c2857221 */ /* 0x000fc80000010000 */
[----:B------:R-:W-:-:S04]  /*2ff0*/  FMUL.FTZ R133, R164, R133 ;  /* 0x00000085a4857220 */ /* 0x000fc80000410000 */
[----:B------:R-:W-:Y:S02]  /*3000*/  @P4 FADD.FTZ R133, R133, R132 ;  /* 0x0000008485854221 */ /* 0x000fe40000010000 */
.L_x_1327:
[----:B------:R-:W-:Y:S05]  /*3010*/  BSYNC B1 ;  /* 0x0000000000017941 */ /* 0x000fea0003800000 */
.L_x_1325:
[----:B------:R-:W-:Y:S01]  /*3020*/  @P3 FMUL.FTZ R135, R133, c[0x0][0x1ec] ;  /* 0x00007b0085873a20 */ /* 0x000fe20000410000 */
[----:B------:R-:W-:Y:S01]  /*3030*/  @P3 HADD2.F32 R134, -RZ, R121.H0_H0 ;  /* 0x20000079ff863230 */ /* 0x000fe20000004100 */
        /* <DEDUP_REMOVED lines=8> */
[----:B------:R-:W-:Y:S01]  /*30c0*/  HFMA2.MMA R133, -RZ, RZ, 0, 0 ;  /* 0x00000000ff857435 */ /* 0x000fe200000001ff */
[----:B------:R-:W-:Y:S05]  /*30d0*/  @!P4 BRA `(.L_x_1330) ;  /* 0x000000900000c947 */ /* 0x000fea0003800000 */
[----:B------:R-:W-:Y:S01]  /*30e0*/  HADD2.F32 R133, -RZ, R113.H1_H1 ;  /* 0x30000071ff857230 */ /* 0x000fe20000004100 */
[----:B------:R-:W-:Y:S05]  /*30f0*/  BRA `(.L_x_1330) ;  /* 0x0000007000007947 */ /* 0x000fea0003800000 */
.L_x_1329:
[----:B------:R-:W-:-:S04]  /*3100*/  ISETP.NE.AND P6, PT, R7, RZ, PT ;  /* 0x000000ff0700720c */ /* 0x000fc80003fc5270 */
[----:B------:R-:W-:-:S05]  /*3110*/  FSEL R133, R137, RZ, !P6 ;  /* 0x000000ff89857208 */ /* 0x000fca0007000000 */
[----:B------:R-:W-:-:S04]  /*3120*/  FFMA.FTZ R132, R192, R138, R133 ;  /* 0x0000008ac0847223 */ /* 0x000fc80000010085 */
[----:B------:R-:W-:Y:S01]  /*3130*/  FADD.FTZ R133, R197, -R132 ;  /* 0x80000084c5857221 */ /* 0x000fe20000010000 */
[----:B------:R-:W-:-:S03]  /*3140*/  @P4 HADD2.F32 R132, -RZ, R113.H1_H1 ;  /* 0x30000071ff844230 */ /* 0x000fc60000004100 */
[----:B------:R-:W-:-:S04]  /*3150*/  FMUL.FTZ R133, R164, R133 ;  /* 0x00000085a4857220 */ /* 0x000fc80000410000 */
[----:B------:R-:W-:Y:S02]  /*3160*/  @P4 FADD.FTZ R133, R133, R132 ;  /* 0x0000008485854221 */ /* 0x000fe40000010000 */
.L_x_1330:
[----:B------:R-:W-:Y:S05]  /*3170*/  BSYNC B1 ;  /* 0x0000000000017941 */ /* 0x000fea0003800000 */
.L_x_1328:
        /* <DEDUP_REMOVED lines=14> */
.L_x_1332:
[----:B------:R-:W-:Y:S01]  /*3260*/  ISETP.NE.AND P6, PT, R7, RZ, PT ;  /* 0x000000ff0700720c */ /* 0x000fe20003fc5270 */
[----:B------:R-:W-:-:S03]  /*3270*/  @P4 HADD2.F32 R132, -RZ, R114.H0_H0 ;  /* 0x20000072ff844230 */ /* 0x000fc60000004100 */
[----:B------:R-:W-:-:S05]  /*3280*/  FSEL R133, R137, RZ, !P6 ;  /* 0x000000ff89857208 */ /* 0x000fca0007000000 */
[----:B------:R-:W-:-:S04]  /*3290*/  FFMA.FTZ R133, R195, R138, R133 ;  /* 0x0000008ac3857223 */ /* 0x000fc80000010085 */
[----:B------:R-:W-:-:S04]  /*32a0*/  FADD.FTZ R133, R196, -R133 ;  /* 0x80000085c4857221 */ /* 0x000fc80000010000 */
[----:B------:R-:W-:-:S04]  /*32b0*/  FMUL.FTZ R133, R164, R133 ;  /* 0x00000085a4857220 */ /* 0x000fc80000410000 */
[----:B------:R-:W-:Y:S02]  /*32c0*/  @P4 FADD.FTZ R133, R133, R132 ;  /* 0x0000008485854221 */ /* 0x000fe40000010000 */
.L_x_1333:
[----:B------:R-:W-:Y:S05]  /*32d0*/  BSYNC B1 ;  /* 0x0000000000017941 */ /* 0x000fea0003800000 */
.L_x_1331:
        /* <DEDUP_REMOVED lines=14> */
.L_x_1335:
[----:B------:R-:W-:-:S04]  /*33c0*/  ISETP.NE.AND P6, PT, R7, RZ, PT ;  /* 0x000000ff0700720c */ /* 0x000fc80003fc5270 */
[----:B------:R-:W-:-:S05]  /*33d0*/  FSEL R133, R137, RZ, !P6 ;  /* 0x000000ff89857208 */ /* 0x000fca0007000000 */
[----:B------:R-:W-:-:S04]  /*33e0*/  FFMA.FTZ R132, R198, R138, R133 ;  /* 0x0000008ac6847223 */ /* 0x000fc80000010085 */
[----:B------:R-:W-:Y:S01]  /*33f0*/  FADD.FTZ R133, R199, -R132 ;  /* 0x80000084c7857221 */ /* 0x000fe20000010000 */
[----:B------:R-:W-:-:S03]  /*3400*/  @P4 HADD2.F32 R132, -RZ, R114.H1_H1 ;  /* 0x30000072ff844230 */ /* 0x000fc60000004100 */
[----:B------:R-:W-:-:S04]  /*3410*/  FMUL.FTZ R133, R164, R133 ;  /* 0x00000085a4857220 */ /* 0x000fc80000410000 */
[----:B------:R-:W-:Y:S02]  /*3420*/  @P4 FADD.FTZ R133, R133, R132 ;  /* 0x0000008485854221 */ /* 0x000fe40000010000 */
.L_x_1336:
[----:B------:R-:W-:Y:S05]  /*3430*/  BSYNC B1 ;  /* 0x0000000000017941 */ /* 0x000fea0003800000 */
.L_x_1334:
        /* <DEDUP_REMOVED lines=14> */
.L_x_1338:
[----:B------:R-:W-:Y:S01]  /*3520*/  ISETP.NE.AND P6, PT, R7, RZ, PT ;  /* 0x000000ff0700720c */ /* 0x000fe20003fc5270 */
[----:B------:R-:W-:-:S03]  /*3530*/  @P4 HADD2.F32 R132, -RZ, R115.H0_H0 ;  /* 0x20000073ff844230 */ /* 0x000fc60000004100 */
[----:B------:R-:W-:-:S05]  /*3540*/  FSEL R133, R137, RZ, !P6 ;  /* 0x000000ff89857208 */ /* 0x000fca0007000000 */
[----:B------:R-:W-:-:S04]  /*3550*/  FFMA.FTZ R133, R201, R138, R133 ;  /* 0x0000008ac9857223 */ /* 0x000fc80000010085 */
[----:B------:R-:W-:-:S04]  /*3560*/  FADD.FTZ R133, R200, -R133 ;  /* 0x80000085c8857221 */ /* 0x000fc80000010000 */
[----:B------:R-:W-:-:S04]  /*3570*/  FMUL.FTZ R133, R164, R133 ;  /* 0x00000085a4857220 */ /* 0x000fc80000410000 */
[----:B------:R-:W-:Y:S02]  /*3580*/  @P4 FADD.FTZ R133, R133, R132 ;  /* 0x0000008485854221 */ /* 0x000fe40000010000 */
.L_x_1339:
[----:B------:R-:W-:Y:S05]  /*3590*/  BSYNC B1 ;  /* 0x0000000000017941 */ /* 0x000fea0003800000 */
.L_x_1337:
        /* <DEDUP_REMOVED lines=14> */
.L_x_1341:
[----:B------:R-:W-:-:S04]  /*3680*/  ISETP.NE.AND P6, PT, R7, RZ, PT ;  /* 0x000000ff0700720c */ /* 0x000fc80003fc5270 */
[----:B------:R-:W-:-:S05]  /*3690*/  FSEL R133, R137, RZ, !P6 ;  /* 0x000000ff89857208 */ /* 0x000fca0007000000 */
[----:B------:R-:W-:-:S04]  /*36a0*/  FFMA.FTZ R132, R202, R138, R133 ;  /* 0x0000008aca847223 */ /* 0x000fc80000010085 */
[----:B------:R-:W-:Y:S01]  /*36b0*/  FADD.FTZ R133, R203, -R132 ;  /* 0x80000084cb857221 */ /* 0x000fe20000010000 */
[----:B------:R-:W-:-:S03]  /*36c0*/  @P4 HADD2.F32 R132, -RZ, R115.H1_H1 ;  /* 0x30000073ff844230 */ /* 0x000fc60000004100 */
[----:B------:R-:W-:-:S04]  /*36d0*/  FMUL.FTZ R133, R164, R133 ;  /* 0x00000085a4857220 */ /* 0x000fc80000410000 */
[----:B------:R-:W-:Y:S02]  /*36e0*/  @P4 FADD.FTZ R133, R133, R132 ;  /* 0x0000008485854221 */ /* 0x000fe40000010000 */
.L_x_1342:
[----:B------:R-:W-:Y:S05]  /*36f0*/  BSYNC B1 ;  /* 0x0000000000017941 */ /* 0x000fea0003800000 */
.L_x_1340:
        /* <DEDUP_REMOVED lines=16> */
.L_x_1316:
[----:B------:R-:W-:Y:S05]  /*3800*/  BSYNC B0 ;  /* 0x0000000000007941 */ /* 0x000fea0003800000 */
.L_x_1315:
[----:B------:R-:W-:Y:S01]  /*3810*/  ISETP.GE.U32.AND P4, PT, R155, 0x300, PT ;  /* 0x000003009b00780c */ /* 0x000fe20003f86070 */
[----:B------:R-:W-:-:S12]  /*3820*/  BSSY B0, `(.L_x_1343) ;  /* 0x00000c8000007945 */ /* 0x000fd80003800000 */
[----:B------:R-:W-:Y:S05]  /*3830*/  @!P4 BRA `(.L_x_1344) ;  /* 0x00000c600000c947 */ /* 0x000fea0003800000 */
[----:B------:R-:W-:Y:S01]  /*3840*/  BSSY B1, `(.L_x_1345) ;  /* 0x0000005000017945 */ /* 0x000fe20003800000 */
[----:B------:R-:W-:Y:S05]  /*3850*/  @!P3 BRA `(.L_x_1346) ;  /* 0x000000300000b947 */ /* 0x000fea0003800000 */
[----:B------:R-:W-:-:S10]  /*3860*/  HFMA2.MMA R121, -RZ, RZ, 0, 9.5367431640625e-07 ;  /* 0x00000010ff797435 */ /* 0x000fd400000001ff */
[----:B------:R-:W-:-:S06]  /*3870*/  IMAD.WIDE.U32 R120, R136, R121, c[0x0][0x170] ;  /* 0x00005c0088787625 */ /* 0x000fcc00078e0079 */
[----:B------:R-:W5:Y:S02]  /*3880*/  LDG.E.128 R120, [R120.64] ;  /* 0x0000000478787981 */ /* 0x000f64000c1e1d00 */
.L_x_1346:
[----:B------:R-:W-:Y:S05]  /*3890*/  BSYNC B1 ;  /* 0x0000000000017941 */ /* 0x000fea0003800000 */
.L_x_1345:
        /* <DEDUP_REMOVED lines=10> */
.L_x_1348:
        /* <DEDUP_REMOVED lines=11> */
.L_x_1349:
[----:B------:R-:W-:Y:S05]  /*39f0*/  BSYNC B1 ;  /* 0x0000000000017941 */ /* 0x000fea0003800000 */
.L_x_1347:
        /* <DEDUP_REMOVED lines=16> */
.L_x_1351:
[----:B------:R-:W-:-:S04]  /*3b00*/  ISETP.NE.AND P6, PT, R7, RZ, PT ;  /* 0x000000ff0700720c */ /* 0x000fc80003fc5270 */
[----:B------:R-:W-:-:S05]  /*3b10*/  FSEL R133, R137, RZ, !P6 ;  /* 0x000000ff89857208 */ /* 0x000fca0007000000 */
[----:B------:R-:W-:-:S04]  /*3b20*/  FFMA.FTZ R132, R204, R138, R133 ;  /* 0x0000008acc847223 */ /* 0x000fc80000010085 */
[----:B------:R-:W-:Y:S01]  /*3b30*/  FADD.FTZ R133, R207, -R132 ;  /* 0x80000084cf857221 */ /* 0x000fe20000010000 */
[----:B------:R-:W-:-:S03]  /*3b40*/  @P4 HADD2.F32 R132, -RZ, R116.H1_H1 ;  /* 0x30000074ff844230 */ /* 0x000fc60000004100 */
[----:B------:R-:W-:-:S04]  /*3b50*/  FMUL.FTZ R133, R164, R133 ;  /* 0x00000085a4857220 */ /* 0x000fc80000410000 */
[----:B------:R-:W-:Y:S02]  /*3b60*/  @P4 FADD.FTZ R133, R133, R132 ;  /* 0x0000008485854221 */ /* 0x000fe40000010000 */
.L_x_1352:
[----:B------:R-:W-:Y:S05]  /*3b70*/  BSYNC B1 ;  /* 0x0000000000017941 */ /* 0x000fea0003800000 */
.L_x_1350:
        /* <DEDUP_REMOVED lines=14> */
.L_x_1354:
[----:B------:R-:W-:Y:S01]  /*3c60*/  ISETP.NE.AND P6, PT, R7, RZ, PT ;  /* 0x000000ff0700720c */ /* 0x000fe20003fc5270 */
[----:B------:R-:W-:-:S03]  /*3c70*/  @P4 HADD2.F32 R132, -RZ, R117.H0_H0 ;  /* 0x20000075ff844230 */ /* 0x000fc60000004100 */
[----:B------:R-:W-:-:S05]  /*3c80*/  FSEL R133, R137, RZ, !P6 ;  /* 0x000000ff89857208 */ /* 0x000fca0007000000 */
[----:B------:R-:W-:-:S04]  /*3c90*/  FFMA.FTZ R133, R205, R138, R133 ;  /* 0x0000008acd857223 */ /* 0x000fc80000010085 */
[----:B------:R-:W-:-:S04]  /*3ca0*/  FADD.FTZ R133, R210, -R133 ;  /* 0x80000085d2857221 */ /* 0x000fc80000010000 */
[----:B------:R-:W-:-:S04]  /*3cb0*/  FMUL.FTZ R133, R164, R133 ;  /* 0x00000085a4857220 */ /* 0x000fc80000410000 */
[----:B------:R-:W-:Y:S02]  /*3cc0*/  @P4 FADD.FTZ R133, R133, R132 ;  /* 0x0000008485854221 */ /* 0x000fe40000010000 */
.L_x_1355:
[----:B------:R-:W-:Y:S05]  /*3cd0*/  BSYNC B1 ;  /* 0x0000000000017941 */ /* 0x000fea0003800000 */
.L_x_1353:
        /* <DEDUP_REMOVED lines=14> */
.L_x_1357:
[----:B------:R-:W-:-:S04]  /*3dc0*/  ISETP.NE.AND P6, PT, R7, RZ, PT ;  /* 0x000000ff0700720c */ /* 0x000fc80003fc5270 */
[----:B------:R-:W-:-:S05]  /*3dd0*/  FSEL R133, R137, RZ, !P6 ;  /* 0x000000ff89857208 */ /* 0x000fca0007000000 */
[----:B------:R-:W-:-:S04]  /*3de0*/  FFMA.FTZ R132, R208, R138, R133 ;  /* 0x0000008ad0847223 */ /* 0x000fc80000010085 */
[----:B------:R-:W-:Y:S01]  /*3df0*/  FADD.FTZ R133, R209, -R132 ;  /* 0x80000084d1857221 */ /* 0x000fe20000010000 */
[----:B------:R-:W-:-:S03]  /*3e00*/  @P4 HADD2.F32 R132, -RZ, R117.H1_H1 ;  /* 0x30000075ff844230 */ /* 0x000fc60000004100 */
[----:B------:R-:W-:-:S04]  /*3e10*/  FMUL.FTZ R133, R164, R133 ;  /* 0x00000085a4857220 */ /* 0x000fc80000410000 */
[----:B------:R-:W-:Y:S02]  /*3e20*/  @P4 FADD.FTZ R133, R133, R132 ;  /* 0x0000008485854221 */ /* 0x000fe40000010000 */
.L_x_1358:
[----:B------:R-:W-:Y:S05]  /*3e30*/  BSYNC B1 ;  /* 0x0000000000017941 */ /* 0x000fea0003800000 */
.L_x_1356:
        /* <DEDUP_REMOVED lines=14> */
.L_x_1360:
[----:B------:R-:W-:Y:S01]  /*3f20*/  ISETP.NE.AND P6, PT, R7, RZ, PT ;  /* 0x000000ff0700720c */ /* 0x000fe20003fc5270 */
[----:B------:R-:W-:-:S03]  /*3f30*/  @P4 HADD2.F32 R132, -RZ, R118.H0_H0 ;  /* 0x20000076ff844230 */ /* 0x000fc60000004100 */
[----:B------:R-:W-:-:S05]  /*3f40*/  FSEL R133, R137, RZ, !P6 ;  /* 0x000000ff89857208 */ /* 0x000fca0007000000 */
[----:B------:R-:W-:-:S04]  /*3f50*/  FFMA.FTZ R133, R211, R138, R133 ;  /* 0x0000008ad3857223 */ /* 0x000fc80000010085 */
[----:B------:R-:W-:-:S04]  /*3f60*/  FADD.FTZ R133, R212, -R133 ;  /* 0x80000085d4857221 */ /* 0x000fc80000010000 */
[----:B------:R-:W-:-:S04]  /*3f70*/  FMUL.FTZ R133, R164, R133 ;  /* 0x00000085a4857220 */ /* 0x000fc80000410000 */
[----:B------:R-:W-:Y:S02]  /*3f80*/  @P4 FADD.FTZ R133, R133, R132 ;  /* 0x0000008485854221 */ /* 0x000fe40000010000 */
.L_x_1361:
[----:B------:R-:W-:Y:S05]  /*3f90*/  BSYNC B1 ;  /* 0x0000000000017941 */ /* 0x000fea0003800000 */
.L_x_1359:
        /* <DEDUP_REMOVED lines=14> */
.L_x_1363:
[----:B------:R-:W-:-:S04]  /*4080*/  ISETP.NE.AND P6, PT, R7, RZ, PT ;  /* 0x000000ff0700720c */ /* 0x000fc80003fc5270 */
[----:B------:R-:W-:-:S05]  /*4090*/  FSEL R133, R137, RZ, !P6 ;  /* 0x000000ff89857208 */ /* 0x000fca0007000000 */
[----:B------:R-:W-:-:S04]  /*40a0*/  FFMA.FTZ R132, R214, R138, R133 ;  /* 0x0000008ad6847223 */ /* 0x000fc80000010085 */
[----:B------:R-:W-:Y:S01]  /*40b0*/  FADD.FTZ R133, R213, -R132 ;  /* 0x80000084d5857221 */ /* 0x000fe20000010000 */
[----:B------:R-:W-:-:S03]  /*40c0*/  @P4 HADD2.F32 R132, -RZ, R118.H1_H1 ;  /* 0x30000076ff844230 */ /* 0x000fc60000004100 */
[----:B------:R-:W-:-:S04]  /*40d0*/  FMUL.FTZ R133, R164, R133 ;  /* 0x00000085a4857220 */ /* 0x000fc80000410000 */
[----:B------:R-:W-:Y:S02]  /*40e0*/  @P4 FADD.FTZ R133, R133, R132 ;  /* 0x0000008485854221 */ /* 0x000fe40000010000 */
.L_x_1364:
[----:B------:R-:W-:Y:S05]  /*40f0*/  BSYNC B1 ;  /* 0x0000000000017941 */ /* 0x000fea0003800000 */
.L_x_1362:
        /* <DEDUP_REMOVED lines=14> */
.L_x_1366:
[----:B------:R-:W-:Y:S01]  /*41e0*/  ISETP.NE.AND P6, PT, R7, RZ, PT ;  /* 0x000000ff0700720c */ /* 0x000fe20003fc5270 */
[----:B------:R-:W-:-:S03]  /*41f0*/  @P4 HADD2.F32 R132, -RZ, R119.H0_H0 ;  /* 0x20000077ff844230 */ /* 0x000fc60000004100 */
[----:B------:R-:W-:-:S05]  /*4200*/  FSEL R133, R137, RZ, !P6 ;  /* 0x000000ff89857208 */ /* 0x000fca0007000000 */
[----:B------:R-:W-:-:S04]  /*4210*/  FFMA.FTZ R133, R215, R138, R133 ;  /* 0x0000008ad7857223 */ /* 0x000fc80000010085 */
[----:B------:R-:W-:-:S04]  /*4220*/  FADD.FTZ R133, R216, -R133 ;  /* 0x80000085d8857221 */ /* 0x000fc80000010000 */
[----:B------:R-:W-:-:S04]  /*4230*/  FMUL.FTZ R133, R164, R133 ;  /* 0x00000085a4857220 */ /* 0x000fc80000410000 */
[----:B------:R-:W-:Y:S02]  /*4240*/  @P4 FADD.FTZ R133, R133, R132 ;  /* 0x0000008485854221 */ /* 0x000fe40000010000 */
.L_x_1367:
[----:B------:R-:W-:Y:S05]  /*4250*/  BSYNC B1 ;  /* 0x0000000000017941 */ /* 0x000fea0003800000 */
.L_x_1365:
        /* <DEDUP_REMOVED lines=14> */
.L_x_1369:
[----:B------:R-:W-:Y:S01]  /*4340*/  ISETP.NE.AND P2, PT, R7, RZ, PT ;  /* 0x000000ff0700720c */ /* 0x000fe20003f45270 */
[----:B------:R-:W-:-:S03]  /*4350*/  @P4 HADD2.F32 R132, -RZ, R119.H1_H1 ;  /* 0x30000077ff844230 */ /* 0x000fc60000004100 */
[----:B------:R-:W-:-:S05]  /*4360*/  FSEL R137, R137, RZ, !P2 ;  /* 0x000000ff89897208 */ /* 0x000fca0005000000 */
[----:B------:R-:W-:-:S04]  /*4370*/  FFMA.FTZ R138, R218, R138, R137 ;  /* 0x0000008ada8a7223 */ /* 0x000fc80000010089 */
[----:B------:R-:W-:-:S04]  /*4380*/  FADD.FTZ R133, R217, -R138 ;  /* 0x8000008ad9857221 */ /* 0x000fc80000010000 */
[----:B------:R-:W-:-:S04]  /*4390*/  FMUL.FTZ R133, R164, R133 ;  /* 0x00000085a4857220 */ /* 0x000fc80000410000 */
[----:B------:R-:W-:Y:S02]  /*43a0*/  @P4 FADD.FTZ R133, R133, R132 ;  /* 0x0000008485854221 */ /* 0x000fe40000010000 */
.L_x_1370:
[----:B------:R-:W-:Y:S05]  /*43b0*/  BSYNC B1 ;  /* 0x0000000000017941 */ /* 0x000fea0003800000 */
.L_x_1368:
[----:B------:R-:W-:Y:S01]  /*43c0*/  @P3 FMUL.FTZ R138, R133, c[0x0][0x1ec] ;  /* 0x00007b00858a3a20 */ /* 0x000fe20000410000 */
[----:B------:R-:W-:Y:S02]  /*43d0*/  @P5 MOV R134, 0x10 ;  /* 0x0000001000865802 */ /* 0x000fe40000000f00 */
[----:B------:R-:W-:Y:S01]  /*43e0*/  @P3 MOV R141, 0x10 ;  /* 0x00000010008d3802 */ /* 0x000fe20000000f00 */
[----:B------:R-:W-:Y:S01]  /*43f0*/  @P3 FMUL.FTZ R132, R167, R138 ;  /* 0x0000008aa7843220 */ /* 0x000fe20000410000 */
[----:B------:R-:W-:Y:S01]  /*4400*/  @P5 F2FP.PACK_AB R137, RZ, R133 ;  /* 0x00000085ff89523e */ /* 0x000fe200000000ff */
[----:B------:R-:W-:-:S03]  /*4410*/  @P5 IMAD.WIDE.U32 R134, R163, R134, c[0x0][0x258] ;  /* 0x00009600a3865625 */ /* 0x000fc600078e0086 */
[----:B------:R-:W-:Y:S01]  /*4420*/  @P3 F2FP.PACK_AB R139, RZ, R132 ;  /* 0x00000084ff8b323e */ /* 0x000fe200000000ff */
[----:B------:R-:W-:Y:S01]  /*4430*/  @P3 IMAD.WIDE.U32 R132, R136, R141, c[0x0][0x248] ;  /* 0x0000920088843625 */ /* 0x000fe200078e008d */
[----:B------:R-:W-:Y:S01]  /*4440*/  @P5 PRMT R127, R127, 0x5410, R137 ;  /* 0x000054107f7f5816 */ /* 0x000fe20000000089 */
[----:B------:R-:W-:Y:S01]  /*4450*/  @P3 HADD2.F32 R136, -RZ, R123.H1_H1 ;  /* 0x3000007bff883230 */ /* 0x000fe20000004100 */
[----:B------:R-:W-:-:S03]  /*4460*/  @P3 PRMT R131, R131, 0x5410, R139 ;  /* 0x0000541083833816 */ /* 0x000fc6000000008b */
[----:B------:R0:W-:Y:S01]  /*4470*/  @P5 STG.E.128 [R134.64], R124 ;  /* 0x0000007c86005986 */ /* 0x0001e2000c101d04 */
[----:B------:R-:W-:-:S03]  /*4480*/  @P3 FFMA.FTZ R39, R136, R138, R39 ;  /* 0x0000008a88273223 */ /* 0x000fc60000010027 */
[----:B------:R0:W-:Y:S04]  /*4490*/  @P3 STG.E.128 [R132.64], R128 ;  /* 0x0000008084003986 */ /* 0x0001e8000c101d04 */
.L_x_1344:
[----:B------:R-:W-:Y:S05]  /*44a0*/  BSYNC B0 ;  /* 0x0000000000007941 */ /* 0x000fea0003800000 */
.L_x_1343:
[----:B------:R-:W-:Y:S02]  /*44b0*/  IADD3 R166, R166, c[0x0][0x160], RZ ;  /* 0x00005800a6a67a10 */ /* 0x000fe40007ffe0ff */
[----:B------:R-:W-:Y:S02]  /*44c0*/  LOP3.LUT P3, RZ, R165, 0xff, RZ, 0xc0, !PT ;  /* 0x000000ffa5ff7812 */ /* 0x000fe4000786c0ff */
[----:B------:R-:W-:Y:S02]  /*44d0*/  ISETP.GE.AND P2, PT, R166, c[0x0][0x164], PT ;  /* 0x00005900a6007a0c */ /* 0x000fe40003f46270 */
[----:B------:R-:W-:-:S11]  /*44e0*/  SEL R165, RZ, 0x1, P3 ;  /* 0x00000001ffa57807 */ /* 0x000fd60001800000 */
[----:B0-----:R-:W-:Y:S01]  /*44f0*/  @P2 CALL.REL.NOINC `(.L_x_1271) ;  /* 0x0000001000002944 */ /* 0x001fe20003c00000 */
[----:B------:R-:W-:Y:S05]  /*4500*/  BRA `(.L_x_1371) ;  /* 0xffffc28000007947 */ /* 0x000fea000383ffff */
.L_x_1271:
        /* <DEDUP_REMOVED lines=8> */
[----:B------:R-:W-:-:S10]  /*4590*/  HFMA2.MMA R7, -RZ, RZ, 0, 1.9073486328125e-06 ;  /* 0x00000020ff077435 */ /* 0x000fd400000001ff */
        /* <DEDUP_REMOVED lines=10> */
.L_x_1373:
[----:B------:R-:W-:Y:S05]  /*4640*/  BSYNC B0 ;  /* 0x0000000000007941 */ /* 0x000fea0003800000 */
.L_x_1372:
[----:B------:R-:W-:Y:S01]  /*4650*/  BSSY B0, `(.L_x_1374) ;  /* 0x000000d000007945 */ /* 0x000fe20003800000 */
[----:B------:R-:W-:Y:S05]  /*4660*/  @!P1 BRA `(.L_x_1375) ;  /* 0x000000b000009947 */ /* 0x000fea0003800000 */
[----:B0-----:R-:W-:-:S05]  /*4670*/  MOV R7, 0x20 ;  /* 0x0000002000077802 */ /* 0x001fca0000000f00 */
        /* <DEDUP_REMOVED lines=10> */
.L_x_1375:
[----:B------:R-:W-:Y:S05]  /*4720*/  BSYNC B0 ;  /* 0x0000000000007941 */ /* 0x000fea0003800000 */
.L_x_1374:
        /* <DEDUP_REMOVED lines=13> */
.L_x_1285:
[----:B------:R-:W-:Y:S01]  /*4800*/  HFMA2.MMA R142, -RZ, RZ, 0, 9.5367431640625e-07 ;  /* 0x00000010ff8e7435 */ /* 0x000fe200000001ff */
[----:B------:R-:W-:-:S02]  /*4810*/  MOV R137, R147 ;  /* 0x0000009300897202 */ /* 0x000fc40000000f00 */
[----:B------:R-:W-:Y:S02]  /*4820*/  MOV R191, 0x1f ;  /* 0x0000001f00bf7802 */ /* 0x000fe40000000f00 */
[----:B------:R-:W-:Y:S02]  /*4830*/  MOV R146, 0xffffffff ;  /* 0xffffffff00927802 */ /* 0x000fe40000000f00 */
[----:B------:R-:W-:Y:S02]  /*4840*/  MOV R132, 0x4860 ;  /* 0x0000486000847802 */ /* 0x000fe40000000f00 */
[----:B0----5:R-:W-:Y:S05]  /*4850*/  CALL.REL.NOINC `($__internal_26_$__cuda_sm70_shflsync_down_p) ;  /* 0x0000045000007944 */ /* 0x021fea0003c00000 */
[----:B-1----:R-:W-:Y:S01]  /*4860*/  MOV R136, R191 ;  /* 0x000000bf00887202 */ /* 0x002fe20000000f00 */
[----:B0-----:R-:W-:Y:S05]  /*4870*/  BRA `(.L_x_1376) ;  /* 0xffffd2c000007947 */ /* 0x001fea000383ffff */
.L_x_1286:
[----:B------:R-:W-:Y:S01]  /*4880*/  HFMA2.MMA R142, -RZ, RZ, 0, 9.5367431640625e-07 ;  /* 0x00000010ff8e7435 */ /* 0x000fe200000001ff */
[----:B------:R-:W-:Y:S02]  /*4890*/  MOV R137, R144 ;  /* 0x0000009000897202 */ /* 0x000fe40000000f00 */
[----:B------:R-:W-:Y:S02]  /*48a0*/  MOV R191, 0x1f ;  /* 0x0000001f00bf7802 */ /* 0x000fe40000000f00 */
[----:B------:R-:W-:-:S02]  /*48b0*/  MOV R146, 0xffffffff ;  /* 0xffffffff00927802 */ /* 0x000fc40000000f00 */
[----:B------:R-:W-:Y:S02]  /*48c0*/  MOV R132, 0x48e0 ;  /* 0x000048e000847802 */ /* 0x000fe40000000f00 */
[----:B012--5:R-:W-:Y:S05]  /*48d0*/  CALL.REL.NOINC `($__internal_26_$__cuda_sm70_shflsync_down_p) ;  /* 0x000003d000007944 */ /* 0x027fea0003c00000 */
[----:B------:R-:W-:Y:S01]  /*48e0*/  FADD.FTZ R136, R136, R147 ;  /* 0x0000009388887221 */ /* 0x000fe20000010000 */
[----:B0-----:R-:W-:Y:S01]  /*48f0*/  HFMA2.MMA R142, -RZ, RZ, 0, 4.76837158203125e-07 ;  /* 0x00000008ff8e7435 */ /* 0x001fe200000001ff */
[----:B-1----:R-:W-:Y:S01]  /*4900*/  FADD.FTZ R144, R144, R191 ;  /* 0x000000bf90907221 */ /* 0x002fe20000010000 */
[----:B------:R-:W-:Y:S02]  /*4910*/  MOV R191, 0x1f ;  /* 0x0000001f00bf7802 */ /* 0x000fe40000000f00 */
[----:B------:R-:W-:Y:S02]  /*4920*/  MOV R146, 0xffffffff ;  /* 0xffffffff00927802 */ /* 0x000fe40000000f00 */
[----:B------:R-:W-:Y:S02]  /*4930*/  MOV R137, R136 ;  /* 0x0000008800897202 */ /* 0x000fe40000000f00 */
[----:B------:R-:W-:Y:S02]  /*4940*/  MOV R132, 0x4960 ;  /* 0x0000496000847802 */ /* 0x000fe40000000f00 */
[----:B------:R-:W-:Y:S05]  /*4950*/  CALL.REL.NOINC `($__internal_26_$__cuda_sm70_shflsync_down_p) ;  /* 0x0000035000007944 */ /* 0x000fea0003c00000 */
[----:B0-----:R-:W-:Y:S01]  /*4960*/  HFMA2.MMA R142, -RZ, RZ, 0, 4.76837158203125e-07 ;  /* 0x00000008ff8e7435 */ /* 0x001fe200000001ff */
[----:B-1----:R-:W-:-:S02]  /*4970*/  MOV R135, R191 ;  /* 0x000000bf00877202 */ /* 0x002fc40000000f00 */
[----:B------:R-:W-:Y:S02]  /*4980*/  MOV R137, R144 ;  /* 0x0000009000897202 */ /* 0x000fe40000000f00 */
[----:B------:R-:W-:Y:S02]  /*4990*/  MOV R191, 0x1f ;  /* 0x0000001f00bf7802 */ /* 0x000fe40000000f00 */
[----:B------:R-:W-:Y:S02]  /*49a0*/  MOV R146, 0xffffffff ;  /* 0xffffffff00927802 */ /* 0x000fe40000000f00 */
[----:B------:R-:W-:Y:S02]  /*49b0*/  MOV R132, 0x49d0 ;  /* 0x000049d000847802 */ /* 0x000fe40000000f00 */
[----:B------:R-:W-:Y:S05]  /*49c0*/  CALL.REL.NOINC `($__internal_26_$__cuda_sm70_shflsync_down_p) ;  /* 0x000002e000007944 */ /* 0x000fea0003c00000 */
[----:B------:R-:W-:Y:S01]  /*49d0*/  FADD.FTZ R136, R135, R136 ;  /* 0x0000008887887221 */ /* 0x000fe20000010000 */
[----:B0-----:R-:W-:Y:S01]  /*49e0*/  HFMA2.MMA R142, -RZ, RZ, 0, 2.384185791015625e-07 ;  /* 0x00000004ff8e7435 */ /* 0x001fe200000001ff */
[----:B-1----:R-:W-:Y:S01]  /*49f0*/  FADD.FTZ R144, R144, R191 ;  /* 0x000000bf90907221 */ /* 0x002fe20000010000 */
[----:B------:R-:W-:Y:S02]  /*4a00*/  MOV R191, 0x1f ;  /* 0x0000001f00bf7802 */ /* 0x000fe40000000f00 */
[----:B------:R-:W-:-:S02]  /*4a10*/  MOV R146, 0xffffffff ;  /* 0xffffffff00927802 */ /* 0x000fc40000000f00 */
[----:B------:R-:W-:Y:S02]  /*4a20*/  MOV R137, R136 ;  /* 0x0000008800897202 */ /* 0x000fe40000000f00 */
[----:B------:R-:W-:Y:S02]  /*4a30*/  MOV R132, 0x4a50 ;  /* 0x00004a5000847802 */ /* 0x000fe40000000f00 */
[----:B------:R-:W-:Y:S05]  /*4a40*/  CALL.REL.NOINC `($__internal_26_$__cuda_sm70_shflsync_down_p) ;  /* 0x0000026000007944 */ /* 0x000fea0003c00000 */
[----:B0-----:R-:W-:Y:S01]  /*4a50*/  HFMA2.MMA R142, -RZ, RZ, 0, 2.384185791015625e-07 ;  /* 0x00000004ff8e7435 */ /* 0x001fe200000001ff */
[----:B-1----:R-:W-:Y:S02]  /*4a60*/  MOV R135, R191 ;  /* 0x000000bf00877202 */ /* 0x002fe40000000f00 */
[----:B------:R-:W-:Y:S02]  /*4a70*/  MOV R137, R144 ;  /* 0x0000009000897202 */ /* 0x000fe40000000f00 */
[----:B------:R-:W-:Y:S02]  /*4a80*/  MOV R191, 0x1f ;  /* 0x0000001f00bf7802 */ /* 0x000fe40000000f00 */
[----:B------:R-:W-:Y:S02]  /*4a90*/  MOV R146, 0xffffffff ;  /* 0xffffffff00927802 */ /* 0x000fe40000000f00 */
[----:B------:R-:W-:-:S02]  /*4aa0*/  MOV R132, 0x4ac0 ;  /* 0x00004ac000847802 */ /* 0x000fc40000000f00 */
[----:B------:R-:W-:Y:S05]  /*4ab0*/  CALL.REL.NOINC `($__internal_26_$__cuda_sm70_shflsync_down_p) ;  /* 0x000001f000007944 */ /* 0x000fea0003c00000 */
[----:B------:R-:W-:Y:S01]  /*4ac0*/  FADD.FTZ R136, R135, R136 ;  /* 0x0000008887887221 */ /* 0x000fe20000010000 */
[----:B0-----:R-:W-:Y:S01]  /*4ad0*/  HFMA2.MMA R142, -RZ, RZ, 0, 1.1920928955078125e-07 ;  /* 0x00000002ff8e7435 */ /* 0x001fe200000001ff */
[----:B-1----:R-:W-:Y:S01]  /*4ae0*/  FADD.FTZ R140, R144, R191 ;  /* 0x000000bf908c7221 */ /* 0x002fe20000010000 */
[----:B------:R-:W-:-:S02]  /*4af0*/  MOV R191, 0x1f ;  /* 0x0000001f00bf7802 */ /* 0x000fc40000000f00 */
[----:B------:R-:W-:Y:S02]  /*4b00*/  MOV R146, 0xffffffff ;  /* 0xffffffff00927802 */ /* 0x000fe40000000f00 */
[----:B------:R-:W-:Y:S02]  /*4b10*/  MOV R137, R136 ;  /* 0x0000008800897202 */ /* 0x000fe40000000f00 */
[----:B------:R-:W-:Y:S02]  /*4b20*/  MOV R132, 0x4b40 ;  /* 0x00004b4000847802 */ /* 0x000fe40000000f00 */
[----:B------:R-:W-:Y:S05]  /*4b30*/  CALL.REL.NOINC `($__internal_26_$__cuda_sm70_shflsync_down_p) ;  /* 0x0000017000007944 */ /* 0x000fea0003c00000 */
[----:B0-----:R-:W-:Y:S01]  /*4b40*/  HFMA2.MMA R142, -RZ, RZ, 0, 1.1920928955078125e-07 ;  /* 0x00000002ff8e7435 */ /* 0x001fe200000001ff */
[----:B-1----:R-:W-:Y:S02]  /*4b50*/  MOV R135, R191 ;  /* 0x000000bf00877202 */ /* 0x002fe40000000f00 */
[----:B------:R-:W-:Y:S02]  /*4b60*/  MOV R137, R140 ;  /* 0x0000008c00897202 */ /* 0x000fe40000000f00 */
[----:B------:R-:W-:Y:S02]  /*4b70*/  MOV R191, 0x1f ;  /* 0x0000001f00bf7802 */ /* 0x000fe40000000f00 */
[----:B------:R-:W-:-:S02]  /*4b80*/  MOV R146, 0xffffffff ;  /* 0xffffffff00927802 */ /* 0x000fc40000000f00 */
[----:B------:R-:W-:Y:S02]  /*4b90*/  MOV R132, 0x4bb0 ;  /* 0x00004bb000847802 */ /* 0x000fe40000000f00 */
[----:B------:R-:W-:Y:S05]  /*4ba0*/  CALL.REL.NOINC `($__internal_26_$__cuda_sm70_shflsync_down_p) ;  /* 0x0000010000007944 */ /* 0x000fea0003c00000 */
[----:B------:R-:W-:Y:S01]  /*4bb0*/  FADD.FTZ R138, R135, R136 ;  /* 0x00000088878a7221 */ /* 0x000fe20000010000 */
[----:B0-----:R-:W-:Y:S01]  /*4bc0*/  HFMA2.MMA R142, -RZ, RZ, 0, 5.9604644775390625e-08 ;  /* 0x00000001ff8e7435 */ /* 0x001fe200000001ff */
[----:B-1----:R-:W-:Y:S01]  /*4bd0*/  FADD.FTZ R140, R140, R191 ;  /* 0x000000bf8c8c7221 */ /* 0x002fe20000010000 */
[----:B------:R-:W-:Y:S02]  /*4be0*/  MOV R191, 0x1f ;  /* 0x0000001f00bf7802 */ /* 0x000fe40000000f00 */
[----:B------:R-:W-:Y:S02]  /*4bf0*/  MOV R146, 0xffffffff ;  /* 0xffffffff00927802 */ /* 0x000fe40000000f00 */
[----:B------:R-:W-:Y:S02]  /*4c00*/  MOV R137, R138 ;  /* 0x0000008a00897202 */ /* 0x000fe40000000f00 */
[----:B------:R-:W-:Y:S02]  /*4c10*/  MOV R132, 0x4c30 ;  /* 0x00004c3000847802 */ /* 0x000fe40000000f00 */
[----:B------:R-:W-:Y:S05]  /*4c20*/  CALL.REL.NOINC `($__internal_26_$__cuda_sm70_shflsync_down_p) ;  /* 0x0000008000007944 */ /* 0x000fea0003c00000 */
[----:B0-----:R-:W-:Y:S01]  /*4c30*/  HFMA2.MMA R142, -RZ, RZ, 0, 5.9604644775390625e-08 ;  /* 0x00000001ff8e7435 */ /* 0x001fe200000001ff */
[----:B-1----:R-:W-:-:S02]  /*4c40*/  MOV R139, R191 ;  /* 0x000000bf008b7202 */ /* 0x002fc40000000f00 */
[----:B------:R-:W-:Y:S02]  /*4c50*/  MOV R137, R140 ;  /* 0x0000008c00897202 */ /* 0x000fe40000000f00 */
[----:B------:R-:W-:Y:S02]  /*4c60*/  MOV R191, 0x1f ;  /* 0x0000001f00bf7802 */ /* 0x000fe40000000f00 */
[----:B------:R-:W-:Y:S02]  /*4c70*/  MOV R146, 0xffffffff ;  /* 0xffffffff00927802 */ /* 0x000fe40000000f00 */
[----:B------:R-:W-:Y:S02]  /*4c80*/  MOV R132, 0x4ca0 ;  /* 0x00004ca000847802 */ /* 0x000fe40000000f00 */
[----:B------:R-:W-:Y:S05]  /*4c90*/  CALL.REL.NOINC `($__internal_26_$__cuda_sm70_shflsync_down_p) ;  /* 0x0000001000007944 */ /* 0x000fea0003c00000 */
[----:B01----:R-:W-:Y:S05]  /*4ca0*/  BRA `(.L_x_1377) ;  /* 0xffffcfb000007947 */ /* 0x003fea000383ffff */
        .weak           $__internal_26_$__cuda_sm70_shflsync_down_p
        .type           $__internal_26_$__cuda_sm70_shflsync_down_p,@function
        .size           $__internal_26_$__cuda_sm70_shflsync_down_p,(.L_x_9280 - $__internal_26_$__cuda_sm70_shflsync_down_p)
$__internal_26_$__cuda_sm70_shflsync_down_p:
[----:B------:R-:W-:Y:S01]  /*4cb0*/  HFMA2.MMA R133, -RZ, RZ, 0, 0 ;  /* 0x00000000ff857435 */ /* 0x000fe200000001ff */
[----:B------:R-:W-:Y:S04]  /*4cc0*/  WARPSYNC R146 ;  /* 0x0000009200007348 */ /* 0x000fe80003800000 */
[----:B------:R0:W1:Y:S01]  /*4cd0*/  SHFL.DOWN PT, R191, R137, R142, R191 ;  /* 0x0800008e89bf7389 */ /* 0x00006200000e00bf */
[----:B------:R-:W-:Y:S05]  /*4ce0*/  RET.REL.NODEC R132 `(_ZN10layer_norm13ln_bwd_kernelINS_13Kernel_traitsI6__halfS2_S2_S2_fjLj6144ELj1ELj1ELj8ELj16ENS_18Kernel_traits_baseILj6144ES2_S2_S2_S2_fjLj256EEEEELb0ELb1ELb1ELb0EEEvNS_9BwdParamsE) ;  /* 0xffffb31084007950 */ /* 0x000fea0003c3ffff */
.L_x_1378:
        /* <DEDUP_REMOVED lines=9> */
.L_x_9280:


//--------------------- .text._ZN10layer_norm13ln_bwd_kernelINS_13Kernel_traitsI6__halfS2_S2_S2_fjLj6144ELj1ELj1ELj8ELj16ENS_18Kernel_traits_baseILj6144ES2_S2_S2_S2_fjLj256EEEEELb0ELb1ELb1ELb1EEEvNS_9BwdParamsE --------------------------
	.section	.text._ZN10layer_norm13ln_bwd_kernelINS_13Kernel_traitsI6__halfS2_S2_S2_fjLj6144ELj1ELj1ELj8ELj16ENS_18Kernel_traits_baseILj6144ES2_S2_S2_S2_fjLj256EEEEELb0ELb1ELb1ELb1EEEvNS_9BwdParamsE,"ax",@progbits
	.sectioninfo	@"SHI_REGISTERS=218"
	.align	128
        .global         _ZN10layer_norm13ln_bwd_kernelINS_13Kernel_traitsI6__halfS2_S2_S2_fjLj6144ELj1ELj1ELj8ELj16ENS_18Kernel_traits_baseILj6144ES2_S2_S2_S2_fjLj256EEEEELb0ELb1ELb1ELb1EEEvNS_9BwdParamsE
        .type           _ZN10layer_norm13ln_bwd_kernelINS_13Kernel_traitsI6__halfS2_S2_S2_fjLj6144ELj1ELj1ELj8ELj16ENS_18Kernel_traits_baseILj6144ES2_S2_S2_S2_fjLj256EEEEELb0ELb1ELb1ELb1EEEvNS_9BwdParamsE,@function
        .size           _ZN10layer_norm13ln_bwd_kernelINS_13Kernel_traitsI6__halfS2_S2_S2_fjLj6144ELj1ELj1ELj8ELj16ENS_18Kernel_traits_baseILj6144ES2_S2_S2_S2_fjLj256EEEEELb0ELb1ELb1ELb1EEEvNS_9BwdParamsE,(.L_x_9281 - _ZN10layer_norm13ln_bwd_kernelINS_13Kernel_traitsI6__halfS2_S2_S2_fjLj6144ELj1ELj1ELj8ELj16ENS_18Kernel_traits_baseILj6144ES2_S2_S2_S2_fjLj256EEEEELb0ELb1ELb1ELb1EEEvNS_9BwdParamsE)
        .other          _ZN10layer_norm13ln_bwd_kernelINS_13Kernel_traitsI6__halfS2_S2_S2_fjLj6144ELj1ELj1ELj8ELj16ENS_18Kernel_traits_baseILj6144ES2_S2_S2_S2_fjLj256EEEEELb0ELb1ELb1ELb1EEEvNS_9BwdParamsE,@"STO_CUDA_ENTRY STV_DEFAULT"
_ZN10layer_norm13ln_bwd_kernelINS_13Kernel_traitsI6__halfS2_S2_S2_fjLj6144ELj1ELj1ELj8ELj16ENS_18Kernel_traits_baseILj6144ES2_S2_S2_S2_fjLj256EEEEELb0ELb1ELb1ELb1EEEvNS_9BwdParamsE:
.text._ZN10layer_norm13ln_bwd_kernelINS_13Kernel_traitsI6__halfS2_S2_S2_fjLj6144ELj1ELj1ELj8ELj16ENS_18Kernel_traits_baseILj6144ES2_S2_S2_S2_fjLj256EEEEELb0ELb1ELb1ELb1EEEvNS_9BwdParamsE:
        /* <DEDUP_REMOVED lines=52> */
.L_x_1379:
[----:B0-----:R-:W-:-:S04]  /*0340*/  LEA R2, P0, R136, c[0x0][0x1b0], 0x4 ;  /* 0x00006c0088027a11 */ /* 0x001fc800078020ff */
        /* <DEDUP_REMOVED lines=39> */
[----:B------:R-:W-:Y:S01]  /*05c0*/  HADD2.F32 R140, -RZ, R5.H1_H1 ;  /* 0x30000005ff8c7230 */ /* 0x000fe20000004100 */
[----:B------:R-:W-:Y:S01]  /*05d0*/  CS2R R4, SRZ ;  /* 0x0000000000047805 */ /* 0x000fe2000001ff00 */
[--C-:B------:R-:W-:Y:S02]  /*05e0*/  HADD2.F32 R141, -RZ, R6.reuse.H0_H0 ;  /* 0x20000006ff8d7230 */ /* 0x100fe40000004100 */
[----:B------:R-:W-:Y:S02]  /*05f0*/  HADD2.F32 R142, -RZ, R6.H1_H1 ;  /* 0x30000006ff8e7230 */ /* 0x000fe40000004100 */
[----:B------:R-:W-:-:S02]  /*0600*/  HADD2.F32 R143, -RZ, R7.H0_H0 ;  /* 0x20000007ff8f7230 */ /* 0x000fc40000004100 */
[----:B------:R-:W-:Y:S01]  /*0610*/  HADD2.F32 R144, -RZ, R7.H1_H1 ;  /* 0x30000007ff907230 */ /* 0x000fe20000004100 */
[----:B------:R-:W-:Y:S01]  /*0620*/  CS2R R6, SRZ ;  /* 0x0000000000067805 */ /* 0x000fe2000001ff00 */
[--C-:B---3--:R-:W-:Y:S02]  /*0630*/  HADD2.F32 R145, -RZ, R8.reuse.H0_H0 ;  /* 0x20000008ff917230 */ /* 0x108fe40000004100 */
[----:B------:R-:W-:Y:S02]  /*0640*/  HADD2.F32 R146, -RZ, R8.H1_H1 ;  /* 0x30000008ff927230 */ /* 0x000fe40000004100 */
[--C-:B------:R-:W-:Y:S02]  /*0650*/  HADD2.F32 R147, -RZ, R9.reuse.H0_H0 ;  /* 0x20000009ff937230 */ /* 0x100fe40000004100 */
[----:B------:R-:W-:Y:S01]  /*0660*/  HADD2.F32 R148, -RZ, R9.H1_H1 ;  /* 0x30000009ff947230 */ /* 0x000fe20000004100 */
[----:B------:R-:W-:Y:S01]  /*0670*/  CS2R R8, SRZ ;  /* 0x0000000000087805 */ /* 0x000fe2000001ff00 */
[----:B------:R-:W-:-:S02]  /*0680*/  HADD2.F32 R149, -RZ, R10.H0_H0 ;  /* 0x2000000aff957230 */ /* 0x000fc40000004100 */
[----:B------:R-:W-:Y:S02]  /*0690*/  HADD2.F32 R150, -RZ, R10.H1_H1 ;  /* 0x3000000aff967230 */ /* 0x000fe40000004100 */
[--C-:B------:R-:W-:Y:S02]  /*06a0*/  HADD2.F32 R151, -RZ, R11.reuse.H0_H0 ;  /* 0x2000000bff977230 */ /* 0x100fe40000004100 */
[----:B------:R-:W-:Y:S01]  /*06b0*/  HADD2.F32 R152, -RZ, R11.H1_H1 ;  /* 0x3000000bff987230 */ /* 0x000fe20000004100 */
[----:B------:R-:W-:Y:S01]  /*06c0*/  CS2R R10, SRZ ;  /* 0x00000000000a7805 */ /* 0x000fe2000001ff00 */
[--C-:B----4-:R-:W-:Y:S02]  /*06d0*/  HADD2.F32 R153, -RZ, R12.reuse.H0_H0 ;  /* 0x2000000cff997230 */ /* 0x110fe40000004100 */
[----:B------:R-:W-:Y:S02]  /*06e0*/  HADD2.F32 R154, -RZ, R12.H1_H1 ;  /* 0x3000000cff9a7230 */ /* 0x000fe40000004100 */
[----:B------:R-:W-:-:S02]  /*06f0*/  HADD2.F32 R155, -RZ, R13.H0_H0 ;  /* 0x2000000dff9b7230 */ /* 0x000fc40000004100 */
[----:B------:R-:W-:Y:S01]  /*0700*/  HADD2.F32 R160, -RZ, R13.H1_H1 ;  /* 0x3000000dffa07230 */ /* 0x000fe20000004100 */
[----:B------:R-:W-:Y:S01]  /*0710*/  CS2R R12, SRZ ;  /* 0x00000000000c7805 */ /* 0x000fe2000001ff00 */
[--C-:B------:R-:W-:Y:S02]  /*0720*/  HADD2.F32 R161, -RZ, R14.reuse.H0_H0 ;  /* 0x2000000effa17230 */ /* 0x100fe40000004100 */
[----:B------:R-:W-:Y:S02]  /*0730*/  HADD2.F32 R162, -RZ, R14.H1_H1 ;  /* 0x3000000effa27230 */ /* 0x000fe40000004100 */
[--C-:B------:R-:W-:Y:S02]  /*0740*/  HADD2.F32 R163, -RZ, R15.reuse.H0_H0 ;  /* 0x2000000fffa37230 */ /* 0x100fe40000004100 */
[----:B------:R-:W-:Y:S01]  /*0750*/  HADD2.F32 R164, -RZ, R15.H1_H1 ;  /* 0x3000000fffa47230 */ /* 0x000fe20000004100 */
[----:B0-----:R-:W-:Y:S02]  /*0760*/  CS2R R14, SRZ ;  /* 0x00000000000e7805 */ /* 0x001fe4000001ff00 */
.L_x_1462:
[----:B------:R-:W-:-:S05]  /*0770*/  MOV R213, 0x4 ;  /* 0x0000000400d57802 */ /* 0x000fca0000000f00 */
[----:B------:R-:W-:-:S06]  /*0780*/  IMAD.WIDE R110, R0, R213, c[0x0][0x1d8] ;  /* 0x00007600006e7625 */ /* 0x000fcc00078e02d5 */
[----:B------:R-:W2:Y:S01]  /*0790*/  LDG.E R110, [R110.64] ;  /* 0x000000046e6e7981 */ /* 0x000ea2000c1e1900 */
[----:B------:R-:W-:-:S04]  /*07a0*/  IMAD.WIDE R108, R0, R213, c[0x0][0x1a8] ;  /* 0x00006a00006c7625 */ /* 0x000fc800078e02d5 */
[C---:B------:R-:W-:Y:S01]  /*07b0*/  IMAD R112, R0.reuse, c[0x0][0x168], RZ ;  /* 0x00005a0000707a24 */ /* 0x040fe200078e02ff */
[----:B-----5:R0:W5:Y:S01]  /*07c0*/  LDG.E R166, [R108.64] ;  /* 0x000000046ca67981 */ /* 0x020162000c1e1900 */
[----:B------:R-:W-:-:S03]  /*07d0*/  IMAD.WIDE R2, R0, R213, c[0x0][0x1d0] ;  /* 0x0000740000027625 */ /* 0x000fc600078e02d5 */
        /* <DEDUP_REMOVED lines=13> */
[----:B0-----:R-:W-:Y:S01]  /*08b0*/  ISETP.NE.U32.AND P0, PT, RZ, c[0x0][0x218], PT ;  /* 0x00008600ff007a0c */ /* 0x001fe20003f05070 */
[----:B------:R-:W-:Y:S01]  /*08c0*/  HFMA2.MMA R111, -RZ, RZ, 0, 0 ;  /* 0x00000000ff6f7435 */ /* 0x000fe200000001ff */
[----:B------:R-:W-:Y:S02]  /*08d0*/  MOV R109, RZ ;  /* 0x000000ff006d7202 */ /* 0x000fe40000000f00 */
[----:B------:R-:W-:-:S13]  /*08e0*/  ISETP.NE.AND.EX P0, PT, RZ, c[0x0][0x21c], PT, P0 ;  /* 0x00008700ff007a0c */ /* 0x000fda0003f05300 */
[----:B------:R-:W-:Y:S05]  /*08f0*/  @!P0 BRA `(.L_x_1383) ;  /* 0x00000fa000008947 */ /* 0x000fea0003800000 */
[----:B------:R0:W5:Y:S04]  /*0900*/  LDG.E.128 R84, [R134.64] ;  /* 0x0000000486547981 */ /* 0x000168000c1e1d00 */
[----:B------:R0:W5:Y:S04]  /*0910*/  LDG.E.128 R88, [R132.64] ;  /* 0x0000000484587981 */ /* 0x000168000c1e1d00 */
[----:B------:R0:W5:Y:S01]  /*0920*/  LDG.E.128 R92, [R2.64] ;  /* 0x00000004025c7981 */ /* 0x000162000c1e1d00 */
[----:B------:R-:W-:Y:S02]  /*0930*/  MOV R111, RZ ;  /* 0x000000ff006f7202 */ /* 0x000fe40000000f00 */
[----:B------:R-:W-:Y:S01]  /*0940*/  MOV R109, RZ ;  /* 0x000000ff006d7202 */ /* 0x000fe20000000f00 */
[----:B------:R-:W-:Y:S05]  /*0950*/  BRA `(.L_x_1383) ;  /* 0x00000f4000007947 */ /* 0x000fea0003800000 */
.L_x_1382:
[----:B0-----:R-:W-:-:S05]  /*0960*/  IADD3 R108, R110, -0x1, RZ ;  /* 0xffffffff6e6c7810 */ /* 0x001fca0007ffe0ff */
[----:B------:R-:W-:-:S05]  /*0970*/  IMAD R108, R108, c[0x0][0x168], RZ ;  /* 0x00005a006c6c7a24 */ /* 0x000fca00078e02ff */
[----:B------:R-:W-:Y:S01]  /*0980*/  SHF.R.S32.HI R109, RZ, 0x1f, R108 ;  /* 0x0000001fff6d7819 */ /* 0x000fe2000001146c */
[----:B------:R-:W-:-:S03]  /*0990*/  IMAD.WIDE R170, R0, R213, c[0x0][0x1a0] ;  /* 0x0000680000aa7625 */ /* 0x000fc600078e02d5 */
[----:B------:R-:W-:Y:S01]  /*09a0*/  LEA.HI R111, R109, R108, RZ, 0x3 ;  /* 0x0000006c6d6f7211 */ /* 0x000fe200078f18ff */
[----:B------:R-:W-:Y:S02]  /*09b0*/  IMAD.WIDE.U32 R108, R169, R215, c[0x0][0x188] ;  /* 0x00006200a96c7625 */ /* 0x000fe400078e00d7 */
[----:B------:R-:W2:Y:S01]  /*09c0*/  LDG.E R171, [R170.64] ;  /* 0x00000004aaab7981 */ /* 0x000ea2000c1e1900 */
[----:B------:R-:W-:-:S03]  /*09d0*/  LEA.HI.SX32 R128, R111, R136, 0x1d ;  /* 0x000000886f807211 */ /* 0x000fc600078feaff */
[----:B------:R-:W3:Y:S02]  /*09e0*/  LDG.E.128 R108, [R108.64] ;  /* 0x000000046c6c7981 */ /* 0x000ee4000c1e1d00 */
[CC--:B------:R-:W-:Y:S01]  /*09f0*/  IMAD.WIDE.U32 R112, R128.reuse, R215.reuse, c[0x0][0x208] ;  /* 0x0000820080707625 */ /* 0x0c0fe200078e00d7 */
[C---:B------:R-:W-:Y:S02]  /*0a00*/  IADD3 R120, R128.reuse, 0x100, RZ ;  /* 0x0000010080787810 */ /* 0x040fe40007ffe0ff */
[----:B------:R-:W-:Y:S01]  /*0a10*/  IADD3 R128, R128, 0x200, RZ ;  /* 0x0000020080807810 */ /* 0x000fe20007ffe0ff */
[-C--:B------:R-:W-:Y:S02]  /*0a20*/  IMAD.WIDE.U32 R124, R167, R215.reuse, c[0x0][0x188] ;  /* 0x00006200a77c7625 */ /* 0x080fe400078e00d7 */
        /* <DEDUP_REMOVED lines=15> */
[----:B---3--:R-:W-:Y:S02]  /*0b20*/  HADD2.F32 R172, -RZ, R108.H0_H0 ;  /* 0x2000006cffac7230 */ /* 0x008fe40000004100 */
[----:B------:R-:W-:Y:S02]  /*0b30*/  HADD2.F32 R174, -RZ, R110.H0_H0 ;  /* 0x2000006effae7230 */ /* 0x000fe40000004100 */
[----:B------:R-:W-:Y:S01]  /*0b40*/  HADD2.F32 R176, -RZ, R111.H0_H0 ;  /* 0x2000006fffb07230 */ /* 0x000fe20000004100 */
[C---:B------:R-:W-:Y:S01]  /*0b50*/  FADD.FTZ R193, -R191.reuse, R172 ;  /* 0x000000acbfc17221 */ /* 0x040fe20000010100 */
[--C-:B------:R-:W-:Y:S01]  /*0b60*/  HADD2.F32 R173, -RZ, R109.reuse.H0_H0 ;  /* 0x2000006dffad7230 */ /* 0x100fe20000004100 */
[C---:B------:R-:W-:Y:S01]  /*0b70*/  FADD.FTZ R189, -R191.reuse, R174 ;  /* 0x000000aebfbd7221 */ /* 0x040fe20000010100 */
[----:B------:R-:W-:Y:S01]  /*0b80*/  HADD2.F32 R109, -RZ, R109.H1_H1 ;  /* 0x3000006dff6d7230 */ /* 0x000fe20000004100 */
[----:B------:R-:W-:Y:S01]  /*0b90*/  FADD.FTZ R187, -R191, R176 ;  /* 0x000000b0bfbb7221 */ /* 0x000fe20000010100 */
[----:B----4-:R-:W-:Y:S01]  /*0ba0*/  HADD2.F32 R170, -RZ, R112.H0_H0 ;  /* 0x20000070ffaa7230 */ /* 0x010fe20000004100 */
[----:B-----5:R-:W-:Y:S01]  /*0bb0*/  FMUL.FTZ R193, R166, R193 ;  /* 0x000000c1a6c17220 */ /* 0x020fe20000410000 */
[----:B------:R-:W-:-:S02]  /*0bc0*/  HADD2.F32 R108, -RZ, R108.H1_H1 ;  /* 0x3000006cff6c7230 */ /* 0x000fc40000004100 */
[----:B------:R-:W-:Y:S02]  /*0bd0*/  HADD2.F32 R184, -RZ, R126.H0_H0 ;  /* 0x2000007effb87230 */ /* 0x000fe40000004100 */
[----:B------:R-:W-:Y:S02]  /*0be0*/  HADD2.F32 R175, -RZ, R110.H1_H1 ;  /* 0x3000006effaf7230 */ /* 0x000fe40000004100 */
[----:B------:R-:W-:Y:S02]  /*0bf0*/  HADD2.F32 R177, -RZ, R111.H1_H1 ;  /* 0x3000006fffb17230 */ /* 0x000fe40000004100 */
[----:B0-----:R-:W-:Y:S02]  /*0c00*/  HADD2.F32 R2, -RZ, R116.H0_H0 ;  /* 0x20000074ff027230 */ /* 0x001fe40000004100 */
[----:B------:R-:W-:Y:S01]  /*0c10*/  HADD2.F32 R126, -RZ, R126.H1_H1 ;  /* 0x3000007eff7e7230 */ /* 0x000fe20000004100 */
[C---:B------:R-:W-:Y:S01]  /*0c20*/  FMUL.FTZ R189, R166.reuse, R189 ;  /* 0x000000bda6bd7220 */ /* 0x040fe20000410000 */
[----:B------:R-:W-:Y:S01]  /*0c30*/  HADD2.F32 R111, -RZ, R114.H0_H0 ;  /* 0x20000072ff6f7230 */ /* 0x000fe20000004100 */
[----:B------:R-:W-:Y:S01]  /*0c40*/  FMUL.FTZ R187, R166, R187 ;  /* 0x000000bba6bb7220 */ /* 0x000fe20000410000 */
[----:B------:R-:W-:Y:S01]  /*0c50*/  HADD2.F32 R110, -RZ, R115.H0_H0 ;  /* 0x20000073ff6e7230 */ /* 0x000fe20000004100 */
[-C--:B------:R-:W-:Y:S01]  /*0c60*/  FFMA.FTZ R4, R193, R170.reuse, R4 ;  /* 0x000000aac1047223 */ /* 0x080fe20000010004 */
[--C-:B------:R-:W-:Y:S01]  /*0c70*/  HADD2.F32 R135, -RZ, R119.reuse.H0_H0 ;  /* 0x20000077ff877230 */ /* 0x100fe20000004100 */
[----:B------:R-:W-:Y:S01]  /*0c80*/  FADD.FTZ R72, R72, R170 ;  /* 0x000000aa48487221 */ /* 0x000fe20000010000 */
[----:B------:R-:W-:Y:S01]  /*0c90*/  HADD2.F32 R178, -RZ, R119.H1_H1 ;  /* 0x30000077ffb27230 */ /* 0x000fe20000004100 */
[----:B------:R-:W-:Y:S01]  /*0ca0*/  FADD.FTZ R119, -R191, R109 ;  /* 0x0000006dbf777221 */ /* 0x000fe20000010100 */
[----:B-1----:R-:W-:Y:S01]  /*0cb0*/  HADD2.F32 R132, -RZ, R112.H1_H1 ;  /* 0x30000070ff847230 */ /* 0x002fe20000004100 */
[----:B------:R-:W-:Y:S01]  /*0cc0*/  FMUL.FTZ R170, R137, R170 ;  /* 0x000000aa89aa7220 */ /* 0x000fe20000410000 */
[----:B------:R-:W-:-:S02]  /*0cd0*/  HADD2.F32 R3, -RZ, R117.H0_H0 ;  /* 0x20000075ff037230 */ /* 0x000fc40000004100 */
[----:B------:R-:W-:Y:S01]  /*0ce0*/  HADD2.F32 R133, -RZ, R117.H1_H1 ;  /* 0x30000075ff857230 */ /* 0x000fe20000004100 */
[C---:B------:R-:W-:Y:S01]  /*0cf0*/  FADD.FTZ R117, -R191.reuse, R108 ;  /* 0x0000006cbf757221 */ /* 0x040fe20000010100 */
[--C-:B------:R-:W-:Y:S01]  /*0d00*/  HADD2.F32 R112, -RZ, R113.reuse.H0_H0 ;  /* 0x20000071ff707230 */ /* 0x100fe20000004100 */
[C---:B------:R-:W-:Y:S01]  /*0d10*/  FADD.FTZ R185, -R191.reuse, R2 ;  /* 0x00000002bfb97221 */ /* 0x040fe20000010100 */
[----:B------:R-:W-:Y:S01]  /*0d20*/  HADD2.F32 R134, -RZ, R118.H0_H0 ;  /* 0x20000076ff867230 */ /* 0x000fe20000004100 */
[----:B------:R-:W-:Y:S01]  /*0d30*/  FADD.FTZ R209, -R191, R126 ;  /* 0x0000007ebfd17221 */ /* 0x000fe20000010100 */
[----:B------:R-:W-:Y:S01]  /*0d40*/  HADD2.F32 R179, -RZ, R124.H0_H0 ;  /* 0x2000007cffb37230 */ /* 0x000fe20000004100 */
[----:B------:R-:W-:Y:S01]  /*0d50*/  FMUL.FTZ R190, R166, R119 ;  /* 0x00000077a6be7220 */ /* 0x000fe20000410000 */
[----:B------:R-:W-:Y:S01]  /*0d60*/  HADD2.F32 R113, -RZ, R113.H1_H1 ;  /* 0x30000071ff717230 */ /* 0x000fe20000004100 */
[----:B------:R-:W-:Y:S01]  /*0d70*/  FFMA.FTZ R8, R189, R111, R8 ;  /* 0x0000006fbd087223 */ /* 0x000fe20000010008 */
[----:B------:R-:W-:Y:S01]  /*0d80*/  HADD2.F32 R116, -RZ, R116.H1_H1 ;  /* 0x30000074ff747230 */ /* 0x000fe20000004100 */
[----:B------:R-:W-:Y:S01]  /*0d90*/  FADD.FTZ R68, R68, R111 ;  /* 0x0000006f44447221 */ /* 0x000fe20000010000 */
[----:B------:R-:W-:Y:S01]  /*0da0*/  HADD2.F32 R118, -RZ, R118.H1_H1 ;  /* 0x30000076ff767230 */ /* 0x000fe20000004100 */
[-C--:B------:R-:W-:Y:S01]  /*0db0*/  FFMA.FTZ R10, R187, R110.reuse, R10 ;  /* 0x0000006ebb0a7223 */ /* 0x080fe2000001000a */
[----:B------:R-:W-:Y:S01]  /*0dc0*/  HADD2.F32 R124, -RZ, R124.H1_H1 ;  /* 0x3000007cff7c7230 */ /* 0x000fe20000004100 */
[----:B------:R-:W-:Y:S01]  /*0dd0*/  FADD.FTZ R70, R70, R110 ;  /* 0x0000006e46467221 */ /* 0x000fe20000010000 */
[--C-:B------:R-:W-:Y:S01]  /*0de0*/  HADD2.F32 R180, -RZ, R125.reuse.H0_H0 ;  /* 0x2000007dffb47230 */ /* 0x100fe20000004100 */
[----:B------:R-:W-:Y:S01]  /*0df0*/  FMUL.FTZ R126, R143, R110 ;  /* 0x0000006e8f7e7220 */ /* 0x000fe20000410000 */
[----:B------:R-:W-:-:S02]  /*0e00*/  HADD2.F32 R182, -RZ, R125.H1_H1 ;  /* 0x3000007dffb67230 */ /* 0x000fc40000004100 */
[--C-:B------:R-:W-:Y:S02]  /*0e10*/  HADD2.F32 R186, -RZ, R127.reuse.H0_H0 ;  /* 0x2000007fffba7230 */ /* 0x100fe40000004100 */
[----:B------:R-:W-:Y:S02]  /*0e20*/  HADD2.F32 R188, -RZ, R127.H1_H1 ;  /* 0x3000007fffbc7230 */ /* 0x000fe40000004100 */
[--C-:B------:R-:W-:Y:S02]  /*0e30*/  HADD2.F32 R204, -RZ, R128.reuse.H0_H0 ;  /* 0x20000080ffcc7230 */ /* 0x100fe40000004100 */
[----:B------:R-:W-:Y:S01]  /*0e40*/  HADD2.F32 R205, -RZ, R128.H1_H1 ;  /* 0x30000080ffcd7230 */ /* 0x000fe20000004100 */
[----:B------:R-:W-:Y:S01]  /*0e50*/  FMUL.FTZ R128, R141, R111 ;  /* 0x0000006f8d807220 */ /* 0x000fe20000410000 */
[--C-:B------:R-:W-:Y:S01]  /*0e60*/  HADD2.F32 R108, -RZ, R131.reuse.H0_H0 ;  /* 0x20000083ff6c7230 */ /* 0x100fe20000004100 */
[----:B------:R-:W-:Y:S01]  /*0e70*/  FADD.FTZ R173, -R191, R173 ;  /* 0x000000adbfad7221 */ /* 0x000fe20000010100 */
[----:B------:R-:W-:Y:S01]  /*0e80*/  HADD2.F32 R2, -RZ, R131.H1_H1 ;  /* 0x30000083ff027230 */ /* 0x000fe20000004100 */
[----:B------:R-:W-:-:S02]  /*0e90*/  FMUL.FTZ R192, R166, R117 ;  /* 0x00000075a6c07220 */ /* 0x000fc40000410000 */
[----:B------:R-:W-:Y:S02]  /*0ea0*/  FMUL.FTZ R131, R138, R132 ;  /* 0x000000848a837220 */ /* 0x000fe40000410000 */
[----:B------:R-:W-:Y:S02]  /*0eb0*/  FADD.FTZ R110, RZ, R170 ;  /* 0x000000aaff6e7221 */ /* 0x000fe40000010000 */
[----:B------:R-:W-:Y:S01]  /*0ec0*/  FFMA.FTZ R111, R193, R170, RZ ;  /* 0x000000aac16f7223 */ /* 0x000fe200000100ff */
[--C-:B------:R-:W-:Y:S01]  /*0ed0*/  HADD2.F32 R208, -RZ, R129.reuse.H0_H0 ;  /* 0x20000081ffd07230 */ /* 0x100fe20000004100 */
[C---:B------:R-:W-:Y:S01]  /*0ee0*/  FADD.FTZ R183, -R191.reuse, R3 ;  /* 0x00000003bfb77221 */ /* 0x040fe20000010100 */
[----:B------:R-:W-:Y:S01]  /*0ef0*/  HADD2.F32 R207, -RZ, R129.H1_H1 ;  /* 0x30000081ffcf7230 */ /* 0x000fe20000004100 */
[C---:B------:R-:W-:Y:S01]  /*0f00*/  FADD.FTZ R175, -R191.reuse, R175 ;  /* 0x000000afbfaf7221 */ /* 0x040fe20000010100 */
[--C-:B------:R-:W-:Y:S01]  /*0f10*/  HADD2.F32 R210, -RZ, R130.reuse.H0_H0 ;  /* 0x20000082ffd27230 */ /* 0x100fe20000004100 */
[C---:B------:R-:W-:Y:S01]  /*0f20*/  FADD.FTZ R177, -R191.reuse, R177 ;  /* 0x000000b1bfb17221 */ /* 0x040fe20000010100 */
[----:B------:R-:W-:Y:S01]  /*0f30*/  HADD2.F32 R109, -RZ, R130.H1_H1 ;  /* 0x30000082ff6d7230 */ /* 0x000fe20000004100 */
        /* <DEDUP_REMOVED lines=13> */
[-C--:B------:R-:W-:Y:S02]  /*1010*/  FFMA.FTZ R7, R190, R113.reuse, R7 ;  /* 0x00000071be077223 */ /* 0x080fe40000010007 */
[----:B------:R-:W-:Y:S02]  /*1020*/  FADD.FTZ R75, R75, R113 ;  /* 0x000000714b4b7221 */ /* 0x000fe40000010000 */
[----:B------:R-:W-:Y:S02]  /*1030*/  FMUL.FTZ R129, R140, R113 ;  /* 0x000000718c817220 */ /* 0x000fe40000410000 */
[----:B------:R-:W-:Y:S02]  /*1040*/  FMUL.FTZ R191, R166, R173 ;  /* 0x000000ada6bf7220 */ /* 0x000fe40000410000 */
[----:B------:R-:W-:Y:S02]  /*1050*/  FMUL.FTZ R130, R139, R112 ;  /* 0x000000708b827220 */ /* 0x000fe40000410000 */
[----:B------:R-:W-:-:S02]  /*1060*/  FADD.FTZ R113, R110, R131 ;  /* 0x000000836e717221 */ /* 0x000fc40000010000 */
[----:B------:R-:W-:Y:S02]  /*1070*/  FFMA.FTZ R111, R192, R131, R111 ;  /* 0x00000083c06f7223 */ /* 0x000fe4000001006f */
[----:B------:R-:W-:Y:S02]  /*1080*/  FADD.FTZ R110, R113, R130 ;  /* 0x00000082716e7221 */ /* 0x000fe40000010000 */
[----:B------:R-:W-:Y:S01]  /*1090*/  FFMA.FTZ R111, R191, R130, R111 ;  /* 0x00000082bf6f7223 */ /* 0x000fe2000001006f */
[----:B------:R-:W-:Y:S01]  /*10a0*/  HADD2.F32 R114, -RZ, R114.H1_H1 ;  /* 0x30000072ff727230 */ /* 0x000fe20000004100 */
[----:B------:R-:W-:Y:S02]  /*10b0*/  FADD.FTZ R113, R110, R129 ;  /* 0x000000816e717221 */ /* 0x000fe40000010000 */
[----:B------:R-:W-:Y:S02]  /*10c0*/  FFMA.FTZ R111, R190, R129, R111 ;  /* 0x00000081be6f7223 */ /* 0x000fe4000001006f */
[----:B------:R-:W-:-:S02]  /*10d0*/  FMUL.FTZ R180, R166, R127 ;  /* 0x0000007fa6b47220 */ /* 0x000fc40000410000 */
[----:B------:R-:W-:Y:S02]  /*10e0*/  FMUL.FTZ R188, R166, R175 ;  /* 0x000000afa6bc7220 */ /* 0x000fe40000410000 */
[----:B------:R-:W-:Y:S02]  /*10f0*/  FMUL.FTZ R127, R142, R114 ;  /* 0x000000728e7f7220 */ /* 0x000fe40000410000 */
[----:B------:R-:W-:Y:S02]  /*1100*/  FADD.FTZ R110, R113, R128 ;  /* 0x00000080716e7221 */ /* 0x000fe40000010000 */
[----:B------:R-:W-:Y:S01]  /*1110*/  FFMA.FTZ R111, R189, R128, R111 ;  /* 0x00000080bd6f7223 */ /* 0x000fe2000001006f */
[----:B------:R-:W-:Y:S01]  /*1120*/  HADD2.F32 R115, -RZ, R115.H1_H1 ;  /* 0x30000073ff737230 */ /* 0x000fe20000004100 */
[----:B------:R-:W-:Y:S02]  /*1130*/  FADD.FTZ R113, R110, R127 ;  /* 0x0000007f6e717221 */ /* 0x000fe40000010000 */
[----:B------:R-:W-:Y:S01]  /*1140*/  FFMA.FTZ R111, R188, R127, R111 ;  /* 0x0000007fbc6f7223 */ /* 0x000fe2000001006f */
[----:B------:R-:W-:Y:S01]  /*1150*/  HADD2.F32 R194, -RZ, R120.H0_H0 ;  /* 0x20000078ffc27230 */ /* 0x000fe20000004100 */
[----:B------:R-:W-:-:S02]  /*1160*/  FMUL.FTZ R186, R166, R177 ;  /* 0x000000b1a6ba7220 */ /* 0x000fc40000410000 */
[C---:B------:R-:W-:Y:S02]  /*1170*/  FMUL.FTZ R185, R166.reuse, R185 ;  /* 0x000000b9a6b97220 */ /* 0x040fe40000410000 */
[----:B------:R-:W-:Y:S02]  /*1180*/  FMUL.FTZ R177, R166, R195 ;  /* 0x000000c3a6b17220 */ /* 0x000fe40000410000 */
[----:B------:R-:W-:Y:S02]  /*1190*/  FMUL.FTZ R195, R144, R115 ;  /* 0x0000007390c37220 */ /* 0x000fe40000410000 */
[----:B------:R-:W-:Y:S02]  /*11a0*/  FADD.FTZ R110, R113, R126 ;  /* 0x0000007e716e7221 */ /* 0x000fe40000010000 */
[----:B------:R-:W-:Y:S01]  /*11b0*/  FFMA.FTZ R111, R187, R126, R111 ;  /* 0x0000007ebb6f7223 */ /* 0x000fe2000001006f */
[----:B------:R-:W-:Y:S01]  /*11c0*/  HADD2.F32 R120, -RZ, R120.H1_H1 ;  /* 0x30000078ff787230 */ /* 0x000fe20000004100 */
[----:B------:R-:W-:-:S02]  /*11d0*/  FFMA.FTZ R12, R185, R194, R12 ;  /* 0x000000c2b90c7223 */ /* 0x000fc4000001000c */
[----:B------:R-:W-:Y:S02]  /*11e0*/  FADD.FTZ R64, R64, R194 ;  /* 0x000000c240407221 */ /* 0x000fe40000010000 */
[----:B------:R-:W-:Y:S02]  /*11f0*/  FMUL.FTZ R194, R145, R194 ;  /* 0x000000c291c27220 */ /* 0x000fe40000410000 */
[----:B------:R-:W-:Y:S02]  /*1200*/  FADD.FTZ R113, R110, R195 ;  /* 0x000000c36e717221 */ /* 0x000fe40000010000 */
[----:B------:R-:W-:Y:S01]  /*1210*/  FFMA.FTZ R111, R186, R195, R111 ;  /* 0x000000c3ba6f7223 */ /* 0x000fe2000001006f */
[----:B------:R-:W-:Y:S01]  /*1220*/  HADD2.F32 R196, -RZ, R121.H0_H0 ;  /* 0x20000079ffc47230 */ /* 0x000fe20000004100 */
[C---:B------:R-:W-:Y:S02]  /*1230*/  FMUL.FTZ R183, R166.reuse, R183 ;  /* 0x000000b7a6b77220 */ /* 0x040fe40000410000 */
[----:B------:R-:W-:-:S02]  /*1240*/  FMUL.FTZ R176, R166, R197 ;  /* 0x000000c5a6b07220 */ /* 0x000fc40000410000 */
[----:B------:R-:W-:Y:S02]  /*1250*/  FMUL.FTZ R184, R166, R125 ;  /* 0x0000007da6b87220 */ /* 0x000fe40000410000 */
[----:B------:R-:W-:Y:S02]  /*1260*/  FMUL.FTZ R197, R146, R120 ;  /* 0x0000007892c57220 */ /* 0x000fe40000410000 */
[----:B------:R-:W-:Y:S02]  /*1270*/  FADD.FTZ R110, R113, R194 ;  /* 0x000000c2716e7221 */ /* 0x000fe40000010000 */
[----:B------:R-:W-:Y:S01]  /*1280*/  FFMA.FTZ R111, R185, R194, R111 ;  /* 0x000000c2b96f7223 */ /* 0x000fe2000001006f */
[----:B------:R-:W-:Y:S01]  /*1290*/  HADD2.F32 R121, -RZ, R121.H1_H1 ;  /* 0x30000079ff797230 */ /* 0x000fe20000004100 */
[----:B------:R-:W-:Y:S02]  /*12a0*/  FFMA.FTZ R14, R183, R196, R14 ;  /* 0x000000c4b70e7223 */ /* 0x000fe4000001000e */
[----:B------:R-:W-:-:S02]  /*12b0*/  FADD.FTZ R66, R66, R196 ;  /* 0x000000c442427221 */ /* 0x000fc40000010000 */
[----:B------:R-:W-:Y:S02]  /*12c0*/  FMUL.FTZ R196, R147, R196 ;  /* 0x000000c493c47220 */ /* 0x000fe40000410000 */
[----:B------:R-:W-:Y:S02]  /*12d0*/  FADD.FTZ R113, R110, R197 ;  /* 0x000000c56e717221 */ /* 0x000fe40000010000 */
[----:B------:R-:W-:Y:S01]  /*12e0*/  FFMA.FTZ R111, R184, R197, R111 ;  /* 0x000000c5b86f7223 */ /* 0x000fe2000001006f */
[----:B------:R-:W-:Y:S01]  /*12f0*/  HADD2.F32 R198, -RZ, R122.H0_H0 ;  /* 0x2000007affc67230 */ /* 0x000fe20000004100 */
[C---:B------:R-:W-:Y:S02]  /*1300*/  FMUL.FTZ R181, R166.reuse, R181 ;  /* 0x000000b5a6b57220 */ /* 0x040fe40000410000 */
[C---:B------:R-:W-:Y:S02]  /*1310*/  FMUL.FTZ R175, R166.reuse, R199 ;  /* 0x000000c7a6af7220 */ /* 0x040fe40000410000 */
[----:B------:R-:W-:-:S02]  /*1320*/  FMUL.FTZ R182, R166, R133 ;  /* 0x00000085a6b67220 */ /* 0x000fc40000410000 */
[----:B------:R-:W-:Y:S02]  /*1330*/  FMUL.FTZ R199, R148, R121 ;  /* 0x0000007994c77220 */ /* 0x000fe40000410000 */
[----:B------:R-:W-:Y:S02]  /*1340*/  FADD.FTZ R110, R113, R196 ;  /* 0x000000c4716e7221 */ /* 0x000fe40000010000 */
[----:B------:R-:W-:Y:S01]  /*1350*/  FFMA.FTZ R111, R183, R196, R111 ;  /* 0x000000c4b76f7223 */ /* 0x000fe2000001006f */
[----:B------:R-:W-:Y:S01]  /*1360*/  HADD2.F32 R122, -RZ, R122.H1_H1 ;  /* 0x3000007aff7a7230 */ /* 0x000fe20000004100 */
[-C--:B------:R-:W-:Y:S02]  /*1370*/  FFMA.FTZ R16, R181, R198.reuse, R16 ;  /* 0x000000c6b5107223 */ /* 0x080fe40000010010 */
[----:B------:R-:W-:Y:S02]  /*1380*/  FADD.FTZ R60, R60, R198 ;  /* 0x000000c63c3c7221 */ /* 0x000fe40000010000 */
[----:B------:R-:W-:-:S02]  /*1390*/  FMUL.FTZ R198, R149, R198 ;  /* 0x000000c695c67220 */ /* 0x000fc40000410000 */
[----:B------:R-:W-:Y:S02]  /*13a0*/  FADD.FTZ R113, R110, R199 ;  /* 0x000000c76e717221 */ /* 0x000fe40000010000 */
[----:B------:R-:W-:Y:S01]  /*13b0*/  FFMA.FTZ R111, R182, R199, R111 ;  /* 0x000000c7b66f7223 */ /* 0x000fe2000001006f */
[----:B------:R-:W-:Y:S01]  /*13c0*/  HADD2.F32 R200, -RZ, R123.H0_H0 ;  /* 0x2000007bffc87230 */ /* 0x000fe20000004100 */
[C---:B------:R-:W-:Y:S02]  /*13d0*/  FMUL.FTZ R179, R166.reuse, R135 ;  /* 0x00000087a6b37220 */ /* 0x040fe40000410000 */
[----:B------:R-:W-:Y:S02]  /*13e0*/  FMUL.FTZ R174, R166, R201 ;  /* 0x000000c9a6ae7220 */ /* 0x000fe40000410000 */
[----:B------:R-:W-:Y:S02]  /*13f0*/  FMUL.FTZ R201, R150, R122 ;  /* 0x0000007a96c97220 */ /* 0x000fe40000410000 */
[----:B------:R-:W-:-:S02]  /*1400*/  FADD.FTZ R110, R113, R198 ;  /* 0x000000c6716e7221 */ /* 0x000fc40000010000 */
[----:B------:R-:W-:Y:S01]  /*1410*/  FFMA.FTZ R111, R181, R198, R111 ;  /* 0x000000c6b56f7223 */ /* 0x000fe2000001006f */
[----:B------:R-:W-:Y:S01]  /*1420*/  HADD2.F32 R123, -RZ, R123.H1_H1 ;  /* 0x3000007bff7b7230 */ /* 0x000fe20000004100 */
[-C--:B------:R-:W-:Y:S02]  /*1430*/  FFMA.FTZ R18, R179, R200.reuse, R18 ;  /* 0x000000c8b3127223 */ /* 0x080fe40000010012 */
[----:B------:R-:W-:Y:S02]  /*1440*/  FADD.FTZ R62, R62, R200 ;  /* 0x000000c83e3e7221 */ /* 0x000fe40000010000 */
        /* <DEDUP_REMOVED lines=33> */
[----:B------:R-:W-:Y:S02]  /*1660*/  FMUL.FTZ R172, R166, R209 ;  /* 0x000000d1a6ac7220 */ /* 0x000fe40000410000 */
[-C--:B------:R-:W-:Y:S02]  /*1670*/  FMUL.FTZ R209, R162, R109.reuse ;  /* 0x0000006da2d17220 */ /* 0x080fe40000410000 */
[----:B------:R-:W-:Y:S02]  /*1680*/  FADD.FTZ R110, R113, R210 ;  /* 0x000000d2716e7221 */ /* 0x000fe40000010000 */
[----:B------:R-:W-:Y:S02]  /*1690*/  FFMA.FTZ R111, R173, R210, R111 ;  /* 0x000000d2ad6f7223 */ /* 0x000fe4000001006f */
[----:B------:R-:W-:Y:S02]  /*16a0*/  FFMA.FTZ R25, R172, R109, R25 ;  /* 0x0000006dac197223 */ /* 0x000fe40000010019 */
[----:B------:R-:W-:-:S02]  /*16b0*/  FADD.FTZ R53, R53, R109 ;  /* 0x0000006d35357221 */ /* 0x000fc40000010000 */
        /* <DEDUP_REMOVED lines=30> */
.L_x_1383:
[----:B------:R-:W-:Y:S05]  /*18a0*/  BSYNC B0 ;  /* 0x0000000000007941 */ /* 0x000fea0003800000 */
.L_x_1381:
[----:B0-----:R-:W0:Y:S01]  /*18b0*/  S2R R2, SR_TID.X ;  /* 0x0000000000027919 */ /* 0x001e220000002100 */
[----:B------:R-:W-:-:S02]  /*18c0*/  LOP3.LUT P2, RZ, R165, 0xff, RZ, 0xc0, !PT ;  /* 0x000000ffa5ff7812 */ /* 0x000fc4000784c0ff */
[----:B0-----:R-:W-:Y:S02]  /*18d0*/  SHF.R.U32.HI R108, RZ, 0x5, R2 ;  /* 0x00000005ff6c7819 */ /* 0x001fe40000011602 */
[----:B------:R-:W-:Y:S02]  /*18e0*/  LOP3.LUT P0, RZ, R2, 0x1f, RZ, 0xc0, !PT ;  /* 0x0000001f02ff7812 */ /* 0x000fe4000780c0ff */
[----:B------:R-:W-:-:S07]  /*18f0*/  LOP3.LUT R133, R108, 0x7fffff8, RZ, 0xc0, !PT ;  /* 0x07fffff86c857812 */ /* 0x000fce00078ec0ff */
[----:B------:R-:W-:Y:S01]  /*1900*/  @!P2 IADD3 R133, R133, 0x8, RZ ;  /* 0x000000088585a810 */ /* 0x000fe20007ffe0ff */
[----:B------:R-:W-:Y:S05]  /*1910*/  BRA.DIV ~URZ, `(.L_x_1384) ;  /* 0x00002af27f007947 */ /* 0x000fea000b800000 */
[----:B------:R0:W1:Y:S02]  /*1920*/  SHFL.DOWN PT, R110, R109, 0x10, 0x1f ;  /* 0x0a001f006d6e7f89 */ /* 0x00006400000e0000 */
.L_x_1463:
        /* <DEDUP_REMOVED lines=18> */
.L_x_1464:
[----:B-----5:R-:W-:Y:S01]  /*1a50*/  ISETP.GE.AND P2, PT, R206, 0x1, PT ;  /* 0x00000001ce00780c */ /* 0x020fe20003f46270 */
[----:B------:R-:W-:Y:S01]  /*1a60*/  HFMA2.MMA R132, -RZ, RZ, 0, 0 ;  /* 0x00000000ff847435 */ /* 0x000fe200000001ff */
[----:B------:R-:W-:Y:S01]  /*1a70*/  @!P0 LOP3.LUT R108, R108, 0x7, RZ, 0xc0, !PT ;  /* 0x000000076c6c8812 */ /* 0x000fe200078ec0ff */
[----:B--2---:R-:W-:Y:S01]  /*1a80*/  FADD.FTZ R2, R114, R111 ;  /* 0x0000006f72027221 */ /* 0x004fe20000010000 */
[----:B------:R-:W-:Y:S02]  /*1a90*/  WARPSYNC 0xffffffff ;  /* 0xffffffff00007948 */ /* 0x000fe40003800000 */
[----:B------:R-:W-:-:S07]  /*1aa0*/  @!P0 IADD3 R134, R133, R108, RZ ;  /* 0x0000006c85868210 */ /* 0x000fce0007ffe0ff */
[----:B------:R-:W-:Y:S02]  /*1ab0*/  @P2 IADD3 R206, R206, -0x1, RZ ;  /* 0xffffffffcece2810 */ /* 0x000fe40007ffe0ff */
[----:B------:R-:W-:-:S03]  /*1ac0*/  @P2 MOV R125, 0x10 ;  /* 0x00000010007d2802 */ /* 0x000fc60000000f00 */
        /* <DEDUP_REMOVED lines=39> */
[----:B------:R-:W-:Y:S01]  /*1d40*/  HADD2.F32 R3, -RZ, R84.H0_H0 ;  /* 0x20000054ff037230 */ /* 0x000fe20000004100 */
[----:B------:R-:W-:Y:S05]  /*1d50*/  BRA `(.L_x_1388) ;  /* 0x000000b000007947 */ /* 0x000fea0003800000 */
.L_x_1387:
        /* <DEDUP_REMOVED lines=11> */
.L_x_1388:
[----:B------:R-:W-:Y:S05]  /*1e10*/  BSYNC B0 ;  /* 0x0000000000007941 */ /* 0x000fea0003800000 */
.L_x_1386:
[----:B------:R-:W-:Y:S01]  /*1e20*/  ISETP.NE.U32.AND P0, PT, RZ, c[0x0][0x258], PT ;  /* 0x00009600ff007a0c */ /* 0x000fe20003f05070 */
[----:B------:R-:W-:Y:S01]  /*1e30*/  @P2 HADD2.F32 R2, -RZ, R156.H0_H0 ;  /* 0x2000009cff022230 */ /* 0x000fe20000004100 */
[----:B------:R-:W-:Y:S01]  /*1e40*/  @P2 FMUL.FTZ R109, R3, c[0x0][0x1ec] ;  /* 0x00007b00036d2a20 */ /* 0x000fe20000410000 */
[----:B------:R-:W-:Y:S01]  /*1e50*/  BSSY B0, `(.L_x_1389) ;  /* 0x0000015000007945 */ /* 0x000fe20003800000 */
[----:B------:R-:W-:Y:S02]  /*1e60*/  ISETP.NE.AND.EX P0, PT, RZ, c[0x0][0x25c], PT, P0 ;  /* 0x00009700ff007a0c */ /* 0x000fe40003f05300 */
[----:B------:R-:W-:Y:S01]  /*1e70*/  @P2 FMUL.FTZ R108, R109, R2 ;  /* 0x000000026d6c2220 */ /* 0x000fe20000410000 */
[----:B-----5:R-:W-:-:S04]  /*1e80*/  @P2 HADD2.F32 R2, -RZ, R96.H0_H0 ;  /* 0x20000060ff022230 */ /* 0x020fc80000004100 */
[----:B------:R-:W-:Y:S01]  /*1e90*/  @P2 F2FP.PACK_AB R108, RZ, R108 ;  /* 0x0000006cff6c223e */ /* 0x000fe200000000ff */
[----:B------:R-:W-:-:S03]  /*1ea0*/  @P2 FFMA.FTZ R48, R109, R2, R48 ;  /* 0x000000026d302223 */ /* 0x000fc60000010030 */
        /* <DEDUP_REMOVED lines=8> */
.L_x_1390:
[----:B------:R-:W-:-:S04]  /*1f30*/  ISETP.NE.AND P4, PT, R202, RZ, PT ;  /* 0x000000ffca00720c */ /* 0x000fc80003f85270 */
[----:B------:R-:W-:-:S05]  /*1f40*/  FSEL R3, R110, RZ, !P4 ;  /* 0x000000ff6e037208 */ /* 0x000fca0006000000 */
[----:B------:R-:W-:-:S04]  /*1f50*/  FFMA.FTZ R2, R192, R112, R3 ;  /* 0x00000070c0027223 */ /* 0x000fc80000010003 */
[----:B------:R-:W-:Y:S01]  /*1f60*/  FADD.FTZ R3, R131, -R2 ;  /* 0x8000000283037221 */ /* 0x000fe20000010000 */
[----:B------:R-:W-:-:S03]  /*1f70*/  @P3 HADD2.F32 R2, -RZ, R84.H1_H1 ;  /* 0x30000054ff023230 */ /* 0x000fc60000004100 */
[----:B------:R-:W-:-:S04]  /*1f80*/  FMUL.FTZ R3, R166, R3 ;  /* 0x00000003a6037220 */ /* 0x000fc80000410000 */
[----:B------:R-:W-:Y:S02]  /*1f90*/  @P3 FADD.FTZ R3, R3, R2 ;  /* 0x0000000203033221 */ /* 0x000fe40000010000 */
.L_x_1391:
[----:B------:R-:W-:Y:S05]  /*1fa0*/  BSYNC B0 ;  /* 0x0000000000007941 */ /* 0x000fea0003800000 */
.L_x_1389:
[----:B------:R-:W-:Y:S01]  /*1fb0*/  @P2 HADD2.F32 R109, -RZ, R156.H1_H1 ;  /* 0x3000009cff6d2230 */ /* 0x000fe20000004100 */
[----:B------:R-:W-:Y:S01]  /*1fc0*/  @P2 FMUL.FTZ R2, R3, c[0x0][0x1ec] ;  /* 0x00007b0003022a20 */ /* 0x000fe20000410000 */
[----:B------:R-:W-:Y:S01]  /*1fd0*/  @P2 HADD2.F32 R108, -RZ, R96.H1_H1 ;  /* 0x30000060ff6c2230 */ /* 0x000fe20000004100 */
[----:B------:R-:W-:Y:S01]  /*1fe0*/  @P0 F2FP.PACK_AB R3, RZ, R3 ;  /* 0x00000003ff03023e */ /* 0x000fe200000000ff */
[----:B------:R-:W-:Y:S01]  /*1ff0*/  BSSY B0, `(.L_x_1392) ;  /* 0x0000012000007945 */ /* 0x000fe20003800000 */
[C---:B------:R-:W-:Y:S02]  /*2000*/  @P2 FMUL.FTZ R109, R2.reuse, R109 ;  /* 0x0000006d026d2220 */ /* 0x040fe40000410000 */
        /* <DEDUP_REMOVED lines=9> */
.L_x_1393:
[----:B------:R-:W-:Y:S01]  /*20a0*/  ISETP.NE.AND P4, PT, R202, RZ, PT ;  /* 0x000000ffca00720c */ /* 0x000fe20003f85270 */
[----:B------:R-:W-:-:S03]  /*20b0*/  @P3 HADD2.F32 R2, -RZ, R85.H0_H0 ;  /* 0x20000055ff023230 */ /* 0x000fc60000004100 */
[----:B------:R-:W-:-:S05]  /*20c0*/  FSEL R3, R110, RZ, !P4 ;  /* 0x000000ff6e037208 */ /* 0x000fca0006000000 */
[----:B------:R-:W-:-:S04]  /*20d0*/  FFMA.FTZ R3, R191, R112, R3 ;  /* 0x00000070bf037223 */ /* 0x000fc80000010003 */
[----:B------:R-:W-:-:S04]  /*20e0*/  FADD.FTZ R3, R130, -R3 ;  /* 0x8000000382037221 */ /* 0x000fc80000010000 */
[----:B------:R-:W-:-:S04]  /*20f0*/  FMUL.FTZ R3, R166, R3 ;  /* 0x00000003a6037220 */ /* 0x000fc80000410000 */
[----:B------:R-:W-:Y:S02]  /*2100*/  @P3 FADD.FTZ R3, R3, R2 ;  /* 0x0000000203033221 */ /* 0x000fe40000010000 */
.L_x_1394:
[----:B------:R-:W-:Y:S05]  /*2110*/  BSYNC B0 ;  /* 0x0000000000007941 */ /* 0x000fea0003800000 */
.L_x_1392:
[----:B------:R-:W-:Y:S01]  /*2120*/  @P2 HADD2.F32 R2, -RZ, R157.H0_H0 ;  /* 0x2000009dff022230 */ /* 0x000fe20000004100 */
[----:B------:R-:W-:Y:S01]  /*2130*/  @P2 FMUL.FTZ R109, R3, c[0x0][0x1ec] ;  /* 0x00007b00036d2a20 */ /* 0x000fe20000410000 */
[----:B------:R-:W-:Y:S01]  /*2140*/  @P0 F2FP.PACK_AB R3, RZ, R3 ;  /* 0x00000003ff03023e */ /* 0x000fe200000000ff */
[----:B------:R-:W-:Y:S02]  /*2150*/  BSSY B0, `(.L_x_1395) ;  /* 0x0000013000007945 */ /* 0x000fe40003800000 */
[----:B------:R-:W-:Y:S01]  /*2160*/  @P2 FMUL.FTZ R108, R109, R2 ;  /* 0x000000026d6c2220 */ /* 0x000fe20000410000 */
[----:B------:R-:W-:Y:S01]  /*2170*/  @P2 HADD2.F32 R2, -RZ, R97.H0_H0 ;  /* 0x20000061ff022230 */ /* 0x000fe20000004100 */
[----:B------:R-:W-:-:S03]  /*2180*/  @P0 PRMT R101, R3, 0x7610, R101 ;  /* 0x0000761003650816 */ /* 0x000fc60000000065 */
[----:B------:R-:W-:Y:S01]  /*2190*/  @P2 F2FP.PACK_AB R108, RZ, R108 ;  /* 0x0000006cff6c223e */ /* 0x000fe200000000ff */
[----:B------:R-:W-:-:S03]  /*21a0*/  @P2 FFMA.FTZ R50, R109, R2, R50 ;  /* 0x000000026d322223 */ /* 0x000fc60000010032 */
[----:B------:R-:W-:Y:S01]  /*21b0*/  @P2 PRMT R105, R108, 0x7610, R105 ;  /* 0x000076106c692816 */ /* 0x000fe20000000069 */
[----:B------:R-:W-:Y:S05]  /*21c0*/  @P1 BRA `(.L_x_1396) ;  /* 0x0000004000001947 */ /* 0x000fea0003800000 */
[----:B------:R-:W-:Y:S01]  /*21d0*/  HFMA2.MMA R3, -RZ, RZ, 0, 0 ;  /* 0x00000000ff037435 */ /* 0x000fe200000001ff */
[----:B------:R-:W-:Y:S05]  /*21e0*/  @!P3 BRA `(.L_x_1397) ;  /* 0x000000900000b947 */ /* 0x000fea0003800000 */
[----:B------:R-:W-:Y:S01]  /*21f0*/  HADD2.F32 R3, -RZ, R85.H1_H1 ;  /* 0x30000055ff037230 */ /* 0x000fe20000004100 */
[----:B------:R-:W-:Y:S05]  /*2200*/  BRA `(.L_x_1397) ;  /* 0x0000007000007947 */ /* 0x000fea0003800000 */
.L_x_1396:
[----:B------:R-:W-:-:S04]  /*2210*/  ISETP.NE.AND P4, PT, R202, RZ, PT ;  /* 0x000000ffca00720c */ /* 0x000fc80003f85270 */
[----:B------:R-:W-:-:S05]  /*2220*/  FSEL R3, R110, RZ, !P4 ;  /* 0x000000ff6e037208 */ /* 0x000fca0006000000 */
[----:B------:R-:W-:-:S04]  /*2230*/  FFMA.FTZ R2, R190, R112, R3 ;  /* 0x00000070be027223 */ /* 0x000fc80000010003 */
[----:B------:R-:W-:Y:S01]  /*2240*/  FADD.FTZ R3, R129, -R2 ;  /* 0x8000000281037221 */ /* 0x000fe20000010000 */
[----:B------:R-:W-:-:S03]  /*2250*/  @P3 HADD2.F32 R2, -RZ, R85.H1_H1 ;  /* 0x30000055ff023230 */ /* 0x000fc60000004100 */
[----:B------:R-:W-:-:S04]  /*2260*/  FMUL.FTZ R3, R166, R3 ;  /* 0x00000003a6037220 */ /* 0x000fc80000410000 */
[----:B------:R-:W-:Y:S02]  /*2270*/  @P3 FADD.FTZ R3, R3, R2 ;  /* 0x0000000203033221 */ /* 0x000fe40000010000 */
.L_x_1397:
[----:B------:R-:W-:Y:S05]  /*2280*/  BSYNC B0 ;  /* 0x0000000000007941 */ /* 0x000fea0003800000 */
.L_x_1395:
        /* <DEDUP_REMOVED lines=15> */
.L_x_1399:
[----:B------:R-:W-:Y:S01]  /*2380*/  ISETP.NE.AND P4, PT, R202, RZ, PT ;  /* 0x000000ffca00720c */ /* 0x000fe20003f85270 */
[----:B------:R-:W-:-:S03]  /*2390*/  @P3 HADD2.F32 R2, -RZ, R86.H0_H0 ;  /* 0x20000056ff023230 */ /* 0x000fc60000004100 */
[----:B------:R-:W-:-:S05]  /*23a0*/  FSEL R3, R110, RZ, !P4 ;  /* 0x000000ff6e037208 */ /* 0x000fca0006000000 */
[----:B------:R-:W-:-:S04]  /*23b0*/  FFMA.FTZ R3, R189, R112, R3 ;  /* 0x00000070bd037223 */ /* 0x000fc80000010003 */
[----:B------:R-:W-:-:S04]  /*23c0*/  FADD.FTZ R3, R128, -R3 ;  /* 0x8000000380037221 */ /* 0x000fc80000010000 */
[----:B------:R-:W-:-:S04]  /*23d0*/  FMUL.FTZ R3, R166, R3 ;  /* 0x00000003a6037220 */ /* 0x000fc80000410000 */
[----:B------:R-:W-:Y:S02]  /*23e0*/  @P3 FADD.FTZ R3, R3, R2 ;  /* 0x0000000203033221 */ /* 0x000fe40000010000 */
.L_x_1400:
[----:B------:R-:W-:Y:S05]  /*23f0*/  BSYNC B0 ;  /* 0x0000000000007941 */ /* 0x000fea0003800000 */
.L_x_1398:
        /* <DEDUP_REMOVED lines=15> */
.L_x_1402:
[----:B------:R-:W-:-:S04]  /*24f0*/  ISETP.NE.AND P4, PT, R202, RZ, PT ;  /* 0x000000ffca00720c */ /* 0x000fc80003f85270 */
[----:B------:R-:W-:-:S05]  /*2500*/  FSEL R3, R110, RZ, !P4 ;  /* 0x000000ff6e037208 */ /* 0x000fca0006000000 */
[----:B------:R-:W-:-:S04]  /*2510*/  FFMA.FTZ R2, R188, R112, R3 ;  /* 0x00000070bc027223 */ /* 0x000fc80000010003 */
[----:B------:R-:W-:Y:S01]  /*2520*/  FADD.FTZ R3, R127, -R2 ;  /* 0x800000027f037221 */ /* 0x000fe20000010000 */
[----:B------:R-:W-:-:S03]  /*2530*/  @P3 HADD2.F32 R2, -RZ, R86.H1_H1 ;  /* 0x30000056ff023230 */ /* 0x000fc60000004100 */
[----:B------:R-:W-:-:S04]  /*2540*/  FMUL.FTZ R3, R166, R3 ;  /* 0x00000003a6037220 */ /* 0x000fc80000410000 */
[----:B------:R-:W-:Y:S02]  /*2550*/  @P3 FADD.FTZ R3, R3, R2 ;  /* 0x0000000203033221 */ /* 0x000fe40000010000 */
.L_x_1403:
[----:B------:R-:W-:Y:S05]  /*2560*/  BSYNC B0 ;  /* 0x0000000000007941 */ /* 0x000fea0003800000 */
.L_x_1401:
        /* <DEDUP_REMOVED lines=15> */
.L_x_1405:
[----:B------:R-:W-:Y:S01]  /*2660*/  ISETP.NE.AND P4, PT, R202, RZ, PT ;  /* 0x000000ffca00720c */ /* 0x000fe20003f85270 */
[----:B------:R-:W-:-:S03]  /*2670*/  @P3 HADD2.F32 R2, -RZ, R87.H0_H0 ;  /* 0x20000057ff023230 */ /* 0x000fc60000004100 */
[----:B------:R-:W-:-:S05]  /*2680*/  FSEL R3, R110, RZ, !P4 ;  /* 0x000000ff6e037208 */ /* 0x000fca0006000000 */
[----:B------:R-:W-:-:S04]  /*2690*/  FFMA.FTZ R3, R187, R112, R3 ;  /* 0x00000070bb037223 */ /* 0x000fc80000010003 */
[----:B------:R-:W-:-:S04]  /*26a0*/  FADD.FTZ R3, R126, -R3 ;  /* 0x800000037e037221 */ /* 0x000fc80000010000 */
[----:B------:R-:W-:-:S04]  /*26b0*/  FMUL.FTZ R3, R166, R3 ;  /* 0x00000003a6037220 */ /* 0x000fc80000410000 */
[----:B------:R-:W-:Y:S02]  /*26c0*/  @P3 FADD.FTZ R3, R3, R2 ;  /* 0x0000000203033221 */ /* 0x000fe40000010000 */
.L_x_1406:
[----:B------:R-:W-:Y:S05]  /*26d0*/  BSYNC B0 ;  /* 0x0000000000007941 */ /* 0x000fea0003800000 */
.L_x_1404:
        /* <DEDUP_REMOVED lines=15> */
.L_x_1408:
[----:B------:R-:W-:-:S04]  /*27d0*/  ISETP.NE.AND P4, PT, R202, RZ, PT ;  /* 0x000000ffca00720c */ /* 0x000fc80003f85270 */
[----:B------:R-:W-:-:S05]  /*27e0*/  FSEL R3, R110, RZ, !P4 ;  /* 0x000000ff6e037208 */ /* 0x000fca0006000000 */
[----:B------:R-:W-:-:S04]  /*27f0*/  FFMA.FTZ R2, R186, R112, R3 ;  /* 0x00000070ba027223 */ /* 0x000fc80000010003 */
[----:B------:R-:W-:Y:S01]  /*2800*/  FADD.FTZ R3, R195, -R2 ;  /* 0x80000002c3037221 */ /* 0x000fe20000010000 */
[----:B------:R-:W-:-:S03]  /*2810*/  @P3 HADD2.F32 R2, -RZ, R87.H1_H1 ;  /* 0x30000057ff023230 */ /* 0x000fc60000004100 */
[----:B------:R-:W-:-:S04]  /*2820*/  FMUL.FTZ R3, R166, R3 ;  /* 0x00000003a6037220 */ /* 0x000fc80000410000 */
[----:B------:R-:W-:Y:S02]  /*2830*/  @P3 FADD.FTZ R3, R3, R2 ;  /* 0x0000000203033221 */ /* 0x000fe40000010000 */
.L_x_1409:
[----:B------:R-:W-:Y:S05]  /*2840*/  BSYNC B0 ;  /* 0x0000000000007941 */ /* 0x000fea0003800000 */
.L_x_1407:
[----:B------:R-:W-:Y:S01]  /*2850*/  @P2 HADD2.F32 R109, -RZ, R159.H1_H1 ;  /* 0x3000009fff6d2230 */ /* 0x000fe20000004100 */
[----:B------:R-:W-:Y:S01]  /*2860*/  @P2 FMUL.FTZ R114, R3, c[0x0][0x1ec] ;  /* 0x00007b0003722a20 */ /* 0x000fe20000410000 */
[----:B------:R-:W-:Y:S01]  /*2870*/  @P0 MOV R2, 0x10 ;  /* 0x0000001000020802 */ /* 0x000fe20000000f00 */
[----:B------:R-:W-:Y:S01]  /*2880*/  BSSY B0, `(.L_x_1410) ;  /* 0x0000011000007945 */ /* 0x000fe20003800000 */
        /* <DEDUP_REMOVED lines=9> */
[----:B------:R0:W-:Y:S04]  /*2920*/  @P0 STG.E.128 [R2.64], R100 ;  /* 0x0000006402000986 */ /* 0x0001e8000c101d04 */
[----:B------:R0:W-:Y:S01]  /*2930*/  @P2 STG.E.128 [R108.64], R104 ;  /* 0x000000686c002986 */ /* 0x0001e2000c101d04 */
[----:B------:R-:W-:Y:S05]  /*2940*/  @!P2 BRA `(.L_x_1411) ;  /* 0x000000400000a947 */ /* 0x000fea0003800000 */
[----:B------:R-:W-:Y:S01]  /*2950*/  HFMA2.MMA R97, -RZ, RZ, 0, 9.5367431640625e-07 ;  /* 0x00000010ff617435 */ /* 0x000fe200000001ff */
[----:B------:R-:W-:-:S09]  /*2960*/  IADD3 R96, R132, 0x100, RZ ;  /* 0x0000010084607810 */ /* 0x000fd20007ffe0ff */
[----:B------:R-:W-:-:S06]  /*2970*/  IMAD.WIDE.U32 R96, R96, R97, c[0x0][0x170] ;  /* 0x00005c0060607625 */ /* 0x000fcc00078e0061 */
[----:B------:R-:W5:Y:S02]  /*2980*/  LDG.E.128 R96, [R96.64] ;  /* 0x0000000460607981 */ /* 0x000f64000c1e1d00 */
.L_x_1411:
[----:B------:R-:W-:Y:S05]  /*2990*/  BSYNC B0 ;  /* 0x0000000000007941 */ /* 0x000fea0003800000 */
.L_x_1410:
[----:B------:R-:W-:Y:S01]  /*29a0*/  BSSY B0, `(.L_x_1412) ;  /* 0x000000e000007945 */ /* 0x000fe20003800000 */
[----:B------:R-:W-:Y:S01]  /*29b0*/  @P2 FFMA.FTZ R47, R114, R111, R47 ;  /* 0x0000006f722f2223 */ /* 0x000fe2000001002f */
[----:B------:R-:W-:Y:S05]  /*29c0*/  @P1 BRA `(.L_x_1413) ;  /* 0x0000004000001947 */ /* 0x000fea0003800000 */
[----:B0-----:R-:W-:Y:S01]  /*29d0*/  MOV R3, RZ ;  /* 0x000000ff00037202 */ /* 0x001fe20000000f00 */
[----:B------:R-:W-:Y:S05]  /*29e0*/  @!P3 BRA `(.L_x_1414) ;  /* 0x000000900000b947 */ /* 0x000fea0003800000 */
[----:B------:R-:W-:Y:S01]  /*29f0*/  HADD2.F32 R3, -RZ, R88.H0_H0 ;  /* 0x20000058ff037230 */ /* 0x000fe20000004100 */
[----:B------:R-:W-:Y:S05]  /*2a00*/  BRA `(.L_x_1414) ;  /* 0x0000007000007947 */ /* 0x000fea0003800000 */
.L_x_1413:
[----:B------:R-:W-:Y:S01]  /*2a10*/  ISETP.NE.AND P4, PT, R202, RZ, PT ;  /* 0x000000ffca00720c */ /* 0x000fe20003f85270 */
[----:B0-----:R-:W-:-:S03]  /*2a20*/  @P3 HADD2.F32 R2, -RZ, R88.H0_H0 ;  /* 0x20000058ff023230 */ /* 0x001fc60000004100 */
[----:B------:R-:W-:-:S05]  /*2a30*/  FSEL R3, R110, RZ, !P4 ;  /* 0x000000ff6e037208 */ /* 0x000fca0006000000 */
[----:B------:R-:W-:-:S04]  /*2a40*/  FFMA.FTZ R3, R185, R112, R3 ;  /* 0x00000070b9037223 */ /* 0x000fc80000010003 */
[----:B------:R-:W-:-:S04]  /*2a50*/  FADD.FTZ R3, R194, -R3 ;  /* 0x80000003c2037221 */ /* 0x000fc80000010000 */
[----:B------:R-:W-:-:S04]  /*2a60*/  FMUL.FTZ R3, R166, R3 ;  /* 0x00000003a6037220 */ /* 0x000fc80000410000 */
[----:B------:R-:W-:Y:S02]  /*2a70*/  @P3 FADD.FTZ R3, R3, R2 ;  /* 0x0000000203033221 */ /* 0x000fe40000010000 */
.L_x_1414:
[----:B------:R-:W-:Y:S05]  /*2a80*/  BSYNC B0 ;  /* 0x0000000000007941 */ /* 0x000fea0003800000 */
.L_x_1412:
[----:B------:R-:W-:Y:S01]  /*2a90*/  @P2 HADD2.F32 R2, -RZ, R80.H0_H0 ;  /* 0x20000050ff022230 */ /* 0x000fe20000004100 */
[----:B------:R-:W-:Y:S01]  /*2aa0*/  @P2 FMUL.FTZ R109, R3, c[0x0][0x1ec] ;  /* 0x00007b00036d2a20 */ /* 0x000fe20000410000 */
[----:B-----5:R-:W-:Y:S01]  /*2ab0*/  @P2 HADD2.F32 R108, -RZ, R96.H0_H0 ;  /* 0x20000060ff6c2230 */ /* 0x020fe20000004100 */
        /* <DEDUP_REMOVED lines=12> */
.L_x_1416:
[----:B------:R-:W-:-:S04]  /*2b80*/  ISETP.NE.AND P4, PT, R202, RZ, PT ;  /* 0x000000ffca00720c */ /* 0x000fc80003f85270 */
[----:B------:R-:W-:-:S05]  /*2b90*/  FSEL R3, R110, RZ, !P4 ;  /* 0x000000ff6e037208 */ /* 0x000fca0006000000 */
[----:B------:R-:W-:-:S04]  /*2ba0*/  FFMA.FTZ R2, R184, R112, R3 ;  /* 0x00000070b8027223 */ /* 0x000fc80000010003 */
[----:B------:R-:W-:Y:S01]  /*2bb0*/  FADD.FTZ R3, R197, -R2 ;  /* 0x80000002c5037221 */ /* 0x000fe20000010000 */
[----:B------:R-:W-:-:S03]  /*2bc0*/  @P3 HADD2.F32 R2, -RZ, R88.H1_H1 ;  /* 0x30000058ff023230 */ /* 0x000fc60000004100 */
[----:B------:R-:W-:-:S04]  /*2bd0*/  FMUL.FTZ R3, R166, R3 ;  /* 0x00000003a6037220 */ /* 0x000fc80000410000 */
[----:B------:R-:W-:Y:S02]  /*2be0*/  @P3 FADD.FTZ R3, R3, R2 ;  /* 0x0000000203033221 */ /* 0x000fe40000010000 */
.L_x_1417:
[----:B------:R-:W-:Y:S05]  /*2bf0*/  BSYNC B0 ;  /* 0x0000000000007941 */ /* 0x000fea0003800000 */
.L_x_1415:
[----:B------:R-:W-:Y:S01]  /*2c00*/  @P2 HADD2.F32 R109, -RZ, R80.H1_H1 ;  /* 0x30000050ff6d2230 */ /* 0x000fe20000004100 */
        /* <DEDUP_REMOVED lines=14> */
.L_x_1419:
[----:B------:R-:W-:Y:S01]  /*2cf0*/  ISETP.NE.AND P4, PT, R202, RZ, PT ;  /* 0x000000ffca00720c */ /* 0x000fe20003f85270 */
[----:B------:R-:W-:-:S03]  /*2d00*/  @P3 HADD2.F32 R2, -RZ, R89.H0_H0 ;  /* 0x20000059ff023230 */ /* 0x000fc60000004100 */
[----:B------:R-:W-:-:S05]  /*2d10*/  FSEL R3, R110, RZ, !P4 ;  /* 0x000000ff6e037208 */ /* 0x000fca0006000000 */
[----:B------:R-:W-:-:S04]  /*2d20*/  FFMA.FTZ R3, R183, R112, R3 ;  /* 0x00000070b7037223 */ /* 0x000fc80000010003 */
[----:B------:R-:W-:-:S04]  /*2d30*/  FADD.FTZ R3, R196, -R3 ;  /* 0x80000003c4037221 */ /* 0x000fc80000010000 */
[----:B------:R-:W-:-:S04]  /*2d40*/  FMUL.FTZ R3, R166, R3 ;  /* 0x00000003a6037220 */ /* 0x000fc80000410000 */
[----:B------:R-:W-:Y:S02]  /*2d50*/  @P3 FADD.FTZ R3, R3, R2 ;  /* 0x0000000203033221 */ /* 0x000fe40000010000 */
.L_x_1420:
[----:B------:R-:W-:Y:S05]  /*2d60*/  BSYNC B0 ;  /* 0x0000000000007941 */ /* 0x000fea0003800000 */
.L_x_1418:
[----:B------:R-:W-:Y:S01]  /*2d70*/  @P2 HADD2.F32 R2, -RZ, R81.H0_H0 ;  /* 0x20000051ff022230 */ /* 0x000fe20000004100 */
        /* <DEDUP_REMOVED lines=14> */
.L_x_1422:
[----:B------:R-:W-:-:S04]  /*2e60*/  ISETP.NE.AND P4, PT, R202, RZ, PT ;  /* 0x000000ffca00720c */ /* 0x000fc80003f85270 */
[----:B------:R-:W-:-:S05]  /*2e70*/  FSEL R3, R110, RZ, !P4 ;  /* 0x000000ff6e037208 */ /* 0x000fca0006000000 */
[----:B------:R-:W-:-:S04]  /*2e80*/  FFMA.FTZ R2, R182, R112, R3 ;  /* 0x00000070b6027223 */ /* 0x000fc80000010003 */
[----:B------:R-:W-:Y:S01]  /*2e90*/  FADD.FTZ R3, R199, -R2 ;  /* 0x80000002c7037221 */ /* 0x000fe20000010000 */
[----:B------:R-:W-:-:S03]  /*2ea0*/  @P3 HADD2.F32 R2, -RZ, R89.H1_H1 ;  /* 0x30000059ff023230 */ /* 0x000fc60000004100 */
[----:B------:R-:W-:-:S04]  /*2eb0*/  FMUL.FTZ R3, R166, R3 ;  /* 0x00000003a6037220 */ /* 0x000fc80000410000 */
[----:B------:R-:W-:Y:S02]  /*2ec0*/  @P3 FADD.FTZ R3, R3, R2 ;  /* 0x0000000203033221 */ /* 0x000fe40000010000 */
.L_x_1423:
[----:B------:R-:W-:Y:S05]  /*2ed0*/  BSYNC B0 ;  /* 0x0000000000007941 */ /* 0x000fea0003800000 */
.L_x_1421:
        /* <DEDUP_REMOVED lines=15> */
.L_x_1425:
[----:B------:R-:W-:Y:S01]  /*2fd0*/  ISETP.NE.AND P4, PT, R202, RZ, PT ;  /* 0x000000ffca00720c */ /* 0x000fe20003f85270 */
[----:B------:R-:W-:-:S03]  /*2fe0*/  @P3 HADD2.F32 R2, -RZ, R90.H0_H0 ;  /* 0x2000005aff023230 */ /* 0x000fc60000004100 */
[----:B------:R-:W-:-:S05]  /*2ff0*/  FSEL R3, R110, RZ, !P4 ;  /* 0x000000ff6e037208 */ /* 0x000fca0006000000 */
[----:B------:R-:W-:-:S04]  /*3000*/  FFMA.FTZ R3, R181, R112, R3 ;  /* 0x00000070b5037223 */ /* 0x000fc80000010003 */
[----:B------:R-:W-:-:S04]  /*3010*/  FADD.FTZ R3, R198, -R3 ;  /* 0x80000003c6037221 */ /* 0x000fc80000010000 */
[----:B------:R-:W-:-:S04]  /*3020*/  FMUL.FTZ R3, R166, R3 ;  /* 0x00000003a6037220 */ /* 0x000fc80000410000 */
[----:B------:R-:W-:Y:S02]  /*3030*/  @P3 FADD.FTZ R3, R3, R2 ;  /* 0x0000000203033221 */ /* 0x000fe40000010000 */
.L_x_1426:
[----:B------:R-:W-:Y:S05]  /*3040*/  BSYNC B0 ;  /* 0x0000000000007941 */ /* 0x000fea0003800000 */
.L_x_1424:
        /* <DEDUP_REMOVED lines=15> */
.L_x_1428:
[----:B------:R-:W-:-:S04]  /*3140*/  ISETP.NE.AND P4, PT, R202, RZ, PT ;  /* 0x000000ffca00720c */ /* 0x000fc80003f85270 */
[----:B------:R-:W-:-:S05]  /*3150*/  FSEL R3, R110, RZ, !P4 ;  /* 0x000000ff6e037208 */ /* 0x000fca0006000000 */
[----:B------:R-:W-:-:S04]  /*3160*/  FFMA.FTZ R2, R180, R112, R3 ;  /* 0x00000070b4027223 */ /* 0x000fc80000010003 */
[----:B------:R-:W-:Y:S01]  /*3170*/  FADD.FTZ R3, R201, -R2 ;  /* 0x80000002c9037221 */ /* 0x000fe20000010000 */
[----:B------:R-:W-:-:S03]  /*3180*/  @P3 HADD2.F32 R2, -RZ, R90.H1_H1 ;  /* 0x3000005aff023230 */ /* 0x000fc60000004100 */
[----:B------:R-:W-:-:S04]  /*3190*/  FMUL.FTZ R3, R166, R3 ;  /* 0x00000003a6037220 */ /* 0x000fc80000410000 */
[----:B------:R-:W-:Y:S02]  /*31a0*/  @P3 FADD.FTZ R3, R3, R2 ;  /* 0x0000000203033221 */ /* 0x000fe40000010000 */
.L_x_1429:
[----:B------:R-:W-:Y:S05]  /*31b0*/  BSYNC B0 ;  /* 0x0000000000007941 */ /* 0x000fea0003800000 */
.L_x_1427:
        /* <DEDUP_REMOVED lines=15> */
.L_x_1431:
[----:B------:R-:W-:Y:S01]  /*32b0*/  ISETP.NE.AND P4, PT, R202, RZ, PT ;  /* 0x000000ffca00720c */ /* 0x000fe20003f85270 */
[----:B------:R-:W-:-:S03]  /*32c0*/  @P3 HADD2.F32 R2, -RZ, R91.H0_H0 ;  /* 0x2000005bff023230 */ /* 0x000fc60000004100 */
[----:B------:R-:W-:-:S05]  /*32d0*/  FSEL R3, R110, RZ, !P4 ;  /* 0x000000ff6e037208 */ /* 0x000fca0006000000 */
[----:B------:R-:W-:-:S04]  /*32e0*/  FFMA.FTZ R3, R179, R112, R3 ;  /* 0x00000070b3037223 */ /* 0x000fc80000010003 */
[----:B------:R-:W-:-:S04]  /*32f0*/  FADD.FTZ R3, R200, -R3 ;  /* 0x80000003c8037221 */ /* 0x000fc80000010000 */
[----:B------:R-:W-:-:S04]  /*3300*/  FMUL.FTZ R3, R166, R3 ;  /* 0x00000003a6037220 */ /* 0x000fc80000410000 */
[----:B------:R-:W-:Y:S02]  /*3310*/  @P3 FADD.FTZ R3, R3, R2 ;  /* 0x0000000203033221 */ /* 0x000fe40000010000 */
.L_x_1432:
[----:B------:R-:W-:Y:S05]  /*3320*/  BSYNC B0 ;  /* 0x0000000000007941 */ /* 0x000fea0003800000 */
.L_x_1430:
        /* <DEDUP_REMOVED lines=15> */
.L_x_1434:
[----:B------:R-:W-:-:S04]  /*3420*/  ISETP.NE.AND P4, PT, R202, RZ, PT ;  /* 0x000000ffca00720c */ /* 0x000fc80003f85270 */
[----:B------:R-:W-:-:S05]  /*3430*/  FSEL R3, R110, RZ, !P4 ;  /* 0x000000ff6e037208 */ /* 0x000fca0006000000 */
[----:B------:R-:W-:-:S04]  /*3440*/  FFMA.FTZ R2, R178, R112, R3 ;  /* 0x00000070b2027223 */ /* 0x000fc80000010003 */
[----:B------:R-:W-:Y:S01]  /*3450*/  FADD.FTZ R3, R203, -R2 ;  /* 0x80000002cb037221 */ /* 0x000fe20000010000 */
[----:B------:R-:W-:-:S03]  /*3460*/  @P3 HADD2.F32 R2, -RZ, R91.H1_H1 ;  /* 0x3000005bff023230 */ /* 0x000fc60000004100 */
[----:B------:R-:W-:-:S04]  /*3470*/  FMUL.FTZ R3, R166, R3 ;  /* 0x00000003a6037220 */ /* 0x000fc80000410000 */
[----:B------:R-:W-:Y:S02]  /*3480*/  @P3 FADD.FTZ R3, R3, R2 ;  /* 0x0000000203033221 */ /* 0x000fe40000010000 */
.L_x_1435:
[----:B------:R-:W-:Y:S05]  /*3490*/  BSYNC B0 ;  /* 0x0000000000007941 */ /* 0x000fea0003800000 */
.L_x_1433:
[----:B------:R-:W-:Y:S01]  /*34a0*/  @P2 HADD2.F32 R109, -RZ, R83.H1_H1 ;  /* 0x30000053ff6d2230 */ /* 0x000fe20000004100 */
[----:B------:R-:W-:Y:S01]  /*34b0*/  @P2 FMUL.FTZ R114, R3, c[0x0][0x1ec] ;  /* 0x00007b0003722a20 */ /* 0x000fe20000410000 */
[----:B------:R-:W-:Y:S01]  /*34c0*/  @P0 MOV R113, 0x10 ;  /* 0x0000001000710802 */ /* 0x000fe20000000f00 */
[----:B------:R-:W-:Y:S01]  /*34d0*/  BSSY B0, `(.L_x_1436) ;  /* 0x0000012000007945 */ /* 0x000fe20003800000 */
[----:B------:R-:W-:Y:S01]  /*34e0*/  @P0 F2FP.PACK_AB R111, RZ, R3 ;  /* 0x00000003ff6f023e */ /* 0x000fe200000000ff */
[----:B------:R-:W-:Y:S01]  /*34f0*/  @P2 FMUL.FTZ R109, R114, R109 ;  /* 0x0000006d726d2220 */ /* 0x000fe20000410000 */
[----:B------:R-:W-:Y:S01]  /*3500*/  @P2 IADD3 R108, R132, 0x100, RZ ;  /* 0x00000100846c2810 */ /* 0x000fe20007ffe0ff */
[----:B------:R-:W-:Y:S01]  /*3510*/  @P0 IMAD.WIDE.U32 R2, R168, R113, c[0x0][0x258] ;  /* 0x00009600a8020625 */ /* 0x000fe200078e0071 */
[----:B------:R-:W-:Y:S02]  /*3520*/  @P2 MOV R115, 0x10 ;  /* 0x0000001000732802 */ /* 0x000fe40000000f00 */
[----:B------:R-:W-:-:S02]  /*3530*/  @P2 F2FP.PACK_AB R113, RZ, R109 ;  /* 0x0000006dff71223e */ /* 0x000fc400000000ff */
[----:B------:R-:W-:Y:S01]  /*3540*/  @P0 PRMT R103, R103, 0x5410, R111 ;  /* 0x0000541067670816 */ /* 0x000fe2000000006f */
[----:B------:R-:W-:Y:S01]  /*3550*/  @P2 IMAD.WIDE.U32 R108, R108, R115, c[0x0][0x248] ;  /* 0x000092006c6c2625 */ /* 0x000fe200078e0073 */
[----:B------:R-:W-:Y:S01]  /*3560*/  @P2 PRMT R107, R107, 0x5410, R113 ;  /* 0x000054106b6b2816 */ /* 0x000fe20000000071 */
[----:B------:R-:W-:Y:S01]  /*3570*/  @P2 HADD2.F32 R111, -RZ, R99.H1_H1 ;  /* 0x30000063ff6f2230 */ /* 0x000fe20000004100 */
[----:B------:R-:W-:Y:S01]  /*3580*/  IADD3 R132, R132, 0x200, RZ ;  /* 0x0000020084847810 */ /* 0x000fe20007ffe0ff */
[----:B------:R0:W-:Y:S04]  /*3590*/  @P0 STG.E.128 [R2.64], R100 ;  /* 0x0000006402000986 */ /* 0x0001e8000c101d04 */
[----:B------:R0:W-:Y:S01]  /*35a0*/  @P2 STG.E.128 [R108.64], R104 ;  /* 0x000000686c002986 */ /* 0x0001e2000c101d04 */
[----:B------:R-:W-:Y:S05]  /*35b0*/  @!P2 BRA `(.L_x_1437) ;  /* 0x000000300000a947 */ /* 0x000fea0003800000 */
[----:B------:R-:W-:-:S10]  /*35c0*/  HFMA2.MMA R97, -RZ, RZ, 0, 9.5367431640625e-07 ;  /* 0x00000010ff617435 */ /* 0x000fd400000001ff */
[----:B------:R-:W-:-:S06]  /*35d0*/  IMAD.WIDE.U32 R96, R132, R97, c[0x0][0x170] ;  /* 0x00005c0084607625 */ /* 0x000fcc00078e0061 */
[----:B------:R-:W5:Y:S02]  /*35e0*/  LDG.E.128 R96, [R96.64] ;  /* 0x0000000460607981 */ /* 0x000f64000c1e1d00 */
.L_x_1437:
[----:B------:R-:W-:Y:S05]  /*35f0*/  BSYNC B0 ;  /* 0x0000000000007941 */ /* 0x000fea0003800000 */
.L_x_1436:
[----:B------:R-:W-:Y:S01]  /*3600*/  BSSY B0, `(.L_x_1438) ;  /* 0x000000e000007945 */ /* 0x000fe20003800000 */
[----:B------:R-:W-:Y:S01]  /*3610*/  @P2 FFMA.FTZ R39, R111, R114, R39 ;  /* 0x000000726f272223 */ /* 0x000fe20000010027 */
[----:B------:R-:W-:Y:S05]  /*3620*/  @P1 BRA `(.L_x_1439) ;  /* 0x0000004000001947 */ /* 0x000fea0003800000 */
[----:B0-----:R-:W-:Y:S01]  /*3630*/  MOV R3, RZ ;  /* 0x000000ff00037202 */ /* 0x001fe20000000f00 */
[----:B------:R-:W-:Y:S05]  /*3640*/  @!P3 BRA `(.L_x_1440) ;  /* 0x000000900000b947 */ /* 0x000fea0003800000 */
[----:B------:R-:W-:Y:S01]  /*3650*/  HADD2.F32 R3, -RZ, R92.H0_H0 ;  /* 0x2000005cff037230 */ /* 0x000fe20000004100 */
[----:B------:R-:W-:Y:S05]  /*3660*/  BRA `(.L_x_1440) ;  /* 0x0000007000007947 */ /* 0x000fea0003800000 */
.L_x_1439:
[----:B------:R-:W-:Y:S01]  /*3670*/  ISETP.NE.AND P4, PT, R202, RZ, PT ;  /* 0x000000ffca00720c */ /* 0x000fe20003f85270 */
[----:B0-----:R-:W-:-:S03]  /*3680*/  @P3 HADD2.F32 R2, -RZ, R92.H0_H0 ;  /* 0x2000005cff023230 */ /* 0x001fc60000004100 */
[----:B------:R-:W-:-:S05]  /*3690*/  FSEL R3, R110, RZ, !P4 ;  /* 0x000000ff6e037208 */ /* 0x000fca0006000000 */
[----:B------:R-:W-:-:S04]  /*36a0*/  FFMA.FTZ R3, R177, R112, R3 ;  /* 0x00000070b1037223 */ /* 0x000fc80000010003 */
[----:B------:R-:W-:-:S04]  /*36b0*/  FADD.FTZ R3, R204, -R3 ;  /* 0x80000003cc037221 */ /* 0x000fc80000010000 */
[----:B------:R-:W-:-:S04]  /*36c0*/  FMUL.FTZ R3, R166, R3 ;  /* 0x00000003a6037220 */ /* 0x000fc80000410000 */
[----:B------:R-:W-:Y:S02]  /*36d0*/  @P3 FADD.FTZ R3, R3, R2 ;  /* 0x0000000203033221 */ /* 0x000fe40000010000 */
.L_x_1440:
[----:B------:R-:W-:Y:S05]  /*36e0*/  BSYNC B0 ;  /* 0x0000000000007941 */ /* 0x000fea0003800000 */
.L_x_1438:
        /* <DEDUP_REMOVED lines=15> */
.L_x_1442:
[----:B------:R-:W-:-:S04]  /*37e0*/  ISETP.NE.AND P4, PT, R202, RZ, PT ;  /* 0x000000ffca00720c */ /* 0x000fc80003f85270 */
[----:B------:R-:W-:-:S05]  /*37f0*/  FSEL R3, R110, RZ, !P4 ;  /* 0x000000ff6e037208 */ /* 0x000fca0006000000 */
[----:B------:R-:W-:-:S04]  /*3800*/  FFMA.FTZ R2, R176, R112, R3 ;  /* 0x00000070b0027223 */ /* 0x000fc80000010003 */
[----:B------:R-:W-:Y:S01]  /*3810*/  FADD.FTZ R3, R205, -R2 ;  /* 0x80000002cd037221 */ /* 0x000fe20000010000 */
[----:B------:R-:W-:-:S03]  /*3820*/  @P3 HADD2.F32 R2, -RZ, R92.H1_H1 ;  /* 0x3000005cff023230 */ /* 0x000fc60000004100 */
[----:B------:R-:W-:-:S04]  /*3830*/  FMUL.FTZ R3, R166, R3 ;  /* 0x00000003a6037220 */ /* 0x000fc80000410000 */
[----:B------:R-:W-:Y:S02]  /*3840*/  @P3 FADD.FTZ R3, R3, R2 ;  /* 0x0000000203033221 */ /* 0x000fe40000010000 */
.L_x_1443:
[----:B------:R-:W-:Y:S05]  /*3850*/  BSYNC B0 ;  /* 0x0000000000007941 */ /* 0x000fea0003800000 */
.L_x_1441:
        /* <DEDUP_REMOVED lines=15> */
.L_x_1445:
[----:B------:R-:W-:Y:S01]  /*3950*/  ISETP.NE.AND P4, PT, R202, RZ, PT ;  /* 0x000000ffca00720c */ /* 0x000fe20003f85270 */
[----:B------:R-:W-:-:S03]  /*3960*/  @P3 HADD2.F32 R2, -RZ, R93.H0_H0 ;  /* 0x2000005dff023230 */ /* 0x000fc60000004100 */
[----:B------:R-:W-:-:S05]  /*3970*/  FSEL R3, R110, RZ, !P4 ;  /* 0x000000ff6e037208 */ /* 0x000fca0006000000 */
[----:B------:R-:W-:-:S04]  /*3980*/  FFMA.FTZ R3, R175, R112, R3 ;  /* 0x00000070af037223 */ /* 0x000fc80000010003 */
[----:B------:R-:W-:-:S04]  /*3990*/  FADD.FTZ R3, R208, -R3 ;  /* 0x80000003d0037221 */ /* 0x000fc80000010000 */
[----:B------:R-:W-:-:S04]  /*39a0*/  FMUL.FTZ R3, R166, R3 ;  /* 0x00000003a6037220 */ /* 0x000fc80000410000 */
[----:B------:R-:W-:Y:S02]  /*39b0*/  @P3 FADD.FTZ R3, R3, R2 ;  /* 0x0000000203033221 */ /* 0x000fe40000010000 */
.L_x_1446:
[----:B------:R-:W-:Y:S05]  /*39c0*/  BSYNC B0 ;  /* 0x0000000000007941 */ /* 0x000fea0003800000 */
.L_x_1444:
        /* <DEDUP_REMOVED lines=15> */
.L_x_1448:
[----:B------:R-:W-:-:S04]  /*3ac0*/  ISETP.NE.AND P4, PT, R202, RZ, PT ;  /* 0x000000ffca00720c */ /* 0x000fc80003f85270 */
[----:B------:R-:W-:-:S05]  /*3ad0*/  FSEL R3, R110, RZ, !P4 ;  /* 0x000000ff6e037208 */ /* 0x000fca0006000000 */
[----:B------:R-:W-:-:S04]  /*3ae0*/  FFMA.FTZ R2, R174, R112, R3 ;  /* 0x00000070ae027223 */ /* 0x000fc80000010003 */
[----:B------:R-:W-:Y:S01]  /*3af0*/  FADD.FTZ R3, R207, -R2 ;  /* 0x80000002cf037221 */ /* 0x000fe20000010000 */
[----:B------:R-:W-:-:S03]  /*3b00*/  @P3 HADD2.F32 R2, -RZ, R93.H1_H1 ;  /* 0x3000005dff023230 */ /* 0x000fc60000004100 */
[----:B------:R-:W-:-:S04]  /*3b10*/  FMUL.FTZ R3, R166, R3 ;  /* 0x00000003a6037220 */ /* 0x000fc80000410000 */
[----:B------:R-:W-:Y:S02]  /*3b20*/  @P3 FADD.FTZ R3, R3, R2 ;  /* 0x0000000203033221 */ /* 0x000fe40000010000 */
.L_x_1449:
[----:B------:R-:W-:Y:S05]  /*3b30*/  BSYNC B0 ;  /* 0x0000000000007941 */ /* 0x000fea0003800000 */
.L_x_1447:
        /* <DEDUP_REMOVED lines=15> */
.L_x_1451:
[----:B------:R-:W-:Y:S01]  /*3c30*/  ISETP.NE.AND P4, PT, R202, RZ, PT ;  /* 0x000000ffca00720c */ /* 0x000fe20003f85270 */
[----:B------:R-:W-:-:S03]  /*3c40*/  @P3 HADD2.F32 R2, -RZ, R94.H0_H0 ;  /* 0x2000005eff023230 */ /* 0x000fc60000004100 */
[----:B------:R-:W-:-:S05]  /*3c50*/  FSEL R3, R110, RZ, !P4 ;  /* 0x000000ff6e037208 */ /* 0x000fca0006000000 */
[----:B------:R-:W-:-:S04]  /*3c60*/  FFMA.FTZ R3, R173, R112, R3 ;  /* 0x00000070ad037223 */ /* 0x000fc80000010003 */
[----:B------:R-:W-:-:S04]  /*3c70*/  FADD.FTZ R3, R210, -R3 ;  /* 0x80000003d2037221 */ /* 0x000fc80000010000 */
[----:B------:R-:W-:-:S04]  /*3c80*/  FMUL.FTZ R3, R166, R3 ;  /* 0x00000003a6037220 */ /* 0x000fc80000410000 */
[----:B------:R-:W-:Y:S02]  /*3c90*/  @P3 FADD.FTZ R3, R3, R2 ;  /* 0x0000000203033221 */ /* 0x000fe40000010000 */
.L_x_1452:
[----:B------:R-:W-:Y:S05]  /*3ca0*/  BSYNC B0 ;  /* 0x0000000000007941 */ /* 0x000fea0003800000 */
.L_x_1450:
        /* <DEDUP_REMOVED lines=15> */
.L_x_1454:
[----:B------:R-:W-:-:S04]  /*3da0*/  ISETP.NE.AND P4, PT, R202, RZ, PT ;  /* 0x000000ffca00720c */ /* 0x000fc80003f85270 */
[----:B------:R-:W-:-:S05]  /*3db0*/  FSEL R3, R110, RZ, !P4 ;  /* 0x000000ff6e037208 */ /* 0x000fca0006000000 */
[----:B------:R-:W-:-:S04]  /*3dc0*/  FFMA.FTZ R2, R172, R112, R3 ;  /* 0x00000070ac027223 */ /* 0x000fc80000010003 */
[----:B------:R-:W-:Y:S01]  /*3dd0*/  FADD.FTZ R3, R209, -R2 ;  /* 0x80000002d1037221 */ /* 0x000fe20000010000 */
[----:B------:R-:W-:-:S03]  /*3de0*/  @P3 HADD2.F32 R2, -RZ, R94.H1_H1 ;  /* 0x3000005eff023230 */ /* 0x000fc60000004100 */
[----:B------:R-:W-:-:S04]  /*3df0*/  FMUL.FTZ R3, R166, R3 ;  /* 0x00000003a6037220 */ /* 0x000fc80000410000 */
[----:B------:R-:W-:Y:S02]  /*3e00*/  @P3 FADD.FTZ R3, R3, R2 ;  /* 0x0000000203033221 */ /* 0x000fe40000010000 */
.L_x_1455:
[----:B------:R-:W-:Y:S05]  /*3e10*/  BSYNC B0 ;  /* 0x0000000000007941 */ /* 0x000fea0003800000 */
.L_x_1453:
        /* <DEDUP_REMOVED lines=15> */
.L_x_1457:
[----:B------:R-:W-:Y:S01]  /*3f10*/  ISETP.NE.AND P4, PT, R202, RZ, PT ;  /* 0x000000ffca00720c */ /* 0x000fe20003f85270 */
[----:B------:R-:W-:-:S03]  /*3f20*/  @P3 HADD2.F32 R2, -RZ, R95.H0_H0 ;  /* 0x2000005fff023230 */ /* 0x000fc60000004100 */
[----:B------:R-:W-:-:S05]  /*3f30*/  FSEL R3, R110, RZ, !P4 ;  /* 0x000000ff6e037208 */ /* 0x000fca0006000000 */
[----:B------:R-:W-:-:S04]  /*3f40*/  FFMA.FTZ R3, R171, R112, R3 ;  /* 0x00000070ab037223 */ /* 0x000fc80000010003 */
[----:B------:R-:W-:-:S04]  /*3f50*/  FADD.FTZ R3, R212, -R3 ;  /* 0x80000003d4037221 */ /* 0x000fc80000010000 */
[----:B------:R-:W-:-:S04]  /*3f60*/  FMUL.FTZ R3, R166, R3 ;  /* 0x00000003a6037220 */ /* 0x000fc80000410000 */
[----:B------:R-:W-:Y:S02]  /*3f70*/  @P3 FADD.FTZ R3, R3, R2 ;  /* 0x0000000203033221 */ /* 0x000fe40000010000 */
.L_x_1458:
[----:B------:R-:W-:Y:S05]  /*3f80*/  BSYNC B0 ;  /* 0x0000000000007941 */ /* 0x000fea0003800000 */
.L_x_1456:
        /* <DEDUP_REMOVED lines=15> */
.L_x_1460:
[----:B------:R-:W-:Y:S01]  /*4080*/  ISETP.NE.AND P1, PT, R202, RZ, PT ;  /* 0x000000ffca00720c */ /* 0x000fe20003f25270 */
[----:B------:R-:W-:-:S03]  /*4090*/  @P3 HADD2.F32 R2, -RZ, R95.H1_H1 ;  /* 0x3000005fff023230 */ /* 0x000fc60000004100 */
[----:B------:R-:W-:-:S05]  /*40a0*/  FSEL R3, R110, RZ, !P1 ;  /* 0x000000ff6e037208 */ /* 0x000fca0004800000 */
[----:B------:R-:W-:-:S04]  /*40b0*/  FFMA.FTZ R3, R211, R112, R3 ;  /* 0x00000070d3037223 */ /* 0x000fc80000010003 */
[----:B------:R-:W-:-:S04]  /*40c0*/  FADD.FTZ R3, R214, -R3 ;  /* 0x80000003d6037221 */ /* 0x000fc80000010000 */
[----:B------:R-:W-:-:S04]  /*40d0*/  FMUL.FTZ R3, R166, R3 ;  /* 0x00000003a6037220 */ /* 0x000fc80000410000 */
[----:B------:R-:W-:Y:S02]  /*40e0*/  @P3 FADD.FTZ R3, R3, R2 ;  /* 0x0000000203033221 */ /* 0x000fe40000010000 */
.L_x_1461:
[----:B------:R-:W-:Y:S05]  /*40f0*/  BSYNC B0 ;  /* 0x0000000000007941 */ /* 0x000fea0003800000 */
.L_x_1459:
[----:B------:R-:W-:Y:S01]  /*4100*/  @P2 HADD2.F32 R109, -RZ, R79.H1_H1 ;  /* 0x3000004fff6d2230 */ /* 0x000fe20000004100 */
[----:B------:R-:W-:Y:S01]  /*4110*/  @P2 FMUL.FTZ R112, R3, c[0x0][0x1ec] ;  /* 0x00007b0003702a20 */ /* 0x000fe20000410000 */
[----:B------:R-:W-:Y:S02]  /*4120*/  @P0 MOV R2, 0x10 ;  /* 0x0000001000020802 */ /* 0x000fe40000000f00 */
[----:B------:R-:W-:Y:S01]  /*4130*/  @P2 MOV R113, 0x10 ;  /* 0x0000001000712802 */ /* 0x000fe20000000f00 */
[----:B------:R-:W-:Y:S01]  /*4140*/  @P2 FMUL.FTZ R109, R112, R109 ;  /* 0x0000006d706d2220 */ /* 0x000fe20000410000 */
[----:B------:R-:W-:Y:S01]  /*4150*/  @P0 F2FP.PACK_AB R110, RZ, R3 ;  /* 0x00000003ff6e023e */ /* 0x000fe200000000ff */
[----:B------:R-:W-:Y:S01]  /*4160*/  @P0 IMAD.WIDE.U32 R2, R167, R2, c[0x0][0x258] ;  /* 0x00009600a7020625 */ /* 0x000fe200078e0002 */
[----:B------:R-:W-:Y:S02]  /*4170*/  IADD3 R0, R0, c[0x0][0x160], RZ ;  /* 0x0000580000007a10 */ /* 0x000fe40007ffe0ff */
[----:B------:R-:W-:Y:S01]  /*4180*/  @P2 F2FP.PACK_AB R111, RZ, R109 ;  /* 0x0000006dff6f223e */ /* 0x000fe200000000ff */
[----:B------:R-:W-:Y:S01]  /*4190*/  @P2 IMAD.WIDE.U32 R108, R132, R113, c[0x0][0x248] ;  /* 0x00009200846c2625 */ /* 0x000fe200078e0071 */
[----:B------:R-:W-:Y:S01]  /*41a0*/  @P0 PRMT R103, R103, 0x5410, R110 ;  /* 0x0000541067670816 */ /* 0x000fe2000000006e */
[----:B------:R-:W-:Y:S01]  /*41b0*/  @P2 HADD2.F32 R110, -RZ, R99.H1_H1 ;  /* 0x30000063ff6e2230 */ /* 0x000fe20000004100 */
[----:B------:R-:W-:-:S02]  /*41c0*/  @P2 PRMT R107, R107, 0x5410, R111 ;  /* 0x000054106b6b2816 */ /* 0x000fc4000000006f */
[----:B------:R-:W-:Y:S01]  /*41d0*/  LOP3.LUT P1, RZ, R165, 0xff, RZ, 0xc0, !PT ;  /* 0x000000ffa5ff7812 */ /* 0x000fe2000782c0ff */
[----:B------:R0:W-:Y:S01]  /*41e0*/  @P0 STG.E.128 [R2.64], R100 ;  /* 0x0000006402000986 */ /* 0x0001e2000c101d04 */
[----:B------:R-:W-:Y:S01]  /*41f0*/  ISETP.GE.AND P0, PT, R0, c[0x0][0x164], PT ;  /* 0x0000590000007a0c */ /* 0x000fe20003f06270 */
[----:B------:R-:W-:Y:S01]  /*4200*/  @P2 FFMA.FTZ R31, R110, R112, R31 ;  /* 0x000000706e1f2223 */ /* 0x000fe2000001001f */
[----:B------:R-:W-:Y:S01]  /*4210*/  SEL R165, RZ, 0x1, P1 ;  /* 0x00000001ffa57807 */ /* 0x000fe20000800000 */
[----:B------:R0:W-:Y:S10]  /*4220*/  @P2 STG.E.128 [R108.64], R104 ;  /* 0x000000686c002986 */ /* 0x0001f4000c101d04 */
[----:B0-----:R-:W-:Y:S01]  /*4230*/  @P0 CALL.REL.NOINC `(.L_x_1380) ;  /* 0x0000001000000944 */ /* 0x001fe20003c00000 */
[----:B------:R-:W-:Y:S05]  /*4240*/  BRA `(.L_x_1462) ;  /* 0xffffc52000007947 */ /* 0x000fea000383ffff */
.L_x_1380:
        /* <DEDUP_REMOVED lines=28> */
.L_x_1384:
[----:B------:R-:W-:Y:S01]  /*4410*/  HFMA2.MMA R115, -RZ, RZ, 0, 9.5367431640625e-07 ;  /* 0x00000010ff737435 */ /* 0x000fe200000001ff */
[----:B------:R-:W-:-:S02]  /*4420*/  MOV R112, R109 ;  /* 0x0000006d00707202 */ /* 0x000fc40000000f00 */
[----:B------:R-:W-:Y:S02]  /*4430*/  MOV R116, 0x1f ;  /* 0x0000001f00747802 */ /* 0x000fe40000000f00 */
[----:B------:R-:W-:Y:S02]  /*4440*/  MOV R117, 0xffffffff ;  /* 0xffffffff00757802 */ /* 0x000fe40000000f00 */
[----:B------:R-:W-:Y:S02]  /*4450*/  MOV R2, 0x4470 ;  /* 0x0000447000027802 */ /* 0x000fe40000000f00 */
[----:B-----5:R-:W-:Y:S05]  /*4460*/  CALL.REL.NOINC `($__internal_27_$__cuda_sm70_shflsync_down_p) ;  /* 0x0000045000007944 */ /* 0x020fea0003c00000 */
[----:B-1----:R-:W-:Y:S01]  /*4470*/  MOV R110, R116 ;  /* 0x00000074006e7202 */ /* 0x002fe20000000f00 */
[----:B0-----:R-:W-:Y:S05]  /*4480*/  BRA `(.L_x_1463) ;  /* 0xffffd4a000007947 */ /* 0x001fea000383ffff */
.L_x_1385:
[----:B------:R-:W-:Y:S01]  /*4490*/  HFMA2.MMA R115, -RZ, RZ, 0, 9.5367431640625e-07 ;  /* 0x00000010ff737435 */ /* 0x000fe200000001ff */
[----:B------:R-:W-:Y:S02]  /*44a0*/  MOV R112, R111 ;  /* 0x0000006f00707202 */ /* 0x000fe40000000f00 */
[----:B------:R-:W-:Y:S02]  /*44b0*/  MOV R116, 0x1f ;  /* 0x0000001f00747802 */ /* 0x000fe40000000f00 */
[----:B------:R-:W-:-:S02]  /*44c0*/  MOV R117, 0xffffffff ;  /* 0xffffffff00757802 */ /* 0x000fc40000000f00 */
[----:B------:R-:W-:Y:S02]  /*44d0*/  MOV R2, 0x44f0 ;  /* 0x000044f000027802 */ /* 0x000fe40000000f00 */
[----:B01---5:R-:W-:Y:S05]  /*44e0*/  CALL.REL.NOINC `($__internal_27_$__cuda_sm70_shflsync_down_p) ;  /* 0x000003d000007944 */ /* 0x023fea0003c00000 */
[----:B------:R-:W-:Y:S01]  /*44f0*/  FADD.FTZ R110, R110, R109 ;  /* 0x0000006d6e6e7221 */ /* 0x000fe20000010000 */
[----:B0-----:R-:W-:Y:S01]  /*4500*/  HFMA2.MMA R115, -RZ, RZ, 0, 4.76837158203125e-07 ;  /* 0x00000008ff737435 */ /* 0x001fe200000001ff */
[----:B-1----:R-:W-:Y:S01]  /*4510*/  FADD.FTZ R111, R111, R116 ;  /* 0x000000746f6f7221 */ /* 0x002fe20000010000 */
[----:B------:R-:W-:Y:S02]  /*4520*/  MOV R116, 0x1f ;  /* 0x0000001f00747802 */ /* 0x000fe40000000f00 */
[----:B------:R-:W-:Y:S02]  /*4530*/  MOV R117, 0xffffffff ;  /* 0xffffffff00757802 */ /* 0x000fe40000000f00 */
[----:B------:R-:W-:Y:S02]  /*4540*/  MOV R112, R110 ;  /* 0x0000006e00707202 */ /* 0x000fe40000000f00 */
[----:B------:R-:W-:Y:S02]  /*4550*/  MOV R2, 0x4570 ;  /* 0x0000457000027802 */ /* 0x000fe40000000f00 */
[----:B------:R-:W-:Y:S05]  /*4560*/  CALL.REL.NOINC `($__internal_27_$__cuda_sm70_shflsync_down_p) ;  /* 0x0000035000007944 */ /* 0x000fea0003c00000 */
[----:B0-----:R-:W-:Y:S01]  /*4570*/  HFMA2.MMA R115, -RZ, RZ, 0, 4.76837158203125e-07 ;  /* 0x00000008ff737435 */ /* 0x001fe200000001ff */
[----:B-1----:R-:W-:-:S02]  /*4580*/  MOV R109, R116 ;  /* 0x00000074006d7202 */ /* 0x002fc40000000f00 */
[----:B------:R-:W-:Y:S02]  /*4590*/  MOV R112, R111 ;  /* 0x0000006f00707202 */ /* 0x000fe40000000f00 */
[----:B------:R-:W-:Y:S02]  /*45a0*/  MOV R116, 0x1f ;  /* 0x0000001f00747802 */ /* 0x000fe40000000f00 */
[----:B------:R-:W-:Y:S02]  /*45b0*/  MOV R117, 0xffffffff ;  /* 0xffffffff00757802 */ /* 0x000fe40000000f00 */
[----:B------:R-:W-:Y:S02]  /*45c0*/  MOV R2, 0x45e0 ;  /* 0x000045e000027802 */ /* 0x000fe40000000f00 */
[----:B------:R-:W-:Y:S05]  /*45d0*/  CALL.REL.NOINC `($__internal_27_$__cuda_sm70_shflsync_down_p) ;  /* 0x000002e000007944 */ /* 0x000fea0003c00000 */
[----:B------:R-:W-:Y:S01]  /*45e0*/  FADD.FTZ R110, R109, R110 ;  /* 0x0000006e6d6e7221 */ /* 0x000fe20000010000 */
[----:B0-----:R-:W-:Y:S01]  /*45f0*/  HFMA2.MMA R115, -RZ, RZ, 0, 2.384185791015625e-07 ;  /* 0x00000004ff737435 */ /* 0x001fe200000001ff */
[----:B-1----:R-:W-:Y:S01]  /*4600*/  FADD.FTZ R111, R111, R116 ;  /* 0x000000746f6f7221 */ /* 0x002fe20000010000 */
[----:B------:R-:W-:Y:S02]  /*4610*/  MOV R116, 0x1f ;  /* 0x0000001f00747802 */ /* 0x000fe40000000f00 */
[----:B------:R-:W-:-:S02]  /*4620*/  MOV R117, 0xffffffff ;  /* 0xffffffff00757802 */ /* 0x000fc40000000f00 */
[----:B------:R-:W-:Y:S02]  /*4630*/  MOV R112, R110 ;  /* 0x0000006e00707202 */ /* 0x000fe40000000f00 */
[----:B------:R-:W-:Y:S02]  /*4640*/  MOV R2, 0x4660 ;  /* 0x0000466000027802 */ /* 0x000fe40000000f00 */
[----:B------:R-:W-:Y:S05]  /*4650*/  CALL.REL.NOINC `($__internal_27_$__cuda_sm70_shflsync_down_p) ;  /* 0x0000026000007944 */ /* 0x000fea0003c00000 */
[----:B0-----:R-:W-:Y:S01]  /*4660*/  HFMA2.MMA R115, -RZ, RZ, 0, 2.384185791015625e-07 ;  /* 0x00000004ff737435 */ /* 0x001fe200000001ff */
[----:B-1----:R-:W-:Y:S02]  /*4670*/  MOV R109, R116 ;  /* 0x00000074006d7202 */ /* 0x002fe40000000f00 */
[----:B------:R-:W-:Y:S02]  /*4680*/  MOV R112, R111 ;  /* 0x0000006f00707202 */ /* 0x000fe40000000f00 */
[----:B------:R-:W-:Y:S02]  /*4690*/  MOV R116, 0x1f ;  /* 0x0000001f00747802 */ /* 0x000fe40000000f00 */
[----:B------:R-:W-:Y:S02]  /*46a0*/  MOV R117, 0xffffffff ;  /* 0xffffffff00757802 */ /* 0x000fe40000000f00 */
[----:B------:R-:W-:-:S02]  /*46b0*/  MOV R2, 0x46d0 ;  /* 0x000046d000027802 */ /* 0x000fc40000000f00 */
[----:B------:R-:W-:Y:S05]  /*46c0*/  CALL.REL.NOINC `($__internal_27_$__cuda_sm70_shflsync_down_p) ;  /* 0x000001f000007944 */ /* 0x000fea0003c00000 */
[----:B------:R-:W-:Y:S01]  /*46d0*/  FADD.FTZ R110, R109, R110 ;  /* 0x0000006e6d6e7221 */ /* 0x000fe20000010000 */
[----:B0-----:R-:W-:Y:S01]  /*46e0*/  HFMA2.MMA R115, -RZ, RZ, 0, 1.1920928955078125e-07 ;  /* 0x00000002ff737435 */ /* 0x001fe200000001ff */
[----:B-1----:R-:W-:Y:S01]  /*46f0*/  FADD.FTZ R113, R111, R116 ;  /* 0x000000746f717221 */ /* 0x002fe20000010000 */
[----:B------:R-:W-:-:S02]  /*4700*/  MOV R116, 0x1f ;  /* 0x0000001f00747802 */ /* 0x000fc40000000f00 */
[----:B------:R-:W-:Y:S02]  /*4710*/  MOV R117, 0xffffffff ;  /* 0xffffffff00757802 */ /* 0x000fe40000000f00 */
[----:B------:R-:W-:Y:S02]  /*4720*/  MOV R112, R110 ;  /* 0x0000006e00707202 */ /* 0x000fe40000000f00 */
[----:B------:R-:W-:Y:S02]  /*4730*/  MOV R2, 0x4750 ;  /* 0x0000475000027802 */ /* 0x000fe40000000f00 */
[----:B------:R-:W-:Y:S05]  /*4740*/  CALL.REL.NOINC `($__internal_27_$__cuda_sm70_shflsync_down_p) ;  /* 0x0000017000007944 */ /* 0x000fea0003c00000 */
[----:B0-----:R-:W-:Y:S01]  /*4750*/  HFMA2.MMA R115, -RZ, RZ, 0, 1.1920928955078125e-07 ;  /* 0x00000002ff737435 */ /* 0x001fe200000001ff */
[----:B-1----:R-:W-:Y:S02]  /*4760*/  MOV R109, R116 ;  /* 0x00000074006d7202 */ /* 0x002fe40000000f00 */
[----:B------:R-:W-:Y:S02]  /*4770*/  MOV R112, R113 ;  /* 0x0000007100707202 */ /* 0x000fe40000000f00 */
[----:B------:R-:W-:Y:S02]  /*4780*/  MOV R116, 0x1f ;  /* 0x0000001f00747802 */ /* 0x000fe40000000f00 */
[----:B------:R-:W-:-:S02]  /*4790*/  MOV R117, 0xffffffff ;  /* 0xffffffff00757802 */ /* 0x000fc40000000f00 */
[----:B------:R-:W-:Y:S02]  /*47a0*/  MOV R2, 0x47c0 ;  /* 0x000047c000027802 */ /* 0x000fe40000000f00 */
[----:B------:R-:W-:Y:S05]  /*47b0*/  CALL.REL.NOINC `($__internal_27_$__cuda_sm70_shflsync_down_p) ;  /* 0x0000010000007944 */ /* 0x000fea0003c00000 */
[----:B------:R-:W-:Y:S01]  /*47c0*/  FADD.FTZ R111, R109, R110 ;  /* 0x0000006e6d6f7221 */ /* 0x000fe20000010000 */
[----:B0-----:R-:W-:Y:S01]  /*47d0*/  HFMA2.MMA R115, -RZ, RZ, 0, 5.9604644775390625e-08 ;  /* 0x00000001ff737435 */ /* 0x001fe200000001ff */
[----:B-1----:R-:W-:Y:S01]  /*47e0*/  FADD.FTZ R113, R113, R116 ;  /* 0x0000007471717221 */ /* 0x002fe20000010000 */
[----:B------:R-:W-:Y:S02]  /*47f0*/  MOV R116, 0x1f ;  /* 0x0000001f00747802 */ /* 0x000fe40000000f00 */
[----:B------:R-:W-:Y:S02]  /*4800*/  MOV R117, 0xffffffff ;  /* 0xffffffff00757802 */ /* 0x000fe40000000f00 */
[----:B------:R-:W-:Y:S02]  /*4810*/  MOV R112, R111 ;  /* 0x0000006f00707202 */ /* 0x000fe40000000f00 */
[----:B------:R-:W-:Y:S02]  /*4820*/  MOV R2, 0x4840 ;  /* 0x0000484000027802 */ /* 0x000fe40000000f00 */
[----:B------:R-:W-:Y:S05]  /*4830*/  CALL.REL.NOINC `($__internal_27_$__cuda_sm70_shflsync_down_p) ;  /* 0x0000008000007944 */ /* 0x000fea0003c00000 */
[----:B0-----:R-:W-:Y:S01]  /*4840*/  HFMA2.MMA R115, -RZ, RZ, 0, 5.9604644775390625e-08 ;  /* 0x00000001ff737435 */ /* 0x001fe200000001ff */
[----:B-1----:R-:W-:-:S02]  /*4850*/  MOV R114, R116 ;  /* 0x0000007400727202 */ /* 0x002fc40000000f00 */
[----:B------:R-:W-:Y:S02]  /*4860*/  MOV R112, R113 ;  /* 0x0000007100707202 */ /* 0x000fe40000000f00 */
[----:B------:R-:W-:Y:S02]  /*4870*/  MOV R116, 0x1f ;  /* 0x0000001f00747802 */ /* 0x000fe40000000f00 */
[----:B------:R-:W-:Y:S02]  /*4880*/  MOV R117, 0xffffffff ;  /* 0xffffffff00757802 */ /* 0x000fe40000000f00 */
[----:B------:R-:W-:Y:S02]  /*4890*/  MOV R2, 0x48b0 ;  /* 0x000048b000027802 */ /* 0x000fe40000000f00 */
[----:B------:R-:W-:Y:S05]  /*48a0*/  CALL.REL.NOINC `($__internal_27_$__cuda_sm70_shflsync_down_p) ;  /* 0x0000001000007944 */ /* 0x000fea0003c00000 */
[----:B01----:R-:W-:Y:S05]  /*48b0*/  BRA `(.L_x_1464) ;  /* 0xffffd19000007947 */ /* 0x003fea000383ffff */
        .weak           $__internal_27_$__cuda_sm70_shflsync_down_p
        .type           $__internal_27_$__cuda_sm70_shflsync_down_p,@function
        .size           $__internal_27_$__cuda_sm70_shflsync_down_p,(.L_x_9281 - $__internal_27_$__cuda_sm70_shflsync_down_p)
$__internal_27_$__cuda_sm70_shflsync_down_p:
[----:B------:R-:W-:Y:S01]  /*48c0*/  HFMA2.MMA R3, -RZ, RZ, 0, 0 ;  /* 0x00000000ff037435 */ /* 0x000fe200000001ff */
[----:B------:R-:W-:Y:S04]  /*48d0*/  WARPSYNC R117 ;  /* 0x0000007500007348 */ /* 0x000fe80003800000 */
[----:B------:R0:W1:Y:S01]  /*48e0*/  SHFL.DOWN PT, R116, R112, R115, R116 ;  /* 0x0800007370747389 */ /* 0x00006200000e0074 */
[----:B------:R-:W-:Y:S05]  /*48f0*/  RET.REL.NODEC R2 `(_ZN10layer_norm13ln_bwd_kernelINS_13Kernel_traitsI6__halfS2_S2_S2_fjLj6144ELj1ELj1ELj8ELj16ENS_18Kernel_traits_baseILj6144ES2_S2_S2_S2_fjLj256EEEEELb0ELb1ELb1ELb1EEEvNS_9BwdParamsE) ;  /* 0xffffb70002007950 */ /* 0x000fea0003c3ffff */
.L_x_1465:
        /* <DEDUP_REMOVED lines=16> */
.L_x_9281:


//--------------------- .text._ZN10layer_norm13ln_bwd_kernelINS_13Kernel_traitsI6__halfS2_S2_S2_fjLj6144ELj1ELj1ELj8ELj16ENS_18Kernel_traits_baseILj6144ES2_S2_S2_S2_fjLj256EEEEELb1ELb0ELb0ELb0EEEvNS_9BwdParamsE --------------------------
	.section	.text._ZN10layer_norm13ln_bwd_kernelINS_13Kernel_traitsI6__halfS2_S2_S2_fjLj6144ELj1ELj1ELj8ELj16ENS_18Kernel_traits_baseILj6144ES2_S2_S2_S2_fjLj256EEEEELb1ELb0ELb0ELb0EEEvNS_9BwdParamsE,"ax",@progbits
	.sectioninfo	@"SHI_REGISTERS=171"
	.align	128
        .global         _ZN10layer_norm13ln_bwd_kernelINS_13Kernel_traitsI6__halfS2_S2_S2_fjLj6144ELj1ELj1ELj8ELj16ENS_18Kernel_traits_baseILj6144ES2_S2_S2_S2_fjLj256EEEEELb1ELb0ELb0ELb0EEEvNS_9BwdParamsE
        .type           _ZN10layer_norm13ln_bwd_kernelINS_13Kernel_traitsI6__halfS2_S2_S2_fjLj6144ELj1ELj1ELj8ELj16ENS_18Kernel_traits_baseILj6144ES2_S2_S2_S2_fjLj256EEEEELb1ELb0ELb0ELb0EEEvNS_9BwdParamsE,@function
        .size           _ZN10layer_norm13ln_bwd_kernelINS_13Kernel_traitsI6__halfS2_S2_S2_fjLj6144ELj1ELj1ELj8ELj16ENS_18Kernel_traits_baseILj6144ES2_S2_S2_S2_fjLj256EEEEELb1ELb0ELb0ELb0EEEvNS_9BwdParamsE,(.L_x_9282 - _ZN10layer_norm13ln_bwd_kernelINS_13Kernel_traitsI6__halfS2_S2_S2_fjLj6144ELj1ELj1ELj8ELj16ENS_18Kernel_traits_baseILj6144ES2_S2_S2_S2_fjLj256EEEEELb1ELb0ELb0ELb0EEEvNS_9BwdParamsE)
        .other          _ZN10layer_norm13ln_bwd_kernelINS_13Kernel_traitsI6__halfS2_S2_S2_fjLj6144ELj1ELj1ELj8ELj16ENS_18Kernel_traits_baseILj6144ES2_S2_S2_S2_fjLj256EEEEELb1ELb0ELb0ELb0EEEvNS_9BwdParamsE,@"STO_CUDA_ENTRY STV_DEFAULT"
_ZN10layer_norm13ln_bwd_kernelINS_13Kernel_traitsI6__halfS2_S2_S2_fjLj6144ELj1ELj1ELj8ELj16ENS_18Kernel_traits_baseILj6144ES2_S2_S2_S2_fjLj256EEEEELb1ELb0ELb0ELb0EEEvNS_9BwdParamsE:
.text._ZN10layer_norm13ln_bwd_kernelINS_13Kernel_traitsI6__halfS2_S2_S2_fjLj6144ELj1ELj1ELj8ELj16ENS_18Kernel_traits_baseILj6144ES2_S2_S2_S2_fjLj256EEEEELb1ELb0ELb0ELb0EEEvNS_9BwdParamsE:
        /* <DEDUP_REMOVED lines=77> */
.L_x_1481:
[----:B------:R-:W-:Y:S02]  /*04d0*/  ISETP.NE.U32.AND P0, PT, RZ, c[0x0][0x1c0], PT ;  /* 0x00007000ff007a0c */ /* 0x000fe40003f05070 */
[----:B------:R-:W-:Y:S02]  /*04e0*/  SHF.R.S32.HI R69, RZ, 0x1f, R108 ;  /* 0x0000001fff457819 */ /* 0x000fe4000001146c */
[----:B------:R-:W-:-:S02]  /*04f0*/  ISETP.NE.AND.EX P0, PT, RZ, c[0x0][0x1c4], PT, P0 ;  /* 0x00007100ff007a0c */ /* 0x000fc40003f05300 */
        /* <DEDUP_REMOVED lines=18> */
[----:B------:R-:W-:Y:S01]  /*0620*/  MOV R162, R110 ;  /* 0x0000006e00a27202 */ /* 0x000fe20000000f00 */
[----:B--2---:R-:W-:Y:S01]  /*0630*/  @P0 HADD2.F32 R109, -RZ, R72.H0_H0 ;  /* 0x20000048ff6d0230 */ /* 0x004fe20000004100 */
        /* <DEDUP_REMOVED lines=9> */
[----:B------:R-:W-:Y:S02]  /*06d0*/  ISETP.NE.U32.AND P0, PT, RZ, c[0x0][0x218], PT ;  /* 0x00008600ff007a0c */ /* 0x000fe40003f05070 */
[C---:B------:R-:W-:Y:S02]  /*06e0*/  LEA R2, P5, R110.reuse, c[0x0][0x190], 0x3 ;  /* 0x000064006e027a11 */ /* 0x040fe400078a18ff */
[----:B------:R-:W-:Y:S02]  /*06f0*/  ISETP.NE.AND.EX P0, PT, RZ, c[0x0][0x21c], PT, P0 ;  /* 0x00008700ff007a0c */ /* 0x000fe40003f05300 */
[----:B------:R-:W-:-:S06]  /*0700*/  LEA.HI.X R3, R110, c[0x0][0x194], RZ, 0x3, P5 ;  /* 0x000065006e037a11 */ /* 0x000fcc00028f1cff */
[----:B------:R-:W5:Y:S05]  /*0710*/  LDG.E.64 R2, [R2.64] ;  /* 0x0000000402027981 */ /* 0x000f6a000c1e1b00 */
[----:B------:R-:W-:-:S04]  /*0720*/  @P0 LEA R78, P4, R110, c[0x0][0x218], 0x4 ;  /* 0x000086006e4e0a11 */ /* 0x000fc800078820ff */
[----:B------:R-:W-:-:S05]  /*0730*/  @P0 LEA.HI.X R79, R110, c[0x0][0x21c], RZ, 0x4, P4 ;  /* 0x000087006e4f0a11 */ /* 0x000fca00020f24ff */
[----:B------:R0:W5:Y:S01]  /*0740*/  @P0 LDG.E.128 R12, [R78.64] ;  /* 0x000000044e0c0981 */ /* 0x000162000c1e1d00 */
[----:B------:R-:W-:Y:S01]  /*0750*/  IADD3 R162, R110, 0x100, RZ ;  /* 0x000001006ea27810 */ /* 0x000fe20007ffe0ff */
[--C-:B--2---:R-:W-:Y:S02]  /*0760*/  HADD2.F32 R77, -RZ, R68.reuse.H0_H0 ;  /* 0x20000044ff4d7230 */ /* 0x104fe40000004100 */
[----:B------:R-:W-:Y:S02]  /*0770*/  HADD2.F32 R145, -RZ, R68.H1_H1 ;  /* 0x30000044ff917230 */ /* 0x000fe40000004100 */
[--C-:B------:R-:W-:Y:S01]  /*0780*/  HADD2.F32 R147, -RZ, R69.reuse.H0_H0 ;  /* 0x20000045ff937230 */ /* 0x100fe20000004100 */
[C---:B------:R-:W-:Y:S02]  /*0790*/  FADD.FTZ R68, -R76.reuse, R77 ;  /* 0x0000004d4c447221 */ /* 0x040fe40000010100 */
[C---:B------:R-:W-:Y:S01]  /*07a0*/  FADD.FTZ R144, -R76.reuse, R145 ;  /* 0x000000914c907221 */ /* 0x040fe20000010100 */
[----:B------:R-:W-:Y:S01]  /*07b0*/  HADD2.F32 R151, -RZ, R69.H1_H1 ;  /* 0x30000045ff977230 */ /* 0x000fe20000004100 */
[----:B-----5:R-:W-:Y:S01]  /*07c0*/  FMUL.FTZ R145, R111, R68 ;  /* 0x000000446f917220 */ /* 0x020fe20000410000 */
[----:B------:R-:W-:Y:S01]  /*07d0*/  HADD2.F32 R153, -RZ, R70.H0_H0 ;  /* 0x20000046ff997230 */ /* 0x000fe20000004100 */
[----:B------:R-:W-:Y:S01]  /*07e0*/  FADD.FTZ R68, -R76, R147 ;  /* 0x000000934c447221 */ /* 0x000fe20000010100 */
[----:B---3--:R-:W-:-:S02]  /*07f0*/  HADD2.F32 R69, -RZ, R72.H0_H0 ;  /* 0x20000048ff457230 */ /* 0x008fc40000004100 */
[----:B------:R-:W-:Y:S01]  /*0800*/  HADD2.F32 R72, -RZ, R72.H1_H1 ;  /* 0x30000048ff487230 */ /* 0x000fe20000004100 */
[----:B------:R-:W-:Y:S02]  /*0810*/  FMUL.FTZ R147, R111, R68 ;  /* 0x000000446f937220 */ /* 0x000fe40000410000 */
[----:B------:R-:W-:Y:S02]  /*0820*/  FADD.FTZ R68, -R76, R153 ;  /* 0x000000994c447221 */ /* 0x000fe40000010100 */
[-C--:B------:R-:W-:Y:S01]  /*0830*/  FMUL.FTZ R146, R0, R69.reuse ;  /* 0x0000004500927220 */ /* 0x080fe20000410000 */
[----:B------:R-:W-:Y:S01]  /*0840*/  HADD2.F32 R148, -RZ, R73.H0_H0 ;  /* 0x20000049ff947230 */ /* 0x000fe20000004100 */
        /* <DEDUP_REMOVED lines=8> */
[--C-:B------:R-:W-:Y:S01]  /*08d0*/  HADD2.F32 R157, -RZ, R71.reuse.H0_H0 ;  /* 0x20000047ff9d7230 */ /* 0x100fe20000004100 */
[----:B------:R-:W-:Y:S01]  /*08e0*/  FADD.FTZ R38, R38, R148 ;  /* 0x0000009426267221 */ /* 0x000fe20000010000 */
[----:B------:R-:W-:Y:S01]  /*08f0*/  HADD2.F32 R159, -RZ, R71.H1_H1 ;  /* 0x30000047ff9f7230 */ /* 0x000fe20000004100 */
[-C--:B------:R-:W-:Y:S01]  /*0900*/  FFMA.FTZ R62, R147, R148.reuse, R62 ;  /* 0x00000094933e7223 */ /* 0x080fe2000001003e */
[----:B------:R-:W-:Y:S01]  /*0910*/  HADD2.F32 R73, -RZ, R73.H1_H1 ;  /* 0x30000049ff497230 */ /* 0x000fe20000004100 */
[----:B------:R-:W-:-:S02]  /*0920*/  FMUL.FTZ R148, R85, R148 ;  /* 0x0000009455947220 */ /* 0x000fc40000410000 */
[----:B------:R-:W-:Y:S02]  /*0930*/  FADD.FTZ R71, R68, R149 ;  /* 0x0000009544477221 */ /* 0x000fe40000010000 */
[----:B------:R-:W-:Y:S01]  /*0940*/  FFMA.FTZ R69, R144, R149, R69 ;  /* 0x0000009590457223 */ /* 0x000fe20000010045 */
[----:B------:R-:W-:Y:S01]  /*0950*/  HADD2.F32 R154, -RZ, R74.H0_H0 ;  /* 0x2000004aff9a7230 */ /* 0x000fe20000004100 */
[----:B------:R-:W-:Y:S01]  /*0960*/  FMUL.FTZ R150, R111, R150 ;  /* 0x000000966f967220 */ /* 0x000fe20000410000 */
[----:B------:R-:W-:Y:S01]  /*0970*/  HADD2.F32 R155, -RZ, R70.H1_H1 ;  /* 0x30000046ff9b7230 */ /* 0x000fe20000004100 */
[----:B------:R-:W-:Y:S02]  /*0980*/  FMUL.FTZ R153, R86, R73 ;  /* 0x0000004956997220 */ /* 0x000fe40000410000 */
[----:B------:R-:W-:Y:S02]  /*0990*/  FADD.FTZ R68, R71, R148 ;  /* 0x0000009447447221 */ /* 0x000fe40000010000 */
[----:B------:R-:W-:Y:S01]  /*09a0*/  FFMA.FTZ R69, R147, R148, R69 ;  /* 0x0000009493457223 */ /* 0x000fe20000010045 */
[----:B------:R-:W-:Y:S01]  /*09b0*/  HADD2.F32 R74, -RZ, R74.H1_H1 ;  /* 0x3000004aff4a7230 */ /* 0x000fe20000004100 */
[----:B------:R-:W-:-:S02]  /*09c0*/  FADD.FTZ R32, R32, R154 ;  /* 0x0000009a20207221 */ /* 0x000fc40000010000 */
[-C--:B------:R-:W-:Y:S02]  /*09d0*/  FFMA.FTZ R56, R151, R154.reuse, R56 ;  /* 0x0000009a97387223 */ /* 0x080fe40000010038 */
[C---:B------:R-:W-:Y:S02]  /*09e0*/  FADD.FTZ R70, -R76.reuse, R157 ;  /* 0x0000009d4c467221 */ /* 0x040fe40000010100 */
[----:B------:R-:W-:Y:S02]  /*09f0*/  FADD.FTZ R152, -R76, R155 ;  /* 0x0000009b4c987221 */ /* 0x000fe40000010100 */
        /* <DEDUP_REMOVED lines=9> */
[----:B------:R-:W-:Y:S01]  /*0a90*/  HADD2.F32 R75, -RZ, R75.H1_H1 ;  /* 0x3000004bff4b7230 */ /* 0x000fe20000004100 */
        /* <DEDUP_REMOVED lines=20> */
.L_x_1468:
[----:B0-----:R-:W-:Y:S05]  /*0be0*/  BSYNC B0 ;  /* 0x0000000000007941 */ /* 0x001fea0003800000 */
.L_x_1467:
        /* <DEDUP_REMOVED lines=19> */
[--C-:B---3--:R-:W-:Y:S02]  /*0d20*/  HADD2.F32 R114, -RZ, R68.reuse.H0_H0 ;  /* 0x20000044ff727230 */ /* 0x108fe40000004100 */
[----:B------:R-:W-:Y:S01]  /*0d30*/  HADD2.F32 R72, -RZ, R68.H1_H1 ;  /* 0x30000044ff487230 */ /* 0x000fe20000004100 */
[----:B------:R-:W-:Y:S01]  /*0d40*/  FADD.FTZ R68, -R76, R113 ;  /* 0x000000714c447221 */ /* 0x000fe20000010100 */
[----:B------:R-:W-:-:S02]  /*0d50*/  HADD2.F32 R119, -RZ, R73.H0_H0 ;  /* 0x20000049ff777230 */ /* 0x000fc40000004100 */
[----:B------:R-:W-:Y:S01]  /*0d60*/  HADD2.F32 R73, -RZ, R73.H1_H1 ;  /* 0x30000049ff497230 */ /* 0x000fe20000004100 */
[C---:B-----5:R-:W-:Y:S01]  /*0d70*/  FMUL.FTZ R113, R111.reuse, R68 ;  /* 0x000000446f717220 */ /* 0x060fe20000410000 */
[----:B------:R-:W-:Y:S01]  /*0d80*/  HADD2.F32 R121, -RZ, R74.H0_H0 ;  /* 0x2000004aff797230 */ /* 0x000fe20000004100 */
[----:B------:R-:W-:Y:S02]  /*0d90*/  FADD.FTZ R68, -R76, R119 ;  /* 0x000000774c447221 */ /* 0x000fe40000010100 */
[----:B------:R-:W-:Y:S02]  /*0da0*/  FADD.FTZ R28, R28, R114 ;  /* 0x000000721c1c7221 */ /* 0x000fe40000010000 */
[----:B------:R-:W-:Y:S02]  /*0db0*/  FMUL.FTZ R119, R111, R68 ;  /* 0x000000446f777220 */ /* 0x000fe40000410000 */
[----:B------:R-:W-:Y:S02]  /*0dc0*/  FFMA.FTZ R52, R113, R114, R52 ;  /* 0x0000007271347223 */ /* 0x000fe40000010034 */
[----:B------:R-:W-:-:S02]  /*0dd0*/  FADD.FTZ R116, -R76, R73 ;  /* 0x000000494c747221 */ /* 0x000fc40000010100 */
[C---:B------:R-:W-:Y:S01]  /*0de0*/  FADD.FTZ R68, -R76.reuse, R121 ;  /* 0x000000794c447221 */ /* 0x040fe20000010100 */
[----:B------:R-:W-:Y:S01]  /*0df0*/  HADD2.F32 R125, -RZ, R74.H1_H1 ;  /* 0x3000004aff7d7230 */ /* 0x000fe20000004100 */
[----:B------:R-:W-:Y:S01]  /*0e00*/  FADD.FTZ R112, -R76, R117 ;  /* 0x000000754c707221 */ /* 0x000fe20000010100 */
[--C-:B------:R-:W-:Y:S01]  /*0e10*/  HADD2.F32 R118, -RZ, R69.reuse.H0_H0 ;  /* 0x20000045ff767230 */ /* 0x100fe20000004100 */
[----:B------:R-:W-:Y:S01]  /*0e20*/  FMUL.FTZ R114, R91, R114 ;  /* 0x000000725b727220 */ /* 0x000fe20000410000 */
[----:B------:R-:W-:Y:S01]  /*0e30*/  HADD2.F32 R69, -RZ, R69.H1_H1 ;  /* 0x30000045ff457230 */ /* 0x000fe20000004100 */
[C---:B------:R-:W-:Y:S02]  /*0e40*/  FMUL.FTZ R116, R111.reuse, R116 ;  /* 0x000000746f747220 */ /* 0x040fe40000410000 */
[C---:B------:R-:W-:Y:S02]  /*0e50*/  FMUL.FTZ R121, R111.reuse, R68 ;  /* 0x000000446f797220 */ /* 0x040fe40000410000 */
[----:B------:R-:W-:-:S02]  /*0e60*/  FMUL.FTZ R112, R111, R112 ;  /* 0x000000706f707220 */ /* 0x000fc40000410000 */
[----:B------:R-:W-:Y:S02]  /*0e70*/  FMUL.FTZ R117, R92, R72 ;  /* 0x000000485c757220 */ /* 0x000fe40000410000 */
[----:B------:R-:W-:Y:S02]  /*0e80*/  FADD.FTZ R68, R77, R114 ;  /* 0x000000724d447221 */ /* 0x000fe40000010000 */
[----:B------:R-:W-:Y:S02]  /*0e90*/  FFMA.FTZ R161, R113, R114, R161 ;  /* 0x0000007271a17223 */ /* 0x000fe400000100a1 */
[----:B------:R-:W-:Y:S01]  /*0ea0*/  FADD.FTZ R122, -R76, R125 ;  /* 0x0000007d4c7a7221 */ /* 0x000fe20000010100 */
[----:B------:R-:W-:Y:S01]  /*0eb0*/  HADD2.F32 R120, -RZ, R70.H0_H0 ;  /* 0x20000046ff787230 */ /* 0x000fe20000004100 */
[----:B------:R-:W-:Y:S02]  /*0ec0*/  FADD.FTZ R30, R30, R118 ;  /* 0x000000761e1e7221 */ /* 0x000fe40000010000 */
[----:B------:R-:W-:-:S02]  /*0ed0*/  FFMA.FTZ R54, R119, R118, R54 ;  /* 0x0000007677367223 */ /* 0x000fc40000010036 */
[----:B------:R-:W-:Y:S02]  /*0ee0*/  FADD.FTZ R31, R31, R69 ;  /* 0x000000451f1f7221 */ /* 0x000fe40000010000 */
[-C--:B------:R-:W-:Y:S02]  /*0ef0*/  FFMA.FTZ R55, R116, R69.reuse, R55 ;  /* 0x0000004574377223 */ /* 0x080fe40000010037 */
[----:B------:R-:W-:Y:S01]  /*0f00*/  FMUL.FTZ R123, R94, R69 ;  /* 0x000000455e7b7220 */ /* 0x000fe20000410000 */
[----:B------:R-:W-:Y:S01]  /*0f10*/  HADD2.F32 R70, -RZ, R70.H1_H1 ;  /* 0x30000046ff467230 */ /* 0x000fe20000004100 */
[----:B------:R-:W-:Y:S02]  /*0f20*/  FMUL.FTZ R118, R93, R118 ;  /* 0x000000765d767220 */ /* 0x000fe40000410000 */
[----:B------:R-:W-:Y:S02]  /*0f30*/  FADD.FTZ R69, R68, R117 ;  /* 0x0000007544457221 */ /* 0x000fe40000010000 */
[----:B------:R-:W-:Y:S01]  /*0f40*/  FFMA.FTZ R161, R112, R117, R161 ;  /* 0x0000007570a17223 */ /* 0x000fe200000100a1 */
[----:B------:R-:W-:Y:S01]  /*0f50*/  HADD2.F32 R127, -RZ, R75.H0_H0 ;  /* 0x2000004bff7f7230 */ /* 0x000fe20000004100 */
[----:B------:R-:W-:-:S02]  /*0f60*/  FMUL.FTZ R122, R111, R122 ;  /* 0x0000007a6f7a7220 */ /* 0x000fc40000410000 */
[----:B------:R-:W-:Y:S02]  /*0f70*/  FADD.FTZ R68, R69, R118 ;  /* 0x0000007645447221 */ /* 0x000fe40000010000 */
[----:B------:R-:W-:Y:S02]  /*0f80*/  FFMA.FTZ R161, R119, R118, R161 ;  /* 0x0000007677a17223 */ /* 0x000fe400000100a1 */
[----:B------:R-:W-:Y:S02]  /*0f90*/  FADD.FTZ R25, R25, R70 ;  /* 0x0000004619197221 */ /* 0x000fe40000010000 */
[-C--:B------:R-:W-:Y:S02]  /*0fa0*/  FFMA.FTZ R49, R122, R70.reuse, R49 ;  /* 0x000000467a317223 */ /* 0x080fe40000010031 */
[----:B------:R-:W-:Y:S02]  /*0fb0*/  FMUL.FTZ R125, R96, R70 ;  /* 0x00000046607d7220 */ /* 0x000fe40000410000 */
[----:B------:R-:W-:-:S02]  /*0fc0*/  FADD.FTZ R24, R24, R120 ;  /* 0x0000007818187221 */ /* 0x000fc40000010000 */
[-C--:B------:R-:W-:Y:S02]  /*0fd0*/  FFMA.FTZ R48, R121, R120.reuse, R48 ;  /* 0x0000007879307223 */ /* 0x080fe40000010030 */
[----:B------:R-:W-:Y:S02]  /*0fe0*/  FADD.FTZ R70, -R76, R127 ;  /* 0x0000007f4c467221 */ /* 0x000fe40000010100 */
[----:B------:R-:W-:Y:S02]  /*0ff0*/  FMUL.FTZ R120, R95, R120 ;  /* 0x000000785f787220 */ /* 0x000fe40000410000 */
[----:B------:R-:W-:Y:S02]  /*1000*/  FADD.FTZ R69, R68, R123 ;  /* 0x0000007b44457221 */ /* 0x000fe40000010000 */
[----:B------:R-:W-:Y:S01]  /*1010*/  FFMA.FTZ R161, R116, R123, R161 ;  /* 0x0000007b74a17223 */ /* 0x000fe200000100a1 */
[----:B------:R-:W-:Y:S01]  /*1020*/  HADD2.F32 R124, -RZ, R71.H0_H0 ;  /* 0x20000047ff7c7230 */ /* 0x000fe20000004100 */
[----:B------:R-:W-:Y:S01]  /*1030*/  FMUL.FTZ R127, R111, R70 ;  /* 0x000000466f7f7220 */ /* 0x000fe20000410000 */
[----:B------:R-:W-:Y:S01]  /*1040*/  HADD2.F32 R75, -RZ, R75.H1_H1 ;  /* 0x3000004bff4b7230 */ /* 0x000fe20000004100 */
[----:B------:R-:W-:-:S02]  /*1050*/  FADD.FTZ R68, R69, R120 ;  /* 0x0000007845447221 */ /* 0x000fc40000010000 */
[----:B------:R-:W-:Y:S01]  /*1060*/  FFMA.FTZ R161, R121, R120, R161 ;  /* 0x0000007879a17223 */ /* 0x000fe200000100a1 */
[----:B------:R-:W-:Y:S01]  /*1070*/  HADD2.F32 R71, -RZ, R71.H1_H1 ;  /* 0x30000047ff477230 */ /* 0x000fe20000004100 */
        /* <DEDUP_REMOVED lines=16> */
.L_x_1470:
[----:B0-----:R-:W-:Y:S05]  /*1180*/  BSYNC B0 ;  /* 0x0000000000007941 */ /* 0x001fea0003800000 */
.L_x_1469:
        /* <DEDUP_REMOVED lines=16> */
[--C-:B--2---:R-:W-:Y:S02]  /*1290*/  HADD2.F32 R115, -RZ, R72.reuse.H0_H0 ;  /* 0x20000048ff737230 */ /* 0x104fe40000004100 */
[----:B------:R-:W-:-:S03]  /*12a0*/  HADD2.F32 R131, -RZ, R72.H1_H1 ;  /* 0x30000048ff837230 */ /* 0x000fc60000004100 */
[C---:B------:R-:W-:Y:S01]  /*12b0*/  FADD.FTZ R72, -R76.reuse, R115 ;  /* 0x000000734c487221 */ /* 0x040fe20000010100 */
[--C-:B------:R-:W-:Y:S01]  /*12c0*/  HADD2.F32 R133, -RZ, R73.reuse.H0_H0 ;  /* 0x20000049ff857230 */ /* 0x100fe20000004100 */
[C---:B------:R-:W-:Y:S01]  /*12d0*/  FADD.FTZ R128, -R76.reuse, R131 ;  /* 0x000000834c807221 */ /* 0x040fe20000010100 */
[----:B------:R-:W-:Y:S01]  /*12e0*/  HADD2.F32 R73, -RZ, R73.H1_H1 ;  /* 0x30000049ff497230 */ /* 0x000fe20000004100 */
[C---:B-----5:R-:W-:Y:S01]  /*12f0*/  FMUL.FTZ R115, R111.reuse, R72 ;  /* 0x000000486f737220 */ /* 0x060fe20000410000 */
[----:B---3--:R-:W-:Y:S01]  /*1300*/  HADD2.F32 R130, -RZ, R68.H0_H0 ;  /* 0x20000044ff827230 */ /* 0x008fe20000004100 */
[----:B------:R-:W-:Y:S01]  /*1310*/  FMUL.FTZ R128, R111, R128 ;  /* 0x000000806f807220 */ /* 0x000fe20000410000 */
[--C-:B------:R-:W-:Y:S01]  /*1320*/  HADD2.F32 R135, -RZ, R74.reuse.H0_H0 ;  /* 0x2000004aff877230 */ /* 0x100fe20000004100 */
[C---:B------:R-:W-:Y:S01]  /*1330*/  FADD.FTZ R132, -R76.reuse, R73 ;  /* 0x000000494c847221 */ /* 0x040fe20000010100 */
[----:B------:R-:W-:Y:S01]  /*1340*/  HADD2.F32 R137, -RZ, R74.H1_H1 ;  /* 0x3000004aff897230 */ /* 0x000fe20000004100 */
[----:B------:R-:W-:Y:S01]  /*1350*/  FADD.FTZ R74, -R76, R133 ;  /* 0x000000854c4a7221 */ /* 0x000fe20000010100 */
[----:B------:R-:W-:Y:S01]  /*1360*/  HADD2.F32 R68, -RZ, R68.H1_H1 ;  /* 0x30000044ff447230 */ /* 0x000fe20000004100 */
[----:B------:R-:W-:-:S02]  /*1370*/  FADD.FTZ R20, R20, R130 ;  /* 0x0000008214147221 */ /* 0x000fc40000010000 */
[-C--:B------:R-:W-:Y:S01]  /*1380*/  FFMA.FTZ R44, R115, R130.reuse, R44 ;  /* 0x00000082732c7223 */ /* 0x080fe2000001002c */
[--C-:B------:R-:W-:Y:S01]  /*1390*/  HADD2.F32 R134, -RZ, R69.reuse.H0_H0 ;  /* 0x20000045ff867230 */ /* 0x100fe20000004100 */
[----:B------:R-:W-:Y:S01]  /*13a0*/  FMUL.FTZ R130, R99, R130 ;  /* 0x0000008263827220 */ /* 0x000fe20000410000 */
[----:B------:R-:W-:Y:S01]  /*13b0*/  HADD2.F32 R69, -RZ, R69.H1_H1 ;  /* 0x30000045ff457230 */ /* 0x000fe20000004100 */
[----:B------:R-:W-:Y:S02]  /*13c0*/  FADD.FTZ R21, R21, R68 ;  /* 0x0000004415157221 */ /* 0x000fe40000010000 */
[----:B------:R-:W-:Y:S02]  /*13d0*/  FMUL.FTZ R131, R111, R74 ;  /* 0x0000004a6f837220 */ /* 0x000fe40000410000 */
[-C--:B------:R-:W-:Y:S02]  /*13e0*/  FFMA.FTZ R45, R128, R68.reuse, R45 ;  /* 0x00000044802d7223 */ /* 0x080fe4000001002d */
[----:B------:R-:W-:-:S02]  /*13f0*/  FMUL.FTZ R133, R100, R68 ;  /* 0x0000004464857220 */ /* 0x000fc40000410000 */
[----:B------:R-:W-:Y:S02]  /*1400*/  FMUL.FTZ R132, R111, R132 ;  /* 0x000000846f847220 */ /* 0x000fe40000410000 */
[----:B------:R-:W-:Y:S02]  /*1410*/  FADD.FTZ R68, R77, R130 ;  /* 0x000000824d447221 */ /* 0x000fe40000010000 */
[----:B------:R-:W-:Y:S02]  /*1420*/  FFMA.FTZ R161, R115, R130, R161 ;  /* 0x0000008273a17223 */ /* 0x000fe400000100a1 */
[C---:B------:R-:W-:Y:S02]  /*1430*/  FADD.FTZ R138, -R76.reuse, R137 ;  /* 0x000000894c8a7221 */ /* 0x040fe40000010100 */
[----:B0-----:R-:W-:Y:S02]  /*1440*/  FADD.FTZ R78, -R76, R135 ;  /* 0x000000874c4e7221 */ /* 0x001fe40000010100 */
[----:B------:R-:W-:-:S02]  /*1450*/  FADD.FTZ R22, R22, R134 ;  /* 0x0000008616167221 */ /* 0x000fc40000010000 */
[-C--:B------:R-:W-:Y:S02]  /*1460*/  FFMA.FTZ R46, R131, R134.reuse, R46 ;  /* 0x00000086832e7223 */ /* 0x080fe4000001002e */
[----:B------:R-:W-:Y:S02]  /*1470*/  FADD.FTZ R23, R23, R69 ;  /* 0x0000004517177221 */ /* 0x000fe40000010000 */
[-C--:B------:R-:W-:Y:S02]  /*1480*/  FFMA.FTZ R47, R132, R69.reuse, R47 ;  /* 0x00000045842f7223 */ /* 0x080fe4000001002f */
[----:B------:R-:W-:Y:S02]  /*1490*/  FMUL.FTZ R137, R102, R69 ;  /* 0x0000004566897220 */ /* 0x000fe40000410000 */
[----:B------:R-:W-:Y:S02]  /*14a0*/  FMUL.FTZ R134, R101, R134 ;  /* 0x0000008665867220 */ /* 0x000fe40000410000 */
[----:B------:R-:W-:-:S02]  /*14b0*/  FADD.FTZ R69, R68, R133 ;  /* 0x0000008544457221 */ /* 0x000fc40000010000 */
[----:B------:R-:W-:Y:S01]  /*14c0*/  FFMA.FTZ R161, R128, R133, R161 ;  /* 0x0000008580a17223 */ /* 0x000fe200000100a1 */
[--C-:B------:R-:W-:Y:S01]  /*14d0*/  HADD2.F32 R136, -RZ, R70.reuse.H0_H0 ;  /* 0x20000046ff887230 */ /* 0x100fe20000004100 */
[----:B------:R-:W-:Y:S02]  /*14e0*/  FMUL.FTZ R135, R111, R78 ;  /* 0x0000004e6f877220 */ /* 0x000fe40000410000 */
[----:B------:R-:W-:Y:S02]  /*14f0*/  FADD.FTZ R68, R69, R134 ;  /* 0x0000008645447221 */ /* 0x000fe40000010000 */
[----:B------:R-:W-:Y:S01]  /*1500*/  FFMA.FTZ R161, R131, R134, R161 ;  /* 0x0000008683a17223 */ /* 0x000fe200000100a1 */
[----:B------:R-:W-:Y:S01]  /*1510*/  HADD2.F32 R139, -RZ, R75.H0_H0 ;  /* 0x2000004bff8b7230 */ /* 0x000fe20000004100 */
[----:B------:R-:W-:Y:S01]  /*1520*/  FADD.FTZ R16, R16, R136 ;  /* 0x0000008810107221 */ /* 0x000fe20000010000 */
[----:B------:R-:W-:Y:S01]  /*1530*/  HADD2.F32 R70, -RZ, R70.H1_H1 ;  /* 0x30000046ff467230 */ /* 0x000fe20000004100 */
[----:B------:R-:W-:-:S02]  /*1540*/  FFMA.FTZ R40, R135, R136, R40 ;  /* 0x0000008887287223 */ /* 0x000fc40000010028 */
[----:B------:R-:W-:Y:S02]  /*1550*/  FMUL.FTZ R136, R103, R136 ;  /* 0x0000008867887220 */ /* 0x000fe40000410000 */
[----:B------:R-:W-:Y:S02]  /*1560*/  FADD.FTZ R69, R68, R137 ;  /* 0x0000008944457221 */ /* 0x000fe40000010000 */
[----:B------:R-:W-:Y:S01]  /*1570*/  FFMA.FTZ R161, R132, R137, R161 ;  /* 0x0000008984a17223 */ /* 0x000fe200000100a1 */
[----:B------:R-:W-:Y:S01]  /*1580*/  HADD2.F32 R75, -RZ, R75.H1_H1 ;  /* 0x3000004bff4b7230 */ /* 0x000fe20000004100 */
[----:B------:R-:W-:Y:S01]  /*1590*/  FADD.FTZ R140, -R76, R139 ;  /* 0x0000008b4c8c7221 */ /* 0x000fe20000010100 */
[----:B------:R-:W-:Y:S01]  /*15a0*/  HADD2.F32 R72, -RZ, R71.H0_H0 ;  /* 0x20000047ff487230 */ /* 0x000fe20000004100 */
[----:B------:R-:W-:Y:S02]  /*15b0*/  FMUL.FTZ R138, R111, R138 ;  /* 0x0000008a6f8a7220 */ /* 0x000fe40000410000 */
[----:B------:R-:W-:-:S02]  /*15c0*/  FMUL.FTZ R139, R104, R70 ;  /* 0x00000046688b7220 */ /* 0x000fc40000410000 */
[----:B------:R-:W-:Y:S02]  /*15d0*/  FADD.FTZ R68, R69, R136 ;  /* 0x0000008845447221 */ /* 0x000fe40000010000 */
[----:B------:R-:W-:Y:S01]  /*15e0*/  FFMA.FTZ R161, R135, R136, R161 ;  /* 0x0000008887a17223 */ /* 0x000fe200000100a1 */
[----:B------:R-:W-:Y:S01]  /*15f0*/  HADD2.F32 R71, -RZ, R71.H1_H1 ;  /* 0x30000047ff477230 */ /* 0x000fe20000004100 */
[----:B------:R-:W-:Y:S02]  /*1600*/  FMUL.FTZ R141, R111, R140 ;  /* 0x0000008c6f8d7220 */ /* 0x000fe40000410000 */
        /* <DEDUP_REMOVED lines=16> */
.L_x_1472:
[----:B------:R-:W-:Y:S05]  /*1710*/  BSYNC B0 ;  /* 0x0000000000007941 */ /* 0x000fea0003800000 */
.L_x_1471:
[----:B------:R-:W-:Y:S02]  /*1720*/  LOP3.LUT P4, RZ, R107, 0xff, RZ, 0xc0, !PT ;  /* 0x000000ff6bff7812 */ /* 0x000fe4000788c0ff */
[----:B------:R-:W-:Y:S02]  /*1730*/  SHF.R.U32.HI R70, RZ, 0x5, R160 ;  /* 0x00000005ff467819 */ /* 0x000fe400000116a0 */
[----:B------:R-:W-:Y:S02]  /*1740*/  LOP3.LUT P0, RZ, R160, 0x1f, RZ, 0xc0, !PT ;  /* 0x0000001fa0ff7812 */ /* 0x000fe4000780c0ff */
[----:B------:R-:W-:-:S07]  /*1750*/  LOP3.LUT R162, R70, 0x7fffff8, RZ, 0xc0, !PT ;  /* 0x07fffff846a27812 */ /* 0x000fce00078ec0ff */
[----:B------:R-:W-:Y:S01]  /*1760*/  @!P4 IADD3 R162, R162, 0x8, RZ ;  /* 0x00000008a2a2c810 */ /* 0x000fe20007ffe0ff */
[----:B------:R-:W-:Y:S05]  /*1770*/  BRA.DIV ~URZ, `(.L_x_1473) ;  /* 0x000019b27f007947 */ /* 0x000fea000b800000 */
[----:B------:R0:W1:Y:S02]  /*1780*/  SHFL.DOWN PT, R72, R77, 0x10, 0x1f ;  /* 0x0a001f004d487f89 */ /* 0x00006400000e0000 */
.L_x_1482:
        /* <DEDUP_REMOVED lines=18> */
.L_x_1483:
        /* <DEDUP_REMOVED lines=45> */
[----:B------:R-:W-:-:S06]  /*1b80*/  FMUL.FTZ R70, R111, R68 ;  /* 0x000000446f467220 */ /* 0x000fcc0000410000 */
[----:B------:R-:W-:Y:S02]  /*1b90*/  @P4 HADD2.F32 R69, -RZ, R13.H0_H0 ;  /* 0x2000000dff454230 */ /* 0x000fe40000004100 */
[----:B------:R-:W-:-:S03]  /*1ba0*/  @P4 HADD2.F32 R71, -RZ, R14.H0_H0 ;  /* 0x2000000eff474230 */ /* 0x000fc60000004100 */
[----:B------:R-:W-:Y:S02]  /*1bb0*/  @P4 FADD.FTZ R70, R70, R69 ;  /* 0x0000004546464221 */ /* 0x000fe40000010000 */
[----:B------:R-:W-:Y:S01]  /*1bc0*/  @P4 FADD.FTZ R162, R162, R71 ;  /* 0x00000047a2a24221 */ /* 0x000fe20000010000 */
[----:B------:R-:W-:Y:S02]  /*1bd0*/  @P4 HADD2.F32 R71, -RZ, R14.H1_H1 ;  /* 0x3000000eff474230 */ /* 0x000fe40000004100 */
[----:B------:R-:W-:Y:S01]  /*1be0*/  @P0 F2FP.PACK_AB R68, RZ, R70 ;  /* 0x00000046ff44023e */ /* 0x000fe200000000ff */
[-C--:B------:R-:W-:Y:S01]  /*1bf0*/  FMUL.FTZ R70, R70, R109.reuse ;  /* 0x0000006d46467220 */ /* 0x080fe20000410000 */
[----:B------:R-:W-:Y:S01]  /*1c00*/  @P0 F2FP.PACK_AB R69, RZ, R162 ;  /* 0x000000a2ff45023e */ /* 0x000fe200000000ff */
[----:B------:R-:W-:Y:S01]  /*1c10*/  FMUL.FTZ R162, R162, R109 ;  /* 0x0000006da2a27220 */ /* 0x000fe20000410000 */
[----:B------:R-:W-:Y:S01]  /*1c20*/  @P0 PRMT R65, R68, 0x7610, R65 ;  /* 0x0000761044410816 */ /* 0x000fe20000000041 */
[-CC-:B------:R-:W-:Y:S01]  /*1c30*/  FFMA.FTZ R68, R152, R72.reuse, R73.reuse ;  /* 0x0000004898447223 */ /* 0x180fe20000010049 */
[----:B------:R-:W-:Y:S01]  /*1c40*/  @P0 PRMT R66, R69, 0x7610, R66 ;  /* 0x0000761045420816 */ /* 0x000fe20000000042 */
[----:B------:R-:W-:-:S02]  /*1c50*/  FFMA.FTZ R69, R145, R72, R73 ;  /* 0x0000004891457223 */ /* 0x000fc40000010049 */
[----:B------:R-:W-:Y:S02]  /*1c60*/  FADD.FTZ R74, R155, -R68 ;  /* 0x800000449b4a7221 */ /* 0x000fe40000010000 */
[----:B------:R-:W-:Y:S01]  /*1c70*/  FADD.FTZ R68, R146, -R69 ;  /* 0x8000004592447221 */ /* 0x000fe20000010000 */
[----:B------:R-:W-:Y:S01]  /*1c80*/  @P4 HADD2.F32 R69, -RZ, R12.H0_H0 ;  /* 0x2000000cff454230 */ /* 0x000fe20000004100 */
[C---:B------:R-:W-:Y:S02]  /*1c90*/  FMUL.FTZ R164, R111.reuse, R74 ;  /* 0x0000004a6fa47220 */ /* 0x040fe40000410000 */
[----:B------:R-:W-:Y:S02]  /*1ca0*/  FMUL.FTZ R74, R111, R68 ;  /* 0x000000446f4a7220 */ /* 0x000fe40000410000 */
[----:B------:R-:W-:Y:S02]  /*1cb0*/  FFMA.FTZ R68, R144, R72, R73 ;  /* 0x0000004890447223 */ /* 0x000fe40000010049 */
[----:B------:R-:W-:-:S02]  /*1cc0*/  @P4 FADD.FTZ R164, R164, R71 ;  /* 0x00000047a4a44221 */ /* 0x000fc40000010000 */
[----:B------:R-:W-:Y:S02]  /*1cd0*/  FADD.FTZ R68, R149, -R68 ;  /* 0x8000004495447221 */ /* 0x000fe40000010000 */
[--C-:B------:R-:W-:Y:S02]  /*1ce0*/  FFMA.FTZ R71, R157, R72, R73.reuse ;  /* 0x000000489d477223 */ /* 0x100fe40000010049 */
[----:B------:R-:W-:Y:S02]  /*1cf0*/  FMUL.FTZ R76, R111, R68 ;  /* 0x000000446f4c7220 */ /* 0x000fe40000410000 */
[----:B------:R-:W-:Y:S02]  /*1d00*/  FFMA.FTZ R68, R150, R72, R73 ;  /* 0x0000004896447223 */ /* 0x000fe40000010049 */
[----:B------:R-:W-:Y:S01]  /*1d10*/  FADD.FTZ R166, R156, -R71 ;  /* 0x800000479ca67221 */ /* 0x000fe20000010000 */
[----:B------:R-:W-:Y:S01]  /*1d20*/  @P4 HADD2.F32 R71, -RZ, R15.H0_H0 ;  /* 0x2000000fff474230 */ /* 0x000fe20000004100 */
[----:B------:R-:W-:-:S02]  /*1d30*/  FADD.FTZ R68, R153, -R68 ;  /* 0x8000004499447221 */ /* 0x000fc40000010000 */
[----:B------:R-:W-:Y:S01]  /*1d40*/  @P4 FADD.FTZ R74, R74, R69 ;  /* 0x000000454a4a4221 */ /* 0x000fe20000010000 */
[----:B------:R-:W-:Y:S01]  /*1d50*/  @P4 HADD2.F32 R69, -RZ, R12.H1_H1 ;  /* 0x3000000cff454230 */ /* 0x000fe20000004100 */
[C---:B------:R-:W-:Y:S02]  /*1d60*/  FMUL.FTZ R78, R111.reuse, R68 ;  /* 0x000000446f4e7220 */ /* 0x040fe40000410000 */
[----:B------:R-:W-:Y:S02]  /*1d70*/  FFMA.FTZ R68, R158, R72, R73 ;  /* 0x000000489e447223 */ /* 0x000fe40000010049 */
[----:B------:R-:W-:Y:S02]  /*1d80*/  FMUL.FTZ R166, R111, R166 ;  /* 0x000000a66fa67220 */ /* 0x000fe40000410000 */
[----:B------:R-:W-:Y:S01]  /*1d90*/  FADD.FTZ R168, R159, -R68 ;  /* 0x800000449fa87221 */ /* 0x000fe20000010000 */
[----:B------:R-:W-:Y:S01]  /*1da0*/  @P0 F2FP.PACK_AB R68, RZ, R74 ;  /* 0x0000004aff44023e */ /* 0x000fe200000000ff */
[----:B------:R-:W-:Y:S01]  /*1db0*/  @P4 FADD.FTZ R76, R76, R69 ;  /* 0x000000454c4c4221 */ /* 0x000fe20000010000 */
[----:B------:R-:W-:Y:S01]  /*1dc0*/  @P4 HADD2.F32 R69, -RZ, R13.H1_H1 ;  /* 0x3000000dff454230 */ /* 0x000fe20000004100 */
[----:B------:R-:W-:Y:S01]  /*1dd0*/  @P4 FADD.FTZ R166, R166, R71 ;  /* 0x00000047a6a64221 */ /* 0x000fe20000010000 */
[----:B------:R-:W-:Y:S01]  /*1de0*/  @P4 HADD2.F32 R71, -RZ, R15.H1_H1 ;  /* 0x3000000fff474230 */ /* 0x000fe20000004100 */
[----:B------:R-:W-:Y:S01]  /*1df0*/  FMUL.FTZ R168, R111, R168 ;  /* 0x000000a86fa87220 */ /* 0x000fe20000410000 */
[----:B------:R-:W-:Y:S01]  /*1e00*/  @P0 PRMT R64, R68, 0x7610, R64 ;  /* 0x0000761044400816 */ /* 0x000fe20000000040 */
[----:B------:R-:W-:Y:S01]  /*1e10*/  @P4 FADD.FTZ R78, R78, R69 ;  /* 0x000000454e4e4221 */ /* 0x000fe20000010000 */
[----:B------:R-:W-:Y:S01]  /*1e20*/  @P0 F2FP.PACK_AB R69, RZ, R166 ;  /* 0x000000a6ff45023e */ /* 0x000fe200000000ff */
[----:B------:R-:W-:Y:S01]  /*1e30*/  @P4 FADD.FTZ R168, R168, R71 ;  /* 0x00000047a8a84221 */ /* 0x000fe20000010000 */
[----:B------:R-:W-:Y:S01]  /*1e40*/  ISETP.NE.U32.AND P4, PT, RZ, c[0x0][0x258], PT ;  /* 0x00009600ff007a0c */ /* 0x000fe20003f85070 */
[----:B------:R-:W-:Y:S01]  /*1e50*/  FMUL.FTZ R162, R162, c[0x0][0x1e8] ;  /* 0x00007a00a2a27a20 */ /* 0x000fe20000410000 */
[----:B------:R-:W-:Y:S01]  /*1e60*/  @P0 PRMT R67, R69, 0x7610, R67 ;  /* 0x0000761045430816 */ /* 0x000fe20000000043 */
[-C--:B------:R-:W-:Y:S01]  /*1e70*/  FMUL.FTZ R74, R74, R109.reuse ;  /* 0x0000006d4a4a7220 */ /* 0x080fe20000410000 */
[----:B------:R-:W-:Y:S01]  /*1e80*/  ISETP.NE.AND.EX P4, PT, RZ, c[0x0][0x25c], PT, P4 ;  /* 0x00009700ff007a0c */ /* 0x000fe20003f85340 */
[----:B------:R-:W-:Y:S01]  /*1e90*/  FMUL.FTZ R70, R70, c[0x0][0x1e8] ;  /* 0x00007a0046467a20 */ /* 0x000fe20000410000 */
[----:B------:R-:W-:Y:S01]  /*1ea0*/  @P0 F2FP.PACK_AB R69, RZ, R78 ;  /* 0x0000004eff45023e */ /* 0x000fe200000000ff */
[-C--:B------:R-:W-:Y:S01]  /*1eb0*/  FMUL.FTZ R78, R78, R109.reuse ;  /* 0x0000006d4e4e7220 */ /* 0x080fe20000410000 */
[----:B------:R-:W-:Y:S01]  /*1ec0*/  @P0 F2FP.PACK_AB R68, RZ, R76 ;  /* 0x0000004cff44023e */ /* 0x000fe200000000ff */
[-C--:B------:R-:W-:Y:S01]  /*1ed0*/  FMUL.FTZ R76, R76, R109.reuse ;  /* 0x0000006d4c4c7220 */ /* 0x080fe20000410000 */
[----:B------:R-:W-:Y:S01]  /*1ee0*/  @P0 F2FP.PACK_AB R71, RZ, R164 ;  /* 0x000000a4ff47023e */ /* 0x000fe200000000ff */
[----:B------:R-:W-:Y:S01]  /*1ef0*/  FMUL.FTZ R164, R164, R109 ;  /* 0x0000006da4a47220 */ /* 0x000fe20000410000 */
[----:B------:R-:W-:Y:S01]  /*1f00*/  @P0 F2FP.PACK_AB R75, RZ, R168 ;  /* 0x000000a8ff4b023e */ /* 0x000fe200000000ff */
[----:B------:R-:W-:Y:S01]  /*1f10*/  FMUL.FTZ R78, R78, c[0x0][0x1e8] ;  /* 0x00007a004e4e7a20 */ /* 0x000fe20000410000 */
[----:B------:R-:W-:Y:S01]  /*1f20*/  @P0 PRMT R65, R65, 0x5410, R69 ;  /* 0x0000541041410816 */ /* 0x000fe20000000045 */
[----:B------:R-:W-:Y:S01]  /*1f30*/  FMUL.FTZ R164, R164, c[0x0][0x1e8] ;  /* 0x00007a00a4a47a20 */ /* 0x000fe20000410000 */
[----:B------:R-:W-:Y:S01]  /*1f40*/  @P0 PRMT R64, R64, 0x5410, R68 ;  /* 0x0000541040400816 */ /* 0x000fe20000000044 */
[----:B------:R-:W-:Y:S01]  /*1f50*/  @P4 IMAD.WIDE.U32 R68, R110, R77, c[0x0][0x258] ;  /* 0x000096006e444625 */ /* 0x000fe200078e004d */
[----:B------:R-:W-:-:S02]  /*1f60*/  @P0 PRMT R66, R66, 0x5410, R71 ;  /* 0x0000541042420816 */ /* 0x000fc40000000047 */
[----:B------:R-:W-:Y:S01]  /*1f70*/  @P0 PRMT R67, R67, 0x5410, R75 ;  /* 0x0000541043430816 */ /* 0x000fe2000000004b */
[----:B------:R-:W-:Y:S01]  /*1f80*/  FMUL.FTZ R74, R74, c[0x0][0x1e8] ;  /* 0x00007a004a4a7a20 */ /* 0x000fe20000410000 */
[----:B------:R-:W-:Y:S01]  /*1f90*/  FSEL R162, R162, RZ, P5 ;  /* 0x000000ffa2a27208 */ /* 0x000fe20002800000 */
[-C--:B------:R-:W-:Y:S01]  /*1fa0*/  FMUL.FTZ R166, R166, R109.reuse ;  /* 0x0000006da6a67220 */ /* 0x080fe20000410000 */
[----:B------:R-:W-:Y:S01]  /*1fb0*/  LOP3.LUT P5, RZ, R2, 0xff000000, RZ, 0xc0, !PT ;  /* 0xff00000002ff7812 */ /* 0x000fe200078ac0ff */
[----:B------:R0:W-:Y:S01]  /*1fc0*/  @P4 STG.E.128 [R68.64], R64 ;  /* 0x0000004044004986 */ /* 0x0001e2000c101d04 */
[C---:B------:R-:W-:Y:S01]  /*1fd0*/  LOP3.LUT P0, RZ, R3.reuse, 0xff00, RZ, 0xc0, !PT ;  /* 0x0000ff0003ff7812 */ /* 0x040fe2000780c0ff */
[----:B------:R-:W-:Y:S01]  /*1fe0*/  FMUL.FTZ R168, R168, R109 ;  /* 0x0000006da8a87220 */ /* 0x000fe20000410000 */
[----:B------:R-:W-:Y:S01]  /*1ff0*/  LOP3.LUT P4, RZ, R2, 0xff0000, RZ, 0xc0, !PT ;  /* 0x00ff000002ff7812 */ /* 0x000fe2000788c0ff */
[----:B------:R-:W-:Y:S01]  /*2000*/  FMUL.FTZ R76, R76, c[0x0][0x1e8] ;  /* 0x00007a004c4c7a20 */ /* 0x000fe20000410000 */
[----:B------:R-:W-:Y:S01]  /*2010*/  FSEL R78, R78, RZ, P5 ;  /* 0x000000ff4e4e7208 */ /* 0x000fe20002800000 */
[----:B------:R-:W-:Y:S01]  /*2020*/  FMUL.FTZ R166, R166, c[0x0][0x1e8] ;  /* 0x00007a00a6a67a20 */ /* 0x000fe20000410000 */
[----:B------:R-:W-:Y:S01]  /*2030*/  FSEL R71, R164, RZ, P0 ;  /* 0x000000ffa4477208 */ /* 0x000fe20000000000 */
[----:B------:R-:W-:Y:S01]  /*2040*/  FMUL.FTZ R168, R168, c[0x0][0x1e8] ;  /* 0x00007a00a8a87a20 */ /* 0x000fe20000410000 */
        /* <DEDUP_REMOVED lines=8> */
[----:B------:R-:W-:Y:S02]  /*20d0*/  F2FP.PACK_AB R70, R71, R162 ;  /* 0x000000a24746723e */ /* 0x000fe400000000ff */
[----:B------:R-:W-:Y:S02]  /*20e0*/  FSEL R71, R76, RZ, P4 ;  /* 0x000000ff4c477208 */ /* 0x000fe40002000000 */
[----:B------:R-:W-:Y:S02]  /*20f0*/  FSEL R75, R168, RZ, P5 ;  /* 0x000000ffa84b7208 */ /* 0x000fe40002800000 */
[----:B------:R-:W-:Y:S02]  /*2100*/  F2FP.PACK_AB R68, R71, R68 ;  /* 0x000000444744723e */ /* 0x000fe400000000ff */
[----:B------:R-:W-:Y:S01]  /*2110*/  F2FP.PACK_AB R71, R75, R166 ;  /* 0x000000a64b47723e */ /* 0x000fe200000000ff */
[----:B------:R-:W-:Y:S01]  /*2120*/  IMAD.WIDE.U32 R74, R110, R77, c[0x0][0x248] ;  /* 0x000092006e4a7625 */ /* 0x000fe200078e004d */
[----:B------:R-:W-:-:S02]  /*2130*/  F2FP.PACK_AB R69, R78, R69 ;  /* 0x000000454e45723e */ /* 0x000fc400000000ff */
[----:B------:R-:W-:-:S03]  /*2140*/  IADD3 R110, R110, 0x100, RZ ;  /* 0x000001006e6e7810 */ /* 0x000fc60007ffe0ff */
[----:B------:R0:W-:Y:S04]  /*2150*/  STG.E.128 [R74.64], R68 ;  /* 0x000000444a007986 */ /* 0x0001e8000c101d04 */
.L_x_1476:
[----:B------:R-:W-:Y:S05]  /*2160*/  BSYNC B0 ;  /* 0x0000000000007941 */ /* 0x000fea0003800000 */
.L_x_1475:
        /* <DEDUP_REMOVED lines=107> */
.L_x_1478:
[----:B------:R-:W-:Y:S05]  /*2820*/  BSYNC B0 ;  /* 0x0000000000007941 */ /* 0x000fea0003800000 */
.L_x_1477:
[----:B------:R-:W-:Y:S01]  /*2830*/  BSSY B0, `(.L_x_1479) ;  /* 0x000006a000007945 */ /* 0x000fe20003800000 */
[----:B------:R-:W-:Y:S05]  /*2840*/  @!P3 BRA `(.L_x_1480) ;  /* 0x000006800000b947 */ /* 0x000fea0003800000 */
[----:B------:R-:W-:Y:S01]  /*2850*/  ISETP.NE.U32.AND P0, PT, RZ, c[0x0][0x218], PT ;  /* 0x00008600ff007a0c */ /* 0x000fe20003f05070 */
[-CC-:B0-----:R-:W-:Y:S01]  /*2860*/  FFMA.FTZ R69, R135, R72.reuse, R73.reuse ;  /* 0x0000004887457223 */ /* 0x181fe20000010049 */
[----:B------:R-:W-:Y:S01]  /*2870*/  LOP3.LUT P5, RZ, R83, 0xff, RZ, 0xc0, !PT ;  /* 0x000000ff53ff7812 */ /* 0x000fe200078ac0ff */
[-C--:B------:R-:W-:Y:S01]  /*2880*/  FFMA.FTZ R71, R131, R72.reuse, R73 ;  /* 0x0000004883477223 */ /* 0x080fe20000010049 */
[----:B------:R-:W-:Y:S01]  /*2890*/  ISETP.NE.AND.EX P4, PT, RZ, c[0x0][0x21c], PT, P0 ;  /* 0x00008700ff007a0c */ /* 0x000fe20003f85300 */
[----:B------:R-:W-:Y:S01]  /*28a0*/  FADD.FTZ R68, R136, -R69 ;  /* 0x8000004588447221 */ /* 0x000fe20000010000 */
[----:B------:R-:W-:Y:S01]  /*28b0*/  ISETP.NE.U32.AND P0, PT, RZ, c[0x0][0x258], PT ;  /* 0x00009600ff007a0c */ /* 0x000fe20003f05070 */
[----:B------:R-:W-:Y:S02]  /*28c0*/  FFMA.FTZ R69, R115, R72, R73 ;  /* 0x0000004873457223 */ /* 0x000fe40000010049 */
[----:B-----5:R-:W-:Y:S01]  /*28d0*/  FMUL.FTZ R78, R111, R68 ;  /* 0x000000446f4e7220 */ /* 0x020fe20000410000 */
[----:B------:R-:W-:Y:S01]  /*28e0*/  ISETP.NE.AND.EX P0, PT, RZ, c[0x0][0x25c], PT, P0 ;  /* 0x00009700ff007a0c */ /* 0x000fe20003f05300 */
[----:B------:R-:W-:-:S02]  /*28f0*/  FADD.FTZ R68, R130, -R69 ;  /* 0x8000004582447221 */ /* 0x000fc40000010000 */
[----:B------:R-:W-:Y:S02]  /*2900*/  FFMA.FTZ R74, R128, R72, R73 ;  /* 0x00000048804a7223 */ /* 0x000fe40000010049 */
[----:B------:R-:W-:Y:S02]  /*2910*/  FMUL.FTZ R70, R111, R68 ;  /* 0x000000446f467220 */ /* 0x000fe40000410000 */
[----:B------:R-:W-:Y:S01]  /*2920*/  @P4 HADD2.F32 R69, -RZ, R4.H0_H0 ;  /* 0x20000004ff454230 */ /* 0x000fe20000004100 */
[----:B------:R-:W-:Y:S02]  /*2930*/  FADD.FTZ R68, R134, -R71 ;  /* 0x8000004786447221 */ /* 0x000fe40000010000 */
[-C--:B------:R-:W-:Y:S02]  /*2940*/  FFMA.FTZ R76, R132, R72.reuse, R73 ;  /* 0x00000048844c7223 */ /* 0x080fe40000010049 */
[----:B------:R-:W-:Y:S01]  /*2950*/  @P4 FADD.FTZ R70, R70, R69 ;  /* 0x0000004546464221 */ /* 0x000fe20000010000 */
[----:B------:R-:W-:Y:S01]  /*2960*/  @P4 HADD2.F32 R69, -RZ, R5.H0_H0 ;  /* 0x20000005ff454230 */ /* 0x000fe20000004100 */
[----:B------:R-:W-:-:S02]  /*2970*/  FFMA.FTZ R162, R138, R72, R73 ;  /* 0x000000488aa27223 */ /* 0x000fc40000010049 */
[-CC-:B------:R-:W-:Y:S02]  /*2980*/  FFMA.FTZ R75, R141, R72.reuse, R73.reuse ;  /* 0x000000488d4b7223 */ /* 0x180fe40000010049 */
[----:B------:R-:W-:Y:S01]  /*2990*/  FFMA.FTZ R164, R142, R72, R73 ;  /* 0x000000488ea47223 */ /* 0x000fe20000010049 */
[----:B------:R-:W-:Y:S01]  /*29a0*/  @P4 HADD2.F32 R73, -RZ, R6.H0_H0 ;  /* 0x20000006ff494230 */ /* 0x000fe20000004100 */
[----:B------:R-:W-:Y:S02]  /*29b0*/  FMUL.FTZ R72, R111, R68 ;  /* 0x000000446f487220 */ /* 0x000fe40000410000 */
[----:B------:R-:W-:Y:S02]  /*29c0*/  FADD.FTZ R162, R139, -R162 ;  /* 0x800000a28ba27221 */ /* 0x000fe40000010000 */
[----:B------:R-:W-:Y:S02]  /*29d0*/  @P4 FADD.FTZ R72, R72, R69 ;  /* 0x0000004548484221 */ /* 0x000fe40000010000 */
[----:B------:R-:W-:-:S02]  /*29e0*/  @P4 FADD.FTZ R78, R78, R73 ;  /* 0x000000494e4e4221 */ /* 0x000fc40000010000 */
[----:B------:R-:W-:Y:S01]  /*29f0*/  FMUL.FTZ R162, R111, R162 ;  /* 0x000000a26fa27220 */ /* 0x000fe20000410000 */
[----:B------:R-:W-:Y:S01]  /*2a00*/  @P0 F2FP.PACK_AB R69, RZ, R72 ;  /* 0x00000048ff45023e */ /* 0x000fe200000000ff */
[----:B------:R-:W-:Y:S01]  /*2a10*/  FADD.FTZ R74, R133, -R74 ;  /* 0x8000004a854a7221 */ /* 0x000fe20000010000 */
[----:B------:R-:W-:Y:S01]  /*2a20*/  @P0 F2FP.PACK_AB R71, RZ, R78 ;  /* 0x0000004eff47023e */ /* 0x000fe200000000ff */
[----:B------:R-:W-:Y:S01]  /*2a30*/  FADD.FTZ R76, R137, -R76 ;  /* 0x8000004c894c7221 */ /* 0x000fe20000010000 */
[----:B------:R-:W-:Y:S01]  /*2a40*/  @P0 PRMT R65, R69, 0x7610, R65 ;  /* 0x0000761045410816 */ /* 0x000fe20000000041 */
[----:B------:R-:W-:Y:S01]  /*2a50*/  @P4 HADD2.F32 R69, -RZ, R6.H1_H1 ;  /* 0x30000006ff454230 */ /* 0x000fe20000004100 */
[----:B------:R-:W-:Y:S01]  /*2a60*/  @P0 PRMT R66, R71, 0x7610, R66 ;  /* 0x0000761047420816 */ /* 0x000fe20000000042 */
[----:B------:R-:W-:Y:S01]  /*2a70*/  @P4 HADD2.F32 R71, -RZ, R5.H1_H1 ;  /* 0x30000005ff474230 */ /* 0x000fe20000004100 */
[C---:B------:R-:W-:Y:S02]  /*2a80*/  FMUL.FTZ R74, R111.reuse, R74 ;  /* 0x0000004a6f4a7220 */ /* 0x040fe40000410000 */
[----:B------:R-:W-:Y:S01]  /*2a90*/  @P4 FADD.FTZ R162, R162, R69 ;  /* 0x00000045a2a24221 */ /* 0x000fe20000010000 */
[----:B------:R-:W-:Y:S01]  /*2aa0*/  @P4 HADD2.F32 R69, -RZ, R4.H1_H1 ;  /* 0x30000004ff454230 */ /* 0x000fe20000004100 */
[----:B------:R-:W-:-:S02]  /*2ab0*/  FMUL.FTZ R76, R111, R76 ;  /* 0x0000004c6f4c7220 */ /* 0x000fc40000410000 */
[----:B------:R-:W-:Y:S02]  /*2ac0*/  FADD.FTZ R68, R140, -R75 ;  /* 0x8000004b8c447221 */ /* 0x000fe40000010000 */
        /* <DEDUP_REMOVED lines=8> */
[----:B------:R-:W-:Y:S01]  /*2b50*/  HFMA2.MMA R111, -RZ, RZ, 0, 9.5367431640625e-07 ;  /* 0x00000010ff6f7435 */ /* 0x000fe200000001ff */
[----:B------:R-:W-:Y:S01]  /*2b60*/  @P4 FADD.FTZ R164, R164, R69 ;  /* 0x00000045a4a44221 */ /* 0x000fe20000010000 */
[----:B------:R-:W-:Y:S01]  /*2b70*/  @P0 PRMT R64, R68, 0x7610, R64 ;  /* 0x0000761044400816 */ /* 0x000fe20000000040 */
[----:B------:R-:W-:Y:S01]  /*2b80*/  @P4 FADD.FTZ R166, R166, R71 ;  /* 0x00000047a6a64221 */ /* 0x000fe20000010000 */
[----:B------:R-:W-:Y:S01]  /*2b90*/  ISETP.NE.U32.AND P4, PT, RZ, c[0x0][0x258], PT ;  /* 0x00009600ff007a0c */ /* 0x000fe20003f85070 */
[-C--:B------:R-:W-:Y:S01]  /*2ba0*/  FMUL.FTZ R78, R78, R109.reuse ;  /* 0x0000006d4e4e7220 */ /* 0x080fe20000410000 */
[----:B------:R-:W-:Y:S01]  /*2bb0*/  @P0 F2FP.PACK_AB R73, RZ, R164 ;  /* 0x000000a4ff49023e */ /* 0x000fe200000000ff */
[-C--:B------:R-:W-:Y:S01]  /*2bc0*/  FMUL.FTZ R72, R72, R109.reuse ;  /* 0x0000006d48487220 */ /* 0x080fe20000410000 */
[----:B------:R-:W-:Y:S01]  /*2bd0*/  ISETP.NE.AND.EX P4, PT, RZ, c[0x0][0x25c], PT, P4 ;  /* 0x00009700ff007a0c */ /* 0x000fe20003f85340 */
[----:B------:R-:W-:Y:S01]  /*2be0*/  FMUL.FTZ R78, R78, c[0x0][0x1e8] ;  /* 0x00007a004e4e7a20 */ /* 0x000fe20000410000 */
[----:B------:R-:W-:Y:S01]  /*2bf0*/  @P0 F2FP.PACK_AB R69, RZ, R76 ;  /* 0x0000004cff45023e */ /* 0x000fe200000000ff */
[-C--:B------:R-:W-:Y:S01]  /*2c00*/  FMUL.FTZ R76, R76, R109.reuse ;  /* 0x0000006d4c4c7220 */ /* 0x080fe20000410000 */
[----:B------:R-:W-:Y:S01]  /*2c10*/  @P0 F2FP.PACK_AB R68, RZ, R74 ;  /* 0x0000004aff44023e */ /* 0x000fe200000000ff */
[----:B------:R-:W-:Y:S01]  /*2c20*/  FMUL.FTZ R72, R72, c[0x0][0x1e8] ;  /* 0x00007a0048487a20 */ /* 0x000fe20000410000 */
[----:B------:R-:W-:Y:S01]  /*2c30*/  @P0 F2FP.PACK_AB R71, RZ, R162 ;  /* 0x000000a2ff47023e */ /* 0x000fe200000000ff */
[----:B------:R-:W-:Y:S01]  /*2c40*/  FMUL.FTZ R76, R76, c[0x0][0x1e8] ;  /* 0x00007a004c4c7a20 */ /* 0x000fe20000410000 */
[----:B------:R-:W-:Y:S01]  /*2c50*/  @P0 F2FP.PACK_AB R75, RZ, R166 ;  /* 0x000000a6ff4b023e */ /* 0x000fe200000000ff */
        /* <DEDUP_REMOVED lines=9> */
[-C--:B------:R-:W-:Y:S01]  /*2cf0*/  FMUL.FTZ R71, R70, R109.reuse ;  /* 0x0000006d46477220 */ /* 0x080fe20000410000 */
[----:B------:R-:W-:Y:S01]  /*2d00*/  FSEL R70, R78, RZ, P5 ;  /* 0x000000ff4e467208 */ /* 0x000fe20002800000 */
[----:B------:R-:W-:Y:S01]  /*2d10*/  FMUL.FTZ R162, R162, c[0x0][0x1e8] ;  /* 0x00007a00a2a27a20 */ /* 0x000fe20000410000 */
[C---:B------:R-:W-:Y:S01]  /*2d20*/  LOP3.LUT P5, RZ, R82.reuse, 0xff000000, RZ, 0xc0, !PT ;  /* 0xff00000052ff7812 */ /* 0x040fe200078ac0ff */
[----:B------:R0:W-:Y:S01]  /*2d30*/  @P4 STG.E.128 [R68.64], R64 ;  /* 0x0000004044004986 */ /* 0x0001e2000c101d04 */
[----:B------:R-:W-:Y:S01]  /*2d40*/  LOP3.LUT P4, RZ, R82, 0xff0000, RZ, 0xc0, !PT ;  /* 0x00ff000052ff7812 */ /* 0x000fe2000788c0ff */
[----:B------:R-:W-:Y:S01]  /*2d50*/  FMUL.FTZ R71, R71, c[0x0][0x1e8] ;  /* 0x00007a0047477a20 */ /* 0x000fe20000410000 */
[----:B------:R-:W-:Y:S01]  /*2d60*/  FSEL R76, R76, RZ, P5 ;  /* 0x000000ff4c4c7208 */ /* 0x000fe20002800000 */
[----:B------:R-:W-:Y:S01]  /*2d70*/  FMUL.FTZ R109, R166, R109 ;  /* 0x0000006da66d7220 */ /* 0x000fe20000410000 */
[----:B------:R-:W-:Y:S01]  /*2d80*/  LOP3.LUT P0, RZ, R83, 0xff00, RZ, 0xc0, !PT ;  /* 0x0000ff0053ff7812 */ /* 0x000fe2000780c0ff */
[----:B------:R-:W-:-:S02]  /*2d90*/  FMUL.FTZ R74, R74, c[0x0][0x1e8] ;  /* 0x00007a004a4a7a20 */ /* 0x000fc40000410000 */
[----:B------:R-:W-:Y:S01]  /*2da0*/  FMUL.FTZ R164, R164, c[0x0][0x1e8] ;  /* 0x00007a00a4a47a20 */ /* 0x000fe20000410000 */
[----:B------:R-:W-:Y:S01]  /*2db0*/  FSEL R73, R162, RZ, P0 ;  /* 0x000000ffa2497208 */ /* 0x000fe20000000000 */
[----:B------:R-:W-:Y:S01]  /*2dc0*/  FMUL.FTZ R109, R109, c[0x0][0x1e8] ;  /* 0x00007a006d6d7a20 */ /* 0x000fe20000410000 */
[----:B------:R-:W-:Y:S01]  /*2dd0*/  LOP3.LUT P0, RZ, R83, 0xff0000, RZ, 0xc0, !PT ;  /* 0x00ff000053ff7812 */ /* 0x000fe2000780c0ff */
[----:B------:R-:W-:Y:S01]  /*2de0*/  IMAD.WIDE.U32 R110, R110, R111, c[0x0][0x248] ;  /* 0x000092006e6e7625 */ /* 0x000fe200078e006f */
[----:B------:R-:W-:Y:S02]  /*2df0*/  F2FP.PACK_AB R70, R73, R70 ;  /* 0x000000464946723e */ /* 0x000fe400000000ff */
[----:B------:R-:W-:Y:S02]  /*2e00*/  FSEL R164, R164, RZ, P0 ;  /* 0x000000ffa4a47208 */ /* 0x000fe40000000000 */
[----:B0-----:R-:W-:Y:S02]  /*2e10*/  MOV R68, R82 ;  /* 0x0000005200447202 */ /* 0x001fe40000000f00 */
[----:B------:R-:W-:-:S02]  /*2e20*/  FSEL R69, R72, RZ, P4 ;  /* 0x000000ff48457208 */ /* 0x000fc40002000000 */
[----:B------:R-:W-:Y:S02]  /*2e30*/  LOP3.LUT P5, RZ, R68, 0xff, RZ, 0xc0, !PT ;  /* 0x000000ff44ff7812 */ /* 0x000fe400078ac0ff */
[----:B------:R-:W-:Y:S02]  /*2e40*/  LOP3.LUT P4, RZ, R82, 0xff00, RZ, 0xc0, !PT ;  /* 0x0000ff0052ff7812 */ /* 0x000fe4000788c0ff */
[----:B------:R-:W-:Y:S02]  /*2e50*/  FSEL R68, R71, RZ, P5 ;  /* 0x000000ff47447208 */ /* 0x000fe40002800000 */
[----:B------:R-:W-:Y:S02]  /*2e60*/  LOP3.LUT P5, RZ, R83, 0xff000000, RZ, 0xc0, !PT ;  /* 0xff00000053ff7812 */ /* 0x000fe400078ac0ff */
[----:B------:R-:W-:Y:S02]  /*2e70*/  FSEL R71, R74, RZ, P4 ;  /* 0x000000ff4a477208 */ /* 0x000fe40002000000 */
[----:B------:R-:W-:-:S02]  /*2e80*/  FSEL R109, R109, RZ, P5 ;  /* 0x000000ff6d6d7208 */ /* 0x000fc40002800000 */
[----:B------:R-:W-:Y:S02]  /*2e90*/  F2FP.PACK_AB R68, R71, R68 ;  /* 0x000000444744723e */ /* 0x000fe400000000ff */
[----:B------:R-:W-:Y:S02]  /*2ea0*/  F2FP.PACK_AB R69, R76, R69 ;  /* 0x000000454c45723e */ /* 0x000fe400000000ff */
[----:B------:R-:W-:-:S05]  /*2eb0*/  F2FP.PACK_AB R71, R109, R164 ;  /* 0x000000a46d47723e */ /* 0x000fca00000000ff */
[----:B------:R0:W-:Y:S02]  /*2ec0*/  STG.E.128 [R110.64], R68 ;  /* 0x000000446e007986 */ /* 0x0001e4000c101d04 */
.L_x_1480:
[----:B------:R-:W-:Y:S05]  /*2ed0*/  BSYNC B0 ;  /* 0x0000000000007941 */ /* 0x000fea0003800000 */
.L_x_1479:
[----:B------:R-:W-:Y:S02]  /*2ee0*/  IADD3 R108, R108, c[0x0][0x160], RZ ;  /* 0x000058006c6c7a10 */ /* 0x000fe40007ffe0ff */
[----:B------:R-:W-:Y:S02]  /*2ef0*/  LOP3.LUT P4, RZ, R107, 0xff, RZ, 0xc0, !PT ;  /* 0x000000ff6bff7812 */ /* 0x000fe4000788c0ff */
[----:B------:R-:W-:Y:S02]  /*2f00*/  ISETP.GE.AND P0, PT, R108, c[0x0][0x164], PT ;  /* 0x000059006c007a0c */ /* 0x000fe40003f06270 */
[----:B------:R-:W-:-:S11]  /*2f10*/  SEL R107, RZ, 0x1, P4 ;  /* 0x00000001ff6b7807 */ /* 0x000fd60002000000 */
[----:B0----5:R-:W-:Y:S01]  /*2f20*/  @P0 CALL.REL.NOINC `(.L_x_1466) ;  /* 0x0000001000000944 */ /* 0x021fe20003c00000 */
[----:B------:R-:W-:Y:S05]  /*2f30*/  BRA `(.L_x_1481) ;  /* 0xffffd59000007947 */ /* 0x000fea000383ffff */
.L_x_1466:
        /* <DEDUP_REMOVED lines=31> */
.L_x_1473:
[----:B------:R-:W-:Y:S01]  /*3130*/  HFMA2.MMA R79, -RZ, RZ, 0, 9.5367431640625e-07 ;  /* 0x00000010ff4f7435 */ /* 0x000fe200000001ff */
[----:B------:R-:W-:-:S02]  /*3140*/  MOV R74, R77 ;  /* 0x0000004d004a7202 */ /* 0x000fc40000000f00 */
[----:B------:R-:W-:Y:S02]  /*3150*/  MOV R78, 0x1f ;  /* 0x0000001f004e7802 */ /* 0x000fe40000000f00 */
[----:B------:R-:W-:Y:S02]  /*3160*/  MOV R163, 0xffffffff ;  /* 0xffffffff00a37802 */ /* 0x000fe40000000f00 */
[----:B------:R-:W-:Y:S02]  /*3170*/  MOV R68, 0x3190 ;  /* 0x0000319000447802 */ /* 0x000fe40000000f00 */
[----:B-----5:R-:W-:Y:S05]  /*3180*/  CALL.REL.NOINC `($__internal_28_$__cuda_sm70_shflsync_down_p) ;  /* 0x0000046000007944 */ /* 0x020fea0003c00000 */
[----:B-1----:R-:W-:Y:S01]  /*3190*/  MOV R72, R74 ;  /* 0x0000004a00487202 */ /* 0x002fe20000000f00 */
[----:B0-----:R-:W-:Y:S05]  /*31a0*/  BRA `(.L_x_1482) ;  /* 0xffffe5e000007947 */ /* 0x001fea000383ffff */
.L_x_1474:
[----:B------:R-:W-:Y:S01]  /*31b0*/  HFMA2.MMA R79, -RZ, RZ, 0, 9.5367431640625e-07 ;  /* 0x00000010ff4f7435 */ /* 0x000fe200000001ff */
[----:B------:R-:W-:Y:S02]  /*31c0*/  MOV R74, R161 ;  /* 0x000000a1004a7202 */ /* 0x000fe40000000f00 */
[----:B------:R-:W-:Y:S02]  /*31d0*/  MOV R78, 0x1f ;  /* 0x0000001f004e7802 */ /* 0x000fe40000000f00 */
[----:B------:R-:W-:-:S02]  /*31e0*/  MOV R163, 0xffffffff ;  /* 0xffffffff00a37802 */ /* 0x000fc40000000f00 */
[----:B------:R-:W-:Y:S02]  /*31f0*/  MOV R68, 0x3210 ;  /* 0x0000321000447802 */ /* 0x000fe40000000f00 */
[----:B01---5:R-:W-:Y:S05]  /*3200*/  CALL.REL.NOINC `($__internal_28_$__cuda_sm70_shflsync_down_p) ;  /* 0x000003e000007944 */ /* 0x023fea0003c00000 */
[----:B------:R-:W-:Y:S01]  /*3210*/  FADD.FTZ R72, R72, R77 ;  /* 0x0000004d48487221 */ /* 0x000fe20000010000 */
[----:B0-----:R-:W-:Y:S01]  /*3220*/  HFMA2.MMA R79, -RZ, RZ, 0, 4.76837158203125e-07 ;  /* 0x00000008ff4f7435 */ /* 0x001fe200000001ff */
[----:B-1----:R-:W-:Y:S01]  /*3230*/  FADD.FTZ R161, R161, R74 ;  /* 0x0000004aa1a17221 */ /* 0x002fe20000010000 */
[----:B------:R-:W-:Y:S02]  /*3240*/  MOV R78, 0x1f ;  /* 0x0000001f004e7802 */ /* 0x000fe40000000f00 */
[----:B------:R-:W-:Y:S02]  /*3250*/  MOV R163, 0xffffffff ;  /* 0xffffffff00a37802 */ /* 0x000fe40000000f00 */
[----:B------:R-:W-:Y:S02]  /*3260*/  MOV R74, R72 ;  /* 0x00000048004a7202 */ /* 0x000fe40000000f00 */
[----:B------:R-:W-:Y:S02]  /*3270*/  MOV R68, 0x3290 ;  /* 0x0000329000447802 */ /* 0x000fe40000000f00 */
[----:B------:R-:W-:Y:S05]  /*3280*/  CALL.REL.NOINC `($__internal_28_$__cuda_sm70_shflsync_down_p) ;  /* 0x0000036000007944 */ /* 0x000fea0003c00000 */
[----:B0-----:R-:W-:Y:S01]  /*3290*/  HFMA2.MMA R79, -RZ, RZ, 0, 4.76837158203125e-07 ;  /* 0x00000008ff4f7435 */ /* 0x001fe200000001ff */
[----:B-1----:R-:W-:-:S02]  /*32a0*/  MOV R71, R74 ;  /* 0x0000004a00477202 */ /* 0x002fc40000000f00 */
[----:B------:R-:W-:Y:S02]  /*32b0*/  MOV R74, R161 ;  /* 0x000000a1004a7202 */ /* 0x000fe40000000f00 */
[----:B------:R-:W-:Y:S02]  /*32c0*/  MOV R78, 0x1f ;  /* 0x0000001f004e7802 */ /* 0x000fe40000000f00 */
[----:B------:R-:W-:Y:S02]  /*32d0*/  MOV R163, 0xffffffff ;  /* 0xffffffff00a37802 */ /* 0x000fe40000000f00 */
[----:B------:R-:W-:Y:S02]  /*32e0*/  MOV R68, 0x3300 ;  /* 0x0000330000447802 */ /* 0x000fe40000000f00 */
[----:B------:R-:W-:Y:S05]  /*32f0*/  CALL.REL.NOINC `($__internal_28_$__cuda_sm70_shflsync_down_p) ;  /* 0x000002f000007944 */ /* 0x000fea0003c00000 */
[----:B------:R-:W-:Y:S01]  /*3300*/  FADD.FTZ R72, R71, R72 ;  /* 0x0000004847487221 */ /* 0x000fe20000010000 */
[----:B0-----:R-:W-:Y:S01]  /*3310*/  HFMA2.MMA R79, -RZ, RZ, 0, 2.384185791015625e-07 ;  /* 0x00000004ff4f7435 */ /* 0x001fe200000001ff */
[----:B-1----:R-:W-:Y:S01]  /*3320*/  FADD.FTZ R161, R161, R74 ;  /* 0x0000004aa1a17221 */ /* 0x002fe20000010000 */
[----:B------:R-:W-:Y:S02]  /*3330*/  MOV R78, 0x1f ;  /* 0x0000001f004e7802 */ /* 0x000fe40000000f00 */
[----:B------:R-:W-:-:S02]  /*3340*/  MOV R163, 0xffffffff ;  /* 0xffffffff00a37802 */ /* 0x000fc40000000f00 */
[----:B------:R-:W-:Y:S02]  /*3350*/  MOV R74, R72 ;  /* 0x00000048004a7202 */ /* 0x000fe40000000f00 */
[----:B------:R-:W-:Y:S02]  /*3360*/  MOV R68, 0x3380 ;  /* 0x0000338000447802 */ /* 0x000fe40000000f00 */
[----:B------:R-:W-:Y:S05]  /*3370*/  CALL.REL.NOINC `($__internal_28_$__cuda_sm70_shflsync_down_p) ;  /* 0x0000027000007944 */ /* 0x000fea0003c00000 */
[----:B0-----:R-:W-:Y:S01]  /*3380*/  HFMA2.MMA R79, -RZ, RZ, 0, 2.384185791015625e-07 ;  /* 0x00000004ff4f7435 */ /* 0x001fe200000001ff */
[----:B-1----:R-:W-:Y:S02]  /*3390*/  MOV R71, R74 ;  /* 0x0000004a00477202 */ /* 0x002fe40000000f00 */
[----:B------:R-:W-:Y:S02]  /*33a0*/  MOV R74, R161 ;  /* 0x000000a1004a7202 */ /* 0x000fe40000000f00 */
[----:B------:R-:W-:Y:S02]  /*33b0*/  MOV R78, 0x1f ;  /* 0x0000001f004e7802 */ /* 0x000fe40000000f00 */
[----:B------:R-:W-:Y:S02]  /*33c0*/  MOV R163, 0xffffffff ;  /* 0xffffffff00a37802 */ /* 0x000fe40000000f00 */
[----:B------:R-:W-:-:S02]  /*33d0*/  MOV R68, 0x33f0 ;  /* 0x000033f000447802 */ /* 0x000fc40000000f00 */
[----:B------:R-:W-:Y:S05]  /*33e0*/  CALL.REL.NOINC `($__internal_28_$__cuda_sm70_shflsync_down_p) ;  /* 0x0000020000007944 */ /* 0x000fea0003c00000 */
[----:B------:R-:W-:Y:S01]  /*33f0*/  FADD.FTZ R72, R71, R72 ;  /* 0x0000004847487221 */ /* 0x000fe20000010000 */
[----:B0-----:R-:W-:Y:S01]  /*3400*/  HFMA2.MMA R79, -RZ, RZ, 0, 1.1920928955078125e-07 ;  /* 0x00000002ff4f7435 */ /* 0x001fe200000001ff */
[----:B-1----:R-:W-:Y:S01]  /*3410*/  FADD.FTZ R75, R161, R74 ;  /* 0x0000004aa14b7221 */ /* 0x002fe20000010000 */
[----:B------:R-:W-:-:S02]  /*3420*/  MOV R78, 0x1f ;  /* 0x0000001f004e7802 */ /* 0x000fc40000000f00 */
[----:B------:R-:W-:Y:S02]  /*3430*/  MOV R163, 0xffffffff ;  /* 0xffffffff00a37802 */ /* 0x000fe40000000f00 */
[----:B------:R-:W-:Y:S02]  /*3440*/  MOV R74, R72 ;  /* 0x00000048004a7202 */ /* 0x000fe40000000f00 */
[----:B------:R-:W-:Y:S02]  /*3450*/  MOV R68, 0x3470 ;  /* 0x0000347000447802 */ /* 0x000fe40000000f00 */
[----:B------:R-:W-:Y:S05]  /*3460*/  CALL.REL.NOINC `($__internal_28_$__cuda_sm70_shflsync_down_p) ;  /* 0x0000018000007944 */ /* 0x000fea0003c00000 */
[----:B0-----:R-:W-:Y:S01]  /*3470*/  HFMA2.MMA R79, -RZ, RZ, 0, 1.1920928955078125e-07 ;  /* 0x00000002ff4f7435 */ /* 0x001fe200000001ff */
[----:B-1----:R-:W-:Y:S02]  /*3480*/  MOV R71, R74 ;  /* 0x0000004a00477202 */ /* 0x002fe40000000f00 */
[----:B------:R-:W-:Y:S02]  /*3490*/  MOV R74, R75 ;  /* 0x0000004b004a7202 */ /* 0x000fe40000000f00 */
[----:B------:R-:W-:Y:S02]  /*34a0*/  MOV R78, 0x1f ;  /* 0x0000001f004e7802 */ /* 0x000fe40000000f00 */
[----:B------:R-:W-:-:S02]  /*34b0*/  MOV R163, 0xffffffff ;  /* 0xffffffff00a37802 */ /* 0x000fc40000000f00 */
[----:B------:R-:W-:Y:S02]  /*34c0*/  MOV R68, 0x34e0 ;  /* 0x000034e000447802 */ /* 0x000fe40000000f00 */
[----:B------:R-:W-:Y:S05]  /*34d0*/  CALL.REL.NOINC `($__internal_28_$__cuda_sm70_shflsync_down_p) ;  /* 0x0000011000007944 */ /* 0x000fea0003c00000 */
[----:B------:R-:W-:Y:S01]  /*34e0*/  FADD.FTZ R73, R71, R72 ;  /* 0x0000004847497221 */ /* 0x000fe20000010000 */
[----:B0-----:R-:W-:Y:S01]  /*34f0*/  HFMA2.MMA R79, -RZ, RZ, 0, 5.9604644775390625e-08 ;  /* 0x00000001ff4f7435 */ /* 0x001fe200000001ff */
[----:B-1----:R-:W-:Y:S01]  /*3500*/  FADD.FTZ R75, R75, R74 ;  /* 0x0000004a4b4b7221 */ /* 0x002fe20000010000 */
[----:B------:R-:W-:Y:S02]  /*3510*/  MOV R78, 0x1f ;  /* 0x0000001f004e7802 */ /* 0x000fe40000000f00 */
[----:B------:R-:W-:Y:S02]  /*3520*/  MOV R163, 0xffffffff ;  /* 0xffffffff00a37802 */ /* 0x000fe40000000f00 */
[----:B------:R-:W-:Y:S02]  /*3530*/  MOV R74, R73 ;  /* 0x00000049004a7202 */ /* 0x000fe40000000f00 */
[----:B------:R-:W-:Y:S02]  /*3540*/  MOV R68, 0x3560 ;  /* 0x0000356000447802 */ /* 0x000fe40000000f00 */
[----:B------:R-:W-:Y:S05]  /*3550*/  CALL.REL.NOINC `($__internal_28_$__cuda_sm70_shflsync_down_p) ;  /* 0x0000009000007944 */ /* 0x000fea0003c00000 */
[----:B0-----:R-:W-:Y:S01]  /*3560*/  HFMA2.MMA R79, -RZ, RZ, 0, 5.9604644775390625e-08 ;  /* 0x00000001ff4f7435 */ /* 0x001fe200000001ff */
[----:B-1----:R-:W-:-:S02]  /*3570*/  MOV R76, R74 ;  /* 0x0000004a004c7202 */ /* 0x002fc40000000f00 */
[----:B------:R-:W-:Y:S02]  /*3580*/  MOV R74, R75 ;  /* 0x0000004b004a7202 */ /* 0x000fe40000000f00 */
[----:B------:R-:W-:Y:S02]  /*3590*/  MOV R78, 0x1f ;  /* 0x0000001f004e7802 */ /* 0x000fe40000000f00 */
[----:B------:R-:W-:Y:S02]  /*35a0*/  MOV R163, 0xffffffff ;  /* 0xffffffff00a37802 */ /* 0x000fe40000000f00 */
[----:B------:R-:W-:Y:S02]  /*35b0*/  MOV R68, 0x35d0 ;  /* 0x000035d000447802 */ /* 0x000fe40000000f00 */
[----:B------:R-:W-:Y:S05]  /*35c0*/  CALL.REL.NOINC `($__internal_28_$__cuda_sm70_shflsync_down_p) ;  /* 0x0000002000007944 */ /* 0x000fea0003c00000 */
[----:B-1----:R-:W-:Y:S01]  /*35d0*/  MOV R68, R74 ;  /* 0x0000004a00447202 */ /* 0x002fe20000000f00 */
[----:B0-----:R-:W-:Y:S05]  /*35e0*/  BRA `(.L_x_1483) ;  /* 0xffffe2c000007947 */ /* 0x001fea000383ffff */
        .weak           $__internal_28_$__cuda_sm70_shflsync_down_p
        .type           $__internal_28_$__cuda_sm70_shflsync_down_p,@function
        .size           $__internal_28_$__cuda_sm70_shflsync_down_p,(.L_x_9282 - $__internal_28_$__cuda_sm70_shflsync_down_p)
$__internal_28_$__cuda_sm70_shflsync_down_p:
[----:B------:R-:W-:Y:S01]  /*35f0*/  HFMA2.MMA R69, -RZ, RZ, 0, 0 ;  /* 0x00000000ff457435 */ /* 0x000fe200000001ff */
[----:B------:R-:W-:Y:S04]  /*3600*/  WARPSYNC R163 ;  /* 0x000000a300007348 */ /* 0x000fe80003800000 */
[----:B------:R0:W1:Y:S01]  /*3610*/  SHFL.DOWN PT, R74, R74, R79, R78 ;  /* 0x0800004f4a4a7389 */ /* 0x00006200000e004e */
[----:B------:R-:W-:Y:S05]  /*3620*/  RET.REL.NODEC R68 `(_ZN10layer_norm13ln_bwd_kernelINS_13Kernel_traitsI6__halfS2_S2_S2_fjLj6144ELj1ELj1ELj8ELj16ENS_18Kernel_traits_baseILj6144ES2_S2_S2_S2_fjLj256EEEEELb1ELb0ELb0ELb0EEEvNS_9BwdParamsE) ;  /* 0xffffc9d044007950 */ /* 0x000fea0003c3ffff */
.L_x_1484:
        /* <DEDUP_REMOVED lines=13> */
.L_x_9282:


//--------------------- .text._ZN10layer_norm13ln_bwd_kernelINS_13Kernel_traitsI6__halfS2_S2_S2_fjLj6144ELj1ELj1ELj8ELj16ENS_18Kernel_traits_baseILj6144ES2_S2_S2_S2_fjLj256EEEEELb1ELb0ELb0ELb1EEEvNS_9BwdParamsE --------------------------
	.section	.text._ZN10layer_norm13ln_bwd_kernelINS_13Kernel_traitsI6__halfS2_S2_S2_fjLj6144ELj1ELj1ELj8ELj16ENS_18Kernel_traits_baseILj6144ES2_S2_S2_S2_fjLj256EEEEELb1ELb0ELb0ELb1EEEvNS_9BwdParamsE,"ax",@progbits
	.sectioninfo	@"SHI_REGISTERS=183"
	.align	128
        .global         _ZN10layer_norm13ln_bwd_kernelINS_13Kernel_traitsI6__halfS2_S2_S2_fjLj6144ELj1ELj1ELj8ELj16ENS_18Kernel_traits_baseILj6144ES2_S2_S2_S2_fjLj256EEEEELb1ELb0ELb0ELb1EEEvNS_9BwdParamsE
        .type           _ZN10layer_norm13ln_bwd_kernelINS_13Kernel_traitsI6__halfS2_S2_S2_fjLj6144ELj1ELj1ELj8ELj16ENS_18Kernel_traits_baseILj6144ES2_S2_S2_S2_fjLj256EEEEELb1ELb0ELb0ELb1EEEvNS_9BwdParamsE,@function
        .size           _ZN10layer_norm13ln_bwd_kernelINS_13Kernel_traitsI6__halfS2_S2_S2_fjLj6144ELj1ELj1ELj8ELj16ENS_18Kernel_traits_baseILj6144ES2_S2_S2_S2_fjLj256EEEEELb1ELb0ELb0ELb1EEEvNS_9BwdParamsE,(.L_x_9283 - _ZN10layer_norm13ln_bwd_kernelINS_13Kernel_traitsI6__halfS2_S2_S2_fjLj6144ELj1ELj1ELj8ELj16ENS_18Kernel_traits_baseILj6144ES2_S2_S2_S2_fjLj256EEEEELb1ELb0ELb0ELb1EEEvNS_9BwdParamsE)
        .other          _ZN10layer_norm13ln_bwd_kernelINS_13Kernel_traitsI6__halfS2_S2_S2_fjLj6144ELj1ELj1ELj8ELj16ENS_18Kernel_traits_baseILj6144ES2_S2_S2_S2_fjLj256EEEEELb1ELb0ELb0ELb1EEEvNS_9BwdParamsE,@"STO_CUDA_ENTRY STV_DEFAULT"
_ZN10layer_norm13ln_bwd_kernelINS_13Kernel_traitsI6__halfS2_S2_S2_fjLj6144ELj1ELj1ELj8ELj16ENS_18Kernel_traits_baseILj6144ES2_S2_S2_S2_fjLj256EEEEELb1ELb0ELb0ELb1EEEvNS_9BwdParamsE:
.text._ZN10layer_norm13ln_bwd_kernelINS_13Kernel_traitsI6__halfS2_S2_S2_fjLj6144ELj1ELj1ELj8ELj16ENS_18Kernel_traits_baseILj6144ES2_S2_S2_S2_fjLj256EEEEELb1ELb0ELb0ELb1EEEvNS_9BwdParamsE:
        /* <DEDUP_REMOVED lines=32> */
.L_x_1485:
        /* <DEDUP_REMOVED lines=41> */
[--C-:B----4-:R-:W-:Y:S02]  /*0490*/  HADD2.F32 R112, -RZ, R116.reuse.H0_H0 ;  /* 0x20000074ff707230 */ /* 0x110fe40000004100 */
        /* <DEDUP_REMOVED lines=10> */
[----:B------:R-:W-:Y:S02]  /*0540*/  HADD2.F32 R110, -RZ, R111.H0_H0 ;  /* 0x2000006fff6e7230 */ /* 0x000fe40000004100 */
[----:B------:R-:W-:Y:S02]  /*0550*/  HADD2.F32 R118, -RZ, R119.H0_H0 ;  /* 0x20000077ff767230 */ /* 0x000fe40000004100 */
[----:B------:R-:W-:Y:S02]  /*0560*/  HADD2.F32 R103, -RZ, R103.H1_H1 ;  /* 0x30000067ff677230 */ /* 0x000fe40000004100 */
[----:B------:R-:W-:Y:S02]  /*0570*/  HADD2.F32 R111, -RZ, R111.H1_H1 ;  /* 0x3000006fff6f7230 */ /* 0x000fe40000004100 */
[----:B------:R-:W-:Y:S02]  /*0580*/  HADD2.F32 R119, -RZ, R119.H1_H1 ;  /* 0x30000077ff777230 */ /* 0x000fe40000004100 */
.L_x_1490:
        /* <DEDUP_REMOVED lines=9> */
[----:B------:R-:W-:Y:S02]  /*0620*/  @P0 LEA R2, P1, R95, c[0x0][0x1c0], 0x1 ;  /* 0x000070005f020a11 */ /* 0x000fe400078208ff */
[----:B------:R-:W-:Y:S01]  /*0630*/  MOV R44, 0x4 ;  /* 0x00000004002c7802 */ /* 0x000fe20000000f00 */
[-C--:B------:R-:W-:Y:S01]  /*0640*/  IMAD.WIDE.U32 R20, R121, R134.reuse, c[0x0][0x188] ;  /* 0x0000620079147625 */ /* 0x080fe200078e0086 */
[----:B------:R-:W-:Y:S02]  /*0650*/  @P0 LEA.HI.X R3, R95, c[0x0][0x1c4], R22, 0x1, P1 ;  /* 0x000071005f030a11 */ /* 0x000fe400008f0c16 */
[C---:B------:R-:W-:Y:S02]  /*0660*/  IADD3 R123, R121.reuse, 0x100, RZ ;  /* 0x00000100797b7810 */ /* 0x040fe40007ffe0ff */
[----:B------:R-:W-:Y:S01]  /*0670*/  IADD3 R122, R121, 0x200, RZ ;  /* 0x00000200797a7810 */ /* 0x000fe20007ffe0ff */
[----:B------:R0:W2:Y:S02]  /*0680*/  @P0 LDG.E.U16 R127, [R2.64] ;  /* 0x00000004027f0981 */ /* 0x0000a4000c1e1500 */
[----:B------:R-:W-:-:S02]  /*0690*/  IMAD.WIDE.U32 R28, R123, R134, c[0x0][0x188] ;  /* 0x000062007b1c7625 */ /* 0x000fc400078e0086 */
[----:B------:R-:W3:Y:S02]  /*06a0*/  LDG.E.128 R20, [R20.64] ;  /* 0x0000000414147981 */ /* 0x000ee4000c1e1d00 */
[----:B------:R-:W-:Y:S02]  /*06b0*/  IMAD.WIDE.U32 R32, R123, R134, c[0x0][0x208] ;  /* 0x000082007b207625 */ /* 0x000fe400078e0086 */
[----:B------:R-:W4:Y:S02]  /*06c0*/  LDG.E.128 R28, [R28.64] ;  /* 0x000000041c1c7981 */ /* 0x000f24000c1e1d00 */
[----:B0-----:R-:W-:Y:S02]  /*06d0*/  IMAD.WIDE R2, R95, R44, c[0x0][0x1a0] ;  /* 0x000068005f027625 */ /* 0x001fe400078e022c */
[----:B------:R-:W4:Y:S02]  /*06e0*/  LDG.E.128 R32, [R32.64] ;  /* 0x0000000420207981 */ /* 0x000f24000c1e1d00 */
[----:B------:R-:W-:-:S02]  /*06f0*/  IMAD.WIDE.U32 R36, R122, R134, c[0x0][0x188] ;  /* 0x000062007a247625 */ /* 0x000fc400078e0086 */
[----:B------:R0:W4:Y:S02]  /*0700*/  LDG.E R140, [R2.64] ;  /* 0x00000004028c7981 */ /* 0x000124000c1e1900 */
[----:B------:R-:W-:Y:S02]  /*0710*/  IMAD.WIDE.U32 R24, R121, R134, c[0x0][0x208] ;  /* 0x0000820079187625 */ /* 0x000fe400078e0086 */
        /* <DEDUP_REMOVED lines=17> */
[----:B------:R-:W-:-:S05]  /*0830*/  @P1 IMAD.WIDE.U32 R128, R121, R134, c[0x0][0x218] ;  /* 0x0000860079801625 */ /* 0x000fca00078e0086 */
[----:B------:R1:W5:Y:S01]  /*0840*/  @P1 LDG.E.128 R4, [R128.64] ;  /* 0x0000000480041981 */ /* 0x000362000c1e1d00 */
[----:B------:R-:W-:-:S04]  /*0850*/  @P1 IMAD.WIDE.U32 R130, R123, R134, c[0x0][0x218] ;  /* 0x000086007b821625 */ /* 0x000fc800078e0086 */
[----:B------:R-:W-:Y:S01]  /*0860*/  @P1 IMAD.WIDE.U32 R134, R122, R134, c[0x0][0x218] ;  /* 0x000086007a861625 */ /* 0x000fe200078e0086 */
[----:B------:R0:W5:Y:S04]  /*0870*/  @P1 LDG.E.128 R8, [R130.64] ;  /* 0x0000000482081981 */ /* 0x000168000c1e1d00 */
[----:B------:R0:W5:Y:S01]  /*0880*/  @P1 LDG.E.128 R12, [R134.64] ;  /* 0x00000004860c1981 */ /* 0x000162000c1e1d00 */
[----:B------:R-:W-:Y:S01]  /*0890*/  LOP3.LUT P3, RZ, R0, 0x1f, RZ, 0xc0, !PT ;  /* 0x0000001f00ff7812 */ /* 0x000fe2000786c0ff */
[----:B--2---:R-:W-:Y:S01]  /*08a0*/  @P0 HADD2.F32 R124, -RZ, R127.H0_H0 ;  /* 0x2000007fff7c0230 */ /* 0x004fe20000004100 */
[----:B------:R-:W-:Y:S01]  /*08b0*/  ISETP.NE.AND P0, PT, RZ, UR6, PT ;  /* 0x00000006ff007c0c */ /* 0x000fe2000bf05270 */
[--C-:B---3--:R-:W-:Y:S02]  /*08c0*/  HADD2.F32 R127, -RZ, R20.reuse.H0_H0 ;  /* 0x20000014ff7f7230 */ /* 0x108fe40000004100 */
[----:B-1----:R-:W-:-:S02]  /*08d0*/  HADD2.F32 R128, -RZ, R20.H1_H1 ;  /* 0x30000014ff807230 */ /* 0x002fc40000004100 */
[--C-:B----4-:R-:W-:Y:S02]  /*08e0*/  HADD2.F32 R139, -RZ, R29.reuse.H0_H0 ;  /* 0x2000001dff8b7230 */ /* 0x110fe40000004100 */
[----:B------:R-:W-:Y:S02]  /*08f0*/  HADD2.F32 R141, -RZ, R29.H1_H1 ;  /* 0x3000001dff8d7230 */ /* 0x000fe40000004100 */
[--C-:B------:R-:W-:Y:S02]  /*0900*/  HADD2.F32 R153, -RZ, R35.reuse.H0_H0 ;  /* 0x20000023ff997230 */ /* 0x100fe40000004100 */
[----:B------:R-:W-:Y:S01]  /*0910*/  HADD2.F32 R157, -RZ, R35.H1_H1 ;  /* 0x30000023ff9d7230 */ /* 0x000fe20000004100 */
[----:B------:R-:W-:Y:S01]  /*0920*/  FSEL R178, R140, RZ, !P0 ;  /* 0x000000ff8cb27208 */ /* 0x000fe20004000000 */
[--C-:B------:R-:W-:Y:S02]  /*0930*/  HADD2.F32 R29, -RZ, R32.reuse.H0_H0 ;  /* 0x20000020ff1d7230 */ /* 0x100fe40000004100 */
[----:B------:R-:W-:-:S02]  /*0940*/  HADD2.F32 R144, -RZ, R32.H1_H1 ;  /* 0x30000020ff907230 */ /* 0x000fc40000004100 */
[----:B------:R-:W-:Y:S01]  /*0950*/  HADD2.F32 R35, -RZ, R39.H0_H0 ;  /* 0x20000027ff237230 */ /* 0x000fe20000004100 */
[----:B------:R-:W-:Y:S01]  /*0960*/  FADD.FTZ R20, -R178, R127 ;  /* 0x0000007fb2147221 */ /* 0x000fe20000010100 */
        /* <DEDUP_REMOVED lines=9> */
[----:B------:R-:W-:Y:S01]  /*0a00*/  HADD2.F32 R149, -RZ, R34.H1_H1 ;  /* 0x30000022ff957230 */ /* 0x000fe20000004100 */
[----:B------:R-:W-:Y:S01]  /*0a10*/  FADD.FTZ R176, -R178, R35 ;  /* 0x00000023b2b07221 */ /* 0x000fe20000010100 */
[----:B------:R-:W-:-:S02]  /*0a20*/  HADD2.F32 R33, -RZ, R37.H0_H0 ;  /* 0x20000025ff217230 */ /* 0x000fc40000004100 */
[--C-:B------:R-:W-:Y:S01]  /*0a30*/  HADD2.F32 R34, -RZ, R38.reuse.H0_H0 ;  /* 0x20000026ff227230 */ /* 0x100fe20000004100 */
[C---:B------:R-:W-:Y:S01]  /*0a40*/  FADD.FTZ R160, -R178.reuse, R32 ;  /* 0x00000020b2a07221 */ /* 0x040fe20000010100 */
[----:B------:R-:W-:Y:S01]  /*0a50*/  HADD2.F32 R37, -RZ, R37.H1_H1 ;  /* 0x30000025ff257230 */ /* 0x000fe20000004100 */
[----:B------:R-:W-:Y:S01]  /*0a60*/  FMUL.FTZ R35, R125, R20 ;  /* 0x000000147d237220 */ /* 0x000fe20000410000 */
[----:B------:R-:W-:Y:S01]  /*0a70*/  HADD2.F32 R38, -RZ, R38.H1_H1 ;  /* 0x30000026ff267230 */ /* 0x000fe20000004100 */
[----:B------:R-:W-:Y:S01]  /*0a80*/  FADD.FTZ R128, -R178, R128 ;  /* 0x00000080b2807221 */ /* 0x000fe20000010100 */
[----:B------:R-:W-:Y:S01]  /*0a90*/  HADD2.F32 R24, -RZ, R24.H1_H1 ;  /* 0x30000018ff187230 */ /* 0x000fe20000004100 */
[----:B------:R-:W-:Y:S01]  /*0aa0*/  FMUL.FTZ R32, R96, R21 ;  /* 0x0000001560207220 */ /* 0x000fe20000410000 */
[--C-:B0-----:R-:W-:Y:S02]  /*0ab0*/  HADD2.F32 R132, -RZ, R27.reuse.H0_H0 ;  /* 0x2000001bff847230 */ /* 0x101fe40000004100 */
[----:B------:R-:W-:-:S02]  /*0ac0*/  HADD2.F32 R138, -RZ, R27.H1_H1 ;  /* 0x3000001bff8a7230 */ /* 0x000fc40000004100 */
[----:B------:R-:W-:Y:S02]  /*0ad0*/  HADD2.F32 R27, -RZ, R28.H0_H0 ;  /* 0x2000001cff1b7230 */ /* 0x000fe40000004100 */
[----:B------:R-:W-:Y:S01]  /*0ae0*/  HADD2.F32 R147, -RZ, R30.H1_H1 ;  /* 0x3000001eff937230 */ /* 0x000fe20000004100 */
[C---:B------:R-:W-:Y:S01]  /*0af0*/  FADD.FTZ R166, -R178.reuse, R37 ;  /* 0x00000025b2a67221 */ /* 0x040fe20000010100 */
[--C-:B------:R-:W-:Y:S01]  /*0b00*/  HADD2.F32 R135, -RZ, R23.reuse.H0_H0 ;  /* 0x20000017ff877230 */ /* 0x100fe20000004100 */
[C---:B------:R-:W-:Y:S01]  /*0b10*/  FADD.FTZ R172, -R178.reuse, R38 ;  /* 0x00000026b2ac7221 */ /* 0x040fe20000010100 */
[----:B------:R-:W-:Y:S01]  /*0b20*/  HADD2.F32 R133, -RZ, R23.H1_H1 ;  /* 0x30000017ff857230 */ /* 0x000fe20000004100 */
[----:B------:R-:W-:Y:S01]  /*0b30*/  FADD.FTZ R93, R21, R93 ;  /* 0x0000005d155d7221 */ /* 0x000fe20000010000 */
[--C-:B------:R-:W-:Y:S01]  /*0b40*/  HADD2.F32 R130, -RZ, R22.reuse.H0_H0 ;  /* 0x20000016ff827230 */ /* 0x100fe20000004100 */
[----:B------:R-:W-:Y:S01]  /*0b50*/  FFMA.FTZ R120, R35, R21, R120 ;  /* 0x0000001523787223 */ /* 0x000fe20000010078 */
[----:B------:R-:W-:Y:S01]  /*0b60*/  HADD2.F32 R134, -RZ, R22.H1_H1 ;  /* 0x30000016ff867230 */ /* 0x000fe20000004100 */
[----:B------:R-:W-:Y:S01]  /*0b70*/  FADD.FTZ R22, -R178, R129 ;  /* 0x00000081b2167221 */ /* 0x000fe20000010100 */
[----:B------:R-:W-:Y:S01]  /*0b80*/  HADD2.F32 R23, -RZ, R25.H0_H0 ;  /* 0x20000019ff177230 */ /* 0x000fe20000004100 */
[----:B------:R-:W-:-:S02]  /*0b90*/  FMUL.FTZ R37, R125, R128 ;  /* 0x000000807d257220 */ /* 0x000fc40000410000 */
[----:B------:R-:W-:Y:S02]  /*0ba0*/  FMUL.FTZ R38, R97, R24 ;  /* 0x0000001861267220 */ /* 0x000fe40000410000 */
[----:B------:R-:W-:Y:S02]  /*0bb0*/  FADD.FTZ R21, RZ, R32 ;  /* 0x00000020ff157221 */ /* 0x000fe40000010000 */
[----:B------:R-:W-:Y:S01]  /*0bc0*/  FFMA.FTZ R20, R35, R32, RZ ;  /* 0x0000002023147223 */ /* 0x000fe200000100ff */
[----:B------:R-:W-:Y:S01]  /*0bd0*/  HADD2.F32 R25, -RZ, R25.H1_H1 ;  /* 0x30000019ff197230 */ /* 0x000fe20000004100 */
[C---:B------:R-:W-:Y:S01]  /*0be0*/  FADD.FTZ R140, -R178.reuse, R27 ;  /* 0x0000001bb28c7221 */ /* 0x040fe20000010100 */
[--C-:B------:R-:W-:Y:S01]  /*0bf0*/  HADD2.F32 R27, -RZ, R40.reuse.H1_H1 ;  /* 0x30000028ff1b7230 */ /* 0x100fe20000004100 */
[C---:B------:R-:W-:Y:S01]  /*0c00*/  FADD.FTZ R154, -R178.reuse, R147 ;  /* 0x00000093b29a7221 */ /* 0x040fe20000010100 */
[----:B------:R-:W-:Y:S01]  /*0c10*/  HADD2.F32 R147, -RZ, R40.H0_H0 ;  /* 0x20000028ff937230 */ /* 0x000fe20000004100 */
[----:B------:R-:W-:Y:S01]  /*0c20*/  FADD.FTZ R136, -R178, R136 ;  /* 0x00000088b2887221 */ /* 0x000fe20000010100 */
[--C-:B------:R-:W-:Y:S01]  /*0c30*/  HADD2.F32 R159, -RZ, R43.reuse.H0_H0 ;  /* 0x2000002bff9f7230 */ /* 0x100fe20000004100 */
[----:B------:R-:W-:Y:S01]  /*0c40*/  FMUL.FTZ R40, R98, R23 ;  /* 0x0000001762287220 */ /* 0x000fe20000410000 */
[----:B------:R-:W-:Y:S01]  /*0c50*/  HADD2.F32 R180, -RZ, R43.H1_H1 ;  /* 0x3000002bffb47230 */ /* 0x000fe20000004100 */
[----:B------:R-:W-:-:S02]  /*0c60*/  FMUL.FTZ R43, R125, R22 ;  /* 0x000000167d2b7220 */ /* 0x000fc40000410000 */
[----:B------:R-:W-:Y:S02]  /*0c70*/  FADD.FTZ R21, R21, R38 ;  /* 0x0000002615157221 */ /* 0x000fe40000010000 */
[----:B------:R-:W-:Y:S01]  /*0c80*/  FFMA.FTZ R20, R37, R38, R20 ;  /* 0x0000002625147223 */ /* 0x000fe20000010014 */
[----:B------:R-:W-:Y:S01]  /*0c90*/  HADD2.F32 R131, -RZ, R26.H0_H0 ;  /* 0x2000001aff837230 */ /* 0x000fe20000004100 */
[----:B------:R-:W-:Y:S01]  /*0ca0*/  FADD.FTZ R130, -R178, R130 ;  /* 0x00000082b2827221 */ /* 0x000fe20000010100 */
[----:B------:R-:W-:Y:S01]  /*0cb0*/  HADD2.F32 R137, -RZ, R28.H1_H1 ;  /* 0x3000001cff897230 */ /* 0x000fe20000004100 */
[----:B------:R-:W-:Y:S01]  /*0cc0*/  FMUL.FTZ R127, R125, R136 ;  /* 0x000000887d7f7220 */ /* 0x000fe20000410000 */
[----:B------:R-:W-:Y:S01]  /*0cd0*/  HADD2.F32 R143, -RZ, R30.H0_H0 ;  /* 0x2000001eff8f7230 */ /* 0x000fe20000004100 */
[----:B------:R-:W-:Y:S01]  /*0ce0*/  FMUL.FTZ R128, R99, R25 ;  /* 0x0000001963807220 */ /* 0x000fe20000410000 */
[----:B------:R-:W-:Y:S01]  /*0cf0*/  HADD2.F32 R36, -RZ, R36.H1_H1 ;  /* 0x30000024ff247230 */ /* 0x000fe20000004100 */
[----:B------:R-:W-:-:S02]  /*0d00*/  FADD.FTZ R21, R21, R40 ;  /* 0x0000002815157221 */ /* 0x000fc40000010000 */
[----:B------:R-:W-:Y:S01]  /*0d10*/  FFMA.FTZ R20, R43, R40, R20 ;  /* 0x000000282b147223 */ /* 0x000fe20000010014 */
[----:B------:R-:W-:Y:S01]  /*0d20*/  HADD2.F32 R39, -RZ, R39.H1_H1 ;  /* 0x30000027ff277230 */ /* 0x000fe20000004100 */
[C---:B------:R-:W-:Y:S01]  /*0d30*/  FADD.FTZ R164, -R178.reuse, R33 ;  /* 0x00000021b2a47221 */ /* 0x040fe20000010100 */
[----:B------:R-:W-:Y:S01]  /*0d40*/  HADD2.F32 R26, -RZ, R26.H1_H1 ;  /* 0x3000001aff1a7230 */ /* 0x000fe20000004100 */
[C---:B------:R-:W-:Y:S02]  /*0d50*/  FADD.FTZ R170, -R178.reuse, R34 ;  /* 0x00000022b2aa7221 */ /* 0x040fe40000010100 */
[----:B------:R-:W-:Y:S02]  /*0d60*/  FADD.FTZ R134, -R178, R134 ;  /* 0x00000086b2867221 */ /* 0x000fe40000010100 */
[----:B------:R-:W-:Y:S02]  /*0d70*/  FMUL.FTZ R33, R125, R130 ;  /* 0x000000827d217220 */ /* 0x000fe40000410000 */
[----:B------:R-:W-:-:S02]  /*0d80*/  FMUL.FTZ R34, R100, R131 ;  /* 0x0000008364227220 */ /* 0x000fc40000410000 */
[----:B------:R-:W-:Y:S02]  /*0d90*/  FADD.FTZ R21, R21, R128 ;  /* 0x0000008015157221 */ /* 0x000fe40000010000 */
[----:B------:R-:W-:Y:S02]  /*0da0*/  FFMA.FTZ R20, R127, R128, R20 ;  /* 0x000000807f147223 */ /* 0x000fe40000010014 */
        /* <DEDUP_REMOVED lines=10> */
[----:B------:R-:W-:Y:S02]  /*0e50*/  FMUL.FTZ R39, R125, R134 ;  /* 0x000000867d277220 */ /* 0x000fe40000410000 */
[----:B------:R-:W-:Y:S02]  /*0e60*/  FMUL.FTZ R36, R101, R26 ;  /* 0x0000001a65247220 */ /* 0x000fe40000410000 */
[----:B------:R-:W-:Y:S02]  /*0e70*/  FADD.FTZ R21, R21, R34 ;  /* 0x0000002215157221 */ /* 0x000fe40000010000 */
[----:B------:R-:W-:Y:S01]  /*0e80*/  FFMA.FTZ R20, R33, R34, R20 ;  /* 0x0000002221147223 */ /* 0x000fe20000010014 */
[--C-:B------:R-:W-:Y:S01]  /*0e90*/  HADD2.F32 R151, -RZ, R41.reuse.H0_H0 ;  /* 0x20000029ff977230 */ /* 0x100fe20000004100 */
[----:B------:R-:W-:Y:S01]  /*0ea0*/  FADD.FTZ R21, R21, R36 ;  /* 0x0000002415157221 */ /* 0x000fe20000010000 */
[----:B------:R-:W-:Y:S01]  /*0eb0*/  HADD2.F32 R168, -RZ, R41.H1_H1 ;  /* 0x30000029ffa87230 */ /* 0x000fe20000004100 */
[----:B------:R-:W-:Y:S01]  /*0ec0*/  FMUL.FTZ R41, R125, R28 ;  /* 0x0000001c7d297220 */ /* 0x000fe20000410000 */
[--C-:B------:R-:W-:Y:S01]  /*0ed0*/  HADD2.F32 R155, -RZ, R42.reuse.H0_H0 ;  /* 0x2000002aff9b7230 */ /* 0x100fe20000004100 */
[----:B------:R-:W-:Y:S01]  /*0ee0*/  FFMA.FTZ R20, R39, R36, R20 ;  /* 0x0000002427147223 */ /* 0x000fe20000010014 */
[----:B------:R-:W-:Y:S01]  /*0ef0*/  HADD2.F32 R174, -RZ, R42.H1_H1 ;  /* 0x3000002affae7230 */ /* 0x000fe20000004100 */
[----:B------:R-:W-:-:S02]  /*0f00*/  FMUL.FTZ R42, R102, R132 ;  /* 0x00000084662a7220 */ /* 0x000fc40000410000 */
        /* <DEDUP_REMOVED lines=118> */
.L_x_1491:
        /* <DEDUP_REMOVED lines=18> */
.L_x_1492:
        /* <DEDUP_REMOVED lines=30> */
[----:B------:R-:W-:Y:S01]  /*1970*/  FADD.FTZ R21, R22, R31 ;  /* 0x0000001f16157221 */ /* 0x000fe20000010000 */
[----:B------:R-:W-:Y:S01]  /*1980*/  MOV R22, R46 ;  /* 0x0000002e00167202 */ /* 0x000fe20000000f00 */
[----:B------:R-:W-:Y:S01]  /*1990*/  FADD.FTZ R20, R23, R20 ;  /* 0x0000001417147221 */ /* 0x000fe20000010000 */
[----:B------:R-:W1:Y:S02]  /*19a0*/  LDS.128 R28, [R126+0x6030] ;  /* 0x006030007e1c7984 */ /* 0x000e640000000c00 */
[----:B------:R-:W-:Y:S01]  /*19b0*/  LOP3.LUT P3, RZ, R22, 0xff, RZ, 0xc0, !PT ;  /* 0x000000ff16ff7812 */ /* 0x000fe2000786c0ff */
[--C-:B------:R-:W-:Y:S01]  /*19c0*/  @P1 HADD2.F32 R22, -RZ, R5.reuse.H0_H0 ;  /* 0x20000005ff161230 */ /* 0x100fe20000004100 */
[----:B0-----:R-:W-:Y:S01]  /*19d0*/  FADD.FTZ R21, R21, R24 ;  /* 0x0000001815157221 */ /* 0x001fe20000010000 */
[----:B------:R-:W-:Y:S01]  /*19e0*/  @P1 HADD2.F32 R24, -RZ, R5.H1_H1 ;  /* 0x30000005ff181230 */ /* 0x000fe20000004100 */
[----:B------:R-:W-:-:S02]  /*19f0*/  FADD.FTZ R20, R20, R25 ;  /* 0x0000001914147221 */ /* 0x000fc40000010000 */
[----:B------:R-:W-:Y:S01]  /*1a00*/  FADD.FTZ R21, R26, R21 ;  /* 0x000000151a157221 */ /* 0x000fe20000010000 */
[----:B------:R-:W-:Y:S01]  /*1a10*/  MOV R26, R44 ;  /* 0x0000002c001a7202 */ /* 0x000fe20000000f00 */
[----:B------:R-:W-:Y:S02]  /*1a20*/  FADD.FTZ R20, R27, R20 ;  /* 0x000000141b147221 */ /* 0x000fe40000010000 */
[----:B-1----:R-:W-:Y:S01]  /*1a30*/  FADD.FTZ R21, R21, R28 ;  /* 0x0000001c15157221 */ /* 0x002fe20000010000 */
[--C-:B------:R-:W-:Y:S01]  /*1a40*/  @P1 HADD2.F32 R28, -RZ, R8.reuse.H0_H0 ;  /* 0x20000008ff1c1230 */ /* 0x100fe20000004100 */
[----:B------:R-:W-:Y:S02]  /*1a50*/  FADD.FTZ R20, R20, R29 ;  /* 0x0000001d14147221 */ /* 0x000fe40000010000 */
[----:B------:R-:W-:Y:S01]  /*1a60*/  FADD.FTZ R21, R30, R21 ;  /* 0x000000151e157221 */ /* 0x000fe20000010000 */
[----:B------:R-:W-:Y:S01]  /*1a70*/  @P1 HADD2.F32 R30, -RZ, R8.H1_H1 ;  /* 0x30000008ff1e1230 */ /* 0x000fe20000004100 */
[----:B------:R-:W-:-:S02]  /*1a80*/  FADD.FTZ R20, R31, R20 ;  /* 0x000000141f147221 */ /* 0x000fc40000010000 */
[----:B------:R-:W-:Y:S02]  /*1a90*/  FMUL.FTZ R21, R21, c[0x0][0x1e0] ;  /* 0x0000780015157a20 */ /* 0x000fe40000410000 */
[----:B------:R-:W-:Y:S01]  /*1aa0*/  FMUL.FTZ R126, R20, c[0x0][0x1e0] ;  /* 0x00007800147e7a20 */ /* 0x000fe20000410000 */
[----:B------:R-:W-:Y:S02]  /*1ab0*/  @P1 HADD2.F32 R20, -RZ, R4.H0_H0 ;  /* 0x20000004ff141230 */ /* 0x000fe40000004100 */
[----:B------:R-:W-:Y:S02]  /*1ac0*/  FSEL R163, R21, RZ, !P0 ;  /* 0x000000ff15a37208 */ /* 0x000fe40004000000 */
[----:B------:R-:W-:-:S03]  /*1ad0*/  LOP3.LUT P0, RZ, R46, 0xff0000, RZ, 0xc0, !PT ;  /* 0x00ff00002eff7812 */ /* 0x000fc6000780c0ff */
[-CC-:B------:R-:W-:Y:S02]  /*1ae0*/  FFMA.FTZ R35, R35, R126.reuse, R163.reuse ;  /* 0x0000007e23237223 */ /* 0x180fe400000100a3 */
[-C--:B------:R-:W-:Y:S02]  /*1af0*/  FFMA.FTZ R37, R37, R126.reuse, R163 ;  /* 0x0000007e25257223 */ /* 0x080fe400000100a3 */
[----:B------:R-:W-:Y:S02]  /*1b00*/  FADD.FTZ R32, R32, -R35 ;  /* 0x8000002320207221 */ /* 0x000fe40000010000 */
[----:B------:R-:W-:Y:S02]  /*1b10*/  FFMA.FTZ R43, R43, R126, R163 ;  /* 0x0000007e2b2b7223 */ /* 0x000fe400000100a3 */
[----:B------:R-:W-:Y:S01]  /*1b20*/  FMUL.FTZ R21, R125, R32 ;  /* 0x000000207d157220 */ /* 0x000fe20000410000 */
[----:B------:R-:W-:Y:S01]  /*1b30*/  @P1 HADD2.F32 R32, -RZ, R12.H0_H0 ;  /* 0x2000000cff201230 */ /* 0x000fe20000004100 */
[----:B------:R-:W-:-:S02]  /*1b40*/  FADD.FTZ R38, R38, -R37 ;  /* 0x8000002526267221 */ /* 0x000fc40000010000 */
[----:B------:R-:W-:Y:S01]  /*1b50*/  @P1 FADD.FTZ R21, R21, R20 ;  /* 0x0000001415151221 */ /* 0x000fe20000010000 */
[----:B------:R-:W-:Y:S01]  /*1b60*/  @P1 HADD2.F32 R20, -RZ, R4.H1_H1 ;  /* 0x30000004ff141230 */ /* 0x000fe20000004100 */
[----:B------:R-:W-:Y:S02]  /*1b70*/  FADD.FTZ R40, R40, -R43 ;  /* 0x8000002b28287221 */ /* 0x000fe40000010000 */
[----:B------:R-:W-:Y:S02]  /*1b80*/  FMUL.FTZ R23, R125, R38 ;  /* 0x000000267d177220 */ /* 0x000fe40000410000 */
[----:B------:R-:W-:Y:S02]  /*1b90*/  FFMA.FTZ R127, R127, R126, R163 ;  /* 0x0000007e7f7f7223 */ /* 0x000fe400000100a3 */
[----:B------:R-:W-:Y:S02]  /*1ba0*/  FMUL.FTZ R27, R125, R40 ;  /* 0x000000287d1b7220 */ /* 0x000fe40000410000 */
[----:B------:R-:W-:-:S02]  /*1bb0*/  @P1 FADD.FTZ R23, R23, R20 ;  /* 0x0000001417171221 */ /* 0x000fc40000010000 */
[----:B------:R-:W-:Y:S02]  /*1bc0*/  FADD.FTZ R128, R128, -R127 ;  /* 0x8000007f80807221 */ /* 0x000fe40000010000 */
[----:B------:R-:W-:Y:S02]  /*1bd0*/  @P1 FADD.FTZ R27, R27, R22 ;  /* 0x000000161b1b1221 */ /* 0x000fe40000010000 */
[----:B------:R-:W-:Y:S02]  /*1be0*/  FMUL.FTZ R22, R23, R124 ;  /* 0x0000007c17167220 */ /* 0x000fe40000410000 */
[----:B------:R-:W-:Y:S02]  /*1bf0*/  FMUL.FTZ R29, R125, R128 ;  /* 0x000000807d1d7220 */ /* 0x000fe40000410000 */
[----:B------:R-:W-:Y:S02]  /*1c00*/  FMUL.FTZ R22, R22, c[0x0][0x1e8] ;  /* 0x00007a0016167a20 */ /* 0x000fe40000410000 */
[----:B------:R-:W-:-:S02]  /*1c10*/  @P1 FADD.FTZ R29, R29, R24 ;  /* 0x000000181d1d1221 */ /* 0x000fc40000010000 */
[--C-:B------:R-:W-:Y:S01]  /*1c20*/  FFMA.FTZ R33, R33, R126, R163.reuse ;  /* 0x0000007e21217223 */ /* 0x100fe200000100a3 */
[----:B------:R-:W-:Y:S01]  /*1c30*/  FSEL R25, R22, RZ, P4 ;  /* 0x000000ff16197208 */ /* 0x000fe20002000000 */
[-C--:B------:R-:W-:Y:S01]  /*1c40*/  FMUL.FTZ R22, R29, R124.reuse ;  /* 0x0000007c1d167220 */ /* 0x080fe20000410000 */
[----:B------:R-:W-:Y:S01]  /*1c50*/  LOP3.LUT P4, RZ, R47, 0xff0000, RZ, 0xc0, !PT ;  /* 0x00ff00002fff7812 */ /* 0x000fe2000788c0ff */
[-C--:B------:R-:W-:Y:S02]  /*1c60*/  FMUL.FTZ R20, R21, R124.reuse ;  /* 0x0000007c15147220 */ /* 0x080fe40000410000 */
[----:B------:R-:W-:Y:S02]  /*1c70*/  FMUL.FTZ R22, R22, c[0x0][0x1e8] ;  /* 0x00007a0016167a20 */ /* 0x000fe40000410000 */
[----:B------:R-:W-:Y:S02]  /*1c80*/  FMUL.FTZ R24, R27, R124 ;  /* 0x0000007c1b187220 */ /* 0x000fe40000410000 */
[-C--:B------:R-:W-:Y:S01]  /*1c90*/  FFMA.FTZ R39, R39, R126.reuse, R163 ;  /* 0x0000007e27277223 */ /* 0x080fe200000100a3 */
[----:B------:R-:W-:Y:S01]  /*1ca0*/  FSEL R31, R22, RZ, P5 ;  /* 0x000000ff161f7208 */ /* 0x000fe20002800000 */
[----:B------:R-:W-:Y:S01]  /*1cb0*/  FADD.FTZ R34, R34, -R33 ;  /* 0x8000002122227221 */ /* 0x000fe20000010000 */
[--C-:B------:R-:W-:Y:S01]  /*1cc0*/  @P1 HADD2.F32 R22, -RZ, R6.reuse.H0_H0 ;  /* 0x20000006ff161230 */ /* 0x100fe20000004100 */
[----:B------:R-:W-:Y:S01]  /*1cd0*/  FFMA.FTZ R41, R41, R126, R163 ;  /* 0x0000007e29297223 */ /* 0x000fe200000100a3 */
[----:B------:R-:W-:Y:S01]  /*1ce0*/  LOP3.LUT P5, RZ, R26, 0xff, RZ, 0xc0, !PT ;  /* 0x000000ff1aff7812 */ /* 0x000fe200078ac0ff */
[----:B------:R-:W-:Y:S01]  /*1cf0*/  FMUL.FTZ R20, R20, c[0x0][0x1e8] ;  /* 0x00007a0014147a20 */ /* 0x000fe20000410000 */
[----:B------:R-:W-:Y:S01]  /*1d00*/  @P1 HADD2.F32 R26, -RZ, R6.H1_H1 ;  /* 0x30000006ff1a1230 */ /* 0x000fe20000004100 */
[----:B------:R-:W-:-:S02]  /*1d10*/  FMUL.FTZ R24, R24, c[0x0][0x1e8] ;  /* 0x00007a0018187a20 */ /* 0x000fc40000410000 */
[----:B------:R-:W-:Y:S01]  /*1d20*/  FADD.FTZ R36, R36, -R39 ;  /* 0x8000002724247221 */ /* 0x000fe20000010000 */
[----:B------:R-:W-:Y:S01]  /*1d30*/  FSEL R20, R20, RZ, P3 ;  /* 0x000000ff14147208 */ /* 0x000fe20001800000 */
[----:B------:R-:W-:Y:S01]  /*1d40*/  FMUL.FTZ R39, R125, R34 ;  /* 0x000000227d277220 */ /* 0x000fe20000410000 */
[----:B------:R-:W-:Y:S01]  /*1d50*/  FSEL R24, R24, RZ, P0 ;  /* 0x000000ff18187208 */ /* 0x000fe20000000000 */
[-C--:B------:R-:W-:Y:S01]  /*1d60*/  FFMA.FTZ R131, R131, R126.reuse, R163 ;  /* 0x0000007e83837223 */ /* 0x080fe200000100a3 */
[C---:B------:R-:W-:Y:S01]  /*1d70*/  LOP3.LUT P3, RZ, R47.reuse, 0xff00, RZ, 0xc0, !PT ;  /* 0x0000ff002fff7812 */ /* 0x040fe2000786c0ff */
[----:B------:R-:W-:Y:S01]  /*1d80*/  FADD.FTZ R42, R42, -R41 ;  /* 0x800000292a2a7221 */ /* 0x000fe20000010000 */
[----:B------:R-:W-:Y:S01]  /*1d90*/  LOP3.LUT P0, RZ, R47, 0xff000000, RZ, 0xc0, !PT ;  /* 0xff0000002fff7812 */ /* 0x000fe2000780c0ff */
[----:B------:R-:W-:Y:S01]  /*1da0*/  @P1 FADD.FTZ R39, R39, R22 ;  /* 0x0000001627271221 */ /* 0x000fe20000010000 */
[----:B------:R-:W-:Y:S01]  /*1db0*/  @P1 HADD2.F32 R22, -RZ, R7.H0_H0 ;  /* 0x20000007ff161230 */ /* 0x000fe20000004100 */
[----:B------:R-:W-:Y:S01]  /*1dc0*/  FFMA.FTZ R129, R129, R126, R163 ;  /* 0x0000007e81817223 */ /* 0x000fe200000100a3 */
[----:B------:R-:W-:Y:S01]  /*1dd0*/  F2FP.PACK_AB R20, R25, R20 ;  /* 0x000000141914723e */ /* 0x000fe200000000ff */
[----:B------:R-:W-:-:S02]  /*1de0*/  FADD.FTZ R132, R132, -R131 ;  /* 0x8000008384847221 */ /* 0x000fc40000010000 */
[C---:B------:R-:W-:Y:S02]  /*1df0*/  FMUL.FTZ R47, R125.reuse, R42 ;  /* 0x0000002a7d2f7220 */ /* 0x040fe40000410000 */
[----:B------:R-:W-:Y:S02]  /*1e00*/  FMUL.FTZ R37, R125, R36 ;  /* 0x000000247d257220 */ /* 0x000fe40000410000 */
[----:B------:R-:W-:Y:S02]  /*1e10*/  FFMA.FTZ R137, R137, R126, R163 ;  /* 0x0000007e89897223 */ /* 0x000fe400000100a3 */
[----:B------:R-:W-:Y:S02]  /*1e20*/  FADD.FTZ R130, R130, -R129 ;  /* 0x8000008182827221 */ /* 0x000fe40000010000 */
[----:B------:R-:W-:Y:S02]  /*1e30*/  FMUL.FTZ R35, R125, R132 ;  /* 0x000000847d237220 */ /* 0x000fe40000410000 */
[----:B------:R-:W-:-:S02]  /*1e40*/  @P1 FADD.FTZ R47, R47, R22 ;  /* 0x000000162f2f1221 */ /* 0x000fc40000010000 */
[----:B------:R-:W-:Y:S01]  /*1e50*/  @P1 FADD.FTZ R37, R37, R26 ;  /* 0x0000001a25251221 */ /* 0x000fe20000010000 */
[----:B------:R-:W-:Y:S01]  /*1e60*/  @P1 HADD2.F32 R26, -RZ, R7.H1_H1 ;  /* 0x30000007ff1a1230 */ /* 0x000fe20000004100 */
[----:B------:R-:W-:Y:S02]  /*1e70*/  FMUL.FTZ R22, R39, R124 ;  /* 0x0000007c27167220 */ /* 0x000fe40000410000 */
[----:B------:R-:W-:Y:S02]  /*1e80*/  FADD.FTZ R136, R136, -R137 ;  /* 0x8000008988887221 */ /* 0x000fe40000010000 */
[----:B------:R-:W-:Y:S02]  /*1e90*/  FMUL.FTZ R127, R125, R130 ;  /* 0x000000827d7f7220 */ /* 0x000fe40000410000 */
[----:B------:R-:W-:Y:S01]  /*1ea0*/  @P1 FADD.FTZ R35, R35, R28 ;  /* 0x0000001c23231221 */ /* 0x000fe20000010000 */
[----:B------:R-:W-:Y:S01]  /*1eb0*/  @P1 HADD2.F32 R28, -RZ, R9.H0_H0 ;  /* 0x20000009ff1c1230 */ /* 0x000fe20000004100 */
[----:B------:R-:W-:-:S02]  /*1ec0*/  FFMA.FTZ R135, R135, R126, R163 ;  /* 0x0000007e87877223 */ /* 0x000fc400000100a3 */
[----:B------:R-:W-:Y:S02]  /*1ed0*/  FMUL.FTZ R22, R22, c[0x0][0x1e8] ;  /* 0x00007a0016167a20 */ /* 0x000fe40000410000 */
[----:B------:R-:W-:Y:S02]  /*1ee0*/  FMUL.FTZ R41, R125, R136 ;  /* 0x000000887d297220 */ /* 0x000fe40000410000 */
[----:B------:R-:W-:Y:S01]  /*1ef0*/  @P1 FADD.FTZ R127, R127, R26 ;  /* 0x0000001a7f7f1221 */ /* 0x000fe20000010000 */
[----:B------:R-:W-:Y:S01]  /*1f00*/  FSEL R34, R22, RZ, P6 ;  /* 0x000000ff16227208 */ /* 0x000fe20003000000 */
[----:B------:R-:W-:Y:S01]  /*1f10*/  FADD.FTZ R138, R138, -R135 ;  /* 0x800000878a8a7221 */ /* 0x000fe20000010000 */
[----:B------:R-:W-:Y:S01]  /*1f20*/  LOP3.LUT P6, RZ, R44, 0xff00, RZ, 0xc0, !PT ;  /* 0x0000ff002cff7812 */ /* 0x000fe200078cc0ff */
[----:B------:R-:W-:Y:S02]  /*1f30*/  @P1 FADD.FTZ R41, R41, R28 ;  /* 0x0000001c29291221 */ /* 0x000fe40000010000 */
[----:B------:R-:W-:-:S02]  /*1f40*/  FMUL.FTZ R26, R37, R124 ;  /* 0x0000007c251a7220 */ /* 0x000fc40000410000 */
[-C--:B------:R-:W-:Y:S02]  /*1f50*/  FMUL.FTZ R28, R47, R124.reuse ;  /* 0x0000007c2f1c7220 */ /* 0x080fe40000410000 */
[----:B------:R-:W-:Y:S02]  /*1f60*/  FMUL.FTZ R22, R127, R124 ;  /* 0x0000007c7f167220 */ /* 0x000fe40000410000 */
[----:B------:R-:W-:Y:S02]  /*1f70*/  FMUL.FTZ R33, R125, R138 ;  /* 0x0000008a7d217220 */ /* 0x000fe40000410000 */
[----:B------:R-:W-:Y:S02]  /*1f80*/  FMUL.FTZ R26, R26, c[0x0][0x1e8] ;  /* 0x00007a001a1a7a20 */ /* 0x000fe40000410000 */
[----:B------:R-:W-:Y:S02]  /*1f90*/  FMUL.FTZ R28, R28, c[0x0][0x1e8] ;  /* 0x00007a001c1c7a20 */ /* 0x000fe40000410000 */
[----:B------:R-:W-:Y:S01]  /*1fa0*/  FMUL.FTZ R22, R22, c[0x0][0x1e8] ;  /* 0x00007a0016167a20 */ /* 0x000fe20000410000 */
[----:B------:R-:W-:Y:S01]  /*1fb0*/  FSEL R165, R26, RZ, P3 ;  /* 0x000000ff1aa57208 */ /* 0x000fe20001800000 */
[----:B------:R-:W-:Y:S01]  /*1fc0*/  @P1 FADD.FTZ R33, R33, R30 ;  /* 0x0000001e21211221 */ /* 0x000fe20000010000 */
[----:B------:R-:W-:Y:S01]  /*1fd0*/  FSEL R36, R28, RZ, P4 ;  /* 0x000000ff1c247208 */ /* 0x000fe20002000000 */
[----:B------:R-:W-:Y:S01]  /*1fe0*/  FFMA.FTZ R141, R141, R126, R163 ;  /* 0x0000007e8d8d7223 */ /* 0x000fe200000100a3 */
[----:B------:R-:W-:Y:S01]  /*1ff0*/  FSEL R167, R22, RZ, P0 ;  /* 0x000000ff16a77208 */ /* 0x000fe20000000000 */
[-C--:B------:R-:W-:Y:S01]  /*2000*/  FMUL.FTZ R26, R35, R124.reuse ;  /* 0x0000007c231a7220 */ /* 0x080fe20000410000 */
[----:B------:R-:W-:Y:S01]  /*2010*/  @P1 HADD2.F32 R30, -RZ, R9.H1_H1 ;  /* 0x30000009ff1e1230 */ /* 0x000fe20000004100 */
[-C--:B------:R-:W-:Y:S01]  /*2020*/  FMUL.FTZ R28, R33, R124.reuse ;  /* 0x0000007c211c7220 */ /* 0x080fe20000410000 */
[----:B------:R-:W-:Y:S01]  /*2030*/  LOP3.LUT P3, RZ, R44, 0xff0000, RZ, 0xc0, !PT ;  /* 0x00ff00002cff7812 */ /* 0x000fe2000786c0ff */
[----:B------:R-:W-:Y:S01]  /*2040*/  FMUL.FTZ R22, R41, R124 ;  /* 0x0000007c29167220 */ /* 0x000fe20000410000 */
[----:B------:R-:W-:Y:S01]  /*2050*/  LOP3.LUT P0, RZ, R45, 0xff, RZ, 0xc0, !PT ;  /* 0x000000ff2dff7812 */ /* 0x000fe2000780c0ff */
[----:B------:R-:W-:Y:S01]  /*2060*/  FADD.FTZ R140, R140, -R141 ;  /* 0x8000008d8c8c7221 */ /* 0x000fe20000010000 */
[----:B------:R-:W-:Y:S01]  /*2070*/  LOP3.LUT P4, RZ, R44, 0xff000000, RZ, 0xc0, !PT ;  /* 0xff0000002cff7812 */ /* 0x000fe2000788c0ff */
[----:B------:R-:W-:-:S02]  /*2080*/  FFMA.FTZ R133, R133, R126, R163 ;  /* 0x0000007e85857223 */ /* 0x000fc400000100a3 */
[----:B------:R-:W-:Y:S02]  /*2090*/  FMUL.FTZ R26, R26, c[0x0][0x1e8] ;  /* 0x00007a001a1a7a20 */ /* 0x000fe40000410000 */
[----:B------:R-:W-:Y:S02]  /*20a0*/  FMUL.FTZ R28, R28, c[0x0][0x1e8] ;  /* 0x00007a001c1c7a20 */ /* 0x000fe40000410000 */
[----:B------:R-:W-:Y:S01]  /*20b0*/  FMUL.FTZ R22, R22, c[0x0][0x1e8] ;  /* 0x00007a0016167a20 */ /* 0x000fe20000410000 */
[----:B------:R-:W-:Y:S01]  /*20c0*/  FSEL R38, R26, RZ, P5 ;  /* 0x000000ff1a267208 */ /* 0x000fe20002800000 */
[----:B------:R-:W-:Y:S01]  /*20d0*/  FMUL.FTZ R43, R125, R140 ;  /* 0x0000008c7d2b7220 */ /* 0x000fe20000410000 */
[----:B------:R-:W-:Y:S01]  /*20e0*/  FSEL R169, R28, RZ, P6 ;  /* 0x000000ff1ca97208 */ /* 0x000fe20003000000 */
[-C--:B------:R-:W-:Y:S01]  /*20f0*/  FFMA.FTZ R148, R148, R126.reuse, R163 ;  /* 0x0000007e94947223 */ /* 0x080fe200000100a3 */
[----:B------:R-:W-:Y:S01]  /*2100*/  FSEL R40, R22, RZ, P3 ;  /* 0x000000ff16287208 */ /* 0x000fe20001800000 */
[----:B------:R-:W-:Y:S01]  /*2110*/  FADD.FTZ R134, R134, -R133 ;  /* 0x8000008586867221 */ /* 0x000fe20000010000 */
[----:B------:R-:W-:Y:S01]  /*2120*/  LOP3.LUT P5, RZ, R45, 0xff00, RZ, 0xc0, !PT ;  /* 0x0000ff002dff7812 */ /* 0x000fe200078ac0ff */
[----:B------:R-:W-:Y:S01]  /*2130*/  @P1 FADD.FTZ R43, R43, R30 ;  /* 0x0000001e2b2b1221 */ /* 0x000fe20000010000 */
[----:B------:R-:W-:Y:S01]  /*2140*/  LOP3.LUT P6, RZ, R45, 0xff0000, RZ, 0xc0, !PT ;  /* 0x00ff00002dff7812 */ /* 0x000fe200078cc0ff */
[--C-:B------:R-:W-:Y:S01]  /*2150*/  FFMA.FTZ R149, R149, R126, R163.reuse ;  /* 0x0000007e95957223 */ /* 0x100fe200000100a3 */
[----:B------:R-:W-:Y:S01]  /*2160*/  LOP3.LUT P3, RZ, R45, 0xff000000, RZ, 0xc0, !PT ;  /* 0xff0000002dff7812 */ /* 0x000fe2000786c0ff */
[----:B------:R-:W-:Y:S01]  /*2170*/  FADD.FTZ R148, R147, -R148 ;  /* 0x8000009493947221 */ /* 0x000fe20000010000 */
[----:B------:R-:W-:Y:S01]  /*2180*/  @P1 HADD2.F32 R22, -RZ, R10.H0_H0 ;  /* 0x2000000aff161230 */ /* 0x000fe20000004100 */
[----:B------:R-:W-:Y:S01]  /*2190*/  FMUL.FTZ R45, R125, R134 ;  /* 0x000000867d2d7220 */ /* 0x000fe20000410000 */
[----:B------:R-:W-:Y:S01]  /*21a0*/  MOV R26, R2 ;  /* 0x00000002001a7202 */ /* 0x000fe20000000f00 */
[----:B------:R-:W-:Y:S01]  /*21b0*/  FFMA.FTZ R157, R157, R126, R163 ;  /* 0x0000007e9d9d7223 */ /* 0x000fe200000100a3 */
[----:B------:R-:W-:Y:S01]  /*21c0*/  @P1 HADD2.F32 R28, -RZ, R11.H0_H0 ;  /* 0x2000000bff1c1230 */ /* 0x000fe20000004100 */
[----:B------:R-:W-:-:S02]  /*21d0*/  FMUL.FTZ R30, R43, R124 ;  /* 0x0000007c2b1e7220 */ /* 0x000fc40000410000 */
[----:B------:R-:W-:Y:S02]  /*21e0*/  FADD.FTZ R150, R150, -R149 ;  /* 0x8000009596967221 */ /* 0x000fe40000010000 */
[----:B------:R-:W-:Y:S02]  /*21f0*/  FMUL.FTZ R135, R125, R148 ;  /* 0x000000947d877220 */ /* 0x000fe40000410000 */
[----:B------:R-:W-:Y:S02]  /*2200*/  FFMA.FTZ R145, R145, R126, R163 ;  /* 0x0000007e91917223 */ /* 0x000fe400000100a3 */
[----:B------:R-:W-:Y:S01]  /*2210*/  @P1 FADD.FTZ R45, R45, R22 ;  /* 0x000000162d2d1221 */ /* 0x000fe20000010000 */
[----:B------:R-:W-:Y:S01]  /*2220*/  @P1 HADD2.F32 R22, -RZ, R12.H1_H1 ;  /* 0x3000000cff161230 */ /* 0x000fe20000004100 */
[----:B------:R-:W-:Y:S02]  /*2230*/  FADD.FTZ R158, R158, -R157 ;  /* 0x8000009d9e9e7221 */ /* 0x000fe40000010000 */
[----:B------:R-:W-:-:S02]  /*2240*/  FMUL.FTZ R30, R30, c[0x0][0x1e8] ;  /* 0x00007a001e1e7a20 */ /* 0x000fc40000410000 */
[-CC-:B------:R-:W-:Y:S02]  /*2250*/  FFMA.FTZ R139, R139, R126.reuse, R163.reuse ;  /* 0x0000007e8b8b7223 */ /* 0x180fe400000100a3 */
[-CC-:B------:R-:W-:Y:S01]  /*2260*/  FFMA.FTZ R144, R144, R126.reuse, R163.reuse ;  /* 0x0000007e90907223 */ /* 0x180fe200000100a3 */
[----:B------:R-:W-:Y:S01]  /*2270*/  FSEL R171, R30, RZ, P4 ;  /* 0x000000ff1eab7208 */ /* 0x000fe20002000000 */
[-CC-:B------:R-:W-:Y:S01]  /*2280*/  FFMA.FTZ R152, R152, R126.reuse, R163.reuse ;  /* 0x0000007e98987223 */ /* 0x180fe200000100a3 */
[----:B------:R-:W-:Y:S01]  /*2290*/  LOP3.LUT P4, RZ, R26, 0xff, RZ, 0xc0, !PT ;  /* 0x000000ff1aff7812 */ /* 0x000fe2000788c0ff */
[-CC-:B------:R-:W-:Y:S01]  /*22a0*/  FFMA.FTZ R153, R153, R126.reuse, R163.reuse ;  /* 0x0000007e99997223 */ /* 0x180fe200000100a3 */
[----:B------:R-:W-:Y:S01]  /*22b0*/  @P1 HADD2.F32 R26, -RZ, R10.H1_H1 ;  /* 0x3000000aff1a1230 */ /* 0x000fe20000004100 */
[-CC-:B------:R-:W-:Y:S01]  /*22c0*/  FFMA.FTZ R156, R156, R126.reuse, R163.reuse ;  /* 0x0000007e9c9c7223 */ /* 0x180fe200000100a3 */
[----:B------:R-:W-:Y:S01]  /*22d0*/  @P1 HADD2.F32 R30, -RZ, R11.H1_H1 ;  /* 0x3000000bff1e1230 */ /* 0x000fe20000004100 */
[----:B------:R-:W-:-:S02]  /*22e0*/  FFMA.FTZ R160, R160, R126, R163 ;  /* 0x0000007ea0a07223 */ /* 0x000fc400000100a3 */
[----:B------:R-:W-:Y:S02]  /*22f0*/  FMUL.FTZ R137, R125, R150 ;  /* 0x000000967d897220 */ /* 0x000fe40000410000 */
[----:B------:R-:W-:Y:S01]  /*2300*/  FFMA.FTZ R161, R161, R126, R163 ;  /* 0x0000007ea1a17223 */ /* 0x000fe200000100a3 */
[----:B------:R-:W-:Y:S01]  /*2310*/  HFMA2.MMA R126, -RZ, RZ, 0, 9.5367431640625e-07 ;  /* 0x00000010ff7e7435 */ /* 0x000fe200000001ff */
[----:B------:R-:W-:Y:S01]  /*2320*/  @P1 FADD.FTZ R135, R135, R32 ;  /* 0x0000002087871221 */ /* 0x000fe20000010000 */
[----:B------:R-:W-:Y:S01]  /*2330*/  @P1 HADD2.F32 R32, -RZ, R14.H1_H1 ;  /* 0x3000000eff201230 */ /* 0x000fe20000004100 */
[----:B------:R-:W-:Y:S02]  /*2340*/  FADD.FTZ R146, R146, -R145 ;  /* 0x8000009192927221 */ /* 0x000fe40000010000 */
[----:B------:R-:W-:Y:S02]  /*2350*/  FMUL.FTZ R145, R125, R158 ;  /* 0x0000009e7d917220 */ /* 0x000fe40000410000 */
[----:B------:R-:W-:-:S02]  /*2360*/  FADD.FTZ R142, R142, -R139 ;  /* 0x8000008b8e8e7221 */ /* 0x000fc40000010000 */
[----:B------:R-:W-:Y:S02]  /*2370*/  FADD.FTZ R144, R143, -R144 ;  /* 0x800000908f907221 */ /* 0x000fe40000010000 */
[----:B------:R-:W-:Y:S02]  /*2380*/  FADD.FTZ R152, R151, -R152 ;  /* 0x8000009897987221 */ /* 0x000fe40000010000 */
[----:B------:R-:W-:Y:S02]  /*2390*/  FADD.FTZ R154, R154, -R153 ;  /* 0x800000999a9a7221 */ /* 0x000fe40000010000 */
[----:B------:R-:W-:Y:S02]  /*23a0*/  FADD.FTZ R156, R155, -R156 ;  /* 0x8000009c9b9c7221 */ /* 0x000fe40000010000 */
[----:B------:R-:W-:Y:S02]  /*23b0*/  FADD.FTZ R160, R159, -R160 ;  /* 0x800000a09fa07221 */ /* 0x000fe40000010000 */
[----:B------:R-:W-:-:S02]  /*23c0*/  @P1 FADD.FTZ R137, R137, R22 ;  /* 0x0000001689891221 */ /* 0x000fc40000010000 */
[----:B------:R-:W-:Y:S02]  /*23d0*/  FADD.FTZ R162, R162, -R161 ;  /* 0x800000a1a2a27221 */ /* 0x000fe40000010000 */
[----:B------:R-:W-:Y:S02]  /*23e0*/  FMUL.FTZ R22, R45, R124 ;  /* 0x0000007c2d167220 */ /* 0x000fe40000410000 */
[----:B------:R-:W-:Y:S01]  /*23f0*/  @P1 FADD.FTZ R145, R145, R32 ;  /* 0x0000002091911221 */ /* 0x000fe20000010000 */
[----:B------:R-:W-:Y:S01]  /*2400*/  @P1 HADD2.F32 R32, -RZ, R15.H1_H1 ;  /* 0x3000000fff201230 */ /* 0x000fe20000004100 */
[C---:B------:R-:W-:Y:S02]  /*2410*/  FMUL.FTZ R129, R125.reuse, R142 ;  /* 0x0000008e7d817220 */ /* 0x040fe40000410000 */
[C---:B------:R-:W-:Y:S02]  /*2420*/  FMUL.FTZ R131, R125.reuse, R144 ;  /* 0x000000907d837220 */ /* 0x040fe40000410000 */
[----:B------:R-:W-:-:S02]  /*2430*/  FMUL.FTZ R133, R125, R146 ;  /* 0x000000927d857220 */ /* 0x000fc40000410000 */
[C---:B------:R-:W-:Y:S02]  /*2440*/  FMUL.FTZ R139, R125.reuse, R152 ;  /* 0x000000987d8b7220 */ /* 0x040fe40000410000 */
[C---:B------:R-:W-:Y:S02]  /*2450*/  FMUL.FTZ R141, R125.reuse, R154 ;  /* 0x0000009a7d8d7220 */ /* 0x040fe40000410000 */
[C---:B------:R-:W-:Y:S02]  /*2460*/  FMUL.FTZ R143, R125.reuse, R156 ;  /* 0x0000009c7d8f7220 */ /* 0x040fe40000410000 */
[C---:B------:R-:W-:Y:S02]  /*2470*/  FMUL.FTZ R147, R125.reuse, R160 ;  /* 0x000000a07d937220 */ /* 0x040fe40000410000 */
[----:B------:R-:W-:Y:S02]  /*2480*/  FMUL.FTZ R125, R125, R162 ;  /* 0x000000a27d7d7220 */ /* 0x000fe40000410000 */
[----:B------:R-:W-:-:S02]  /*2490*/  FMUL.FTZ R22, R22, c[0x0][0x1e8] ;  /* 0x00007a0016167a20 */ /* 0x000fc40000410000 */
[----:B------:R-:W-:Y:S01]  /*24a0*/  @P1 FADD.FTZ R129, R129, R26 ;  /* 0x0000001a81811221 */ /* 0x000fe20000010000 */
[--C-:B------:R-:W-:Y:S01]  /*24b0*/  @P1 HADD2.F32 R26, -RZ, R13.reuse.H0_H0 ;  /* 0x2000000dff1a1230 */ /* 0x100fe20000004100 */
[----:B------:R-:W-:Y:S01]  /*24c0*/  @P1 FADD.FTZ R131, R131, R28 ;  /* 0x0000001c83831221 */ /* 0x000fe20000010000 */
[----:B------:R-:W-:Y:S01]  /*24d0*/  @P1 HADD2.F32 R28, -RZ, R13.H1_H1 ;  /* 0x3000000dff1c1230 */ /* 0x000fe20000004100 */
[----:B------:R-:W-:Y:S01]  /*24e0*/  @P1 FADD.FTZ R125, R125, R32 ;  /* 0x000000207d7d1221 */ /* 0x000fe20000010000 */
[----:B------:R-:W-:Y:S01]  /*24f0*/  FSEL R32, R22, RZ, P0 ;  /* 0x000000ff16207208 */ /* 0x000fe20000000000 */
[----:B------:R-:W-:Y:S01]  /*2500*/  @P1 FADD.FTZ R133, R133, R30 ;  /* 0x0000001e85851221 */ /* 0x000fe20000010000 */
[----:B------:R-:W-:Y:S01]  /*2510*/  ISETP.NE.U32.AND P0, PT, RZ, c[0x0][0x258], PT ;  /* 0x00009600ff007a0c */ /* 0x000fe20003f05070 */
[----:B------:R-:W-:Y:S01]  /*2520*/  @P1 HADD2.F32 R30, -RZ, R14.H0_H0 ;  /* 0x2000000eff1e1230 */ /* 0x000fe20000004100 */
[----:B------:R-:W-:Y:S02]  /*2530*/  @P1 FADD.FTZ R139, R139, R26 ;  /* 0x0000001a8b8b1221 */ /* 0x000fe40000010000 */
[----:B------:R-:W-:Y:S01]  /*2540*/  @P1 FADD.FTZ R141, R141, R28 ;  /* 0x0000001c8d8d1221 */ /* 0x000fe20000010000 */
[----:B------:R-:W-:Y:S01]  /*2550*/  ISETP.NE.AND.EX P0, PT, RZ, c[0x0][0x25c], PT, P0 ;  /* 0x00009700ff007a0c */ /* 0x000fe20003f05300 */
[----:B------:R-:W-:-:S02]  /*2560*/  FMUL.FTZ R26, R129, R124 ;  /* 0x0000007c811a7220 */ /* 0x000fc40000410000 */
[-C--:B------:R-:W-:Y:S02]  /*2570*/  FMUL.FTZ R28, R131, R124.reuse ;  /* 0x0000007c831c7220 */ /* 0x080fe40000410000 */
[----:B------:R-:W-:Y:S01]  /*2580*/  @P1 FADD.FTZ R143, R143, R30 ;  /* 0x0000001e8f8f1221 */ /* 0x000fe20000010000 */
[----:B------:R-:W-:Y:S01]  /*2590*/  @P1 HADD2.F32 R30, -RZ, R15.H0_H0 ;  /* 0x2000000fff1e1230 */ /* 0x000fe20000004100 */
[----:B------:R-:W-:Y:S02]  /*25a0*/  FMUL.FTZ R26, R26, c[0x0][0x1e8] ;  /* 0x00007a001a1a7a20 */ /* 0x000fe40000410000 */
[----:B------:R-:W-:Y:S02]  /*25b0*/  FMUL.FTZ R28, R28, c[0x0][0x1e8] ;  /* 0x00007a001c1c7a20 */ /* 0x000fe40000410000 */
[----:B------:R-:W-:Y:S01]  /*25c0*/  @P1 FADD.FTZ R147, R147, R30 ;  /* 0x0000001e93931221 */ /* 0x000fe20000010000 */
[----:B------:R-:W-:Y:S01]  /*25d0*/  FSEL R149, R26, RZ, P5 ;  /* 0x000000ff1a957208 */ /* 0x000fe20002800000 */
[-C--:B------:R-:W-:Y:S01]  /*25e0*/  FMUL.FTZ R22, R133, R124.reuse ;  /* 0x0000007c85167220 */ /* 0x080fe20000410000 */
[----:B------:R-:W-:Y:S01]  /*25f0*/  FSEL R42, R28, RZ, P6 ;  /* 0x000000ff1c2a7208 */ /* 0x000fe20003000000 */
[-C--:B------:R-:W-:Y:S01]  /*2600*/  FMUL.FTZ R26, R135, R124.reuse ;  /* 0x0000007c871a7220 */ /* 0x080fe20000410000 */
[----:B------:R-:W-:Y:S01]  /*2610*/  @P0 F2FP.PACK_AB R21, RZ, R21 ;  /* 0x00000015ff15023e */ /* 0x000fe200000000ff */
[-C--:B------:R-:W-:Y:S01]  /*2620*/  FMUL.FTZ R28, R139, R124.reuse ;  /* 0x0000007c8b1c7220 */ /* 0x080fe20000410000 */
[----:B------:R-:W-:Y:S01]  /*2630*/  @P0 F2FP.PACK_AB R27, RZ, R27 ;  /* 0x0000001bff1b023e */ /* 0x000fe200000000ff */
[----:B------:R-:W-:Y:S01]  /*2640*/  FMUL.FTZ R30, R143, R124 ;  /* 0x0000007c8f1e7220 */ /* 0x000fe20000410000 */
[----:B------:R-:W-:Y:S01]  /*2650*/  @P0 F2FP.PACK_AB R39, RZ, R39 ;  /* 0x00000027ff27023e */ /* 0x000fe200000000ff */
[----:B------:R-:W-:Y:S01]  /*2660*/  FMUL.FTZ R22, R22, c[0x0][0x1e8] ;  /* 0x00007a0016167a20 */ /* 0x000fe20000410000 */
[----:B------:R-:W-:Y:S01]  /*2670*/  @P0 F2FP.PACK_AB R47, RZ, R47 ;  /* 0x0000002fff2f023e */ /* 0x000fe200000000ff */
[----:B------:R-:W-:Y:S01]  /*2680*/  FMUL.FTZ R26, R26, c[0x0][0x1e8] ;  /* 0x00007a001a1a7a20 */ /* 0x000fe20000410000 */
[----:B------:R-:W-:Y:S01]  /*2690*/  LOP3.LUT P5, RZ, R2, 0xff0000, RZ, 0xc0, !PT ;  /* 0x00ff000002ff7812 */ /* 0x000fe200078ac0ff */
[----:B------:R-:W-:Y:S01]  /*26a0*/  FMUL.FTZ R28, R28, c[0x0][0x1e8] ;  /* 0x00007a001c1c7a20 */ /* 0x000fe20000410000 */
[----:B------:R-:W-:Y:S01]  /*26b0*/  LOP3.LUT P6, RZ, R3, 0xff, RZ, 0xc0, !PT ;  /* 0x000000ff03ff7812 */ /* 0x000fe200078cc0ff */
[----:B------:R-:W-:Y:S01]  /*26c0*/  FMUL.FTZ R30, R30, c[0x0][0x1e8] ;  /* 0x00007a001e1e7a20 */ /* 0x000fe20000410000 */
[----:B------:R-:W-:-:S02]  /*26d0*/  @P0 F2FP.PACK_AB R23, RZ, R23 ;  /* 0x00000017ff17023e */ /* 0x000fc400000000ff */
[----:B------:R-:W-:Y:S02]  /*26e0*/  @P0 F2FP.PACK_AB R29, RZ, R29 ;  /* 0x0000001dff1d023e */ /* 0x000fe400000000ff */
[----:B------:R-:W-:Y:S02]  /*26f0*/  @P0 F2FP.PACK_AB R37, RZ, R37 ;  /* 0x00000025ff25023e */ /* 0x000fe400000000ff */
[----:B------:R-:W-:Y:S02]  /*2700*/  @P0 F2FP.PACK_AB R127, RZ, R127 ;  /* 0x0000007fff7f023e */ /* 0x000fe400000000ff */
[----:B------:R-:W-:Y:S02]  /*2710*/  @P0 PRMT R16, R21, 0x7610, R16 ;  /* 0x0000761015100816 */ /* 0x000fe40000000010 */
[----:B------:R-:W-:Y:S02]  /*2720*/  @P0 PRMT R17, R27, 0x7610, R17 ;  /* 0x000076101b110816 */ /* 0x000fe40000000011 */
[----:B------:R-:W-:-:S02]  /*2730*/  @P0 PRMT R18, R39, 0x7610, R18 ;  /* 0x0000761027120816 */ /* 0x000fc40000000012 */
[----:B------:R-:W-:Y:S02]  /*2740*/  @P0 PRMT R19, R47, 0x7610, R19 ;  /* 0x000076102f130816 */ /* 0x000fe40000000013 */
[----:B------:R-:W-:Y:S02]  /*2750*/  FSEL R151, R22, RZ, P3 ;  /* 0x000000ff16977208 */ /* 0x000fe40001800000 */
[----:B------:R-:W-:Y:S02]  /*2760*/  FSEL R44, R26, RZ, P4 ;  /* 0x000000ff1a2c7208 */ /* 0x000fe40002000000 */
[----:B------:R-:W-:Y:S02]  /*2770*/  FSEL R46, R28, RZ, P5 ;  /* 0x000000ff1c2e7208 */ /* 0x000fe40002800000 */
[----:B------:R-:W-:Y:S02]  /*2780*/  FSEL R30, R30, RZ, P6 ;  /* 0x000000ff1e1e7208 */ /* 0x000fe40003000000 */
[----:B------:R-:W-:-:S02]  /*2790*/  LOP3.LUT P1, RZ, R2, 0xff00, RZ, 0xc0, !PT ;  /* 0x0000ff0002ff7812 */ /* 0x000fc4000782c0ff */
[----:B------:R-:W-:Y:S02]  /*27a0*/  LOP3.LUT P3, RZ, R2, 0xff000000, RZ, 0xc0, !PT ;  /* 0xff00000002ff7812 */ /* 0x000fe4000786c0ff */
[C---:B------:R-:W-:Y:S02]  /*27b0*/  LOP3.LUT P4, RZ, R3.reuse, 0xff00, RZ, 0xc0, !PT ;  /* 0x0000ff0003ff7812 */ /* 0x040fe4000788c0ff */
[C---:B------:R-:W-:Y:S02]  /*27c0*/  LOP3.LUT P5, RZ, R3.reuse, 0xff0000, RZ, 0xc0, !PT ;  /* 0x00ff000003ff7812 */ /* 0x040fe400078ac0ff */
[----:B------:R-:W-:Y:S01]  /*27d0*/  LOP3.LUT P6, RZ, R3, 0xff000000, RZ, 0xc0, !PT ;  /* 0xff00000003ff7812 */ /* 0x000fe200078cc0ff */
[----:B------:R-:W-:Y:S01]  /*27e0*/  @P0 IMAD.WIDE.U32 R2, R121, R126, c[0x0][0x258] ;  /* 0x0000960079020625 */ /* 0x000fe200078e007e */
[----:B------:R-:W-:Y:S02]  /*27f0*/  @P0 PRMT R16, R16, 0x5410, R23 ;  /* 0x0000541010100816 */ /* 0x000fe40000000017 */
[----:B------:R-:W-:-:S02]  /*2800*/  @P0 PRMT R17, R17, 0x5410, R29 ;  /* 0x0000541011110816 */ /* 0x000fc4000000001d */
[----:B------:R-:W-:Y:S02]  /*2810*/  @P0 PRMT R18, R18, 0x5410, R37 ;  /* 0x0000541012120816 */ /* 0x000fe40000000025 */
[----:B------:R-:W-:Y:S02]  /*2820*/  @P0 PRMT R19, R19, 0x5410, R127 ;  /* 0x0000541013130816 */ /* 0x000fe4000000007f */
[----:B------:R-:W-:Y:S02]  /*2830*/  @P0 F2FP.PACK_AB R35, RZ, R35 ;  /* 0x00000023ff23023e */ /* 0x000fe400000000ff */
[----:B------:R-:W-:Y:S01]  /*2840*/  @P0 F2FP.PACK_AB R41, RZ, R41 ;  /* 0x00000029ff29023e */ /* 0x000fe200000000ff */
[----:B------:R0:W-:Y:S01]  /*2850*/  @P0 STG.E.128 [R2.64], R16 ;  /* 0x0000001002000986 */ /* 0x0001e2000c101d04 */
[----:B------:R-:W-:Y:S02]  /*2860*/  @P0 F2FP.PACK_AB R45, RZ, R45 ;  /* 0x0000002dff2d023e */ /* 0x000fe400000000ff */
[----:B------:R-:W-:-:S02]  /*2870*/  @P0 F2FP.PACK_AB R131, RZ, R131 ;  /* 0x00000083ff83023e */ /* 0x000fc400000000ff */
[----:B------:R-:W-:Y:S02]  /*2880*/  @P0 F2FP.PACK_AB R33, RZ, R33 ;  /* 0x00000021ff21023e */ /* 0x000fe400000000ff */
[----:B------:R-:W-:Y:S02]  /*2890*/  @P0 F2FP.PACK_AB R43, RZ, R43 ;  /* 0x0000002bff2b023e */ /* 0x000fe400000000ff */
[----:B------:R-:W-:Y:S02]  /*28a0*/  @P0 F2FP.PACK_AB R129, RZ, R129 ;  /* 0x00000081ff81023e */ /* 0x000fe400000000ff */
[----:B------:R-:W-:Y:S02]  /*28b0*/  @P0 F2FP.PACK_AB R133, RZ, R133 ;  /* 0x00000085ff85023e */ /* 0x000fe400000000ff */
[----:B------:R-:W-:Y:S01]  /*28c0*/  F2FP.PACK_AB R21, R31, R24 ;  /* 0x000000181f15723e */ /* 0x000fe200000000ff */
[----:B------:R-:W-:Y:S01]  /*28d0*/  IMAD.WIDE.U32 R24, R121, R126, c[0x0][0x248] ;  /* 0x0000920079187625 */ /* 0x000fe200078e007e */
[----:B------:R-:W-:-:S02]  /*28e0*/  F2FP.PACK_AB R23, R167, R36 ;  /* 0x00000024a717723e */ /* 0x000fc400000000ff */
[----:B------:R-:W-:Y:S01]  /*28f0*/  F2FP.PACK_AB R22, R165, R34 ;  /* 0x00000022a516723e */ /* 0x000fe200000000ff */
[-C--:B0-----:R-:W-:Y:S01]  /*2900*/  @P0 IMAD.WIDE.U32 R2, R123, R126.reuse, c[0x0][0x258] ;  /* 0x000096007b020625 */ /* 0x081fe200078e007e */
[----:B------:R-:W-:Y:S02]  /*2910*/  @P0 PRMT R16, R35, 0x7610, R16 ;  /* 0x0000761023100816 */ /* 0x000fe40000000010 */
[----:B------:R-:W-:Y:S01]  /*2920*/  @P0 PRMT R17, R41, 0x7610, R17 ;  /* 0x0000761029110816 */ /* 0x000fe20000000011 */
[----:B------:R0:W-:Y:S01]  /*2930*/  STG.E.128 [R24.64], R20 ;  /* 0x0000001418007986 */ /* 0x0001e2000c101d04 */
[----:B------:R-:W-:Y:S01]  /*2940*/  @P0 PRMT R18, R45, 0x7610, R18 ;  /* 0x000076102d120816 */ /* 0x000fe20000000012 */
[----:B------:R-:W-:Y:S01]  /*2950*/  @P0 IMAD.WIDE.U32 R122, R122, R126, c[0x0][0x258] ;  /* 0x000096007a7a0625 */ /* 0x000fe200078e007e */
[----:B------:R-:W-:Y:S02]  /*2960*/  @P0 PRMT R19, R131, 0x7610, R19 ;  /* 0x0000761083130816 */ /* 0x000fe40000000013 */
[----:B------:R-:W-:-:S02]  /*2970*/  @P0 PRMT R16, R16, 0x5410, R33 ;  /* 0x0000541010100816 */ /* 0x000fc40000000021 */
[----:B------:R-:W-:Y:S02]  /*2980*/  @P0 PRMT R17, R17, 0x5410, R43 ;  /* 0x0000541011110816 */ /* 0x000fe4000000002b */
[----:B------:R-:W-:Y:S02]  /*2990*/  @P0 PRMT R18, R18, 0x5410, R129 ;  /* 0x0000541012120816 */ /* 0x000fe40000000081 */
[----:B------:R-:W-:Y:S02]  /*29a0*/  @P0 PRMT R19, R19, 0x5410, R133 ;  /* 0x0000541013130816 */ /* 0x000fe40000000085 */
[----:B------:R-:W-:Y:S01]  /*29b0*/  @P0 F2FP.PACK_AB R28, RZ, R141 ;  /* 0x0000008dff1c023e */ /* 0x000fe200000000ff */
[-C--:B------:R-:W-:Y:S01]  /*29c0*/  FMUL.FTZ R141, R141, R124.reuse ;  /* 0x0000007c8d8d7220 */ /* 0x080fe20000410000 */
[----:B------:R-:W-:Y:S01]  /*29d0*/  @P0 F2FP.PACK_AB R29, RZ, R145 ;  /* 0x00000091ff1d023e */ /* 0x000fe200000000ff */
[----:B------:R1:W-:Y:S01]  /*29e0*/  @P0 STG.E.128 [R2.64], R16 ;  /* 0x0000001002000986 */ /* 0x0003e2000c101d04 */
[----:B------:R-:W-:Y:S01]  /*29f0*/  FMUL.FTZ R145, R145, R124 ;  /* 0x0000007c91917220 */ /* 0x000fe20000410000 */
[----:B0-----:R-:W-:Y:S01]  /*2a00*/  IADD3 R21, R121, 0x100, RZ ;  /* 0x0000010079157810 */ /* 0x001fe20007ffe0ff */
[----:B------:R-:W-:Y:S01]  /*2a10*/  FMUL.FTZ R141, R141, c[0x0][0x1e8] ;  /* 0x00007a008d8d7a20 */ /* 0x000fe20000410000 */
[----:B------:R-:W-:Y:S01]  /*2a20*/  F2FP.PACK_AB R27, R151, R42 ;  /* 0x0000002a971b723e */ /* 0x000fe200000000ff */
[----:B------:R-:W-:Y:S01]  /*2a30*/  FMUL.FTZ R145, R145, c[0x0][0x1e8] ;  /* 0x00007a0091917a20 */ /* 0x000fe20000410000 */
[----:B------:R-:W-:Y:S01]  /*2a40*/  F2FP.PACK_AB R26, R149, R32 ;  /* 0x00000020951a723e */ /* 0x000fe200000000ff */
[----:B------:R-:W-:Y:S01]  /*2a50*/  IMAD.WIDE.U32 R20, R126, R21, c[0x0][0x248] ;  /* 0x000092007e147625 */ /* 0x000fe200078e0015 */
[----:B------:R-:W-:-:S02]  /*2a60*/  F2FP.PACK_AB R25, R171, R40 ;  /* 0x00000028ab19723e */ /* 0x000fc400000000ff */
[----:B------:R-:W-:Y:S02]  /*2a70*/  F2FP.PACK_AB R24, R169, R38 ;  /* 0x00000026a918723e */ /* 0x000fe400000000ff */
[----:B------:R-:W-:Y:S02]  /*2a80*/  @P0 F2FP.PACK_AB R135, RZ, R135 ;  /* 0x00000087ff87023e */ /* 0x000fe400000000ff */
[----:B------:R-:W-:Y:S01]  /*2a90*/  @P0 F2FP.PACK_AB R139, RZ, R139 ;  /* 0x0000008bff8b023e */ /* 0x000fe200000000ff */
[----:B------:R0:W-:Y:S01]  /*2aa0*/  STG.E.128 [R20.64], R24 ;  /* 0x0000001814007986 */ /* 0x0001e2000c101d04 */
[----:B------:R-:W-:Y:S02]  /*2ab0*/  @P0 F2FP.PACK_AB R143, RZ, R143 ;  /* 0x0000008fff8f023e */ /* 0x000fe400000000ff */
[----:B-1----:R-:W-:Y:S01]  /*2ac0*/  @P0 F2FP.PACK_AB R3, RZ, R137 ;  /* 0x00000089ff03023e */ /* 0x002fe200000000ff */
[-C--:B------:R-:W-:Y:S01]  /*2ad0*/  FMUL.FTZ R137, R137, R124.reuse ;  /* 0x0000007c89897220 */ /* 0x080fe20000410000 */
[----:B------:R-:W-:Y:S01]  /*2ae0*/  @P0 PRMT R16, R135, 0x7610, R16 ;  /* 0x0000761087100816 */ /* 0x000fe20000000010 */
[-C--:B------:R-:W-:Y:S01]  /*2af0*/  FMUL.FTZ R2, R147, R124.reuse ;  /* 0x0000007c93027220 */ /* 0x080fe20000410000 */
[----:B------:R-:W-:Y:S01]  /*2b00*/  @P0 F2FP.PACK_AB R147, RZ, R147 ;  /* 0x00000093ff93023e */ /* 0x000fe200000000ff */
[----:B------:R-:W-:Y:S01]  /*2b10*/  FMUL.FTZ R124, R125, R124 ;  /* 0x0000007c7d7c7220 */ /* 0x000fe20000410000 */
[----:B------:R-:W-:Y:S01]  /*2b20*/  @P0 F2FP.PACK_AB R125, RZ, R125 ;  /* 0x0000007dff7d023e */ /* 0x000fe200000000ff */
        /* <DEDUP_REMOVED lines=12> */
[----:B------:R-:W-:Y:S02]  /*2bf0*/  F2FP.PACK_AB R23, R23, R2 ;  /* 0x000000021717723e */ /* 0x000fe400000000ff */
[----:B------:R-:W-:Y:S01]  /*2c00*/  @P0 PRMT R16, R16, 0x5410, R3 ;  /* 0x0000541010100816 */ /* 0x000fe20000000003 */
[----:B------:R-:W-:Y:S01]  /*2c10*/  IMAD.WIDE.U32 R2, R126, R121, c[0x0][0x248] ;  /* 0x000092007e027625 */ /* 0x000fe200078e0079 */
[----:B------:R-:W-:Y:S02]  /*2c20*/  @P0 PRMT R17, R17, 0x5410, R28 ;  /* 0x0000541011110816 */ /* 0x000fe4000000001c */
[----:B------:R-:W-:Y:S02]  /*2c30*/  @P0 PRMT R18, R18, 0x5410, R29 ;  /* 0x0000541012120816 */ /* 0x000fe4000000001d */
[----:B------:R-:W-:Y:S02]  /*2c40*/  @P0 PRMT R19, R19, 0x5410, R125 ;  /* 0x0000541013130816 */ /* 0x000fe4000000007d */
[----:B------:R-:W-:-:S02]  /*2c50*/  F2FP.PACK_AB R22, R145, R30 ;  /* 0x0000001e9116723e */ /* 0x000fc400000000ff */
[----:B------:R-:W-:Y:S01]  /*2c60*/  F2FP.PACK_AB R21, R21, R46 ;  /* 0x0000002e1515723e */ /* 0x000fe200000000ff */
[----:B------:R0:W-:Y:S01]  /*2c70*/  @P0 STG.E.128 [R122.64], R16 ;  /* 0x000000107a000986 */ /* 0x0001e2000c101d04 */
[----:B------:R-:W-:Y:S02]  /*2c80*/  F2FP.PACK_AB R20, R137, R44 ;  /* 0x0000002c8914723e */ /* 0x000fe400000000ff */
[----:B------:R-:W-:Y:S02]  /*2c90*/  ISETP.GE.AND P0, PT, R95, c[0x0][0x164], PT ;  /* 0x000059005f007a0c */ /* 0x000fe40003f06270 */
[----:B------:R-:W-:Y:S01]  /*2ca0*/  SEL R126, RZ, 0x1, P2 ;  /* 0x00000001ff7e7807 */ /* 0x000fe20001000000 */
[----:B------:R0:W-:Y:S10]  /*2cb0*/  STG.E.128 [R2.64], R20 ;  /* 0x0000001402007986 */ /* 0x0001f4000c101d04 */
[----:B0-----:R-:W-:Y:S01]  /*2cc0*/  @P0 CALL.REL.NOINC `(.L_x_1489) ;  /* 0x0000001000000944 */ /* 0x001fe20003c00000 */
[----:B------:R-:W-:Y:S05]  /*2cd0*/  BRA `(.L_x_1490) ;  /* 0xffffd8b000007947 */ /* 0x000fea000383ffff */
.L_x_1489:
        /* <DEDUP_REMOVED lines=44> */
.L_x_1486:
        /* <DEDUP_REMOVED lines=21> */
.L_x_1487:
[----:B------:R-:W-:Y:S01]  /*30f0*/  HFMA2.MMA R24, -RZ, RZ, 0, 9.5367431640625e-07 ;  /* 0x00000010ff187435 */ /* 0x000fe200000001ff */
[----:B------:R-:W-:-:S02]  /*3100*/  MOV R23, R25 ;  /* 0x0000001900177202 */ /* 0x000fc40000000f00 */
[----:B------:R-:W-:Y:S02]  /*3110*/  MOV R26, 0x1f ;  /* 0x0000001f001a7802 */ /* 0x000fe40000000f00 */
[----:B------:R-:W-:Y:S02]  /*3120*/  MOV R29, 0xffffffff ;  /* 0xffffffff001d7802 */ /* 0x000fe40000000f00 */
[----:B------:R-:W-:Y:S02]  /*3130*/  MOV R20, 0x3150 ;  /* 0x0000315000147802 */ /* 0x000fe40000000f00 */
[----:B-----5:R-:W-:Y:S05]  /*3140*/  CALL.REL.NOINC `($__internal_29_$__cuda_sm70_shflsync_down_p) ;  /* 0x0000046000007944 */ /* 0x020fea0003c00000 */
[----:B-1----:R-:W-:Y:S01]  /*3150*/  MOV R22, R23 ;  /* 0x0000001700167202 */ /* 0x002fe20000000f00 */
[----:B0-----:R-:W-:Y:S05]  /*3160*/  BRA `(.L_x_1491) ;  /* 0xffffe50000007947 */ /* 0x001fea000383ffff */
.L_x_1488:
[----:B------:R-:W-:Y:S01]  /*3170*/  HFMA2.MMA R24, -RZ, RZ, 0, 9.5367431640625e-07 ;  /* 0x00000010ff187435 */ /* 0x000fe200000001ff */
[----:B------:R-:W-:Y:S02]  /*3180*/  MOV R23, R27 ;  /* 0x0000001b00177202 */ /* 0x000fe40000000f00 */
[----:B------:R-:W-:Y:S02]  /*3190*/  MOV R26, 0x1f ;  /* 0x0000001f001a7802 */ /* 0x000fe40000000f00 */
[----:B------:R-:W-:-:S02]  /*31a0*/  MOV R29, 0xffffffff ;  /* 0xffffffff001d7802 */ /* 0x000fc40000000f00 */
[----:B------:R-:W-:Y:S02]  /*31b0*/  MOV R20, 0x31d0 ;  /* 0x000031d000147802 */ /* 0x000fe40000000f00 */
[----:B01---5:R-:W-:Y:S05]  /*31c0*/  CALL.REL.NOINC `($__internal_29_$__cuda_sm70_shflsync_down_p) ;  /* 0x000003e000007944 */ /* 0x023fea0003c00000 */
[----:B------:R-:W-:Y:S01]  /*31d0*/  FADD.FTZ R25, R25, R22 ;  /* 0x0000001619197221 */ /* 0x000fe20000010000 */
[----:B0-----:R-:W-:Y:S01]  /*31e0*/  HFMA2.MMA R24, -RZ, RZ, 0, 4.76837158203125e-07 ;  /* 0x00000008ff187435 */ /* 0x001fe200000001ff */
[----:B-1----:R-:W-:Y:S01]  /*31f0*/  FADD.FTZ R28, R27, R23 ;  /* 0x000000171b1c7221 */ /* 0x002fe20000010000 */
[----:B------:R-:W-:Y:S02]  /*3200*/  MOV R26, 0x1f ;  /* 0x0000001f001a7802 */ /* 0x000fe40000000f00 */
[----:B------:R-:W-:Y:S02]  /*3210*/  MOV R29, 0xffffffff ;  /* 0xffffffff001d7802 */ /* 0x000fe40000000f00 */
[----:B------:R-:W-:Y:S02]  /*3220*/  MOV R23, R25 ;  /* 0x0000001900177202 */ /* 0x000fe40000000f00 */
[----:B------:R-:W-:Y:S02]  /*3230*/  MOV R20, 0x3250 ;  /* 0x0000325000147802 */ /* 0x000fe40000000f00 */
[----:B------:R-:W-:Y:S05]  /*3240*/  CALL.REL.NOINC `($__internal_29_$__cuda_sm70_shflsync_down_p) ;  /* 0x0000036000007944 */ /* 0x000fea0003c00000 */
[----:B0-----:R-:W-:Y:S01]  /*3250*/  HFMA2.MMA R24, -RZ, RZ, 0, 4.76837158203125e-07 ;  /* 0x00000008ff187435 */ /* 0x001fe200000001ff */
[----:B-1----:R-:W-:-:S02]  /*3260*/  MOV R22, R23 ;  /* 0x0000001700167202 */ /* 0x002fc40000000f00 */
[----:B------:R-:W-:Y:S02]  /*3270*/  MOV R23, R28 ;  /* 0x0000001c00177202 */ /* 0x000fe40000000f00 */
[----:B------:R-:W-:Y:S02]  /*3280*/  MOV R26, 0x1f ;  /* 0x0000001f001a7802 */ /* 0x000fe40000000f00 */
[----:B------:R-:W-:Y:S02]  /*3290*/  MOV R29, 0xffffffff ;  /* 0xffffffff001d7802 */ /* 0x000fe40000000f00 */
[----:B------:R-:W-:Y:S02]  /*32a0*/  MOV R20, 0x32c0 ;  /* 0x000032c000147802 */ /* 0x000fe40000000f00 */
[----:B------:R-:W-:Y:S05]  /*32b0*/  CALL.REL.NOINC `($__internal_29_$__cuda_sm70_shflsync_down_p) ;  /* 0x000002f000007944 */ /* 0x000fea0003c00000 */
[----:B------:R-:W-:Y:S01]  /*32c0*/  FADD.FTZ R25, R22, R25 ;  /* 0x0000001916197221 */ /* 0x000fe20000010000 */
[----:B0-----:R-:W-:Y:S01]  /*32d0*/  HFMA2.MMA R24, -RZ, RZ, 0, 2.384185791015625e-07 ;  /* 0x00000004ff187435 */ /* 0x001fe200000001ff */
[----:B-1----:R-:W-:Y:S01]  /*32e0*/  FADD.FTZ R28, R28, R23 ;  /* 0x000000171c1c7221 */ /* 0x002fe20000010000 */
[----:B------:R-:W-:Y:S02]  /*32f0*/  MOV R26, 0x1f ;  /* 0x0000001f001a7802 */ /* 0x000fe40000000f00 */
[----:B------:R-:W-:-:S02]  /*3300*/  MOV R29, 0xffffffff ;  /* 0xffffffff001d7802 */ /* 0x000fc40000000f00 */
[----:B------:R-:W-:Y:S02]  /*3310*/  MOV R23, R25 ;  /* 0x0000001900177202 */ /* 0x000fe40000000f00 */
[----:B------:R-:W-:Y:S02]  /*3320*/  MOV R20, 0x3340 ;  /* 0x0000334000147802 */ /* 0x000fe40000000f00 */
[----:B------:R-:W-:Y:S05]  /*3330*/  CALL.REL.NOINC `($__internal_29_$__cuda_sm70_shflsync_down_p) ;  /* 0x0000027000007944 */ /* 0x000fea0003c00000 */
[----:B0-----:R-:W-:Y:S01]  /*3340*/  HFMA2.MMA R24, -RZ, RZ, 0, 2.384185791015625e-07 ;  /* 0x00000004ff187435 */ /* 0x001fe200000001ff */
[----:B-1----:R-:W-:Y:S02]  /*3350*/  MOV R22, R23 ;  /* 0x0000001700167202 */ /* 0x002fe40000000f00 */
[----:B------:R-:W-:Y:S02]  /*3360*/  MOV R23, R28 ;  /* 0x0000001c00177202 */ /* 0x000fe40000000f00 */
[----:B------:R-:W-:Y:S02]  /*3370*/  MOV R26, 0x1f ;  /* 0x0000001f001a7802 */ /* 0x000fe40000000f00 */
[----:B------:R-:W-:Y:S02]  /*3380*/  MOV R29, 0xffffffff ;  /* 0xffffffff001d7802 */ /* 0x000fe40000000f00 */
[----:B------:R-:W-:-:S02]  /*3390*/  MOV R20, 0x33b0 ;  /* 0x000033b000147802 */ /* 0x000fc40000000f00 */
[----:B------:R-:W-:Y:S05]  /*33a0*/  CALL.REL.NOINC `($__internal_29_$__cuda_sm70_shflsync_down_p) ;  /* 0x0000020000007944 */ /* 0x000fea0003c00000 */
[----:B------:R-:W-:Y:S01]  /*33b0*/  FADD.FTZ R25, R22, R25 ;  /* 0x0000001916197221 */ /* 0x000fe20000010000 */
[----:B0-----:R-:W-:Y:S01]  /*33c0*/  HFMA2.MMA R24, -RZ, RZ, 0, 1.1920928955078125e-07 ;  /* 0x00000002ff187435 */ /* 0x001fe200000001ff */
[----:B-1----:R-:W-:Y:S01]  /*33d0*/  FADD.FTZ R28, R28, R23 ;  /* 0x000000171c1c7221 */ /* 0x002fe20000010000 */
[----:B------:R-:W-:-:S02]  /*33e0*/  MOV R26, 0x1f ;  /* 0x0000001f001a7802 */ /* 0x000fc40000000f00 */
[----:B------:R-:W-:Y:S02]  /*33f0*/  MOV R29, 0xffffffff ;  /* 0xffffffff001d7802 */ /* 0x000fe40000000f00 */
[----:B------:R-:W-:Y:S02]  /*3400*/  MOV R23, R25 ;  /* 0x0000001900177202 */ /* 0x000fe40000000f00 */
[----:B------:R-:W-:Y:S02]  /*3410*/  MOV R20, 0x3430 ;  /* 0x0000343000147802 */ /* 0x000fe40000000f00 */
[----:B------:R-:W-:Y:S05]  /*3420*/  CALL.REL.NOINC `($__internal_29_$__cuda_sm70_shflsync_down_p) ;  /* 0x0000018000007944 */ /* 0x000fea0003c00000 */
[----:B0-----:R-:W-:Y:S01]  /*3430*/  HFMA2.MMA R24, -RZ, RZ, 0, 1.1920928955078125e-07 ;  /* 0x00000002ff187435 */ /* 0x001fe200000001ff */
[----:B-1----:R-:W-:Y:S02]  /*3440*/  MOV R22, R23 ;  /* 0x0000001700167202 */ /* 0x002fe40000000f00 */
[----:B------:R-:W-:Y:S02]  /*3450*/  MOV R23, R28 ;  /* 0x0000001c00177202 */ /* 0x000fe40000000f00 */
[----:B------:R-:W-:Y:S02]  /*3460*/  MOV R26, 0x1f ;  /* 0x0000001f001a7802 */ /* 0x000fe40000000f00 */
[----:B------:R-:W-:-:S02]  /*3470*/  MOV R29, 0xffffffff ;  /* 0xffffffff001d7802 */ /* 0x000fc40000000f00 */
[----:B------:R-:W-:Y:S02]  /*3480*/  MOV R20, 0x34a0 ;  /* 0x000034a000147802 */ /* 0x000fe40000000f00 */
[----:B------:R-:W-:Y:S05]  /*3490*/  CALL.REL.NOINC `($__internal_29_$__cuda_sm70_shflsync_down_p) ;  /* 0x0000011000007944 */ /* 0x000fea0003c00000 */
[----:B------:R-:W-:Y:S01]  /*34a0*/  FADD.FTZ R25, R22, R25 ;  /* 0x0000001916197221 */ /* 0x000fe20000010000 */
[----:B0-----:R-:W-:Y:S01]  /*34b0*/  HFMA2.MMA R24, -RZ, RZ, 0, 5.9604644775390625e-08 ;  /* 0x00000001ff187435 */ /* 0x001fe200000001ff */
[----:B-1----:R-:W-:Y:S01]  /*34c0*/  FADD.FTZ R27, R28, R23 ;  /* 0x000000171c1b7221 */ /* 0x002fe20000010000 */
[----:B------:R-:W-:Y:S02]  /*34d0*/  MOV R26, 0x1f ;  /* 0x0000001f001a7802 */ /* 0x000fe40000000f00 */
[----:B------:R-:W-:Y:S02]  /*34e0*/  MOV R29, 0xffffffff ;  /* 0xffffffff001d7802 */ /* 0x000fe40000000f00 */
[----:B------:R-:W-:Y:S02]  /*34f0*/  MOV R23, R25 ;  /* 0x0000001900177202 */ /* 0x000fe40000000f00 */
[----:B------:R-:W-:Y:S02]  /*3500*/  MOV R20, 0x3520 ;  /* 0x0000352000147802 */ /* 0x000fe40000000f00 */
[----:B------:R-:W-:Y:S05]  /*3510*/  CALL.REL.NOINC `($__internal_29_$__cuda_sm70_shflsync_down_p) ;  /* 0x0000009000007944 */ /* 0x000fea0003c00000 */
[----:B0-----:R-:W-:Y:S01]  /*3520*/  HFMA2.MMA R24, -RZ, RZ, 0, 5.9604644775390625e-08 ;  /* 0x00000001ff187435 */ /* 0x001fe200000001ff */
[----:B-1----:R-:W-:-:S02]  /*3530*/  MOV R28, R23 ;  /* 0x00000017001c7202 */ /* 0x002fc40000000f00 */
[----:B------:R-:W-:Y:S02]  /*3540*/  MOV R23, R27 ;  /* 0x0000001b00177202 */ /* 0x000fe40000000f00 */
[----:B------:R-:W-:Y:S02]  /*3550*/  MOV R26, 0x1f ;  /* 0x0000001f001a7802 */ /* 0x000fe40000000f00 */
[----:B------:R-:W-:Y:S02]  /*3560*/  MOV R29, 0xffffffff ;  /* 0xffffffff001d7802 */ /* 0x000fe40000000f00 */
[----:B------:R-:W-:Y:S02]  /*3570*/  MOV R20, 0x3590 ;  /* 0x0000359000147802 */ /* 0x000fe40000000f00 */
[----:B------:R-:W-:Y:S05]  /*3580*/  CALL.REL.NOINC `($__internal_29_$__cuda_sm70_shflsync_down_p) ;  /* 0x0000002000007944 */ /* 0x000fea0003c00000 */
[----:B-1----:R-:W-:Y:S01]  /*3590*/  MOV R20, R23 ;  /* 0x0000001700147202 */ /* 0x002fe20000000f00 */
[----:B0-----:R-:W-:Y:S05]  /*35a0*/  BRA `(.L_x_1492) ;  /* 0xffffe1e000007947 */ /* 0x001fea000383ffff */
        .weak           $__internal_29_$__cuda_sm70_shflsync_down_p
        .type           $__internal_29_$__cuda_sm70_shflsync_down_p,@function
        .size           $__internal_29_$__cuda_sm70_shflsync_down_p,(.L_x_9283 - $__internal_29_$__cuda_sm70_shflsync_down_p)
$__internal_29_$__cuda_sm70_shflsync_down_p:
[----:B------:R-:W-:Y:S01]  /*35b0*/  HFMA2.MMA R21, -RZ, RZ, 0, 0 ;  /* 0x00000000ff157435 */ /* 0x000fe200000001ff */
[----:B------:R-:W-:Y:S04]  /*35c0*/  WARPSYNC R29 ;  /* 0x0000001d00007348 */ /* 0x000fe80003800000 */
[----:B------:R0:W1:Y:S01]  /*35d0*/  SHFL.DOWN PT, R23, R23, R24, R26 ;  /* 0x0800001817177389 */ /* 0x00006200000e001a */
[----:B------:R-:W-:Y:S05]  /*35e0*/  RET.REL.NODEC R20 `(_ZN10layer_norm13ln_bwd_kernelINS_13Kernel_traitsI6__halfS2_S2_S2_fjLj6144ELj1ELj1ELj8ELj16ENS_18Kernel_traits_baseILj6144ES2_S2_S2_S2_fjLj256EEEEELb1ELb0ELb0ELb1EEEvNS_9BwdParamsE) ;  /* 0xffffca1014007950 */ /* 0x000fea0003c3ffff */
.L_x_1493:
        /* <DEDUP_REMOVED lines=9> */
.L_x_9283:


//--------------------- .text._ZN10layer_norm22ln_bwd_finalize_kernelINS_22Kernel_traits_finalizeILj6144E6__halfS2_S2_S2_fjLb0ELj1024ELj4ENS_18Kernel_traits_baseILj6144ES2_S2_S2_S2_fjLj1024EEEEELb0ELb0EEEvNS_9BwdParamsE --------------------------
	.section	.text._ZN10layer_norm22ln_bwd_finalize_kernelINS_22Kernel_traits_finalizeILj6144E6__halfS2_S2_S2_fjLb0ELj1024ELj4ENS_18Kernel_traits_baseILj6144ES2_S2_S2_S2_fjLj1024EEEEELb0ELb0EEEvNS_9BwdParamsE,"ax",@progbits
	.sectioninfo	@"SHI_REGISTERS=30"
	.align	128
        .global         _ZN10layer_norm22ln_bwd_finalize_kernelINS_22Kernel_traits_finalizeILj6144E6__halfS2_S2_S2_fjLb0ELj1024ELj4ENS_18Kernel_traits_baseILj6144ES2_S2_S2_S2_fjLj1024EEEEELb0ELb0EEEvNS_9BwdParamsE
        .type           _ZN10layer_norm22ln_bwd_finalize_kernelINS_22Kernel_traits_finalizeILj6144E6__halfS2_S2_S2_fjLb0ELj1024ELj4ENS_18Kernel_traits_baseILj6144ES2_S2_S2_S2_fjLj1024EEEEELb0ELb0EEEvNS_9BwdParamsE,@function
        .size           _ZN10layer_norm22ln_bwd_finalize_kernelINS_22Kernel_traits_finalizeILj6144E6__halfS2_S2_S2_fjLb0ELj1024ELj4ENS_18Kernel_traits_baseILj6144ES2_S2_S2_S2_fjLj1024EEEEELb0ELb0EEEvNS_9BwdParamsE,(.L_x_9284 - _ZN10layer_norm22ln_bwd_finalize_kernelINS_22Kernel_traits_finalizeILj6144E6__halfS2_S2_S2_fjLb0ELj1024ELj4ENS_18Kernel_traits_baseILj6144ES2_S2_S2_S2_fjLj1024EEEEELb0ELb0EEEvNS_9BwdParamsE)
        .other          _ZN10layer_norm22ln_bwd_finalize_kernelINS_22Kernel_traits_finalizeILj6144E6__halfS2_S2_S2_fjLb0ELj1024ELj4ENS_18Kernel_traits_baseILj6144ES2_S2_S2_S2_fjLj1024EEEEELb0ELb0EEEvNS_9BwdParamsE,@"STO_CUDA_ENTRY STV_DEFAULT"
_ZN10layer_norm22ln_bwd_finalize_kernelINS_22Kernel_traits_finalizeILj6144E6__halfS2_S2_S2_fjLb0ELj1024ELj4ENS_18Kernel_traits_baseILj6144ES2_S2_S2_S2_fjLj1024EEEEELb0ELb0EEEvNS_9BwdParamsE:
.text._ZN10layer_norm22ln_bwd_finalize_kernelINS_22Kernel_traits_finalizeILj6144E6__halfS2_S2_S2_fjLb0ELj1024ELj4ENS_18Kernel_traits_baseILj6144ES2_S2_S2_S2_fjLj1024EEEEELb0ELb0EEEvNS_9BwdParamsE:
        /* <DEDUP_REMOVED lines=19> */
.L_x_1507:
        /* <DEDUP_REMOVED lines=28> */
.L_x_1498:
        /* <DEDUP_REMOVED lines=35> */
.L_x_1497:
[----:B------:R-:W-:Y:S05]  /*0520*/  BSYNC B1 ;  /* 0x0000000000017941 */ /* 0x000fea0003800000 */
.L_x_1496:
        /* <DEDUP_REMOVED lines=23> */
.L_x_1500:
[----:B------:R-:W-:Y:S05]  /*06a0*/  BSYNC B1 ;  /* 0x0000000000017941 */ /* 0x000fea0003800000 */
.L_x_1499:
        /* <DEDUP_REMOVED lines=11> */
.L_x_1501:
[----:B------:R-:W-:Y:S05]  /*0760*/  BSYNC B1 ;  /* 0x0000000000017941 */ /* 0x000fea0003800000 */
.L_x_1495:
[----:B------:R-:W-:Y:S05]  /*0770*/  BSYNC B0 ;  /* 0x0000000000007941 */ /* 0x000fea0003800000 */
.L_x_1494:
        /* <DEDUP_REMOVED lines=11> */
.L_x_1508:
        /* <DEDUP_REMOVED lines=18> */
.L_x_1509:
[----:B---3--:R-:W-:Y:S02]  /*0950*/  FADD.FTZ R4, R4, R9 ;  /* 0x0000000904047221 */ /* 0x008fe40000010000 */
[----:B-12---:R-:W-:-:S03]  /*0960*/  FADD.FTZ R6, R5, R6 ;  /* 0x0000000605067221 */ /* 0x006fc60000010000 */
[----:B------:R1:W-:Y:S04]  /*0970*/  @!P1 STS [R17.X4+0x2000], R4 ;  /* 0x0020000411009388 */ /* 0x0003e80000004800 */
[----:B------:R1:W-:Y:S02]  /*0980*/  @!P1 STS [R17.X4+0x2080], R6 ;  /* 0x0020800611009388 */ /* 0x0003e40000004800 */
.L_x_1502:
        /* <DEDUP_REMOVED lines=12> */
[----:B0-----:R-:W-:Y:S01]  /*0a50*/  F2FP.PACK_AB R7, R5, R4 ;  /* 0x000000040507723e */ /* 0x001fe200000000ff */
[----:B------:R-:W-:Y:S01]  /*0a60*/  IMAD.WIDE.U32 R4, R19, R10, c[0x0][0x260] ;  /* 0x0000980013047625 */ /* 0x000fe200078e000a */
[----:B-1----:R-:W-:-:S03]  /*0a70*/  F2FP.PACK_AB R9, R9, R8 ;  /* 0x000000080909723e */ /* 0x002fc600000000ff */
[----:B------:R0:W-:Y:S04]  /*0a80*/  STG.E [R2.64], R7 ;  /* 0x0000000702007986 */ /* 0x0001e8000c101904 */
[----:B------:R0:W-:Y:S02]  /*0a90*/  STG.E [R4.64], R9 ;  /* 0x0000000904007986 */ /* 0x0001e4000c101904 */
.L_x_1506:
[----:B------:R-:W-:Y:S05]  /*0aa0*/  BSYNC B0 ;  /* 0x0000000000007941 */ /* 0x000fea0003800000 */
.L_x_1505:
[C---:B------:R-:W-:Y:S02]  /*0ab0*/  ISETP.GT.U32.AND P1, PT, R18.reuse, -0x1801, PT ;  /* 0xffffe7ff1200780c */ /* 0x040fe40003f24070 */
[----:B------:R-:W-:Y:S02]  /*0ac0*/  IADD3 R18, R18, 0x1800, RZ ;  /* 0x0000180012127810 */ /* 0x000fe40007ffe0ff */
[----:B------:R-:W-:-:S09]  /*0ad0*/  IADD3 R19, R19, 0xc00, RZ ;  /* 0x00000c0013137810 */ /* 0x000fd20007ffe0ff */
[----:B01----:R-:W-:Y:S05]  /*0ae0*/  @P1 BRA `(.L_x_1507) ;  /* 0xfffff64000001947 */ /* 0x003fea000383ffff */
[----:B------:R-:W-:Y:S05]  /*0af0*/  EXIT ;  /* 0x000000000000794d */ /* 0x000fea0003800000 */
.L_x_1503:
[----:B--2---:R-:W-:Y:S01]  /*0b00*/  IMAD.MOV.U32 R9, RZ, RZ, R5 ;  /* 0x000000ffff097224 */ /* 0x004fe200078e0005 */
[----:B------:R-:W-:Y:S01]  /*0b10*/  MOV R8, 0x1 ;  /* 0x0000000100087802 */ /* 0x000fe20000000f00 */
[----:B------:R-:W-:Y:S01]  /*0b20*/  IMAD.MOV.U32 R7, RZ, RZ, 0x1f ;  /* 0x0000001fff077424 */ /* 0x000fe200078e00ff */
[----:B------:R-:W-:Y:S02]  /*0b30*/  MOV R10, 0xffffffff ;  /* 0xffffffff000a7802 */ /* 0x000fe40000000f00 */
[----:B------:R-:W-:Y:S02]  /*0b40*/  MOV R2, 0xb60 ;  /* 0x00000b6000027802 */ /* 0x000fe40000000f00 */
[----:B01----:R-:W-:Y:S05]  /*0b50*/  CALL.REL.NOINC `($__internal_30_$__cuda_sm70_shflsync_bfly_p) ;  /* 0x000003b000007944 */ /* 0x003fea0003c00000 */
[----:B-1----:R-:W-:Y:S01]  /*0b60*/  IMAD.MOV.U32 R2, RZ, RZ, R7 ;  /* 0x000000ffff027224 */ /* 0x002fe200078e0007 */
[----:B0-----:R-:W-:Y:S05]  /*0b70*/  BRA `(.L_x_1508) ;  /* 0xfffffcb000007947 */ /* 0x001fea000383ffff */
.L_x_1504:
[----:B------:R-:W-:Y:S01]  /*0b80*/  HFMA2.MMA R8, -RZ, RZ, 0, 1.1920928955078125e-07 ;  /* 0x00000002ff087435 */ /* 0x000fe200000001ff */
[----:B------:R-:W-:Y:S01]  /*0b90*/  IMAD.MOV.U32 R7, RZ, RZ, 0x1f ;  /* 0x0000001fff077424 */ /* 0x000fe200078e00ff */
[----:B------:R-:W-:Y:S02]  /*0ba0*/  MOV R10, 0xffffffff ;  /* 0xffffffff000a7802 */ /* 0x000fe40000000f00 */
[----:B------:R-:W-:-:S02]  /*0bb0*/  MOV R2, 0xbd0 ;  /* 0x00000bd000027802 */ /* 0x000fc40000000f00 */
[----:B012---:R-:W-:Y:S05]  /*0bc0*/  CALL.REL.NOINC `($__internal_30_$__cuda_sm70_shflsync_bfly_p) ;  /* 0x0000034000007944 */ /* 0x007fea0003c00000 */
[----:B01----:R-:W-:Y:S01]  /*0bd0*/  FADD.FTZ R9, R9, R7 ;  /* 0x0000000709097221 */ /* 0x003fe20000010000 */
[----:B------:R-:W-:Y:S01]  /*0be0*/  HFMA2.MMA R7, -RZ, RZ, 0, 1.847743988037109375e-06 ;  /* 0x0000001fff077435 */ /* 0x000fe200000001ff */
[----:B------:R-:W-:Y:S01]  /*0bf0*/  IMAD.MOV.U32 R8, RZ, RZ, 0x4 ;  /* 0x00000004ff087424 */ /* 0x000fe200078e00ff */
[----:B------:R-:W-:Y:S01]  /*0c00*/  MOV R2, 0xc30 ;  /* 0x00000c3000027802 */ /* 0x000fe20000000f00 */
[----:B------:R-:W-:-:S03]  /*0c10*/  IMAD.MOV.U32 R10, RZ, RZ, -0x1 ;  /* 0xffffffffff0a7424 */ /* 0x000fc600078e00ff */
[----:B------:R-:W-:Y:S05]  /*0c20*/  CALL.REL.NOINC `($__internal_30_$__cuda_sm70_shflsync_bfly_p) ;  /* 0x000002e000007944 */ /* 0x000fea0003c00000 */
[----:B01----:R-:W-:Y:S01]  /*0c30*/  FADD.FTZ R9, R9, R7 ;  /* 0x0000000709097221 */ /* 0x003fe20000010000 */
[----:B------:R-:W-:Y:S01]  /*0c40*/  HFMA2.MMA R7, -RZ, RZ, 0, 1.847743988037109375e-06 ;  /* 0x0000001fff077435 */ /* 0x000fe200000001ff */
[----:B------:R-:W-:Y:S01]  /*0c50*/  MOV R8, 0x8 ;  /* 0x0000000800087802 */ /* 0x000fe20000000f00 */
[----:B------:R-:W-:Y:S01]  /*0c60*/  IMAD.MOV.U32 R10, RZ, RZ, -0x1 ;  /* 0xffffffffff0a7424 */ /* 0x000fe200078e00ff */
[----:B------:R-:W-:-:S03]  /*0c70*/  MOV R2, 0xc90 ;  /* 0x00000c9000027802 */ /* 0x000fc60000000f00 */
[----:B------:R-:W-:Y:S05]  /*0c80*/  CALL.REL.NOINC `($__internal_30_$__cuda_sm70_shflsync_bfly_p) ;  /* 0x0000028000007944 */ /* 0x000fea0003c00000 */
[----:B-1----:R-:W-:Y:S01]  /*0c90*/  FADD.FTZ R6, R9, R7 ;  /* 0x0000000709067221 */ /* 0x002fe20000010000 */
[----:B------:R-:W-:Y:S01]  /*0ca0*/  HFMA2.MMA R7, -RZ, RZ, 0, 1.847743988037109375e-06 ;  /* 0x0000001fff077435 */ /* 0x000fe200000001ff */
[----:B0-----:R-:W-:Y:S01]  /*0cb0*/  MOV R8, 0x10 ;  /* 0x0000001000087802 */ /* 0x001fe20000000f00 */
[----:B------:R-:W-:Y:S01]  /*0cc0*/  IMAD.MOV.U32 R10, RZ, RZ, -0x1 ;  /* 0xffffffffff0a7424 */ /* 0x000fe200078e00ff */
[----:B------:R-:W-:-:S02]  /*0cd0*/  MOV R2, 0xd00 ;  /* 0x00000d0000027802 */ /* 0x000fc40000000f00 */
[----:B------:R-:W-:Y:S02]  /*0ce0*/  MOV R9, R6 ;  /* 0x0000000600097202 */ /* 0x000fe40000000f00 */
[----:B------:R-:W-:Y:S05]  /*0cf0*/  CALL.REL.NOINC `($__internal_30_$__cuda_sm70_shflsync_bfly_p) ;  /* 0x0000021000007944 */ /* 0x000fea0003c00000 */
[----:B0-----:R-:W-:Y:S01]  /*0d00*/  HFMA2.MMA R8, -RZ, RZ, 0, 5.9604644775390625e-08 ;  /* 0x00000001ff087435 */ /* 0x001fe200000001ff */
[----:B-1----:R-:W-:Y:S01]  /*0d10*/  MOV R5, R7 ;  /* 0x0000000700057202 */ /* 0x002fe20000000f00 */
[----:B------:R-:W-:Y:S01]  /*0d20*/  IMAD.MOV.U32 R9, RZ, RZ, R4 ;  /* 0x000000ffff097224 */ /* 0x000fe200078e0004 */
[----:B------:R-:W-:Y:S01]  /*0d30*/  MOV R7, 0x1f ;  /* 0x0000001f00077802 */ /* 0x000fe20000000f00 */
[----:B------:R-:W-:Y:S01]  /*0d40*/  IMAD.MOV.U32 R10, RZ, RZ, -0x1 ;  /* 0xffffffffff0a7424 */ /* 0x000fe200078e00ff */
[----:B------:R-:W-:Y:S02]  /*0d50*/  MOV R2, 0xd70 ;  /* 0x00000d7000027802 */ /* 0x000fe40000000f00 */
[----:B------:R-:W-:Y:S05]  /*0d60*/  CALL.REL.NOINC `($__internal_30_$__cuda_sm70_shflsync_bfly_p) ;  /* 0x000001a000007944 */ /* 0x000fea0003c00000 */
[----:B0-----:R-:W-:Y:S01]  /*0d70*/  HFMA2.MMA R8, -RZ, RZ, 0, 1.1920928955078125e-07 ;  /* 0x00000002ff087435 */ /* 0x001fe200000001ff */
[----:B-1----:R-:W-:Y:S01]  /*0d80*/  FADD.FTZ R9, R4, R7 ;  /* 0x0000000704097221 */ /* 0x002fe20000010000 */
[----:B------:R-:W-:Y:S01]  /*0d90*/  MOV R7, 0x1f ;  /* 0x0000001f00077802 */ /* 0x000fe20000000f00 */
[----:B------:R-:W-:Y:S01]  /*0da0*/  IMAD.MOV.U32 R10, RZ, RZ, -0x1 ;  /* 0xffffffffff0a7424 */ /* 0x000fe200078e00ff */
[----:B------:R-:W-:Y:S02]  /*0db0*/  MOV R2, 0xdd0 ;  /* 0x00000dd000027802 */ /* 0x000fe40000000f00 */
[----:B------:R-:W-:Y:S05]  /*0dc0*/  CALL.REL.NOINC `($__internal_30_$__cuda_sm70_shflsync_bfly_p) ;  /* 0x0000014000007944 */ /* 0x000fea0003c00000 */
[----:B0-----:R-:W-:Y:S01]  /*0dd0*/  HFMA2.MMA R8, -RZ, RZ, 0, 2.384185791015625e-07 ;  /* 0x00000004ff087435 */ /* 0x001fe200000001ff */
[----:B-1----:R-:W-:Y:S01]  /*0de0*/  FADD.FTZ R9, R9, R7 ;  /* 0x0000000709097221 */ /* 0x002fe20000010000 */
[----:B------:R-:W-:Y:S01]  /*0df0*/  MOV R7, 0x1f ;  /* 0x0000001f00077802 */ /* 0x000fe20000000f00 */
[----:B------:R-:W-:Y:S01]  /*0e00*/  IMAD.MOV.U32 R10, RZ, RZ, -0x1 ;  /* 0xffffffffff0a7424 */ /* 0x000fe200078e00ff */
[----:B------:R-:W-:-:S02]  /*0e10*/  MOV R2, 0xe30 ;  /* 0x00000e3000027802 */ /* 0x000fc40000000f00 */
[----:B------:R-:W-:Y:S05]  /*0e20*/  CALL.REL.NOINC `($__internal_30_$__cuda_sm70_shflsync_bfly_p) ;  /* 0x000000e000007944 */ /* 0x000fea0003c00000 */
[----:B0-----:R-:W-:Y:S01]  /*0e30*/  HFMA2.MMA R8, -RZ, RZ, 0, 4.76837158203125e-07 ;  /* 0x00000008ff087435 */ /* 0x001fe200000001ff */
[----:B-1----:R-:W-:Y:S01]  /*0e40*/  FADD.FTZ R9, R9, R7 ;  /* 0x0000000709097221 */ /* 0x002fe20000010000 */
[----:B------:R-:W-:Y:S01]  /*0e50*/  MOV R7, 0x1f ;  /* 0x0000001f00077802 */ /* 0x000fe20000000f00 */
[----:B------:R-:W-:Y:S01]  /*0e60*/  IMAD.MOV.U32 R10, RZ, RZ, -0x1 ;  /* 0xffffffffff0a7424 */ /* 0x000fe200078e00ff */
[----:B------:R-:W-:-:S02]  /*0e70*/  MOV R2, 0xe90 ;  /* 0x00000e9000027802 */ /* 0x000fc40000000f00 */
[----:B------:R-:W-:Y:S05]  /*0e80*/  CALL.REL.NOINC `($__internal_30_$__cuda_sm70_shflsync_bfly_p) ;  /* 0x0000008000007944 */ /* 0x000fea0003c00000 */
[----:B0-----:R-:W-:Y:S01]  /*0e90*/  HFMA2.MMA R8, -RZ, RZ, 0, 9.5367431640625e-07 ;  /* 0x00000010ff087435 */ /* 0x001fe200000001ff */
[----:B-1----:R-:W-:Y:S01]  /*0ea0*/  FADD.FTZ R9, R9, R7 ;  /* 0x0000000709097221 */ /* 0x002fe20000010000 */
[----:B------:R-:W-:Y:S01]  /*0eb0*/  MOV R7, 0x1f ;  /* 0x0000001f00077802 */ /* 0x000fe20000000f00 */
[----:B------:R-:W-:Y:S01]  /*0ec0*/  IMAD.MOV.U32 R10, RZ, RZ, -0x1 ;  /* 0xffffffffff0a7424 */ /* 0x000fe200078e00ff */
[----:B------:R-:W-:-:S02]  /*0ed0*/  MOV R2, 0xef0 ;  /* 0x00000ef000027802 */ /* 0x000fc40000000f00 */
[----:B------:R-:W-:Y:S05]  /*0ee0*/  CALL.REL.NOINC `($__internal_30_$__cuda_sm70_shflsync_bfly_p) ;  /* 0x0000002000007944 */ /* 0x000fea0003c00000 */
[----:B-1----:R-:W-:Y:S01]  /*0ef0*/  MOV R4, R7 ;  /* 0x0000000700047202 */ /* 0x002fe20000000f00 */
[----:B0-----:R-:W-:Y:S05]  /*0f00*/  BRA `(.L_x_1509) ;  /* 0xfffffa4000007947 */ /* 0x001fea000383ffff */
        .weak           $__internal_30_$__cuda_sm70_shflsync_bfly_p
        .type           $__internal_30_$__cuda_sm70_shflsync_bfly_p,@function
        .size           $__internal_30_$__cuda_sm70_shflsync_bfly_p,(.L_x_9284 - $__internal_30_$__cuda_sm70_shflsync_bfly_p)
$__internal_30_$__cuda_sm70_shflsync_bfly_p:
[----:B------:R-:W-:Y:S01]  /*0f10*/  HFMA2.MMA R3, -RZ, RZ, 0, 0 ;  /* 0x00000000ff037435 */ /* 0x000fe200000001ff */
[----:B------:R-:W-:Y:S04]  /*0f20*/  WARPSYNC R10 ;  /* 0x0000000a00007348 */ /* 0x000fe80003800000 */
[----:B------:R0:W1:Y:S01]  /*0f30*/  SHFL.BFLY PT, R7, R9, R8, R7 ;  /* 0x0c00000809077389 */ /* 0x00006200000e0007 */
[----:B------:R-:W-:Y:S05]  /*0f40*/  RET.REL.NODEC R2 `(_ZN10layer_norm22ln_bwd_finalize_kernelINS_22Kernel_traits_finalizeILj6144E6__halfS2_S2_S2_fjLb0ELj1024ELj4ENS_18Kernel_traits_baseILj6144ES2_S2_S2_S2_fjLj1024EEEEELb0ELb0EEEvNS_9BwdParamsE) ;  /* 0xfffff0b002007950 */ /* 0x000fea0003c3ffff */
.L_x_1510:
        /* <DEDUP_REMOVED lines=11> */
.L_x_9284:


//--------------------- .text._ZN10layer_norm13ln_bwd_kernelINS_13Kernel_traitsI6__halfS2_S2_S2_fjLj6144ELj1ELj1ELj8ELj16ENS_18Kernel_traits_baseILj6144ES2_S2_S2_S2_fjLj256EEEEELb1ELb0ELb1ELb0EEEvNS_9BwdParamsE --------------------------
	.section	.text._ZN10layer_norm13ln_bwd_kernelINS_13Kernel_traitsI6__halfS2_S2_S2_fjLj6144ELj1ELj1ELj8ELj16ENS_18Kernel_traits_baseILj6144ES2_S2_S2_S2_fjLj256EEEEELb1ELb0ELb1ELb0EEEvNS_9BwdParamsE,"ax",@progbits
	.sectioninfo	@"SHI_REGISTERS=176"
	.align	128
        .global         _ZN10layer_norm13ln_bwd_kernelINS_13Kernel_traitsI6__halfS2_S2_S2_fjLj6144ELj1ELj1ELj8ELj16ENS_18Kernel_traits_baseILj6144ES2_S2_S2_S2_fjLj256EEEEELb1ELb0ELb1ELb0EEEvNS_9BwdParamsE
        .type           _ZN10layer_norm13ln_bwd_kernelINS_13Kernel_traitsI6__halfS2_S2_S2_fjLj6144ELj1ELj1ELj8ELj16ENS_18Kernel_traits_baseILj6144ES2_S2_S2_S2_fjLj256EEEEELb1ELb0ELb1ELb0EEEvNS_9BwdParamsE,@function
        .size           _ZN10layer_norm13ln_bwd_kernelINS_13Kernel_traitsI6__halfS2_S2_S2_fjLj6144ELj1ELj1ELj8ELj16ENS_18Kernel_traits_baseILj6144ES2_S2_S2_S2_fjLj256EEEEELb1ELb0ELb1ELb0EEEvNS_9BwdParamsE,(.L_x_9285 - _ZN10layer_norm13ln_bwd_kernelINS_13Kernel_traitsI6__halfS2_S2_S2_fjLj6144ELj1ELj1ELj8ELj16ENS_18Kernel_traits_baseILj6144ES2_S2_S2_S2_fjLj256EEEEELb1ELb0ELb1ELb0EEEvNS_9BwdParamsE)
        .other          _ZN10layer_norm13ln_bwd_kernelINS_13Kernel_traitsI6__halfS2_S2_S2_fjLj6144ELj1ELj1ELj8ELj16ENS_18Kernel_traits_baseILj6144ES2_S2_S2_S2_fjLj256EEEEELb1ELb0ELb1ELb0EEEvNS_9BwdParamsE,@"STO_CUDA_ENTRY STV_DEFAULT"
_ZN10layer_norm13ln_bwd_kernelINS_13Kernel_traitsI6__halfS2_S2_S2_fjLj6144ELj1ELj1ELj8ELj16ENS_18Kernel_traits_baseILj6144ES2_S2_S2_S2_fjLj256EEEEELb1ELb0ELb1ELb0EEEvNS_9BwdParamsE:
.text._ZN10layer_norm13ln_bwd_kernelINS_13Kernel_traitsI6__halfS2_S2_S2_fjLj6144ELj1ELj1ELj8ELj16ENS_18Kernel_traits_baseILj6144ES2_S2_S2_S2_fjLj256EEEEELb1ELb0ELb1ELb0EEEvNS_9BwdParamsE:
        /* <DEDUP_REMOVED lines=14> */
[----:B------:R-:W-:Y:S01]  /*00e0*/  @P1 MOV R7, 0x10 ;  /* 0x0000001000071802 */ /* 0x000fe20000000f00 */
[----:B------:R-:W0:Y:S01]  /*00f0*/  S2UR UR6, SR_CTAID.X ;  /* 0x00000000000679c3 */ /* 0x000e220000002500 */
        /* <DEDUP_REMOVED lines=37> */
[----:B------:R-:W-:Y:S01]  /*0350*/  HFMA2.MMA R111, -RZ, RZ, 0, 5.9604644775390625e-08 ;  /* 0x00000001ff6f7435 */ /* 0x000fe200000001ff */
        /* <DEDUP_REMOVED lines=24> */
[----:B0-----:R-:W-:Y:S02]  /*04e0*/  HADD2.F32 R109, -RZ, R67.H1_H1 ;  /* 0x30000043ff6d7230 */ /* 0x001fe40000004100 */
.L_x_1603:
[----:B------:R-:W-:-:S05]  /*04f0*/  MOV R79, 0x4 ;  /* 0x00000004004f7802 */ /* 0x000fca0000000f00 */
        /* <DEDUP_REMOVED lines=17> */
[----:B------:R-:W-:Y:S01]  /*0610*/  HFMA2.MMA R74, -RZ, RZ, 0, 0 ;  /* 0x00000000ff4a7435 */ /* 0x000fe200000001ff */
[----:B------:R-:W-:Y:S01]  /*0620*/  BSSY B1, `(.L_x_1514) ;  /* 0x0000010000017945 */ /* 0x000fe20003800000 */
[----:B------:R-:W-:-:S10]  /*0630*/  MOV R75, R113 ;  /* 0x00000071004b7202 */ /* 0x000fd40000000f00 */
        /* <DEDUP_REMOVED lines=14> */
.L_x_1515:
[----:B------:R-:W-:Y:S05]  /*0720*/  BSYNC B1 ;  /* 0x0000000000017941 */ /* 0x000fea0003800000 */
.L_x_1514:
[----:B------:R-:W-:Y:S01]  /*0730*/  BSSY B1, `(.L_x_1516) ;  /* 0x000000b000017945 */ /* 0x000fe20003800000 */
[----:B------:R-:W-:Y:S05]  /*0740*/  @!P1 BRA `(.L_x_1517) ;  /* 0x0000009000009947 */ /* 0x000fea0003800000 */
[----:B------:R-:W-:Y:S01]  /*0750*/  ISETP.NE.U32.AND P3, PT, RZ, c[0x0][0x218], PT ;  /* 0x00008600ff007a0c */ /* 0x000fe20003f65070 */
[----:B------:R-:W-:-:S03]  /*0760*/  HFMA2.MMA R81, -RZ, RZ, 0, 4.76837158203125e-07 ;  /* 0x00000008ff517435 */ /* 0x000fc600000001ff */
[----:B------:R-:W-:-:S07]  /*0770*/  ISETP.NE.AND.EX P3, PT, RZ, c[0x0][0x21c], PT, P3 ;  /* 0x00008700ff007a0c */ /* 0x000fce0003f65330 */
[----:B------:R-:W-:-:S06]  /*0780*/  IMAD.WIDE.U32 R80, R74, R81, c[0x0][0x190] ;  /* 0x000064004a507625 */ /* 0x000fcc00078e0051 */
[C---:B------:R-:W-:Y:S01]  /*0790*/  @P3 IMAD.WIDE.U32 R72, R75.reuse, R164, c[0x0][0x218] ;  /* 0x000086004b483625 */ /* 0x040fe200078e00a4 */
[----:B------:R-:W5:Y:S04]  /*07a0*/  LDG.E.64 R80, [R80.64] ;  /* 0x0000000450507981 */ /* 0x000f68000c1e1b00 */
[----:B------:R1:W5:Y:S01]  /*07b0*/  @P3 LDG.E.128 R8, [R72.64] ;  /* 0x0000000448083981 */ /* 0x000362000c1e1d00 */
[----:B------:R-:W-:Y:S02]  /*07c0*/  IADD3 R74, R74, 0x100, RZ ;  /* 0x000001004a4a7810 */ /* 0x000fe40007ffe0ff */
[----:B------:R-:W-:Y:S02]  /*07d0*/  IADD3 R75, R75, 0x100, RZ ;  /* 0x000001004b4b7810 */ /* 0x000fe40007ffe0ff */
.L_x_1517:
[----:B------:R-:W-:Y:S05]  /*07e0*/  BSYNC B1 ;  /* 0x0000000000017941 */ /* 0x000fea0003800000 */
.L_x_1516:
[----:B------:R-:W-:Y:S01]  /*07f0*/  ISETP.GE.U32.AND P3, PT, R0, 0x300, PT ;  /* 0x000003000000780c */ /* 0x000fe20003f66070 */
[----:B------:R-:W-:Y:S01]  /*0800*/  IMAD.MOV.U32 R166, RZ, RZ, RZ ;  /* 0x000000ffffa67224 */ /* 0x000fe200078e00ff */
[----:B------:R-:W-:-:S11]  /*0810*/  MOV R169, RZ ;  /* 0x000000ff00a97202 */ /* 0x000fd60000000f00 */
        /* <DEDUP_REMOVED lines=8> */
[----:B------:R-:W-:Y:S01]  /*08a0*/  MOV R166, RZ ;  /* 0x000000ff00a67202 */ /* 0x000fe20000000f00 */
[----:B------:R-:W-:Y:S05]  /*08b0*/  BRA `(.L_x_1518) ;  /* 0x0000119000007947 */ /* 0x000fea0003800000 */
.L_x_1513:
[----:B0-----:R-:W-:Y:S01]  /*08c0*/  IADD3 R72, R74, -0x1, RZ ;  /* 0xffffffff4a487810 */ /* 0x001fe20007ffe0ff */
[----:B------:R-:W-:Y:S01]  /*08d0*/  HFMA2.MMA R163, -RZ, RZ, 0, 0 ;  /* 0x00000000ffa37435 */ /* 0x000fe200000001ff */
[----:B-----5:R-:W-:-:S03]  /*08e0*/  ISETP.GE.AND P3, PT, R162, 0x1, PT ;  /* 0x00000001a200780c */ /* 0x020fc60003f66270 */
        /* <DEDUP_REMOVED lines=13> */
[----:B------:R-:W-:Y:S01]  /*09c0*/  HFMA2.MMA R166, -RZ, RZ, 0, 0 ;  /* 0x00000000ffa67435 */ /* 0x000fe200000001ff */
[----:B------:R-:W-:Y:S02]  /*09d0*/  MOV R169, RZ ;  /* 0x000000ff00a97202 */ /* 0x000fe40000000f00 */
[----:B------:R-:W-:Y:S02]  /*09e0*/  MOV R171, R113 ;  /* 0x0000007100ab7202 */ /* 0x000fe40000000f00 */
[----:B--2---:R-:W-:Y:S01]  /*09f0*/  FSEL R165, R72, RZ, !P3 ;  /* 0x000000ff48a57208 */ /* 0x004fe20005800000 */
[----:B------:R-:W-:Y:S05]  /*0a00*/  @!P0 BRA `(.L_x_1520) ;  /* 0x0000055000008947 */ /* 0x000fea0003800000 */
[----:B------:R-:W-:-:S04]  /*0a10*/  IMAD.WIDE.U32 R72, R113, R164, c[0x0][0x188] ;  /* 0x0000620071487625 */ /* 0x000fc800078e00a4 */
[----:B------:R-:W-:Y:S02]  /*0a20*/  IMAD.WIDE.U32 R76, R167, R164, c[0x0][0x208] ;  /* 0x00008200a74c7625 */ /* 0x000fe400078e00a4 */
[----:B------:R-:W2:Y:S04]  /*0a30*/  LDG.E.128 R72, [R72.64] ;  /* 0x0000000448487981 */ /* 0x000ea8000c1e1d00 */
[----:B------:R-:W3:Y:S01]  /*0a40*/  LDG.E.128 R76, [R76.64] ;  /* 0x000000044c4c7981 */ /* 0x000ee2000c1e1d00 */
[----:B------:R-:W-:Y:S02]  /*0a50*/  MOV R82, 0x8 ;  /* 0x0000000800527802 */ /* 0x000fe40000000f00 */
[----:B------:R-:W-:-:S03]  /*0a60*/  ISETP.NE.U32.AND P3, PT, RZ, c[0x0][0x218], PT ;  /* 0x00008600ff007a0c */ /* 0x000fc60003f65070 */
[----:B------:R-:W-:Y:S01]  /*0a70*/  IMAD.WIDE.U32 R82, R163, R82, c[0x0][0x190] ;  /* 0x00006400a3527625 */ /* 0x000fe200078e0052 */
[----:B------:R-:W-:-:S05]  /*0a80*/  ISETP.NE.AND.EX P3, PT, RZ, c[0x0][0x21c], PT, P3 ;  /* 0x00008700ff007a0c */ /* 0x000fca0003f65330 */
[----:B------:R-:W5:Y:S08]  /*0a90*/  LDG.E.64 R82, [R82.64] ;  /* 0x0000000452527981 */ /* 0x000f70000c1e1b00 */
[----:B------:R0:W5:Y:S01]  /*0aa0*/  @P3 LDG.E.128 R12, [R84.64] ;  /* 0x00000004540c3981 */ /* 0x000162000c1e1d00 */
[----:B------:R-:W-:Y:S02]  /*0ab0*/  IADD3 R167, R167, 0x100, RZ ;  /* 0x00000100a7a77810 */ /* 0x000fe40007ffe0ff */
[----:B------:R-:W-:-:S02]  /*0ac0*/  IADD3 R163, R163, 0x100, RZ ;  /* 0x00000100a3a37810 */ /* 0x000fc40007ffe0ff */
[----:B------:R-:W-:Y:S01]  /*0ad0*/  IADD3 R171, R113, 0x100, RZ ;  /* 0x0000010071ab7810 */ /* 0x000fe20007ffe0ff */
[--C-:B--2---:R-:W-:Y:S02]  /*0ae0*/  HADD2.F32 R114, -RZ, R72.reuse.H0_H0 ;  /* 0x20000048ff727230 */ /* 0x104fe40000004100 */
[----:B------:R-:W-:Y:S02]  /*0af0*/  HADD2.F32 R116, -RZ, R72.H1_H1 ;  /* 0x30000048ff747230 */ /* 0x000fe40000004100 */
[--C-:B------:R-:W-:Y:S01]  /*0b00*/  HADD2.F32 R72, -RZ, R73.reuse.H0_H0 ;  /* 0x20000049ff487230 */ /* 0x100fe20000004100 */
[----:B------:R-:W-:Y:S01]  /*0b10*/  FADD.FTZ R115, -R165, R114 ;  /* 0x00000072a5737221 */ /* 0x000fe20000010100 */
[----:B------:R-:W-:Y:S02]  /*0b20*/  HADD2.F32 R118, -RZ, R73.H1_H1 ;  /* 0x30000049ff767230 */ /* 0x000fe40000004100 */
[----:B---3--:R-:W-:Y:S01]  /*0b30*/  HADD2.F32 R73, -RZ, R76.H0_H0 ;  /* 0x2000004cff497230 */ /* 0x008fe20000004100 */
[----:B------:R-:W-:Y:S01]  /*0b40*/  FMUL.FTZ R115, R112, R115 ;  /* 0x0000007370737220 */ /* 0x000fe20000410000 */
[----:B------:R-:W-:-:S02]  /*0b50*/  HADD2.F32 R124, -RZ, R75.H0_H0 ;  /* 0x2000004bff7c7230 */ /* 0x000fc40000004100 */
[----:B------:R-:W-:Y:S01]  /*0b60*/  HADD2.F32 R126, -RZ, R75.H1_H1 ;  /* 0x3000004bff7e7230 */ /* 0x000fe20000004100 */
[C---:B------:R-:W-:Y:S01]  /*0b70*/  FADD.FTZ R75, -R165.reuse, R116 ;  /* 0x00000074a54b7221 */ /* 0x040fe20000010100 */
[----:B------:R-:W-:Y:S01]  /*0b80*/  HADD2.F32 R76, -RZ, R76.H1_H1 ;  /* 0x3000004cff4c7230 */ /* 0x000fe20000004100 */
[-C--:B------:R-:W-:Y:S01]  /*0b90*/  FMUL.FTZ R116, R86, R73.reuse ;  /* 0x0000004956747220 */ /* 0x080fe20000410000 */
[----:B------:R-:W-:Y:S01]  /*0ba0*/  HADD2.F32 R120, -RZ, R74.H0_H0 ;  /* 0x2000004aff787230 */ /* 0x000fe20000004100 */
[----:B------:R-:W-:Y:S01]  /*0bb0*/  FADD.FTZ R117, -R165, R72 ;  /* 0x00000048a5757221 */ /* 0x000fe20000010100 */
[----:B0-----:R-:W-:Y:S01]  /*0bc0*/  HADD2.F32 R85, -RZ, R77.H0_H0 ;  /* 0x2000004dff557230 */ /* 0x001fe20000004100 */
[----:B------:R-:W-:Y:S02]  /*0bd0*/  FADD.FTZ R36, R36, R73 ;  /* 0x0000004924247221 */ /* 0x000fe40000010000 */
[----:B------:R-:W-:Y:S02]  /*0be0*/  FFMA.FTZ R60, R115, R73, R60 ;  /* 0x00000049733c7223 */ /* 0x000fe4000001003c */
[----:B------:R-:W-:-:S02]  /*0bf0*/  FMUL.FTZ R114, R112, R75 ;  /* 0x0000004b70727220 */ /* 0x000fc40000410000 */
[----:B------:R-:W-:Y:S02]  /*0c00*/  FMUL.FTZ R119, R87, R76 ;  /* 0x0000004c57777220 */ /* 0x000fe40000410000 */
[----:B------:R-:W-:Y:S02]  /*0c10*/  FADD.FTZ R72, RZ, R116 ;  /* 0x00000074ff487221 */ /* 0x000fe40000010000 */
[----:B------:R-:W-:Y:S01]  /*0c20*/  FFMA.FTZ R73, R115, R116, RZ ;  /* 0x0000007473497223 */ /* 0x000fe200000100ff */
[----:B------:R-:W-:Y:S01]  /*0c30*/  HADD2.F32 R122, -RZ, R74.H1_H1 ;  /* 0x3000004aff7a7230 */ /* 0x000fe20000004100 */
[C---:B------:R-:W-:Y:S01]  /*0c40*/  FADD.FTZ R121, -R165.reuse, R120 ;  /* 0x00000078a5797221 */ /* 0x040fe20000010100 */
[----:B------:R-:W-:Y:S01]  /*0c50*/  HADD2.F32 R74, -RZ, R77.H1_H1 ;  /* 0x3000004dff4a7230 */ /* 0x000fe20000004100 */
[----:B------:R-:W-:Y:S02]  /*0c60*/  FADD.FTZ R77, -R165, R118 ;  /* 0x00000076a54d7221 */ /* 0x000fe40000010100 */
[----:B------:R-:W-:-:S02]  /*0c70*/  FMUL.FTZ R117, R112, R117 ;  /* 0x0000007570757220 */ /* 0x000fc40000410000 */
[----:B------:R-:W-:Y:S02]  /*0c80*/  FMUL.FTZ R120, R88, R85 ;  /* 0x0000005558787220 */ /* 0x000fe40000410000 */
[----:B------:R-:W-:Y:S02]  /*0c90*/  FADD.FTZ R75, R72, R119 ;  /* 0x00000077484b7221 */ /* 0x000fe40000010000 */
[----:B------:R-:W-:Y:S01]  /*0ca0*/  FFMA.FTZ R73, R114, R119, R73 ;  /* 0x0000007772497223 */ /* 0x000fe20000010049 */
[----:B------:R-:W-:Y:S01]  /*0cb0*/  HADD2.F32 R125, -RZ, R78.H0_H0 ;  /* 0x2000004eff7d7230 */ /* 0x000fe20000004100 */
[----:B------:R-:W-:Y:S02]  /*0cc0*/  FMUL.FTZ R118, R112, R77 ;  /* 0x0000004d70767220 */ /* 0x000fe40000410000 */
[----:B------:R-:W-:Y:S02]  /*0cd0*/  FMUL.FTZ R123, R89, R74 ;  /* 0x0000004a597b7220 */ /* 0x000fe40000410000 */
[----:B------:R-:W-:-:S02]  /*0ce0*/  FADD.FTZ R72, R75, R120 ;  /* 0x000000784b487221 */ /* 0x000fc40000010000 */
[----:B------:R-:W-:Y:S01]  /*0cf0*/  FFMA.FTZ R73, R117, R120, R73 ;  /* 0x0000007875497223 */ /* 0x000fe20000010049 */
[--C-:B------:R-:W-:Y:S01]  /*0d00*/  HADD2.F32 R129, -RZ, R79.reuse.H0_H0 ;  /* 0x2000004fff817230 */ /* 0x100fe20000004100 */
[----:B------:R-:W-:Y:S01]  /*0d10*/  FMUL.FTZ R121, R112, R121 ;  /* 0x0000007970797220 */ /* 0x000fe20000410000 */
[----:B------:R-:W-:Y:S01]  /*0d20*/  HADD2.F32 R84, -RZ, R79.H1_H1 ;  /* 0x3000004fff547230 */ /* 0x000fe20000004100 */
[----:B------:R-:W-:Y:S01]  /*0d30*/  FADD.FTZ R79, -R165, R122 ;  /* 0x0000007aa54f7221 */ /* 0x000fe20000010100 */
[----:B------:R-:W-:Y:S01]  /*0d40*/  HADD2.F32 R78, -RZ, R78.H1_H1 ;  /* 0x3000004eff4e7230 */ /* 0x000fe20000004100 */
[----:B------:R-:W-:Y:S02]  /*0d50*/  FMUL.FTZ R122, R90, R125 ;  /* 0x0000007d5a7a7220 */ /* 0x000fe40000410000 */
[----:B------:R-:W-:Y:S02]  /*0d60*/  FADD.FTZ R75, R72, R123 ;  /* 0x0000007b484b7221 */ /* 0x000fe40000010000 */
        /* <DEDUP_REMOVED lines=31> */
.L_x_1520:
[----:B------:R-:W-:Y:S05]  /*0f60*/  BSYNC B1 ;  /* 0x0000000000017941 */ /* 0x000fea0003800000 */
.L_x_1519:
        /* <DEDUP_REMOVED lines=15> */
[----:B------:R-:W-:Y:S01]  /*1060*/  IADD3 R171, R171, 0x100, RZ ;  /* 0x00000100abab7810 */ /* 0x000fe20007ffe0ff */
[--C-:B--2---:R-:W-:Y:S02]  /*1070*/  HADD2.F32 R134, -RZ, R72.reuse.H0_H0 ;  /* 0x20000048ff867230 */ /* 0x104fe40000004100 */
[--C-:B------:R-:W-:Y:S02]  /*1080*/  HADD2.F32 R136, -RZ, R73.reuse.H0_H0 ;  /* 0x20000049ff887230 */ /* 0x100fe40000004100 */
[----:B------:R-:W-:Y:S01]  /*1090*/  HADD2.F32 R138, -RZ, R73.H1_H1 ;  /* 0x30000049ff8a7230 */ /* 0x000fe20000004100 */
[----:B------:R-:W-:Y:S01]  /*10a0*/  FADD.FTZ R135, -R165, R134 ;  /* 0x00000086a5877221 */ /* 0x000fe20000010100 */
[----:B------:R-:W-:-:S02]  /*10b0*/  HADD2.F32 R72, -RZ, R72.H1_H1 ;  /* 0x30000048ff487230 */ /* 0x000fc40000004100 */
[--C-:B---3--:R-:W-:Y:S01]  /*10c0*/  HADD2.F32 R73, -RZ, R76.reuse.H0_H0 ;  /* 0x2000004cff497230 */ /* 0x108fe20000004100 */
[C---:B------:R-:W-:Y:S01]  /*10d0*/  FADD.FTZ R137, -R165.reuse, R136 ;  /* 0x00000088a5897221 */ /* 0x040fe20000010100 */
[--C-:B------:R-:W-:Y:S01]  /*10e0*/  HADD2.F32 R144, -RZ, R75.reuse.H0_H0 ;  /* 0x2000004bff907230 */ /* 0x100fe20000004100 */
[----:B------:R-:W-:Y:S01]  /*10f0*/  FMUL.FTZ R135, R112, R135 ;  /* 0x0000008770877220 */ /* 0x000fe20000410000 */
[----:B0-----:R-:W-:Y:S01]  /*1100*/  HADD2.F32 R84, -RZ, R75.H1_H1 ;  /* 0x3000004bff547230 */ /* 0x001fe20000004100 */
[----:B------:R-:W-:Y:S01]  /*1110*/  FADD.FTZ R75, -R165, R72 ;  /* 0x00000048a54b7221 */ /* 0x000fe20000010100 */
[----:B------:R-:W-:Y:S01]  /*1120*/  HADD2.F32 R76, -RZ, R76.H1_H1 ;  /* 0x3000004cff4c7230 */ /* 0x000fe20000004100 */
[----:B------:R-:W-:Y:S01]  /*1130*/  FMUL.FTZ R136, R94, R73 ;  /* 0x000000495e887220 */ /* 0x000fe20000410000 */
[----:B------:R-:W-:Y:S01]  /*1140*/  HADD2.F32 R140, -RZ, R74.H0_H0 ;  /* 0x2000004aff8c7230 */ /* 0x000fe20000004100 */
[----:B------:R-:W-:Y:S01]  /*1150*/  FMUL.FTZ R134, R112, R75 ;  /* 0x0000004b70867220 */ /* 0x000fe20000410000 */
[----:B------:R-:W-:Y:S01]  /*1160*/  HADD2.F32 R85, -RZ, R77.H0_H0 ;  /* 0x2000004dff557230 */ /* 0x000fe20000004100 */
[----:B------:R-:W-:-:S02]  /*1170*/  FMUL.FTZ R139, R95, R76 ;  /* 0x0000004c5f8b7220 */ /* 0x000fc40000410000 */
[----:B------:R-:W-:Y:S02]  /*1180*/  FADD.FTZ R72, R169, R136 ;  /* 0x00000088a9487221 */ /* 0x000fe40000010000 */
[----:B------:R-:W-:Y:S01]  /*1190*/  FFMA.FTZ R166, R135, R136, R166 ;  /* 0x0000008887a67223 */ /* 0x000fe200000100a6 */
[----:B------:R-:W-:Y:S01]  /*11a0*/  HADD2.F32 R142, -RZ, R74.H1_H1 ;  /* 0x3000004aff8e7230 */ /* 0x000fe20000004100 */
[----:B------:R-:W-:Y:S01]  /*11b0*/  FADD.FTZ R141, -R165, R140 ;  /* 0x0000008ca58d7221 */ /* 0x000fe20000010100 */
[----:B------:R-:W-:Y:S01]  /*11c0*/  HADD2.F32 R74, -RZ, R77.H1_H1 ;  /* 0x3000004dff4a7230 */ /* 0x000fe20000004100 */
[----:B------:R-:W-:Y:S02]  /*11d0*/  FADD.FTZ R28, R28, R73 ;  /* 0x000000491c1c7221 */ /* 0x000fe40000010000 */
[----:B------:R-:W-:Y:S02]  /*11e0*/  FFMA.FTZ R52, R135, R73, R52 ;  /* 0x0000004987347223 */ /* 0x000fe40000010034 */
[----:B------:R-:W-:-:S02]  /*11f0*/  FADD.FTZ R77, -R165, R138 ;  /* 0x0000008aa54d7221 */ /* 0x000fc40000010100 */
[----:B------:R-:W-:Y:S02]  /*1200*/  FMUL.FTZ R137, R112, R137 ;  /* 0x0000008970897220 */ /* 0x000fe40000410000 */
[----:B------:R-:W-:Y:S02]  /*1210*/  FMUL.FTZ R140, R96, R85 ;  /* 0x00000055608c7220 */ /* 0x000fe40000410000 */
[----:B------:R-:W-:Y:S02]  /*1220*/  FADD.FTZ R73, R72, R139 ;  /* 0x0000008b48497221 */ /* 0x000fe40000010000 */
[----:B------:R-:W-:Y:S01]  /*1230*/  FFMA.FTZ R166, R134, R139, R166 ;  /* 0x0000008b86a67223 */ /* 0x000fe200000100a6 */
[----:B------:R-:W-:Y:S01]  /*1240*/  HADD2.F32 R145, -RZ, R78.H0_H0 ;  /* 0x2000004eff917230 */ /* 0x000fe20000004100 */
[----:B------:R-:W-:Y:S02]  /*1250*/  FMUL.FTZ R138, R112, R77 ;  /* 0x0000004d708a7220 */ /* 0x000fe40000410000 */
[----:B------:R-:W-:-:S02]  /*1260*/  FMUL.FTZ R143, R97, R74 ;  /* 0x0000004a618f7220 */ /* 0x000fc40000410000 */
[----:B------:R-:W-:Y:S02]  /*1270*/  FADD.FTZ R72, R73, R140 ;  /* 0x0000008c49487221 */ /* 0x000fe40000010000 */
[----:B------:R-:W-:Y:S01]  /*1280*/  FFMA.FTZ R166, R137, R140, R166 ;  /* 0x0000008c89a67223 */ /* 0x000fe200000100a6 */
[--C-:B------:R-:W-:Y:S01]  /*1290*/  HADD2.F32 R149, -RZ, R79.reuse.H0_H0 ;  /* 0x2000004fff957230 */ /* 0x100fe20000004100 */
[----:B------:R-:W-:Y:S01]  /*12a0*/  FMUL.FTZ R141, R112, R141 ;  /* 0x0000008d708d7220 */ /* 0x000fe20000410000 */
[----:B------:R-:W-:Y:S01]  /*12b0*/  HADD2.F32 R172, -RZ, R79.H1_H1 ;  /* 0x3000004fffac7230 */ /* 0x000fe20000004100 */
[----:B------:R-:W-:Y:S01]  /*12c0*/  FADD.FTZ R79, -R165, R142 ;  /* 0x0000008ea54f7221 */ /* 0x000fe20000010100 */
[----:B------:R-:W-:Y:S01]  /*12d0*/  HADD2.F32 R78, -RZ, R78.H1_H1 ;  /* 0x3000004eff4e7230 */ /* 0x000fe20000004100 */
[----:B------:R-:W-:Y:S02]  /*12e0*/  FMUL.FTZ R142, R98, R145 ;  /* 0x00000091628e7220 */ /* 0x000fe40000410000 */
[----:B------:R-:W-:-:S02]  /*12f0*/  FADD.FTZ R73, R72, R143 ;  /* 0x0000008f48497221 */ /* 0x000fc40000010000 */
[----:B------:R-:W-:Y:S02]  /*1300*/  FFMA.FTZ R166, R138, R143, R166 ;  /* 0x0000008f8aa67223 */ /* 0x000fe400000100a6 */
[----:B------:R-:W-:Y:S02]  /*1310*/  FADD.FTZ R147, -R165, R144 ;  /* 0x00000090a5937221 */ /* 0x000fe40000010100 */
        /* <DEDUP_REMOVED lines=29> */
.L_x_1522:
[----:B------:R-:W-:Y:S05]  /*14f0*/  BSYNC B1 ;  /* 0x0000000000017941 */ /* 0x000fea0003800000 */
.L_x_1521:
[----:B------:R-:W-:-:S13]  /*1500*/  ISETP.GE.U32.AND P3, PT, R0, 0x300, PT ;  /* 0x000003000000780c */ /* 0x000fda0003f66070 */
        /* <DEDUP_REMOVED lines=10> */
[----:B------:R-:W-:-:S05]  /*15b0*/  @P3 IMAD.WIDE.U32 R84, R171, R164, c[0x0][0x218] ;  /* 0x00008600ab543625 */ /* 0x000fca00078e00a4 */
[----:B------:R0:W5:Y:S01]  /*15c0*/  @P3 LDG.E.128 R4, [R84.64] ;  /* 0x0000000454043981 */ /* 0x000162000c1e1d00 */
[----:B--2---:R-:W-:Y:S02]  /*15d0*/  HADD2.F32 R150, -RZ, R73.H1_H1 ;  /* 0x30000049ff967230 */ /* 0x004fe40000004100 */
[--C-:B------:R-:W-:Y:S02]  /*15e0*/  HADD2.F32 R130, -RZ, R72.reuse.H0_H0 ;  /* 0x20000048ff827230 */ /* 0x100fe40000004100 */
[----:B------:R-:W-:Y:S02]  /*15f0*/  HADD2.F32 R72, -RZ, R72.H1_H1 ;  /* 0x30000048ff487230 */ /* 0x000fe40000004100 */
[----:B------:R-:W-:Y:S01]  /*1600*/  HADD2.F32 R154, -RZ, R75.H0_H0 ;  /* 0x2000004bff9a7230 */ /* 0x000fe20000004100 */
[C---:B------:R-:W-:Y:S01]  /*1610*/  FADD.FTZ R133, -R165.reuse, R150 ;  /* 0x00000096a5857221 */ /* 0x040fe20000010100 */
[----:B------:R-:W-:Y:S02]  /*1620*/  HADD2.F32 R132, -RZ, R73.H0_H0 ;  /* 0x20000049ff847230 */ /* 0x000fe40000004100 */
[----:B------:R-:W-:Y:S01]  /*1630*/  HADD2.F32 R152, -RZ, R74.H0_H0 ;  /* 0x2000004aff987230 */ /* 0x000fe20000004100 */
[----:B------:R-:W-:Y:S01]  /*1640*/  FADD.FTZ R131, -R165, R130 ;  /* 0x00000082a5837221 */ /* 0x000fe20000010100 */
[----:B---3--:R-:W-:-:S02]  /*1650*/  HADD2.F32 R73, -RZ, R76.H0_H0 ;  /* 0x2000004cff497230 */ /* 0x008fc40000004100 */
[----:B------:R-:W-:Y:S01]  /*1660*/  HADD2.F32 R156, -RZ, R75.H1_H1 ;  /* 0x3000004bff9c7230 */ /* 0x000fe20000004100 */
[C---:B------:R-:W-:Y:S01]  /*1670*/  FADD.FTZ R75, -R165.reuse, R72 ;  /* 0x00000048a54b7221 */ /* 0x040fe20000010100 */
[--C-:B------:R-:W-:Y:S01]  /*1680*/  HADD2.F32 R72, -RZ, R77.reuse.H1_H1 ;  /* 0x3000004dff487230 */ /* 0x100fe20000004100 */
[C---:B------:R-:W-:Y:S01]  /*1690*/  FADD.FTZ R161, -R165.reuse, R154 ;  /* 0x0000009aa5a17221 */ /* 0x040fe20000010100 */
[----:B------:R-:W-:Y:S01]  /*16a0*/  HADD2.F32 R76, -RZ, R76.H1_H1 ;  /* 0x3000004cff4c7230 */ /* 0x000fe20000004100 */
[----:B------:R-:W-:Y:S02]  /*16b0*/  FADD.FTZ R155, -R165, R152 ;  /* 0x00000098a59b7221 */ /* 0x000fe40000010100 */
[C---:B------:R-:W-:Y:S01]  /*16c0*/  FMUL.FTZ R154, R112.reuse, R133 ;  /* 0x00000085709a7220 */ /* 0x040fe20000410000 */
[----:B------:R-:W-:Y:S01]  /*16d0*/  HADD2.F32 R74, -RZ, R74.H1_H1 ;  /* 0x3000004aff4a7230 */ /* 0x000fe20000004100 */
[----:B------:R-:W-:Y:S02]  /*16e0*/  FMUL.FTZ R131, R112, R131 ;  /* 0x0000008370837220 */ /* 0x000fe40000410000 */
[----:B------:R-:W-:Y:S01]  /*16f0*/  FMUL.FTZ R152, R102, R73 ;  /* 0x0000004966987220 */ /* 0x000fe20000410000 */
[----:B0-----:R-:W-:Y:S01]  /*1700*/  HADD2.F32 R85, -RZ, R77.H0_H0 ;  /* 0x2000004dff557230 */ /* 0x001fe20000004100 */
[----:B------:R-:W-:-:S02]  /*1710*/  FADD.FTZ R23, R23, R72 ;  /* 0x0000004817177221 */ /* 0x000fc40000010000 */
[-C--:B------:R-:W-:Y:S02]  /*1720*/  FFMA.FTZ R47, R154, R72.reuse, R47 ;  /* 0x000000489a2f7223 */ /* 0x080fe4000001002f */
[----:B------:R-:W-:Y:S02]  /*1730*/  FMUL.FTZ R157, R105, R72 ;  /* 0x00000048699d7220 */ /* 0x000fe40000410000 */
[----:B------:R-:W-:Y:S02]  /*1740*/  FADD.FTZ R151, -R165, R132 ;  /* 0x00000084a5977221 */ /* 0x000fe40000010100 */
[----:B------:R-:W-:Y:S02]  /*1750*/  FMUL.FTZ R150, R112, R75 ;  /* 0x0000004b70967220 */ /* 0x000fe40000410000 */
[----:B------:R-:W-:Y:S02]  /*1760*/  FMUL.FTZ R153, R103, R76 ;  /* 0x0000004c67997220 */ /* 0x000fe40000410000 */
[----:B------:R-:W-:-:S02]  /*1770*/  FADD.FTZ R72, R169, R152 ;  /* 0x00000098a9487221 */ /* 0x000fc40000010000 */
[----:B------:R-:W-:Y:S02]  /*1780*/  FFMA.FTZ R166, R131, R152, R166 ;  /* 0x0000009883a67223 */ /* 0x000fe400000100a6 */
[C---:B------:R-:W-:Y:S02]  /*1790*/  FADD.FTZ R159, -R165.reuse, R74 ;  /* 0x0000004aa59f7221 */ /* 0x040fe40000010100 */
[----:B------:R-:W-:Y:S02]  /*17a0*/  FADD.FTZ R165, -R165, R156 ;  /* 0x0000009ca5a57221 */ /* 0x000fe40000010100 */
[----:B------:R-:W-:Y:S02]  /*17b0*/  FADD.FTZ R20, R20, R73 ;  /* 0x0000004914147221 */ /* 0x000fe40000010000 */
[----:B------:R-:W-:Y:S02]  /*17c0*/  FFMA.FTZ R44, R131, R73, R44 ;  /* 0x00000049832c7223 */ /* 0x000fe4000001002c */
[----:B------:R-:W-:-:S02]  /*17d0*/  FMUL.FTZ R151, R112, R151 ;  /* 0x0000009770977220 */ /* 0x000fc40000410000 */
[----:B------:R-:W-:Y:S02]  /*17e0*/  FMUL.FTZ R156, R104, R85 ;  /* 0x00000055689c7220 */ /* 0x000fe40000410000 */
[----:B------:R-:W-:Y:S02]  /*17f0*/  FADD.FTZ R73, R72, R153 ;  /* 0x0000009948497221 */ /* 0x000fe40000010000 */
[----:B------:R-:W-:Y:S01]  /*1800*/  FFMA.FTZ R166, R150, R153, R166 ;  /* 0x0000009996a67223 */ /* 0x000fe200000100a6 */
[--C-:B------:R-:W-:Y:S01]  /*1810*/  HADD2.F32 R77, -RZ, R78.reuse.H0_H0 ;  /* 0x2000004eff4d7230 */ /* 0x100fe20000004100 */
[----:B------:R-:W-:Y:S02]  /*1820*/  FADD.FTZ R72, R73, R156 ;  /* 0x0000009c49487221 */ /* 0x000fe40000010000 */
[----:B------:R-:W-:Y:S01]  /*1830*/  FFMA.FTZ R166, R151, R156, R166 ;  /* 0x0000009c97a67223 */ /* 0x000fe200000100a6 */
[----:B------:R-:W-:Y:S01]  /*1840*/  HADD2.F32 R78, -RZ, R78.H1_H1 ;  /* 0x3000004eff4e7230 */ /* 0x000fe20000004100 */
        /* <DEDUP_REMOVED lines=9> */
[----:B------:R-:W-:Y:S01]  /*18e0*/  HADD2.F32 R74, -RZ, R79.H1_H1 ;  /* 0x3000004fff4a7230 */ /* 0x000fe20000004100 */
        /* <DEDUP_REMOVED lines=22> */
.L_x_1518:
[----:B------:R-:W-:Y:S05]  /*1a50*/  BSYNC B0 ;  /* 0x0000000000007941 */ /* 0x000fea0003800000 */
.L_x_1512:
[----:B------:R-:W-:Y:S02]  /*1a60*/  LOP3.LUT P3, RZ, R111, 0xff, RZ, 0xc0, !PT ;  /* 0x000000ff6fff7812 */ /* 0x000fe4000786c0ff */
[----:B------:R-:W-:-:S02]  /*1a70*/  SHF.R.U32.HI R74, RZ, 0x5, R168 ;  /* 0x00000005ff4a7819 */ /* 0x000fc400000116a8 */
[----:B------:R-:W-:Y:S02]  /*1a80*/  LOP3.LUT P4, RZ, R168, 0x1f, RZ, 0xc0, !PT ;  /* 0x0000001fa8ff7812 */ /* 0x000fe4000788c0ff */
[----:B------:R-:W-:-:S07]  /*1a90*/  LOP3.LUT R77, R74, 0x7fffff8, RZ, 0xc0, !PT ;  /* 0x07fffff84a4d7812 */ /* 0x000fce00078ec0ff */
[----:B------:R-:W-:Y:S01]  /*1aa0*/  @!P3 IADD3 R77, R77, 0x8, RZ ;  /* 0x000000084d4db810 */ /* 0x000fe20007ffe0ff */
[----:B------:R-:W-:Y:S05]  /*1ab0*/  BRA.DIV ~URZ, `(.L_x_1523) ;  /* 0x00002ac27f007947 */ /* 0x000fea000b800000 */
[----:B------:R3:W4:Y:S02]  /*1ac0*/  SHFL.DOWN PT, R76, R169, 0x10, 0x1f ;  /* 0x0a001f00a94c7f89 */ /* 0x00072400000e0000 */
.L_x_1604:
        /* <DEDUP_REMOVED lines=18> */
.L_x_1605:
[----:B------:R-:W-:Y:S01]  /*1bf0*/  @!P4 LOP3.LUT R74, R74, 0x7, RZ, 0xc0, !PT ;  /* 0x000000074a4ac812 */ /* 0x000fe200078ec0ff */
[----:B--23--:R-:W-:Y:S01]  /*1c00*/  FADD.FTZ R164, R85, R78 ;  /* 0x0000004e55a47221 */ /* 0x00cfe20000010000 */
[C---:B------:R-:W-:Y:S01]  /*1c10*/  ISETP.GE.AND P3, PT, R162.reuse, 0x1, PT ;  /* 0x00000001a200780c */ /* 0x040fe20003f66270 */
[----:B0-----:R-:W-:Y:S01]  /*1c20*/  FADD.FTZ R165, R73, R84 ;  /* 0x0000005449a57221 */ /* 0x001fe20000010000 */
[----:B-1----:R-:W-:Y:S01]  /*1c30*/  @!P4 IADD3 R78, R77, R74, RZ ;  /* 0x0000004a4d4ec210 */ /* 0x002fe20007ffe0ff */
[----:B------:R-:W-:Y:S01]  /*1c40*/  WARPSYNC 0xffffffff ;  /* 0xffffffff00007948 */ /* 0x000fe20003800000 */
[----:B------:R-:W-:Y:S01]  /*1c50*/  HFMA2.MMA R76, -RZ, RZ, 0, 0 ;  /* 0x00000000ff4c7435 */ /* 0x000fe200000001ff */
[----:B------:R-:W-:Y:S02]  /*1c60*/  BSSY B0, `(.L_x_1525) ;  /* 0x00000e2000007945 */ /* 0x000fe40003800000 */
[----:B------:R-:W-:Y:S06]  /*1c70*/  @!P4 STS.64 [R78.X8+0x6000], R164 ;  /* 0x006000a44e00c388 */ /* 0x000fec0000008a00 */
[----:B------:R-:W-:-:S02]  /*1c80*/  @P3 IADD3 R162, R162, -0x1, RZ ;  /* 0xffffffffa2a23810 */ /* 0x000fc40007ffe0ff */
        /* <DEDUP_REMOVED lines=37> */
[----:B-----5:R-:W-:Y:S01]  /*1ee0*/  HADD2.F32 R75, -RZ, R12.H0_H0 ;  /* 0x2000000cff4b7230 */ /* 0x020fe20000004100 */
[----:B------:R-:W-:Y:S05]  /*1ef0*/  BRA `(.L_x_1529) ;  /* 0x000000b000007947 */ /* 0x000fea0003800000 */
.L_x_1528:
        /* <DEDUP_REMOVED lines=9> */
[----:B-----5:R-:W-:-:S05]  /*1f90*/  @P4 HADD2.F32 R74, -RZ, R12.H0_H0 ;  /* 0x2000000cff4a4230 */ /* 0x020fca0000004100 */
[----:B------:R-:W-:Y:S02]  /*1fa0*/  @P4 FADD.FTZ R75, R75, R74 ;  /* 0x0000004a4b4b4221 */ /* 0x000fe40000010000 */
.L_x_1529:
[----:B------:R-:W-:Y:S05]  /*1fb0*/  BSYNC B1 ;  /* 0x0000000000017941 */ /* 0x000fea0003800000 */
.L_x_1527:
[----:B------:R-:W-:Y:S01]  /*1fc0*/  @P3 FMUL.FTZ R74, R75, c[0x0][0x1ec] ;  /* 0x00007b004b4a3a20 */ /* 0x000fe20000410000 */
[----:B-----5:R-:W-:Y:S01]  /*1fd0*/  @P3 LOP3.LUT P5, RZ, R82, 0xff, RZ, 0xc0, !PT ;  /* 0x000000ff52ff3812 */ /* 0x020fe200078ac0ff */
[----:B------:R-:W-:Y:S02]  /*1fe0*/  BSSY B1, `(.L_x_1530) ;  /* 0x0000015000017945 */ /* 0x000fe40003800000 */
[----:B------:R-:W-:-:S05]  /*1ff0*/  @P3 FMUL.FTZ R74, R74, c[0x0][0x1e8] ;  /* 0x00007a004a4a3a20 */ /* 0x000fca0000410000 */
[----:B------:R-:W-:Y:S02]  /*2000*/  @P3 FSEL R74, R74, RZ, P5 ;  /* 0x000000ff4a4a3208 */ /* 0x000fe40002800000 */
[----:B------:R-:W-:Y:S02]  /*2010*/  ISETP.NE.U32.AND P5, PT, RZ, c[0x0][0x258], PT ;  /* 0x00009600ff007a0c */ /* 0x000fe40003fa5070 */
[----:B------:R-:W-:Y:S02]  /*2020*/  @P3 F2FP.PACK_AB R74, RZ, R74 ;  /* 0x0000004aff4a323e */ /* 0x000fe400000000ff */
[----:B------:R-:W-:Y:S02]  /*2030*/  ISETP.NE.AND.EX P5, PT, RZ, c[0x0][0x25c], PT, P5 ;  /* 0x00009700ff007a0c */ /* 0x000fe40003fa5350 */
[----:B------:R-:W-:-:S11]  /*2040*/  @P3 PRMT R68, R74, 0x7610, R68 ;  /* 0x000076104a443816 */ /* 0x000fd60000000044 */
[----:B------:R-:W-:-:S04]  /*2050*/  @P5 F2FP.PACK_AB R75, RZ, R75 ;  /* 0x0000004bff4b523e */ /* 0x000fc800000000ff */
[----:B------:R-:W-:Y:S01]  /*2060*/  @P5 PRMT R64, R75, 0x7610, R64 ;  /* 0x000076104b405816 */ /* 0x000fe20000000040 */
[----:B------:R-:W-:Y:S05]  /*2070*/  @P2 BRA `(.L_x_1531) ;  /* 0x0000004000002947 */ /* 0x000fea0003800000 */
[----:B------:R-:W-:Y:S01]  /*2080*/  IMAD.MOV.U32 R75, RZ, RZ, RZ ;  /* 0x000000ffff4b7224 */ /* 0x000fe200078e00ff */
[----:B------:R-:W-:Y:S05]  /*2090*/  @!P4 BRA `(.L_x_1532) ;  /* 0x000000900000c947 */ /* 0x000fea0003800000 */
[----:B------:R-:W-:Y:S01]  /*20a0*/  HADD2.F32 R75, -RZ, R12.H1_H1 ;  /* 0x3000000cff4b7230 */ /* 0x000fe20000004100 */
[----:B------:R-:W-:Y:S05]  /*20b0*/  BRA `(.L_x_1532) ;  /* 0x0000007000007947 */ /* 0x000fea0003800000 */
.L_x_1531:
[----:B------:R-:W-:-:S04]  /*20c0*/  ISETP.NE.AND P6, PT, R170, RZ, PT ;  /* 0x000000ffaa00720c */ /* 0x000fc80003fc5270 */
[----:B------:R-:W-:-:S05]  /*20d0*/  FSEL R74, R72, RZ, !P6 ;  /* 0x000000ff484a7208 */ /* 0x000fca0007000000 */
[----:B------:R-:W-:-:S04]  /*20e0*/  FFMA.FTZ R74, R114, R73, R74 ;  /* 0x00000049724a7223 */ /* 0x000fc8000001004a */
[----:B------:R-:W-:Y:S01]  /*20f0*/  FADD.FTZ R75, R119, -R74 ;  /* 0x8000004a774b7221 */ /* 0x000fe20000010000 */
[----:B------:R-:W-:-:S03]  /*2100*/  @P4 HADD2.F32 R74, -RZ, R12.H1_H1 ;  /* 0x3000000cff4a4230 */ /* 0x000fc60000004100 */
[----:B------:R-:W-:-:S04]  /*2110*/  FMUL.FTZ R75, R112, R75 ;  /* 0x0000004b704b7220 */ /* 0x000fc80000410000 */
[----:B------:R-:W-:Y:S02]  /*2120*/  @P4 FADD.FTZ R75, R75, R74 ;  /* 0x0000004a4b4b4221 */ /* 0x000fe40000010000 */
.L_x_1532:
[----:B------:R-:W-:Y:S05]  /*2130*/  BSYNC B1 ;  /* 0x0000000000017941 */ /* 0x000fea0003800000 */
.L_x_1530:
[----:B------:R-:W-:Y:S01]  /*2140*/  @P3 FMUL.FTZ R74, R75, c[0x0][0x1ec] ;  /* 0x00007b004b4a3a20 */ /* 0x000fe20000410000 */
[----:B------:R-:W-:Y:S01]  /*2150*/  @P3 LOP3.LUT P6, RZ, R82, 0xff00, RZ, 0xc0, !PT ;  /* 0x0000ff0052ff3812 */ /* 0x000fe200078cc0ff */
[----:B------:R-:W-:Y:S01]  /*2160*/  BSSY B1, `(.L_x_1533) ;  /* 0x0000013000017945 */ /* 0x000fe20003800000 */
[----:B------:R-:W-:Y:S01]  /*2170*/  @P5 F2FP.PACK_AB R75, RZ, R75 ;  /* 0x0000004bff4b523e */ /* 0x000fe200000000ff */
[----:B------:R-:W-:-:S03]  /*2180*/  @P3 FMUL.FTZ R74, R74, c[0x0][0x1e8] ;  /* 0x00007a004a4a3a20 */ /* 0x000fc60000410000 */
[----:B------:R-:W-:Y:S02]  /*2190*/  @P5 PRMT R64, R64, 0x5410, R75 ;  /* 0x0000541040405816 */ /* 0x000fe4000000004b */
[----:B------:R-:W-:-:S04]  /*21a0*/  @P3 FSEL R74, R74, RZ, P6 ;  /* 0x000000ff4a4a3208 */ /* 0x000fc80003000000 */
[----:B------:R-:W-:-:S04]  /*21b0*/  @P3 F2FP.PACK_AB R74, RZ, R74 ;  /* 0x0000004aff4a323e */ /* 0x000fc800000000ff */
[----:B------:R-:W-:Y:S01]  /*21c0*/  @P3 PRMT R68, R68, 0x5410, R74 ;  /* 0x0000541044443816 */ /* 0x000fe2000000004a */
[----:B------:R-:W-:Y:S05]  /*21d0*/  @P2 BRA `(.L_x_1534) ;  /* 0x0000004000002947 */ /* 0x000fea0003800000 */
[----:B------:R-:W-:Y:S01]  /*21e0*/  HFMA2.MMA R75, -RZ, RZ, 0, 0 ;  /* 0x00000000ff4b7435 */ /* 0x000fe200000001ff */
[----:B------:R-:W-:Y:S05]  /*21f0*/  @!P4 BRA `(.L_x_1535) ;  /* 0x000000900000c947 */ /* 0x000fea0003800000 */
[----:B------:R-:W-:Y:S01]  /*2200*/  HADD2.F32 R75, -RZ, R13.H0_H0 ;  /* 0x2000000dff4b7230 */ /* 0x000fe20000004100 */
[----:B------:R-:W-:Y:S05]  /*2210*/  BRA `(.L_x_1535) ;  /* 0x0000007000007947 */ /* 0x000fea0003800000 */
.L_x_1534:
[----:B------:R-:W-:-:S04]  /*2220*/  ISETP.NE.AND P6, PT, R170, RZ, PT ;  /* 0x000000ffaa00720c */ /* 0x000fc80003fc5270 */
[----:B------:R-:W-:-:S05]  /*2230*/  FSEL R74, R72, RZ, !P6 ;  /* 0x000000ff484a7208 */ /* 0x000fca0007000000 */
[----:B------:R-:W-:Y:S01]  /*2240*/  FFMA.FTZ R75, R117, R73, R74 ;  /* 0x00000049754b7223 */ /* 0x000fe2000001004a */
[----:B------:R-:W-:-:S03]  /*2250*/  @P4 HADD2.F32 R74, -RZ, R13.H0_H0 ;  /* 0x2000000dff4a4230 */ /* 0x000fc60000004100 */
[----:B------:R-:W-:-:S04]  /*2260*/  FADD.FTZ R75, R120, -R75 ;  /* 0x8000004b784b7221 */ /* 0x000fc80000010000 */
[----:B------:R-:W-:-:S04]  /*2270*/  FMUL.FTZ R75, R112, R75 ;  /* 0x0000004b704b7220 */ /* 0x000fc80000410000 */
[----:B------:R-:W-:Y:S02]  /*2280*/  @P4 FADD.FTZ R75, R75, R74 ;  /* 0x0000004a4b4b4221 */ /* 0x000fe40000010000 */
.L_x_1535:
[----:B------:R-:W-:Y:S05]  /*2290*/  BSYNC B1 ;  /* 0x0000000000017941 */ /* 0x000fea0003800000 */
.L_x_1533:
        /* <DEDUP_REMOVED lines=10> */
[----:B------:R-:W-:Y:S01]  /*2340*/  MOV R75, RZ ;  /* 0x000000ff004b7202 */ /* 0x000fe20000000f00 */
[----:B------:R-:W-:Y:S05]  /*2350*/  @!P4 BRA `(.L_x_1538) ;  /* 0x000000900000c947 */ /* 0x000fea0003800000 */
[----:B------:R-:W-:Y:S01]  /*2360*/  HADD2.F32 R75, -RZ, R13.H1_H1 ;  /* 0x3000000dff4b7230 */ /* 0x000fe20000004100 */
[----:B------:R-:W-:Y:S05]  /*2370*/  BRA `(.L_x_1538) ;  /* 0x0000007000007947 */ /* 0x000fea0003800000 */
.L_x_1537:
[----:B------:R-:W-:-:S04]  /*2380*/  ISETP.NE.AND P6, PT, R170, RZ, PT ;  /* 0x000000ffaa00720c */ /* 0x000fc80003fc5270 */
[----:B------:R-:W-:-:S05]  /*2390*/  FSEL R74, R72, RZ, !P6 ;  /* 0x000000ff484a7208 */ /* 0x000fca0007000000 */
[----:B------:R-:W-:-:S04]  /*23a0*/  FFMA.FTZ R74, R118, R73, R74 ;  /* 0x00000049764a7223 */ /* 0x000fc8000001004a */
[----:B------:R-:W-:Y:S01]  /*23b0*/  FADD.FTZ R75, R123, -R74 ;  /* 0x8000004a7b4b7221 */ /* 0x000fe20000010000 */
[----:B------:R-:W-:-:S03]  /*23c0*/  @P4 HADD2.F32 R74, -RZ, R13.H1_H1 ;  /* 0x3000000dff4a4230 */ /* 0x000fc60000004100 */
[----:B------:R-:W-:-:S04]  /*23d0*/  FMUL.FTZ R75, R112, R75 ;  /* 0x0000004b704b7220 */ /* 0x000fc80000410000 */
[----:B------:R-:W-:Y:S02]  /*23e0*/  @P4 FADD.FTZ R75, R75, R74 ;  /* 0x0000004a4b4b4221 */ /* 0x000fe40000010000 */
.L_x_1538:
[----:B------:R-:W-:Y:S05]  /*23f0*/  BSYNC B1 ;  /* 0x0000000000017941 */ /* 0x000fea0003800000 */
.L_x_1536:
        /* <DEDUP_REMOVED lines=14> */
.L_x_1540:
[----:B------:R-:W-:-:S04]  /*24e0*/  ISETP.NE.AND P6, PT, R170, RZ, PT ;  /* 0x000000ffaa00720c */ /* 0x000fc80003fc5270 */
[----:B------:R-:W-:-:S05]  /*24f0*/  FSEL R74, R72, RZ, !P6 ;  /* 0x000000ff484a7208 */ /* 0x000fca0007000000 */
[----:B------:R-:W-:Y:S01]  /*2500*/  FFMA.FTZ R75, R121, R73, R74 ;  /* 0x00000049794b7223 */ /* 0x000fe2000001004a */
[----:B------:R-:W-:-:S03]  /*2510*/  @P4 HADD2.F32 R74, -RZ, R14.H0_H0 ;  /* 0x2000000eff4a4230 */ /* 0x000fc60000004100 */
[----:B------:R-:W-:-:S04]  /*2520*/  FADD.FTZ R75, R122, -R75 ;  /* 0x8000004b7a4b7221 */ /* 0x000fc80000010000 */
[----:B------:R-:W-:-:S04]  /*2530*/  FMUL.FTZ R75, R112, R75 ;  /* 0x0000004b704b7220 */ /* 0x000fc80000410000 */
[----:B------:R-:W-:Y:S02]  /*2540*/  @P4 FADD.FTZ R75, R75, R74 ;  /* 0x0000004a4b4b4221 */ /* 0x000fe40000010000 */
.L_x_1541:
[----:B------:R-:W-:Y:S05]  /*2550*/  BSYNC B1 ;  /* 0x0000000000017941 */ /* 0x000fea0003800000 */
.L_x_1539:
        /* <DEDUP_REMOVED lines=14> */
.L_x_1543:
[----:B------:R-:W-:-:S04]  /*2640*/  ISETP.NE.AND P6, PT, R170, RZ, PT ;  /* 0x000000ffaa00720c */ /* 0x000fc80003fc5270 */
[----:B------:R-:W-:-:S05]  /*2650*/  FSEL R74, R72, RZ, !P6 ;  /* 0x000000ff484a7208 */ /* 0x000fca0007000000 */
[----:B------:R-:W-:-:S04]  /*2660*/  FFMA.FTZ R74, R124, R73, R74 ;  /* 0x000000497c4a7223 */ /* 0x000fc8000001004a */
[----:B------:R-:W-:Y:S01]  /*2670*/  FADD.FTZ R75, R125, -R74 ;  /* 0x8000004a7d4b7221 */ /* 0x000fe20000010000 */
[----:B------:R-:W-:-:S03]  /*2680*/  @P4 HADD2.F32 R74, -RZ, R14.H1_H1 ;  /* 0x3000000eff4a4230 */ /* 0x000fc60000004100 */
[----:B------:R-:W-:-:S04]  /*2690*/  FMUL.FTZ R75, R112, R75 ;  /* 0x0000004b704b7220 */ /* 0x000fc80000410000 */
[----:B------:R-:W-:Y:S02]  /*26a0*/  @P4 FADD.FTZ R75, R75, R74 ;  /* 0x0000004a4b4b4221 */ /* 0x000fe40000010000 */
.L_x_1544:
[----:B------:R-:W-:Y:S05]  /*26b0*/  BSYNC B1 ;  /* 0x0000000000017941 */ /* 0x000fea0003800000 */
.L_x_1542:
        /* <DEDUP_REMOVED lines=14> */
.L_x_1546:
[----:B------:R-:W-:-:S04]  /*27a0*/  ISETP.NE.AND P6, PT, R170, RZ, PT ;  /* 0x000000ffaa00720c */ /* 0x000fc80003fc5270 */
[----:B------:R-:W-:-:S05]  /*27b0*/  FSEL R74, R72, RZ, !P6 ;  /* 0x000000ff484a7208 */ /* 0x000fca0007000000 */
[----:B------:R-:W-:Y:S01]  /*27c0*/  FFMA.FTZ R75, R127, R73, R74 ;  /* 0x000000497f4b7223 */ /* 0x000fe2000001004a */
[----:B------:R-:W-:-:S03]  /*27d0*/  @P4 HADD2.F32 R74, -RZ, R15.H0_H0 ;  /* 0x2000000fff4a4230 */ /* 0x000fc60000004100 */
[----:B------:R-:W-:-:S04]  /*27e0*/  FADD.FTZ R75, R126, -R75 ;  /* 0x8000004b7e4b7221 */ /* 0x000fc80000010000 */
[----:B------:R-:W-:-:S04]  /*27f0*/  FMUL.FTZ R75, R112, R75 ;  /* 0x0000004b704b7220 */ /* 0x000fc80000410000 */
[----:B------:R-:W-:Y:S02]  /*2800*/  @P4 FADD.FTZ R75, R75, R74 ;  /* 0x0000004a4b4b4221 */ /* 0x000fe40000010000 */
.L_x_1547:
[----:B------:R-:W-:Y:S05]  /*2810*/  BSYNC B1 ;  /* 0x0000000000017941 */ /* 0x000fea0003800000 */
.L_x_1545:
        /* <DEDUP_REMOVED lines=14> */
.L_x_1549:
[----:B------:R-:W-:-:S04]  /*2900*/  ISETP.NE.AND P6, PT, R170, RZ, PT ;  /* 0x000000ffaa00720c */ /* 0x000fc80003fc5270 */
[----:B------:R-:W-:-:S05]  /*2910*/  FSEL R74, R72, RZ, !P6 ;  /* 0x000000ff484a7208 */ /* 0x000fca0007000000 */
[----:B------:R-:W-:-:S04]  /*2920*/  FFMA.FTZ R74, R128, R73, R74 ;  /* 0x00000049804a7223 */ /* 0x000fc8000001004a */
[----:B------:R-:W-:Y:S01]  /*2930*/  FADD.FTZ R75, R129, -R74 ;  /* 0x8000004a814b7221 */ /* 0x000fe20000010000 */
[----:B------:R-:W-:-:S03]  /*2940*/  @P4 HADD2.F32 R74, -RZ, R15.H1_H1 ;  /* 0x3000000fff4a4230 */ /* 0x000fc60000004100 */
[----:B------:R-:W-:-:S04]  /*2950*/  FMUL.FTZ R75, R112, R75 ;  /* 0x0000004b704b7220 */ /* 0x000fc80000410000 */
[----:B------:R-:W-:Y:S02]  /*2960*/  @P4 FADD.FTZ R75, R75, R74 ;  /* 0x0000004a4b4b4221 */ /* 0x000fe40000010000 */
.L_x_1550:
[----:B------:R-:W-:Y:S05]  /*2970*/  BSYNC B1 ;  /* 0x0000000000017941 */ /* 0x000fea0003800000 */
.L_x_1548:
[----:B------:R-:W-:Y:S01]  /*2980*/  @P3 FMUL.FTZ R74, R75, c[0x0][0x1ec] ;  /* 0x00007b004b4a3a20 */ /* 0x000fe20000410000 */
[----:B------:R-:W-:Y:S02]  /*2990*/  @P3 LOP3.LUT P4, RZ, R83, 0xff000000, RZ, 0xc0, !PT ;  /* 0xff00000053ff3812 */ /* 0x000fe4000788c0ff */
[----:B------:R-:W-:Y:S01]  /*29a0*/  @P5 F2FP.PACK_AB R77, RZ, R75 ;  /* 0x0000004bff4d523e */ /* 0x000fe200000000ff */
[----:B------:R-:W-:Y:S01]  /*29b0*/  @P3 FMUL.FTZ R74, R74, c[0x0][0x1e8] ;  /* 0x00007a004a4a3a20 */ /* 0x000fe20000410000 */
[----:B------:R-:W-:Y:S02]  /*29c0*/  @P3 MOV R79, 0x10 ;  /* 0x00000010004f3802 */ /* 0x000fe40000000f00 */
[----:B------:R-:W-:Y:S02]  /*29d0*/  @P5 PRMT R67, R67, 0x5410, R77 ;  /* 0x0000541043435816 */ /* 0x000fe4000000004d */
[----:B------:R-:W-:-:S04]  /*29e0*/  @P3 FSEL R74, R74, RZ, P4 ;  /* 0x000000ff4a4a3208 */ /* 0x000fc80002000000 */
[----:B------:R-:W-:Y:S02]  /*29f0*/  @P3 F2FP.PACK_AB R78, RZ, R74 ;  /* 0x0000004aff4e323e */ /* 0x000fe400000000ff */
        /* <DEDUP_REMOVED lines=8> */
.L_x_1526:
[----:B------:R-:W-:Y:S05]  /*2a80*/  BSYNC B0 ;  /* 0x0000000000007941 */ /* 0x000fea0003800000 */
.L_x_1525:
[----:B------:R-:W-:Y:S01]  /*2a90*/  BSSY B0, `(.L_x_1551) ;  /* 0x00000c4000007945 */ /* 0x000fe20003800000 */
[----:B------:R-:W-:Y:S05]  /*2aa0*/  @!P1 BRA `(.L_x_1552) ;  /* 0x00000c2000009947 */ /* 0x000fea0003800000 */
[----:B------:R-:W-:Y:S01]  /*2ab0*/  BSSY B1, `(.L_x_1553) ;  /* 0x0000015000017945 */ /* 0x000fe20003800000 */
[----:B------:R-:W-:Y:S05]  /*2ac0*/  @P2 BRA `(.L_x_1554) ;  /* 0x0000008000002947 */ /* 0x000fea0003800000 */
[----:B------:R-:W-:Y:S01]  /*2ad0*/  ULDC.64 UR6, c[0x0][0x218] ;  /* 0x0000860000067ab9 */ /* 0x000fe20000000a00 */
[----:B0-----:R-:W-:Y:S01]  /*2ae0*/  HFMA2.MMA R75, -RZ, RZ, 0, 0 ;  /* 0x00000000ff4b7435 */ /* 0x001fe200000001ff */
[----:B------:R-:W-:-:S04]  /*2af0*/  UISETP.NE.U32.AND UP0, UPT, URZ, UR6, UPT ;  /* 0x000000063f00728c */ /* 0x000fc8000bf05070 */
[----:B------:R-:W-:-:S06]  /*2b00*/  UISETP.NE.AND.EX UP0, UPT, URZ, UR7, UPT, UP0 ;  /* 0x000000073f00728c */ /* 0x000fcc000bf05300 */
[----:B------:R-:W-:-:S13]  /*2b10*/  PLOP3.LUT P4, PT, PT, PT, UP0, 0x80, 0x0 ;  /* 0x000000000000781c */ /* 0x000fda0003f8f008 */
[----:B------:R-:W-:Y:S05]  /*2b20*/  @!P4 BRA `(.L_x_1555) ;  /* 0x000000d00000c947 */ /* 0x000fea0003800000 */
[----:B-----5:R-:W-:Y:S01]  /*2b30*/  HADD2.F32 R75, -RZ, R8.H0_H0 ;  /* 0x20000008ff4b7230 */ /* 0x020fe20000004100 */
[----:B------:R-:W-:Y:S05]  /*2b40*/  BRA `(.L_x_1555) ;  /* 0x000000b000007947 */ /* 0x000fea0003800000 */
.L_x_1554:
        /* <DEDUP_REMOVED lines=9> */
[----:B-----5:R-:W-:-:S05]  /*2be0*/  @P4 HADD2.F32 R74, -RZ, R8.H0_H0 ;  /* 0x20000008ff4a4230 */ /* 0x020fca0000004100 */
[----:B------:R-:W-:Y:S02]  /*2bf0*/  @P4 FADD.FTZ R75, R75, R74 ;  /* 0x0000004a4b4b4221 */ /* 0x000fe40000010000 */
.L_x_1555:
[----:B------:R-:W-:Y:S05]  /*2c00*/  BSYNC B1 ;  /* 0x0000000000017941 */ /* 0x000fea0003800000 */
.L_x_1553:
        /* <DEDUP_REMOVED lines=12> */
[----:B------:R-:W-:Y:S01]  /*2cd0*/  MOV R75, RZ ;  /* 0x000000ff004b7202 */ /* 0x000fe20000000f00 */
[----:B------:R-:W-:Y:S05]  /*2ce0*/  @!P4 BRA `(.L_x_1558) ;  /* 0x000000900000c947 */ /* 0x000fea0003800000 */
[----:B------:R-:W-:Y:S01]  /*2cf0*/  HADD2.F32 R75, -RZ, R8.H1_H1 ;  /* 0x30000008ff4b7230 */ /* 0x000fe20000004100 */
[----:B------:R-:W-:Y:S05]  /*2d00*/  BRA `(.L_x_1558) ;  /* 0x0000007000007947 */ /* 0x000fea0003800000 */
.L_x_1557:
[----:B------:R-:W-:-:S04]  /*2d10*/  ISETP.NE.AND P6, PT, R170, RZ, PT ;  /* 0x000000ffaa00720c */ /* 0x000fc80003fc5270 */
[----:B------:R-:W-:-:S05]  /*2d20*/  FSEL R74, R72, RZ, !P6 ;  /* 0x000000ff484a7208 */ /* 0x000fca0007000000 */
[----:B------:R-:W-:-:S04]  /*2d30*/  FFMA.FTZ R74, R134, R73, R74 ;  /* 0x00000049864a7223 */ /* 0x000fc8000001004a */
[----:B------:R-:W-:Y:S01]  /*2d40*/  FADD.FTZ R75, R139, -R74 ;  /* 0x8000004a8b4b7221 */ /* 0x000fe20000010000 */
[----:B------:R-:W-:-:S03]  /*2d50*/  @P4 HADD2.F32 R74, -RZ, R8.H1_H1 ;  /* 0x30000008ff4a4230 */ /* 0x000fc60000004100 */
[----:B------:R-:W-:-:S04]  /*2d60*/  FMUL.FTZ R75, R112, R75 ;  /* 0x0000004b704b7220 */ /* 0x000fc80000410000 */
[----:B------:R-:W-:Y:S02]  /*2d70*/  @P4 FADD.FTZ R75, R75, R74 ;  /* 0x0000004a4b4b4221 */ /* 0x000fe40000010000 */
.L_x_1558:
[----:B------:R-:W-:Y:S05]  /*2d80*/  BSYNC B1 ;  /* 0x0000000000017941 */ /* 0x000fea0003800000 */
.L_x_1556:
        /* <DEDUP_REMOVED lines=14> */
.L_x_1560:
[----:B------:R-:W-:-:S04]  /*2e70*/  ISETP.NE.AND P6, PT, R170, RZ, PT ;  /* 0x000000ffaa00720c */ /* 0x000fc80003fc5270 */
[----:B------:R-:W-:-:S05]  /*2e80*/  FSEL R74, R72, RZ, !P6 ;  /* 0x000000ff484a7208 */ /* 0x000fca0007000000 */
[----:B------:R-:W-:Y:S01]  /*2e90*/  FFMA.FTZ R75, R137, R73, R74 ;  /* 0x00000049894b7223 */ /* 0x000fe2000001004a */
[----:B------:R-:W-:-:S03]  /*2ea0*/  @P4 HADD2.F32 R74, -RZ, R9.H0_H0 ;  /* 0x20000009ff4a4230 */ /* 0x000fc60000004100 */
[----:B------:R-:W-:-:S04]  /*2eb0*/  FADD.FTZ R75, R140, -R75 ;  /* 0x8000004b8c4b7221 */ /* 0x000fc80000010000 */
[----:B------:R-:W-:-:S04]  /*2ec0*/  FMUL.FTZ R75, R112, R75 ;  /* 0x0000004b704b7220 */ /* 0x000fc80000410000 */
[----:B------:R-:W-:Y:S02]  /*2ed0*/  @P4 FADD.FTZ R75, R75, R74 ;  /* 0x0000004a4b4b4221 */ /* 0x000fe40000010000 */
.L_x_1561:
[----:B------:R-:W-:Y:S05]  /*2ee0*/  BSYNC B1 ;  /* 0x0000000000017941 */ /* 0x000fea0003800000 */
.L_x_1559:
        /* <DEDUP_REMOVED lines=14> */
.L_x_1563:
[----:B------:R-:W-:-:S04]  /*2fd0*/  ISETP.NE.AND P6, PT, R170, RZ, PT ;  /* 0x000000ffaa00720c */ /* 0x000fc80003fc5270 */
[----:B------:R-:W-:-:S05]  /*2fe0*/  FSEL R74, R72, RZ, !P6 ;  /* 0x000000ff484a7208 */ /* 0x000fca0007000000 */
[----:B------:R-:W-:-:S04]  /*2ff0*/  FFMA.FTZ R74, R138, R73, R74 ;  /* 0x000000498a4a7223 */ /* 0x000fc8000001004a */
[----:B------:R-:W-:Y:S01]  /*3000*/  FADD.FTZ R75, R143, -R74 ;  /* 0x8000004a8f4b7221 */ /* 0x000fe20000010000 */
[----:B------:R-:W-:-:S03]  /*3010*/  @P4 HADD2.F32 R74, -RZ, R9.H1_H1 ;  /* 0x30000009ff4a4230 */ /* 0x000fc60000004100 */
[----:B------:R-:W-:-:S04]  /*3020*/  FMUL.FTZ R75, R112, R75 ;  /* 0x0000004b704b7220 */ /* 0x000fc80000410000 */
[----:B------:R-:W-:Y:S02]  /*3030*/  @P4 FADD.FTZ R75, R75, R74 ;  /* 0x0000004a4b4b4221 */ /* 0x000fe40000010000 */
.L_x_1564:
[----:B------:R-:W-:Y:S05]  /*3040*/  BSYNC B1 ;  /* 0x0000000000017941 */ /* 0x000fea0003800000 */
.L_x_1562:
        /* <DEDUP_REMOVED lines=10> */
[----:B------:R-:W-:Y:S01]  /*30f0*/  IMAD.MOV.U32 R75, RZ, RZ, RZ ;  /* 0x000000ffff4b7224 */ /* 0x000fe200078e00ff */
[----:B------:R-:W-:Y:S05]  /*3100*/  @!P4 BRA `(.L_x_1567) ;  /* 0x000000900000c947 */ /* 0x000fea0003800000 */
[----:B------:R-:W-:Y:S01]  /*3110*/  HADD2.F32 R75, -RZ, R10.H0_H0 ;  /* 0x2000000aff4b7230 */ /* 0x000fe20000004100 */
[----:B------:R-:W-:Y:S05]  /*3120*/  BRA `(.L_x_1567) ;  /* 0x0000007000007947 */ /* 0x000fea0003800000 */
.L_x_1566:
[----:B------:R-:W-:-:S04]  /*3130*/  ISETP.NE.AND P6, PT, R170, RZ, PT ;  /* 0x000000ffaa00720c */ /* 0x000fc80003fc5270 */
[----:B------:R-:W-:-:S05]  /*3140*/  FSEL R74, R72, RZ, !P6 ;  /* 0x000000ff484a7208 */ /* 0x000fca0007000000 */
[----:B------:R-:W-:Y:S01]  /*3150*/  FFMA.FTZ R75, R141, R73, R74 ;  /* 0x000000498d4b7223 */ /* 0x000fe2000001004a */
[----:B------:R-:W-:-:S03]  /*3160*/  @P4 HADD2.F32 R74, -RZ, R10.H0_H0 ;  /* 0x2000000aff4a4230 */ /* 0x000fc60000004100 */
[----:B------:R-:W-:-:S04]  /*3170*/  FADD.FTZ R75, R142, -R75 ;  /* 0x8000004b8e4b7221 */ /* 0x000fc80000010000 */
[----:B------:R-:W-:-:S04]  /*3180*/  FMUL.FTZ R75, R112, R75 ;  /* 0x0000004b704b7220 */ /* 0x000fc80000410000 */
[----:B------:R-:W-:Y:S02]  /*3190*/  @P4 FADD.FTZ R75, R75, R74 ;  /* 0x0000004a4b4b4221 */ /* 0x000fe40000010000 */
.L_x_1567:
[----:B------:R-:W-:Y:S05]  /*31a0*/  BSYNC B1 ;  /* 0x0000000000017941 */ /* 0x000fea0003800000 */
.L_x_1565:
        /* <DEDUP_REMOVED lines=12> */
[----:B------:R-:W-:Y:S01]  /*3270*/  HADD2.F32 R75, -RZ, R10.H1_H1 ;  /* 0x3000000aff4b7230 */ /* 0x000fe20000004100 */
[----:B------:R-:W-:Y:S05]  /*3280*/  BRA `(.L_x_1570) ;  /* 0x0000007000007947 */ /* 0x000fea0003800000 */
.L_x_1569:
[----:B------:R-:W-:-:S04]  /*3290*/  ISETP.NE.AND P6, PT, R170, RZ, PT ;  /* 0x000000ffaa00720c */ /* 0x000fc80003fc5270 */
[----:B------:R-:W-:-:S05]  /*32a0*/  FSEL R74, R72, RZ, !P6 ;  /* 0x000000ff484a7208 */ /* 0x000fca0007000000 */
[----:B------:R-:W-:-:S04]  /*32b0*/  FFMA.FTZ R74, R144, R73, R74 ;  /* 0x00000049904a7223 */ /* 0x000fc8000001004a */
[----:B------:R-:W-:Y:S01]  /*32c0*/  FADD.FTZ R75, R145, -R74 ;  /* 0x8000004a914b7221 */ /* 0x000fe20000010000 */
[----:B------:R-:W-:-:S03]  /*32d0*/  @P4 HADD2.F32 R74, -RZ, R10.H1_H1 ;  /* 0x3000000aff4a4230 */ /* 0x000fc60000004100 */
[----:B------:R-:W-:-:S04]  /*32e0*/  FMUL.FTZ R75, R112, R75 ;  /* 0x0000004b704b7220 */ /* 0x000fc80000410000 */
[----:B------:R-:W-:Y:S02]  /*32f0*/  @P4 FADD.FTZ R75, R75, R74 ;  /* 0x0000004a4b4b4221 */ /* 0x000fe40000010000 */
.L_x_1570:
[----:B------:R-:W-:Y:S05]  /*3300*/  BSYNC B1 ;  /* 0x0000000000017941 */ /* 0x000fea0003800000 */
.L_x_1568:
        /* <DEDUP_REMOVED lines=12> */
[----:B------:R-:W-:Y:S01]  /*33d0*/  HADD2.F32 R75, -RZ, R11.H0_H0 ;  /* 0x2000000bff4b7230 */ /* 0x000fe20000004100 */
[----:B------:R-:W-:Y:S05]  /*33e0*/  BRA `(.L_x_1573) ;  /* 0x0000007000007947 */ /* 0x000fea0003800000 */
.L_x_1572:
[----:B------:R-:W-:-:S04]  /*33f0*/  ISETP.NE.AND P6, PT, R170, RZ, PT ;  /* 0x000000ffaa00720c */ /* 0x000fc80003fc5270 */
[----:B------:R-:W-:-:S05]  /*3400*/  FSEL R74, R72, RZ, !P6 ;  /* 0x000000ff484a7208 */ /* 0x000fca0007000000 */
[----:B------:R-:W-:Y:S01]  /*3410*/  FFMA.FTZ R75, R147, R73, R74 ;  /* 0x00000049934b7223 */ /* 0x000fe2000001004a */
[----:B------:R-:W-:-:S03]  /*3420*/  @P4 HADD2.F32 R74, -RZ, R11.H0_H0 ;  /* 0x2000000bff4a4230 */ /* 0x000fc60000004100 */
[----:B------:R-:W-:-:S04]  /*3430*/  FADD.FTZ R75, R146, -R75 ;  /* 0x8000004b924b7221 */ /* 0x000fc80000010000 */
[----:B------:R-:W-:-:S04]  /*3440*/  FMUL.FTZ R75, R112, R75 ;  /* 0x0000004b704b7220 */ /* 0x000fc80000410000 */
[----:B------:R-:W-:Y:S02]  /*3450*/  @P4 FADD.FTZ R75, R75, R74 ;  /* 0x0000004a4b4b4221 */ /* 0x000fe40000010000 */
.L_x_1573:
[----:B------:R-:W-:Y:S05]  /*3460*/  BSYNC B1 ;  /* 0x0000000000017941 */ /* 0x000fea0003800000 */
.L_x_1571:
        /* <DEDUP_REMOVED lines=14> */
.L_x_1575:
[----:B------:R-:W-:-:S04]  /*3550*/  ISETP.NE.AND P6, PT, R170, RZ, PT ;  /* 0x000000ffaa00720c */ /* 0x000fc80003fc5270 */
[----:B------:R-:W-:-:S05]  /*3560*/  FSEL R74, R72, RZ, !P6 ;  /* 0x000000ff484a7208 */ /* 0x000fca0007000000 */
[----:B------:R-:W-:-:S04]  /*3570*/  FFMA.FTZ R74, R148, R73, R74 ;  /* 0x00000049944a7223 */ /* 0x000fc8000001004a */
[----:B------:R-:W-:Y:S01]  /*3580*/  FADD.FTZ R75, R149, -R74 ;  /* 0x8000004a954b7221 */ /* 0x000fe20000010000 */
[----:B------:R-:W-:-:S03]  /*3590*/  @P4 HADD2.F32 R74, -RZ, R11.H1_H1 ;  /* 0x3000000bff4a4230 */ /* 0x000fc60000004100 */
[----:B------:R-:W-:-:S04]  /*35a0*/  FMUL.FTZ R75, R112, R75 ;  /* 0x0000004b704b7220 */ /* 0x000fc80000410000 */
[----:B------:R-:W-:Y:S02]  /*35b0*/  @P4 FADD.FTZ R75, R75, R74 ;  /* 0x0000004a4b4b4221 */ /* 0x000fe40000010000 */
.L_x_1576:
[----:B------:R-:W-:Y:S05]  /*35c0*/  BSYNC B1 ;  /* 0x0000000000017941 */ /* 0x000fea0003800000 */
.L_x_1574:
        /* <DEDUP_REMOVED lines=16> */
.L_x_1552:
[----:B------:R-:W-:Y:S05]  /*36d0*/  BSYNC B0 ;  /* 0x0000000000007941 */ /* 0x000fea0003800000 */
.L_x_1551:
[----:B------:R-:W-:Y:S01]  /*36e0*/  ISETP.GE.U32.AND P4, PT, R0, 0x300, PT ;  /* 0x000003000000780c */ /* 0x000fe20003f86070 */
[----:B------:R-:W-:-:S12]  /*36f0*/  BSSY B0, `(.L_x_1577) ;  /* 0x00000c2000007945 */ /* 0x000fd80003800000 */
        /* <DEDUP_REMOVED lines=11> */
.L_x_1580:
        /* <DEDUP_REMOVED lines=11> */
.L_x_1581:
[----:B------:R-:W-:Y:S05]  /*3860*/  BSYNC B1 ;  /* 0x0000000000017941 */ /* 0x000fea0003800000 */
.L_x_1579:
        /* <DEDUP_REMOVED lines=16> */
.L_x_1583:
[----:B------:R-:W-:-:S04]  /*3970*/  ISETP.NE.AND P6, PT, R170, RZ, PT ;  /* 0x000000ffaa00720c */ /* 0x000fc80003fc5270 */
[----:B------:R-:W-:-:S05]  /*3980*/  FSEL R74, R72, RZ, !P6 ;  /* 0x000000ff484a7208 */ /* 0x000fca0007000000 */
[----:B------:R-:W-:-:S04]  /*3990*/  FFMA.FTZ R74, R150, R73, R74 ;  /* 0x00000049964a7223 */ /* 0x000fc8000001004a */
[----:B------:R-:W-:Y:S01]  /*39a0*/  FADD.FTZ R75, R153, -R74 ;  /* 0x8000004a994b7221 */ /* 0x000fe20000010000 */
[----:B------:R-:W-:-:S03]  /*39b0*/  @P4 HADD2.F32 R74, -RZ, R4.H1_H1 ;  /* 0x30000004ff4a4230 */ /* 0x000fc60000004100 */
[----:B------:R-:W-:-:S04]  /*39c0*/  FMUL.FTZ R75, R112, R75 ;  /* 0x0000004b704b7220 */ /* 0x000fc80000410000 */
[----:B------:R-:W-:Y:S02]  /*39d0*/  @P4 FADD.FTZ R75, R75, R74 ;  /* 0x0000004a4b4b4221 */ /* 0x000fe40000010000 */
.L_x_1584:
[----:B------:R-:W-:Y:S05]  /*39e0*/  BSYNC B1 ;  /* 0x0000000000017941 */ /* 0x000fea0003800000 */
.L_x_1582:
        /* <DEDUP_REMOVED lines=14> */
.L_x_1586:
[----:B------:R-:W-:-:S04]  /*3ad0*/  ISETP.NE.AND P6, PT, R170, RZ, PT ;  /* 0x000000ffaa00720c */ /* 0x000fc80003fc5270 */
[----:B------:R-:W-:-:S05]  /*3ae0*/  FSEL R74, R72, RZ, !P6 ;  /* 0x000000ff484a7208 */ /* 0x000fca0007000000 */
[----:B------:R-:W-:Y:S01]  /*3af0*/  FFMA.FTZ R75, R151, R73, R74 ;  /* 0x00000049974b7223 */ /* 0x000fe2000001004a */
[----:B------:R-:W-:-:S03]  /*3b00*/  @P4 HADD2.F32 R74, -RZ, R5.H0_H0 ;  /* 0x20000005ff4a4230 */ /* 0x000fc60000004100 */
[----:B------:R-:W-:-:S04]  /*3b10*/  FADD.FTZ R75, R156, -R75 ;  /* 0x8000004b9c4b7221 */ /* 0x000fc80000010000 */
[----:B------:R-:W-:-:S04]  /*3b20*/  FMUL.FTZ R75, R112, R75 ;  /* 0x0000004b704b7220 */ /* 0x000fc80000410000 */
[----:B------:R-:W-:Y:S02]  /*3b30*/  @P4 FADD.FTZ R75, R75, R74 ;  /* 0x0000004a4b4b4221 */ /* 0x000fe40000010000 */
.L_x_1587:
[----:B------:R-:W-:Y:S05]  /*3b40*/  BSYNC B1 ;  /* 0x0000000000017941 */ /* 0x000fea0003800000 */
.L_x_1585:
        /* <DEDUP_REMOVED lines=14> */
.L_x_1589:
[----:B------:R-:W-:-:S04]  /*3c30*/  ISETP.NE.AND P6, PT, R170, RZ, PT ;  /* 0x000000ffaa00720c */ /* 0x000fc80003fc5270 */
[----:B------:R-:W-:-:S05]  /*3c40*/  FSEL R74, R72, RZ, !P6 ;  /* 0x000000ff484a7208 */ /* 0x000fca0007000000 */
[----:B------:R-:W-:-:S04]  /*3c50*/  FFMA.FTZ R74, R154, R73, R74 ;  /* 0x000000499a4a7223 */ /* 0x000fc8000001004a */
[----:B------:R-:W-:Y:S01]  /*3c60*/  FADD.FTZ R75, R157, -R74 ;  /* 0x8000004a9d4b7221 */ /* 0x000fe20000010000 */
[----:B------:R-:W-:-:S03]  /*3c70*/  @P4 HADD2.F32 R74, -RZ, R5.H1_H1 ;  /* 0x30000005ff4a4230 */ /* 0x000fc60000004100 */
[----:B------:R-:W-:-:S04]  /*3c80*/  FMUL.FTZ R75, R112, R75 ;  /* 0x0000004b704b7220 */ /* 0x000fc80000410000 */
[----:B------:R-:W-:Y:S02]  /*3c90*/  @P4 FADD.FTZ R75, R75, R74 ;  /* 0x0000004a4b4b4221 */ /* 0x000fe40000010000 */
.L_x_1590:
[----:B------:R-:W-:Y:S05]  /*3ca0*/  BSYNC B1 ;  /* 0x0000000000017941 */ /* 0x000fea0003800000 */
.L_x_1588:
        /* <DEDUP_REMOVED lines=14> */
.L_x_1592:
[----:B------:R-:W-:-:S04]  /*3d90*/  ISETP.NE.AND P6, PT, R170, RZ, PT ;  /* 0x000000ffaa00720c */ /* 0x000fc80003fc5270 */
[----:B------:R-:W-:-:S05]  /*3da0*/  FSEL R74, R72, RZ, !P6 ;  /* 0x000000ff484a7208 */ /* 0x000fca0007000000 */
[----:B------:R-:W-:Y:S01]  /*3db0*/  FFMA.FTZ R75, R155, R73, R74 ;  /* 0x000000499b4b7223 */ /* 0x000fe2000001004a */
[----:B------:R-:W-:-:S03]  /*3dc0*/  @P4 HADD2.F32 R74, -RZ, R6.H0_H0 ;  /* 0x20000006ff4a4230 */ /* 0x000fc60000004100 */
[----:B------:R-:W-:-:S04]  /*3dd0*/  FADD.FTZ R75, R158, -R75 ;  /* 0x8000004b9e4b7221 */ /* 0x000fc80000010000 */
[----:B------:R-:W-:-:S04]  /*3de0*/  FMUL.FTZ R75, R112, R75 ;  /* 0x0000004b704b7220 */ /* 0x000fc80000410000 */
[----:B------:R-:W-:Y:S02]  /*3df0*/  @P4 FADD.FTZ R75, R75, R74 ;  /* 0x0000004a4b4b4221 */ /* 0x000fe40000010000 */
.L_x_1593:
[----:B------:R-:W-:Y:S05]  /*3e00*/  BSYNC B1 ;  /* 0x0000000000017941 */ /* 0x000fea0003800000 */
.L_x_1591:
        /* <DEDUP_REMOVED lines=14> */
.L_x_1595:
[----:B------:R-:W-:-:S04]  /*3ef0*/  ISETP.NE.AND P6, PT, R170, RZ, PT ;  /* 0x000000ffaa00720c */ /* 0x000fc80003fc5270 */
[----:B------:R-:W-:-:S05]  /*3f00*/  FSEL R74, R72, RZ, !P6 ;  /* 0x000000ff484a7208 */ /* 0x000fca0007000000 */
[----:B------:R-:W-:-:S04]  /*3f10*/  FFMA.FTZ R74, R160, R73, R74 ;  /* 0x00000049a04a7223 */ /* 0x000fc8000001004a */
[----:B------:R-:W-:Y:S01]  /*3f20*/  FADD.FTZ R75, R159, -R74 ;  /* 0x8000004a9f4b7221 */ /* 0x000fe20000010000 */
[----:B------:R-:W-:-:S03]  /*3f30*/  @P4 HADD2.F32 R74, -RZ, R6.H1_H1 ;  /* 0x30000006ff4a4230 */ /* 0x000fc60000004100 */
[----:B------:R-:W-:-:S04]  /*3f40*/  FMUL.FTZ R75, R112, R75 ;  /* 0x0000004b704b7220 */ /* 0x000fc80000410000 */
[----:B------:R-:W-:Y:S02]  /*3f50*/  @P4 FADD.FTZ R75, R75, R74 ;  /* 0x0000004a4b4b4221 */ /* 0x000fe40000010000 */
.L_x_1596:
[----:B------:R-:W-:Y:S05]  /*3f60*/  BSYNC B1 ;  /* 0x0000000000017941 */ /* 0x000fea0003800000 */
.L_x_1594:
        /* <DEDUP_REMOVED lines=14> */
.L_x_1598:
[----:B------:R-:W-:-:S04]  /*4050*/  ISETP.NE.AND P6, PT, R170, RZ, PT ;  /* 0x000000ffaa00720c */ /* 0x000fc80003fc5270 */
[----:B------:R-:W-:-:S05]  /*4060*/  FSEL R74, R72, RZ, !P6 ;  /* 0x000000ff484a7208 */ /* 0x000fca0007000000 */
[----:B------:R-:W-:Y:S01]  /*4070*/  FFMA.FTZ R75, R161, R73, R74 ;  /* 0x00000049a14b7223 */ /* 0x000fe2000001004a */
[----:B------:R-:W-:-:S03]  /*4080*/  @P4 HADD2.F32 R74, -RZ, R7.H0_H0 ;  /* 0x20000007ff4a4230 */ /* 0x000fc60000004100 */
[----:B------:R-:W-:-:S04]  /*4090*/  FADD.FTZ R75, R132, -R75 ;  /* 0x8000004b844b7221 */ /* 0x000fc80000010000 */
[----:B------:R-:W-:-:S04]  /*40a0*/  FMUL.FTZ R75, R112, R75 ;  /* 0x0000004b704b7220 */ /* 0x000fc80000410000 */
[----:B------:R-:W-:Y:S02]  /*40b0*/  @P4 FADD.FTZ R75, R75, R74 ;  /* 0x0000004a4b4b4221 */ /* 0x000fe40000010000 */
.L_x_1599:
[----:B------:R-:W-:Y:S05]  /*40c0*/  BSYNC B1 ;  /* 0x0000000000017941 */ /* 0x000fea0003800000 */
.L_x_1597:
        /* <DEDUP_REMOVED lines=12> */
[----:B------:R-:W-:Y:S01]  /*4190*/  HADD2.F32 R112, -RZ, R7.H1_H1 ;  /* 0x30000007ff707230 */ /* 0x000fe20000004100 */
[----:B------:R-:W-:Y:S05]  /*41a0*/  BRA `(.L_x_1602) ;  /* 0x0000007000007947 */ /* 0x000fea0003800000 */
.L_x_1601:
[----:B------:R-:W-:-:S04]  /*41b0*/  ISETP.NE.AND P2, PT, R170, RZ, PT ;  /* 0x000000ffaa00720c */ /* 0x000fc80003f45270 */
[----:B------:R-:W-:-:S05]  /*41c0*/  FSEL R72, R72, RZ, !P2 ;  /* 0x000000ff48487208 */ /* 0x000fca0005000000 */
[----:B------:R-:W-:-:S04]  /*41d0*/  FFMA.FTZ R72, R130, R73, R72 ;  /* 0x0000004982487223 */ /* 0x000fc80000010048 */
[----:B------:R-:W-:-:S04]  /*41e0*/  FADD.FTZ R73, R133, -R72 ;  /* 0x8000004885497221 */ /* 0x000fc80000010000 */
[----:B------:R-:W-:Y:S01]  /*41f0*/  FMUL.FTZ R112, R112, R73 ;  /* 0x0000004970707220 */ /* 0x000fe20000410000 */
[----:B------:R-:W-:-:S05]  /*4200*/  @P4 HADD2.F32 R73, -RZ, R7.H1_H1 ;  /* 0x30000007ff494230 */ /* 0x000fca0000004100 */
[----:B------:R-:W-:Y:S02]  /*4210*/  @P4 FADD.FTZ R112, R112, R73 ;  /* 0x0000004970704221 */ /* 0x000fe40000010000 */
.L_x_1602:
[----:B------:R-:W-:Y:S05]  /*4220*/  BSYNC B1 ;  /* 0x0000000000017941 */ /* 0x000fea0003800000 */
.L_x_1600:
[----:B------:R-:W-:Y:S01]  /*4230*/  @P5 F2FP.PACK_AB R74, RZ, R112 ;  /* 0x00000070ff4a523e */ /* 0x000fe200000000ff */
[----:B------:R-:W-:Y:S01]  /*4240*/  @P3 FMUL.FTZ R112, R112, c[0x0][0x1ec] ;  /* 0x00007b0070703a20 */ /* 0x000fe20000410000 */
[----:B------:R-:W-:Y:S02]  /*4250*/  @P3 LOP3.LUT P2, RZ, R3, 0xff000000, RZ, 0xc0, !PT ;  /* 0xff00000003ff3812 */ /* 0x000fe4000784c0ff */
[----:B------:R-:W-:Y:S01]  /*4260*/  @P5 MOV R72, 0x10 ;  /* 0x0000001000485802 */ /* 0x000fe20000000f00 */
[----:B------:R-:W-:Y:S01]  /*4270*/  @P3 FMUL.FTZ R112, R112, c[0x0][0x1e8] ;  /* 0x00007a0070703a20 */ /* 0x000fe20000410000 */
[----:B------:R-:W-:Y:S02]  /*4280*/  @P3 MOV R77, 0x10 ;  /* 0x00000010004d3802 */ /* 0x000fe40000000f00 */
[----:B------:R-:W-:Y:S01]  /*4290*/  @P5 PRMT R67, R67, 0x5410, R74 ;  /* 0x0000541043435816 */ /* 0x000fe2000000004a */
[----:B------:R-:W-:Y:S01]  /*42a0*/  @P5 IMAD.WIDE.U32 R72, R113, R72, c[0x0][0x258] ;  /* 0x0000960071485625 */ /* 0x000fe200078e0048 */
[----:B------:R-:W-:-:S03]  /*42b0*/  @P3 FSEL R112, R112, RZ, P2 ;  /* 0x000000ff70703208 */ /* 0x000fc60001000000 */
[----:B------:R-:W-:Y:S01]  /*42c0*/  @P3 IMAD.WIDE.U32 R76, R76, R77, c[0x0][0x248] ;  /* 0x000092004c4c3625 */ /* 0x000fe200078e004d */
[----:B------:R-:W-:Y:S01]  /*42d0*/  @P3 F2FP.PACK_AB R112, RZ, R112 ;  /* 0x00000070ff70323e */ /* 0x000fe200000000ff */
[----:B------:R0:W-:Y:S03]  /*42e0*/  @P5 STG.E.128 [R72.64], R64 ;  /* 0x0000004048005986 */ /* 0x0001e6000c101d04 */
[----:B------:R-:W-:-:S05]  /*42f0*/  @P3 PRMT R71, R71, 0x5410, R112 ;  /* 0x0000541047473816 */ /* 0x000fca0000000070 */
[----:B------:R0:W-:Y:S02]  /*4300*/  @P3 STG.E.128 [R76.64], R68 ;  /* 0x000000444c003986 */ /* 0x0001e4000c101d04 */
.L_x_1578:
[----:B------:R-:W-:Y:S05]  /*4310*/  BSYNC B0 ;  /* 0x0000000000007941 */ /* 0x000fea0003800000 */
.L_x_1577:
[----:B------:R-:W-:Y:S02]  /*4320*/  IADD3 R110, R110, c[0x0][0x160], RZ ;  /* 0x000058006e6e7a10 */ /* 0x000fe40007ffe0ff */
[----:B------:R-:W-:Y:S02]  /*4330*/  LOP3.LUT P3, RZ, R111, 0xff, RZ, 0xc0, !PT ;  /* 0x000000ff6fff7812 */ /* 0x000fe4000786c0ff */
[----:B------:R-:W-:Y:S02]  /*4340*/  ISETP.GE.AND P2, PT, R110, c[0x0][0x164], PT ;  /* 0x000059006e007a0c */ /* 0x000fe40003f46270 */
[----:B------:R-:W-:-:S11]  /*4350*/  SEL R111, RZ, 0x1, P3 ;  /* 0x00000001ff6f7807 */ /* 0x000fd60001800000 */
[----:B0----5:R-:W-:Y:S01]  /*4360*/  @P2 CALL.REL.NOINC `(.L_x_1511) ;  /* 0x0000001000002944 */ /* 0x021fe20003c00000 */
[----:B------:R-:W-:Y:S05]  /*4370*/  BRA `(.L_x_1603) ;  /* 0xffffc17000007947 */ /* 0x000fea000383ffff */
.L_x_1511:
[----:B-1----:R-:W0:Y:S01]  /*4380*/  S2UR UR6, SR_CTAID.X ;  /* 0x00000000000679c3 */ /* 0x002e220000002500 */
[----:B------:R-:W0:Y:S01]  /*4390*/  S2R R3, SR_TID.X ;  /* 0x0000000000037919 */ /* 0x000e220000002100 */
[----:B------:R-:W-:Y:S02]  /*43a0*/  @P0 MOV R5, 0x20 ;  /* 0x0000002000050802 */ /* 0x000fe40000000f00 */
[----:B------:R-:W-:Y:S02]  /*43b0*/  ISETP.GE.U32.AND P2, PT, R0, 0x300, PT ;  /* 0x000003000000780c */ /* 0x000fe40003f46070 */
        /* <DEDUP_REMOVED lines=28> */
.L_x_1523:
[----:B--2---:R-:W-:Y:S01]  /*4580*/  HFMA2.MMA R164, -RZ, RZ, 0, 9.5367431640625e-07 ;  /* 0x00000010ffa47435 */ /* 0x004fe200000001ff */
[----:B------:R-:W-:-:S02]  /*4590*/  MOV R79, R169 ;  /* 0x000000a9004f7202 */ /* 0x000fc40000000f00 */
[----:B------:R-:W-:Y:S02]  /*45a0*/  MOV R163, 0x1f ;  /* 0x0000001f00a37802 */ /* 0x000fe40000000f00 */
[----:B------:R-:W-:Y:S02]  /*45b0*/  MOV R172, 0xffffffff ;  /* 0xffffffff00ac7802 */ /* 0x000fe40000000f00 */
[----:B-1----:R-:W-:Y:S02]  /*45c0*/  MOV R72, 0x45e0 ;  /* 0x000045e000487802 */ /* 0x002fe40000000f00 */
[----:B0----5:R-:W-:Y:S05]  /*45d0*/  CALL.REL.NOINC `($__internal_31_$__cuda_sm70_shflsync_down_p) ;  /* 0x0000046000007944 */ /* 0x021fea0003c00000 */
[----:B-1----:R-:W-:Y:S01]  /*45e0*/  MOV R76, R79 ;  /* 0x0000004f004c7202 */ /* 0x002fe20000000f00 */
[----:B0-----:R-:W-:Y:S05]  /*45f0*/  BRA `(.L_x_1604) ;  /* 0xffffd4d000007947 */ /* 0x001fea000383ffff */
.L_x_1524:
[----:B--2---:R-:W-:Y:S01]  /*4600*/  HFMA2.MMA R164, -RZ, RZ, 0, 9.5367431640625e-07 ;  /* 0x00000010ffa47435 */ /* 0x004fe200000001ff */
[----:B------:R-:W-:Y:S01]  /*4610*/  MOV R79, R166 ;  /* 0x000000a6004f7202 */ /* 0x000fe20000000f00 */
[----:B------:R-:W-:Y:S01]  /*4620*/  IMAD.MOV.U32 R163, RZ, RZ, 0x1f ;  /* 0x0000001fffa37424 */ /* 0x000fe200078e00ff */
[----:B------:R-:W-:Y:S02]  /*4630*/  MOV R172, 0xffffffff ;  /* 0xffffffff00ac7802 */ /* 0x000fe40000000f00 */
[----:B-1----:R-:W-:-:S02]  /*4640*/  MOV R72, 0x4660 ;  /* 0x0000466000487802 */ /* 0x002fc40000000f00 */
[----:B0--345:R-:W-:Y:S05]  /*4650*/  CALL.REL.NOINC `($__internal_31_$__cuda_sm70_shflsync_down_p) ;  /* 0x000003e000007944 */ /* 0x039fea0003c00000 */
[----:B------:R-:W-:Y:S01]  /*4660*/  FADD.FTZ R76, R76, R169 ;  /* 0x000000a94c4c7221 */ /* 0x000fe20000010000 */
[----:B0-----:R-:W-:Y:S01]  /*4670*/  HFMA2.MMA R164, -RZ, RZ, 0, 4.76837158203125e-07 ;  /* 0x00000008ffa47435 */ /* 0x001fe200000001ff */
[----:B-1----:R-:W-:Y:S01]  /*4680*/  FADD.FTZ R166, R166, R79 ;  /* 0x0000004fa6a67221 */ /* 0x002fe20000010000 */
[----:B------:R-:W-:-:S02]  /*4690*/  MOV R163, 0x1f ;  /* 0x0000001f00a37802 */ /* 0x000fc40000000f00 */
[----:B------:R-:W-:Y:S02]  /*46a0*/  MOV R172, 0xffffffff ;  /* 0xffffffff00ac7802 */ /* 0x000fe40000000f00 */
[----:B------:R-:W-:Y:S02]  /*46b0*/  MOV R79, R76 ;  /* 0x0000004c004f7202 */ /* 0x000fe40000000f00 */
[----:B------:R-:W-:Y:S02]  /*46c0*/  MOV R72, 0x46e0 ;  /* 0x000046e000487802 */ /* 0x000fe40000000f00 */
[----:B------:R-:W-:Y:S05]  /*46d0*/  CALL.REL.NOINC `($__internal_31_$__cuda_sm70_shflsync_down_p) ;  /* 0x0000036000007944 */ /* 0x000fea0003c00000 */
[----:B0-----:R-:W-:Y:S01]  /*46e0*/  HFMA2.MMA R164, -RZ, RZ, 0, 4.76837158203125e-07 ;  /* 0x00000008ffa47435 */ /* 0x001fe200000001ff */
[----:B-1----:R-:W-:Y:S02]  /*46f0*/  MOV R75, R79 ;  /* 0x0000004f004b7202 */ /* 0x002fe40000000f00 */
[----:B------:R-:W-:Y:S02]  /*4700*/  MOV R79, R166 ;  /* 0x000000a6004f7202 */ /* 0x000fe40000000f00 */
[----:B------:R-:W-:Y:S02]  /*4710*/  MOV R163, 0x1f ;  /* 0x0000001f00a37802 */ /* 0x000fe40000000f00 */
[----:B------:R-:W-:-:S02]  /*4720*/  MOV R172, 0xffffffff ;  /* 0xffffffff00ac7802 */ /* 0x000fc40000000f00 */
[----:B------:R-:W-:Y:S02]  /*4730*/  MOV R72, 0x4750 ;  /* 0x0000475000487802 */ /* 0x000fe40000000f00 */
[----:B------:R-:W-:Y:S05]  /*4740*/  CALL.REL.NOINC `($__internal_31_$__cuda_sm70_shflsync_down_p) ;  /* 0x000002f000007944 */ /* 0x000fea0003c00000 */
[----:B------:R-:W-:Y:S01]  /*4750*/  FADD.FTZ R76, R75, R76 ;  /* 0x0000004c4b4c7221 */ /* 0x000fe20000010000 */
[----:B0-----:R-:W-:Y:S01]  /*4760*/  HFMA2.MMA R164, -RZ, RZ, 0, 2.384185791015625e-07 ;  /* 0x00000004ffa47435 */ /* 0x001fe200000001ff */
[----:B-1----:R-:W-:Y:S01]  /*4770*/  FADD.FTZ R166, R166, R79 ;  /* 0x0000004fa6a67221 */ /* 0x002fe20000010000 */
[----:B------:R-:W-:Y:S01]  /*4780*/  MOV R163, 0x1f ;  /* 0x0000001f00a37802 */ /* 0x000fe20000000f00 */
[----:B------:R-:W-:Y:S01]  /*4790*/  IMAD.MOV.U32 R172, RZ, RZ, -0x1 ;  /* 0xffffffffffac7424 */ /* 0x000fe200078e00ff */
[----:B------:R-:W-:Y:S02]  /*47a0*/  MOV R79, R76 ;  /* 0x0000004c004f7202 */ /* 0x000fe40000000f00 */
[----:B------:R-:W-:Y:S02]  /*47b0*/  MOV R72, 0x47d0 ;  /* 0x000047d000487802 */ /* 0x000fe40000000f00 */
[----:B------:R-:W-:Y:S05]  /*47c0*/  CALL.REL.NOINC `($__internal_31_$__cuda_sm70_shflsync_down_p) ;  /* 0x0000027000007944 */ /* 0x000fea0003c00000 */
[----:B0-----:R-:W-:Y:S01]  /*47d0*/  HFMA2.MMA R164, -RZ, RZ, 0, 2.384185791015625e-07 ;  /* 0x00000004ffa47435 */ /* 0x001fe200000001ff */
[----:B-1----:R-:W-:Y:S02]  /*47e0*/  MOV R75, R79 ;  /* 0x0000004f004b7202 */ /* 0x002fe40000000f00 */
[----:B------:R-:W-:-:S02]  /*47f0*/  MOV R79, R166 ;  /* 0x000000a6004f7202 */ /* 0x000fc40000000f00 */
[----:B------:R-:W-:Y:S02]  /*4800*/  MOV R163, 0x1f ;  /* 0x0000001f00a37802 */ /* 0x000fe40000000f00 */
[----:B------:R-:W-:Y:S02]  /*4810*/  MOV R172, 0xffffffff ;  /* 0xffffffff00ac7802 */ /* 0x000fe40000000f00 */
[----:B------:R-:W-:Y:S02]  /*4820*/  MOV R72, 0x4840 ;  /* 0x0000484000487802 */ /* 0x000fe40000000f00 */
[----:B------:R-:W-:Y:S05]  /*4830*/  CALL.REL.NOINC `($__internal_31_$__cuda_sm70_shflsync_down_p) ;  /* 0x0000020000007944 */ /* 0x000fea0003c00000 */
[----:B------:R-:W-:Y:S01]  /*4840*/  FADD.FTZ R76, R75, R76 ;  /* 0x0000004c4b4c7221 */ /* 0x000fe20000010000 */
[----:B0-----:R-:W-:Y:S01]  /*4850*/  HFMA2.MMA R164, -RZ, RZ, 0, 1.1920928955078125e-07 ;  /* 0x00000002ffa47435 */ /* 0x001fe200000001ff */
[----:B-1----:R-:W-:Y:S01]  /*4860*/  FADD.FTZ R84, R166, R79 ;  /* 0x0000004fa6547221 */ /* 0x002fe20000010000 */
[----:B------:R-:W-:Y:S02]  /*4870*/  MOV R163, 0x1f ;  /* 0x0000001f00a37802 */ /* 0x000fe40000000f00 */
[----:B------:R-:W-:Y:S02]  /*4880*/  MOV R172, 0xffffffff ;  /* 0xffffffff00ac7802 */ /* 0x000fe40000000f00 */
[----:B------:R-:W-:-:S02]  /*4890*/  MOV R79, R76 ;  /* 0x0000004c004f7202 */ /* 0x000fc40000000f00 */
[----:B------:R-:W-:Y:S02]  /*48a0*/  MOV R72, 0x48c0 ;  /* 0x000048c000487802 */ /* 0x000fe40000000f00 */
[----:B------:R-:W-:Y:S05]  /*48b0*/  CALL.REL.NOINC `($__internal_31_$__cuda_sm70_shflsync_down_p) ;  /* 0x0000018000007944 */ /* 0x000fea0003c00000 */
[----:B0-----:R-:W-:Y:S01]  /*48c0*/  HFMA2.MMA R163, -RZ, RZ, 0, 1.847743988037109375e-06 ;  /* 0x0000001fffa37435 */ /* 0x001fe200000001ff */
[----:B-1----:R-:W-:Y:S01]  /*48d0*/  MOV R75, R79 ;  /* 0x0000004f004b7202 */ /* 0x002fe20000000f00 */
[----:B------:R-:W-:Y:S01]  /*48e0*/  IMAD.MOV.U32 R164, RZ, RZ, 0x2 ;  /* 0x00000002ffa47424 */ /* 0x000fe200078e00ff */
[----:B------:R-:W-:Y:S02]  /*48f0*/  MOV R79, R84 ;  /* 0x00000054004f7202 */ /* 0x000fe40000000f00 */
[----:B------:R-:W-:Y:S02]  /*4900*/  MOV R172, 0xffffffff ;  /* 0xffffffff00ac7802 */ /* 0x000fe40000000f00 */
[----:B------:R-:W-:Y:S02]  /*4910*/  MOV R72, 0x4930 ;  /* 0x0000493000487802 */ /* 0x000fe40000000f00 */
[----:B------:R-:W-:Y:S05]  /*4920*/  CALL.REL.NOINC `($__internal_31_$__cuda_sm70_shflsync_down_p) ;  /* 0x0000011000007944 */ /* 0x000fea0003c00000 */
[----:B------:R-:W-:Y:S01]  /*4930*/  FADD.FTZ R78, R75, R76 ;  /* 0x0000004c4b4e7221 */ /* 0x000fe20000010000 */
[----:B0-----:R-:W-:Y:S01]  /*4940*/  HFMA2.MMA R164, -RZ, RZ, 0, 5.9604644775390625e-08 ;  /* 0x00000001ffa47435 */ /* 0x001fe200000001ff */
[----:B-1----:R-:W-:Y:S01]  /*4950*/  FADD.FTZ R84, R84, R79 ;  /* 0x0000004f54547221 */ /* 0x002fe20000010000 */
[----:B------:R-:W-:-:S02]  /*4960*/  MOV R163, 0x1f ;  /* 0x0000001f00a37802 */ /* 0x000fc40000000f00 */
[----:B------:R-:W-:Y:S02]  /*4970*/  MOV R172, 0xffffffff ;  /* 0xffffffff00ac7802 */ /* 0x000fe40000000f00 */
[----:B------:R-:W-:Y:S02]  /*4980*/  MOV R79, R78 ;  /* 0x0000004e004f7202 */ /* 0x000fe40000000f00 */
[----:B------:R-:W-:Y:S02]  /*4990*/  MOV R72, 0x49b0 ;  /* 0x000049b000487802 */ /* 0x000fe40000000f00 */
[----:B------:R-:W-:Y:S05]  /*49a0*/  CALL.REL.NOINC `($__internal_31_$__cuda_sm70_shflsync_down_p) ;  /* 0x0000009000007944 */ /* 0x000fea0003c00000 */
[----:B0-----:R-:W-:Y:S01]  /*49b0*/  HFMA2.MMA R164, -RZ, RZ, 0, 5.9604644775390625e-08 ;  /* 0x00000001ffa47435 */ /* 0x001fe200000001ff */
[----:B-1----:R-:W-:Y:S02]  /*49c0*/  MOV R85, R79 ;  /* 0x0000004f00557202 */ /* 0x002fe40000000f00 */
[----:B------:R-:W-:Y:S02]  /*49d0*/  MOV R79, R84 ;  /* 0x00000054004f7202 */ /* 0x000fe40000000f00 */
[----:B------:R-:W-:Y:S02]  /*49e0*/  MOV R163, 0x1f ;  /* 0x0000001f00a37802 */ /* 0x000fe40000000f00 */
[----:B------:R-:W-:-:S02]  /*49f0*/  MOV R172, 0xffffffff ;  /* 0xffffffff00ac7802 */ /* 0x000fc40000000f00 */
[----:B------:R-:W-:Y:S02]  /*4a00*/  MOV R72, 0x4a20 ;  /* 0x00004a2000487802 */ /* 0x000fe40000000f00 */
[----:B------:R-:W-:Y:S05]  /*4a10*/  CALL.REL.NOINC `($__internal_31_$__cuda_sm70_shflsync_down_p) ;  /* 0x0000002000007944 */ /* 0x000fea0003c00000 */
[----:B-1----:R-:W-:Y:S01]  /*4a20*/  MOV R73, R79 ;  /* 0x0000004f00497202 */ /* 0x002fe20000000f00 */
[----:B0-----:R-:W-:Y:S05]  /*4a30*/  BRA `(.L_x_1605) ;  /* 0xffffd1b000007947 */ /* 0x001fea000383ffff */
        .weak           $__internal_31_$__cuda_sm70_shflsync_down_p
        .type           $__internal_31_$__cuda_sm70_shflsync_down_p,@function
        .size           $__internal_31_$__cuda_sm70_shflsync_down_p,(.L_x_9285 - $__internal_31_$__cuda_sm70_shflsync_down_p)
$__internal_31_$__cuda_sm70_shflsync_down_p:
[----:B------:R-:W-:Y:S01]  /*4a40*/  HFMA2.MMA R73, -RZ, RZ, 0, 0 ;  /* 0x00000000ff497435 */ /* 0x000fe200000001ff */
[----:B------:R-:W-:Y:S04]  /*4a50*/  WARPSYNC R172 ;  /* 0x000000ac00007348 */ /* 0x000fe80003800000 */
[----:B------:R0:W1:Y:S01]  /*4a60*/  SHFL.DOWN PT, R79, R79, R164, R163 ;  /* 0x080000a44f4f7389 */ /* 0x00006200000e00a3 */
[----:B------:R-:W-:Y:S05]  /*4a70*/  RET.REL.NODEC R72 `(_ZN10layer_norm13ln_bwd_kernelINS_13Kernel_traitsI6__halfS2_S2_S2_fjLj6144ELj1ELj1ELj8ELj16ENS_18Kernel_traits_baseILj6144ES2_S2_S2_S2_fjLj256EEEEELb1ELb0ELb1ELb0EEEvNS_9BwdParamsE) ;  /* 0xffffb58048007950 */ /* 0x000fea0003c3ffff */
.L_x_1606:
        /* <DEDUP_REMOVED lines=16> */
.L_x_9285:


//--------------------- .text._ZN10layer_norm22ln_bwd_finalize_kernelINS_22Kernel_traits_finalizeILj6144E6__halfS2_S2_S2_fjLb0ELj1024ELj4ENS_18Kernel_traits_baseILj6144ES2_S2_S2_S2_fjLj1024EEEEELb0ELb1EEEvNS_9BwdParamsE --------------------------
	.section	.text._ZN10layer_norm22ln_bwd_finalize_kernelINS_22Kernel_traits_finalizeILj6144E6__halfS2_S2_S2_fjLb0ELj1024ELj4ENS_18Kernel_traits_baseILj6144ES2_S2_S2_S2_fjLj1024EEEEELb0ELb1EEEvNS_9BwdParamsE,"ax",@progbits
	.sectioninfo	@"SHI_REGISTERS=32"
	.align	128
        .global         _ZN10layer_norm22ln_bwd_finalize_kernelINS_22Kernel_traits_finalizeILj6144E6__halfS2_S2_S2_fjLb0ELj1024ELj4ENS_18Kernel_traits_baseILj6144ES2_S2_S2_S2_fjLj1024EEEEELb0ELb1EEEvNS_9BwdParamsE
        .type           _ZN10layer_norm22ln_bwd_finalize_kernelINS_22Kernel_traits_finalizeILj6144E6__halfS2_S2_S2_fjLb0ELj1024ELj4ENS_18Kernel_traits_baseILj6144ES2_S2_S2_S2_fjLj1024EEEEELb0ELb1EEEvNS_9BwdParamsE,@function
        .size           _ZN10layer_norm22ln_bwd_finalize_kernelINS_22Kernel_traits_finalizeILj6144E6__halfS2_S2_S2_fjLb0ELj1024ELj4ENS_18Kernel_traits_baseILj6144ES2_S2_S2_S2_fjLj1024EEEEELb0ELb1EEEvNS_9BwdParamsE,(.L_x_9286 - _ZN10layer_norm22ln_bwd_finalize_kernelINS_22Kernel_traits_finalizeILj6144E6__halfS2_S2_S2_fjLb0ELj1024ELj4ENS_18Kernel_traits_baseILj6144ES2_S2_S2_S2_fjLj1024EEEEELb0ELb1EEEvNS_9BwdParamsE)
        .other          _ZN10layer_norm22ln_bwd_finalize_kernelINS_22Kernel_traits_finalizeILj6144E6__halfS2_S2_S2_fjLb0ELj1024ELj4ENS_18Kernel_traits_baseILj6144ES2_S2_S2_S2_fjLj1024EEEEELb0ELb1EEEvNS_9BwdParamsE,@"STO_CUDA_ENTRY STV_DEFAULT"
_ZN10layer_norm22ln_bwd_finalize_kernelINS_22Kernel_traits_finalizeILj6144E6__halfS2_S2_S2_fjLb0ELj1024ELj4ENS_18Kernel_traits_baseILj6144ES2_S2_S2_S2_fjLj1024EEEEELb0ELb1EEEvNS_9BwdParamsE:
.text._ZN10layer_norm22ln_bwd_finalize_kernelINS_22Kernel_traits_finalizeILj6144E6__halfS2_S2_S2_fjLb0ELj1024ELj4ENS_18Kernel_traits_baseILj6144ES2_S2_S2_S2_fjLj1024EEEEELb0ELb1EEEvNS_9BwdParamsE:
        /* <DEDUP_REMOVED lines=19> */
.L_x_1619:
        /* <DEDUP_REMOVED lines=27> */
.L_x_1611:
        /* <DEDUP_REMOVED lines=35> */
.L_x_1610:
[----:B------:R-:W-:Y:S05]  /*0510*/  BSYNC B1 ;  /* 0x0000000000017941 */ /* 0x000fea0003800000 */
.L_x_1609:
        /* <DEDUP_REMOVED lines=23> */
.L_x_1613:
[----:B------:R-:W-:Y:S05]  /*0690*/  BSYNC B1 ;  /* 0x0000000000017941 */ /* 0x000fea0003800000 */
.L_x_1612:
        /* <DEDUP_REMOVED lines=10> */
.L_x_1608:
[----:B------:R-:W-:Y:S05]  /*0740*/  BSYNC B0 ;  /* 0x0000000000007941 */ /* 0x000fea0003800000 */
.L_x_1607:
        /* <DEDUP_REMOVED lines=11> */
.L_x_1620:
        /* <DEDUP_REMOVED lines=18> */
.L_x_1621:
[----:B------:R-:W-:Y:S01]  /*0920*/  @!P1 SHF.R.U32.HI R2, RZ, 0x3, R0 ;  /* 0x00000003ff029819 */ /* 0x000fe20000011600 */
[----:B---3--:R-:W-:Y:S02]  /*0930*/  FADD.FTZ R5, R5, R10 ;  /* 0x0000000a05057221 */ /* 0x008fe40000010000 */
[----:B--2---:R-:W-:Y:S01]  /*0940*/  FADD.FTZ R7, R7, R4 ;  /* 0x0000000407077221 */ /* 0x004fe20000010000 */
[----:B------:R-:W-:-:S05]  /*0950*/  @!P1 LOP3.LUT R2, R2, 0x1ffffffc, RZ, 0xc0, !PT ;  /* 0x1ffffffc02029812 */ /* 0x000fca00078ec0ff */
[----:B------:R2:W-:Y:S04]  /*0960*/  @!P1 STS [R2+0x2000], R5 ;  /* 0x0020000502009388 */ /* 0x0005e80000000800 */
[----:B------:R2:W-:Y:S02]  /*0970*/  @!P1 STS [R2+0x2080], R7 ;  /* 0x0020800702009388 */ /* 0x0005e40000000800 */
.L_x_1614:
[----:B0-----:R-:W-:Y:S01]  /*0980*/  WARPSYNC 0xffffffff ;  /* 0xffffffff00007948 */ /* 0x001fe20003800000 */
[----:B------:R-:W-:Y:S06]  /*0990*/  BAR.SYNC.DEFER_BLOCKING 0x0 ;  /* 0x0000000000007b1d */ /* 0x000fec0000010000 */
[----:B------:R-:W-:Y:S01]  /*09a0*/  BSSY B0, `(.L_x_1617) ;  /* 0x000000b000007945 */ /* 0x000fe20003800000 */
[----:B------:R-:W-:Y:S05]  /*09b0*/  @!P0 BRA `(.L_x_1618) ;  /* 0x0000009000008947 */ /* 0x000fea0003800000 */
[----:B--2---:R-:W0:Y:S01]  /*09c0*/  LDS.64 R2, [R16.X8+0x2000] ;  /* 0x0020000010027984 */ /* 0x004e220000008a00 */
[----:B------:R-:W-:-:S03]  /*09d0*/  HFMA2.MMA R6, -RZ, RZ, 0, 2.384185791015625e-07 ;  /* 0x00000004ff067435 */ /* 0x000fc600000001ff */
[----:B-1----:R-:W1:Y:S01]  /*09e0*/  LDS.64 R4, [R16.X8+0x2080] ;  /* 0x0020800010047984 */ /* 0x002e620000008a00 */
[----:B0-----:R-:W-:-:S06]  /*09f0*/  F2FP.PACK_AB R7, R3, R2 ;  /* 0x000000020307723e */ /* 0x001fcc00000000ff */
[----:B------:R-:W-:Y:S01]  /*0a00*/  IMAD.WIDE.U32 R2, R19, R6, c[0x0][0x268] ;  /* 0x00009a0013027625 */ /* 0x000fe200078e0006 */
[----:B-1----:R-:W-:-:S03]  /*0a10*/  F2FP.PACK_AB R9, R5, R4 ;  /* 0x000000040509723e */ /* 0x002fc600000000ff */
[----:B------:R-:W-:Y:S01]  /*0a20*/  IMAD.WIDE.U32 R4, R19, R6, c[0x0][0x260] ;  /* 0x0000980013047625 */ /* 0x000fe200078e0006 */
[----:B------:R0:W-:Y:S04]  /*0a30*/  STG.E [R2.64], R7 ;  /* 0x0000000702007986 */ /* 0x0001e8000c101904 */
[----:B------:R0:W-:Y:S02]  /*0a40*/  STG.E [R4.64], R9 ;  /* 0x0000000904007986 */ /* 0x0001e4000c101904 */
.L_x_1618:
[----:B------:R-:W-:Y:S05]  /*0a50*/  BSYNC B0 ;  /* 0x0000000000007941 */ /* 0x000fea0003800000 */
.L_x_1617:
[C---:B------:R-:W-:Y:S02]  /*0a60*/  ISETP.GT.U32.AND P1, PT, R18.reuse, -0x1801, PT ;  /* 0xffffe7ff1200780c */ /* 0x040fe40003f24070 */
[----:B------:R-:W-:Y:S02]  /*0a70*/  IADD3 R18, R18, 0x1800, RZ ;  /* 0x0000180012127810 */ /* 0x000fe40007ffe0ff */
[----:B------:R-:W-:-:S09]  /*0a80*/  IADD3 R19, R19, 0xc00, RZ ;  /* 0x00000c0013137810 */ /* 0x000fd20007ffe0ff */
[----:B012---:R-:W-:Y:S05]  /*0a90*/  @P1 BRA `(.L_x_1619) ;  /* 0xfffff69000001947 */ /* 0x007fea000383ffff */
[----:B------:R-:W-:Y:S05]  /*0aa0*/  EXIT ;  /* 0x000000000000794d */ /* 0x000fea0003800000 */
.L_x_1615:
[----:B--2---:R-:W-:Y:S01]  /*0ab0*/  IMAD.MOV.U32 R10, RZ, RZ, R4 ;  /* 0x000000ffff0a7224 */ /* 0x004fe200078e0004 */
[----:B------:R-:W-:Y:S01]  /*0ac0*/  MOV R9, 0x1 ;  /* 0x0000000100097802 */ /* 0x000fe20000000f00 */
[----:B------:R-:W-:Y:S01]  /*0ad0*/  IMAD.MOV.U32 R6, RZ, RZ, 0x1f ;  /* 0x0000001fff067424 */ /* 0x000fe200078e00ff */
[----:B------:R-:W-:Y:S02]  /*0ae0*/  MOV R11, 0xffffffff ;  /* 0xffffffff000b7802 */ /* 0x000fe40000000f00 */
[----:B------:R-:W-:Y:S02]  /*0af0*/  MOV R2, 0xb10 ;  /* 0x00000b1000027802 */ /* 0x000fe40000000f00 */
[----:B01----:R-:W-:Y:S05]  /*0b00*/  CALL.REL.NOINC `($__internal_32_$__cuda_sm70_shflsync_bfly_p) ;  /* 0x000003c000007944 */ /* 0x003fea0003c00000 */
[----:B-1----:R-:W-:Y:S01]  /*0b10*/  IMAD.MOV.U32 R3, RZ, RZ, R6 ;  /* 0x000000ffff037224 */ /* 0x002fe200078e0006 */
[----:B0-----:R-:W-:Y:S05]  /*0b20*/  BRA `(.L_x_1620) ;  /* 0xfffffcd000007947 */ /* 0x001fea000383ffff */
.L_x_1616:
[----:B------:R-:W-:Y:S01]  /*0b30*/  HFMA2.MMA R6, -RZ, RZ, 0, 1.847743988037109375e-06 ;  /* 0x0000001fff067435 */ /* 0x000fe200000001ff */
[----:B------:R-:W-:Y:S01]  /*0b40*/  MOV R10, R13 ;  /* 0x0000000d000a7202 */ /* 0x000fe20000000f00 */
[----:B------:R-:W-:Y:S01]  /*0b50*/  IMAD.MOV.U32 R9, RZ, RZ, 0x2 ;  /* 0x00000002ff097424 */ /* 0x000fe200078e00ff */
[----:B------:R-:W-:Y:S01]  /*0b60*/  MOV R2, 0xb90 ;  /* 0x00000b9000027802 */ /* 0x000fe20000000f00 */
[----:B------:R-:W-:-:S02]  /*0b70*/  IMAD.MOV.U32 R11, RZ, RZ, -0x1 ;  /* 0xffffffffff0b7424 */ /* 0x000fc400078e00ff */
[----:B012---:R-:W-:Y:S05]  /*0b80*/  CALL.REL.NOINC `($__internal_32_$__cuda_sm70_shflsync_bfly_p) ;  /* 0x0000034000007944 */ /* 0x007fea0003c00000 */
[----:B01----:R-:W-:Y:S01]  /*0b90*/  FADD.FTZ R10, R13, R6 ;  /* 0x000000060d0a7221 */ /* 0x003fe20000010000 */
[----:B------:R-:W-:Y:S01]  /*0ba0*/  HFMA2.MMA R6, -RZ, RZ, 0, 1.847743988037109375e-06 ;  /* 0x0000001fff067435 */ /* 0x000fe200000001ff */
[----:B------:R-:W-:Y:S01]  /*0bb0*/  MOV R9, 0x4 ;  /* 0x0000000400097802 */ /* 0x000fe20000000f00 */
[----:B------:R-:W-:Y:S01]  /*0bc0*/  IMAD.MOV.U32 R11, RZ, RZ, -0x1 ;  /* 0xffffffffff0b7424 */ /* 0x000fe200078e00ff */
[----:B------:R-:W-:-:S03]  /*0bd0*/  MOV R2, 0xbf0 ;  /* 0x00000bf000027802 */ /* 0x000fc60000000f00 */
[----:B------:R-:W-:Y:S05]  /*0be0*/  CALL.REL.NOINC `($__internal_32_$__cuda_sm70_shflsync_bfly_p) ;  /* 0x000002e000007944 */ /* 0x000fea0003c00000 */
[----:B01----:R-:W-:Y:S01]  /*0bf0*/  FADD.FTZ R10, R10, R6 ;  /* 0x000000060a0a7221 */ /* 0x003fe20000010000 */
[----:B------:R-:W-:Y:S01]  /*0c00*/  HFMA2.MMA R6, -RZ, RZ, 0, 1.847743988037109375e-06 ;  /* 0x0000001fff067435 */ /* 0x000fe200000001ff */
[----:B------:R-:W-:Y:S01]  /*0c10*/  MOV R9, 0x8 ;  /* 0x0000000800097802 */ /* 0x000fe20000000f00 */
[----:B------:R-:W-:Y:S01]  /*0c20*/  IMAD.MOV.U32 R11, RZ, RZ, -0x1 ;  /* 0xffffffffff0b7424 */ /* 0x000fe200078e00ff */
[----:B------:R-:W-:-:S03]  /*0c30*/  MOV R2, 0xc50 ;  /* 0x00000c5000027802 */ /* 0x000fc60000000f00 */
[----:B------:R-:W-:Y:S05]  /*0c40*/  CALL.REL.NOINC `($__internal_32_$__cuda_sm70_shflsync_bfly_p) ;  /* 0x0000028000007944 */ /* 0x000fea0003c00000 */
[----:B-1----:R-:W-:Y:S01]  /*0c50*/  FADD.FTZ R4, R10, R6 ;  /* 0x000000060a047221 */ /* 0x002fe20000010000 */
[----:B------:R-:W-:Y:S01]  /*0c60*/  HFMA2.MMA R6, -RZ, RZ, 0, 1.847743988037109375e-06 ;  /* 0x0000001fff067435 */ /* 0x000fe200000001ff */
[----:B0-----:R-:W-:Y:S01]  /*0c70*/  MOV R9, 0x10 ;  /* 0x0000001000097802 */ /* 0x001fe20000000f00 */
[----:B------:R-:W-:Y:S01]  /*0c80*/  IMAD.MOV.U32 R11, RZ, RZ, -0x1 ;  /* 0xffffffffff0b7424 */ /* 0x000fe200078e00ff */
[----:B------:R-:W-:-:S02]  /*0c90*/  MOV R2, 0xcc0 ;  /* 0x00000cc000027802 */ /* 0x000fc40000000f00 */
[----:B------:R-:W-:Y:S02]  /*0ca0*/  MOV R10, R4 ;  /* 0x00000004000a7202 */ /* 0x000fe40000000f00 */
[----:B------:R-:W-:Y:S05]  /*0cb0*/  CALL.REL.NOINC `($__internal_32_$__cuda_sm70_shflsync_bfly_p) ;  /* 0x0000021000007944 */ /* 0x000fea0003c00000 */
[----:B0-----:R-:W-:Y:S01]  /*0cc0*/  HFMA2.MMA R9, -RZ, RZ, 0, 5.9604644775390625e-08 ;  /* 0x00000001ff097435 */ /* 0x001fe200000001ff */
[----:B-1----:R-:W-:Y:S01]  /*0cd0*/  MOV R7, R6 ;  /* 0x0000000600077202 */ /* 0x002fe20000000f00 */
[----:B------:R-:W-:Y:S01]  /*0ce0*/  IMAD.MOV.U32 R10, RZ, RZ, R5 ;  /* 0x000000ffff0a7224 */ /* 0x000fe200078e0005 */
[----:B------:R-:W-:Y:S01]  /*0cf0*/  MOV R6, 0x1f ;  /* 0x0000001f00067802 */ /* 0x000fe20000000f00 */
[----:B------:R-:W-:Y:S01]  /*0d00*/  IMAD.MOV.U32 R11, RZ, RZ, -0x1 ;  /* 0xffffffffff0b7424 */ /* 0x000fe200078e00ff */
[----:B------:R-:W-:Y:S02]  /*0d10*/  MOV R2, 0xd30 ;  /* 0x00000d3000027802 */ /* 0x000fe40000000f00 */
[----:B------:R-:W-:Y:S05]  /*0d20*/  CALL.REL.NOINC `($__internal_32_$__cuda_sm70_shflsync_bfly_p) ;  /* 0x000001a000007944 */ /* 0x000fea0003c00000 */
[----:B0-----:R-:W-:Y:S01]  /*0d30*/  HFMA2.MMA R9, -RZ, RZ, 0, 1.1920928955078125e-07 ;  /* 0x00000002ff097435 */ /* 0x001fe200000001ff */
[----:B-1----:R-:W-:Y:S01]  /*0d40*/  FADD.FTZ R10, R5, R6 ;  /* 0x00000006050a7221 */ /* 0x002fe20000010000 */
[----:B------:R-:W-:Y:S01]  /*0d50*/  MOV R6, 0x1f ;  /* 0x0000001f00067802 */ /* 0x000fe20000000f00 */
[----:B------:R-:W-:Y:S01]  /*0d60*/  IMAD.MOV.U32 R11, RZ, RZ, -0x1 ;  /* 0xffffffffff0b7424 */ /* 0x000fe200078e00ff */
[----:B------:R-:W-:Y:S02]  /*0d70*/  MOV R2, 0xd90 ;  /* 0x00000d9000027802 */ /* 0x000fe40000000f00 */
[----:B------:R-:W-:Y:S05]  /*0d80*/  CALL.REL.NOINC `($__internal_32_$__cuda_sm70_shflsync_bfly_p) ;  /* 0x0000014000007944 */ /* 0x000fea0003c00000 */
[----:B0-----:R-:W-:Y:S01]  /*0d90*/  HFMA2.MMA R9, -RZ, RZ, 0, 2.384185791015625e-07 ;  /* 0x00000004ff097435 */ /* 0x001fe200000001ff */
[----:B-1----:R-:W-:Y:S01]  /*0da0*/  FADD.FTZ R10, R10, R6 ;  /* 0x000000060a0a7221 */ /* 0x002fe20000010000 */
[----:B------:R-:W-:Y:S01]  /*0db0*/  MOV R6, 0x1f ;  /* 0x0000001f00067802 */ /* 0x000fe20000000f00 */
[----:B------:R-:W-:Y:S01]  /*0dc0*/  IMAD.MOV.U32 R11, RZ, RZ, -0x1 ;  /* 0xffffffffff0b7424 */ /* 0x000fe200078e00ff */
[----:B------:R-:W-:-:S02]  /*0dd0*/  MOV R2, 0xdf0 ;  /* 0x00000df000027802 */ /* 0x000fc40000000f00 */
[----:B------:R-:W-:Y:S05]  /*0de0*/  CALL.REL.NOINC `($__internal_32_$__cuda_sm70_shflsync_bfly_p) ;  /* 0x000000e000007944 */ /* 0x000fea0003c00000 */
[----:B0-----:R-:W-:Y:S01]  /*0df0*/  HFMA2.MMA R9, -RZ, RZ, 0, 4.76837158203125e-07 ;  /* 0x00000008ff097435 */ /* 0x001fe200000001ff */
[----:B-1----:R-:W-:Y:S01]  /*0e00*/  FADD.FTZ R10, R10, R6 ;  /* 0x000000060a0a7221 */ /* 0x002fe20000010000 */
[----:B------:R-:W-:Y:S01]  /*0e10*/  MOV R6, 0x1f ;  /* 0x0000001f00067802 */ /* 0x000fe20000000f00 */
[----:B------:R-:W-:Y:S01]  /*0e20*/  IMAD.MOV.U32 R11, RZ, RZ, -0x1 ;  /* 0xffffffffff0b7424 */ /* 0x000fe200078e00ff */
[----:B------:R-:W-:-:S02]  /*0e30*/  MOV R2, 0xe50 ;  /* 0x00000e5000027802 */ /* 0x000fc40000000f00 */
[----:B------:R-:W-:Y:S05]  /*0e40*/  CALL.REL.NOINC `($__internal_32_$__cuda_sm70_shflsync_bfly_p) ;  /* 0x0000008000007944 */ /* 0x000fea0003c00000 */
[----:B0-----:R-:W-:Y:S01]  /*0e50*/  HFMA2.MMA R9, -RZ, RZ, 0, 9.5367431640625e-07 ;  /* 0x00000010ff097435 */ /* 0x001fe200000001ff */
[----:B-1----:R-:W-:Y:S01]  /*0e60*/  FADD.FTZ R10, R10, R6 ;  /* 0x000000060a0a7221 */ /* 0x002fe20000010000 */
[----:B------:R-:W-:Y:S01]  /*0e70*/  MOV R6, 0x1f ;  /* 0x0000001f00067802 */ /* 0x000fe20000000f00 */
[----:B------:R-:W-:Y:S01]  /*0e80*/  IMAD.MOV.U32 R11, RZ, RZ, -0x1 ;  /* 0xffffffffff0b7424 */ /* 0x000fe200078e00ff */
[----:B------:R-:W-:-:S02]  /*0e90*/  MOV R2, 0xeb0 ;  /* 0x00000eb000027802 */ /* 0x000fc40000000f00 */
[----:B------:R-:W-:Y:S05]  /*0ea0*/  CALL.REL.NOINC `($__internal_32_$__cuda_sm70_shflsync_bfly_p) ;  /* 0x0000002000007944 */ /* 0x000fea0003c00000 */
[----:B-1----:R-:W-:Y:S01]  /*0eb0*/  MOV R5, R6 ;  /* 0x0000000600057202 */ /* 0x002fe20000000f00 */
[----:B0-----:R-:W-:Y:S05]  /*0ec0*/  BRA `(.L_x_1621) ;  /* 0xfffffa5000007947 */ /* 0x001fea000383ffff */
        .weak           $__internal_32_$__cuda_sm70_shflsync_bfly_p
        .type           $__internal_32_$__cuda_sm70_shflsync_bfly_p,@function
        .size           $__internal_32_$__cuda_sm70_shflsync_bfly_p,(.L_x_9286 - $__internal_32_$__cuda_sm70_shflsync_bfly_p)
$__internal_32_$__cuda_sm70_shflsync_bfly_p:
[----:B------:R-:W-:Y:S01]  /*0ed0*/  HFMA2.MMA R3, -RZ, RZ, 0, 0 ;  /* 0x00000000ff037435 */ /* 0x000fe200000001ff */
[----:B------:R-:W-:Y:S04]  /*0ee0*/  WARPSYNC R11 ;  /* 0x0000000b00007348 */ /* 0x000fe80003800000 */
[----:B------:R0:W1:Y:S01]  /*0ef0*/  SHFL.BFLY PT, R6, R10, R9, R6 ;  /* 0x0c0000090a067389 */ /* 0x00006200000e0006 */
[----:B------:R-:W-:Y:S05]  /*0f00*/  RET.REL.NODEC R2 `(_ZN10layer_norm22ln_bwd_finalize_kernelINS_22Kernel_traits_finalizeILj6144E6__halfS2_S2_S2_fjLb0ELj1024ELj4ENS_18Kernel_traits_baseILj6144ES2_S2_S2_S2_fjLj1024EEEEELb0ELb1EEEvNS_9BwdParamsE) ;  /* 0xfffff0f002007950 */ /* 0x000fea0003c3ffff */
.L_x_1622:
        /* <DEDUP_REMOVED lines=15> */
.L_x_9286:


//--------------------- .text._ZN10layer_norm13ln_bwd_kernelINS_13Kernel_traitsI6__halfS2_S2_S2_fjLj6144ELj1ELj1ELj8ELj16ENS_18Kernel_traits_baseILj6144ES2_S2_S2_S2_fjLj256EEEEELb1ELb0ELb1ELb1EEEvNS_9BwdParamsE --------------------------
	.section	.text._ZN10layer_norm13ln_bwd_kernelINS_13Kernel_traitsI6__halfS2_S2_S2_fjLj6144ELj1ELj1ELj8ELj16ENS_18Kernel_traits_baseILj6144ES2_S2_S2_S2_fjLj256EEEEELb1ELb0ELb1ELb1EEEvNS_9BwdParamsE,"ax",@progbits
	.sectioninfo	@"SHI_REGISTERS=184"
	.align	128
        .global         _ZN10layer_norm13ln_bwd_kernelINS_13Kernel_traitsI6__halfS2_S2_S2_fjLj6144ELj1ELj1ELj8ELj16ENS_18Kernel_traits_baseILj6144ES2_S2_S2_S2_fjLj256EEEEELb1ELb0ELb1ELb1EEEvNS_9BwdParamsE
        .type           _ZN10layer_norm13ln_bwd_kernelINS_13Kernel_traitsI6__halfS2_S2_S2_fjLj6144ELj1ELj1ELj8ELj16ENS_18Kernel_traits_baseILj6144ES2_S2_S2_S2_fjLj256EEEEELb1ELb0ELb1ELb1EEEvNS_9BwdParamsE,@function
        .size           _ZN10layer_norm13ln_bwd_kernelINS_13Kernel_traitsI6__halfS2_S2_S2_fjLj6144ELj1ELj1ELj8ELj16ENS_18Kernel_traits_baseILj6144ES2_S2_S2_S2_fjLj256EEEEELb1ELb0ELb1ELb1EEEvNS_9BwdParamsE,(.L_x_9287 - _ZN10layer_norm13ln_bwd_kernelINS_13Kernel_traitsI6__halfS2_S2_S2_fjLj6144ELj1ELj1ELj8ELj16ENS_18Kernel_traits_baseILj6144ES2_S2_S2_S2_fjLj256EEEEELb1ELb0ELb1ELb1EEEvNS_9BwdParamsE)
        .other          _ZN10layer_norm13ln_bwd_kernelINS_13Kernel_traitsI6__halfS2_S2_S2_fjLj6144ELj1ELj1ELj8ELj16ENS_18Kernel_traits_baseILj6144ES2_S2_S2_S2_fjLj256EEEEELb1ELb0ELb1ELb1EEEvNS_9BwdParamsE,@"STO_CUDA_ENTRY STV_DEFAULT"
_ZN10layer_norm13ln_bwd_kernelINS_13Kernel_traitsI6__halfS2_S2_S2_fjLj6144ELj1ELj1ELj8ELj16ENS_18Kernel_traits_baseILj6144ES2_S2_S2_S2_fjLj256EEEEELb1ELb0ELb1ELb1EEEvNS_9BwdParamsE:
.text._ZN10layer_norm13ln_bwd_kernelINS_13Kernel_traitsI6__halfS2_S2_S2_fjLj6144ELj1ELj1ELj8ELj16ENS_18Kernel_traits_baseILj6144ES2_S2_S2_S2_fjLj256EEEEELb1ELb0ELb1ELb1EEEvNS_9BwdParamsE:
        /* <DEDUP_REMOVED lines=32> */
.L_x_1623:
        /* <DEDUP_REMOVED lines=57> */
.L_x_1702:
[----:B------:R-:W-:-:S05]  /*0590*/  MOV R73, 0x4 ;  /* 0x0000000400497802 */ /* 0x000fca0000000f00 */
[----:B------:R-:W-:-:S05]  /*05a0*/  IMAD.WIDE R68, R104, R73, c[0x0][0x1d8] ;  /* 0x0000760068447625 */ /* 0x000fca00078e0249 */
[----:B------:R0:W2:Y:S01]  /*05b0*/  LDG.E R74, [R68.64] ;  /* 0x00000004444a7981 */ /* 0x0000a2000c1e1900 */
[----:B------:R-:W-:Y:S01]  /*05c0*/  IMAD R2, R104, c[0x0][0x168], RZ ;  /* 0x00005a0068027a24 */ /* 0x000fe200078e02ff */
[----:B------:R-:W-:Y:S01]  /*05d0*/  LOP3.LUT R75, R0, 0xff, RZ, 0xc0, !PT ;  /* 0x000000ff004b7812 */ /* 0x000fe200078ec0ff */
[----:B------:R-:W-:-:S03]  /*05e0*/  IMAD.WIDE R130, R104, R73, c[0x0][0x1a8] ;  /* 0x00006a0068827625 */ /* 0x000fc600078e0249 */
[----:B------:R-:W-:Y:S01]  /*05f0*/  SHF.R.S32.HI R3, RZ, 0x1f, R2 ;  /* 0x0000001fff037819 */ /* 0x000fe20000011402 */
[----:B------:R-:W-:Y:S01]  /*0600*/  IMAD.WIDE R70, R104, R73, c[0x0][0x1d0] ;  /* 0x0000740068467625 */ /* 0x000fe200078e0249 */
[----:B------:R-:W-:Y:S01]  /*0610*/  MOV R85, 0x10 ;  /* 0x0000001000557802 */ /* 0x000fe20000000f00 */
        /* <DEDUP_REMOVED lines=16> */
[----:B------:R-:W-:Y:S01]  /*0720*/  HFMA2.MMA R86, -RZ, RZ, 0, 0 ;  /* 0x00000000ff567435 */ /* 0x000fe200000001ff */
        /* <DEDUP_REMOVED lines=8> */
[----:B------:R0:W5:Y:S01]  /*07b0*/  @P0 LDG.E.128 R56, [R68.64] ;  /* 0x0000000444380981 */ /* 0x000162000c1e1d00 */
[----:B------:R-:W-:-:S02]  /*07c0*/  MOV R3, 0x8 ;  /* 0x0000000800037802 */ /* 0x000fc40000000f00 */
        /* <DEDUP_REMOVED lines=11> */
.L_x_1626:
[----:B------:R-:W-:Y:S01]  /*0880*/  IADD3 R74, R74, -0x1, RZ ;  /* 0xffffffff4a4a7810 */ /* 0x000fe20007ffe0ff */
[----:B------:R-:W-:Y:S01]  /*0890*/  IMAD.WIDE.U32 R92, R136, R85, c[0x0][0x188] ;  /* 0x00006200885c7625 */ /* 0x000fe200078e0055 */
[----:B------:R0:W2:Y:S03]  /*08a0*/  LDG.E R141, [R2.64] ;  /* 0x00000004028d7981 */ /* 0x0000a6000c1e1900 */
[----:B------:R-:W-:-:S02]  /*08b0*/  IMAD R74, R74, c[0x0][0x168], RZ ;  /* 0x00005a004a4a7a24 */ /* 0x000fc400078e02ff */
[----:B------:R-:W-:Y:S01]  /*08c0*/  IMAD.WIDE.U32 R100, R131, R85, c[0x0][0x188] ;  /* 0x0000620083647625 */ /* 0x000fe200078e0055 */
[----:B------:R-:W3:Y:S02]  /*08d0*/  LDG.E.128 R92, [R92.64] ;  /* 0x000000045c5c7981 */ /* 0x000ee4000c1e1d00 */
[----:B------:R-:W-:-:S03]  /*08e0*/  SHF.R.S32.HI R77, RZ, 0x1f, R74 ;  /* 0x0000001fff4d7819 */ /* 0x000fc6000001144a */
[----:B------:R-:W4:Y:S01]  /*08f0*/  LDG.E.128 R100, [R100.64] ;  /* 0x0000000464647981 */ /* 0x000f22000c1e1d00 */
[----:B------:R-:W-:Y:S01]  /*0900*/  LEA.HI R74, R77, R74, RZ, 0x3 ;  /* 0x0000004a4d4a7211 */ /* 0x000fe200078f18ff */
[----:B------:R-:W-:-:S03]  /*0910*/  IMAD.WIDE.U32 R76, R138, R85, c[0x0][0x188] ;  /* 0x000062008a4c7625 */ /* 0x000fc600078e0055 */
[----:B------:R-:W-:-:S03]  /*0920*/  LEA.HI.SX32 R74, R74, R75, 0x1d ;  /* 0x0000004b4a4a7211 */ /* 0x000fc600078feaff */
[----:B------:R-:W4:Y:S01]  /*0930*/  LDG.E.128 R76, [R76.64] ;  /* 0x000000044c4c7981 */ /* 0x000f22000c1e1d00 */
[C---:B------:R-:W-:Y:S01]  /*0940*/  IADD3 R88, R74.reuse, 0x100, RZ ;  /* 0x000001004a587810 */ /* 0x040fe20007ffe0ff */
[----:B------:R-:W-:-:S04]  /*0950*/  IMAD.WIDE.U32 R80, R74, R85, c[0x0][0x208] ;  /* 0x000082004a507625 */ /* 0x000fc800078e0055 */
[-C--:B------:R-:W-:Y:S01]  /*0960*/  IMAD.WIDE.U32 R88, R88, R85.reuse, c[0x0][0x208] ;  /* 0x0000820058587625 */ /* 0x080fe200078e0055 */
[----:B------:R-:W-:Y:S01]  /*0970*/  IADD3 R96, R74, 0x200, RZ ;  /* 0x000002004a607810 */ /* 0x000fe20007ffe0ff */
[----:B------:R-:W4:Y:S04]  /*0980*/  LDG.E.128 R80, [R80.64] ;  /* 0x0000000450507981 */ /* 0x000f28000c1e1d00 */
[----:B------:R-:W4:Y:S01]  /*0990*/  LDG.E.128 R88, [R88.64] ;  /* 0x0000000458587981 */ /* 0x000f22000c1e1d00 */
[----:B------:R-:W-:-:S06]  /*09a0*/  IMAD.WIDE.U32 R96, R96, R85, c[0x0][0x208] ;  /* 0x0000820060607625 */ /* 0x000fcc00078e0055 */
[----:B------:R-:W4:Y:S01]  /*09b0*/  LDG.E.128 R96, [R96.64] ;  /* 0x0000000460607981 */ /* 0x000f22000c1e1d00 */
[----:B-----5:R-:W-:Y:S01]  /*09c0*/  ISETP.GE.AND P3, PT, R137, 0x1, PT ;  /* 0x000000018900780c */ /* 0x020fe20003f66270 */
[----:B------:R-:W-:-:S12]  /*09d0*/  HFMA2.MMA R86, -RZ, RZ, 0, 0 ;  /* 0x00000000ff567435 */ /* 0x000fd800000001ff */
[----:B------:R-:W-:-:S05]  /*09e0*/  @P3 IADD3 R74, R137, -0x1, RZ ;  /* 0xffffffff894a3810 */ /* 0x000fca0007ffe0ff */
[----:B------:R-:W-:-:S05]  /*09f0*/  @P3 IMAD R74, R74, c[0x0][0x168], RZ ;  /* 0x00005a004a4a3a24 */ /* 0x000fca00078e02ff */
[----:B------:R-:W-:-:S04]  /*0a00*/  @P3 SHF.R.S32.HI R85, RZ, 0x1f, R74 ;  /* 0x0000001fff553819 */ /* 0x000fc8000001144a */
[----:B------:R-:W-:-:S04]  /*0a10*/  @P3 LEA.HI R74, R85, R74, RZ, 0x3 ;  /* 0x0000004a554a3211 */ /* 0x000fc800078f18ff */
[----:B------:R-:W-:Y:S02]  /*0a20*/  @P3 LEA.HI.SX32 R86, R74, R75, 0x1d ;  /* 0x0000004b4a563211 */ /* 0x000fe400078feaff */
[----:B0-----:R-:W-:Y:S02]  /*0a30*/  MOV R3, 0x8 ;  /* 0x0000000800037802 */ /* 0x001fe40000000f00 */
        /* <DEDUP_REMOVED lines=16> */
[----:B------:R-:W-:Y:S02]  /*0b40*/  HADD2.F32 R94, -RZ, R94.H1_H1 ;  /* 0x3000005eff5e7230 */ /* 0x000fe40000004100 */
[----:B------:R-:W-:Y:S02]  /*0b50*/  HADD2.F32 R144, -RZ, R95.H1_H1 ;  /* 0x3000005fff907230 */ /* 0x000fe40000004100 */
[----:B----4-:R-:W-:Y:S02]  /*0b60*/  HADD2.F32 R163, -RZ, R103.H0_H0 ;  /* 0x20000067ffa37230 */ /* 0x010fe40000004100 */
[----:B------:R-:W-:Y:S02]  /*0b70*/  HADD2.F32 R74, -RZ, R76.H0_H0 ;  /* 0x2000004cff4a7230 */ /* 0x000fe40000004100 */
[----:B-1----:R-:W-:-:S02]  /*0b80*/  HADD2.F32 R70, -RZ, R79.H0_H0 ;  /* 0x2000004fff467230 */ /* 0x002fc40000004100 */
[----:B------:R-:W-:Y:S02]  /*0b90*/  HADD2.F32 R79, -RZ, R79.H1_H1 ;  /* 0x3000004fff4f7230 */ /* 0x000fe40000004100 */
[--C-:B------:R-:W-:Y:S02]  /*0ba0*/  HADD2.F32 R75, -RZ, R83.reuse.H0_H0 ;  /* 0x20000053ff4b7230 */ /* 0x100fe40000004100 */
[----:B0-----:R-:W-:Y:S02]  /*0bb0*/  HADD2.F32 R68, -RZ, R83.H1_H1 ;  /* 0x30000053ff447230 */ /* 0x001fe40000004100 */
[--C-:B------:R-:W-:Y:S02]  /*0bc0*/  HADD2.F32 R83, -RZ, R92.reuse.H0_H0 ;  /* 0x2000005cff537230 */ /* 0x100fe40000004100 */
[--C-:B------:R-:W-:Y:S02]  /*0bd0*/  HADD2.F32 R157, -RZ, R89.reuse.H0_H0 ;  /* 0x20000059ff9d7230 */ /* 0x100fe40000004100 */
[----:B------:R-:W-:Y:S01]  /*0be0*/  HADD2.F32 R158, -RZ, R89.H1_H1 ;  /* 0x30000059ff9e7230 */ /* 0x000fe20000004100 */
[----:B------:R-:W-:Y:S01]  /*0bf0*/  FADD.FTZ R89, -R181, R74 ;  /* 0x0000004ab5597221 */ /* 0x000fe20000010100 */
[----:B------:R-:W-:-:S02]  /*0c00*/  HADD2.F32 R92, -RZ, R92.H1_H1 ;  /* 0x3000005cff5c7230 */ /* 0x000fc40000004100 */
[--C-:B------:R-:W-:Y:S02]  /*0c10*/  HADD2.F32 R159, -RZ, R90.reuse.H0_H0 ;  /* 0x2000005aff9f7230 */ /* 0x100fe40000004100 */
[----:B------:R-:W-:Y:S02]  /*0c20*/  HADD2.F32 R160, -RZ, R90.H1_H1 ;  /* 0x3000005affa07230 */ /* 0x000fe40000004100 */
[----:B------:R-:W-:Y:S01]  /*0c30*/  HADD2.F32 R90, -RZ, R101.H0_H0 ;  /* 0x20000065ff5a7230 */ /* 0x000fe20000004100 */
[----:B------:R-:W-:Y:S01]  /*0c40*/  FADD.FTZ R79, -R181, R79 ;  /* 0x0000004fb54f7221 */ /* 0x000fe20000010100 */
[----:B------:R-:W-:Y:S01]  /*0c50*/  HADD2.F32 R76, -RZ, R76.H1_H1 ;  /* 0x3000004cff4c7230 */ /* 0x000fe20000004100 */
[----:B------:R-:W-:Y:S01]  /*0c60*/  FMUL.FTZ R89, R130, R89 ;  /* 0x0000005982597220 */ /* 0x000fe20000410000 */
[----:B------:R-:W-:Y:S02]  /*0c70*/  HADD2.F32 R72, -RZ, R77.H0_H0 ;  /* 0x2000004dff487230 */ /* 0x000fe40000004100 */
[----:B------:R-:W-:-:S02]  /*0c80*/  HADD2.F32 R146, -RZ, R80.H0_H0 ;  /* 0x20000050ff927230 */ /* 0x000fc40000004100 */
[----:B------:R-:W-:Y:S01]  /*0c90*/  HADD2.F32 R152, -RZ, R101.H1_H1 ;  /* 0x30000065ff987230 */ /* 0x000fe20000004100 */
[C---:B------:R-:W-:Y:S01]  /*0ca0*/  FADD.FTZ R101, -R181.reuse, R92 ;  /* 0x0000005cb5657221 */ /* 0x040fe20000010100 */
[--C-:B------:R-:W-:Y:S01]  /*0cb0*/  HADD2.F32 R155, -RZ, R88.reuse.H0_H0 ;  /* 0x20000058ff9b7230 */ /* 0x100fe20000004100 */
[C---:B------:R-:W-:Y:S01]  /*0cc0*/  FADD.FTZ R141, -R181.reuse, R140 ;  /* 0x0000008cb58d7221 */ /* 0x040fe20000010100 */
[----:B------:R-:W-:Y:S02]  /*0cd0*/  HADD2.F32 R156, -RZ, R88.H1_H1 ;  /* 0x30000058ff9c7230 */ /* 0x000fe40000004100 */
[----:B------:R-:W-:Y:S01]  /*0ce0*/  HADD2.F32 R154, -RZ, R102.H0_H0 ;  /* 0x20000066ff9a7230 */ /* 0x000fe20000004100 */
[C---:B------:R-:W-:Y:S01]  /*0cf0*/  FADD.FTZ R143, -R181.reuse, R94 ;  /* 0x0000005eb58f7221 */ /* 0x040fe20000010100 */
[----:B------:R-:W-:Y:S01]  /*0d00*/  HADD2.F32 R73, -RZ, R78.H0_H0 ;  /* 0x2000004eff497230 */ /* 0x000fe20000004100 */
[C---:B------:R-:W-:Y:S01]  /*0d10*/  FADD.FTZ R153, -R181.reuse, R90 ;  /* 0x0000005ab5997221 */ /* 0x040fe20000010100 */
[----:B------:R-:W-:Y:S01]  /*0d20*/  HADD2.F32 R142, -RZ, R95.H0_H0 ;  /* 0x2000005fff8e7230 */ /* 0x000fe20000004100 */
[C---:B------:R-:W-:Y:S01]  /*0d30*/  FADD.FTZ R95, -R181.reuse, R70 ;  /* 0x00000046b55f7221 */ /* 0x040fe20000010100 */
[----:B------:R-:W-:Y:S01]  /*0d40*/  HADD2.F32 R88, -RZ, R100.H0_H0 ;  /* 0x20000064ff587230 */ /* 0x000fe20000004100 */
[C---:B------:R-:W-:Y:S01]  /*0d50*/  FADD.FTZ R177, -R181.reuse, R163 ;  /* 0x000000a3b5b17221 */ /* 0x040fe20000010100 */
[----:B------:R-:W-:Y:S01]  /*0d60*/  HADD2.F32 R102, -RZ, R102.H1_H1 ;  /* 0x30000066ff667230 */ /* 0x000fe20000004100 */
[C---:B------:R-:W-:Y:S01]  /*0d70*/  FADD.FTZ R69, -R181.reuse, R76 ;  /* 0x0000004cb5457221 */ /* 0x040fe20000010100 */
[----:B------:R-:W-:Y:S01]  /*0d80*/  HADD2.F32 R78, -RZ, R78.H1_H1 ;  /* 0x3000004eff4e7230 */ /* 0x000fe20000004100 */
[C---:B------:R-:W-:Y:S01]  /*0d90*/  FADD.FTZ R147, -R181.reuse, R144 ;  /* 0x00000090b5937221 */ /* 0x040fe20000010100 */
[--C-:B------:R-:W-:Y:S01]  /*0da0*/  HADD2.F32 R161, -RZ, R91.reuse.H0_H0 ;  /* 0x2000005bffa17230 */ /* 0x100fe20000004100 */
[----:B------:R-:W-:Y:S01]  /*0db0*/  FMUL.FTZ R94, R130, R79 ;  /* 0x0000004f825e7220 */ /* 0x000fe20000410000 */
[----:B------:R-:W-:Y:S01]  /*0dc0*/  HADD2.F32 R162, -RZ, R91.H1_H1 ;  /* 0x3000005bffa27230 */ /* 0x000fe20000004100 */
[----:B------:R-:W-:Y:S01]  /*0dd0*/  FADD.FTZ R91, -R181, R72 ;  /* 0x00000048b55b7221 */ /* 0x000fe20000010100 */
[----:B------:R-:W-:Y:S01]  /*0de0*/  HADD2.F32 R80, -RZ, R80.H1_H1 ;  /* 0x30000050ff507230 */ /* 0x000fe20000004100 */
[-C--:B------:R-:W-:Y:S01]  /*0df0*/  FFMA.FTZ R4, R89, R146.reuse, R4 ;  /* 0x0000009259047223 */ /* 0x080fe20000010004 */
[--C-:B------:R-:W-:Y:S01]  /*0e00*/  HADD2.F32 R163, -RZ, R96.reuse.H0_H0 ;  /* 0x20000060ffa37230 */ /* 0x100fe20000004100 */
[----:B------:R-:W-:Y:S01]  /*0e10*/  FADD.FTZ R36, R36, R146 ;  /* 0x0000009224247221 */ /* 0x000fe20000010000 */
[----:B------:R-:W-:Y:S01]  /*0e20*/  HADD2.F32 R70, -RZ, R96.H1_H1 ;  /* 0x30000060ff467230 */ /* 0x000fe20000004100 */
[C---:B------:R-:W-:Y:S01]  /*0e30*/  FMUL.FTZ R96, R130.reuse, R101 ;  /* 0x0000006582607220 */ /* 0x040fe20000410000 */
[----:B------:R-:W-:Y:S01]  /*0e40*/  HADD2.F32 R139, -RZ, R93.H0_H0 ;  /* 0x2000005dff8b7230 */ /* 0x000fe20000004100 */
[----:B------:R-:W-:Y:S01]  /*0e50*/  FMUL.FTZ R146, R109, R146 ;  /* 0x000000926d927220 */ /* 0x000fe20000410000 */
[----:B------:R-:W-:Y:S01]  /*0e60*/  HADD2.F32 R148, -RZ, R81.H0_H0 ;  /* 0x20000051ff947230 */ /* 0x000fe20000004100 */
[----:B------:R-:W-:Y:S01]  /*0e70*/  FMUL.FTZ R101, R130, R141 ;  /* 0x0000008d82657220 */ /* 0x000fe20000410000 */
[----:B------:R-:W-:Y:S01]  /*0e80*/  HADD2.F32 R77, -RZ, R77.H1_H1 ;  /* 0x3000004dff4d7230 */ /* 0x000fe20000004100 */
[----:B------:R-:W-:-:S02]  /*0e90*/  FADD.FTZ R149, -R181, R88 ;  /* 0x00000058b5957221 */ /* 0x000fc40000010100 */
[C---:B------:R-:W-:Y:S02]  /*0ea0*/  FADD.FTZ R175, -R181.reuse, R102 ;  /* 0x00000066b5af7221 */ /* 0x040fe40000010100 */
[C---:B------:R-:W-:Y:S02]  /*0eb0*/  FMUL.FTZ R141, R130.reuse, R153 ;  /* 0x00000099828d7220 */ /* 0x040fe40000410000 */
[----:B------:R-:W-:Y:S02]  /*0ec0*/  FADD.FTZ R71, -R181, R78 ;  /* 0x0000004eb5477221 */ /* 0x000fe40000010100 */
[C---:B------:R-:W-:Y:S02]  /*0ed0*/  FMUL.FTZ R88, R130.reuse, R69 ;  /* 0x0000004582587220 */ /* 0x040fe40000410000 */
[C---:B------:R-:W-:Y:S02]  /*0ee0*/  FMUL.FTZ R91, R130.reuse, R91 ;  /* 0x0000005b825b7220 */ /* 0x040fe40000410000 */
[----:B------:R-:W-:-:S02]  /*0ef0*/  FMUL.FTZ R102, R130, R147 ;  /* 0x0000009382667220 */ /* 0x000fc40000410000 */
[-C--:B------:R-:W-:Y:S02]  /*0f00*/  FFMA.FTZ R11, R94, R68.reuse, R11 ;  /* 0x000000445e0b7223 */ /* 0x080fe4000001000b */
[----:B------:R-:W-:Y:S02]  /*0f10*/  FADD.FTZ R35, R35, R68 ;  /* 0x0000004423237221 */ /* 0x000fe40000010000 */
[----:B------:R-:W-:Y:S01]  /*0f20*/  FMUL.FTZ R153, R117, R68 ;  /* 0x0000004475997220 */ /* 0x000fe20000410000 */
[----:B------:R-:W-:Y:S01]  /*0f30*/  HADD2.F32 R93, -RZ, R93.H1_H1 ;  /* 0x3000005dff5d7230 */ /* 0x000fe20000004100 */
[----:B------:R-:W-:Y:S02]  /*0f40*/  FMUL.FTZ R147, R108, R80 ;  /* 0x000000506c937220 */ /* 0x000fe40000410000 */
[----:B------:R-:W-:Y:S02]  /*0f50*/  FADD.FTZ R68, RZ, R146 ;  /* 0x00000092ff447221 */ /* 0x000fe40000010000 */
[----:B------:R-:W-:Y:S01]  /*0f60*/  FFMA.FTZ R69, R89, R146, RZ ;  /* 0x0000009259457223 */ /* 0x000fe200000100ff */
[----:B------:R-:W-:Y:S01]  /*0f70*/  HADD2.F32 R81, -RZ, R81.H1_H1 ;  /* 0x30000051ff517230 */ /* 0x000fe20000004100 */
[----:B------:R-:W-:-:S02]  /*0f80*/  FADD.FTZ R139, -R181, R139 ;  /* 0x0000008bb58b7221 */ /* 0x000fc40000010100 */
[----:B------:R-:W-:Y:S02]  /*0f90*/  FADD.FTZ R73, -R181, R73 ;  /* 0x00000049b5497221 */ /* 0x000fe40000010100 */
[----:B------:R-:W-:Y:S02]  /*0fa0*/  FMUL.FTZ R92, R130, R71 ;  /* 0x00000047825c7220 */ /* 0x000fe40000410000 */
[-C--:B------:R-:W-:Y:S02]  /*0fb0*/  FFMA.FTZ R6, R91, R148.reuse, R6 ;  /* 0x000000945b067223 */ /* 0x080fe40000010006 */
[----:B------:R-:W-:Y:S01]  /*0fc0*/  FADD.FTZ R38, R38, R148 ;  /* 0x0000009426267221 */ /* 0x000fe20000010000 */
        /* <DEDUP_REMOVED lines=8> */
[----:B------:R-:W-:Y:S01]  /*1050*/  FADD.FTZ R103, -R181, R93 ;  /* 0x0000005db5677221 */ /* 0x000fe20000010100 */
[----:B------:R-:W-:Y:S01]  /*1060*/  HADD2.F32 R100, -RZ, R100.H1_H1 ;  /* 0x30000064ff647230 */ /* 0x000fe20000004100 */
[C---:B------:R-:W-:Y:S02]  /*1070*/  FMUL.FTZ R99, R130.reuse, R139 ;  /* 0x0000008b82637220 */ /* 0x040fe40000410000 */
[C---:B------:R-:W-:Y:S02]  /*1080*/  FMUL.FTZ R93, R130.reuse, R73 ;  /* 0x00000049825d7220 */ /* 0x040fe40000410000 */
[C---:B------:R-:W-:Y:S02]  /*1090*/  FMUL.FTZ R139, R130.reuse, R149 ;  /* 0x00000095828b7220 */ /* 0x040fe40000410000 */
[----:B------:R-:W-:-:S02]  /*10a0*/  FMUL.FTZ R90, R130, R77 ;  /* 0x0000004d825a7220 */ /* 0x000fc40000410000 */
[----:B------:R-:W-:Y:S02]  /*10b0*/  FMUL.FTZ R149, R106, R81 ;  /* 0x000000516a957220 */ /* 0x000fe40000410000 */
[----:B------:R-:W-:Y:S02]  /*10c0*/  FADD.FTZ R68, R71, R148 ;  /* 0x0000009447447221 */ /* 0x000fe40000010000 */
[----:B------:R-:W-:Y:S01]  /*10d0*/  FFMA.FTZ R69, R91, R148, R69 ;  /* 0x000000945b457223 */ /* 0x000fe20000010045 */
[----:B------:R-:W-:Y:S01]  /*10e0*/  HADD2.F32 R82, -RZ, R82.H1_H1 ;  /* 0x30000052ff527230 */ /* 0x000fe20000004100 */
[----:B------:R-:W-:Y:S02]  /*10f0*/  FADD.FTZ R151, -R181, R100 ;  /* 0x00000064b5977221 */ /* 0x000fe40000010100 */
[----:B------:R-:W-:Y:S02]  /*1100*/  FFMA.FTZ R8, R93, R150, R8 ;  /* 0x000000965d087223 */ /* 0x000fe40000010008 */
[----:B------:R-:W-:-:S02]  /*1110*/  FADD.FTZ R32, R32, R150 ;  /* 0x0000009620207221 */ /* 0x000fc40000010000 */
        /* <DEDUP_REMOVED lines=12> */
[----:B------:R-:W-:Y:S02]  /*11e0*/  FADD.FTZ R83, -R181, R83 ;  /* 0x00000053b5537221 */ /* 0x000fe40000010100 */
[----:B------:R-:W-:Y:S02]  /*11f0*/  FADD.FTZ R68, R71, R152 ;  /* 0x0000009847447221 */ /* 0x000fe40000010000 */
[----:B------:R-:W-:Y:S01]  /*1200*/  FFMA.FTZ R69, R95, R152, R69 ;  /* 0x000000985f457223 */ /* 0x000fe20000010045 */
[--C-:B------:R-:W-:Y:S01]  /*1210*/  HADD2.F32 R165, -RZ, R97.reuse.H0_H0 ;  /* 0x20000061ffa57230 */ /* 0x100fe20000004100 */
[----:B------:R-:W-:Y:S01]  /*1220*/  FADD.FTZ R169, -R181, R154 ;  /* 0x0000009ab5a97221 */ /* 0x000fe20000010100 */
[----:B------:R-:W-:Y:S01]  /*1230*/  HADD2.F32 R72, -RZ, R97.H1_H1 ;  /* 0x30000061ff487230 */ /* 0x000fe20000004100 */
[----:B------:R-:W-:Y:S02]  /*1240*/  FMUL.FTZ R97, R130, R83 ;  /* 0x0000005382617220 */ /* 0x000fe40000410000 */
        /* <DEDUP_REMOVED lines=8> */
[----:B------:R-:W-:Y:S02]  /*12d0*/  FFMA.FTZ R13, R96, R156, R13 ;  /* 0x0000009c600d7223 */ /* 0x000fe4000001000d */
[----:B------:R-:W-:Y:S02]  /*12e0*/  FADD.FTZ R29, R29, R156 ;  /* 0x0000009c1d1d7221 */ /* 0x000fe40000010000 */
[----:B------:R-:W-:Y:S02]  /*12f0*/  FMUL.FTZ R156, R114, R157 ;  /* 0x0000009d729c7220 */ /* 0x000fe40000410000 */
[----:B------:R-:W-:Y:S02]  /*1300*/  FADD.FTZ R71, R68, R155 ;  /* 0x0000009b44477221 */ /* 0x000fe40000010000 */
[----:B------:R-:W-:Y:S01]  /*1310*/  FFMA.FTZ R69, R96, R155, R69 ;  /* 0x0000009b60457223 */ /* 0x000fe20000010045 */
[--C-:B------:R-:W-:Y:S01]  /*1320*/  HADD2.F32 R173, -RZ, R98.reuse.H0_H0 ;  /* 0x20000062ffad7230 */ /* 0x100fe20000004100 */
[----:B------:R-:W-:Y:S01]  /*1330*/  FFMA.FTZ R14, R99, R157, R14 ;  /* 0x0000009d630e7223 */ /* 0x000fe2000001000e */
[----:B------:R-:W-:Y:S01]  /*1340*/  HADD2.F32 R74, -RZ, R98.H1_H1 ;  /* 0x30000062ff4a7230 */ /* 0x000fe20000004100 */
        /* <DEDUP_REMOVED lines=84> */
[----:B------:R-:W-:-:S02]  /*1890*/  FADD.FTZ R74, R68, R169 ;  /* 0x000000a9444a7221 */ /* 0x000fc40000010000 */
[----:B------:R-:W-:Y:S02]  /*18a0*/  FFMA.FTZ R75, R170, R169, R69 ;  /* 0x000000a9aa4b7223 */ /* 0x000fe40000010045 */
.L_x_1627:
[----:B0-----:R-:W-:Y:S05]  /*18b0*/  BSYNC B0 ;  /* 0x0000000000007941 */ /* 0x001fea0003800000 */
.L_x_1625:
[----:B------:R-:W-:Y:S02]  /*18c0*/  LOP3.LUT P3, RZ, R129, 0xff, RZ, 0xc0, !PT ;  /* 0x000000ff81ff7812 */ /* 0x000fe4000786c0ff */
[----:B------:R-:W-:Y:S02]  /*18d0*/  SHF.R.U32.HI R70, RZ, 0x5, R0 ;  /* 0x00000005ff467819 */ /* 0x000fe40000011600 */
[----:B-----5:R-:W-:Y:S02]  /*18e0*/  MOV R68, R86 ;  /* 0x0000005600447202 */ /* 0x020fe40000000f00 */
[----:B------:R-:W-:Y:S02]  /*18f0*/  MOV R69, R84 ;  /* 0x0000005400457202 */ /* 0x000fe40000000f00 */
[----:B------:R-:W-:Y:S02]  /*1900*/  MOV R71, R2 ;  /* 0x0000000200477202 */ /* 0x000fe40000000f00 */
[----:B------:R-:W-:-:S02]  /*1910*/  LOP3.LUT R174, R70, 0x7fffff8, RZ, 0xc0, !PT ;  /* 0x07fffff846ae7812 */ /* 0x000fc400078ec0ff */
[----:B------:R-:W-:Y:S02]  /*1920*/  LOP3.LUT P0, RZ, R0, 0x1f, RZ, 0xc0, !PT ;  /* 0x0000001f00ff7812 */ /* 0x000fe4000780c0ff */
[----:B------:R-:W-:Y:S02]  /*1930*/  PRMT R179, R68, 0x7610, R179 ;  /* 0x0000761044b37816 */ /* 0x000fe400000000b3 */
[----:B------:R-:W-:Y:S02]  /*1940*/  PRMT R178, R69, 0x7610, R178 ;  /* 0x0000761045b27816 */ /* 0x000fe400000000b2 */
[----:B------:R-:W-:Y:S02]  /*1950*/  PRMT R176, R71, 0x7610, R176 ;  /* 0x0000761047b07816 */ /* 0x000fe400000000b0 */
[----:B------:R-:W-:Y:S01]  /*1960*/  @!P3 IADD3 R174, R174, 0x8, RZ ;  /* 0x00000008aeaeb810 */ /* 0x000fe20007ffe0ff */
[----:B------:R-:W-:Y:S05]  /*1970*/  BRA.DIV ~URZ, `(.L_x_1628) ;  /* 0x000027f27f007947 */ /* 0x000fea000b800000 */
[----:B------:R0:W1:Y:S02]  /*1980*/  SHFL.DOWN PT, R71, R74, 0x10, 0x1f ;  /* 0x0a001f004a477f89 */ /* 0x00006400000e0000 */
.L_x_1703:
        /* <DEDUP_REMOVED lines=18> */
.L_x_1704:
[----:B------:R-:W-:Y:S01]  /*1ab0*/  @!P0 LOP3.LUT R69, R70, 0x7, RZ, 0xc0, !PT ;  /* 0x0000000746458812 */ /* 0x000fe200078ec0ff */
[----:B--2---:R-:W-:Y:S01]  /*1ac0*/  FADD.FTZ R172, R172, R73 ;  /* 0x00000049acac7221 */ /* 0x004fe20000010000 */
[----:B------:R-:W-:Y:S01]  /*1ad0*/  WARPSYNC 0xffffffff ;  /* 0xffffffff00007948 */ /* 0x000fe20003800000 */
[----:B0-----:R-:W-:Y:S01]  /*1ae0*/  FADD.FTZ R173, R68, R75 ;  /* 0x0000004b44ad7221 */ /* 0x001fe20000010000 */
[----:B------:R-:W-:Y:S01]  /*1af0*/  @!P0 IADD3 R175, R174, R69, RZ ;  /* 0x00000045aeaf8210 */ /* 0x000fe20007ffe0ff */
[----:B------:R-:W-:Y:S01]  /*1b00*/  BSSY B0, `(.L_x_1630) ;  /* 0x0000035000007945 */ /* 0x000fe20003800000 */
[----:B------:R-:W-:-:S03]  /*1b10*/  ISETP.GE.AND P3, PT, R137, 0x1, PT ;  /* 0x000000018900780c */ /* 0x000fc60003f66270 */
[----:B------:R-:W-:Y:S04]  /*1b20*/  @!P0 STS.64 [R175.X8+0x6000], R172 ;  /* 0x006000acaf008388 */ /* 0x000fe80000008a00 */
[----:B------:R-:W-:Y:S06]  /*1b30*/  BAR.SYNC.DEFER_BLOCKING 0x0 ;  /* 0x0000000000007b1d */ /* 0x000fec0000010000 */
        /* <DEDUP_REMOVED lines=38> */
.L_x_1631:
        /* <DEDUP_REMOVED lines=11> */
.L_x_1632:
[----:B------:R-:W-:Y:S05]  /*1e50*/  BSYNC B0 ;  /* 0x0000000000007941 */ /* 0x000fea0003800000 */
.L_x_1630:
[----:B------:R-:W-:Y:S01]  /*1e60*/  ISETP.NE.U32.AND P0, PT, RZ, c[0x0][0x258], PT ;  /* 0x00009600ff007a0c */ /* 0x000fe20003f05070 */
[----:B------:R-:W-:Y:S01]  /*1e70*/  @P3 FMUL.FTZ R72, R71, c[0x0][0x1ec] ;  /* 0x00007b0047483a20 */ /* 0x000fe20000410000 */
[----:B------:R-:W-:Y:S01]  /*1e80*/  @P3 LOP3.LUT P5, RZ, R179, 0xff, RZ, 0xc0, !PT ;  /* 0x000000ffb3ff3812 */ /* 0x000fe200078ac0ff */
[----:B------:R-:W-:Y:S01]  /*1e90*/  BSSY B0, `(.L_x_1633) ;  /* 0x0000014000007945 */ /* 0x000fe20003800000 */
[----:B------:R-:W-:Y:S01]  /*1ea0*/  ISETP.NE.AND.EX P0, PT, RZ, c[0x0][0x25c], PT, P0 ;  /* 0x00009700ff007a0c */ /* 0x000fe20003f05300 */
[----:B------:R-:W-:-:S05]  /*1eb0*/  @P3 FMUL.FTZ R72, R72, c[0x0][0x1e8] ;  /* 0x00007a0048483a20 */ /* 0x000fca0000410000 */
[----:B------:R-:W-:-:S04]  /*1ec0*/  @P3 FSEL R72, R72, RZ, P5 ;  /* 0x000000ff48483208 */ /* 0x000fc80002800000 */
[----:B------:R-:W-:-:S03]  /*1ed0*/  @P3 F2FP.PACK_AB R72, RZ, R72 ;  /* 0x00000048ff48323e */ /* 0x000fc600000000ff */
        /* <DEDUP_REMOVED lines=8> */
.L_x_1634:
[----:B------:R-:W-:-:S04]  /*1f60*/  ISETP.NE.AND P5, PT, R171, RZ, PT ;  /* 0x000000ffab00720c */ /* 0x000fc80003fa5270 */
[----:B------:R-:W-:-:S05]  /*1f70*/  FSEL R71, R69, RZ, !P5 ;  /* 0x000000ff45477208 */ /* 0x000fca0006800000 */
[----:B------:R-:W-:-:S04]  /*1f80*/  FFMA.FTZ R72, R88, R70, R71 ;  /* 0x0000004658487223 */ /* 0x000fc80000010047 */
[----:B------:R-:W-:Y:S01]  /*1f90*/  FADD.FTZ R71, R147, -R72 ;  /* 0x8000004893477221 */ /* 0x000fe20000010000 */
[----:B------:R-:W-:-:S03]  /*1fa0*/  @P4 HADD2.F32 R72, -RZ, R132.H1_H1 ;  /* 0x30000084ff484230 */ /* 0x000fc60000004100 */
[----:B------:R-:W-:-:S04]  /*1fb0*/  FMUL.FTZ R71, R130, R71 ;  /* 0x0000004782477220 */ /* 0x000fc80000410000 */
[----:B------:R-:W-:Y:S02]  /*1fc0*/  @P4 FADD.FTZ R71, R71, R72 ;  /* 0x0000004847474221 */ /* 0x000fe40000010000 */
.L_x_1635:
[----:B------:R-:W-:Y:S05]  /*1fd0*/  BSYNC B0 ;  /* 0x0000000000007941 */ /* 0x000fea0003800000 */
.L_x_1633:
        /* <DEDUP_REMOVED lines=14> */
.L_x_1637:
[----:B------:R-:W-:Y:S01]  /*20c0*/  ISETP.NE.AND P5, PT, R171, RZ, PT ;  /* 0x000000ffab00720c */ /* 0x000fe20003fa5270 */
[----:B------:R-:W-:-:S03]  /*20d0*/  @P4 HADD2.F32 R72, -RZ, R133.H0_H0 ;  /* 0x20000085ff484230 */ /* 0x000fc60000004100 */
[----:B------:R-:W-:-:S05]  /*20e0*/  FSEL R71, R69, RZ, !P5 ;  /* 0x000000ff45477208 */ /* 0x000fca0006800000 */
[----:B------:R-:W-:-:S04]  /*20f0*/  FFMA.FTZ R71, R91, R70, R71 ;  /* 0x000000465b477223 */ /* 0x000fc80000010047 */
[----:B------:R-:W-:-:S04]  /*2100*/  FADD.FTZ R71, R148, -R71 ;  /* 0x8000004794477221 */ /* 0x000fc80000010000 */
[----:B------:R-:W-:-:S04]  /*2110*/  FMUL.FTZ R71, R130, R71 ;  /* 0x0000004782477220 */ /* 0x000fc80000410000 */
[----:B------:R-:W-:Y:S02]  /*2120*/  @P4 FADD.FTZ R71, R71, R72 ;  /* 0x0000004847474221 */ /* 0x000fe40000010000 */
.L_x_1638:
[----:B------:R-:W-:Y:S05]  /*2130*/  BSYNC B0 ;  /* 0x0000000000007941 */ /* 0x000fea0003800000 */
.L_x_1636:
        /* <DEDUP_REMOVED lines=14> */
.L_x_1640:
[----:B------:R-:W-:-:S04]  /*2220*/  ISETP.NE.AND P5, PT, R171, RZ, PT ;  /* 0x000000ffab00720c */ /* 0x000fc80003fa5270 */
[----:B------:R-:W-:-:S05]  /*2230*/  FSEL R71, R69, RZ, !P5 ;  /* 0x000000ff45477208 */ /* 0x000fca0006800000 */
[----:B------:R-:W-:-:S04]  /*2240*/  FFMA.FTZ R72, R90, R70, R71 ;  /* 0x000000465a487223 */ /* 0x000fc80000010047 */
[----:B------:R-:W-:Y:S01]  /*2250*/  FADD.FTZ R71, R149, -R72 ;  /* 0x8000004895477221 */ /* 0x000fe20000010000 */
[----:B------:R-:W-:-:S03]  /*2260*/  @P4 HADD2.F32 R72, -RZ, R133.H1_H1 ;  /* 0x30000085ff484230 */ /* 0x000fc60000004100 */
[----:B------:R-:W-:-:S04]  /*2270*/  FMUL.FTZ R71, R130, R71 ;  /* 0x0000004782477220 */ /* 0x000fc80000410000 */
[----:B------:R-:W-:Y:S02]  /*2280*/  @P4 FADD.FTZ R71, R71, R72 ;  /* 0x0000004847474221 */ /* 0x000fe40000010000 */
.L_x_1641:
[----:B------:R-:W-:Y:S05]  /*2290*/  BSYNC B0 ;  /* 0x0000000000007941 */ /* 0x000fea0003800000 */
.L_x_1639:
        /* <DEDUP_REMOVED lines=14> */
.L_x_1643:
[----:B------:R-:W-:Y:S01]  /*2380*/  ISETP.NE.AND P5, PT, R171, RZ, PT ;  /* 0x000000ffab00720c */ /* 0x000fe20003fa5270 */
[----:B------:R-:W-:-:S03]  /*2390*/  @P4 HADD2.F32 R72, -RZ, R134.H0_H0 ;  /* 0x20000086ff484230 */ /* 0x000fc60000004100 */
[----:B------:R-:W-:-:S05]  /*23a0*/  FSEL R71, R69, RZ, !P5 ;  /* 0x000000ff45477208 */ /* 0x000fca0006800000 */
[----:B------:R-:W-:-:S04]  /*23b0*/  FFMA.FTZ R71, R93, R70, R71 ;  /* 0x000000465d477223 */ /* 0x000fc80000010047 */
[----:B------:R-:W-:-:S04]  /*23c0*/  FADD.FTZ R71, R150, -R71 ;  /* 0x8000004796477221 */ /* 0x000fc80000010000 */
[----:B------:R-:W-:-:S04]  /*23d0*/  FMUL.FTZ R71, R130, R71 ;  /* 0x0000004782477220 */ /* 0x000fc80000410000 */
[----:B------:R-:W-:Y:S02]  /*23e0*/  @P4 FADD.FTZ R71, R71, R72 ;  /* 0x0000004847474221 */ /* 0x000fe40000010000 */
.L_x_1644:
[----:B------:R-:W-:Y:S05]  /*23f0*/  BSYNC B0 ;  /* 0x0000000000007941 */ /* 0x000fea0003800000 */
.L_x_1642:
        /* <DEDUP_REMOVED lines=14> */
.L_x_1646:
[----:B------:R-:W-:-:S04]  /*24e0*/  ISETP.NE.AND P5, PT, R171, RZ, PT ;  /* 0x000000ffab00720c */ /* 0x000fc80003fa5270 */
[----:B------:R-:W-:-:S05]  /*24f0*/  FSEL R71, R69, RZ, !P5 ;  /* 0x000000ff45477208 */ /* 0x000fca0006800000 */
[----:B------:R-:W-:-:S04]  /*2500*/  FFMA.FTZ R72, R92, R70, R71 ;  /* 0x000000465c487223 */ /* 0x000fc80000010047 */
[----:B------:R-:W-:Y:S01]  /*2510*/  FADD.FTZ R71, R151, -R72 ;  /* 0x8000004897477221 */ /* 0x000fe20000010000 */
[----:B------:R-:W-:-:S03]  /*2520*/  @P4 HADD2.F32 R72, -RZ, R134.H1_H1 ;  /* 0x30000086ff484230 */ /* 0x000fc60000004100 */
[----:B------:R-:W-:-:S04]  /*2530*/  FMUL.FTZ R71, R130, R71 ;  /* 0x0000004782477220 */ /* 0x000fc80000410000 */
[----:B------:R-:W-:Y:S02]  /*2540*/  @P4 FADD.FTZ R71, R71, R72 ;  /* 0x0000004847474221 */ /* 0x000fe40000010000 */
.L_x_1647:
[----:B------:R-:W-:Y:S05]  /*2550*/  BSYNC B0 ;  /* 0x0000000000007941 */ /* 0x000fea0003800000 */
.L_x_1645:
        /* <DEDUP_REMOVED lines=14> */
.L_x_1649:
[----:B------:R-:W-:Y:S01]  /*2640*/  ISETP.NE.AND P5, PT, R171, RZ, PT ;  /* 0x000000ffab00720c */ /* 0x000fe20003fa5270 */
[----:B------:R-:W-:-:S03]  /*2650*/  @P4 HADD2.F32 R72, -RZ, R135.H0_H0 ;  /* 0x20000087ff484230 */ /* 0x000fc60000004100 */
[----:B------:R-:W-:-:S05]  /*2660*/  FSEL R71, R69, RZ, !P5 ;  /* 0x000000ff45477208 */ /* 0x000fca0006800000 */
[----:B------:R-:W-:-:S04]  /*2670*/  FFMA.FTZ R71, R95, R70, R71 ;  /* 0x000000465f477223 */ /* 0x000fc80000010047 */
[----:B------:R-:W-:-:S04]  /*2680*/  FADD.FTZ R71, R152, -R71 ;  /* 0x8000004798477221 */ /* 0x000fc80000010000 */
[----:B------:R-:W-:-:S04]  /*2690*/  FMUL.FTZ R71, R130, R71 ;  /* 0x0000004782477220 */ /* 0x000fc80000410000 */
[----:B------:R-:W-:Y:S02]  /*26a0*/  @P4 FADD.FTZ R71, R71, R72 ;  /* 0x0000004847474221 */ /* 0x000fe40000010000 */
.L_x_1650:
[----:B------:R-:W-:Y:S05]  /*26b0*/  BSYNC B0 ;  /* 0x0000000000007941 */ /* 0x000fea0003800000 */
.L_x_1648:
        /* <DEDUP_REMOVED lines=14> */
.L_x_1652:
[----:B------:R-:W-:-:S04]  /*27a0*/  ISETP.NE.AND P5, PT, R171, RZ, PT ;  /* 0x000000ffab00720c */ /* 0x000fc80003fa5270 */
[----:B------:R-:W-:-:S05]  /*27b0*/  FSEL R71, R69, RZ, !P5 ;  /* 0x000000ff45477208 */ /* 0x000fca0006800000 */
[----:B------:R-:W-:-:S04]  /*27c0*/  FFMA.FTZ R72, R94, R70, R71 ;  /* 0x000000465e487223 */ /* 0x000fc80000010047 */
[----:B------:R-:W-:Y:S01]  /*27d0*/  FADD.FTZ R71, R153, -R72 ;  /* 0x8000004899477221 */ /* 0x000fe20000010000 */
[----:B------:R-:W-:-:S03]  /*27e0*/  @P4 HADD2.F32 R72, -RZ, R135.H1_H1 ;  /* 0x30000087ff484230 */ /* 0x000fc60000004100 */
[----:B------:R-:W-:-:S04]  /*27f0*/  FMUL.FTZ R71, R130, R71 ;  /* 0x0000004782477220 */ /* 0x000fc80000410000 */
[----:B------:R-:W-:Y:S02]  /*2800*/  @P4 FADD.FTZ R71, R71, R72 ;  /* 0x0000004847474221 */ /* 0x000fe40000010000 */
.L_x_1653:
[----:B------:R-:W-:Y:S05]  /*2810*/  BSYNC B0 ;  /* 0x0000000000007941 */ /* 0x000fea0003800000 */
.L_x_1651:
[----:B------:R-:W-:Y:S01]  /*2820*/  @P3 FMUL.FTZ R72, R71, c[0x0][0x1ec] ;  /* 0x00007b0047483a20 */ /* 0x000fe20000410000 */
[----:B------:R-:W-:Y:S01]  /*2830*/  @P3 LOP3.LUT P5, RZ, R87, 0xff000000, RZ, 0xc0, !PT ;  /* 0xff00000057ff3812 */ /* 0x000fe200078ac0ff */
[----:B------:R-:W-:Y:S01]  /*2840*/  BSSY B0, `(.L_x_1654) ;  /* 0x0000019000007945 */ /* 0x000fe20003800000 */
[----:B------:R-:W-:Y:S01]  /*2850*/  @P0 MOV R73, 0x10 ;  /* 0x0000001000490802 */ /* 0x000fe20000000f00 */
[----:B------:R-:W-:Y:S01]  /*2860*/  @P3 FMUL.FTZ R72, R72, c[0x0][0x1e8] ;  /* 0x00007a0048483a20 */ /* 0x000fe20000410000 */
[----:B------:R-:W-:Y:S02]  /*2870*/  @P3 MOV R75, 0x10 ;  /* 0x00000010004b3802 */ /* 0x000fe40000000f00 */
[----:B------:R-:W-:Y:S02]  /*2880*/  @P0 F2FP.PACK_AB R71, RZ, R71 ;  /* 0x00000047ff47023e */ /* 0x000fe400000000ff */
[----:B------:R-:W-:Y:S01]  /*2890*/  @P3 FSEL R74, R72, RZ, P5 ;  /* 0x000000ff484a3208 */ /* 0x000fe20002800000 */
[----:B------:R-:W-:Y:S01]  /*28a0*/  @P0 IMAD.WIDE.U32 R72, R138, R73, c[0x0][0x258] ;  /* 0x000096008a480625 */ /* 0x000fe200078e0049 */
[----:B------:R-:W-:-:S02]  /*28b0*/  @P0 PRMT R63, R63, 0x5410, R71 ;  /* 0x000054103f3f0816 */ /* 0x000fc40000000047 */
[----:B------:R-:W-:Y:S01]  /*28c0*/  @P3 F2FP.PACK_AB R76, RZ, R74 ;  /* 0x0000004aff4c323e */ /* 0x000fe200000000ff */
[----:B------:R-:W-:Y:S02]  /*28d0*/  @P3 IMAD.WIDE.U32 R74, R68, R75, c[0x0][0x248] ;  /* 0x00009200444a3625 */ /* 0x000fe400078e004b */
[----:B------:R0:W-:Y:S01]  /*28e0*/  @P0 STG.E.128 [R72.64], R60 ;  /* 0x0000003c48000986 */ /* 0x0001e2000c101d04 */
[----:B------:R-:W-:-:S05]  /*28f0*/  @P3 PRMT R67, R67, 0x5410, R76 ;  /* 0x0000541043433816 */ /* 0x000fca000000004c */
[----:B------:R0:W-:Y:S01]  /*2900*/  @P3 STG.E.128 [R74.64], R64 ;  /* 0x000000404a003986 */ /* 0x0001e2000c101d04 */
[----:B------:R-:W-:Y:S05]  /*2910*/  @P2 BRA `(.L_x_1655) ;  /* 0x0000004000002947 */ /* 0x000fea0003800000 */
[----:B------:R-:W-:Y:S01]  /*2920*/  HFMA2.MMA R71, -RZ, RZ, 0, 0 ;  /* 0x00000000ff477435 */ /* 0x000fe200000001ff */
[----:B------:R-:W-:Y:S05]  /*2930*/  @!P4 BRA `(.L_x_1656) ;  /* 0x000000900000c947 */ /* 0x000fea0003800000 */
[----:B------:R-:W-:Y:S01]  /*2940*/  HADD2.F32 R71, -RZ, R52.H0_H0 ;  /* 0x20000034ff477230 */ /* 0x000fe20000004100 */
[----:B------:R-:W-:Y:S05]  /*2950*/  BRA `(.L_x_1656) ;  /* 0x0000007000007947 */ /* 0x000fea0003800000 */
.L_x_1655:
[----:B------:R-:W-:Y:S01]  /*2960*/  ISETP.NE.AND P5, PT, R171, RZ, PT ;  /* 0x000000ffab00720c */ /* 0x000fe20003fa5270 */
[----:B0-----:R-:W-:-:S03]  /*2970*/  @P4 HADD2.F32 R72, -RZ, R52.H0_H0 ;  /* 0x20000034ff484230 */ /* 0x001fc60000004100 */
[----:B------:R-:W-:-:S05]  /*2980*/  FSEL R71, R69, RZ, !P5 ;  /* 0x000000ff45477208 */ /* 0x000fca0006800000 */
[----:B------:R-:W-:-:S04]  /*2990*/  FFMA.FTZ R71, R97, R70, R71 ;  /* 0x0000004661477223 */ /* 0x000fc80000010047 */
[----:B------:R-:W-:-:S04]  /*29a0*/  FADD.FTZ R71, R154, -R71 ;  /* 0x800000479a477221 */ /* 0x000fc80000010000 */
[----:B------:R-:W-:-:S04]  /*29b0*/  FMUL.FTZ R71, R130, R71 ;  /* 0x0000004782477220 */ /* 0x000fc80000410000 */
[----:B------:R-:W-:Y:S02]  /*29c0*/  @P4 FADD.FTZ R71, R71, R72 ;  /* 0x0000004847474221 */ /* 0x000fe40000010000 */
.L_x_1656:
[----:B------:R-:W-:Y:S05]  /*29d0*/  BSYNC B0 ;  /* 0x0000000000007941 */ /* 0x000fea0003800000 */
.L_x_1654:
[----:B0-----:R-:W-:Y:S01]  /*29e0*/  @P3 FMUL.FTZ R72, R71, c[0x0][0x1ec] ;  /* 0x00007b0047483a20 */ /* 0x001fe20000410000 */
        /* <DEDUP_REMOVED lines=13> */
.L_x_1658:
[----:B------:R-:W-:-:S04]  /*2ac0*/  ISETP.NE.AND P5, PT, R171, RZ, PT ;  /* 0x000000ffab00720c */ /* 0x000fc80003fa5270 */
[----:B------:R-:W-:-:S05]  /*2ad0*/  FSEL R71, R69, RZ, !P5 ;  /* 0x000000ff45477208 */ /* 0x000fca0006800000 */
[----:B------:R-:W-:-:S04]  /*2ae0*/  FFMA.FTZ R72, R96, R70, R71 ;  /* 0x0000004660487223 */ /* 0x000fc80000010047 */
[----:B------:R-:W-:Y:S01]  /*2af0*/  FADD.FTZ R71, R155, -R72 ;  /* 0x800000489b477221 */ /* 0x000fe20000010000 */
[----:B------:R-:W-:-:S03]  /*2b00*/  @P4 HADD2.F32 R72, -RZ, R52.H1_H1 ;  /* 0x30000034ff484230 */ /* 0x000fc60000004100 */
[----:B------:R-:W-:-:S04]  /*2b10*/  FMUL.FTZ R71, R130, R71 ;  /* 0x0000004782477220 */ /* 0x000fc80000410000 */
[----:B------:R-:W-:Y:S02]  /*2b20*/  @P4 FADD.FTZ R71, R71, R72 ;  /* 0x0000004847474221 */ /* 0x000fe40000010000 */
.L_x_1659:
[----:B------:R-:W-:Y:S05]  /*2b30*/  BSYNC B0 ;  /* 0x0000000000007941 */ /* 0x000fea0003800000 */
.L_x_1657:
        /* <DEDUP_REMOVED lines=14> */
.L_x_1661:
[----:B------:R-:W-:Y:S01]  /*2c20*/  ISETP.NE.AND P5, PT, R171, RZ, PT ;  /* 0x000000ffab00720c */ /* 0x000fe20003fa5270 */
[----:B------:R-:W-:-:S03]  /*2c30*/  @P4 HADD2.F32 R72, -RZ, R53.H0_H0 ;  /* 0x20000035ff484230 */ /* 0x000fc60000004100 */
[----:B------:R-:W-:-:S05]  /*2c40*/  FSEL R71, R69, RZ, !P5 ;  /* 0x000000ff45477208 */ /* 0x000fca0006800000 */
[----:B------:R-:W-:-:S04]  /*2c50*/  FFMA.FTZ R71, R99, R70, R71 ;  /* 0x0000004663477223 */ /* 0x000fc80000010047 */
[----:B------:R-:W-:-:S04]  /*2c60*/  FADD.FTZ R71, R156, -R71 ;  /* 0x800000479c477221 */ /* 0x000fc80000010000 */
[----:B------:R-:W-:-:S04]  /*2c70*/  FMUL.FTZ R71, R130, R71 ;  /* 0x0000004782477220 */ /* 0x000fc80000410000 */
[----:B------:R-:W-:Y:S02]  /*2c80*/  @P4 FADD.FTZ R71, R71, R72 ;  /* 0x0000004847474221 */ /* 0x000fe40000010000 */
.L_x_1662:
[----:B------:R-:W-:Y:S05]  /*2c90*/  BSYNC B0 ;  /* 0x0000000000007941 */ /* 0x000fea0003800000 */
.L_x_1660:
        /* <DEDUP_REMOVED lines=14> */
.L_x_1664:
[----:B------:R-:W-:-:S04]  /*2d80*/  ISETP.NE.AND P5, PT, R171, RZ, PT ;  /* 0x000000ffab00720c */ /* 0x000fc80003fa5270 */
[----:B------:R-:W-:-:S05]  /*2d90*/  FSEL R71, R69, RZ, !P5 ;  /* 0x000000ff45477208 */ /* 0x000fca0006800000 */
[----:B------:R-:W-:-:S04]  /*2da0*/  FFMA.FTZ R72, R98, R70, R71 ;  /* 0x0000004662487223 */ /* 0x000fc80000010047 */
[----:B------:R-:W-:Y:S01]  /*2db0*/  FADD.FTZ R71, R157, -R72 ;  /* 0x800000489d477221 */ /* 0x000fe20000010000 */
[----:B------:R-:W-:-:S03]  /*2dc0*/  @P4 HADD2.F32 R72, -RZ, R53.H1_H1 ;  /* 0x30000035ff484230 */ /* 0x000fc60000004100 */
[----:B------:R-:W-:-:S04]  /*2dd0*/  FMUL.FTZ R71, R130, R71 ;  /* 0x0000004782477220 */ /* 0x000fc80000410000 */
[----:B------:R-:W-:Y:S02]  /*2de0*/  @P4 FADD.FTZ R71, R71, R72 ;  /* 0x0000004847474221 */ /* 0x000fe40000010000 */
.L_x_1665:
[----:B------:R-:W-:Y:S05]  /*2df0*/  BSYNC B0 ;  /* 0x0000000000007941 */ /* 0x000fea0003800000 */
.L_x_1663:
        /* <DEDUP_REMOVED lines=14> */
.L_x_1667:
[----:B------:R-:W-:Y:S01]  /*2ee0*/  ISETP.NE.AND P5, PT, R171, RZ, PT ;  /* 0x000000ffab00720c */ /* 0x000fe20003fa5270 */
[----:B------:R-:W-:-:S03]  /*2ef0*/  @P4 HADD2.F32 R72, -RZ, R54.H0_H0 ;  /* 0x20000036ff484230 */ /* 0x000fc60000004100 */
[----:B------:R-:W-:-:S05]  /*2f00*/  FSEL R71, R69, RZ, !P5 ;  /* 0x000000ff45477208 */ /* 0x000fca0006800000 */
[----:B------:R-:W-:-:S04]  /*2f10*/  FFMA.FTZ R71, R101, R70, R71 ;  /* 0x0000004665477223 */ /* 0x000fc80000010047 */
[----:B------:R-:W-:-:S04]  /*2f20*/  FADD.FTZ R71, R158, -R71 ;  /* 0x800000479e477221 */ /* 0x000fc80000010000 */
[----:B------:R-:W-:-:S04]  /*2f30*/  FMUL.FTZ R71, R130, R71 ;  /* 0x0000004782477220 */ /* 0x000fc80000410000 */
[----:B------:R-:W-:Y:S02]  /*2f40*/  @P4 FADD.FTZ R71, R71, R72 ;  /* 0x0000004847474221 */ /* 0x000fe40000010000 */
.L_x_1668:
[----:B------:R-:W-:Y:S05]  /*2f50*/  BSYNC B0 ;  /* 0x0000000000007941 */ /* 0x000fea0003800000 */
.L_x_1666:
        /* <DEDUP_REMOVED lines=14> */
.L_x_1670:
[----:B------:R-:W-:-:S04]  /*3040*/  ISETP.NE.AND P5, PT, R171, RZ, PT ;  /* 0x000000ffab00720c */ /* 0x000fc80003fa5270 */
[----:B------:R-:W-:-:S05]  /*3050*/  FSEL R71, R69, RZ, !P5 ;  /* 0x000000ff45477208 */ /* 0x000fca0006800000 */
[----:B------:R-:W-:-:S04]  /*3060*/  FFMA.FTZ R72, R100, R70, R71 ;  /* 0x0000004664487223 */ /* 0x000fc80000010047 */
[----:B------:R-:W-:Y:S01]  /*3070*/  FADD.FTZ R71, R159, -R72 ;  /* 0x800000489f477221 */ /* 0x000fe20000010000 */
[----:B------:R-:W-:-:S03]  /*3080*/  @P4 HADD2.F32 R72, -RZ, R54.H1_H1 ;  /* 0x30000036ff484230 */ /* 0x000fc60000004100 */
[----:B------:R-:W-:-:S04]  /*3090*/  FMUL.FTZ R71, R130, R71 ;  /* 0x0000004782477220 */ /* 0x000fc80000410000 */
[----:B------:R-:W-:Y:S02]  /*30a0*/  @P4 FADD.FTZ R71, R71, R72 ;  /* 0x0000004847474221 */ /* 0x000fe40000010000 */
.L_x_1671:
[----:B------:R-:W-:Y:S05]  /*30b0*/  BSYNC B0 ;  /* 0x0000000000007941 */ /* 0x000fea0003800000 */
.L_x_1669:
        /* <DEDUP_REMOVED lines=14> */
.L_x_1673:
[----:B------:R-:W-:Y:S01]  /*31a0*/  ISETP.NE.AND P5, PT, R171, RZ, PT ;  /* 0x000000ffab00720c */ /* 0x000fe20003fa5270 */
[----:B------:R-:W-:-:S03]  /*31b0*/  @P4 HADD2.F32 R72, -RZ, R55.H0_H0 ;  /* 0x20000037ff484230 */ /* 0x000fc60000004100 */
[----:B------:R-:W-:-:S05]  /*31c0*/  FSEL R71, R69, RZ, !P5 ;  /* 0x000000ff45477208 */ /* 0x000fca0006800000 */
[----:B------:R-:W-:-:S04]  /*31d0*/  FFMA.FTZ R71, R103, R70, R71 ;  /* 0x0000004667477223 */ /* 0x000fc80000010047 */
[----:B------:R-:W-:-:S04]  /*31e0*/  FADD.FTZ R71, R160, -R71 ;  /* 0x80000047a0477221 */ /* 0x000fc80000010000 */
[----:B------:R-:W-:-:S04]  /*31f0*/  FMUL.FTZ R71, R130, R71 ;  /* 0x0000004782477220 */ /* 0x000fc80000410000 */
[----:B------:R-:W-:Y:S02]  /*3200*/  @P4 FADD.FTZ R71, R71, R72 ;  /* 0x0000004847474221 */ /* 0x000fe40000010000 */
.L_x_1674:
[----:B------:R-:W-:Y:S05]  /*3210*/  BSYNC B0 ;  /* 0x0000000000007941 */ /* 0x000fea0003800000 */
.L_x_1672:
        /* <DEDUP_REMOVED lines=14> */
.L_x_1676:
[----:B------:R-:W-:-:S04]  /*3300*/  ISETP.NE.AND P5, PT, R171, RZ, PT ;  /* 0x000000ffab00720c */ /* 0x000fc80003fa5270 */
[----:B------:R-:W-:-:S05]  /*3310*/  FSEL R71, R69, RZ, !P5 ;  /* 0x000000ff45477208 */ /* 0x000fca0006800000 */
[----:B------:R-:W-:-:S04]  /*3320*/  FFMA.FTZ R72, R102, R70, R71 ;  /* 0x0000004666487223 */ /* 0x000fc80000010047 */
[----:B------:R-:W-:Y:S01]  /*3330*/  FADD.FTZ R71, R161, -R72 ;  /* 0x80000048a1477221 */ /* 0x000fe20000010000 */
[----:B------:R-:W-:-:S03]  /*3340*/  @P4 HADD2.F32 R72, -RZ, R55.H1_H1 ;  /* 0x30000037ff484230 */ /* 0x000fc60000004100 */
[----:B------:R-:W-:-:S04]  /*3350*/  FMUL.FTZ R71, R130, R71 ;  /* 0x0000004782477220 */ /* 0x000fc80000410000 */
[----:B------:R-:W-:Y:S02]  /*3360*/  @P4 FADD.FTZ R71, R71, R72 ;  /* 0x0000004847474221 */ /* 0x000fe40000010000 */
.L_x_1677:
[----:B------:R-:W-:Y:S05]  /*3370*/  BSYNC B0 ;  /* 0x0000000000007941 */ /* 0x000fea0003800000 */
.L_x_1675:
[----:B------:R-:W-:Y:S01]  /*3380*/  @P3 FMUL.FTZ R72, R71, c[0x0][0x1ec] ;  /* 0x00007b0047483a20 */ /* 0x000fe20000410000 */
[----:B------:R-:W-:Y:S01]  /*3390*/  @P3 LOP3.LUT P5, RZ, R85, 0xff000000, RZ, 0xc0, !PT ;  /* 0xff00000055ff3812 */ /* 0x000fe200078ac0ff */
[----:B------:R-:W-:Y:S01]  /*33a0*/  BSSY B0, `(.L_x_1678) ;  /* 0x000001a000007945 */ /* 0x000fe20003800000 */
[----:B------:R-:W-:Y:S01]  /*33b0*/  @P0 MOV R137, 0x10 ;  /* 0x0000001000890802 */ /* 0x000fe20000000f00 */
[----:B------:R-:W-:Y:S01]  /*33c0*/  @P3 FMUL.FTZ R72, R72, c[0x0][0x1e8] ;  /* 0x00007a0048483a20 */ /* 0x000fe20000410000 */
[----:B------:R-:W-:Y:S02]  /*33d0*/  @P3 IADD3 R73, R68, 0x100, RZ ;  /* 0x0000010044493810 */ /* 0x000fe40007ffe0ff */
[----:B------:R-:W-:Y:S01]  /*33e0*/  @P3 MOV R76, 0x10 ;  /* 0x00000010004c3802 */ /* 0x000fe20000000f00 */
[----:B------:R-:W-:Y:S01]  /*33f0*/  @P0 IMAD.WIDE.U32 R136, R136, R137, c[0x0][0x258] ;  /* 0x0000960088880625 */ /* 0x000fe200078e0089 */
[----:B------:R-:W-:Y:S02]  /*3400*/  @P3 FSEL R72, R72, RZ, P5 ;  /* 0x000000ff48483208 */ /* 0x000fe40002800000 */
[----:B------:R-:W-:-:S02]  /*3410*/  @P0 F2FP.PACK_AB R71, RZ, R71 ;  /* 0x00000047ff47023e */ /* 0x000fc400000000ff */
[----:B------:R-:W-:Y:S01]  /*3420*/  @P3 F2FP.PACK_AB R74, RZ, R72 ;  /* 0x00000048ff4a323e */ /* 0x000fe200000000ff */
[----:B------:R-:W-:Y:S01]  /*3430*/  @P3 IMAD.WIDE.U32 R72, R73, R76, c[0x0][0x248] ;  /* 0x0000920049483625 */ /* 0x000fe200078e004c */
[----:B------:R-:W-:Y:S02]  /*3440*/  @P0 PRMT R63, R63, 0x5410, R71 ;  /* 0x000054103f3f0816 */ /* 0x000fe40000000047 */
[----:B------:R-:W-:-:S03]  /*3450*/  @P3 PRMT R67, R67, 0x5410, R74 ;  /* 0x0000541043433816 */ /* 0x000fc6000000004a */
[----:B------:R0:W-:Y:S04]  /*3460*/  @P0 STG.E.128 [R136.64], R60 ;  /* 0x0000003c88000986 */ /* 0x0001e8000c101d04 */
[----:B------:R0:W-:Y:S01]  /*3470*/  @P3 STG.E.128 [R72.64], R64 ;  /* 0x0000004048003986 */ /* 0x0001e2000c101d04 */
[----:B------:R-:W-:Y:S05]  /*3480*/  @P2 BRA `(.L_x_1679) ;  /* 0x0000004000002947 */ /* 0x000fea0003800000 */
[----:B------:R-:W-:Y:S01]  /*3490*/  HFMA2.MMA R71, -RZ, RZ, 0, 0 ;  /* 0x00000000ff477435 */ /* 0x000fe200000001ff */
[----:B------:R-:W-:Y:S05]  /*34a0*/  @!P4 BRA `(.L_x_1680) ;  /* 0x000000900000c947 */ /* 0x000fea0003800000 */
[----:B------:R-:W-:Y:S01]  /*34b0*/  HADD2.F32 R71, -RZ, R56.H0_H0 ;  /* 0x20000038ff477230 */ /* 0x000fe20000004100 */
[----:B------:R-:W-:Y:S05]  /*34c0*/  BRA `(.L_x_1680) ;  /* 0x0000007000007947 */ /* 0x000fea0003800000 */
.L_x_1679:
[----:B------:R-:W-:Y:S01]  /*34d0*/  ISETP.NE.AND P5, PT, R171, RZ, PT ;  /* 0x000000ffab00720c */ /* 0x000fe20003fa5270 */
[----:B0-----:R-:W-:-:S03]  /*34e0*/  @P4 HADD2.F32 R72, -RZ, R56.H0_H0 ;  /* 0x20000038ff484230 */ /* 0x001fc60000004100 */
[----:B------:R-:W-:-:S05]  /*34f0*/  FSEL R71, R69, RZ, !P5 ;  /* 0x000000ff45477208 */ /* 0x000fca0006800000 */
[----:B------:R-:W-:-:S04]  /*3500*/  FFMA.FTZ R71, R139, R70, R71 ;  /* 0x000000468b477223 */ /* 0x000fc80000010047 */
[----:B------:R-:W-:-:S04]  /*3510*/  FADD.FTZ R71, R162, -R71 ;  /* 0x80000047a2477221 */ /* 0x000fc80000010000 */
[----:B------:R-:W-:-:S04]  /*3520*/  FMUL.FTZ R71, R130, R71 ;  /* 0x0000004782477220 */ /* 0x000fc80000410000 */
[----:B------:R-:W-:Y:S02]  /*3530*/  @P4 FADD.FTZ R71, R71, R72 ;  /* 0x0000004847474221 */ /* 0x000fe40000010000 */
.L_x_1680:
[----:B------:R-:W-:Y:S05]  /*3540*/  BSYNC B0 ;  /* 0x0000000000007941 */ /* 0x000fea0003800000 */
.L_x_1678:
        /* <DEDUP_REMOVED lines=14> */
.L_x_1682:
[----:B------:R-:W-:-:S04]  /*3630*/  ISETP.NE.AND P5, PT, R171, RZ, PT ;  /* 0x000000ffab00720c */ /* 0x000fc80003fa5270 */
[----:B------:R-:W-:-:S05]  /*3640*/  FSEL R71, R69, RZ, !P5 ;  /* 0x000000ff45477208 */ /* 0x000fca0006800000 */
[----:B------:R-:W-:-:S04]  /*3650*/  FFMA.FTZ R72, R140, R70, R71 ;  /* 0x000000468c487223 */ /* 0x000fc80000010047 */
[----:B------:R-:W-:Y:S01]  /*3660*/  FADD.FTZ R71, R163, -R72 ;  /* 0x80000048a3477221 */ /* 0x000fe20000010000 */
[----:B------:R-:W-:-:S03]  /*3670*/  @P4 HADD2.F32 R72, -RZ, R56.H1_H1 ;  /* 0x30000038ff484230 */ /* 0x000fc60000004100 */
[----:B------:R-:W-:-:S04]  /*3680*/  FMUL.FTZ R71, R130, R71 ;  /* 0x0000004782477220 */ /* 0x000fc80000410000 */
[----:B------:R-:W-:Y:S02]  /*3690*/  @P4 FADD.FTZ R71, R71, R72 ;  /* 0x0000004847474221 */ /* 0x000fe40000010000 */
.L_x_1683:
[----:B------:R-:W-:Y:S05]  /*36a0*/  BSYNC B0 ;  /* 0x0000000000007941 */ /* 0x000fea0003800000 */
.L_x_1681:
        /* <DEDUP_REMOVED lines=14> */
.L_x_1685:
[----:B------:R-:W-:Y:S01]  /*3790*/  ISETP.NE.AND P5, PT, R171, RZ, PT ;  /* 0x000000ffab00720c */ /* 0x000fe20003fa5270 */
[----:B------:R-:W-:-:S03]  /*37a0*/  @P4 HADD2.F32 R72, -RZ, R57.H0_H0 ;  /* 0x20000039ff484230 */ /* 0x000fc60000004100 */
[----:B------:R-:W-:-:S05]  /*37b0*/  FSEL R71, R69, RZ, !P5 ;  /* 0x000000ff45477208 */ /* 0x000fca0006800000 */
[----:B------:R-:W-:-:S04]  /*37c0*/  FFMA.FTZ R71, R141, R70, R71 ;  /* 0x000000468d477223 */ /* 0x000fc80000010047 */
[----:B------:R-:W-:-:S04]  /*37d0*/  FADD.FTZ R71, R164, -R71 ;  /* 0x80000047a4477221 */ /* 0x000fc80000010000 */
[----:B------:R-:W-:-:S04]  /*37e0*/  FMUL.FTZ R71, R130, R71 ;  /* 0x0000004782477220 */ /* 0x000fc80000410000 */
[----:B------:R-:W-:Y:S02]  /*37f0*/  @P4 FADD.FTZ R71, R71, R72 ;  /* 0x0000004847474221 */ /* 0x000fe40000010000 */
.L_x_1686:
[----:B------:R-:W-:Y:S05]  /*3800*/  BSYNC B0 ;  /* 0x0000000000007941 */ /* 0x000fea0003800000 */
.L_x_1684:
        /* <DEDUP_REMOVED lines=14> */
.L_x_1688:
[----:B------:R-:W-:-:S04]  /*38f0*/  ISETP.NE.AND P5, PT, R171, RZ, PT ;  /* 0x000000ffab00720c */ /* 0x000fc80003fa5270 */
[----:B------:R-:W-:-:S05]  /*3900*/  FSEL R71, R69, RZ, !P5 ;  /* 0x000000ff45477208 */ /* 0x000fca0006800000 */
[----:B------:R-:W-:-:S04]  /*3910*/  FFMA.FTZ R72, R142, R70, R71 ;  /* 0x000000468e487223 */ /* 0x000fc80000010047 */
[----:B------:R-:W-:Y:S01]  /*3920*/  FADD.FTZ R71, R165, -R72 ;  /* 0x80000048a5477221 */ /* 0x000fe20000010000 */
[----:B------:R-:W-:-:S03]  /*3930*/  @P4 HADD2.F32 R72, -RZ, R57.H1_H1 ;  /* 0x30000039ff484230 */ /* 0x000fc60000004100 */
[----:B------:R-:W-:-:S04]  /*3940*/  FMUL.FTZ R71, R130, R71 ;  /* 0x0000004782477220 */ /* 0x000fc80000410000 */
[----:B------:R-:W-:Y:S02]  /*3950*/  @P4 FADD.FTZ R71, R71, R72 ;  /* 0x0000004847474221 */ /* 0x000fe40000010000 */
.L_x_1689:
[----:B------:R-:W-:Y:S05]  /*3960*/  BSYNC B0 ;  /* 0x0000000000007941 */ /* 0x000fea0003800000 */
.L_x_1687:
        /* <DEDUP_REMOVED lines=14> */
.L_x_1691:
[----:B------:R-:W-:Y:S01]  /*3a50*/  ISETP.NE.AND P5, PT, R171, RZ, PT ;  /* 0x000000ffab00720c */ /* 0x000fe20003fa5270 */
[----:B------:R-:W-:-:S03]  /*3a60*/  @P4 HADD2.F32 R72, -RZ, R58.H0_H0 ;  /* 0x2000003aff484230 */ /* 0x000fc60000004100 */
[----:B------:R-:W-:-:S05]  /*3a70*/  FSEL R71, R69, RZ, !P5 ;  /* 0x000000ff45477208 */ /* 0x000fca0006800000 */
[----:B------:R-:W-:-:S04]  /*3a80*/  FFMA.FTZ R71, R143, R70, R71 ;  /* 0x000000468f477223 */ /* 0x000fc80000010047 */
[----:B------:R-:W-:-:S04]  /*3a90*/  FADD.FTZ R71, R166, -R71 ;  /* 0x80000047a6477221 */ /* 0x000fc80000010000 */
[----:B------:R-:W-:-:S04]  /*3aa0*/  FMUL.FTZ R71, R130, R71 ;  /* 0x0000004782477220 */ /* 0x000fc80000410000 */
[----:B------:R-:W-:Y:S02]  /*3ab0*/  @P4 FADD.FTZ R71, R71, R72 ;  /* 0x0000004847474221 */ /* 0x000fe40000010000 */
.L_x_1692:
[----:B------:R-:W-:Y:S05]  /*3ac0*/  BSYNC B0 ;  /* 0x0000000000007941 */ /* 0x000fea0003800000 */
.L_x_1690:
        /* <DEDUP_REMOVED lines=14> */
.L_x_1694:
[----:B------:R-:W-:-:S04]  /*3bb0*/  ISETP.NE.AND P5, PT, R171, RZ, PT ;  /* 0x000000ffab00720c */ /* 0x000fc80003fa5270 */
[----:B------:R-:W-:-:S05]  /*3bc0*/  FSEL R71, R69, RZ, !P5 ;  /* 0x000000ff45477208 */ /* 0x000fca0006800000 */
[----:B------:R-:W-:-:S04]  /*3bd0*/  FFMA.FTZ R72, R144, R70, R71 ;  /* 0x0000004690487223 */ /* 0x000fc80000010047 */
[----:B------:R-:W-:Y:S01]  /*3be0*/  FADD.FTZ R71, R167, -R72 ;  /* 0x80000048a7477221 */ /* 0x000fe20000010000 */
[----:B------:R-:W-:-:S03]  /*3bf0*/  @P4 HADD2.F32 R72, -RZ, R58.H1_H1 ;  /* 0x3000003aff484230 */ /* 0x000fc60000004100 */
[----:B------:R-:W-:-:S04]  /*3c00*/  FMUL.FTZ R71, R130, R71 ;  /* 0x0000004782477220 */ /* 0x000fc80000410000 */
[----:B------:R-:W-:Y:S02]  /*3c10*/  @P4 FADD.FTZ R71, R71, R72 ;  /* 0x0000004847474221 */ /* 0x000fe40000010000 */
.L_x_1695:
[----:B------:R-:W-:Y:S05]  /*3c20*/  BSYNC B0 ;  /* 0x0000000000007941 */ /* 0x000fea0003800000 */
.L_x_1693:
        /* <DEDUP_REMOVED lines=14> */
.L_x_1697:
[----:B------:R-:W-:Y:S01]  /*3d10*/  ISETP.NE.AND P5, PT, R171, RZ, PT ;  /* 0x000000ffab00720c */ /* 0x000fe20003fa5270 */
[----:B------:R-:W-:-:S03]  /*3d20*/  @P4 HADD2.F32 R72, -RZ, R59.H0_H0 ;  /* 0x2000003bff484230 */ /* 0x000fc60000004100 */
[----:B------:R-:W-:-:S05]  /*3d30*/  FSEL R71, R69, RZ, !P5 ;  /* 0x000000ff45477208 */ /* 0x000fca0006800000 */
[----:B------:R-:W-:-:S04]  /*3d40*/  FFMA.FTZ R71, R145, R70, R71 ;  /* 0x0000004691477223 */ /* 0x000fc80000010047 */
[----:B------:R-:W-:-:S04]  /*3d50*/  FADD.FTZ R71, R168, -R71 ;  /* 0x80000047a8477221 */ /* 0x000fc80000010000 */
[----:B------:R-:W-:-:S04]  /*3d60*/  FMUL.FTZ R71, R130, R71 ;  /* 0x0000004782477220 */ /* 0x000fc80000410000 */
[----:B------:R-:W-:Y:S02]  /*3d70*/  @P4 FADD.FTZ R71, R71, R72 ;  /* 0x0000004847474221 */ /* 0x000fe40000010000 */
.L_x_1698:
[----:B------:R-:W-:Y:S05]  /*3d80*/  BSYNC B0 ;  /* 0x0000000000007941 */ /* 0x000fea0003800000 */
.L_x_1696:
        /* <DEDUP_REMOVED lines=14> */
.L_x_1700:
[----:B------:R-:W-:-:S04]  /*3e70*/  ISETP.NE.AND P2, PT, R171, RZ, PT ;  /* 0x000000ffab00720c */ /* 0x000fc80003f45270 */
[----:B------:R-:W-:-:S05]  /*3e80*/  FSEL R69, R69, RZ, !P2 ;  /* 0x000000ff45457208 */ /* 0x000fca0005000000 */
[----:B------:R-:W-:-:S04]  /*3e90*/  FFMA.FTZ R70, R170, R70, R69 ;  /* 0x00000046aa467223 */ /* 0x000fc80000010045 */
[----:B------:R-:W-:Y:S01]  /*3ea0*/  FADD.FTZ R69, R169, -R70 ;  /* 0x80000046a9457221 */ /* 0x000fe20000010000 */
[----:B------:R-:W-:-:S03]  /*3eb0*/  @P4 HADD2.F32 R70, -RZ, R59.H1_H1 ;  /* 0x3000003bff464230 */ /* 0x000fc60000004100 */
[----:B------:R-:W-:-:S04]  /*3ec0*/  FMUL.FTZ R69, R130, R69 ;  /* 0x0000004582457220 */ /* 0x000fc80000410000 */
[----:B------:R-:W-:Y:S02]  /*3ed0*/  @P4 FADD.FTZ R69, R69, R70 ;  /* 0x0000004645454221 */ /* 0x000fe40000010000 */
.L_x_1701:
[----:B------:R-:W-:Y:S05]  /*3ee0*/  BSYNC B0 ;  /* 0x0000000000007941 */ /* 0x000fea0003800000 */
.L_x_1699:
[----:B------:R-:W-:Y:S01]  /*3ef0*/  @P3 FMUL.FTZ R2, R69, c[0x0][0x1ec] ;  /* 0x00007b0045023a20 */ /* 0x000fe20000410000 */
[----:B------:R-:W-:Y:S02]  /*3f00*/  @P3 LOP3.LUT P2, RZ, R3, 0xff000000, RZ, 0xc0, !PT ;  /* 0xff00000003ff3812 */ /* 0x000fe4000784c0ff */
[----:B------:R-:W-:Y:S01]  /*3f10*/  @P3 IADD3 R72, R68, 0x200, RZ ;  /* 0x0000020044483810 */ /* 0x000fe20007ffe0ff */
[----:B------:R-:W-:Y:S01]  /*3f20*/  @P3 FMUL.FTZ R2, R2, c[0x0][0x1e8] ;  /* 0x00007a0002023a20 */ /* 0x000fe20000410000 */
[----:B------:R-:W-:Y:S02]  /*3f30*/  @P0 MOV R74, 0x10 ;  /* 0x00000010004a0802 */ /* 0x000fe40000000f00 */
[----:B------:R-:W-:Y:S02]  /*3f40*/  @P3 MOV R73, 0x10 ;  /* 0x0000001000493802 */ /* 0x000fe40000000f00 */
[----:B------:R-:W-:Y:S01]  /*3f50*/  @P3 FSEL R68, R2, RZ, P2 ;  /* 0x000000ff02443208 */ /* 0x000fe20001000000 */
[----:B------:R-:W-:Y:S01]  /*3f60*/  @P0 IMAD.WIDE.U32 R2, R131, R74, c[0x0][0x258] ;  /* 0x0000960083020625 */ /* 0x000fe200078e004a */
[----:B------:R-:W-:-:S02]  /*3f70*/  @P0 F2FP.PACK_AB R70, RZ, R69 ;  /* 0x00000045ff46023e */ /* 0x000fc400000000ff */
[----:B------:R-:W-:Y:S01]  /*3f80*/  @P3 F2FP.PACK_AB R71, RZ, R68 ;  /* 0x00000044ff47323e */ /* 0x000fe200000000ff */
[----:B------:R-:W-:Y:S01]  /*3f90*/  @P3 IMAD.WIDE.U32 R68, R72, R73, c[0x0][0x248] ;  /* 0x0000920048443625 */ /* 0x000fe200078e0049 */
[----:B------:R-:W-:Y:S02]  /*3fa0*/  @P0 PRMT R63, R63, 0x5410, R70 ;  /* 0x000054103f3f0816 */ /* 0x000fe40000000046 */
[----:B------:R-:W-:-:S03]  /*3fb0*/  @P3 PRMT R67, R67, 0x5410, R71 ;  /* 0x0000541043433816 */ /* 0x000fc60000000047 */
[----:B------:R0:W-:Y:S01]  /*3fc0*/  @P0 STG.E.128 [R2.64], R60 ;  /* 0x0000003c02000986 */ /* 0x0001e2000c101d04 */
[----:B------:R-:W-:-:S03]  /*3fd0*/  LOP3.LUT P0, RZ, R129, 0xff, RZ, 0xc0, !PT ;  /* 0x000000ff81ff7812 */ /* 0x000fc6000780c0ff */
[----:B------:R0:W-:Y:S01]  /*3fe0*/  @P3 STG.E.128 [R68.64], R64 ;  /* 0x0000004044003986 */ /* 0x0001e2000c101d04 */
[----:B------:R-:W-:Y:S01]  /*3ff0*/  SEL R129, RZ, 0x1, P0 ;  /* 0x00000001ff817807 */ /* 0x000fe20000000000 */
[----:B0-----:R-:W-:Y:S01]  /*4000*/  @P1 CALL.REL.NOINC `(.L_x_1624) ;  /* 0x0000001000001944 */ /* 0x001fe20003c00000 */
[----:B------:R-:W-:Y:S05]  /*4010*/  BRA `(.L_x_1702) ;  /* 0xffffc57000007947 */ /* 0x000fea000383ffff */
.L_x_1624:
        /* <DEDUP_REMOVED lines=21> */
.L_x_1628:
[----:B------:R-:W-:Y:S01]  /*4170*/  HFMA2.MMA R77, -RZ, RZ, 0, 9.5367431640625e-07 ;  /* 0x00000010ff4d7435 */ /* 0x000fe200000001ff */
[----:B------:R-:W-:-:S02]  /*4180*/  MOV R72, R74 ;  /* 0x0000004a00487202 */ /* 0x000fc40000000f00 */
[----:B------:R-:W-:Y:S02]  /*4190*/  MOV R76, 0x1f ;  /* 0x0000001f004c7802 */ /* 0x000fe40000000f00 */
[----:B------:R-:W-:Y:S02]  /*41a0*/  MOV R79, 0xffffffff ;  /* 0xffffffff004f7802 */ /* 0x000fe40000000f00 */
[----:B------:R-:W-:Y:S02]  /*41b0*/  MOV R68, 0x41d0 ;  /* 0x000041d000447802 */ /* 0x000fe40000000f00 */
[----:B------:R-:W-:Y:S05]  /*41c0*/  CALL.REL.NOINC `($__internal_33_$__cuda_sm70_shflsync_down_p) ;  /* 0x0000046000007944 */ /* 0x000fea0003c00000 */
[----:B-1----:R-:W-:Y:S01]  /*41d0*/  MOV R71, R72 ;  /* 0x0000004800477202 */ /* 0x002fe20000000f00 */
[----:B0-----:R-:W-:Y:S05]  /*41e0*/  BRA `(.L_x_1703) ;  /* 0xffffd7a000007947 */ /* 0x001fea000383ffff */
.L_x_1629:
[----:B------:R-:W-:Y:S01]  /*41f0*/  HFMA2.MMA R77, -RZ, RZ, 0, 9.5367431640625e-07 ;  /* 0x00000010ff4d7435 */ /* 0x000fe200000001ff */
[----:B------:R-:W-:Y:S02]  /*4200*/  MOV R72, R75 ;  /* 0x0000004b00487202 */ /* 0x000fe40000000f00 */
[----:B------:R-:W-:Y:S02]  /*4210*/  MOV R76, 0x1f ;  /* 0x0000001f004c7802 */ /* 0x000fe40000000f00 */
[----:B------:R-:W-:-:S02]  /*4220*/  MOV R79, 0xffffffff ;  /* 0xffffffff004f7802 */ /* 0x000fc40000000f00 */
[----:B------:R-:W-:Y:S02]  /*4230*/  MOV R68, 0x4250 ;  /* 0x0000425000447802 */ /* 0x000fe40000000f00 */
[----:B01----:R-:W-:Y:S05]  /*4240*/  CALL.REL.NOINC `($__internal_33_$__cuda_sm70_shflsync_down_p) ;  /* 0x000003e000007944 */ /* 0x003fea0003c00000 */
[----:B------:R-:W-:Y:S01]  /*4250*/  FADD.FTZ R74, R71, R74 ;  /* 0x0000004a474a7221 */ /* 0x000fe20000010000 */
[----:B0-----:R-:W-:Y:S01]  /*4260*/  HFMA2.MMA R77, -RZ, RZ, 0, 4.76837158203125e-07 ;  /* 0x00000008ff4d7435 */ /* 0x001fe200000001ff */
[----:B-1----:R-:W-:Y:S01]  /*4270*/  FADD.FTZ R75, R75, R72 ;  /* 0x000000484b4b7221 */ /* 0x002fe20000010000 */
[----:B------:R-:W-:Y:S02]  /*4280*/  MOV R76, 0x1f ;  /* 0x0000001f004c7802 */ /* 0x000fe40000000f00 */
[----:B------:R-:W-:Y:S02]  /*4290*/  MOV R79, 0xffffffff ;  /* 0xffffffff004f7802 */ /* 0x000fe40000000f00 */
[----:B------:R-:W-:Y:S02]  /*42a0*/  MOV R72, R74 ;  /* 0x0000004a00487202 */ /* 0x000fe40000000f00 */
[----:B------:R-:W-:Y:S02]  /*42b0*/  MOV R68, 0x42d0 ;  /* 0x000042d000447802 */ /* 0x000fe40000000f00 */
[----:B------:R-:W-:Y:S05]  /*42c0*/  CALL.REL.NOINC `($__internal_33_$__cuda_sm70_shflsync_down_p) ;  /* 0x0000036000007944 */ /* 0x000fea0003c00000 */
[----:B0-----:R-:W-:Y:S01]  /*42d0*/  HFMA2.MMA R77, -RZ, RZ, 0, 4.76837158203125e-07 ;  /* 0x00000008ff4d7435 */ /* 0x001fe200000001ff */
[----:B-1----:R-:W-:-:S02]  /*42e0*/  MOV R71, R72 ;  /* 0x0000004800477202 */ /* 0x002fc40000000f00 */
[----:B------:R-:W-:Y:S02]  /*42f0*/  MOV R72, R75 ;  /* 0x0000004b00487202 */ /* 0x000fe40000000f00 */
[----:B------:R-:W-:Y:S02]  /*4300*/  MOV R76, 0x1f ;  /* 0x0000001f004c7802 */ /* 0x000fe40000000f00 */
[----:B------:R-:W-:Y:S02]  /*4310*/  MOV R79, 0xffffffff ;  /* 0xffffffff004f7802 */ /* 0x000fe40000000f00 */
[----:B------:R-:W-:Y:S02]  /*4320*/  MOV R68, 0x4340 ;  /* 0x0000434000447802 */ /* 0x000fe40000000f00 */
[----:B------:R-:W-:Y:S05]  /*4330*/  CALL.REL.NOINC `($__internal_33_$__cuda_sm70_shflsync_down_p) ;  /* 0x000002f000007944 */ /* 0x000fea0003c00000 */
[----:B------:R-:W-:Y:S01]  /*4340*/  FADD.FTZ R74, R71, R74 ;  /* 0x0000004a474a7221 */ /* 0x000fe20000010000 */
[----:B0-----:R-:W-:Y:S01]  /*4350*/  HFMA2.MMA R77, -RZ, RZ, 0, 2.384185791015625e-07 ;  /* 0x00000004ff4d7435 */ /* 0x001fe200000001ff */
[----:B-1----:R-:W-:Y:S01]  /*4360*/  FADD.FTZ R75, R75, R72 ;  /* 0x000000484b4b7221 */ /* 0x002fe20000010000 */
[----:B------:R-:W-:Y:S02]  /*4370*/  MOV R76, 0x1f ;  /* 0x0000001f004c7802 */ /* 0x000fe40000000f00 */
[----:B------:R-:W-:-:S02]  /*4380*/  MOV R79, 0xffffffff ;  /* 0xffffffff004f7802 */ /* 0x000fc40000000f00 */
[----:B------:R-:W-:Y:S02]  /*4390*/  MOV R72, R74 ;  /* 0x0000004a00487202 */ /* 0x000fe40000000f00 */
[----:B------:R-:W-:Y:S02]  /*43a0*/  MOV R68, 0x43c0 ;  /* 0x000043c000447802 */ /* 0x000fe40000000f00 */
[----:B------:R-:W-:Y:S05]  /*43b0*/  CALL.REL.NOINC `($__internal_33_$__cuda_sm70_shflsync_down_p) ;  /* 0x0000027000007944 */ /* 0x000fea0003c00000 */
[----:B0-----:R-:W-:Y:S01]  /*43c0*/  HFMA2.MMA R77, -RZ, RZ, 0, 2.384185791015625e-07 ;  /* 0x00000004ff4d7435 */ /* 0x001fe200000001ff */
[----:B-1----:R-:W-:Y:S02]  /*43d0*/  MOV R71, R72 ;  /* 0x0000004800477202 */ /* 0x002fe40000000f00 */
[----:B------:R-:W-:Y:S02]  /*43e0*/  MOV R72, R75 ;  /* 0x0000004b00487202 */ /* 0x000fe40000000f00 */
[----:B------:R-:W-:Y:S02]  /*43f0*/  MOV R76, 0x1f ;  /* 0x0000001f004c7802 */ /* 0x000fe40000000f00 */
[----:B------:R-:W-:Y:S02]  /*4400*/  MOV R79, 0xffffffff ;  /* 0xffffffff004f7802 */ /* 0x000fe40000000f00 */
[----:B------:R-:W-:-:S02]  /*4410*/  MOV R68, 0x4430 ;  /* 0x0000443000447802 */ /* 0x000fc40000000f00 */
[----:B------:R-:W-:Y:S05]  /*4420*/  CALL.REL.NOINC `($__internal_33_$__cuda_sm70_shflsync_down_p) ;  /* 0x0000020000007944 */ /* 0x000fea0003c00000 */
[----:B------:R-:W-:Y:S01]  /*4430*/  FADD.FTZ R74, R71, R74 ;  /* 0x0000004a474a7221 */ /* 0x000fe20000010000 */
[----:B0-----:R-:W-:Y:S01]  /*4440*/  HFMA2.MMA R77, -RZ, RZ, 0, 1.1920928955078125e-07 ;  /* 0x00000002ff4d7435 */ /* 0x001fe200000001ff */
[----:B-1----:R-:W-:Y:S01]  /*4450*/  FADD.FTZ R75, R75, R72 ;  /* 0x000000484b4b7221 */ /* 0x002fe20000010000 */
[----:B------:R-:W-:-:S02]  /*4460*/  MOV R76, 0x1f ;  /* 0x0000001f004c7802 */ /* 0x000fc40000000f00 */
[----:B------:R-:W-:Y:S02]  /*4470*/  MOV R79, 0xffffffff ;  /* 0xffffffff004f7802 */ /* 0x000fe40000000f00 */
[----:B------:R-:W-:Y:S02]  /*4480*/  MOV R72, R74 ;  /* 0x0000004a00487202 */ /* 0x000fe40000000f00 */
[----:B------:R-:W-:Y:S02]  /*4490*/  MOV R68, 0x44b0 ;  /* 0x000044b000447802 */ /* 0x000fe40000000f00 */
[----:B------:R-:W-:Y:S05]  /*44a0*/  CALL.REL.NOINC `($__internal_33_$__cuda_sm70_shflsync_down_p) ;  /* 0x0000018000007944 */ /* 0x000fea0003c00000 */
[----:B0-----:R-:W-:Y:S01]  /*44b0*/  HFMA2.MMA R77, -RZ, RZ, 0, 1.1920928955078125e-07 ;  /* 0x00000002ff4d7435 */ /* 0x001fe200000001ff */
[----:B-1----:R-:W-:Y:S02]  /*44c0*/  MOV R71, R72 ;  /* 0x0000004800477202 */ /* 0x002fe40000000f00 */
[----:B------:R-:W-:Y:S02]  /*44d0*/  MOV R72, R75 ;  /* 0x0000004b00487202 */ /* 0x000fe40000000f00 */
[----:B------:R-:W-:Y:S02]  /*44e0*/  MOV R76, 0x1f ;  /* 0x0000001f004c7802 */ /* 0x000fe40000000f00 */
[----:B------:R-:W-:-:S02]  /*44f0*/  MOV R79, 0xffffffff ;  /* 0xffffffff004f7802 */ /* 0x000fc40000000f00 */
[----:B------:R-:W-:Y:S02]  /*4500*/  MOV R68, 0x4520 ;  /* 0x0000452000447802 */ /* 0x000fe40000000f00 */
[----:B------:R-:W-:Y:S05]  /*4510*/  CALL.REL.NOINC `($__internal_33_$__cuda_sm70_shflsync_down_p) ;  /* 0x0000011000007944 */ /* 0x000fea0003c00000 */
[----:B------:R-:W-:Y:S01]  /*4520*/  FADD.FTZ R73, R71, R74 ;  /* 0x0000004a47497221 */ /* 0x000fe20000010000 */
[----:B0-----:R-:W-:Y:S01]  /*4530*/  HFMA2.MMA R77, -RZ, RZ, 0, 5.9604644775390625e-08 ;  /* 0x00000001ff4d7435 */ /* 0x001fe200000001ff */
[----:B-1----:R-:W-:Y:S01]  /*4540*/  FADD.FTZ R75, R75, R72 ;  /* 0x000000484b4b7221 */ /* 0x002fe20000010000 */
[----:B------:R-:W-:Y:S02]  /*4550*/  MOV R76, 0x1f ;  /* 0x0000001f004c7802 */ /* 0x000fe40000000f00 */
[----:B------:R-:W-:Y:S02]  /*4560*/  MOV R79, 0xffffffff ;  /* 0xffffffff004f7802 */ /* 0x000fe40000000f00 */
[----:B------:R-:W-:Y:S02]  /*4570*/  MOV R72, R73 ;  /* 0x0000004900487202 */ /* 0x000fe40000000f00 */
[----:B------:R-:W-:Y:S02]  /*4580*/  MOV R68, 0x45a0 ;  /* 0x000045a000447802 */ /* 0x000fe40000000f00 */
[----:B------:R-:W-:Y:S05]  /*4590*/  CALL.REL.NOINC `($__internal_33_$__cuda_sm70_shflsync_down_p) ;  /* 0x0000009000007944 */ /* 0x000fea0003c00000 */
[----:B0-----:R-:W-:Y:S01]  /*45a0*/  HFMA2.MMA R77, -RZ, RZ, 0, 5.9604644775390625e-08 ;  /* 0x00000001ff4d7435 */ /* 0x001fe200000001ff */
[----:B-1----:R-:W-:-:S02]  /*45b0*/  MOV R172, R72 ;  /* 0x0000004800ac7202 */ /* 0x002fc40000000f00 */
[----:B------:R-:W-:Y:S02]  /*45c0*/  MOV R72, R75 ;  /* 0x0000004b00487202 */ /* 0x000fe40000000f00 */
[----:B------:R-:W-:Y:S02]  /*45d0*/  MOV R76, 0x1f ;  /* 0x0000001f004c7802 */ /* 0x000fe40000000f00 */
[----:B------:R-:W-:Y:S02]  /*45e0*/  MOV R79, 0xffffffff ;  /* 0xffffffff004f7802 */ /* 0x000fe40000000f00 */
[----:B------:R-:W-:Y:S02]  /*45f0*/  MOV R68, 0x4610 ;  /* 0x0000461000447802 */ /* 0x000fe40000000f00 */
[----:B------:R-:W-:Y:S05]  /*4600*/  CALL.REL.NOINC `($__internal_33_$__cuda_sm70_shflsync_down_p) ;  /* 0x0000002000007944 */ /* 0x000fea0003c00000 */
[----:B-1----:R-:W-:Y:S01]  /*4610*/  MOV R68, R72 ;  /* 0x0000004800447202 */ /* 0x002fe20000000f00 */
[----:B0-----:R-:W-:Y:S05]  /*4620*/  BRA `(.L_x_1704) ;  /* 0xffffd48000007947 */ /* 0x001fea000383ffff */
        .weak           $__internal_33_$__cuda_sm70_shflsync_down_p
        .type           $__internal_33_$__cuda_sm70_shflsync_down_p,@function
        .size           $__internal_33_$__cuda_sm70_shflsync_down_p,(.L_x_9287 - $__internal_33_$__cuda_sm70_shflsync_down_p)
$__internal_33_$__cuda_sm70_shflsync_down_p:
[----:B------:R-:W-:Y:S01]  /*4630*/  HFMA2.MMA R69, -RZ, RZ, 0, 0 ;  /* 0x00000000ff457435 */ /* 0x000fe200000001ff */
[----:B------:R-:W-:Y:S04]  /*4640*/  WARPSYNC R79 ;  /* 0x0000004f00007348 */ /* 0x000fe80003800000 */
[----:B------:R0:W1:Y:S01]  /*4650*/  SHFL.DOWN PT, R72, R72, R77, R76 ;  /* 0x0800004d48487389 */ /* 0x00006200000e004c */
[----:B------:R-:W-:Y:S05]  /*4660*/  RET.REL.NODEC R68 `(_ZN10layer_norm13ln_bwd_kernelINS_13Kernel_traitsI6__halfS2_S2_S2_fjLj6144ELj1ELj1ELj8ELj16ENS_18Kernel_traits_baseILj6144ES2_S2_S2_S2_fjLj256EEEEELb1ELb0ELb1ELb1EEEvNS_9BwdParamsE) ;  /* 0xffffb99044007950 */ /* 0x000fea0003c3ffff */
.L_x_1705:
        /* <DEDUP_REMOVED lines=9> */
.L_x_9287:


//--------------------- .text._ZN10layer_norm13ln_bwd_kernelINS_13Kernel_traitsI6__halfS2_S2_S2_fjLj6144ELj1ELj1ELj8ELj16ENS_18Kernel_traits_baseILj6144ES2_S2_S2_S2_fjLj256EEEEELb1ELb1ELb0ELb0EEEvNS_9BwdParamsE --------------------------
	.section	.text._ZN10layer_norm13ln_bwd_kernelINS_13Kernel_traitsI6__halfS2_S2_S2_fjLj6144ELj1ELj1ELj8ELj16ENS_18Kernel_traits_baseILj6144ES2_S2_S2_S2_fjLj256EEEEELb1ELb1ELb0ELb0EEEvNS_9BwdParamsE,"ax",@progbits
	.sectioninfo	@"SHI_REGISTERS=231"
	.align	128
        .global         _ZN10layer_norm13ln_bwd_kernelINS_13Kernel_traitsI6__halfS2_S2_S2_fjLj6144ELj1ELj1ELj8ELj16ENS_18Kernel_traits_baseILj6144ES2_S2_S2_S2_fjLj256EEEEELb1ELb1ELb0ELb0EEEvNS_9BwdParamsE
        .type           _ZN10layer_norm13ln_bwd_kernelINS_13Kernel_traitsI6__halfS2_S2_S2_fjLj6144ELj1ELj1ELj8ELj16ENS_18Kernel_traits_baseILj6144ES2_S2_S2_S2_fjLj256EEEEELb1ELb1ELb0ELb0EEEvNS_9BwdParamsE,@function
        .size           _ZN10layer_norm13ln_bwd_kernelINS_13Kernel_traitsI6__halfS2_S2_S2_fjLj6144ELj1ELj1ELj8ELj16ENS_18Kernel_traits_baseILj6144ES2_S2_S2_S2_fjLj256EEEEELb1ELb1ELb0ELb0EEEvNS_9BwdParamsE,(.L_x_9288 - _ZN10layer_norm13ln_bwd_kernelINS_13Kernel_traitsI6__halfS2_S2_S2_fjLj6144ELj1ELj1ELj8ELj16ENS_18Kernel_traits_baseILj6144ES2_S2_S2_S2_fjLj256EEEEELb1ELb1ELb0ELb0EEEvNS_9BwdParamsE)
        .other          _ZN10layer_norm13ln_bwd_kernelINS_13Kernel_traitsI6__halfS2_S2_S2_fjLj6144ELj1ELj1ELj8ELj16ENS_18Kernel_traits_baseILj6144ES2_S2_S2_S2_fjLj256EEEEELb1ELb1ELb0ELb0EEEvNS_9BwdParamsE,@"STO_CUDA_ENTRY STV_DEFAULT"
_ZN10layer_norm13ln_bwd_kernelINS_13Kernel_traitsI6__halfS2_S2_S2_fjLj6144ELj1ELj1ELj8ELj16ENS_18Kernel_traits_baseILj6144ES2_S2_S2_S2_fjLj256EEEEELb1ELb1ELb0ELb0EEEvNS_9BwdParamsE:
.text._ZN10layer_norm13ln_bwd_kernelINS_13Kernel_traitsI6__halfS2_S2_S2_fjLj6144ELj1ELj1ELj8ELj16ENS_18Kernel_traits_baseILj6144ES2_S2_S2_S2_fjLj256EEEEELb1ELb1ELb0ELb0EEEvNS_9BwdParamsE:
        /* <DEDUP_REMOVED lines=120> */
.L_x_1721:
        /* <DEDUP_REMOVED lines=37> */
[----:B--2---:R-:W-:Y:S02]  /*09d0*/  HADD2.F32 R140, -RZ, R128.H0_H0 ;  /* 0x20000080ff8c7230 */ /* 0x004fe40000004100 */
[----:B------:R-:W-:-:S03]  /*09e0*/  HADD2.F32 R142, -RZ, R129.H0_H0 ;  /* 0x20000081ff8e7230 */ /* 0x000fc60000004100 */
[C---:B------:R-:W-:Y:S01]  /*09f0*/  FADD.FTZ R167, -R139.reuse, R140 ;  /* 0x0000008c8ba77221 */ /* 0x040fe20000010100 */
[----:B------:R-:W-:Y:S02]  /*0a00*/  HADD2.F32 R168, -RZ, R129.H1_H1 ;  /* 0x30000081ffa87230 */ /* 0x000fe40000004100 */
[----:B------:R-:W-:Y:S01]  /*0a10*/  HADD2.F32 R128, -RZ, R128.H1_H1 ;  /* 0x30000080ff807230 */ /* 0x000fe20000004100 */
[----:B-----5:R-:W-:Y:S01]  /*0a20*/  FMUL.FTZ R167, R162, R167 ;  /* 0x000000a7a2a77220 */ /* 0x020fe20000410000 */
[----:B---3--:R-:W-:Y:S02]  /*0a30*/  HADD2.F32 R129, -RZ, R132.H0_H0 ;  /* 0x20000084ff817230 */ /* 0x008fe40000004100 */
[--C-:B------:R-:W-:Y:S02]  /*0a40*/  HADD2.F32 R176, -RZ, R131.reuse.H0_H0 ;  /* 0x20000083ffb07230 */ /* 0x100fe40000004100 */
[----:B------:R-:W-:Y:S01]  /*0a50*/  HADD2.F32 R178, -RZ, R131.H1_H1 ;  /* 0x30000083ffb27230 */ /* 0x000fe20000004100 */
[----:B------:R-:W-:Y:S01]  /*0a60*/  FADD.FTZ R131, -R139, R128 ;  /* 0x000000808b837221 */ /* 0x000fe20000010100 */
[----:B------:R-:W-:Y:S01]  /*0a70*/  HADD2.F32 R174, -RZ, R130.H1_H1 ;  /* 0x30000082ffae7230 */ /* 0x000fe20000004100 */
[----:B------:R-:W-:Y:S01]  /*0a80*/  FADD.FTZ R84, R84, R129 ;  /* 0x0000008154547221 */ /* 0x000fe20000010000 */
[----:B------:R-:W-:Y:S01]  /*0a90*/  HADD2.F32 R132, -RZ, R132.H1_H1 ;  /* 0x30000084ff847230 */ /* 0x000fe20000004100 */
[----:B------:R-:W-:-:S02]  /*0aa0*/  FFMA.FTZ R108, R167, R129, R108 ;  /* 0x00000081a76c7223 */ /* 0x000fc4000001006c */
[----:B------:R-:W-:Y:S02]  /*0ab0*/  FMUL.FTZ R166, R146, R129 ;  /* 0x0000008192a67220 */ /* 0x000fe40000410000 */
[C---:B------:R-:W-:Y:S01]  /*0ac0*/  FADD.FTZ R129, -R139.reuse, R168 ;  /* 0x000000a88b817221 */ /* 0x040fe20000010100 */
[----:B------:R-:W-:Y:S01]  /*0ad0*/  HADD2.F32 R170, -RZ, R130.H0_H0 ;  /* 0x20000082ffaa7230 */ /* 0x000fe20000004100 */
[C---:B------:R-:W-:Y:S01]  /*0ae0*/  FMUL.FTZ R164, R162.reuse, R131 ;  /* 0x00000083a2a47220 */ /* 0x040fe20000410000 */
[----:B0-----:R-:W-:Y:S01]  /*0af0*/  HADD2.F32 R137, -RZ, R133.H0_H0 ;  /* 0x20000085ff897230 */ /* 0x001fe20000004100 */
[----:B------:R-:W-:Y:S02]  /*0b00*/  FMUL.FTZ R168, R162, R129 ;  /* 0x00000081a2a87220 */ /* 0x000fe40000410000 */
[C---:B------:R-:W-:Y:S02]  /*0b10*/  FADD.FTZ R131, -R139.reuse, R174 ;  /* 0x000000ae8b837221 */ /* 0x040fe40000010100 */
[----:B------:R-:W-:-:S02]  /*0b20*/  FADD.FTZ R171, -R139, R142 ;  /* 0x0000008e8bab7221 */ /* 0x000fc40000010100 */
[----:B------:R-:W-:Y:S02]  /*0b30*/  FMUL.FTZ R169, R145, R132 ;  /* 0x0000008491a97220 */ /* 0x000fe40000410000 */
[----:B------:R-:W-:Y:S02]  /*0b40*/  FADD.FTZ R128, RZ, R166 ;  /* 0x000000a6ff807221 */ /* 0x000fe40000010000 */
[----:B------:R-:W-:Y:S01]  /*0b50*/  FFMA.FTZ R129, R167, R166, RZ ;  /* 0x000000a6a7817223 */ /* 0x000fe200000100ff */
[----:B------:R-:W-:Y:S01]  /*0b60*/  HADD2.F32 R130, -RZ, R133.H1_H1 ;  /* 0x30000085ff827230 */ /* 0x000fe20000004100 */
[----:B------:R-:W-:Y:S02]  /*0b70*/  FADD.FTZ R173, -R139, R170 ;  /* 0x000000aa8bad7221 */ /* 0x000fe40000010100 */
[C---:B------:R-:W-:Y:S02]  /*0b80*/  FMUL.FTZ R174, R162.reuse, R131 ;  /* 0x00000083a2ae7220 */ /* 0x040fe40000410000 */
[----:B------:R-:W-:-:S02]  /*0b90*/  FMUL.FTZ R171, R162, R171 ;  /* 0x000000aba2ab7220 */ /* 0x000fc40000410000 */
[----:B------:R-:W-:Y:S02]  /*0ba0*/  FMUL.FTZ R170, R144, R137 ;  /* 0x0000008990aa7220 */ /* 0x000fe40000410000 */
[----:B------:R-:W-:Y:S02]  /*0bb0*/  FADD.FTZ R131, R128, R169 ;  /* 0x000000a980837221 */ /* 0x000fe40000010000 */
[----:B------:R-:W-:Y:S01]  /*0bc0*/  FFMA.FTZ R129, R164, R169, R129 ;  /* 0x000000a9a4817223 */ /* 0x000fe20000010081 */
[--C-:B------:R-:W-:Y:S01]  /*0bd0*/  HADD2.F32 R133, -RZ, R134.reuse.H0_H0 ;  /* 0x20000086ff857230 */ /* 0x100fe20000004100 */
[----:B------:R-:W-:Y:S02]  /*0be0*/  FMUL.FTZ R175, R39, R130 ;  /* 0x0000008227af7220 */ /* 0x000fe40000410000 */
        /* <DEDUP_REMOVED lines=8> */
[----:B------:R-:W-:Y:S02]  /*0c70*/  FADD.FTZ R179, -R139, R176 ;  /* 0x000000b08bb37221 */ /* 0x000fe40000010100 */
[----:B------:R-:W-:Y:S02]  /*0c80*/  FMUL.FTZ R177, R37, R134 ;  /* 0x0000008625b17220 */ /* 0x000fe40000410000 */
[----:B------:R-:W-:-:S02]  /*0c90*/  FADD.FTZ R128, R131, R172 ;  /* 0x000000ac83807221 */ /* 0x000fc40000010000 */
[C---:B------:R-:W-:Y:S01]  /*0ca0*/  FFMA.FTZ R129, R173.reuse, R172, R129 ;  /* 0x000000acad817223 */ /* 0x040fe20000010081 */
[----:B------:R-:W-:Y:S01]  /*0cb0*/  HADD2.F32 R136, -RZ, R135.H1_H1 ;  /* 0x30000087ff887230 */ /* 0x000fe20000004100 */
        /* <DEDUP_REMOVED lines=10> */
[----:B------:R-:W-:Y:S01]  /*0d60*/  FFMA.FTZ R129, R179, R176, R129 ;  /* 0x000000b0b3817223 */ /* 0x000fe20000010081 */
[----:B------:R-:W-:Y:S01]  /*0d70*/  IADD3 R140, R161, 0x100, RZ ;  /* 0x00000100a18c7810 */ /* 0x000fe20007ffe0ff */
        /* <DEDUP_REMOVED lines=14> */
.L_x_1708:
[----:B0-----:R-:W-:Y:S05]  /*0e60*/  BSYNC B0 ;  /* 0x0000000000007941 */ /* 0x001fea0003800000 */
.L_x_1707:
        /* <DEDUP_REMOVED lines=16> */
[----:B------:R-:W-:Y:S01]  /*0f70*/  IADD3 R140, R140, 0x100, RZ ;  /* 0x000001008c8c7810 */ /* 0x000fe20007ffe0ff */
[----:B--2---:R-:W-:Y:S02]  /*0f80*/  HADD2.F32 R182, -RZ, R128.H0_H0 ;  /* 0x20000080ffb67230 */ /* 0x004fe40000004100 */
[----:B------:R-:W-:-:S03]  /*0f90*/  HADD2.F32 R186, -RZ, R129.H0_H0 ;  /* 0x20000081ffba7230 */ /* 0x000fc60000004100 */
[----:B------:R-:W-:Y:S01]  /*0fa0*/  FADD.FTZ R165, -R139, R182 ;  /* 0x000000b68ba57221 */ /* 0x000fe20000010100 */
[----:B------:R-:W-:Y:S02]  /*0fb0*/  HADD2.F32 R188, -RZ, R129.H1_H1 ;  /* 0x30000081ffbc7230 */ /* 0x000fe40000004100 */
[----:B---3--:R-:W-:Y:S01]  /*0fc0*/  HADD2.F32 R129, -RZ, R132.H0_H0 ;  /* 0x20000084ff817230 */ /* 0x008fe20000004100 */
[----:B-----5:R-:W-:Y:S01]  /*0fd0*/  FMUL.FTZ R165, R162, R165 ;  /* 0x000000a5a2a57220 */ /* 0x020fe20000410000 */
[----:B------:R-:W-:Y:S02]  /*0fe0*/  HADD2.F32 R128, -RZ, R128.H1_H1 ;  /* 0x30000080ff807230 */ /* 0x000fe40000004100 */
[----:B------:R-:W-:Y:S01]  /*0ff0*/  HADD2.F32 R194, -RZ, R130.H1_H1 ;  /* 0x30000082ffc27230 */ /* 0x000fe20000004100 */
[----:B------:R-:W-:Y:S02]  /*1000*/  FADD.FTZ R76, R76, R129 ;  /* 0x000000814c4c7221 */ /* 0x000fe40000010000 */
[----:B------:R-:W-:-:S02]  /*1010*/  FFMA.FTZ R100, R165, R129, R100 ;  /* 0x00000081a5647223 */ /* 0x000fc40000010064 */
[----:B------:R-:W-:Y:S01]  /*1020*/  FMUL.FTZ R184, R34, R129 ;  /* 0x0000008122b87220 */ /* 0x000fe20000410000 */
[--C-:B------:R-:W-:Y:S01]  /*1030*/  HADD2.F32 R196, -RZ, R131.reuse.H0_H0 ;  /* 0x20000083ffc47230 */ /* 0x100fe20000004100 */
[C---:B------:R-:W-:Y:S01]  /*1040*/  FADD.FTZ R129, -R139.reuse, R188 ;  /* 0x000000bc8b817221 */ /* 0x040fe20000010100 */
[----:B------:R-:W-:Y:S01]  /*1050*/  HADD2.F32 R198, -RZ, R131.H1_H1 ;  /* 0x30000083ffc67230 */ /* 0x000fe20000004100 */
[C---:B------:R-:W-:Y:S01]  /*1060*/  FADD.FTZ R131, -R139.reuse, R128 ;  /* 0x000000808b837221 */ /* 0x040fe20000010100 */
[----:B------:R-:W-:Y:S01]  /*1070*/  HADD2.F32 R132, -RZ, R132.H1_H1 ;  /* 0x30000084ff847230 */ /* 0x000fe20000004100 */
[C---:B------:R-:W-:Y:S01]  /*1080*/  FADD.FTZ R183, -R139.reuse, R186 ;  /* 0x000000ba8bb77221 */ /* 0x040fe20000010100 */
[----:B0-----:R-:W-:Y:S01]  /*1090*/  HADD2.F32 R137, -RZ, R133.H0_H0 ;  /* 0x20000085ff897230 */ /* 0x001fe20000004100 */
[----:B------:R-:W-:Y:S02]  /*10a0*/  FMUL.FTZ R186, R162, R129 ;  /* 0x00000081a2ba7220 */ /* 0x000fe40000410000 */
[----:B------:R-:W-:-:S02]  /*10b0*/  FADD.FTZ R129, -R139, R194 ;  /* 0x000000c28b817221 */ /* 0x000fc40000010100 */
[C---:B------:R-:W-:Y:S02]  /*10c0*/  FMUL.FTZ R182, R162.reuse, R131 ;  /* 0x00000083a2b67220 */ /* 0x040fe40000410000 */
[----:B------:R-:W-:Y:S02]  /*10d0*/  FMUL.FTZ R181, R33, R132 ;  /* 0x0000008421b57220 */ /* 0x000fe40000410000 */
[----:B------:R-:W-:Y:S02]  /*10e0*/  FADD.FTZ R128, R141, R184 ;  /* 0x000000b88d807221 */ /* 0x000fe40000010000 */
[----:B------:R-:W-:Y:S01]  /*10f0*/  FFMA.FTZ R142, R165, R184, R142 ;  /* 0x000000b8a58e7223 */ /* 0x000fe2000001008e */
[----:B------:R-:W-:Y:S01]  /*1100*/  HADD2.F32 R190, -RZ, R130.H0_H0 ;  /* 0x20000082ffbe7230 */ /* 0x000fe20000004100 */
[C---:B------:R-:W-:Y:S01]  /*1110*/  FMUL.FTZ R194, R162.reuse, R129 ;  /* 0x00000081a2c27220 */ /* 0x040fe20000410000 */
        /* <DEDUP_REMOVED lines=9> */
[----:B------:R-:W-:Y:S01]  /*11b0*/  FFMA.FTZ R142, R183, R188, R142 ;  /* 0x000000bcb78e7223 */ /* 0x000fe2000001008e */
[----:B------:R-:W-:Y:S01]  /*11c0*/  HADD2.F32 R134, -RZ, R134.H1_H1 ;  /* 0x30000086ff867230 */ /* 0x000fe20000004100 */
[----:B------:R-:W-:Y:S02]  /*11d0*/  FMUL.FTZ R185, R162, R185 ;  /* 0x000000b9a2b97220 */ /* 0x000fe40000410000 */
[----:B------:R-:W-:Y:S02]  /*11e0*/  FMUL.FTZ R192, R30, R133 ;  /* 0x000000851ec07220 */ /* 0x000fe40000410000 */
[----:B------:R-:W-:Y:S02]  /*11f0*/  FADD.FTZ R129, R128, R187 ;  /* 0x000000bb80817221 */ /* 0x000fe40000010000 */
[----:B------:R-:W-:Y:S01]  /*1200*/  FFMA.FTZ R142, R186, R187, R142 ;  /* 0x000000bbba8e7223 */ /* 0x000fe2000001008e */
[----:B------:R-:W-:Y:S01]  /*1210*/  HADD2.F32 R143, -RZ, R135.H0_H0 ;  /* 0x20000087ff8f7230 */ /* 0x000fe20000004100 */
[----:B------:R-:W-:-:S02]  /*1220*/  FADD.FTZ R193, -R139, R196 ;  /* 0x000000c48bc17221 */ /* 0x000fc40000010100 */
[----:B------:R-:W-:Y:S02]  /*1230*/  FMUL.FTZ R189, R29, R134 ;  /* 0x000000861dbd7220 */ /* 0x000fe40000410000 */
[----:B------:R-:W-:Y:S02]  /*1240*/  FADD.FTZ R128, R129, R192 ;  /* 0x000000c081807221 */ /* 0x000fe40000010000 */
[----:B------:R-:W-:Y:S01]  /*1250*/  FFMA.FTZ R142, R185, R192, R142 ;  /* 0x000000c0b98e7223 */ /* 0x000fe2000001008e */
[----:B------:R-:W-:Y:S01]  /*1260*/  HADD2.F32 R136, -RZ, R135.H1_H1 ;  /* 0x30000087ff887230 */ /* 0x000fe20000004100 */
        /* <DEDUP_REMOVED lines=25> */
.L_x_1710:
[----:B------:R-:W-:Y:S05]  /*1400*/  BSYNC B0 ;  /* 0x0000000000007941 */ /* 0x000fea0003800000 */
.L_x_1709:
[----:B------:R-:W-:Y:S01]  /*1410*/  BSSY B0, `(.L_x_1711) ;  /* 0x0000058000007945 */ /* 0x000fe20003800000 */
[----:B------:R-:W-:Y:S05]  /*1420*/  @!P3 BRA `(.L_x_1712) ;  /* 0x000005600000b947 */ /* 0x000fea0003800000 */
[----:B------:R-:W-:Y:S01]  /*1430*/  HFMA2.MMA R133, -RZ, RZ, 0, 9.5367431640625e-07 ;  /* 0x00000010ff857435 */ /* 0x000fe200000001ff */
[----:B------:R-:W-:-:S04]  /*1440*/  LEA R128, P5, R140, c[0x0][0x188], 0x4 ;  /* 0x000062008c807a11 */ /* 0x000fc800078a20ff */
[----:B------:R-:W-:-:S05]  /*1450*/  LEA.HI.X R129, R140, c[0x0][0x18c], RZ, 0x4, P5 ;  /* 0x000063008c817a11 */ /* 0x000fca00028f24ff */
[----:B------:R-:W-:Y:S01]  /*1460*/  IMAD.WIDE.U32 R132, R140, R133, c[0x0][0x208] ;  /* 0x000082008c847625 */ /* 0x000fe200078e0085 */
[----:B------:R-:W2:Y:S05]  /*1470*/  LDG.E.128 R128, [R128.64] ;  /* 0x0000000480807981 */ /* 0x000eaa000c1e1d00 */
        /* <DEDUP_REMOVED lines=24> */
[C---:B-----5:R-:W-:Y:S02]  /*1600*/  FMUL.FTZ R204, R162.reuse, R143 ;  /* 0x0000008fa2cc7220 */ /* 0x060fe40000410000 */
        /* <DEDUP_REMOVED lines=17> */
[----:B------:R-:W-:Y:S01]  /*1720*/  FFMA.FTZ R142, R200, R199, R142 ;  /* 0x000000c7c88e7223 */ /* 0x000fe2000001008e */
[----:B------:R-:W-:Y:S01]  /*1730*/  HADD2.F32 R130, -RZ, R130.H1_H1 ;  /* 0x30000082ff827230 */ /* 0x000fe20000004100 */
[----:B------:R-:W-:Y:S01]  /*1740*/  FADD.FTZ R128, R129, R206 ;  /* 0x000000ce81807221 */ /* 0x000fe20000010000 */
[--C-:B------:R-:W-:Y:S01]  /*1750*/  HADD2.F32 R133, -RZ, R134.reuse.H0_H0 ;  /* 0x20000086ff857230 */ /* 0x100fe20000004100 */
[----:B------:R-:W-:Y:S01]  /*1760*/  FFMA.FTZ R142, R197, R206, R142 ;  /* 0x000000cec58e7223 */ /* 0x000fe2000001008e */
        /* <DEDUP_REMOVED lines=34> */
.L_x_1712:
[----:B------:R-:W-:Y:S05]  /*1990*/  BSYNC B0 ;  /* 0x0000000000007941 */ /* 0x000fea0003800000 */
.L_x_1711:
[----:B------:R-:W-:Y:S02]  /*19a0*/  LOP3.LUT P6, RZ, R158, 0xff, RZ, 0xc0, !PT ;  /* 0x000000ff9eff7812 */ /* 0x000fe400078cc0ff */
[----:B------:R-:W-:-:S02]  /*19b0*/  SHF.R.U32.HI R130, RZ, 0x5, R147 ;  /* 0x00000005ff827819 */ /* 0x000fc40000011693 */
[----:B------:R-:W-:Y:S01]  /*19c0*/  MOV R211, 0x3f800000 ;  /* 0x3f80000000d37802 */ /* 0x000fe20000000f00 */
[----:B-----5:R-:W-:Y:S01]  /*19d0*/  @P0 HADD2.F32 R211, -RZ, R138.H0_H0 ;  /* 0x2000008affd30230 */ /* 0x020fe20000004100 */
[----:B------:R-:W-:Y:S02]  /*19e0*/  LOP3.LUT R213, R130, 0x7fffff8, RZ, 0xc0, !PT ;  /* 0x07fffff882d57812 */ /* 0x000fe400078ec0ff */
[----:B------:R-:W-:-:S05]  /*19f0*/  LOP3.LUT P5, RZ, R147, 0x1f, RZ, 0xc0, !PT ;  /* 0x0000001f93ff7812 */ /* 0x000fca00078ac0ff */
[----:B------:R-:W-:Y:S01]  /*1a00*/  @!P6 IADD3 R213, R213, 0x8, RZ ;  /* 0x00000008d5d5e810 */ /* 0x000fe20007ffe0ff */
[----:B------:R-:W-:Y:S05]  /*1a10*/  BRA.DIV ~URZ, `(.L_x_1713) ;  /* 0x000021927f007947 */ /* 0x000fea000b800000 */
[----:B------:R0:W1:Y:S02]  /*1a20*/  SHFL.DOWN PT, R132, R141, 0x10, 0x1f ;  /* 0x0a001f008d847f89 */ /* 0x00006400000e0000 */
.L_x_1726:
        /* <DEDUP_REMOVED lines=18> */
.L_x_1727:
        /* <DEDUP_REMOVED lines=34> */
[----:B------:R-:W-:Y:S02]  /*1d70*/  ISETP.NE.U32.AND P0, PT, RZ, c[0x0][0x218], PT ;  /* 0x00008600ff007a0c */ /* 0x000fe40003f05070 */
[----:B------:R-:W-:Y:S02]  /*1d80*/  FSEL R220, R136, RZ, !P4 ;  /* 0x000000ff88dc7208 */ /* 0x000fe40006000000 */
[----:B------:R-:W-:Y:S02]  /*1d90*/  ISETP.NE.AND.EX P0, PT, RZ, c[0x0][0x21c], PT, P0 ;  /* 0x00008700ff007a0c */ /* 0x000fe40003f05300 */
[----:B------:R-:W-:Y:S01]  /*1da0*/  MOV R132, R216 ;  /* 0x000000d800847202 */ /* 0x000fe20000000f00 */
[-CC-:B------:R-:W-:Y:S01]  /*1db0*/  FFMA.FTZ R133, R167, R137.reuse, R220.reuse ;  /* 0x00000089a7857223 */ /* 0x180fe200000100dc */
[----:B------:R-:W-:Y:S01]  /*1dc0*/  LOP3.LUT P6, RZ, R216, 0xff00, RZ, 0xc0, !PT ;  /* 0x0000ff00d8ff7812 */ /* 0x000fe200078cc0ff */
[-CC-:B------:R-:W-:Y:S01]  /*1dd0*/  FFMA.FTZ R135, R171, R137.reuse, R220.reuse ;  /* 0x00000089ab877223 */ /* 0x180fe200000100dc */
[----:B------:R-:W-:Y:S01]  /*1de0*/  LOP3.LUT P5, RZ, R132, 0xff, RZ, 0xc0, !PT ;  /* 0x000000ff84ff7812 */ /* 0x000fe200078ac0ff */
[----:B------:R-:W-:-:S02]  /*1df0*/  FFMA.FTZ R132, R164, R137, R220 ;  /* 0x00000089a4847223 */ /* 0x000fc400000100dc */
[----:B------:R-:W-:Y:S02]  /*1e00*/  FFMA.FTZ R134, R168, R137, R220 ;  /* 0x00000089a8867223 */ /* 0x000fe400000100dc */
[----:B------:R-:W-:Y:S02]  /*1e10*/  FADD.FTZ R133, R166, -R133 ;  /* 0x80000085a6857221 */ /* 0x000fe40000010000 */
[----:B------:R-:W-:Y:S01]  /*1e20*/  FADD.FTZ R139, R169, -R132 ;  /* 0x80000084a98b7221 */ /* 0x000fe20000010000 */
[--C-:B------:R-:W-:Y:S01]  /*1e30*/  @P0 HADD2.F32 R141, -RZ, R112.reuse.H1_H1 ;  /* 0x30000070ff8d0230 */ /* 0x100fe20000004100 */
[----:B------:R-:W-:Y:S01]  /*1e40*/  FADD.FTZ R143, R170, -R135 ;  /* 0x80000087aa8f7221 */ /* 0x000fe20000010000 */
[----:B------:R-:W-:Y:S01]  /*1e50*/  @P0 HADD2.F32 R135, -RZ, R112.H0_H0 ;  /* 0x20000070ff870230 */ /* 0x000fe20000004100 */
[----:B------:R-:W-:Y:S01]  /*1e60*/  FADD.FTZ R213, R175, -R134 ;  /* 0x80000086afd57221 */ /* 0x000fe20000010000 */
[--C-:B------:R-:W-:Y:S01]  /*1e70*/  @P0 HADD2.F32 R191, -RZ, R113.reuse.H0_H0 ;  /* 0x20000071ffbf0230 */ /* 0x100fe20000004100 */
[C---:B------:R-:W-:Y:S01]  /*1e80*/  FMUL.FTZ R134, R162.reuse, R133 ;  /* 0x00000085a2867220 */ /* 0x040fe20000410000 */
[----:B------:R-:W-:Y:S01]  /*1e90*/  @P0 HADD2.F32 R215, -RZ, R113.H1_H1 ;  /* 0x30000071ffd70230 */ /* 0x000fe20000004100 */
[----:B------:R-:W-:Y:S01]  /*1ea0*/  FMUL.FTZ R142, R162, R139 ;  /* 0x0000008ba28e7220 */ /* 0x000fe20000410000 */
[----:B------:R-:W-:Y:S01]  /*1eb0*/  HFMA2.MMA R139, -RZ, RZ, 0, 0 ;  /* 0x00000000ff8b7435 */ /* 0x000fe200000001ff */
[----:B------:R-:W-:Y:S01]  /*1ec0*/  FFMA.FTZ R133, R173, R137, R220 ;  /* 0x00000089ad857223 */ /* 0x000fe200000100dc */
[----:B------:R-:W-:Y:S01]  /*1ed0*/  MOV R132, RZ ;  /* 0x000000ff00847202 */ /* 0x000fe20000000f00 */
[----:B------:R-:W-:Y:S01]  /*1ee0*/  @P0 FADD.FTZ R134, R134, R135 ;  /* 0x0000008786860221 */ /* 0x000fe20000010000 */
[----:B------:R-:W-:Y:S01]  /*1ef0*/  @P0 HADD2.F32 R221, -RZ, R115.H1_H1 ;  /* 0x30000073ffdd0230 */ /* 0x000fe20000004100 */
[----:B------:R-:W-:-:S02]  /*1f00*/  @P0 FADD.FTZ R142, R142, R141 ;  /* 0x0000008d8e8e0221 */ /* 0x000fc40000010000 */
[----:B------:R-:W-:Y:S01]  /*1f10*/  FADD.FTZ R135, R172, -R133 ;  /* 0x80000085ac877221 */ /* 0x000fe20000010000 */
[----:B------:R-:W-:Y:S01]  /*1f20*/  CS2R R140, SRZ ;  /* 0x00000000008c7805 */ /* 0x000fe2000001ff00 */
[----:B------:R-:W-:Y:S02]  /*1f30*/  FMUL.FTZ R190, R162, R143 ;  /* 0x0000008fa2be7220 */ /* 0x000fe40000410000 */
[----:B------:R-:W-:Y:S02]  /*1f40*/  FMUL.FTZ R143, R142, R211 ;  /* 0x000000d38e8f7220 */ /* 0x000fe40000410000 */
[----:B------:R-:W-:Y:S02]  /*1f50*/  FMUL.FTZ R222, R162, R135 ;  /* 0x00000087a2de7220 */ /* 0x000fe40000410000 */
[----:B------:R-:W-:Y:S01]  /*1f60*/  @P0 FADD.FTZ R190, R190, R191 ;  /* 0x000000bfbebe0221 */ /* 0x000fe20000010000 */
[----:B------:R-:W-:Y:S01]  /*1f70*/  @P0 HADD2.F32 R191, -RZ, R114.H0_H0 ;  /* 0x20000072ffbf0230 */ /* 0x000fe20000004100 */
[----:B------:R-:W-:-:S02]  /*1f80*/  FMUL.FTZ R218, R162, R213 ;  /* 0x000000d5a2da7220 */ /* 0x000fc40000410000 */
[----:B------:R-:W-:Y:S02]  /*1f90*/  FMUL.FTZ R133, R134, R211 ;  /* 0x000000d386857220 */ /* 0x000fe40000410000 */
[----:B------:R-:W-:Y:S02]  /*1fa0*/  FMUL.FTZ R143, R143, c[0x0][0x1e8] ;  /* 0x00007a008f8f7a20 */ /* 0x000fe40000410000 */
[----:B------:R-:W-:Y:S02]  /*1fb0*/  @P0 FADD.FTZ R218, R218, R215 ;  /* 0x000000d7dada0221 */ /* 0x000fe40000010000 */
[----:B------:R-:W-:Y:S02]  /*1fc0*/  FMUL.FTZ R133, R133, c[0x0][0x1e8] ;  /* 0x00007a0085857a20 */ /* 0x000fe40000410000 */
[----:B------:R-:W-:Y:S02]  /*1fd0*/  @P0 FADD.FTZ R222, R222, R191 ;  /* 0x000000bfdede0221 */ /* 0x000fe40000010000 */
[----:B------:R-:W-:-:S02]  /*1fe0*/  @P6 FMUL.FTZ R141, R17, R143 ;  /* 0x0000008f118d6220 */ /* 0x000fc40000410000 */
[-CC-:B------:R-:W-:Y:S02]  /*1ff0*/  FFMA.FTZ R191, R179, R137.reuse, R220.reuse ;  /* 0x00000089b3bf7223 */ /* 0x180fe400000100dc */
[----:B------:R-:W-:Y:S02]  /*2000*/  FFMA.FTZ R215, R180, R137, R220 ;  /* 0x00000089b4d77223 */ /* 0x000fe400000100dc */
[----:B------:R-:W-:Y:S02]  /*2010*/  @P5 FMUL.FTZ R132, R18, R133 ;  /* 0x0000008512845220 */ /* 0x000fe40000410000 */
[----:B------:R-:W-:Y:S01]  /*2020*/  FADD.FTZ R213, R176, -R191 ;  /* 0x800000bfb0d57221 */ /* 0x000fe20000010000 */
[----:B------:R-:W-:Y:S01]  /*2030*/  @P0 HADD2.F32 R191, -RZ, R114.H1_H1 ;  /* 0x30000072ffbf0230 */ /* 0x000fe20000004100 */
[----:B------:R-:W-:Y:S01]  /*2040*/  FADD.FTZ R219, R178, -R215 ;  /* 0x800000d7b2db7221 */ /* 0x000fe20000010000 */
[----:B------:R-:W-:Y:S01]  /*2050*/  @P0 HADD2.F32 R215, -RZ, R115.H0_H0 ;  /* 0x20000073ffd70230 */ /* 0x000fe20000004100 */
[C---:B------:R-:W-:Y:S01]  /*2060*/  FMUL.FTZ R226, R162.reuse, R213 ;  /* 0x000000d5a2e27220 */ /* 0x040fe20000410000 */
[----:B------:R-:W-:Y:S01]  /*2070*/  F2FP.PACK_AB R132, R141, R132 ;  /* 0x000000848d84723e */ /* 0x000fe200000000ff */
[----:B------:R-:W-:-:S02]  /*2080*/  FMUL.FTZ R228, R162, R219 ;  /* 0x000000dba2e47220 */ /* 0x000fc40000410000 */
[----:B------:R-:W-:Y:S02]  /*2090*/  @P0 FADD.FTZ R226, R226, R215 ;  /* 0x000000d7e2e20221 */ /* 0x000fe40000010000 */
[----:B------:R-:W-:Y:S01]  /*20a0*/  @P0 FADD.FTZ R228, R228, R221 ;  /* 0x000000dde4e40221 */ /* 0x000fe20000010000 */
[--C-:B--2---:R-:W-:Y:S02]  /*20b0*/  @P5 HADD2.F32 R135, -RZ, R128.reuse.H0_H0 ;  /* 0x20000080ff875230 */ /* 0x104fe40000004100 */
[----:B------:R-:W-:-:S03]  /*20c0*/  @P6 HADD2.F32 R128, -RZ, R128.H1_H1 ;  /* 0x30000080ff806230 */ /* 0x000fc60000004100 */
[----:B------:R-:W-:Y:S01]  /*20d0*/  @P5 FMUL.FTZ R139, R133, R135 ;  /* 0x00000087858b5220 */ /* 0x000fe20000410000 */
[----:B------:R-:W-:Y:S01]  /*20e0*/  ISETP.NE.U32.AND P5, PT, RZ, c[0x0][0x258], PT ;  /* 0x00009600ff007a0c */ /* 0x000fe20003fa5070 */
[----:B------:R-:W-:Y:S01]  /*20f0*/  @P6 FMUL.FTZ R140, R143, R128 ;  /* 0x000000808f8c6220 */ /* 0x000fe20000410000 */
[----:B------:R-:W-:Y:S01]  /*2100*/  LOP3.LUT P6, RZ, R216, 0xff0000, RZ, 0xc0, !PT ;  /* 0x00ff0000d8ff7812 */ /* 0x000fe200078cc0ff */
[----:B------:R-:W-:Y:S01]  /*2110*/  FFMA.FTZ R128, R174, R137, R220 ;  /* 0x00000089ae807223 */ /* 0x000fe200000100dc */
[----:B------:R-:W-:Y:S01]  /*2120*/  ISETP.NE.AND.EX P5, PT, RZ, c[0x0][0x25c], PT, P5 ;  /* 0x00009700ff007a0c */ /* 0x000fe20003fa5350 */
[----:B------:R-:W-:Y:S01]  /*2130*/  HFMA2.MMA R143, -RZ, RZ, 0, 0 ;  /* 0x00000000ff8f7435 */ /* 0x000fe200000001ff */
[----:B------:R-:W-:Y:S01]  /*2140*/  MOV R133, RZ ;  /* 0x000000ff00857202 */ /* 0x000fe20000000f00 */
[----:B------:R-:W-:Y:S01]  /*2150*/  FADD.FTZ R135, R177, -R128 ;  /* 0x80000080b1877221 */ /* 0x000fe20000010000 */
[----:B------:R-:W-:Y:S01]  /*2160*/  MOV R220, RZ ;  /* 0x000000ff00dc7202 */ /* 0x000fe20000000f00 */
[----:B------:R-:W-:-:S02]  /*2170*/  FMUL.FTZ R128, R190, R211 ;  /* 0x000000d3be807220 */ /* 0x000fc40000410000 */
[----:B------:R-:W-:Y:S02]  /*2180*/  FMUL.FTZ R224, R162, R135 ;  /* 0x00000087a2e07220 */ /* 0x000fe40000410000 */
[----:B------:R-:W-:Y:S02]  /*2190*/  FMUL.FTZ R128, R128, c[0x0][0x1e8] ;  /* 0x00007a0080807a20 */ /* 0x000fe40000410000 */
[----:B------:R-:W-:Y:S01]  /*21a0*/  @P0 FADD.FTZ R224, R224, R191 ;  /* 0x000000bfe0e00221 */ /* 0x000fe20000010000 */
[--C-:B------:R-:W-:Y:S01]  /*21b0*/  @P6 HADD2.F32 R135, -RZ, R129.reuse.H0_H0 ;  /* 0x20000081ff876230 */ /* 0x100fe20000004100 */
[----:B------:R-:W-:Y:S01]  /*21c0*/  LOP3.LUT P0, RZ, R216, 0xff000000, RZ, 0xc0, !PT ;  /* 0xff000000d8ff7812 */ /* 0x000fe2000780c0ff */
[----:B------:R-:W-:Y:S01]  /*21d0*/  @P6 FMUL.FTZ R133, R16, R128 ;  /* 0x0000008010856220 */ /* 0x000fe20000410000 */
[----:B------:R-:W-:Y:S01]  /*21e0*/  @P5 F2FP.PACK_AB R134, RZ, R134 ;  /* 0x00000086ff86523e */ /* 0x000fe200000000ff */
[----:B------:R-:W-:Y:S01]  /*21f0*/  FADD.FTZ R60, R60, R139 ;  /* 0x0000008b3c3c7221 */ /* 0x000fe20000010000 */
[----:B------:R-:W-:Y:S01]  /*2200*/  @P5 F2FP.PACK_AB R190, RZ, R190 ;  /* 0x000000beffbe523e */ /* 0x000fe200000000ff */
[----:B------:R-:W-:Y:S01]  /*2210*/  @P6 FMUL.FTZ R143, R128, R135 ;  /* 0x00000087808f6220 */ /* 0x000fe20000410000 */
[----:B------:R-:W-:Y:S01]  /*2220*/  LOP3.LUT P6, RZ, R217, 0xff, RZ, 0xc0, !PT ;  /* 0x000000ffd9ff7812 */ /* 0x000fe200078cc0ff */
[----:B------:R-:W-:Y:S01]  /*2230*/  FADD.FTZ R61, R61, R140 ;  /* 0x0000008c3d3d7221 */ /* 0x000fe20000010000 */
[----:B------:R-:W-:Y:S01]  /*2240*/  @P5 F2FP.PACK_AB R135, RZ, R218 ;  /* 0x000000daff87523e */ /* 0x000fe200000000ff */
[-C--:B------:R-:W-:Y:S01]  /*2250*/  FMUL.FTZ R218, R218, R211.reuse ;  /* 0x000000d3dada7220 */ /* 0x080fe20000410000 */
[----:B------:R-:W-:Y:S01]  /*2260*/  @P5 F2FP.PACK_AB R128, RZ, R142 ;  /* 0x0000008eff80523e */ /* 0x000fe200000000ff */
[----:B------:R-:W-:Y:S01]  /*2270*/  HFMA2.MMA R142, -RZ, RZ, 0, 0 ;  /* 0x00000000ff8e7435 */ /* 0x000fe200000001ff */
[----:B------:R-:W-:Y:S01]  /*2280*/  @P5 F2FP.PACK_AB R191, RZ, R222 ;  /* 0x000000deffbf523e */ /* 0x000fe200000000ff */
[----:B------:R-:W-:Y:S01]  /*2290*/  @P0 HADD2.F32 R129, -RZ, R129.H1_H1 ;  /* 0x30000081ff810230 */ /* 0x000fe20000004100 */
[----:B------:R-:W-:Y:S01]  /*22a0*/  @P5 F2FP.PACK_AB R215, RZ, R226 ;  /* 0x000000e2ffd7523e */ /* 0x000fe200000000ff */
[----:B------:R-:W-:Y:S01]  /*22b0*/  FMUL.FTZ R218, R218, c[0x0][0x1e8] ;  /* 0x00007a00dada7a20 */ /* 0x000fe20000410000 */
[----:B------:R-:W-:Y:S01]  /*22c0*/  @P5 PRMT R124, R134, 0x7610, R124 ;  /* 0x00007610867c5816 */ /* 0x000fe2000000007c */
[----:B------:R-:W-:Y:S01]  /*22d0*/  FMUL.FTZ R222, R222, R211 ;  /* 0x000000d3dede7220 */ /* 0x000fe20000410000 */
[----:B------:R-:W-:Y:S01]  /*22e0*/  @P5 PRMT R125, R190, 0x7610, R125 ;  /* 0x00007610be7d5816 */ /* 0x000fe2000000007d */
[----:B------:R-:W-:Y:S01]  /*22f0*/  @P0 FMUL.FTZ R142, R218, R129 ;  /* 0x00000081da8e0220 */ /* 0x000fe20000410000 */
[----:B------:R-:W-:Y:S01]  /*2300*/  @P5 F2FP.PACK_AB R213, RZ, R224 ;  /* 0x000000e0ffd5523e */ /* 0x000fe200000000ff */
[----:B------:R-:W-:Y:S01]  /*2310*/  HFMA2.MMA R134, -RZ, RZ, 0, 0 ;  /* 0x00000000ff867435 */ /* 0x000fe200000001ff */
[----:B------:R-:W-:Y:S01]  /*2320*/  @P5 F2FP.PACK_AB R219, RZ, R228 ;  /* 0x000000e4ffdb523e */ /* 0x000fe200000000ff */
[----:B------:R-:W-:Y:S01]  /*2330*/  FMUL.FTZ R222, R222, c[0x0][0x1e8] ;  /* 0x00007a00dede7a20 */ /* 0x000fe20000410000 */
[----:B------:R-:W-:Y:S01]  /*2340*/  @P5 PRMT R126, R191, 0x7610, R126 ;  /* 0x00007610bf7e5816 */ /* 0x000fe2000000007e */
[----:B------:R-:W-:Y:S01]  /*2350*/  @P0 FMUL.FTZ R220, R15, R218 ;  /* 0x000000da0fdc0220 */ /* 0x000fe20000410000 */
[----:B------:R-:W-:Y:S01]  /*2360*/  @P5 PRMT R127, R215, 0x7610, R127 ;  /* 0x00007610d77f5816 */ /* 0x000fe2000000007f */
[----:B------:R-:W-:Y:S01]  /*2370*/  CS2R R190, SRZ ;  /* 0x0000000000be7805 */ /* 0x000fe2000001ff00 */
[----:B------:R-:W-:Y:S01]  /*2380*/  @P5 PRMT R124, R124, 0x5410, R128 ;  /* 0x000054107c7c5816 */ /* 0x000fe20000000080 */
[----:B------:R-:W-:Y:S01]  /*2390*/  @P5 IMAD.WIDE.U32 R128, R161, R138, c[0x0][0x258] ;  /* 0x00009600a1805625 */ /* 0x000fe200078e008a */
[----:B------:R-:W-:Y:S01]  /*23a0*/  @P5 PRMT R125, R125, 0x5410, R135 ;  /* 0x000054107d7d5816 */ /* 0x000fe20000000087 */
[----:B------:R-:W-:Y:S01]  /*23b0*/  @P6 HADD2.F32 R135, -RZ, R130.H0_H0 ;  /* 0x20000082ff876230 */ /* 0x000fe20000004100 */
[----:B------:R-:W-:Y:S01]  /*23c0*/  @P5 PRMT R126, R126, 0x5410, R213 ;  /* 0x000054107e7e5816 */ /* 0x000fe200000000d5 */
[----:B------:R-:W-:Y:S01]  /*23d0*/  @P6 FMUL.FTZ R134, R14, R222 ;  /* 0x000000de0e866220 */ /* 0x000fe20000410000 */
[----:B------:R-:W-:Y:S01]  /*23e0*/  @P5 PRMT R127, R127, 0x5410, R219 ;  /* 0x000054107f7f5816 */ /* 0x000fe200000000db */
[----:B------:R-:W-:Y:S01]  /*23f0*/  FMUL.FTZ R226, R226, R211 ;  /* 0x000000d3e2e27220 */ /* 0x000fe20000410000 */
[C---:B------:R-:W-:Y:S01]  /*2400*/  LOP3.LUT P0, RZ, R217.reuse, 0xff00, RZ, 0xc0, !PT ;  /* 0x0000ff00d9ff7812 */ /* 0x040fe2000780c0ff */
[----:B------:R-:W-:Y:S01]  /*2410*/  @P6 FMUL.FTZ R191, R222, R135 ;  /* 0x00000087debf6220 */ /* 0x000fe20000410000 */
[C---:B------:R-:W-:Y:S01]  /*2420*/  LOP3.LUT P6, RZ, R217.reuse, 0xff000000, RZ, 0xc0, !PT ;  /* 0xff000000d9ff7812 */ /* 0x040fe200078cc0ff */
[----:B------:R0:W-:Y:S01]  /*2430*/  @P5 STG.E.128 [R128.64], R124 ;  /* 0x0000007c80005986 */ /* 0x0001e2000c101d04 */
[----:B------:R-:W-:Y:S01]  /*2440*/  LOP3.LUT P5, RZ, R217, 0xff0000, RZ, 0xc0, !PT ;  /* 0x00ff0000d9ff7812 */ /* 0x000fe200078ac0ff */
[-C--:B------:R-:W-:Y:S01]  /*2450*/  FMUL.FTZ R228, R228, R211.reuse ;  /* 0x000000d3e4e47220 */ /* 0x080fe20000410000 */
[----:B------:R-:W-:Y:S01]  /*2460*/  HFMA2.MMA R135, -RZ, RZ, 0, 0 ;  /* 0x00000000ff877435 */ /* 0x000fe200000001ff */
[----:B------:R-:W-:Y:S01]  /*2470*/  FMUL.FTZ R224, R224, R211 ;  /* 0x000000d3e0e07220 */ /* 0x000fe20000410000 */
[----:B------:R-:W-:Y:S01]  /*2480*/  MOV R213, RZ ;  /* 0x000000ff00d57202 */ /* 0x000fe20000000f00 */
[----:B------:R-:W-:Y:S01]  /*2490*/  FMUL.FTZ R226, R226, c[0x0][0x1e8] ;  /* 0x00007a00e2e27a20 */ /* 0x000fe20000410000 */
[----:B------:R-:W-:Y:S01]  /*24a0*/  F2FP.PACK_AB R133, R220, R133 ;  /* 0x00000085dc85723e */ /* 0x000fe200000000ff */
[----:B------:R-:W-:-:S02]  /*24b0*/  FMUL.FTZ R228, R228, c[0x0][0x1e8] ;  /* 0x00007a00e4e47a20 */ /* 0x000fc40000410000 */
[----:B------:R-:W-:Y:S02]  /*24c0*/  FMUL.FTZ R224, R224, c[0x0][0x1e8] ;  /* 0x00007a00e0e07a20 */ /* 0x000fe40000410000 */
[----:B------:R-:W-:Y:S02]  /*24d0*/  @P6 FMUL.FTZ R190, R11, R228 ;  /* 0x000000e40bbe6220 */ /* 0x000fe40000410000 */
[----:B------:R-:W-:Y:S01]  /*24e0*/  @P5 FMUL.FTZ R135, R12, R226 ;  /* 0x000000e20c875220 */ /* 0x000fe20000410000 */
[--C-:B------:R-:W-:Y:S01]  /*24f0*/  @P5 HADD2.F32 R141, -RZ, R131.reuse.H0_H0 ;  /* 0x20000083ff8d5230 */ /* 0x100fe20000004100 */
[----:B------:R-:W-:Y:S02]  /*2500*/  @P0 FMUL.FTZ R213, R13, R224 ;  /* 0x000000e00dd50220 */ /* 0x000fe40000410000 */
[----:B0-----:R-:W-:Y:S01]  /*2510*/  IMAD.WIDE.U32 R128, R161, R138, c[0x0][0x248] ;  /* 0x00009200a1807625 */ /* 0x001fe200078e008a */
[----:B------:R-:W-:Y:S01]  /*2520*/  F2FP.PACK_AB R135, R190, R135 ;  /* 0x00000087be87723e */ /* 0x000fe200000000ff */
[----:B------:R-:W-:Y:S01]  /*2530*/  @P0 HADD2.F32 R138, -RZ, R130.H1_H1 ;  /* 0x30000082ff8a0230 */ /* 0x000fe20000004100 */
[----:B------:R-:W-:Y:S01]  /*2540*/  F2FP.PACK_AB R134, R213, R134 ;  /* 0x00000086d586723e */ /* 0x000fe200000000ff */
[----:B------:R-:W-:Y:S01]  /*2550*/  @P6 HADD2.F32 R213, -RZ, R131.H1_H1 ;  /* 0x30000083ffd56230 */ /* 0x000fe20000004100 */
[----:B------:R-:W-:Y:S01]  /*2560*/  CS2R R130, SRZ ;  /* 0x0000000000827805 */ /* 0x000fe2000001ff00 */
[----:B------:R-:W-:Y:S01]  /*2570*/  MOV R190, RZ ;  /* 0x000000ff00be7202 */ /* 0x000fe20000000f00 */
[----:B------:R-:W-:Y:S01]  /*2580*/  @P0 FMUL.FTZ R130, R224, R138 ;  /* 0x0000008ae0820220 */ /* 0x000fe20000410000 */
[----:B------:R0:W-:Y:S01]  /*2590*/  STG.E.128 [R128.64], R132 ;  /* 0x0000008480007986 */ /* 0x0001e2000c101d04 */
[----:B------:R-:W-:Y:S01]  /*25a0*/  @P5 FMUL.FTZ R131, R226, R141 ;  /* 0x0000008de2835220 */ /* 0x000fe20000410000 */
[----:B------:R-:W-:Y:S01]  /*25b0*/  IADD3 R161, R161, 0x100, RZ ;  /* 0x00000100a1a17810 */ /* 0x000fe20007ffe0ff */
[----:B------:R-:W-:-:S02]  /*25c0*/  @P6 FMUL.FTZ R190, R228, R213 ;  /* 0x000000d5e4be6220 */ /* 0x000fc40000410000 */
[----:B------:R-:W-:Y:S02]  /*25d0*/  FADD.FTZ R62, R62, R143 ;  /* 0x0000008f3e3e7221 */ /* 0x000fe40000010000 */
[----:B------:R-:W-:Y:S02]  /*25e0*/  FADD.FTZ R63, R63, R142 ;  /* 0x0000008e3f3f7221 */ /* 0x000fe40000010000 */
[----:B------:R-:W-:Y:S02]  /*25f0*/  FADD.FTZ R56, R56, R191 ;  /* 0x000000bf38387221 */ /* 0x000fe40000010000 */
[----:B------:R-:W-:Y:S02]  /*2600*/  FADD.FTZ R57, R57, R130 ;  /* 0x0000008239397221 */ /* 0x000fe40000010000 */
[----:B------:R-:W-:Y:S02]  /*2610*/  FADD.FTZ R58, R58, R131 ;  /* 0x000000833a3a7221 */ /* 0x000fe40000010000 */
[----:B------:R-:W-:-:S02]  /*2620*/  FADD.FTZ R59, R59, R190 ;  /* 0x000000be3b3b7221 */ /* 0x000fc40000010000 */
.L_x_1716:
[----:B------:R-:W-:Y:S05]  /*2630*/  BSYNC B0 ;  /* 0x0000000000007941 */ /* 0x000fea0003800000 */
.L_x_1715:
[----:B------:R-:W-:Y:S01]  /*2640*/  BSSY B0, `(.L_x_1717) ;  /* 0x0000091000007945 */ /* 0x000fe20003800000 */
[----:B------:R-:W-:Y:S05]  /*2650*/  @!P2 BRA `(.L_x_1718) ;  /* 0x000008f00000a947 */ /* 0x000fea0003800000 */
[----:B------:R-:W-:-:S10]  /*2660*/  HFMA2.MMA R138, -RZ, RZ, 0, 9.5367431640625e-07 ;  /* 0x00000010ff8a7435 */ /* 0x000fd400000001ff */
[----:B0-----:R-:W-:-:S06]  /*2670*/  IMAD.WIDE.U32 R128, R161, R138, c[0x0][0x170] ;  /* 0x00005c00a1807625 */ /* 0x001fcc00078e008a */
        /* <DEDUP_REMOVED lines=34> */
[----:B------:R-:W-:-:S02]  /*28a0*/  FMUL.FTZ R143, R143, c[0x0][0x1e8] ;  /* 0x00007a008f8f7a20 */ /* 0x000fc40000410000 */
[----:B------:R-:W-:Y:S02]  /*28b0*/  FMUL.FTZ R133, R134, R211 ;  /* 0x000000d386857220 */ /* 0x000fe40000410000 */
[----:B------:R-:W-:Y:S02]  /*28c0*/  @P0 FADD.FTZ R222, R222, R191 ;  /* 0x000000bfdede0221 */ /* 0x000fe40000010000 */
[----:B------:R-:W-:Y:S02]  /*28d0*/  FMUL.FTZ R133, R133, c[0x0][0x1e8] ;  /* 0x00007a0085857a20 */ /* 0x000fe40000410000 */
[----:B------:R-:W-:Y:S02]  /*28e0*/  @P6 FMUL.FTZ R141, R9, R143 ;  /* 0x0000008f098d6220 */ /* 0x000fe40000410000 */
[----:B------:R-:W-:Y:S02]  /*28f0*/  FFMA.FTZ R191, R193, R137, R220 ;  /* 0x00000089c1bf7223 */ /* 0x000fe400000100dc */
[----:B------:R-:W-:-:S02]  /*2900*/  FMUL.FTZ R218, R162, R213 ;  /* 0x000000d5a2da7220 */ /* 0x000fc40000410000 */
[----:B------:R-:W-:Y:S02]  /*2910*/  @P5 FMUL.FTZ R132, R10, R133 ;  /* 0x000000850a845220 */ /* 0x000fe40000410000 */
[----:B------:R-:W-:Y:S01]  /*2920*/  FADD.FTZ R213, R196, -R191 ;  /* 0x800000bfc4d57221 */ /* 0x000fe20000010000 */
[----:B------:R-:W-:Y:S01]  /*2930*/  @P0 HADD2.F32 R191, -RZ, R118.H1_H1 ;  /* 0x30000076ffbf0230 */ /* 0x000fe20000004100 */
[----:B------:R-:W-:Y:S01]  /*2940*/  @P0 FADD.FTZ R218, R218, R215 ;  /* 0x000000d7dada0221 */ /* 0x000fe20000010000 */
[----:B------:R-:W-:Y:S01]  /*2950*/  @P0 HADD2.F32 R215, -RZ, R119.H0_H0 ;  /* 0x20000077ffd70230 */ /* 0x000fe20000004100 */
[----:B------:R-:W-:Y:S01]  /*2960*/  FMUL.FTZ R226, R162, R213 ;  /* 0x000000d5a2e27220 */ /* 0x000fe20000410000 */
[----:B------:R-:W-:-:S03]  /*2970*/  F2FP.PACK_AB R132, R141, R132 ;  /* 0x000000848d84723e */ /* 0x000fc600000000ff */
[----:B------:R-:W-:Y:S01]  /*2980*/  @P0 FADD.FTZ R226, R226, R215 ;  /* 0x000000d7e2e20221 */ /* 0x000fe20000010000 */
[--C-:B--2---:R-:W-:Y:S02]  /*2990*/  @P5 HADD2.F32 R135, -RZ, R128.reuse.H0_H0 ;  /* 0x20000080ff875230 */ /* 0x104fe40000004100 */
[----:B------:R-:W-:-:S03]  /*29a0*/  @P6 HADD2.F32 R128, -RZ, R128.H1_H1 ;  /* 0x30000080ff806230 */ /* 0x000fc60000004100 */
[----:B------:R-:W-:Y:S01]  /*29b0*/  @P5 FMUL.FTZ R139, R133, R135 ;  /* 0x00000087858b5220 */ /* 0x000fe20000410000 */
[----:B------:R-:W-:Y:S01]  /*29c0*/  ISETP.NE.U32.AND P5, PT, RZ, c[0x0][0x258], PT ;  /* 0x00009600ff007a0c */ /* 0x000fe20003fa5070 */
[----:B------:R-:W-:Y:S01]  /*29d0*/  @P6 FMUL.FTZ R140, R143, R128 ;  /* 0x000000808f8c6220 */ /* 0x000fe20000410000 */
[----:B------:R-:W-:Y:S01]  /*29e0*/  LOP3.LUT P6, RZ, R152, 0xff0000, RZ, 0xc0, !PT ;  /* 0x00ff000098ff7812 */ /* 0x000fe200078cc0ff */
[-CC-:B------:R-:W-:Y:S01]  /*29f0*/  FFMA.FTZ R128, R194, R137.reuse, R220.reuse ;  /* 0x00000089c2807223 */ /* 0x180fe200000100dc */
[----:B------:R-:W-:Y:S01]  /*2a00*/  ISETP.NE.AND.EX P5, PT, RZ, c[0x0][0x25c], PT, P5 ;  /* 0x00009700ff007a0c */ /* 0x000fe20003fa5350 */
[----:B------:R-:W-:Y:S01]  /*2a10*/  FFMA.FTZ R220, R198, R137, R220 ;  /* 0x00000089c6dc7223 */ /* 0x000fe200000100dc */
[----:B------:R-:W-:Y:S01]  /*2a20*/  HFMA2.MMA R143, -RZ, RZ, 0, 0 ;  /* 0x00000000ff8f7435 */ /* 0x000fe200000001ff */
[----:B------:R-:W-:Y:S01]  /*2a30*/  FADD.FTZ R135, R189, -R128 ;  /* 0x80000080bd877221 */ /* 0x000fe20000010000 */
[----:B------:R-:W-:Y:S01]  /*2a40*/  MOV R133, RZ ;  /* 0x000000ff00857202 */ /* 0x000fe20000000f00 */
[----:B------:R-:W-:Y:S01]  /*2a50*/  FADD.FTZ R219, R195, -R220 ;  /* 0x800000dcc3db7221 */ /* 0x000fe20000010000 */
[----:B------:R-:W-:Y:S01]  /*2a60*/  MOV R220, RZ ;  /* 0x000000ff00dc7202 */ /* 0x000fe20000000f00 */
[----:B------:R-:W-:-:S02]  /*2a70*/  FMUL.FTZ R224, R162, R135 ;  /* 0x00000087a2e07220 */ /* 0x000fc40000410000 */
[----:B------:R-:W-:Y:S02]  /*2a80*/  FMUL.FTZ R228, R162, R219 ;  /* 0x000000dba2e47220 */ /* 0x000fe40000410000 */
[----:B------:R-:W-:Y:S01]  /*2a90*/  FMUL.FTZ R128, R190, R211 ;  /* 0x000000d3be807220 */ /* 0x000fe20000410000 */
[--C-:B------:R-:W-:Y:S01]  /*2aa0*/  @P6 HADD2.F32 R135, -RZ, R129.reuse.H0_H0 ;  /* 0x20000081ff876230 */ /* 0x100fe20000004100 */
[----:B------:R-:W-:Y:S01]  /*2ab0*/  @P0 FADD.FTZ R224, R224, R191 ;  /* 0x000000bfe0e00221 */ /* 0x000fe20000010000 */
[----:B------:R-:W-:Y:S01]  /*2ac0*/  @P5 F2FP.PACK_AB R134, RZ, R134 ;  /* 0x00000086ff86523e */ /* 0x000fe200000000ff */
[----:B------:R-:W-:Y:S01]  /*2ad0*/  @P0 FADD.FTZ R228, R228, R221 ;  /* 0x000000dde4e40221 */ /* 0x000fe20000010000 */
[----:B------:R-:W-:Y:S01]  /*2ae0*/  LOP3.LUT P0, RZ, R152, 0xff000000, RZ, 0xc0, !PT ;  /* 0xff00000098ff7812 */ /* 0x000fe2000780c0ff */
[----:B------:R-:W-:Y:S01]  /*2af0*/  FMUL.FTZ R128, R128, c[0x0][0x1e8] ;  /* 0x00007a0080807a20 */ /* 0x000fe20000410000 */
[----:B------:R-:W-:Y:S01]  /*2b00*/  @P5 F2FP.PACK_AB R190, RZ, R190 ;  /* 0x000000beffbe523e */ /* 0x000fe200000000ff */
[----:B------:R-:W-:Y:S01]  /*2b10*/  FADD.FTZ R52, R52, R139 ;  /* 0x0000008b34347221 */ /* 0x000fe20000010000 */
[----:B------:R-:W-:Y:S01]  /*2b20*/  @P5 F2FP.PACK_AB R191, RZ, R222 ;  /* 0x000000deffbf523e */ /* 0x000fe200000000ff */
[----:B------:R-:W-:Y:S01]  /*2b30*/  @P6 FMUL.FTZ R133, R8, R128 ;  /* 0x0000008008856220 */ /* 0x000fe20000410000 */
[----:B------:R-:W-:Y:S01]  /*2b40*/  @P5 F2FP.PACK_AB R215, RZ, R226 ;  /* 0x000000e2ffd7523e */ /* 0x000fe200000000ff */
[----:B------:R-:W-:Y:S01]  /*2b50*/  @P6 FMUL.FTZ R143, R128, R135 ;  /* 0x00000087808f6220 */ /* 0x000fe20000410000 */
[----:B------:R-:W-:Y:S01]  /*2b60*/  LOP3.LUT P6, RZ, R153, 0xff, RZ, 0xc0, !PT ;  /* 0x000000ff99ff7812 */ /* 0x000fe200078cc0ff */
[-C--:B------:R-:W-:Y:S01]  /*2b70*/  FMUL.FTZ R222, R222, R211.reuse ;  /* 0x000000d3dede7220 */ /* 0x080fe20000410000 */
[----:B------:R-:W-:Y:S01]  /*2b80*/  @P5 F2FP.PACK_AB R135, RZ, R218 ;  /* 0x000000daff87523e */ /* 0x000fe200000000ff */
[----:B------:R-:W-:Y:S01]  /*2b90*/  FMUL.FTZ R218, R218, R211 ;  /* 0x000000d3dada7220 */ /* 0x000fe20000410000 */
[----:B------:R-:W-:Y:S01]  /*2ba0*/  @P5 F2FP.PACK_AB R128, RZ, R142 ;  /* 0x0000008eff80523e */ /* 0x000fe200000000ff */
[----:B------:R-:W-:Y:S01]  /*2bb0*/  HFMA2.MMA R142, -RZ, RZ, 0, 0 ;  /* 0x00000000ff8e7435 */ /* 0x000fe200000001ff */
[----:B------:R-:W-:Y:S01]  /*2bc0*/  @P0 HADD2.F32 R129, -RZ, R129.H1_H1 ;  /* 0x30000081ff810230 */ /* 0x000fe20000004100 */
[----:B------:R-:W-:Y:S01]  /*2bd0*/  @P5 PRMT R124, R134, 0x7610, R124 ;  /* 0x00007610867c5816 */ /* 0x000fe2000000007c */
[----:B------:R-:W-:Y:S01]  /*2be0*/  FMUL.FTZ R218, R218, c[0x0][0x1e8] ;  /* 0x00007a00dada7a20 */ /* 0x000fe20000410000 */
[----:B------:R-:W-:Y:S01]  /*2bf0*/  @P5 PRMT R125, R190, 0x7610, R125 ;  /* 0x00007610be7d5816 */ /* 0x000fe2000000007d */
[----:B------:R-:W-:Y:S01]  /*2c00*/  HFMA2.MMA R134, -RZ, RZ, 0, 0 ;  /* 0x00000000ff867435 */ /* 0x000fe200000001ff */
[----:B------:R-:W-:Y:S01]  /*2c10*/  @P5 F2FP.PACK_AB R213, RZ, R224 ;  /* 0x000000e0ffd5523e */ /* 0x000fe200000000ff */
[----:B------:R-:W-:Y:S01]  /*2c20*/  @P0 FMUL.FTZ R142, R218, R129 ;  /* 0x00000081da8e0220 */ /* 0x000fe20000410000 */
        /* <DEDUP_REMOVED lines=49> */
[----:B------:R-:W-:Y:S02]  /*2f40*/  FADD.FTZ R51, R51, R190 ;  /* 0x000000be33337221 */ /* 0x000fe40000010000 */
.L_x_1718:
[----:B------:R-:W-:Y:S05]  /*2f50*/  BSYNC B0 ;  /* 0x0000000000007941 */ /* 0x000fea0003800000 */
.L_x_1717:
[----:B------:R-:W-:Y:S01]  /*2f60*/  BSSY B0, `(.L_x_1719) ;  /* 0x0000090000007945 */ /* 0x000fe20003800000 */
[----:B------:R-:W-:Y:S05]  /*2f70*/  @!P3 BRA `(.L_x_1720) ;  /* 0x000008e00000b947 */ /* 0x000fea0003800000 */
[----:B0-----:R-:W-:-:S10]  /*2f80*/  HFMA2.MMA R128, -RZ, RZ, 0, 9.5367431640625e-07 ;  /* 0x00000010ff807435 */ /* 0x001fd400000001ff */
        /* <DEDUP_REMOVED lines=11> */
[-CC-:B------:R-:W-:Y:S01]  /*3040*/  FFMA.FTZ R132, R200, R137.reuse, R138.reuse ;  /* 0x00000089c8847223 */ /* 0x180fe2000001008a */
[----:B------:R-:W-:Y:S01]  /*3050*/  ISETP.NE.AND.EX P0, PT, RZ, c[0x0][0x25c], PT, P0 ;  /* 0x00009700ff007a0c */ /* 0x000fe20003f05300 */
[-CC-:B------:R-:W-:Y:S01]  /*3060*/  FFMA.FTZ R134, R204, R137.reuse, R138.reuse ;  /* 0x00000089cc867223 */ /* 0x180fe2000001008a */
[----:B------:R-:W-:Y:S01]  /*3070*/  LOP3.LUT P6, RZ, R154, 0xff00, RZ, 0xc0, !PT ;  /* 0x0000ff009aff7812 */ /* 0x000fe200078cc0ff */
[----:B------:R-:W-:-:S02]  /*3080*/  FFMA.FTZ R139, R203, R137, R138 ;  /* 0x00000089cb8b7223 */ /* 0x000fc4000001008a */
[-CC-:B------:R-:W-:Y:S02]  /*3090*/  FFMA.FTZ R136, R210, R137.reuse, R138.reuse ;  /* 0x00000089d2887223 */ /* 0x180fe4000001008a */
[-CC-:B------:R-:W-:Y:S02]  /*30a0*/  FFMA.FTZ R143, R207, R137.reuse, R138.reuse ;  /* 0x00000089cf8f7223 */ /* 0x180fe4000001008a */
[----:B------:R-:W-:Y:S02]  /*30b0*/  FFMA.FTZ R138, R214, R137, R138 ;  /* 0x00000089d68a7223 */ /* 0x000fe4000001008a */
[----:B------:R-:W-:Y:S02]  /*30c0*/  FADD.FTZ R133, R202, -R133 ;  /* 0x80000085ca857221 */ /* 0x000fe40000010000 */
[----:B------:R-:W-:Y:S02]  /*30d0*/  FADD.FTZ R137, R199, -R132 ;  /* 0x80000084c7897221 */ /* 0x000fe40000010000 */
[----:B------:R-:W-:Y:S01]  /*30e0*/  FADD.FTZ R141, R206, -R135 ;  /* 0x80000087ce8d7221 */ /* 0x000fe20000010000 */
[--C-:B------:R-:W-:Y:S01]  /*30f0*/  @P4 HADD2.F32 R135, -RZ, R120.reuse.H0_H0 ;  /* 0x20000078ff874230 */ /* 0x100fe20000004100 */
[----:B------:R-:W-:Y:S01]  /*3100*/  FADD.FTZ R213, R208, -R139 ;  /* 0x8000008bd0d57221 */ /* 0x000fe20000010000 */
[----:B------:R-:W-:Y:S01]  /*3110*/  @P4 HADD2.F32 R139, -RZ, R120.H1_H1 ;  /* 0x30000078ff8b4230 */ /* 0x000fe20000004100 */
[----:B------:R-:W-:-:S02]  /*3120*/  FADD.FTZ R191, R201, -R134 ;  /* 0x80000086c9bf7221 */ /* 0x000fc40000010000 */
[C---:B------:R-:W-:Y:S01]  /*3130*/  FMUL.FTZ R132, R162.reuse, R133 ;  /* 0x00000085a2847220 */ /* 0x040fe20000410000 */
[--C-:B------:R-:W-:Y:S01]  /*3140*/  @P4 HADD2.F32 R133, -RZ, R121.reuse.H1_H1 ;  /* 0x30000079ff854230 */ /* 0x100fe20000004100 */
[----:B------:R-:W-:Y:S01]  /*3150*/  FMUL.FTZ R134, R162, R137 ;  /* 0x00000089a2867220 */ /* 0x000fe20000410000 */
[--C-:B------:R-:W-:Y:S01]  /*3160*/  @P4 HADD2.F32 R137, -RZ, R122.reuse.H1_H1 ;  /* 0x3000007aff894230 */ /* 0x100fe20000004100 */
[----:B------:R-:W-:Y:S01]  /*3170*/  FADD.FTZ R219, R212, -R143 ;  /* 0x8000008fd4db7221 */ /* 0x000fe20000010000 */
[----:B------:R-:W-:Y:S01]  /*3180*/  @P4 HADD2.F32 R143, -RZ, R121.H0_H0 ;  /* 0x20000079ff8f4230 */ /* 0x000fe20000004100 */
[----:B------:R-:W-:Y:S01]  /*3190*/  @P4 FADD.FTZ R132, R132, R135 ;  /* 0x0000008784844221 */ /* 0x000fe20000010000 */
[----:B------:R-:W-:Y:S01]  /*31a0*/  @P4 HADD2.F32 R135, -RZ, R122.H0_H0 ;  /* 0x2000007aff874230 */ /* 0x000fe20000004100 */
[----:B------:R-:W-:Y:S01]  /*31b0*/  @P4 FADD.FTZ R134, R134, R139 ;  /* 0x0000008b86864221 */ /* 0x000fe20000010000 */
[----:B------:R-:W-:Y:S01]  /*31c0*/  @P4 HADD2.F32 R139, -RZ, R123.H0_H0 ;  /* 0x2000007bff8b4230 */ /* 0x000fe20000004100 */
[----:B------:R-:W-:-:S02]  /*31d0*/  FADD.FTZ R215, R205, -R136 ;  /* 0x80000088cdd77221 */ /* 0x000fc40000010000 */
[C---:B------:R-:W-:Y:S01]  /*31e0*/  FMUL.FTZ R140, R162.reuse, R141 ;  /* 0x0000008da28c7220 */ /* 0x040fe20000410000 */
[----:B------:R-:W-:Y:S01]  /*31f0*/  @P4 HADD2.F32 R141, -RZ, R123.H1_H1 ;  /* 0x3000007bff8d4230 */ /* 0x000fe20000004100 */
[C---:B------:R-:W-:Y:S02]  /*3200*/  FMUL.FTZ R142, R162.reuse, R191 ;  /* 0x000000bfa28e7220 */ /* 0x040fe40000410000 */
[C---:B------:R-:W-:Y:S02]  /*3210*/  FMUL.FTZ R218, R162.reuse, R213 ;  /* 0x000000d5a2da7220 */ /* 0x040fe40000410000 */
[C---:B------:R-:W-:Y:S02]  /*3220*/  FMUL.FTZ R222, R162.reuse, R219 ;  /* 0x000000dba2de7220 */ /* 0x040fe40000410000 */
[----:B------:R-:W-:Y:S02]  /*3230*/  FMUL.FTZ R220, R162, R215 ;  /* 0x000000d7a2dc7220 */ /* 0x000fe40000410000 */
[----:B------:R-:W-:-:S02]  /*3240*/  @P4 FADD.FTZ R140, R140, R143 ;  /* 0x0000008f8c8c4221 */ /* 0x000fc40000010000 */
[----:B------:R-:W-:Y:S01]  /*3250*/  @P4 FADD.FTZ R142, R142, R133 ;  /* 0x000000858e8e4221 */ /* 0x000fe20000010000 */
[----:B------:R-:W-:Y:S01]  /*3260*/  @P0 F2FP.PACK_AB R133, RZ, R132 ;  /* 0x00000084ff85023e */ /* 0x000fe200000000ff */
[----:B------:R-:W-:Y:S01]  /*3270*/  @P4 FADD.FTZ R218, R218, R135 ;  /* 0x00000087dada4221 */ /* 0x000fe20000010000 */
[----:B------:R-:W-:Y:S01]  /*3280*/  @P0 F2FP.PACK_AB R135, RZ, R134 ;  /* 0x00000086ff87023e */ /* 0x000fe200000000ff */
[----:B------:R-:W-:Y:S01]  /*3290*/  @P4 FADD.FTZ R222, R222, R139 ;  /* 0x0000008bdede4221 */ /* 0x000fe20000010000 */
[----:B------:R-:W-:Y:S01]  /*32a0*/  @P0 F2FP.PACK_AB R136, RZ, R140 ;  /* 0x0000008cff88023e */ /* 0x000fe200000000ff */
[----:B------:R-:W-:Y:S01]  /*32b0*/  FADD.FTZ R221, R209, -R138 ;  /* 0x8000008ad1dd7221 */ /* 0x000fe20000010000 */
[----:B------:R-:W-:Y:S01]  /*32c0*/  @P0 PRMT R124, R133, 0x7610, R124 ;  /* 0x00007610857c0816 */ /* 0x000fe2000000007c */
[----:B------:R-:W-:Y:S01]  /*32d0*/  @P4 FADD.FTZ R220, R220, R137 ;  /* 0x00000089dcdc4221 */ /* 0x000fe20000010000 */
[----:B------:R-:W-:Y:S01]  /*32e0*/  @P0 F2FP.PACK_AB R137, RZ, R218 ;  /* 0x000000daff89023e */ /* 0x000fe200000000ff */
[----:B------:R-:W-:Y:S01]  /*32f0*/  FMUL.FTZ R134, R134, R211 ;  /* 0x000000d386867220 */ /* 0x000fe20000410000 */
[----:B------:R-:W-:Y:S01]  /*3300*/  @P0 F2FP.PACK_AB R138, RZ, R222 ;  /* 0x000000deff8a023e */ /* 0x000fe200000000ff */
[----:B------:R-:W-:Y:S01]  /*3310*/  FMUL.FTZ R224, R162, R221 ;  /* 0x000000dda2e07220 */ /* 0x000fe20000410000 */
[----:B------:R-:W-:Y:S01]  /*3320*/  @P0 PRMT R125, R136, 0x7610, R125 ;  /* 0x00007610887d0816 */ /* 0x000fe2000000007d */
[----:B------:R-:W-:Y:S01]  /*3330*/  FMUL.FTZ R134, R134, c[0x0][0x1e8] ;  /* 0x00007a0086867a20 */ /* 0x000fe20000410000 */
[----:B------:R-:W-:Y:S01]  /*3340*/  @P0 PRMT R126, R137, 0x7610, R126 ;  /* 0x00007610897e0816 */ /* 0x000fe2000000007e */
[----:B------:R-:W-:Y:S01]  /*3350*/  @P4 FADD.FTZ R224, R224, R141 ;  /* 0x0000008de0e04221 */ /* 0x000fe20000010000 */
[----:B------:R-:W-:Y:S01]  /*3360*/  @P0 PRMT R127, R138, 0x7610, R127 ;  /* 0x000076108a7f0816 */ /* 0x000fe2000000007f */
[----:B------:R-:W-:Y:S01]  /*3370*/  CS2R R136, SRZ ;  /* 0x0000000000887805 */ /* 0x000fe2000001ff00 */
[----:B------:R-:W-:Y:S01]  /*3380*/  CS2R R138, SRZ ;  /* 0x00000000008a7805 */ /* 0x000fe2000001ff00 */
[----:B------:R-:W-:Y:S01]  /*3390*/  LOP3.LUT P4, RZ, R154, 0xff0000, RZ, 0xc0, !PT ;  /* 0x00ff00009aff7812 */ /* 0x000fe2000788c0ff */
[----:B------:R-:W-:Y:S01]  /*33a0*/  @P6 FMUL.FTZ R139, R149, R134 ;  /* 0x00000086958b6220 */ /* 0x000fe20000410000 */
[----:B------:R-:W-:Y:S01]  /*33b0*/  @P0 F2FP.PACK_AB R143, RZ, R220 ;  /* 0x000000dcff8f023e */ /* 0x000fe200000000ff */
[-C--:B------:R-:W-:Y:S01]  /*33c0*/  FMUL.FTZ R132, R132, R211.reuse ;  /* 0x000000d384847220 */ /* 0x080fe20000410000 */
[----:B------:R-:W-:Y:S01]  /*33d0*/  @P0 F2FP.PACK_AB R141, RZ, R142 ;  /* 0x0000008eff8d023e */ /* 0x000fe200000000ff */
[-C--:B------:R-:W-:Y:S01]  /*33e0*/  FMUL.FTZ R140, R140, R211.reuse ;  /* 0x000000d38c8c7220 */ /* 0x080fe20000410000 */
[----:B------:R-:W-:Y:S01]  /*33f0*/  @P0 PRMT R126, R126, 0x5410, R143 ;  /* 0x000054107e7e0816 */ /* 0x000fe2000000008f */
[----:B------:R-:W-:Y:S01]  /*3400*/  FMUL.FTZ R132, R132, c[0x0][0x1e8] ;  /* 0x00007a0084847a20 */ /* 0x000fe20000410000 */
[----:B------:R-:W-:Y:S01]  /*3410*/  @P0 F2FP.PACK_AB R162, RZ, R224 ;  /* 0x000000e0ffa2023e */ /* 0x000fe200000000ff */
[-C--:B------:R-:W-:Y:S01]  /*3420*/  FMUL.FTZ R142, R142, R211.reuse ;  /* 0x000000d38e8e7220 */ /* 0x080fe20000410000 */
[----:B------:R-:W-:Y:S01]  /*3430*/  HFMA2.MMA R143, -RZ, RZ, 0, 0 ;  /* 0x00000000ff8f7435 */ /* 0x000fe200000001ff */
[----:B------:R-:W-:Y:S01]  /*3440*/  @P0 PRMT R124, R124, 0x5410, R135 ;  /* 0x000054107c7c0816 */ /* 0x000fe20000000087 */
[----:B------:R-:W-:Y:S01]  /*3450*/  @P5 FMUL.FTZ R138, R0, R132 ;  /* 0x00000084008a5220 */ /* 0x000fe20000410000 */
[----:B------:R-:W-:Y:S01]  /*3460*/  @P0 PRMT R127, R127, 0x5410, R162 ;  /* 0x000054107f7f0816 */ /* 0x000fe200000000a2 */
[----:B------:R-:W-:Y:S01]  /*3470*/  FMUL.FTZ R135, R140, c[0x0][0x1e8] ;  /* 0x00007a008c877a20 */ /* 0x000fe20000410000 */
[----:B------:R-:W-:Y:S01]  /*3480*/  MOV R162, RZ ;  /* 0x000000ff00a27202 */ /* 0x000fe20000000f00 */
[----:B------:R-:W-:Y:S01]  /*3490*/  FMUL.FTZ R142, R142, c[0x0][0x1e8] ;  /* 0x00007a008e8e7a20 */ /* 0x000fe20000410000 */
[----:B------:R-:W-:Y:S01]  /*34a0*/  @P0 PRMT R125, R125, 0x5410, R141 ;  /* 0x000054107d7d0816 */ /* 0x000fe2000000008d */
[----:B------:R-:W-:Y:S01]  /*34b0*/  FMUL.FTZ R218, R218, R211 ;  /* 0x000000d3dada7220 */ /* 0x000fe20000410000 */
[----:B------:R-:W-:Y:S01]  /*34c0*/  MOV R141, RZ ;  /* 0x000000ff008d7202 */ /* 0x000fe20000000f00 */
[----:B------:R-:W-:-:S02]  /*34d0*/  @P4 FMUL.FTZ R141, R148, R135 ;  /* 0x00000087948d4220 */ /* 0x000fc40000410000 */
[-C--:B------:R-:W-:Y:S02]  /*34e0*/  FMUL.FTZ R220, R220, R211.reuse ;  /* 0x000000d3dcdc7220 */ /* 0x080fe40000410000 */
[-C--:B------:R-:W-:Y:S02]  /*34f0*/  FMUL.FTZ R222, R222, R211.reuse ;  /* 0x000000d3dede7220 */ /* 0x080fe40000410000 */
[----:B------:R-:W-:Y:S02]  /*3500*/  FMUL.FTZ R211, R224, R211 ;  /* 0x000000d3e0d37220 */ /* 0x000fe40000410000 */
[----:B------:R-:W-:Y:S02]  /*3510*/  FMUL.FTZ R191, R218, c[0x0][0x1e8] ;  /* 0x00007a00dabf7a20 */ /* 0x000fe40000410000 */
[----:B------:R-:W-:Y:S02]  /*3520*/  FMUL.FTZ R213, R222, c[0x0][0x1e8] ;  /* 0x00007a00ded57a20 */ /* 0x000fe40000410000 */
[----:B------:R-:W-:-:S02]  /*3530*/  FMUL.FTZ R211, R211, c[0x0][0x1e8] ;  /* 0x00007a00d3d37a20 */ /* 0x000fc40000410000 */
[----:B------:R-:W-:Y:S01]  /*3540*/  FMUL.FTZ R220, R220, c[0x0][0x1e8] ;  /* 0x00007a00dcdc7a20 */ /* 0x000fe20000410000 */
[--C-:B--2---:R-:W-:Y:S02]  /*3550*/  @P5 HADD2.F32 R133, -RZ, R128.reuse.H0_H0 ;  /* 0x20000080ff855230 */ /* 0x104fe40000004100 */
[----:B------:R-:W-:-:S03]  /*3560*/  @P6 HADD2.F32 R128, -RZ, R128.H1_H1 ;  /* 0x30000080ff806230 */ /* 0x000fc60000004100 */
[----:B------:R-:W-:Y:S01]  /*3570*/  @P5 FMUL.FTZ R137, R132, R133 ;  /* 0x0000008584895220 */ /* 0x000fe20000410000 */
[C---:B------:R-:W-:Y:S01]  /*3580*/  @P0 LEA R132, P5, R161.reuse, c[0x0][0x258], 0x4 ;  /* 0x00009600a1840a11 */ /* 0x040fe200078a20ff */
[----:B------:R-:W-:Y:S01]  /*3590*/  @P6 FMUL.FTZ R136, R134, R128 ;  /* 0x0000008086886220 */ /* 0x000fe20000410000 */
[----:B------:R-:W-:Y:S01]  /*35a0*/  LOP3.LUT P6, RZ, R154, 0xff000000, RZ, 0xc0, !PT ;  /* 0xff0000009aff7812 */ /* 0x000fe200078cc0ff */
[--C-:B------:R-:W-:Y:S01]  /*35b0*/  @P4 HADD2.F32 R128, -RZ, R129.reuse.H0_H0 ;  /* 0x20000081ff804230 */ /* 0x100fe20000004100 */
[----:B------:R-:W-:Y:S01]  /*35c0*/  @P0 LEA.HI.X R133, R161, c[0x0][0x25c], RZ, 0x4, P5 ;  /* 0x00009700a1850a11 */ /* 0x000fe200028f24ff */
[----:B------:R-:W-:Y:S01]  /*35d0*/  FADD.FTZ R44, R44, R137 ;  /* 0x000000892c2c7221 */ /* 0x000fe20000010000 */
[----:B------:R-:W-:Y:S01]  /*35e0*/  LOP3.LUT P5, RZ, R155, 0xff, RZ, 0xc0, !PT ;  /* 0x000000ff9bff7812 */ /* 0x000fe200078ac0ff */
[----:B------:R-:W-:Y:S02]  /*35f0*/  FADD.FTZ R45, R45, R136 ;  /* 0x000000882d2d7221 */ /* 0x000fe40000010000 */
[----:B------:R-:W-:Y:S01]  /*3600*/  @P4 FMUL.FTZ R143, R135, R128 ;  /* 0x00000080878f4220 */ /* 0x000fe20000410000 */
[----:B------:R0:W-:Y:S01]  /*3610*/  @P0 STG.E.128 [R132.64], R124 ;  /* 0x0000007c84000986 */ /* 0x0001e2000c101d04 */
[C---:B------:R-:W-:Y:S01]  /*3620*/  LOP3.LUT P4, RZ, R155.reuse, 0xff00, RZ, 0xc0, !PT ;  /* 0x0000ff009bff7812 */ /* 0x040fe2000788c0ff */
[----:B------:R-:W-:Y:S01]  /*3630*/  CS2R R134, SRZ ;  /* 0x0000000000867805 */ /* 0x000fe2000001ff00 */
[----:B------:R-:W-:Y:S01]  /*3640*/  LOP3.LUT P0, RZ, R155, 0xff0000, RZ, 0xc0, !PT ;  /* 0x00ff00009bff7812 */ /* 0x000fe2000780c0ff */
[----:B------:R-:W-:Y:S01]  /*3650*/  FADD.FTZ R46, R46, R143 ;  /* 0x0000008f2e2e7221 */ /* 0x000fe20000010000 */
[----:B------:R-:W-:Y:S01]  /*3660*/  @P6 HADD2.F32 R129, -RZ, R129.H1_H1 ;  /* 0x30000081ff816230 */ /* 0x000fe20000004100 */
[----:B------:R-:W-:-:S03]  /*3670*/  @P6 FMUL.FTZ R162, R151, R142 ;  /* 0x0000008e97a26220 */ /* 0x000fc60000410000 */
[----:B------:R-:W-:Y:S02]  /*3680*/  @P5 FMUL.FTZ R134, R150, R191 ;  /* 0x000000bf96865220 */ /* 0x000fe40000410000 */
[----:B------:R-:W-:Y:S01]  /*3690*/  @P6 FMUL.FTZ R190, R142, R129 ;  /* 0x000000818ebe6220 */ /* 0x000fe20000410000 */
[----:B------:R-:W-:Y:S02]  /*36a0*/  LEA R128, P6, R161, c[0x0][0x248], 0x4 ;  /* 0x00009200a1807a11 */ /* 0x000fe400078c20ff */
[----:B------:R-:W-:Y:S01]  /*36b0*/  MOV R142, RZ ;  /* 0x000000ff008e7202 */ /* 0x000fe20000000f00 */
[----:B------:R-:W-:Y:S01]  /*36c0*/  FADD.FTZ R47, R47, R190 ;  /* 0x000000be2f2f7221 */ /* 0x000fe20000010000 */
[----:B------:R-:W-:Y:S01]  /*36d0*/  LEA.HI.X R129, R161, c[0x0][0x24c], RZ, 0x4, P6 ;  /* 0x00009300a1817a11 */ /* 0x000fe200030f24ff */
[----:B------:R-:W-:Y:S01]  /*36e0*/  @P0 FMUL.FTZ R135, R156, R213 ;  /* 0x000000d59c870220 */ /* 0x000fe20000410000 */
[----:B------:R-:W-:Y:S01]  /*36f0*/  LOP3.LUT P6, RZ, R155, 0xff000000, RZ, 0xc0, !PT ;  /* 0xff0000009bff7812 */ /* 0x000fe200078cc0ff */
[----:B0-----:R-:W-:Y:S01]  /*3700*/  CS2R R132, SRZ ;  /* 0x0000000000847805 */ /* 0x001fe2000001ff00 */
[----:B------:R-:W-:Y:S01]  /*3710*/  @P0 HADD2.F32 R140, -RZ, R131.H0_H0 ;  /* 0x20000083ff8c0230 */ /* 0x000fe20000004100 */
[----:B------:R-:W-:-:S05]  /*3720*/  @P4 FMUL.FTZ R133, R157, R220 ;  /* 0x000000dc9d854220 */ /* 0x000fca0000410000 */
[----:B------:R-:W-:Y:S02]  /*3730*/  F2FP.PACK_AB R134, R133, R134 ;  /* 0x000000868586723e */ /* 0x000fe400000000ff */
[----:B------:R-:W-:Y:S01]  /*3740*/  F2FP.PACK_AB R133, R162, R141 ;  /* 0x0000008da285723e */ /* 0x000fe200000000ff */
[----:B------:R-:W-:Y:S02]  /*3750*/  HFMA2.MMA R141, -RZ, RZ, 0, 0 ;  /* 0x00000000ff8d7435 */ /* 0x000fe400000001ff */
[----:B------:R-:W-:Y:S01]  /*3760*/  @P6 FMUL.FTZ R132, R160, R211 ;  /* 0x000000d3a0846220 */ /* 0x000fe20000410000 */
[----:B------:R-:W-:-:S03]  /*3770*/  @P6 HADD2.F32 R161, -RZ, R131.H1_H1 ;  /* 0x30000083ffa16230 */ /* 0x000fc60000004100 */
[----:B------:R-:W-:Y:S01]  /*3780*/  @P0 FMUL.FTZ R141, R213, R140 ;  /* 0x0000008cd58d0220 */ /* 0x000fe20000410000 */
[----:B------:R-:W-:Y:S01]  /*3790*/  F2FP.PACK_AB R135, R132, R135 ;  /* 0x000000878487723e */ /* 0x000fe200000000ff */
[----:B------:R-:W-:Y:S01]  /*37a0*/  @P6 FMUL.FTZ R142, R211, R161 ;  /* 0x000000a1d38e6220 */ /* 0x000fe20000410000 */
[----:B------:R-:W-:Y:S01]  /*37b0*/  F2FP.PACK_AB R132, R139, R138 ;  /* 0x0000008a8b84723e */ /* 0x000fe200000000ff */
[--C-:B------:R-:W-:Y:S01]  /*37c0*/  @P5 HADD2.F32 R138, -RZ, R130.reuse.H0_H0 ;  /* 0x20000082ff8a5230 */ /* 0x100fe20000004100 */
[----:B------:R-:W-:Y:S01]  /*37d0*/  FADD.FTZ R42, R42, R141 ;  /* 0x0000008d2a2a7221 */ /* 0x000fe20000010000 */
[----:B------:R-:W-:Y:S01]  /*37e0*/  @P4 HADD2.F32 R139, -RZ, R130.H1_H1 ;  /* 0x30000082ff8b4230 */ /* 0x000fe20000004100 */
[----:B------:R-:W-:Y:S01]  /*37f0*/  CS2R R130, SRZ ;  /* 0x0000000000827805 */ /* 0x000fe2000001ff00 */
[----:B------:R0:W-:Y:S01]  /*3800*/  STG.E.128 [R128.64], R132 ;  /* 0x0000008480007986 */ /* 0x0001e2000c101d04 */
[----:B------:R-:W-:Y:S02]  /*3810*/  @P5 FMUL.FTZ R131, R191, R138 ;  /* 0x0000008abf835220 */ /* 0x000fe40000410000 */
[----:B------:R-:W-:-:S02]  /*3820*/  @P4 FMUL.FTZ R130, R220, R139 ;  /* 0x0000008bdc824220 */ /* 0x000fc40000410000 */
[----:B------:R-:W-:Y:S02]  /*3830*/  FADD.FTZ R40, R40, R131 ;  /* 0x0000008328287221 */ /* 0x000fe40000010000 */
[----:B------:R-:W-:Y:S02]  /*3840*/  FADD.FTZ R41, R41, R130 ;  /* 0x0000008229297221 */ /* 0x000fe40000010000 */
[----:B------:R-:W-:Y:S02]  /*3850*/  FADD.FTZ R43, R43, R142 ;  /* 0x0000008e2b2b7221 */ /* 0x000fe40000010000 */
.L_x_1720:
[----:B------:R-:W-:Y:S05]  /*3860*/  BSYNC B0 ;  /* 0x0000000000007941 */ /* 0x000fea0003800000 */
.L_x_1719:
[----:B------:R-:W-:Y:S02]  /*3870*/  IADD3 R159, R159, c[0x0][0x160], RZ ;  /* 0x000058009f9f7a10 */ /* 0x000fe40007ffe0ff */
[----:B------:R-:W-:Y:S02]  /*3880*/  LOP3.LUT P4, RZ, R158, 0xff, RZ, 0xc0, !PT ;  /* 0x000000ff9eff7812 */ /* 0x000fe4000788c0ff */
[----:B------:R-:W-:Y:S02]  /*3890*/  ISETP.GE.AND P0, PT, R159, c[0x0][0x164], PT ;  /* 0x000059009f007a0c */ /* 0x000fe40003f06270 */
[----:B------:R-:W-:-:S11]  /*38a0*/  SEL R158, RZ, 0x1, P4 ;  /* 0x00000001ff9e7807 */ /* 0x000fd60002000000 */
[----:B0-----:R-:W-:Y:S01]  /*38b0*/  @P0 CALL.REL.NOINC `(.L_x_1706) ;  /* 0x0000001000000944 */ /* 0x001fe20003c00000 */
[----:B------:R-:W-:Y:S05]  /*38c0*/  BRA `(.L_x_1721) ;  /* 0xffffceb000007947 */ /* 0x000fea000383ffff */
.L_x_1706:
        /* <DEDUP_REMOVED lines=19> */
.L_x_1723:
[----:B------:R-:W-:Y:S05]  /*3a00*/  BSYNC B0 ;  /* 0x0000000000007941 */ /* 0x000fea0003800000 */
.L_x_1722:
        /* <DEDUP_REMOVED lines=13> */
.L_x_1725:
[----:B------:R-:W-:Y:S05]  /*3ae0*/  BSYNC B0 ;  /* 0x0000000000007941 */ /* 0x000fea0003800000 */
.L_x_1724:
        /* <DEDUP_REMOVED lines=12> */
.L_x_1713:
[----:B------:R-:W-:Y:S01]  /*3bb0*/  HFMA2.MMA R138, -RZ, RZ, 0, 9.5367431640625e-07 ;  /* 0x00000010ff8a7435 */ /* 0x000fe200000001ff */
[----:B------:R-:W-:-:S02]  /*3bc0*/  MOV R133, R141 ;  /* 0x0000008d00857202 */ /* 0x000fc40000000f00 */
[----:B------:R-:W-:Y:S02]  /*3bd0*/  MOV R191, 0x1f ;  /* 0x0000001f00bf7802 */ /* 0x000fe40000000f00 */
[----:B------:R-:W-:Y:S02]  /*3be0*/  MOV R140, 0xffffffff ;  /* 0xffffffff008c7802 */ /* 0x000fe40000000f00 */
[----:B------:R-:W-:Y:S02]  /*3bf0*/  MOV R128, 0x3c10 ;  /* 0x00003c1000807802 */ /* 0x000fe40000000f00 */
[----:B------:R-:W-:Y:S05]  /*3c00*/  CALL.REL.NOINC `($__internal_34_$__cuda_sm70_shflsync_down_p) ;  /* 0x0000045000007944 */ /* 0x000fea0003c00000 */
[----:B-1----:R-:W-:Y:S01]  /*3c10*/  MOV R132, R191 ;  /* 0x000000bf00847202 */ /* 0x002fe20000000f00 */
[----:B0-----:R-:W-:Y:S05]  /*3c20*/  BRA `(.L_x_1726) ;  /* 0xffffde0000007947 */ /* 0x001fea000383ffff */
.L_x_1714:
[----:B------:R-:W-:Y:S01]  /*3c30*/  HFMA2.MMA R138, -RZ, RZ, 0, 9.5367431640625e-07 ;  /* 0x00000010ff8a7435 */ /* 0x000fe200000001ff */
[----:B------:R-:W-:Y:S02]  /*3c40*/  MOV R133, R142 ;  /* 0x0000008e00857202 */ /* 0x000fe40000000f00 */
[----:B------:R-:W-:Y:S02]  /*3c50*/  MOV R191, 0x1f ;  /* 0x0000001f00bf7802 */ /* 0x000fe40000000f00 */
[----:B------:R-:W-:-:S02]  /*3c60*/  MOV R140, 0xffffffff ;  /* 0xffffffff008c7802 */ /* 0x000fc40000000f00 */
[----:B------:R-:W-:Y:S02]  /*3c70*/  MOV R128, 0x3c90 ;  /* 0x00003c9000807802 */ /* 0x000fe40000000f00 */
[----:B01----:R-:W-:Y:S05]  /*3c80*/  CALL.REL.NOINC `($__internal_34_$__cuda_sm70_shflsync_down_p) ;  /* 0x000003d000007944 */ /* 0x003fea0003c00000 */
[----:B------:R-:W-:Y:S01]  /*3c90*/  FADD.FTZ R132, R132, R141 ;  /* 0x0000008d84847221 */ /* 0x000fe20000010000 */
[----:B0-----:R-:W-:Y:S01]  /*3ca0*/  HFMA2.MMA R138, -RZ, RZ, 0, 4.76837158203125e-07 ;  /* 0x00000008ff8a7435 */ /* 0x001fe200000001ff */
[----:B-1----:R-:W-:Y:S01]  /*3cb0*/  FADD.FTZ R142, R142, R191 ;  /* 0x000000bf8e8e7221 */ /* 0x002fe20000010000 */
[----:B------:R-:W-:Y:S02]  /*3cc0*/  MOV R191, 0x1f ;  /* 0x0000001f00bf7802 */ /* 0x000fe40000000f00 */
[----:B------:R-:W-:Y:S02]  /*3cd0*/  MOV R140, 0xffffffff ;  /* 0xffffffff008c7802 */ /* 0x000fe40000000f00 */
[----:B------:R-:W-:Y:S02]  /*3ce0*/  MOV R133, R132 ;  /* 0x0000008400857202 */ /* 0x000fe40000000f00 */
[----:B------:R-:W-:Y:S02]  /*3cf0*/  MOV R128, 0x3d10 ;  /* 0x00003d1000807802 */ /* 0x000fe40000000f00 */
[----:B------:R-:W-:Y:S05]  /*3d00*/  CALL.REL.NOINC `($__internal_34_$__cuda_sm70_shflsync_down_p) ;  /* 0x0000035000007944 */ /* 0x000fea0003c00000 */
[----:B0-----:R-:W-:Y:S01]  /*3d10*/  HFMA2.MMA R138, -RZ, RZ, 0, 4.76837158203125e-07 ;  /* 0x00000008ff8a7435 */ /* 0x001fe200000001ff */
[----:B-1----:R-:W-:-:S02]  /*3d20*/  MOV R131, R191 ;  /* 0x000000bf00837202 */ /* 0x002fc40000000f00 */
[----:B------:R-:W-:Y:S02]  /*3d30*/  MOV R133, R142 ;  /* 0x0000008e00857202 */ /* 0x000fe40000000f00 */
[----:B------:R-:W-:Y:S02]  /*3d40*/  MOV R191, 0x1f ;  /* 0x0000001f00bf7802 */ /* 0x000fe40000000f00 */
[----:B------:R-:W-:Y:S02]  /*3d50*/  MOV R140, 0xffffffff ;  /* 0xffffffff008c7802 */ /* 0x000fe40000000f00 */
[----:B------:R-:W-:Y:S02]  /*3d60*/  MOV R128, 0x3d80 ;  /* 0x00003d8000807802 */ /* 0x000fe40000000f00 */
[----:B------:R-:W-:Y:S05]  /*3d70*/  CALL.REL.NOINC `($__internal_34_$__cuda_sm70_shflsync_down_p) ;  /* 0x000002e000007944 */ /* 0x000fea0003c00000 */
[----:B------:R-:W-:Y:S01]  /*3d80*/  FADD.FTZ R132, R131, R132 ;  /* 0x0000008483847221 */ /* 0x000fe20000010000 */
[----:B0-----:R-:W-:Y:S01]  /*3d90*/  HFMA2.MMA R138, -RZ, RZ, 0, 2.384185791015625e-07 ;  /* 0x00000004ff8a7435 */ /* 0x001fe200000001ff */
[----:B-1----:R-:W-:Y:S01]  /*3da0*/  FADD.FTZ R142, R142, R191 ;  /* 0x000000bf8e8e7221 */ /* 0x002fe20000010000 */
[----:B------:R-:W-:Y:S02]  /*3db0*/  MOV R191, 0x1f ;  /* 0x0000001f00bf7802 */ /* 0x000fe40000000f00 */
[----:B------:R-:W-:-:S02]  /*3dc0*/  MOV R140, 0xffffffff ;  /* 0xffffffff008c7802 */ /* 0x000fc40000000f00 */
[----:B------:R-:W-:Y:S02]  /*3dd0*/  MOV R133, R132 ;  /* 0x0000008400857202 */ /* 0x000fe40000000f00 */
[----:B------:R-:W-:Y:S02]  /*3de0*/  MOV R128, 0x3e00 ;  /* 0x00003e0000807802 */ /* 0x000fe40000000f00 */
[----:B------:R-:W-:Y:S05]  /*3df0*/  CALL.REL.NOINC `($__internal_34_$__cuda_sm70_shflsync_down_p) ;  /* 0x0000026000007944 */ /* 0x000fea0003c00000 */
[----:B0-----:R-:W-:Y:S01]  /*3e00*/  HFMA2.MMA R138, -RZ, RZ, 0, 2.384185791015625e-07 ;  /* 0x00000004ff8a7435 */ /* 0x001fe200000001ff */
[----:B-1----:R-:W-:Y:S02]  /*3e10*/  MOV R131, R191 ;  /* 0x000000bf00837202 */ /* 0x002fe40000000f00 */
[----:B------:R-:W-:Y:S02]  /*3e20*/  MOV R133, R142 ;  /* 0x0000008e00857202 */ /* 0x000fe40000000f00 */
[----:B------:R-:W-:Y:S02]  /*3e30*/  MOV R191, 0x1f ;  /* 0x0000001f00bf7802 */ /* 0x000fe40000000f00 */
[----:B------:R-:W-:Y:S02]  /*3e40*/  MOV R140, 0xffffffff ;  /* 0xffffffff008c7802 */ /* 0x000fe40000000f00 */
[----:B------:R-:W-:-:S02]  /*3e50*/  MOV R128, 0x3e70 ;  /* 0x00003e7000807802 */ /* 0x000fc40000000f00 */
[----:B------:R-:W-:Y:S05]  /*3e60*/  CALL.REL.NOINC `($__internal_34_$__cuda_sm70_shflsync_down_p) ;  /* 0x000001f000007944 */ /* 0x000fea0003c00000 */
[----:B------:R-:W-:Y:S01]  /*3e70*/  FADD.FTZ R132, R131, R132 ;  /* 0x0000008483847221 */ /* 0x000fe20000010000 */
[----:B0-----:R-:W-:Y:S01]  /*3e80*/  HFMA2.MMA R138, -RZ, RZ, 0, 1.1920928955078125e-07 ;  /* 0x00000002ff8a7435 */ /* 0x001fe200000001ff */
[----:B-1----:R-:W-:Y:S01]  /*3e90*/  FADD.FTZ R136, R142, R191 ;  /* 0x000000bf8e887221 */ /* 0x002fe20000010000 */
[----:B------:R-:W-:-:S02]  /*3ea0*/  MOV R191, 0x1f ;  /* 0x0000001f00bf7802 */ /* 0x000fc40000000f00 */
[----:B------:R-:W-:Y:S02]  /*3eb0*/  MOV R140, 0xffffffff ;  /* 0xffffffff008c7802 */ /* 0x000fe40000000f00 */
[----:B------:R-:W-:Y:S02]  /*3ec0*/  MOV R133, R132 ;  /* 0x0000008400857202 */ /* 0x000fe40000000f00 */
[----:B------:R-:W-:Y:S02]  /*3ed0*/  MOV R128, 0x3ef0 ;  /* 0x00003ef000807802 */ /* 0x000fe40000000f00 */
[----:B------:R-:W-:Y:S05]  /*3ee0*/  CALL.REL.NOINC `($__internal_34_$__cuda_sm70_shflsync_down_p) ;  /* 0x0000017000007944 */ /* 0x000fea0003c00000 */
[----:B0-----:R-:W-:Y:S01]  /*3ef0*/  HFMA2.MMA R138, -RZ, RZ, 0, 1.1920928955078125e-07 ;  /* 0x00000002ff8a7435 */ /* 0x001fe200000001ff */
[----:B-1----:R-:W-:Y:S02]  /*3f00*/  MOV R131, R191 ;  /* 0x000000bf00837202 */ /* 0x002fe40000000f00 */
[----:B------:R-:W-:Y:S02]  /*3f10*/  MOV R133, R136 ;  /* 0x0000008800857202 */ /* 0x000fe40000000f00 */
[----:B------:R-:W-:Y:S02]  /*3f20*/  MOV R191, 0x1f ;  /* 0x0000001f00bf7802 */ /* 0x000fe40000000f00 */
[----:B------:R-:W-:-:S02]  /*3f30*/  MOV R140, 0xffffffff ;  /* 0xffffffff008c7802 */ /* 0x000fc40000000f00 */
[----:B------:R-:W-:Y:S02]  /*3f40*/  MOV R128, 0x3f60 ;  /* 0x00003f6000807802 */ /* 0x000fe40000000f00 */
[----:B------:R-:W-:Y:S05]  /*3f50*/  CALL.REL.NOINC `($__internal_34_$__cuda_sm70_shflsync_down_p) ;  /* 0x0000010000007944 */ /* 0x000fea0003c00000 */
[----:B------:R-:W-:Y:S01]  /*3f60*/  FADD.FTZ R134, R131, R132 ;  /* 0x0000008483867221 */ /* 0x000fe20000010000 */
[----:B0-----:R-:W-:Y:S01]  /*3f70*/  HFMA2.MMA R138, -RZ, RZ, 0, 5.9604644775390625e-08 ;  /* 0x00000001ff8a7435 */ /* 0x001fe200000001ff */
[----:B-1----:R-:W-:Y:S01]  /*3f80*/  FADD.FTZ R136, R136, R191 ;  /* 0x000000bf88887221 */ /* 0x002fe20000010000 */
[----:B------:R-:W-:Y:S02]  /*3f90*/  MOV R191, 0x1f ;  /* 0x0000001f00bf7802 */ /* 0x000fe40000000f00 */
[----:B------:R-:W-:Y:S02]  /*3fa0*/  MOV R140, 0xffffffff ;  /* 0xffffffff008c7802 */ /* 0x000fe40000000f00 */
[----:B------:R-:W-:Y:S02]  /*3fb0*/  MOV R133, R134 ;  /* 0x0000008600857202 */ /* 0x000fe40000000f00 */
[----:B------:R-:W-:Y:S02]  /*3fc0*/  MOV R128, 0x3fe0 ;  /* 0x00003fe000807802 */ /* 0x000fe40000000f00 */
[----:B------:R-:W-:Y:S05]  /*3fd0*/  CALL.REL.NOINC `($__internal_34_$__cuda_sm70_shflsync_down_p) ;  /* 0x0000008000007944 */ /* 0x000fea0003c00000 */
[----:B0-----:R-:W-:Y:S01]  /*3fe0*/  HFMA2.MMA R138, -RZ, RZ, 0, 5.9604644775390625e-08 ;  /* 0x00000001ff8a7435 */ /* 0x001fe200000001ff */
[----:B-1----:R-:W-:-:S02]  /*3ff0*/  MOV R135, R191 ;  /* 0x000000bf00877202 */ /* 0x002fc40000000f00 */
[----:B------:R-:W-:Y:S02]  /*4000*/  MOV R133, R136 ;  /* 0x0000008800857202 */ /* 0x000fe40000000f00 */
[----:B------:R-:W-:Y:S02]  /*4010*/  MOV R191, 0x1f ;  /* 0x0000001f00bf7802 */ /* 0x000fe40000000f00 */
[----:B------:R-:W-:Y:S02]  /*4020*/  MOV R140, 0xffffffff ;  /* 0xffffffff008c7802 */ /* 0x000fe40000000f00 */
[----:B------:R-:W-:Y:S02]  /*4030*/  MOV R128, 0x4050 ;  /* 0x0000405000807802 */ /* 0x000fe40000000f00 */
[----:B------:R-:W-:Y:S05]  /*4040*/  CALL.REL.NOINC `($__internal_34_$__cuda_sm70_shflsync_down_p) ;  /* 0x0000001000007944 */ /* 0x000fea0003c00000 */
[----:B01----:R-:W-:Y:S05]  /*4050*/  BRA `(.L_x_1727) ;  /* 0xffffdaf000007947 */ /* 0x003fea000383ffff */
        .weak           $__internal_34_$__cuda_sm70_shflsync_down_p
        .type           $__internal_34_$__cuda_sm70_shflsync_down_p,@function
        .size           $__internal_34_$__cuda_sm70_shflsync_down_p,(.L_x_9288 - $__internal_34_$__cuda_sm70_shflsync_down_p)
$__internal_34_$__cuda_sm70_shflsync_down_p:
[----:B------:R-:W-:Y:S01]  /*4060*/  HFMA2.MMA R129, -RZ, RZ, 0, 0 ;  /* 0x00000000ff817435 */ /* 0x000fe200000001ff */
[----:B------:R-:W-:Y:S04]  /*4070*/  WARPSYNC R140 ;  /* 0x0000008c00007348 */ /* 0x000fe80003800000 */
[----:B------:R0:W1:Y:S01]  /*4080*/  SHFL.DOWN PT, R191, R133, R138, R191 ;  /* 0x0800008a85bf7389 */ /* 0x00006200000e00bf */
[----:B------:R-:W-:Y:S05]  /*4090*/  RET.REL.NODEC R128 `(_ZN10layer_norm13ln_bwd_kernelINS_13Kernel_traitsI6__halfS2_S2_S2_fjLj6144ELj1ELj1ELj8ELj16ENS_18Kernel_traits_baseILj6144ES2_S2_S2_S2_fjLj256EEEEELb1ELb1ELb0ELb0EEEvNS_9BwdParamsE) ;  /* 0xffffbf6080007950 */ /* 0x000fea0003c3ffff */
.L_x_1728:
        /* <DEDUP_REMOVED lines=14> */
.L_x_9288:


//--------------------- .text._ZN10layer_norm13ln_bwd_kernelINS_13Kernel_traitsI6__halfS2_S2_S2_fjLj6144ELj1ELj1ELj8ELj16ENS_18Kernel_traits_baseILj6144ES2_S2_S2_S2_fjLj256EEEEELb1ELb1ELb0ELb1EEEvNS_9BwdParamsE --------------------------
	.section	.text._ZN10layer_norm13ln_bwd_kernelINS_13Kernel_traitsI6__halfS2_S2_S2_fjLj6144ELj1ELj1ELj8ELj16ENS_18Kernel_traits_baseILj6144ES2_S2_S2_S2_fjLj256EEEEELb1ELb1ELb0ELb1EEEvNS_9BwdParamsE,"ax",@progbits
	.sectioninfo	@"SHI_REGISTERS=218"
	.align	128
        .global         _ZN10layer_norm13ln_bwd_kernelINS_13Kernel_traitsI6__halfS2_S2_S2_fjLj6144ELj1ELj1ELj8ELj16ENS_18Kernel_traits_baseILj6144ES2_S2_S2_S2_fjLj256EEEEELb1ELb1ELb0ELb1EEEvNS_9BwdParamsE
        .type           _ZN10layer_norm13ln_bwd_kernelINS_13Kernel_traitsI6__halfS2_S2_S2_fjLj6144ELj1ELj1ELj8ELj16ENS_18Kernel_traits_baseILj6144ES2_S2_S2_S2_fjLj256EEEEELb1ELb1ELb0ELb1EEEvNS_9BwdParamsE,@function
        .size           _ZN10layer_norm13ln_bwd_kernelINS_13Kernel_traitsI6__halfS2_S2_S2_fjLj6144ELj1ELj1ELj8ELj16ENS_18Kernel_traits_baseILj6144ES2_S2_S2_S2_fjLj256EEEEELb1ELb1ELb0ELb1EEEvNS_9BwdParamsE,(.L_x_9289 - _ZN10layer_norm13ln_bwd_kernelINS_13Kernel_traitsI6__halfS2_S2_S2_fjLj6144ELj1ELj1ELj8ELj16ENS_18Kernel_traits_baseILj6144ES2_S2_S2_S2_fjLj256EEEEELb1ELb1ELb0ELb1EEEvNS_9BwdParamsE)
        .other          _ZN10layer_norm13ln_bwd_kernelINS_13Kernel_traitsI6__halfS2_S2_S2_fjLj6144ELj1ELj1ELj8ELj16ENS_18Kernel_traits_baseILj6144ES2_S2_S2_S2_fjLj256EEEEELb1ELb1ELb0ELb1EEEvNS_9BwdParamsE,@"STO_CUDA_ENTRY STV_DEFAULT"
_ZN10layer_norm13ln_bwd_kernelINS_13Kernel_traitsI6__halfS2_S2_S2_fjLj6144ELj1ELj1ELj8ELj16ENS_18Kernel_traits_baseILj6144ES2_S2_S2_S2_fjLj256EEEEELb1ELb1ELb0ELb1EEEvNS_9BwdParamsE:
.text._ZN10layer_norm13ln_bwd_kernelINS_13Kernel_traitsI6__halfS2_S2_S2_fjLj6144ELj1ELj1ELj8ELj16ENS_18Kernel_traits_baseILj6144ES2_S2_S2_S2_fjLj256EEEEELb1ELb1ELb0ELb1EEEvNS_9BwdParamsE:
        /* <DEDUP_REMOVED lines=52> */
.L_x_1729:
        /* <DEDUP_REMOVED lines=68> */
.L_x_1734:
[----:B------:R-:W-:Y:S01]  /*0780*/  ISETP.NE.U32.AND P0, PT, RZ, c[0x0][0x1c0], PT ;  /* 0x00007000ff007a0c */ /* 0x000fe20003f05070 */
[----:B------:R-:W-:Y:S01]  /*0790*/  IMAD R2, R165, c[0x0][0x168], RZ ;  /* 0x00005a00a5027a24 */ /* 0x000fe200078e02ff */
[----:B------:R-:W-:-:S02]  /*07a0*/  SHF.R.S32.HI R28, RZ, 0x1f, R165 ;  /* 0x0000001fff1c7819 */ /* 0x000fc400000114a5 */
[----:B------:R-:W-:Y:S02]  /*07b0*/  ISETP.NE.AND.EX P0, PT, RZ, c[0x0][0x1c4], PT, P0 ;  /* 0x00007100ff007a0c */ /* 0x000fe40003f05300 */
[----:B------:R-:W-:Y:S02]  /*07c0*/  SHF.R.S32.HI R3, RZ, 0x1f, R2 ;  /* 0x0000001fff037819 */ /* 0x000fe40000011402 */
[----:B------:R-:W-:Y:S02]  /*07d0*/  MOV R59, 0x10 ;  /* 0x00000010003b7802 */ /* 0x000fe40000000f00 */
[----:B------:R-:W-:Y:S02]  /*07e0*/  LEA.HI R168, R3, R2, RZ, 0x3 ;  /* 0x0000000203a87211 */ /* 0x000fe400078f18ff */
[----:B------:R-:W-:Y:S02]  /*07f0*/  MOV R60, 0x4 ;  /* 0x00000004003c7802 */ /* 0x000fe40000000f00 */
[----:B------:R-:W-:-:S03]  /*0800*/  LEA.HI.SX32 R168, R168, R123, 0x1d ;  /* 0x0000007ba8a87211 */ /* 0x000fc600078feaff */
[----:B------:R-:W-:-:S04]  /*0810*/  @P0 LEA R2, P1, R165, c[0x0][0x1c0], 0x1 ;  /* 0x00007000a5020a11 */ /* 0x000fc800078208ff */
[----:B------:R-:W-:Y:S01]  /*0820*/  @P0 LEA.HI.X R3, R165, c[0x0][0x1c4], R28, 0x1, P1 ;  /* 0x00007100a5030a11 */ /* 0x000fe200008f0c1c */
[----:B------:R-:W-:-:S04]  /*0830*/  IMAD.WIDE.U32 R28, R168, R59, c[0x0][0x188] ;  /* 0x00006200a81c7625 */ /* 0x000fc800078e003b */
[----:B------:R0:W2:Y:S01]  /*0840*/  @P0 LDG.E.U16 R170, [R2.64] ;  /* 0x0000000402aa0981 */ /* 0x0000a2000c1e1500 */
[C---:B------:R-:W-:Y:S01]  /*0850*/  IADD3 R167, R168.reuse, 0x100, RZ ;  /* 0x00000100a8a77810 */ /* 0x040fe20007ffe0ff */
[CC--:B------:R-:W-:Y:S01]  /*0860*/  IMAD.WIDE.U32 R32, R168.reuse, R59.reuse, c[0x0][0x208] ;  /* 0x00008200a8207625 */ /* 0x0c0fe200078e003b */
[----:B------:R-:W-:Y:S01]  /*0870*/  IADD3 R166, R168, 0x200, RZ ;  /* 0x00000200a8a67810 */ /* 0x000fe20007ffe0ff */
[----:B------:R-:W3:Y:S02]  /*0880*/  LDG.E.128 R28, [R28.64] ;  /* 0x000000041c1c7981 */ /* 0x000ee4000c1e1d00 */
[----:B0-----:R-:W-:Y:S02]  /*0890*/  IMAD.WIDE R2, R165, R60, c[0x0][0x1a0] ;  /* 0x00006800a5027625 */ /* 0x001fe400078e023c */
[----:B------:R-:W4:Y:S02]  /*08a0*/  LDG.E.128 R32, [R32.64] ;  /* 0x0000000420207981 */ /* 0x000f24000c1e1d00 */
[----:B------:R-:W-:-:S02]  /*08b0*/  IMAD.WIDE.U32 R40, R167, R59, c[0x0][0x208] ;  /* 0x00008200a7287625 */ /* 0x000fc400078e003b */
[----:B------:R0:W4:Y:S02]  /*08c0*/  LDG.E R172, [R2.64] ;  /* 0x0000000402ac7981 */ /* 0x000124000c1e1900 */
[----:B------:R-:W-:Y:S02]  /*08d0*/  IMAD.WIDE R60, R165, R60, c[0x0][0x1a8] ;  /* 0x00006a00a53c7625 */ /* 0x000fe400078e023c */
[----:B------:R-:W4:Y:S02]  /*08e0*/  LDG.E.128 R40, [R40.64] ;  /* 0x0000000428287981 */ /* 0x000f24000c1e1d00 */
[-C--:B------:R-:W-:Y:S02]  /*08f0*/  IMAD.WIDE.U32 R36, R167, R59.reuse, c[0x0][0x188] ;  /* 0x00006200a7247625 */ /* 0x080fe400078e003b */
[----:B------:R1:W4:Y:S02]  /*0900*/  LDG.E R60, [R60.64] ;  /* 0x000000043c3c7981 */ /* 0x000324000c1e1900 */
[----:B------:R-:W-:-:S02]  /*0910*/  IMAD.WIDE.U32 R44, R166, R59, c[0x0][0x188] ;  /* 0x00006200a62c7625 */ /* 0x000fc400078e003b */
[----:B------:R-:W4:Y:S04]  /*0920*/  LDG.E.128 R36, [R36.64] ;  /* 0x0000000424247981 */ /* 0x000f28000c1e1d00 */
[----:B------:R-:W4:Y:S01]  /*0930*/  LDG.E.128 R44, [R44.64] ;  /* 0x000000042c2c7981 */ /* 0x000f22000c1e1d00 */
[----:B------:R-:W-:-:S06]  /*0940*/  IMAD.WIDE.U32 R48, R166, R59, c[0x0][0x208] ;  /* 0x00008200a6307625 */ /* 0x000fcc00078e003b */
[----:B------:R-:W4:Y:S01]  /*0950*/  LDG.E.128 R48, [R48.64] ;  /* 0x0000000430307981 */ /* 0x000f22000c1e1d00 */
[----:B------:R-:W-:-:S05]  /*0960*/  MOV R171, 0x8 ;  /* 0x0000000800ab7802 */ /* 0x000fca0000000f00 */
[----:B------:R-:W-:-:S04]  /*0970*/  IMAD.WIDE.U32 R54, R168, R171, c[0x0][0x190] ;  /* 0x00006400a8367625 */ /* 0x000fc800078e00ab */
[----:B------:R-:W-:Y:S02]  /*0980*/  IMAD.WIDE.U32 R52, R171, R167, c[0x0][0x190] ;  /* 0x00006400ab347625 */ /* 0x000fe400078e00a7 */
[----:B-----5:R-:W5:Y:S02]  /*0990*/  LDG.E.64 R54, [R54.64] ;  /* 0x0000000436367981 */ /* 0x020f64000c1e1b00 */
[----:B0-----:R-:W-:Y:S02]  /*09a0*/  IMAD.WIDE.U32 R2, R166, R171, c[0x0][0x190] ;  /* 0x00006400a6027625 */ /* 0x001fe400078e00ab */
[----:B------:R-:W5:Y:S04]  /*09b0*/  LDG.E.64 R52, [R52.64] ;  /* 0x0000000434347981 */ /* 0x000f68000c1e1b00 */
[----:B------:R-:W5:Y:S01]  /*09c0*/  LDG.E.64 R2, [R2.64] ;  /* 0x0000000402027981 */ /* 0x000f62000c1e1b00 */
[----:B------:R-:W-:-:S04]  /*09d0*/  ISETP.NE.U32.AND P1, PT, RZ, c[0x0][0x218], PT ;  /* 0x00008600ff007a0c */ /* 0x000fc80003f25070 */
[----:B------:R-:W-:Y:S01]  /*09e0*/  ISETP.NE.AND.EX P1, PT, RZ, c[0x0][0x21c], PT, P1 ;  /* 0x00008700ff007a0c */ /* 0x000fe20003f25310 */
[----:B------:R-:W-:Y:S01]  /*09f0*/  ULDC.U8 UR6, c[0x0][0x1f0] ;  /* 0x00007c0000067ab9 */ /* 0x000fe20000000000 */
[----:B-1----:R-:W-:-:S11]  /*0a00*/  MOV R61, 0x3f800000 ;  /* 0x3f800000003d7802 */ /* 0x002fd60000000f00 */
[----:B------:R-:W-:-:S05]  /*0a10*/  @P1 IMAD.WIDE.U32 R62, R168, R59, c[0x0][0x218] ;  /* 0x00008600a83e1625 */ /* 0x000fca00078e003b */
[----:B------:R3:W5:Y:S01]  /*0a20*/  @P1 LDG.E.128 R12, [R62.64] ;  /* 0x000000043e0c1981 */ /* 0x000762000c1e1d00 */
[----:B------:R-:W-:-:S05]  /*0a30*/  @P1 IMAD.WIDE.U32 R56, R167, R59, c[0x0][0x218] ;  /* 0x00008600a7381625 */ /* 0x000fca00078e003b */
[----:B------:R0:W5:Y:S01]  /*0a40*/  @P1 LDG.E.128 R16, [R56.64] ;  /* 0x0000000438101981 */ /* 0x000162000c1e1d00 */
[----:B------:R-:W-:Y:S01]  /*0a50*/  LOP3.LUT P2, RZ, R169, 0xff, RZ, 0xc0, !PT ;  /* 0x000000ffa9ff7812 */ /* 0x000fe2000784c0ff */
[----:B------:R-:W-:-:S05]  /*0a60*/  @P1 IMAD.WIDE.U32 R58, R166, R59, c[0x0][0x218] ;  /* 0x00008600a63a1625 */ /* 0x000fca00078e003b */
[----:B------:R1:W5:Y:S01]  /*0a70*/  @P1 LDG.E.128 R20, [R58.64] ;  /* 0x000000043a141981 */ /* 0x000362000c1e1d00 */
[----:B------:R-:W-:Y:S01]  /*0a80*/  LOP3.LUT P3, RZ, R124, 0x1f, RZ, 0xc0, !PT ;  /* 0x0000001f7cff7812 */ /* 0x000fe2000786c0ff */
[----:B--2---:R-:W-:Y:S01]  /*0a90*/  @P0 HADD2.F32 R61, -RZ, R170.H0_H0 ;  /* 0x200000aaff3d0230 */ /* 0x004fe20000004100 */
[----:B------:R-:W-:Y:S01]  /*0aa0*/  ISETP.NE.AND P0, PT, RZ, UR6, PT ;  /* 0x00000006ff007c0c */ /* 0x000fe2000bf05270 */
[--C-:B---3--:R-:W-:Y:S02]  /*0ab0*/  HADD2.F32 R62, -RZ, R28.reuse.H0_H0 ;  /* 0x2000001cff3e7230 */ /* 0x108fe40000004100 */
[----:B------:R-:W-:Y:S01]  /*0ac0*/  HADD2.F32 R28, -RZ, R28.H1_H1 ;  /* 0x3000001cff1c7230 */ /* 0x000fe20000004100 */
[----:B----4-:R-:W-:Y:S01]  /*0ad0*/  FSEL R177, R172, RZ, !P0 ;  /* 0x000000ffacb17208 */ /* 0x010fe20004000000 */
[----:B------:R-:W-:-:S04]  /*0ae0*/  HADD2.F32 R63, -RZ, R29.H0_H0 ;  /* 0x2000001dff3f7230 */ /* 0x000fc80000004100 */
[C---:B------:R-:W-:Y:S01]  /*0af0*/  FADD.FTZ R199, -R177.reuse, R62 ;  /* 0x0000003eb1c77221 */ /* 0x040fe20000010100 */
[--C-:B------:R-:W-:Y:S01]  /*0b00*/  HADD2.F32 R198, -RZ, R32.reuse.H0_H0 ;  /* 0x20000020ffc67230 */ /* 0x100fe20000004100 */
[C---:B------:R-:W-:Y:S02]  /*0b10*/  FADD.FTZ R203, -R177.reuse, R28 ;  /* 0x0000001cb1cb7221 */ /* 0x040fe40000010100 */
[----:B------:R-:W-:Y:S01]  /*0b20*/  FMUL.FTZ R199, R60, R199 ;  /* 0x000000c73cc77220 */ /* 0x000fe20000410000 */
[--C-:B------:R-:W-:Y:S02]  /*0b30*/  HADD2.F32 R208, -RZ, R33.reuse.H0_H0 ;  /* 0x20000021ffd07230 */ /* 0x100fe40000004100 */
[----:B------:R-:W-:Y:S02]  /*0b40*/  HADD2.F32 R194, -RZ, R33.H1_H1 ;  /* 0x30000021ffc27230 */ /* 0x000fe40000004100 */
[--C-:B------:R-:W-:Y:S02]  /*0b50*/  HADD2.F32 R189, -RZ, R41.reuse.H0_H0 ;  /* 0x20000029ffbd7230 */ /* 0x100fe40000004100 */
[----:B------:R-:W-:Y:S01]  /*0b60*/  HADD2.F32 R186, -RZ, R41.H1_H1 ;  /* 0x30000029ffba7230 */ /* 0x000fe20000004100 */
[----:B------:R-:W-:Y:S01]  /*0b70*/  FADD.FTZ R63, -R177, R63 ;  /* 0x0000003fb13f7221 */ /* 0x000fe20000010100 */
[----:B------:R-:W-:Y:S01]  /*0b80*/  HADD2.F32 R29, -RZ, R29.H1_H1 ;  /* 0x3000001dff1d7230 */ /* 0x000fe20000004100 */
[----:B------:R-:W-:Y:S01]  /*0b90*/  FADD.FTZ R139, R198, R139 ;  /* 0x0000008bc68b7221 */ /* 0x000fe20000010000 */
[----:B------:R-:W-:Y:S01]  /*0ba0*/  HADD2.F32 R202, -RZ, R32.H1_H1 ;  /* 0x30000020ffca7230 */ /* 0x000fe20000004100 */
[----:B------:R-:W-:Y:S01]  /*0bb0*/  FMUL.FTZ R203, R60, R203 ;  /* 0x000000cb3ccb7220 */ /* 0x000fe20000410000 */
[----:B------:R-:W-:Y:S01]  /*0bc0*/  HADD2.F32 R33, -RZ, R36.H0_H0 ;  /* 0x20000024ff217230 */ /* 0x000fe20000004100 */
[-C--:B------:R-:W-:Y:S01]  /*0bd0*/  FFMA.FTZ R140, R199, R198.reuse, R140 ;  /* 0x000000c6c78c7223 */ /* 0x080fe2000001008c */
[----:B------:R-:W-:Y:S01]  /*0be0*/  HADD2.F32 R41, -RZ, R44.H0_H0 ;  /* 0x2000002cff297230 */ /* 0x000fe20000004100 */
[----:B------:R-:W-:Y:S01]  /*0bf0*/  FMUL.FTZ R198, R164, R198 ;  /* 0x000000c6a4c67220 */ /* 0x000fe20000410000 */
[----:B------:R-:W-:-:S02]  /*0c00*/  HADD2.F32 R36, -RZ, R36.H1_H1 ;  /* 0x30000024ff247230 */ /* 0x000fc40000004100 */
[--C-:B------:R-:W-:Y:S02]  /*0c10*/  HADD2.F32 R196, -RZ, R34.reuse.H0_H0 ;  /* 0x20000022ffc47230 */ /* 0x100fe40000004100 */
[----:B------:R-:W-:Y:S02]  /*0c20*/  HADD2.F32 R200, -RZ, R34.H1_H1 ;  /* 0x30000022ffc87230 */ /* 0x000fe40000004100 */
[--C-:B------:R-:W-:Y:S02]  /*0c30*/  HADD2.F32 R204, -RZ, R35.reuse.H0_H0 ;  /* 0x20000023ffcc7230 */ /* 0x100fe40000004100 */
[----:B------:R-:W-:Y:S01]  /*0c40*/  HADD2.F32 R206, -RZ, R35.H1_H1 ;  /* 0x30000023ffce7230 */ /* 0x000fe20000004100 */
[C---:B------:R-:W-:Y:S01]  /*0c50*/  FADD.FTZ R195, -R177.reuse, R29 ;  /* 0x0000001db1c37221 */ /* 0x040fe20000010100 */
[----:B0-----:R-:W-:Y:S01]  /*0c60*/  HADD2.F32 R56, -RZ, R30.H0_H0 ;  /* 0x2000001eff387230 */ /* 0x001fe20000004100 */
[----:B------:R-:W-:Y:S01]  /*0c70*/  FADD.FTZ R185, -R177, R41 ;  /* 0x00000029b1b97221 */ /* 0x000fe20000010100 */
[--C-:B------:R-:W-:Y:S01]  /*0c80*/  HADD2.F32 R34, -RZ, R37.reuse.H0_H0 ;  /* 0x20000025ff227230 */ /* 0x100fe20000004100 */
[----:B------:R-:W-:Y:S01]  /*0c90*/  FADD.FTZ R137, R202, R137 ;  /* 0x00000089ca897221 */ /* 0x000fe20000010000 */
[----:B------:R-:W-:Y:S01]  /*0ca0*/  HADD2.F32 R35, -RZ, R37.H1_H1 ;  /* 0x30000025ff237230 */ /* 0x000fe20000004100 */
[----:B------:R-:W-:Y:S01]  /*0cb0*/  FMUL.FTZ R209, R60, R63 ;  /* 0x0000003f3cd17220 */ /* 0x000fe20000410000 */
[--C-:B------:R-:W-:Y:S01]  /*0cc0*/  HADD2.F32 R37, -RZ, R43.reuse.H0_H0 ;  /* 0x2000002bff257230 */ /* 0x100fe20000004100 */
[----:B------:R-:W-:Y:S01]  /*0cd0*/  FFMA.FTZ R138, R203, R202, R138 ;  /* 0x000000cacb8a7223 */ /* 0x000fe2000001008a */
[----:B------:R-:W-:Y:S01]  /*0ce0*/  HADD2.F32 R32, -RZ, R43.H1_H1 ;  /* 0x3000002bff207230 */ /* 0x000fe20000004100 */
[----:B------:R-:W-:-:S02]  /*0cf0*/  FADD.FTZ R43, -R177, R36 ;  /* 0x00000024b12b7221 */ /* 0x000fc40000010100 */
[----:B------:R-:W-:Y:S02]  /*0d00*/  FMUL.FTZ R202, R163, R202 ;  /* 0x000000caa3ca7220 */ /* 0x000fe40000410000 */
[----:B------:R-:W-:Y:S01]  /*0d10*/  FADD.FTZ R41, RZ, R198 ;  /* 0x000000c6ff297221 */ /* 0x000fe20000010000 */
[----:B------:R-:W-:Y:S01]  /*0d20*/  HADD2.F32 R30, -RZ, R30.H1_H1 ;  /* 0x3000001eff1e7230 */ /* 0x000fe20000004100 */
[----:B------:R-:W-:Y:S02]  /*0d30*/  FFMA.FTZ R36, R199, R198, RZ ;  /* 0x000000c6c7247223 */ /* 0x000fe400000100ff */
[----:B------:R-:W-:Y:S02]  /*0d40*/  FADD.FTZ R197, -R177, R56 ;  /* 0x00000038b1c57221 */ /* 0x000fe40000010100 */
[----:B------:R-:W-:Y:S02]  /*0d50*/  FADD.FTZ R135, R208, R135 ;  /* 0x00000087d0877221 */ /* 0x000fe40000010000 */
[----:B------:R-:W-:-:S02]  /*0d60*/  FMUL.FTZ R195, R60, R195 ;  /* 0x000000c33cc37220 */ /* 0x000fc40000410000 */
[-C--:B------:R-:W-:Y:S02]  /*0d70*/  FFMA.FTZ R136, R209, R208.reuse, R136 ;  /* 0x000000d0d1887223 */ /* 0x080fe40000010088 */
[----:B------:R-:W-:Y:S02]  /*0d80*/  FMUL.FTZ R208, R162, R208 ;  /* 0x000000d0a2d07220 */ /* 0x000fe40000410000 */
[----:B------:R-:W-:Y:S01]  /*0d90*/  FADD.FTZ R41, R41, R202 ;  /* 0x000000ca29297221 */ /* 0x000fe20000010000 */
[----:B------:R-:W-:Y:S01]  /*0da0*/  HADD2.F32 R57, -RZ, R31.H0_H0 ;  /* 0x2000001fff397230 */ /* 0x000fe20000004100 */
[----:B------:R-:W-:Y:S02]  /*0db0*/  FFMA.FTZ R36, R203, R202, R36 ;  /* 0x000000cacb247223 */ /* 0x000fe40000010024 */
[----:B------:R-:W-:Y:S02]  /*0dc0*/  FADD.FTZ R201, -R177, R30 ;  /* 0x0000001eb1c97221 */ /* 0x000fe40000010100 */
[----:B------:R-:W-:-:S02]  /*0dd0*/  FADD.FTZ R133, R194, R133 ;  /* 0x00000085c2857221 */ /* 0x000fc40000010000 */
[----:B------:R-:W-:Y:S02]  /*0de0*/  FMUL.FTZ R197, R60, R197 ;  /* 0x000000c53cc57220 */ /* 0x000fe40000410000 */
[-C--:B------:R-:W-:Y:S02]  /*0df0*/  FFMA.FTZ R134, R195, R194.reuse, R134 ;  /* 0x000000c2c3867223 */ /* 0x080fe40000010086 */
[----:B------:R-:W-:Y:S02]  /*0e00*/  FMUL.FTZ R194, R161, R194 ;  /* 0x000000c2a1c27220 */ /* 0x000fe40000410000 */
[----:B------:R-:W-:Y:S01]  /*0e10*/  FADD.FTZ R41, R41, R208 ;  /* 0x000000d029297221 */ /* 0x000fe20000010000 */
[----:B------:R-:W-:Y:S01]  /*0e20*/  HADD2.F32 R31, -RZ, R31.H1_H1 ;  /* 0x3000001fff1f7230 */ /* 0x000fe20000004100 */
[----:B------:R-:W-:Y:S02]  /*0e30*/  FFMA.FTZ R36, R209, R208, R36 ;  /* 0x000000d0d1247223 */ /* 0x000fe40000010024 */
[----:B------:R-:W-:-:S02]  /*0e40*/  FADD.FTZ R57, -R177, R57 ;  /* 0x00000039b1397221 */ /* 0x000fc40000010100 */
[----:B------:R-:W-:Y:S02]  /*0e50*/  FADD.FTZ R131, R196, R131 ;  /* 0x00000083c4837221 */ /* 0x000fe40000010000 */
[----:B------:R-:W-:Y:S02]  /*0e60*/  FMUL.FTZ R201, R60, R201 ;  /* 0x000000c93cc97220 */ /* 0x000fe40000410000 */
[-C--:B------:R-:W-:Y:S02]  /*0e70*/  FFMA.FTZ R132, R197, R196.reuse, R132 ;  /* 0x000000c4c5847223 */ /* 0x080fe40000010084 */
[----:B------:R-:W-:Y:S02]  /*0e80*/  FMUL.FTZ R196, R160, R196 ;  /* 0x000000c4a0c47220 */ /* 0x000fe40000410000 */
[----:B------:R-:W-:Y:S02]  /*0e90*/  FADD.FTZ R41, R41, R194 ;  /* 0x000000c229297221 */ /* 0x000fe40000010000 */
[----:B------:R-:W-:-:S02]  /*0ea0*/  FFMA.FTZ R36, R195, R194, R36 ;  /* 0x000000c2c3247223 */ /* 0x000fc40000010024 */
[----:B------:R-:W-:Y:S02]  /*0eb0*/  FADD.FTZ R207, -R177, R31 ;  /* 0x0000001fb1cf7221 */ /* 0x000fe40000010100 */
[----:B------:R-:W-:Y:S02]  /*0ec0*/  FADD.FTZ R129, R200, R129 ;  /* 0x00000081c8817221 */ /* 0x000fe40000010000 */
[----:B------:R-:W-:Y:S02]  /*0ed0*/  FMUL.FTZ R205, R60, R57 ;  /* 0x000000393ccd7220 */ /* 0x000fe40000410000 */
[-C--:B------:R-:W-:Y:S01]  /*0ee0*/  FFMA.FTZ R130, R201, R200.reuse, R130 ;  /* 0x000000c8c9827223 */ /* 0x080fe20000010082 */
[--C-:B------:R-:W-:Y:S01]  /*0ef0*/  HADD2.F32 R169, -RZ, R39.reuse.H0_H0 ;  /* 0x20000027ffa97230 */ /* 0x100fe20000004100 */
[----:B------:R-:W-:Y:S02]  /*0f00*/  FMUL.FTZ R200, R159, R200 ;  /* 0x000000c89fc87220 */ /* 0x000fe40000410000 */
[----:B------:R-:W-:Y:S01]  /*0f10*/  FADD.FTZ R41, R41, R196 ;  /* 0x000000c429297221 */ /* 0x000fe20000010000 */
[----:B------:R-:W-:Y:S01]  /*0f20*/  HADD2.F32 R39, -RZ, R39.H1_H1 ;  /* 0x30000027ff277230 */ /* 0x000fe20000004100 */
[----:B------:R-:W-:-:S02]  /*0f30*/  FFMA.FTZ R36, R197, R196, R36 ;  /* 0x000000c4c5247223 */ /* 0x000fc40000010024 */
[----:B------:R-:W-:Y:S02]  /*0f40*/  FADD.FTZ R127, R204, R127 ;  /* 0x0000007fcc7f7221 */ /* 0x000fe40000010000 */
[----:B------:R-:W-:Y:S02]  /*0f50*/  FMUL.FTZ R207, R60, R207 ;  /* 0x000000cf3ccf7220 */ /* 0x000fe40000410000 */
[-C--:B------:R-:W-:Y:S02]  /*0f60*/  FFMA.FTZ R128, R205, R204.reuse, R128 ;  /* 0x000000cccd807223 */ /* 0x080fe40000010080 */
[----:B------:R-:W-:Y:S02]  /*0f70*/  FMUL.FTZ R204, R158, R204 ;  /* 0x000000cc9ecc7220 */ /* 0x000fe40000410000 */
[----:B------:R-:W-:Y:S02]  /*0f80*/  FADD.FTZ R41, R41, R200 ;  /* 0x000000c829297221 */ /* 0x000fe40000010000 */
[----:B------:R-:W-:Y:S01]  /*0f90*/  FFMA.FTZ R36, R201, R200, R36 ;  /* 0x000000c8c9247223 */ /* 0x000fe20000010024 */
[----:B-1----:R-:W-:Y:S01]  /*0fa0*/  HADD2.F32 R59, -RZ, R40.H0_H0 ;  /* 0x20000028ff3b7230 */ /* 0x002fe20000004100 */
[----:B------:R-:W-:-:S02]  /*0fb0*/  FADD.FTZ R183, -R177, R39 ;  /* 0x00000027b1b77221 */ /* 0x000fc40000010100 */
[----:B------:R-:W-:Y:S02]  /*0fc0*/  FADD.FTZ R125, R206, R125 ;  /* 0x0000007dce7d7221 */ /* 0x000fe40000010000 */
[-C--:B------:R-:W-:Y:S02]  /*0fd0*/  FFMA.FTZ R126, R207, R206.reuse, R126 ;  /* 0x000000cecf7e7223 */ /* 0x080fe4000001007e */
[----:B------:R-:W-:Y:S02]  /*0fe0*/  FMUL.FTZ R206, R157, R206 ;  /* 0x000000ce9dce7220 */ /* 0x000fe40000410000 */
[----:B------:R-:W-:Y:S02]  /*0ff0*/  FADD.FTZ R41, R41, R204 ;  /* 0x000000cc29297221 */ /* 0x000fe40000010000 */
[----:B------:R-:W-:Y:S02]  /*1000*/  FADD.FTZ R191, -R177, R33 ;  /* 0x00000021b1bf7221 */ /* 0x000fe40000010100 */
[----:B------:R-:W-:Y:S01]  /*1010*/  FFMA.FTZ R36, R205, R204, R36 ;  /* 0x000000cccd247223 */ /* 0x000fe20000010024 */
[----:B------:R-:W-:Y:S01]  /*1020*/  HADD2.F32 R40, -RZ, R40.H1_H1 ;  /* 0x30000028ff287230 */ /* 0x000fe20000004100 */
[----:B------:R-:W-:-:S02]  /*1030*/  FADD.FTZ R193, -R177, R34 ;  /* 0x00000022b1c17221 */ /* 0x000fc40000010100 */
[----:B------:R-:W-:Y:S02]  /*1040*/  FMUL.FTZ R184, R60, R183 ;  /* 0x000000b73cb87220 */ /* 0x000fe40000410000 */
[----:B------:R-:W-:Y:S02]  /*1050*/  FMUL.FTZ R192, R156, R59 ;  /* 0x0000003b9cc07220 */ /* 0x000fe40000410000 */
[----:B------:R-:W-:Y:S01]  /*1060*/  FADD.FTZ R41, R41, R206 ;  /* 0x000000ce29297221 */ /* 0x000fe20000010000 */
[--C-:B------:R-:W-:Y:S01]  /*1070*/  HADD2.F32 R170, -RZ, R45.reuse.H0_H0 ;  /* 0x2000002dffaa7230 */ /* 0x100fe20000004100 */
[----:B------:R-:W-:Y:S01]  /*1080*/  FMUL.FTZ R191, R60, R191 ;  /* 0x000000bf3cbf7220 */ /* 0x000fe20000410000 */
[----:B------:R-:W-:Y:S01]  /*1090*/  HADD2.F32 R172, -RZ, R45.H1_H1 ;  /* 0x3000002dffac7230 */ /* 0x000fe20000004100 */
[----:B------:R-:W-:Y:S02]  /*10a0*/  FFMA.FTZ R36, R207, R206, R36 ;  /* 0x000000cecf247223 */ /* 0x000fe40000010024 */
[----:B------:R-:W-:-:S02]  /*10b0*/  FADD.FTZ R45, -R177, R35 ;  /* 0x00000023b12d7221 */ /* 0x000fc40000010100 */
[----:B------:R-:W-:Y:S02]  /*10c0*/  FADD.FTZ R179, -R177, R169 ;  /* 0x000000a9b1b37221 */ /* 0x000fe40000010100 */
[----:B------:R-:W-:Y:S02]  /*10d0*/  FMUL.FTZ R193, R60, R193 ;  /* 0x000000c13cc17220 */ /* 0x000fe40000410000 */
[----:B------:R-:W-:Y:S02]  /*10e0*/  FADD.FTZ R85, R32, R85 ;  /* 0x0000005520557221 */ /* 0x000fe40000010000 */
[-C--:B------:R-:W-:Y:S02]  /*10f0*/  FFMA.FTZ R69, R184, R32.reuse, R69 ;  /* 0x00000020b8457223 */ /* 0x080fe40000010045 */
[----:B------:R-:W-:Y:S02]  /*1100*/  FMUL.FTZ R183, R149, R32 ;  /* 0x0000002095b77220 */ /* 0x000fe40000410000 */
[----:B------:R-:W-:-:S02]  /*1110*/  FMUL.FTZ R187, R155, R40 ;  /* 0x000000289bbb7220 */ /* 0x000fc40000410000 */
[----:B------:R-:W-:Y:S02]  /*1120*/  FADD.FTZ R32, R41, R192 ;  /* 0x000000c029207221 */ /* 0x000fe40000010000 */
[C---:B------:R-:W-:Y:S02]  /*1130*/  FMUL.FTZ R190, R60.reuse, R43 ;  /* 0x0000002b3cbe7220 */ /* 0x040fe40000410000 */
[----:B------:R-:W-:Y:S01]  /*1140*/  FFMA.FTZ R36, R191, R192, R36 ;  /* 0x000000c0bf247223 */ /* 0x000fe20000010024 */
[----:B------:R-:W-:Y:S01]  /*1150*/  HADD2.F32 R58, -RZ, R38.H0_H0 ;  /* 0x20000026ff3a7230 */ /* 0x000fe20000004100 */
[----:B------:R-:W-:Y:S02]  /*1160*/  FADD.FTZ R82, R189, R82 ;  /* 0x00000052bd527221 */ /* 0x000fe40000010000 */
[----:B------:R-:W-:Y:S02]  /*1170*/  FMUL.FTZ R188, R60, R45 ;  /* 0x0000002d3cbc7220 */ /* 0x000fe40000410000 */
[----:B------:R-:W-:-:S02]  /*1180*/  FFMA.FTZ R66, R193, R189, R66 ;  /* 0x000000bdc1427223 */ /* 0x000fc40000010042 */
[----:B------:R-:W-:Y:S02]  /*1190*/  FMUL.FTZ R179, R60, R179 ;  /* 0x000000b33cb37220 */ /* 0x000fe40000410000 */
[----:B------:R-:W-:Y:S02]  /*11a0*/  FMUL.FTZ R189, R154, R189 ;  /* 0x000000bd9abd7220 */ /* 0x000fe40000410000 */
[----:B------:R-:W-:Y:S02]  /*11b0*/  FADD.FTZ R32, R32, R187 ;  /* 0x000000bb20207221 */ /* 0x000fe40000010000 */
[----:B------:R-:W-:Y:S01]  /*11c0*/  FFMA.FTZ R36, R190, R187, R36 ;  /* 0x000000bbbe247223 */ /* 0x000fe20000010024 */
[----:B------:R-:W-:Y:S01]  /*11d0*/  HADD2.F32 R171, -RZ, R42.H0_H0 ;  /* 0x2000002affab7230 */ /* 0x000fe20000004100 */
[----:B------:R-:W-:Y:S01]  /*11e0*/  FADD.FTZ R81, R186, R81 ;  /* 0x00000051ba517221 */ /* 0x000fe20000010000 */
[----:B------:R-:W-:Y:S01]  /*11f0*/  HADD2.F32 R38, -RZ, R38.H1_H1 ;  /* 0x30000026ff267230 */ /* 0x000fe20000004100 */
[----:B------:R-:W-:-:S02]  /*1200*/  FFMA.FTZ R65, R188, R186, R65 ;  /* 0x000000babc417223 */ /* 0x000fc40000010041 */
[----:B------:R-:W-:Y:S02]  /*1210*/  FADD.FTZ R86, R37, R86 ;  /* 0x0000005625567221 */ /* 0x000fe40000010000 */
[-C--:B------:R-:W-:Y:S02]  /*1220*/  FFMA.FTZ R70, R179, R37.reuse, R70 ;  /* 0x00000025b3467223 */ /* 0x080fe40000010046 */
[----:B------:R-:W-:Y:S01]  /*1230*/  FMUL.FTZ R182, R150, R37 ;  /* 0x0000002596b67220 */ /* 0x000fe20000410000 */
[----:B------:R-:W-:Y:S01]  /*1240*/  HADD2.F32 R173, -RZ, R46.H0_H0 ;  /* 0x2000002effad7230 */ /* 0x000fe20000004100 */
[----:B------:R-:W-:Y:S02]  /*1250*/  FMUL.FTZ R186, R153, R186 ;  /* 0x000000ba99ba7220 */ /* 0x000fe40000410000 */
[----:B------:R-:W-:Y:S01]  /*1260*/  FADD.FTZ R37, R32, R189 ;  /* 0x000000bd20257221 */ /* 0x000fe20000010000 */
[----:B------:R-:W-:Y:S01]  /*1270*/  HADD2.F32 R44, -RZ, R44.H1_H1 ;  /* 0x3000002cff2c7230 */ /* 0x000fe20000004100 */
[----:B------:R-:W-:Y:S01]  /*1280*/  FADD.FTZ R181, -R177, R58 ;  /* 0x0000003ab1b57221 */ /* 0x000fe20000010100 */
[----:B------:R-:W-:Y:S01]  /*1290*/  HADD2.F32 R46, -RZ, R46.H1_H1 ;  /* 0x3000002eff2e7230 */ /* 0x000fe20000004100 */
[----:B------:R-:W-:Y:S01]  /*12a0*/  FFMA.FTZ R41, R193, R189, R36 ;  /* 0x000000bdc1297223 */ /* 0x000fe20000010024 */
[----:B------:R-:W-:-:S02]  /*12b0*/  HADD2.F32 R174, -RZ, R47.H0_H0 ;  /* 0x2000002fffae7230 */ /* 0x000fc40000004100 */
[----:B------:R-:W-:Y:S01]  /*12c0*/  HADD2.F32 R175, -RZ, R47.H1_H1 ;  /* 0x3000002fffaf7230 */ /* 0x000fe20000004100 */
[----:B------:R-:W-:Y:S01]  /*12d0*/  FMUL.FTZ R178, R152, R171 ;  /* 0x000000ab98b27220 */ /* 0x000fe20000410000 */
[----:B------:R-:W-:Y:S01]  /*12e0*/  HADD2.F32 R42, -RZ, R42.H1_H1 ;  /* 0x3000002aff2a7230 */ /* 0x000fe20000004100 */
[----:B------:R-:W-:Y:S02]  /*12f0*/  FADD.FTZ R37, R37, R186 ;  /* 0x000000ba25257221 */ /* 0x000fe40000010000 */
[C---:B------:R-:W-:Y:S02]  /*1300*/  FADD.FTZ R47, -R177.reuse, R38 ;  /* 0x00000026b12f7221 */ /* 0x040fe40000010100 */
[----:B------:R-:W-:Y:S02]  /*1310*/  FMUL.FTZ R181, R60, R181 ;  /* 0x000000b53cb57220 */ /* 0x000fe40000410000 */
[----:B------:R-:W-:Y:S02]  /*1320*/  FFMA.FTZ R41, R188, R186, R41 ;  /* 0x000000babc297223 */ /* 0x000fe40000010029 */
        /* <DEDUP_REMOVED lines=8> */
[----:B------:R-:W-:Y:S02]  /*13b0*/  FADD.FTZ R32, R37, R178 ;  /* 0x000000b225207221 */ /* 0x000fe40000010000 */
[----:B------:R-:W-:Y:S02]  /*13c0*/  FMUL.FTZ R180, R60, R47 ;  /* 0x0000002f3cb47220 */ /* 0x000fe40000410000 */
[----:B------:R-:W-:Y:S02]  /*13d0*/  FFMA.FTZ R41, R181, R178, R41 ;  /* 0x000000b2b5297223 */ /* 0x000fe40000010029 */
[----:B------:R-:W-:Y:S02]  /*13e0*/  FADD.FTZ R37, R32, R177 ;  /* 0x000000b120257221 */ /* 0x000fe40000010000 */
[----:B------:R-:W-:Y:S01]  /*13f0*/  FFMA.FTZ R41, R180, R177, R41 ;  /* 0x000000b1b4297223 */ /* 0x000fe20000010029 */
[----:B------:R-:W-:Y:S01]  /*1400*/  HADD2.F32 R211, -RZ, R48.H0_H0 ;  /* 0x20000030ffd37230 */ /* 0x000fe20000004100 */
[----:B------:R-:W-:-:S02]  /*1410*/  FADD.FTZ R32, R37, R182 ;  /* 0x000000b625207221 */ /* 0x000fc40000010000 */
[----:B------:R-:W-:Y:S01]  /*1420*/  FFMA.FTZ R41, R179, R182, R41 ;  /* 0x000000b6b3297223 */ /* 0x000fe20000010029 */
[----:B------:R-:W-:Y:S01]  /*1430*/  HADD2.F32 R48, -RZ, R48.H1_H1 ;  /* 0x30000030ff307230 */ /* 0x000fe20000004100 */
[----:B------:R-:W-:Y:S02]  /*1440*/  FMUL.FTZ R62, R60, R35 ;  /* 0x000000233c3e7220 */ /* 0x000fe40000410000 */
[----:B------:R-:W-:Y:S02]  /*1450*/  FADD.FTZ R80, R59, R80 ;  /* 0x000000503b507221 */ /* 0x000fe40000010000 */
[----:B------:R-:W-:Y:S02]  /*1460*/  FFMA.FTZ R64, R191, R59, R64 ;  /* 0x0000003bbf407223 */ /* 0x000fe40000010040 */
[----:B------:R-:W-:Y:S02]  /*1470*/  FADD.FTZ R35, R32, R183 ;  /* 0x000000b720237221 */ /* 0x000fe40000010000 */
[----:B------:R-:W-:-:S02]  /*1480*/  FMUL.FTZ R59, R60, R185 ;  /* 0x000000b93c3b7220 */ /* 0x000fc40000410000 */
[----:B------:R-:W-:Y:S02]  /*1490*/  FMUL.FTZ R58, R148, R211 ;  /* 0x000000d3943a7220 */ /* 0x000fe40000410000 */
[----:B------:R-:W-:Y:S01]  /*14a0*/  FFMA.FTZ R32, R184, R183, R41 ;  /* 0x000000b7b8207223 */ /* 0x000fe20000010029 */
[--C-:B------:R-:W-:Y:S01]  /*14b0*/  HADD2.F32 R215, -RZ, R49.reuse.H0_H0 ;  /* 0x20000031ffd77230 */ /* 0x100fe20000004100 */
[----:B------:R-:W-:Y:S02]  /*14c0*/  FMUL.FTZ R57, R60, R213 ;  /* 0x000000d53c397220 */ /* 0x000fe40000410000 */
[----:B------:R-:W-:Y:S02]  /*14d0*/  FMUL.FTZ R56, R147, R48 ;  /* 0x0000003093387220 */ /* 0x000fe40000410000 */
[----:B------:R-:W-:Y:S02]  /*14e0*/  FADD.FTZ R35, R35, R58 ;  /* 0x0000003a23237221 */ /* 0x000fe40000010000 */
[----:B------:R-:W-:Y:S01]  /*14f0*/  FFMA.FTZ R32, R59, R58, R32 ;  /* 0x0000003a3b207223 */ /* 0x000fe20000010020 */
[----:B------:R-:W-:Y:S01]  /*1500*/  HADD2.F32 R34, -RZ, R49.H1_H1 ;  /* 0x30000031ff227230 */ /* 0x000fe20000004100 */
[----:B------:R-:W-:Y:S01]  /*1510*/  FADD.FTZ R35, R35, R56 ;  /* 0x0000003823237221 */ /* 0x000fe20000010000 */
[--C-:B------:R-:W-:Y:S01]  /*1520*/  HADD2.F32 R33, -RZ, R50.reuse.H0_H0 ;  /* 0x20000032ff217230 */ /* 0x100fe20000004100 */
[----:B------:R-:W-:Y:S01]  /*1530*/  FFMA.FTZ R32, R57, R56, R32 ;  /* 0x0000003839207223 */ /* 0x000fe20000010020 */
[----:B------:R-:W-:Y:S01]  /*1540*/  HADD2.F32 R30, -RZ, R50.H1_H1 ;  /* 0x30000032ff1e7230 */ /* 0x000fe20000004100 */
[----:B------:R-:W-:Y:S01]  /*1550*/  FMUL.FTZ R50, R146, R215 ;  /* 0x000000d792327220 */ /* 0x000fe20000410000 */
[----:B------:R-:W-:-:S02]  /*1560*/  HADD2.F32 R29, -RZ, R51.H0_H0 ;  /* 0x20000033ff1d7230 */ /* 0x000fc40000004100 */
[----:B------:R-:W-:Y:S01]  /*1570*/  HADD2.F32 R28, -RZ, R51.H1_H1 ;  /* 0x30000033ff1c7230 */ /* 0x000fe20000004100 */
[----:B------:R-:W-:Y:S02]  /*1580*/  FMUL.FTZ R51, R60, R39 ;  /* 0x000000273c337220 */ /* 0x000fe40000410000 */
        /* <DEDUP_REMOVED lines=45> */
.L_x_1735:
        /* <DEDUP_REMOVED lines=18> */
.L_x_1736:
        /* <DEDUP_REMOVED lines=29> */
[--C-:B------:R-:W-:Y:S01]  /*1b50*/  @P1 HADD2.F32 R33, -RZ, R12.reuse.H0_H0 ;  /* 0x2000000cff211230 */ /* 0x100fe20000004100 */
[----:B------:R-:W-:Y:S02]  /*1b60*/  FADD.FTZ R213, R34, R213 ;  /* 0x000000d522d57221 */ /* 0x000fe40000010000 */
[----:B------:R-:W-:Y:S02]  /*1b70*/  FADD.FTZ R32, R35, R32 ;  /* 0x0000002023207221 */ /* 0x000fe40000010000 */
[----:B-1----:R-:W-:Y:S01]  /*1b80*/  FADD.FTZ R213, R213, R36 ;  /* 0x00000024d5d57221 */ /* 0x002fe20000010000 */
[----:B------:R-:W-:Y:S01]  /*1b90*/  HFMA2.MMA R36, -RZ, RZ, 0, 0 ;  /* 0x00000000ff247435 */ /* 0x000fe200000001ff */
[----:B------:R-:W-:Y:S01]  /*1ba0*/  FADD.FTZ R32, R32, R37 ;  /* 0x0000002520207221 */ /* 0x000fe20000010000 */
[----:B------:R-:W-:Y:S01]  /*1bb0*/  @P1 HADD2.F32 R37, -RZ, R12.H1_H1 ;  /* 0x3000000cff251230 */ /* 0x000fe20000004100 */
[----:B------:R-:W-:-:S02]  /*1bc0*/  FADD.FTZ R213, R38, R213 ;  /* 0x000000d526d57221 */ /* 0x000fc40000010000 */
[----:B------:R-:W-:Y:S01]  /*1bd0*/  FADD.FTZ R32, R39, R32 ;  /* 0x0000002027207221 */ /* 0x000fe20000010000 */
[----:B------:R-:W-:Y:S01]  /*1be0*/  @P1 HADD2.F32 R39, -RZ, R13.H0_H0 ;  /* 0x2000000dff271230 */ /* 0x000fe20000004100 */
[----:B---3--:R-:W-:Y:S01]  /*1bf0*/  FADD.FTZ R213, R213, R40 ;  /* 0x00000028d5d57221 */ /* 0x008fe20000010000 */
[----:B------:R-:W-:Y:S01]  /*1c00*/  @P3 HADD2.F32 R40, -RZ, R92.H1_H1 ;  /* 0x3000005cff283230 */ /* 0x000fe20000004100 */
[----:B------:R-:W-:Y:S02]  /*1c10*/  FADD.FTZ R32, R32, R41 ;  /* 0x0000002920207221 */ /* 0x000fe40000010000 */
[----:B------:R-:W-:Y:S02]  /*1c20*/  FADD.FTZ R213, R42, R213 ;  /* 0x000000d52ad57221 */ /* 0x000fe40000010000 */
[----:B------:R-:W-:Y:S02]  /*1c30*/  FADD.FTZ R32, R43, R32 ;  /* 0x000000202b207221 */ /* 0x000fe40000010000 */
[----:B----4-:R-:W-:-:S02]  /*1c40*/  FADD.FTZ R213, R213, R44 ;  /* 0x0000002cd5d57221 */ /* 0x010fc40000010000 */
[----:B------:R-:W-:Y:S02]  /*1c50*/  FADD.FTZ R32, R32, R45 ;  /* 0x0000002d20207221 */ /* 0x000fe40000010000 */
[----:B------:R-:W-:Y:S01]  /*1c60*/  FADD.FTZ R46, R46, R213 ;  /* 0x000000d52e2e7221 */ /* 0x000fe20000010000 */
[----:B------:R-:W-:Y:S01]  /*1c70*/  CS2R R44, SRZ ;  /* 0x00000000002c7805 */ /* 0x000fe2000001ff00 */
[----:B------:R-:W-:Y:S01]  /*1c80*/  FADD.FTZ R32, R47, R32 ;  /* 0x000000202f207221 */ /* 0x000fe20000010000 */
[----:B------:R-:W-:Y:S01]  /*1c90*/  MOV R47, RZ ;  /* 0x000000ff002f7202 */ /* 0x000fe20000000f00 */
[----:B------:R-:W-:Y:S01]  /*1ca0*/  FMUL.FTZ R42, R46, c[0x0][0x1e0] ;  /* 0x000078002e2a7a20 */ /* 0x000fe20000410000 */
[----:B------:R-:W-:Y:S01]  /*1cb0*/  @P4 HADD2.F32 R46, -RZ, R93.H0_H0 ;  /* 0x2000005dff2e4230 */ /* 0x000fe20000004100 */
[----:B------:R-:W-:Y:S01]  /*1cc0*/  FMUL.FTZ R43, R32, c[0x0][0x1e0] ;  /* 0x00007800202b7a20 */ /* 0x000fe20000410000 */
[----:B------:R-:W-:Y:S02]  /*1cd0*/  MOV R32, R54 ;  /* 0x0000003600207202 */ /* 0x000fe40000000f00 */
[----:B------:R-:W-:-:S02]  /*1ce0*/  FSEL R42, R42, RZ, !P0 ;  /* 0x000000ff2a2a7208 */ /* 0x000fc40004000000 */
[----:B------:R-:W-:-:S03]  /*1cf0*/  LOP3.LUT P0, RZ, R32, 0xff, RZ, 0xc0, !PT ;  /* 0x000000ff20ff7812 */ /* 0x000fc6000780c0ff */
[-CC-:B------:R-:W-:Y:S02]  /*1d00*/  FFMA.FTZ R199, R199, R43.reuse, R42.reuse ;  /* 0x0000002bc7c77223 */ /* 0x180fe4000001002a */
[-CC-:B------:R-:W-:Y:S02]  /*1d10*/  FFMA.FTZ R203, R203, R43.reuse, R42.reuse ;  /* 0x0000002bcbcb7223 */ /* 0x180fe4000001002a */
[----:B------:R-:W-:Y:S02]  /*1d20*/  FADD.FTZ R199, R198, -R199 ;  /* 0x800000c7c6c77221 */ /* 0x000fe40000010000 */
[----:B------:R-:W-:Y:S02]  /*1d30*/  FFMA.FTZ R209, R209, R43, R42 ;  /* 0x0000002bd1d17223 */ /* 0x000fe4000001002a */
[----:B------:R-:W-:Y:S02]  /*1d40*/  FMUL.FTZ R32, R60, R199 ;  /* 0x000000c73c207220 */ /* 0x000fe40000410000 */
[----:B------:R-:W-:Y:S01]  /*1d50*/  FADD.FTZ R203, R202, -R203 ;  /* 0x800000cbcacb7221 */ /* 0x000fe20000010000 */
[----:B------:R-:W-:Y:S01]  /*1d60*/  @P0 HADD2.F32 R35, -RZ, R92.H0_H0 ;  /* 0x2000005cff230230 */ /* 0x000fe20000004100 */
[----:B------:R-:W-:-:S02]  /*1d70*/  @P1 FADD.FTZ R32, R32, R33 ;  /* 0x0000002120201221 */ /* 0x000fc40000010000 */
[----:B------:R-:W-:Y:S02]  /*1d80*/  FADD.FTZ R209, R208, -R209 ;  /* 0x800000d1d0d17221 */ /* 0x000fe40000010000 */
[----:B------:R-:W-:Y:S02]  /*1d90*/  FMUL.FTZ R33, R32, R61 ;  /* 0x0000003d20217220 */ /* 0x000fe40000410000 */
[C---:B------:R-:W-:Y:S02]  /*1da0*/  FMUL.FTZ R34, R60.reuse, R203 ;  /* 0x000000cb3c227220 */ /* 0x040fe40000410000 */
[----:B------:R-:W-:Y:S01]  /*1db0*/  FMUL.FTZ R48, R33, c[0x0][0x1e8] ;  /* 0x00007a0021307a20 */ /* 0x000fe20000410000 */
[----:B------:R-:W-:Y:S01]  /*1dc0*/  HFMA2.MMA R33, -RZ, RZ, 0, 0 ;  /* 0x00000000ff217435 */ /* 0x000fe200000001ff */
[----:B------:R-:W-:Y:S02]  /*1dd0*/  FMUL.FTZ R38, R60, R209 ;  /* 0x000000d13c267220 */ /* 0x000fe40000410000 */
[----:B------:R-:W-:Y:S01]  /*1de0*/  @P1 FADD.FTZ R34, R34, R37 ;  /* 0x0000002522221221 */ /* 0x000fe20000010000 */
[----:B------:R-:W-:Y:S01]  /*1df0*/  MOV R37, RZ ;  /* 0x000000ff00257202 */ /* 0x000fe20000000f00 */
[----:B------:R-:W-:-:S02]  /*1e00*/  @P0 FMUL.FTZ R36, R48, R35 ;  /* 0x0000002330240220 */ /* 0x000fc40000410000 */
[----:B------:R-:W-:Y:S02]  /*1e10*/  @P1 FADD.FTZ R38, R38, R39 ;  /* 0x0000002726261221 */ /* 0x000fe40000010000 */
[----:B------:R-:W-:Y:S02]  /*1e20*/  FMUL.FTZ R39, R34, R61 ;  /* 0x0000003d22277220 */ /* 0x000fe40000410000 */
[----:B------:R-:W-:Y:S02]  /*1e30*/  FFMA.FTZ R195, R195, R43, R42 ;  /* 0x0000002bc3c37223 */ /* 0x000fe4000001002a */
[----:B------:R-:W-:Y:S02]  /*1e40*/  FMUL.FTZ R49, R39, c[0x0][0x1e8] ;  /* 0x00007a0027317a20 */ /* 0x000fe40000410000 */
[----:B------:R-:W-:Y:S02]  /*1e50*/  FMUL.FTZ R41, R38, R61 ;  /* 0x0000003d26297220 */ /* 0x000fe40000410000 */
[----:B------:R-:W-:-:S02]  /*1e60*/  FADD.FTZ R195, R194, -R195 ;  /* 0x800000c3c2c37221 */ /* 0x000fc40000010000 */
[-CC-:B------:R-:W-:Y:S02]  /*1e70*/  FFMA.FTZ R197, R197, R43.reuse, R42.reuse ;  /* 0x0000002bc5c57223 */ /* 0x180fe4000001002a */
[----:B------:R-:W-:Y:S02]  /*1e80*/  FMUL.FTZ R41, R41, c[0x0][0x1e8] ;  /* 0x00007a0029297a20 */ /* 0x000fe40000410000 */
[----:B------:R-:W-:Y:S02]  /*1e90*/  FADD.FTZ R197, R196, -R197 ;  /* 0x800000c5c4c57221 */ /* 0x000fe40000010000 */
[----:B------:R-:W-:Y:S01]  /*1ea0*/  @P4 FMUL.FTZ R37, R41, R46 ;  /* 0x0000002e29254220 */ /* 0x000fe20000410000 */
[----:B------:R-:W-:Y:S01]  /*1eb0*/  HFMA2.MMA R46, -RZ, RZ, 0, 0 ;  /* 0x00000000ff2e7435 */ /* 0x000fe200000001ff */
[----:B------:R-:W-:Y:S01]  /*1ec0*/  @P3 FMUL.FTZ R33, R49, R40 ;  /* 0x0000002831213220 */ /* 0x000fe20000410000 */
[----:B------:R-:W-:Y:S01]  /*1ed0*/  MOV R40, RZ ;  /* 0x000000ff00287202 */ /* 0x000fe20000000f00 */
[----:B------:R-:W-:-:S02]  /*1ee0*/  FFMA.FTZ R201, R201, R43, R42 ;  /* 0x0000002bc9c97223 */ /* 0x000fc4000001002a */
[-CC-:B------:R-:W-:Y:S01]  /*1ef0*/  FFMA.FTZ R205, R205, R43.reuse, R42.reuse ;  /* 0x0000002bcdcd7223 */ /* 0x180fe2000001002a */
[----:B------:R-:W-:Y:S01]  /*1f00*/  F2FP.PACK_AB R36, R33, R36 ;  /* 0x000000242124723e */ /* 0x000fe200000000ff */
[----:B------:R-:W-:Y:S02]  /*1f10*/  FFMA.FTZ R207, R207, R43, R42 ;  /* 0x0000002bcfcf7223 */ /* 0x000fe4000001002a */
[----:B------:R-:W-:Y:S01]  /*1f20*/  FADD.FTZ R201, R200, -R201 ;  /* 0x800000c9c8c97221 */ /* 0x000fe20000010000 */
[----:B------:R-:W-:Y:S01]  /*1f30*/  MOV R200, RZ ;  /* 0x000000ff00c87202 */ /* 0x000fe20000000f00 */
[----:B------:R-:W-:Y:S02]  /*1f40*/  FADD.FTZ R205, R204, -R205 ;  /* 0x800000cdcccd7221 */ /* 0x000fe40000010000 */
[----:B------:R-:W-:Y:S02]  /*1f50*/  FADD.FTZ R207, R206, -R207 ;  /* 0x800000cfcecf7221 */ /* 0x000fe40000010000 */
[----:B------:R-:W-:-:S02]  /*1f60*/  FMUL.FTZ R196, R60, R205 ;  /* 0x000000cd3cc47220 */ /* 0x000fc40000410000 */
[----:B------:R-:W-:Y:S01]  /*1f70*/  FMUL.FTZ R198, R60, R207 ;  /* 0x000000cf3cc67220 */ /* 0x000fe20000410000 */
[--C-:B--2---:R-:W-:Y:S02]  /*1f80*/  @P0 HADD2.F32 R35, -RZ, R28.reuse.H0_H0 ;  /* 0x2000001cff230230 */ /* 0x104fe40000004100 */
[----:B------:R-:W-:Y:S02]  /*1f90*/  @P3 HADD2.F32 R28, -RZ, R28.H1_H1 ;  /* 0x3000001cff1c3230 */ /* 0x000fe40000004100 */
[----:B------:R-:W-:Y:S01]  /*1fa0*/  @P4 HADD2.F32 R39, -RZ, R29.H0_H0 ;  /* 0x2000001dff274230 */ /* 0x000fe20000004100 */
[----:B------:R-:W-:Y:S01]  /*1fb0*/  @P0 FMUL.FTZ R47, R48, R35 ;  /* 0x00000023302f0220 */ /* 0x000fe20000410000 */
[----:B------:R-:W-:Y:S01]  /*1fc0*/  LOP3.LUT P0, RZ, R54, 0xff000000, RZ, 0xc0, !PT ;  /* 0xff00000036ff7812 */ /* 0x000fe2000780c0ff */
[----:B------:R-:W-:Y:S01]  /*1fd0*/  @P3 FMUL.FTZ R44, R49, R28 ;  /* 0x0000001c312c3220 */ /* 0x000fe20000410000 */
[----:B------:R-:W-:Y:S01]  /*1fe0*/  @P1 HADD2.F32 R35, -RZ, R13.H1_H1 ;  /* 0x3000000dff231230 */ /* 0x000fe20000004100 */
[----:B------:R-:W-:Y:S01]  /*1ff0*/  FMUL.FTZ R28, R60, R195 ;  /* 0x000000c33c1c7220 */ /* 0x000fe20000410000 */
[----:B------:R-:W-:Y:S01]  /*2000*/  LOP3.LUT P3, RZ, R55, 0xff, RZ, 0xc0, !PT ;  /* 0x000000ff37ff7812 */ /* 0x000fe2000786c0ff */
[----:B------:R-:W-:Y:S01]  /*2010*/  @P4 FMUL.FTZ R45, R41, R39 ;  /* 0x00000027292d4220 */ /* 0x000fe20000410000 */
[--C-:B------:R-:W-:Y:S01]  /*2020*/  @P1 HADD2.F32 R39, -RZ, R14.reuse.H0_H0 ;  /* 0x2000000eff271230 */ /* 0x100fe20000004100 */
[----:B------:R-:W-:Y:S01]  /*2030*/  @P1 FADD.FTZ R28, R28, R35 ;  /* 0x000000231c1c1221 */ /* 0x000fe20000010000 */
[----:B------:R-:W-:Y:S01]  /*2040*/  LOP3.LUT P4, RZ, R55, 0xff00, RZ, 0xc0, !PT ;  /* 0x0000ff0037ff7812 */ /* 0x000fe2000788c0ff */
[C---:B------:R-:W-:Y:S01]  /*2050*/  FMUL.FTZ R48, R60.reuse, R197 ;  /* 0x000000c53c307220 */ /* 0x040fe20000410000 */
[----:B------:R-:W-:Y:S01]  /*2060*/  @P1 HADD2.F32 R41, -RZ, R14.H1_H1 ;  /* 0x3000000eff291230 */ /* 0x000fe20000004100 */
[----:B------:R-:W-:Y:S01]  /*2070*/  FMUL.FTZ R54, R60, R201 ;  /* 0x000000c93c367220 */ /* 0x000fe20000410000 */
[----:B------:R-:W-:Y:S01]  /*2080*/  @P1 HADD2.F32 R49, -RZ, R15.H0_H0 ;  /* 0x2000000fff311230 */ /* 0x000fe20000004100 */
[----:B------:R-:W-:Y:S01]  /*2090*/  @P1 FADD.FTZ R48, R48, R39 ;  /* 0x0000002730301221 */ /* 0x000fe20000010000 */
[----:B------:R-:W-:Y:S01]  /*20a0*/  @P0 HADD2.F32 R35, -RZ, R29.H1_H1 ;  /* 0x3000001dff230230 */ /* 0x000fe20000004100 */
[----:B------:R-:W-:Y:S01]  /*20b0*/  FMUL.FTZ R29, R28, R61 ;  /* 0x0000003d1c1d7220 */ /* 0x000fe20000410000 */
[----:B------:R-:W-:Y:S01]  /*20c0*/  @P0 HADD2.F32 R39, -RZ, R93.H1_H1 ;  /* 0x3000005dff270230 */ /* 0x000fe20000004100 */
[----:B------:R-:W-:Y:S01]  /*20d0*/  @P1 FADD.FTZ R54, R54, R41 ;  /* 0x0000002936361221 */ /* 0x000fe20000010000 */
[----:B------:R-:W-:Y:S01]  /*20e0*/  @P1 HADD2.F32 R55, -RZ, R15.H1_H1 ;  /* 0x3000000fff371230 */ /* 0x000fe20000004100 */
[----:B------:R-:W-:Y:S01]  /*20f0*/  FMUL.FTZ R194, R29, c[0x0][0x1e8] ;  /* 0x00007a001dc27a20 */ /* 0x000fe20000410000 */
[--C-:B------:R-:W-:Y:S01]  /*2100*/  @P5 HADD2.F32 R197, -RZ, R95.reuse.H0_H0 ;  /* 0x2000005fffc55230 */ /* 0x100fe20000004100 */
[----:B------:R-:W-:Y:S01]  /*2110*/  @P1 FADD.FTZ R196, R196, R49 ;  /* 0x00000031c4c41221 */ /* 0x000fe20000010000 */
[--C-:B------:R-:W-:Y:S01]  /*2120*/  @P4 HADD2.F32 R49, -RZ, R94.reuse.H1_H1 ;  /* 0x3000005eff314230 */ /* 0x100fe20000004100 */
[C---:B------:R-:W-:Y:S01]  /*2130*/  @P0 FMUL.FTZ R46, R194.reuse, R35 ;  /* 0x00000023c22e0220 */ /* 0x040fe20000410000 */
[----:B------:R-:W-:Y:S01]  /*2140*/  HFMA2.MMA R35, -RZ, RZ, 0, 0 ;  /* 0x00000000ff237435 */ /* 0x000fe200000001ff */
[----:B------:R-:W-:Y:S01]  /*2150*/  @P0 FMUL.FTZ R40, R194, R39 ;  /* 0x00000027c2280220 */ /* 0x000fe20000410000 */
[----:B------:R-:W-:Y:S01]  /*2160*/  ISETP.NE.U32.AND P0, PT, RZ, c[0x0][0x258], PT ;  /* 0x00009600ff007a0c */ /* 0x000fe20003f05070 */
[----:B------:R-:W-:Y:S01]  /*2170*/  @P1 FADD.FTZ R198, R198, R55 ;  /* 0x00000037c6c61221 */ /* 0x000fe20000010000 */
[----:B------:R-:W-:Y:S01]  /*2180*/  @P3 HADD2.F32 R39, -RZ, R94.H0_H0 ;  /* 0x2000005eff273230 */ /* 0x000fe20000004100 */
[-C--:B------:R-:W-:Y:S01]  /*2190*/  FMUL.FTZ R29, R48, R61.reuse ;  /* 0x0000003d301d7220 */ /* 0x080fe20000410000 */
[----:B------:R-:W-:Y:S01]  /*21a0*/  ISETP.NE.AND.EX P0, PT, RZ, c[0x0][0x25c], PT, P0 ;  /* 0x00009700ff007a0c */ /* 0x000fe20003f05300 */
[-C--:B------:R-:W-:Y:S01]  /*21b0*/  FMUL.FTZ R41, R54, R61.reuse ;  /* 0x0000003d36297220 */ /* 0x080fe20000410000 */
[----:B------:R-:W-:Y:S01]  /*21c0*/  @P6 HADD2.F32 R201, -RZ, R95.H1_H1 ;  /* 0x3000005fffc96230 */ /* 0x000fe20000004100 */
[-C--:B------:R-:W-:Y:S01]  /*21d0*/  FMUL.FTZ R55, R196, R61.reuse ;  /* 0x0000003dc4377220 */ /* 0x080fe20000410000 */
[----:B------:R-:W-:Y:S01]  /*21e0*/  CS2R R194, SRZ ;  /* 0x0000000000c27805 */ /* 0x000fe2000001ff00 */
[----:B------:R-:W-:Y:S01]  /*21f0*/  FMUL.FTZ R199, R198, R61 ;  /* 0x0000003dc6c77220 */ /* 0x000fe20000410000 */
[----:B------:R-:W-:Y:S01]  /*2200*/  F2FP.PACK_AB R37, R40, R37 ;  /* 0x000000252825723e */ /* 0x000fe200000000ff */
[----:B------:R-:W-:-:S02]  /*2210*/  FMUL.FTZ R202, R29, c[0x0][0x1e8] ;  /* 0x00007a001dca7a20 */ /* 0x000fc40000410000 */
[----:B------:R-:W-:Y:S02]  /*2220*/  FMUL.FTZ R203, R41, c[0x0][0x1e8] ;  /* 0x00007a0029cb7a20 */ /* 0x000fe40000410000 */
[----:B------:R-:W-:Y:S02]  /*2230*/  FMUL.FTZ R204, R55, c[0x0][0x1e8] ;  /* 0x00007a0037cc7a20 */ /* 0x000fe40000410000 */
[----:B------:R-:W-:Y:S01]  /*2240*/  @P0 F2FP.PACK_AB R38, RZ, R38 ;  /* 0x00000026ff26023e */ /* 0x000fe200000000ff */
[----:B------:R-:W-:Y:S01]  /*2250*/  FMUL.FTZ R206, R199, c[0x0][0x1e8] ;  /* 0x00007a00c7ce7a20 */ /* 0x000fe20000410000 */
[----:B------:R-:W-:Y:S01]  /*2260*/  @P0 F2FP.PACK_AB R32, RZ, R32 ;  /* 0x00000020ff20023e */ /* 0x000fe200000000ff */
[----:B------:R-:W-:Y:S01]  /*2270*/  @P3 FMUL.FTZ R35, R202, R39 ;  /* 0x00000027ca233220 */ /* 0x000fe20000410000 */
[----:B------:R-:W-:Y:S01]  /*2280*/  @P0 F2FP.PACK_AB R48, RZ, R48 ;  /* 0x00000030ff30023e */ /* 0x000fe200000000ff */
[----:B------:R-:W-:Y:S01]  /*2290*/  @P4 FMUL.FTZ R194, R203, R49 ;  /* 0x00000031cbc24220 */ /* 0x000fe20000410000 */
[----:B------:R-:W-:Y:S01]  /*22a0*/  @P0 F2FP.PACK_AB R196, RZ, R196 ;  /* 0x000000c4ffc4023e */ /* 0x000fe200000000ff */
[----:B------:R-:W-:Y:S01]  /*22b0*/  @P5 FMUL.FTZ R195, R204, R197 ;  /* 0x000000c5ccc35220 */ /* 0x000fe20000410000 */
[----:B------:R-:W-:Y:S01]  /*22c0*/  @P0 F2FP.PACK_AB R28, RZ, R28 ;  /* 0x0000001cff1c023e */ /* 0x000fe200000000ff */
[----:B------:R-:W-:Y:S01]  /*22d0*/  @P6 FMUL.FTZ R200, R206, R201 ;  /* 0x000000c9cec86220 */ /* 0x000fe20000410000 */
[----:B------:R-:W-:Y:S01]  /*22e0*/  @P0 PRMT R25, R38, 0x7610, R25 ;  /* 0x0000761026190816 */ /* 0x000fe20000000019 */
[----:B------:R-:W-:Y:S01]  /*22f0*/  IMAD.WIDE.U32 R40, R168, R185, c[0x0][0x248] ;  /* 0x00009200a8287625 */ /* 0x000fe200078e00b9 */
[----:B------:R-:W-:-:S02]  /*2300*/  @P0 F2FP.PACK_AB R34, RZ, R34 ;  /* 0x00000022ff22023e */ /* 0x000fc400000000ff */
[----:B------:R-:W-:Y:S02]  /*2310*/  @P0 F2FP.PACK_AB R54, RZ, R54 ;  /* 0x00000036ff36023e */ /* 0x000fe400000000ff */
[----:B------:R-:W-:Y:S02]  /*2320*/  @P0 F2FP.PACK_AB R198, RZ, R198 ;  /* 0x000000c6ffc6023e */ /* 0x000fe400000000ff */
[----:B------:R-:W-:Y:S01]  /*2330*/  @P0 PRMT R24, R32, 0x7610, R24 ;  /* 0x0000761020180816 */ /* 0x000fe20000000018 */
[-C--:B------:R-:W-:Y:S01]  /*2340*/  IMAD.WIDE.U32 R32, R167, R185.reuse, c[0x0][0x170] ;  /* 0x00005c00a7207625 */ /* 0x080fe200078e00b9 */
[----:B------:R-:W-:Y:S02]  /*2350*/  @P0 PRMT R26, R48, 0x7610, R26 ;  /* 0x00007610301a0816 */ /* 0x000fe4000000001a */
[----:B------:R-:W-:Y:S02]  /*2360*/  @P0 PRMT R27, R196, 0x7610, R27 ;  /* 0x00007610c41b0816 */ /* 0x000fe4000000001b */
[----:B------:R-:W-:Y:S01]  /*2370*/  @P0 PRMT R25, R25, 0x5410, R28 ;  /* 0x0000541019190816 */ /* 0x000fe2000000001c */
[----:B------:R-:W-:Y:S01]  /*2380*/  @P0 IMAD.WIDE.U32 R28, R168, R185, c[0x0][0x258] ;  /* 0x00009600a81c0625 */ /* 0x000fe200078e00b9 */
[----:B------:R-:W-:-:S02]  /*2390*/  @P0 PRMT R24, R24, 0x5410, R34 ;  /* 0x0000541018180816 */ /* 0x000fc40000000022 */
[----:B------:R-:W-:Y:S02]  /*23a0*/  @P0 PRMT R26, R26, 0x5410, R54 ;  /* 0x000054101a1a0816 */ /* 0x000fe40000000036 */
[----:B------:R-:W-:Y:S02]  /*23b0*/  @P0 PRMT R27, R27, 0x5410, R198 ;  /* 0x000054101b1b0816 */ /* 0x000fe400000000c6 */
[----:B------:R-:W-:Y:S02]  /*23c0*/  F2FP.PACK_AB R39, R200, R195 ;  /* 0x000000c3c827723e */ /* 0x000fe400000000ff */
[----:B------:R-:W-:Y:S01]  /*23d0*/  F2FP.PACK_AB R38, R194, R35 ;  /* 0x00000023c226723e */ /* 0x000fe200000000ff */
[----:B------:R0:W-:Y:S04]  /*23e0*/  @P0 STG.E.128 [R28.64], R24 ;  /* 0x000000181c000986 */ /* 0x0001e8000c101d04 */
[----:B------:R1:W-:Y:S04]  /*23f0*/  STG.E.128 [R40.64], R36 ;  /* 0x0000002428007986 */ /* 0x0003e8000c101d04 */
[----:B------:R-:W2:Y:S01]  /*2400*/  LDG.E.128 R32, [R32.64] ;  /* 0x0000000420207981 */ /* 0x000ea2000c1e1d00 */
[-CC-:B------:R-:W-:Y:S01]  /*2410*/  FFMA.FTZ R191, R191, R43.reuse, R42.reuse ;  /* 0x0000002bbfbf7223 */ /* 0x180fe2000001002a */
[----:B------:R-:W-:Y:S01]  /*2420*/  HFMA2.MMA R49, -RZ, RZ, 0, 0 ;  /* 0x00000000ff317435 */ /* 0x000fe200000001ff */
[--C-:B------:R-:W-:Y:S01]  /*2430*/  @P3 HADD2.F32 R48, -RZ, R30.reuse.H0_H0 ;  /* 0x2000001eff303230 */ /* 0x100fe20000004100 */
[----:B------:R-:W-:Y:S01]  /*2440*/  FFMA.FTZ R54, R193, R43, R42 ;  /* 0x0000002bc1367223 */ /* 0x000fe2000001002a */
[----:B------:R-:W-:Y:S01]  /*2450*/  @P4 HADD2.F32 R30, -RZ, R30.H1_H1 ;  /* 0x3000001eff1e4230 */ /* 0x000fe20000004100 */
[----:B------:R-:W-:Y:S01]  /*2460*/  FADD.FTZ R191, R192, -R191 ;  /* 0x800000bfc0bf7221 */ /* 0x000fe20000010000 */
[----:B------:R-:W-:Y:S01]  /*2470*/  HFMA2.MMA R194, -RZ, RZ, 0, 0 ;  /* 0x00000000ffc27435 */ /* 0x000fe200000001ff */
[----:B------:R-:W-:Y:S01]  /*2480*/  @P3 FMUL.FTZ R49, R202, R48 ;  /* 0x00000030ca313220 */ /* 0x000fe20000410000 */
[----:B------:R-:W-:Y:S01]  /*2490*/  MOV R48, R52 ;  /* 0x0000003400307202 */ /* 0x000fe20000000f00 */
[--C-:B0-----:R-:W-:Y:S01]  /*24a0*/  @P1 HADD2.F32 R29, -RZ, R16.reuse.H0_H0 ;  /* 0x20000010ff1d1230 */ /* 0x101fe20000004100 */
[----:B------:R-:W-:Y:S01]  /*24b0*/  FMUL.FTZ R28, R60, R191 ;  /* 0x000000bf3c1c7220 */ /* 0x000fe20000410000 */
[----:B------:R-:W-:Y:S01]  /*24c0*/  @P1 HADD2.F32 R191, -RZ, R17.H1_H1 ;  /* 0x30000011ffbf1230 */ /* 0x000fe20000004100 */
[----:B------:R-:W-:Y:S01]  /*24d0*/  FADD.FTZ R189, R189, -R54 ;  /* 0x80000036bdbd7221 */ /* 0x000fe20000010000 */
[----:B------:R-:W-:Y:S01]  /*24e0*/  LOP3.LUT P3, RZ, R48, 0xff, RZ, 0xc0, !PT ;  /* 0x000000ff30ff7812 */ /* 0x000fe2000786c0ff */
[----:B------:R-:W-:Y:S01]  /*24f0*/  @P1 FADD.FTZ R28, R28, R29 ;  /* 0x0000001d1c1c1221 */ /* 0x000fe20000010000 */
[----:B------:R-:W-:Y:S01]  /*2500*/  @P5 HADD2.F32 R29, -RZ, R31.H0_H0 ;  /* 0x2000001fff1d5230 */ /* 0x000fe20000004100 */
[----:B------:R-:W-:Y:S01]  /*2510*/  CS2R R54, SRZ ;  /* 0x0000000000367805 */ /* 0x000fe2000001ff00 */
[-CC-:B------:R-:W-:Y:S01]  /*2520*/  FFMA.FTZ R190, R190, R43.reuse, R42.reuse ;  /* 0x0000002bbebe7223 */ /* 0x180fe2000001002a */
[----:B-1----:R-:W-:Y:S01]  /*2530*/  @P1 HADD2.F32 R39, -RZ, R17.H0_H0 ;  /* 0x20000011ff271230 */ /* 0x002fe20000004100 */
[----:B------:R-:W-:Y:S01]  /*2540*/  FFMA.FTZ R37, R188, R43, R42 ;  /* 0x0000002bbc257223 */ /* 0x000fe2000001002a */
[----:B------:R-:W-:Y:S01]  /*2550*/  HFMA2.MMA R48, -RZ, RZ, 0, 0 ;  /* 0x00000000ff307435 */ /* 0x000fe200000001ff */
[----:B------:R-:W-:Y:S01]  /*2560*/  @P5 FMUL.FTZ R55, R204, R29 ;  /* 0x0000001dcc375220 */ /* 0x000fe20000410000 */
[----:B------:R-:W-:Y:S01]  /*2570*/  LOP3.LUT P5, RZ, R52, 0xff0000, RZ, 0xc0, !PT ;  /* 0x00ff000034ff7812 */ /* 0x000fe200078ac0ff */
[----:B------:R-:W-:Y:S01]  /*2580*/  FMUL.FTZ R40, R60, R189 ;  /* 0x000000bd3c287220 */ /* 0x000fe20000410000 */
[----:B------:R-:W-:Y:S01]  /*2590*/  @P6 HADD2.F32 R31, -RZ, R31.H1_H1 ;  /* 0x3000001fff1f6230 */ /* 0x000fe20000004100 */
[----:B------:R-:W-:Y:S01]  /*25a0*/  FADD.FTZ R187, R187, -R190 ;  /* 0x800000bebbbb7221 */ /* 0x000fe20000010000 */
[----:B------:R-:W-:Y:S01]  /*25b0*/  HFMA2.MMA R36, -RZ, RZ, 0, 0 ;  /* 0x00000000ff247435 */ /* 0x000fe200000001ff */
[----:B------:R-:W-:Y:S01]  /*25c0*/  FADD.FTZ R41, R186, -R37 ;  /* 0x80000025ba297221 */ /* 0x000fe20000010000 */
[----:B------:R-:W-:Y:S01]  /*25d0*/  @P1 HADD2.F32 R37, -RZ, R16.H1_H1 ;  /* 0x30000010ff251230 */ /* 0x000fe20000004100 */
[----:B------:R-:W-:Y:S01]  /*25e0*/  @P1 FADD.FTZ R40, R40, R39 ;  /* 0x0000002728281221 */ /* 0x000fe20000010000 */
[----:B------:R-:W-:Y:S01]  /*25f0*/  CS2R R188, SRZ ;  /* 0x0000000000bc7805 */ /* 0x000fe2000001ff00 */
[----:B------:R-:W-:Y:S01]  /*2600*/  @P4 FMUL.FTZ R48, R203, R30 ;  /* 0x0000001ecb304220 */ /* 0x000fe20000410000 */
[----:B------:R-:W-:Y:S01]  /*2610*/  LOP3.LUT P4, RZ, R52, 0xff00, RZ, 0xc0, !PT ;  /* 0x0000ff0034ff7812 */ /* 0x000fe2000788c0ff */
[----:B------:R-:W-:Y:S01]  /*2620*/  FMUL.FTZ R38, R60, R187 ;  /* 0x000000bb3c267220 */ /* 0x000fe20000410000 */
[----:B------:R-:W-:Y:S01]  /*2630*/  MOV R187, RZ ;  /* 0x000000ff00bb7202 */ /* 0x000fe20000000f00 */
[----:B------:R-:W-:Y:S01]  /*2640*/  @P6 FMUL.FTZ R54, R206, R31 ;  /* 0x0000001fce366220 */ /* 0x000fe20000410000 */
[----:B------:R-:W-:Y:S01]  /*2650*/  LOP3.LUT P6, RZ, R52, 0xff000000, RZ, 0xc0, !PT ;  /* 0xff00000034ff7812 */ /* 0x000fe200078cc0ff */
[-C--:B------:R-:W-:Y:S01]  /*2660*/  FMUL.FTZ R29, R28, R61.reuse ;  /* 0x0000003d1c1d7220 */ /* 0x080fe20000410000 */
[--C-:B------:R-:W-:Y:S01]  /*2670*/  @P3 HADD2.F32 R31, -RZ, R8.reuse.H0_H0 ;  /* 0x20000008ff1f3230 */ /* 0x100fe20000004100 */
[----:B------:R-:W-:Y:S01]  /*2680*/  FMUL.FTZ R52, R40, R61 ;  /* 0x0000003d28347220 */ /* 0x000fe20000410000 */
[----:B------:R-:W-:Y:S01]  /*2690*/  @P0 F2FP.PACK_AB R28, RZ, R28 ;  /* 0x0000001cff1c023e */ /* 0x000fe200000000ff */
[----:B------:R-:W-:Y:S01]  /*26a0*/  FMUL.FTZ R190, R60, R41 ;  /* 0x000000293cbe7220 */ /* 0x000fe20000410000 */
[----:B------:R-:W-:Y:S01]  /*26b0*/  MOV R41, RZ ;  /* 0x000000ff00297202 */ /* 0x000fe20000000f00 */
[----:B------:R-:W-:Y:S01]  /*26c0*/  @P1 FADD.FTZ R38, R38, R37 ;  /* 0x0000002526261221 */ /* 0x000fe20000010000 */
[----:B------:R-:W-:Y:S01]  /*26d0*/  @P0 F2FP.PACK_AB R40, RZ, R40 ;  /* 0x00000028ff28023e */ /* 0x000fe200000000ff */
[----:B------:R-:W-:Y:S01]  /*26e0*/  FMUL.FTZ R186, R29, c[0x0][0x1e8] ;  /* 0x00007a001dba7a20 */ /* 0x000fe20000410000 */
[----:B------:R-:W-:Y:S01]  /*26f0*/  @P5 HADD2.F32 R29, -RZ, R9.H0_H0 ;  /* 0x20000009ff1d5230 */ /* 0x000fe20000004100 */
[----:B------:R-:W-:Y:S01]  /*2700*/  FMUL.FTZ R192, R52, c[0x0][0x1e8] ;  /* 0x00007a0034c07a20 */ /* 0x000fe20000410000 */
[----:B------:R-:W-:Y:S01]  /*2710*/  @P4 HADD2.F32 R39, -RZ, R8.H1_H1 ;  /* 0x30000008ff274230 */ /* 0x000fe20000004100 */
[----:B------:R-:W-:Y:S01]  /*2720*/  @P1 FADD.FTZ R190, R190, R191 ;  /* 0x000000bfbebe1221 */ /* 0x000fe20000010000 */
[----:B------:R-:W-:Y:S01]  /*2730*/  MOV R52, RZ ;  /* 0x000000ff00347202 */ /* 0x000fe20000000f00 */
[----:B------:R-:W-:Y:S01]  /*2740*/  FMUL.FTZ R37, R38, R61 ;  /* 0x0000003d26257220 */ /* 0x000fe20000410000 */
[----:B------:R-:W-:Y:S01]  /*2750*/  @P0 PRMT R24, R28, 0x7610, R24 ;  /* 0x000076101c180816 */ /* 0x000fe20000000018 */
[----:B------:R-:W-:Y:S01]  /*2760*/  @P5 FMUL.FTZ R188, R192, R29 ;  /* 0x0000001dc0bc5220 */ /* 0x000fe20000410000 */
[----:B------:R-:W-:Y:S01]  /*2770*/  @P0 PRMT R25, R40, 0x7610, R25 ;  /* 0x0000761028190816 */ /* 0x000fe20000000019 */
[----:B------:R-:W-:Y:S01]  /*2780*/  FMUL.FTZ R29, R190, R61 ;  /* 0x0000003dbe1d7220 */ /* 0x000fe20000410000 */
[----:B------:R-:W-:Y:S01]  /*2790*/  @P0 F2FP.PACK_AB R190, RZ, R190 ;  /* 0x000000beffbe023e */ /* 0x000fe200000000ff */
[----:B------:R-:W-:Y:S01]  /*27a0*/  FMUL.FTZ R191, R37, c[0x0][0x1e8] ;  /* 0x00007a0025bf7a20 */ /* 0x000fe20000410000 */
[----:B------:R-:W-:Y:S01]  /*27b0*/  HFMA2.MMA R37, -RZ, RZ, 0, 0 ;  /* 0x00000000ff257435 */ /* 0x000fe200000001ff */
[----:B------:R-:W-:Y:S01]  /*27c0*/  @P3 FMUL.FTZ R36, R186, R31 ;  /* 0x0000001fba243220 */ /* 0x000fe20000410000 */
[----:B------:R-:W-:Y:S01]  /*27d0*/  @P0 PRMT R25, R25, 0x5410, R190 ;  /* 0x0000541019190816 */ /* 0x000fe200000000be */
[----:B------:R-:W-:-:S02]  /*27e0*/  FMUL.FTZ R31, R29, c[0x0][0x1e8] ;  /* 0x00007a001d1f7a20 */ /* 0x000fc40000410000 */
[-CC-:B------:R-:W-:Y:S02]  /*27f0*/  FFMA.FTZ R180, R180, R43.reuse, R42.reuse ;  /* 0x0000002bb4b47223 */ /* 0x180fe4000001002a */
[--C-:B------:R-:W-:Y:S02]  /*2800*/  FFMA.FTZ R179, R179, R43, R42.reuse ;  /* 0x0000002bb3b37223 */ /* 0x100fe4000001002a */
[----:B------:R-:W-:Y:S01]  /*2810*/  @P4 FMUL.FTZ R41, R191, R39 ;  /* 0x00000027bf294220 */ /* 0x000fe20000410000 */
[----:B------:R-:W-:Y:S01]  /*2820*/  @P1 HADD2.F32 R39, -RZ, R19.H0_H0 ;  /* 0x20000013ff271230 */ /* 0x000fe20000004100 */
[-CC-:B------:R-:W-:Y:S02]  /*2830*/  FFMA.FTZ R181, R181, R43.reuse, R42.reuse ;  /* 0x0000002bb5b57223 */ /* 0x180fe4000001002a */
[----:B------:R-:W-:Y:S01]  /*2840*/  FFMA.FTZ R184, R184, R43, R42 ;  /* 0x0000002bb8b87223 */ /* 0x000fe2000001002a */
[----:B------:R-:W-:Y:S01]  /*2850*/  F2FP.PACK_AB R36, R41, R36 ;  /* 0x000000242924723e */ /* 0x000fe200000000ff */
[----:B------:R-:W-:-:S02]  /*2860*/  FADD.FTZ R177, R177, -R180 ;  /* 0x800000b4b1b17221 */ /* 0x000fc40000010000 */
[----:B------:R-:W-:Y:S02]  /*2870*/  FADD.FTZ R179, R182, -R179 ;  /* 0x800000b3b6b37221 */ /* 0x000fe40000010000 */
[----:B------:R-:W-:Y:S02]  /*2880*/  FADD.FTZ R181, R178, -R181 ;  /* 0x800000b5b2b57221 */ /* 0x000fe40000010000 */
[----:B------:R-:W-:Y:S02]  /*2890*/  FADD.FTZ R183, R183, -R184 ;  /* 0x800000b8b7b77221 */ /* 0x000fe40000010000 */
[C---:B------:R-:W-:Y:S02]  /*28a0*/  FMUL.FTZ R178, R60.reuse, R177 ;  /* 0x000000b13cb27220 */ /* 0x040fe40000410000 */
[----:B------:R-:W-:Y:S02]  /*28b0*/  FMUL.FTZ R182, R60, R179 ;  /* 0x000000b33cb67220 */ /* 0x000fe40000410000 */
[----:B------:R-:W-:-:S04]  /*28c0*/  @P0 IMAD.WIDE.U32 R40, R167, R185, c[0x0][0x258] ;  /* 0x00009600a7280625 */ /* 0x000fc800078e00b9 */
[----:B------:R-:W-:-:S04]  /*28d0*/  @P1 FADD.FTZ R182, R182, R39 ;  /* 0x00000027b6b61221 */ /* 0x000fc80000010000 */
[----:B------:R-:W-:Y:S01]  /*28e0*/  FMUL.FTZ R177, R182, R61 ;  /* 0x0000003db6b17220 */ /* 0x000fe20000410000 */
[----:B------:R-:W-:-:S04]  /*28f0*/  @P0 F2FP.PACK_AB R182, RZ, R182 ;  /* 0x000000b6ffb6023e */ /* 0x000fc800000000ff */
[----:B------:R-:W-:Y:S01]  /*2900*/  @P0 PRMT R27, R182, 0x7610, R27 ;  /* 0x00007610b61b0816 */ /* 0x000fe2000000001b */
[--C-:B--2---:R-:W-:Y:S02]  /*2910*/  @P3 HADD2.F32 R30, -RZ, R32.reuse.H0_H0 ;  /* 0x20000020ff1e3230 */ /* 0x104fe40000004100 */
[----:B------:R-:W-:Y:S02]  /*2920*/  @P4 HADD2.F32 R32, -RZ, R32.H1_H1 ;  /* 0x30000020ff204230 */ /* 0x000fe40000004100 */
[----:B------:R-:W-:Y:S01]  /*2930*/  @P5 HADD2.F32 R29, -RZ, R33.H0_H0 ;  /* 0x20000021ff1d5230 */ /* 0x000fe20000004100 */
[----:B------:R-:W-:Y:S01]  /*2940*/  @P3 FMUL.FTZ R187, R186, R30 ;  /* 0x0000001ebabb3220 */ /* 0x000fe20000410000 */
[----:B------:R-:W-:Y:S01]  /*2950*/  @P6 HADD2.F32 R30, -RZ, R9.H1_H1 ;  /* 0x30000009ff1e6230 */ /* 0x000fe20000004100 */
[----:B------:R-:W-:Y:S01]  /*2960*/  HFMA2.MMA R186, -RZ, RZ, 0, 0 ;  /* 0x00000000ffba7435 */ /* 0x000fe200000001ff */
[----:B------:R-:W-:Y:S01]  /*2970*/  @P6 HADD2.F32 R33, -RZ, R33.H1_H1 ;  /* 0x30000021ff216230 */ /* 0x000fe20000004100 */
[----:B------:R-:W-:Y:S01]  /*2980*/  @P5 FMUL.FTZ R189, R192, R29 ;  /* 0x0000001dc0bd5220 */ /* 0x000fe20000410000 */
[----:B------:R-:W-:Y:S01]  /*2990*/  LOP3.LUT P5, RZ, R53, 0xff, RZ, 0xc0, !PT ;  /* 0x000000ff35ff7812 */ /* 0x000fe200078ac0ff */
[----:B------:R-:W-:Y:S01]  /*29a0*/  @P6 FMUL.FTZ R37, R31, R30 ;  /* 0x0000001e1f256220 */ /* 0x000fe20000410000 */
[----:B------:R-:W-:Y:S01]  /*29b0*/  IADD3 R30, R168, 0x100, RZ ;  /* 0x00000100a81e7810 */ /* 0x000fe20007ffe0ff */
[----:B------:R-:W-:Y:S01]  /*29c0*/  @P4 FMUL.FTZ R186, R191, R32 ;  /* 0x00000020bfba4220 */ /* 0x000fe20000410000 */
[----:B------:R-:W-:Y:S01]  /*29d0*/  LOP3.LUT P3, RZ, R53, 0xff0000, RZ, 0xc0, !PT ;  /* 0x00ff000035ff7812 */ /* 0x000fe2000786c0ff */
[----:B------:R-:W-:Y:S01]  /*29e0*/  @P6 FMUL.FTZ R52, R31, R33 ;  /* 0x000000211f346220 */ /* 0x000fe20000410000 */
[C---:B------:R-:W-:Y:S01]  /*29f0*/  LEA R32, P4, R30.reuse, c[0x0][0x248], 0x4 ;  /* 0x000092001e207a11 */ /* 0x040fe200078820ff */
[--C-:B------:R-:W-:Y:S01]  /*2a00*/  @P1 HADD2.F32 R31, -RZ, R18.reuse.H1_H1 ;  /* 0x30000012ff1f1230 */ /* 0x100fe20000004100 */
[C---:B------:R-:W-:Y:S01]  /*2a10*/  LOP3.LUT P6, RZ, R53.reuse, 0xff00, RZ, 0xc0, !PT ;  /* 0x0000ff0035ff7812 */ /* 0x040fe200078cc0ff */
[----:B------:R-:W-:Y:S01]  /*2a20*/  @P1 HADD2.F32 R29, -RZ, R18.H0_H0 ;  /* 0x20000012ff1d1230 */ /* 0x000fe20000004100 */
[----:B------:R-:W-:Y:S01]  /*2a30*/  LEA.HI.X R33, R30, c[0x0][0x24c], RZ, 0x4, P4 ;  /* 0x000093001e217a11 */ /* 0x000fe200020f24ff */
[C---:B------:R-:W-:Y:S01]  /*2a40*/  FMUL.FTZ R30, R60.reuse, R181 ;  /* 0x000000b53c1e7220 */ /* 0x040fe20000410000 */
[----:B------:R-:W-:Y:S01]  /*2a50*/  LOP3.LUT P4, RZ, R53, 0xff000000, RZ, 0xc0, !PT ;  /* 0xff00000035ff7812 */ /* 0x000fe2000788c0ff */
[----:B------:R-:W-:Y:S01]  /*2a60*/  @P1 HADD2.F32 R53, -RZ, R19.H1_H1 ;  /* 0x30000013ff351230 */ /* 0x000fe20000004100 */
[----:B------:R-:W-:Y:S01]  /*2a70*/  FMUL.FTZ R192, R60, R183 ;  /* 0x000000b73cc07220 */ /* 0x000fe20000410000 */
[--C-:B------:R-:W-:Y:S01]  /*2a80*/  @P5 HADD2.F32 R39, -RZ, R10.reuse.H0_H0 ;  /* 0x2000000aff275230 */ /* 0x100fe20000004100 */
[----:B------:R-:W-:Y:S01]  /*2a90*/  @P1 FADD.FTZ R178, R178, R31 ;  /* 0x0000001fb2b21221 */ /* 0x000fe20000010000 */
[--C-:B------:R-:W-:Y:S01]  /*2aa0*/  @P3 HADD2.F32 R184, -RZ, R11.reuse.H0_H0 ;  /* 0x2000000bffb83230 */ /* 0x100fe20000004100 */
[----:B------:R-:W-:Y:S01]  /*2ab0*/  @P1 FADD.FTZ R30, R30, R29 ;  /* 0x0000001d1e1e1221 */ /* 0x000fe20000010000 */
[----:B------:R-:W-:Y:S01]  /*2ac0*/  CS2R R180, SRZ ;  /* 0x0000000000b47805 */ /* 0x000fe2000001ff00 */
[----:B------:R-:W-:Y:S01]  /*2ad0*/  @P1 FADD.FTZ R192, R192, R53 ;  /* 0x00000035c0c01221 */ /* 0x000fe20000010000 */
[----:B------:R-:W-:Y:S01]  /*2ae0*/  @P6 HADD2.F32 R179, -RZ, R10.H1_H1 ;  /* 0x3000000affb36230 */ /* 0x000fe20000004100 */
[-C--:B------:R-:W-:Y:S01]  /*2af0*/  FMUL.FTZ R53, R178, R61.reuse ;  /* 0x0000003db2357220 */ /* 0x080fe20000410000 */
[----:B------:R-:W-:Y:S01]  /*2b00*/  MOV R31, RZ ;  /* 0x000000ff001f7202 */ /* 0x000fe20000000f00 */
[-C--:B------:R-:W-:Y:S01]  /*2b10*/  FMUL.FTZ R29, R30, R61.reuse ;  /* 0x0000003d1e1d7220 */ /* 0x080fe20000410000 */
[----:B------:R-:W-:Y:S01]  /*2b20*/  @P4 HADD2.F32 R196, -RZ, R11.H1_H1 ;  /* 0x3000000bffc44230 */ /* 0x000fe20000004100 */
[----:B------:R-:W-:Y:S01]  /*2b30*/  FMUL.FTZ R183, R192, R61 ;  /* 0x0000003dc0b77220 */ /* 0x000fe20000410000 */
[----:B------:R-:W-:Y:S01]  /*2b40*/  @P0 F2FP.PACK_AB R30, RZ, R30 ;  /* 0x0000001eff1e023e */ /* 0x000fe200000000ff */
[----:B------:R-:W-:Y:S01]  /*2b50*/  FMUL.FTZ R191, R53, c[0x0][0x1e8] ;  /* 0x00007a0035bf7a20 */ /* 0x000fe20000410000 */
[----:B------:R-:W-:Y:S01]  /*2b60*/  @P0 F2FP.PACK_AB R178, RZ, R178 ;  /* 0x000000b2ffb2023e */ /* 0x000fe200000000ff */
[----:B------:R-:W-:Y:S01]  /*2b70*/  FMUL.FTZ R53, R177, c[0x0][0x1e8] ;  /* 0x00007a00b1357a20 */ /* 0x000fe20000410000 */
[----:B------:R-:W-:Y:S01]  /*2b80*/  @P0 F2FP.PACK_AB R192, RZ, R192 ;  /* 0x000000c0ffc0023e */ /* 0x000fe200000000ff */
[----:B------:R-:W-:Y:S01]  /*2b90*/  FMUL.FTZ R198, R29, c[0x0][0x1e8] ;  /* 0x00007a001dc67a20 */ /* 0x000fe20000410000 */
[----:B------:R-:W-:Y:S01]  /*2ba0*/  @P0 F2FP.PACK_AB R29, RZ, R38 ;  /* 0x00000026ff1d023e */ /* 0x000fe200000000ff */
[----:B------:R-:W-:Y:S01]  /*2bb0*/  FMUL.FTZ R177, R183, c[0x0][0x1e8] ;  /* 0x00007a00b7b17a20 */ /* 0x000fe20000410000 */
[----:B------:R-:W-:Y:S01]  /*2bc0*/  @P0 PRMT R26, R30, 0x7610, R26 ;  /* 0x000076101e1a0816 */ /* 0x000fe2000000001a */
[----:B------:R-:W-:Y:S01]  /*2bd0*/  @P5 FMUL.FTZ R31, R198, R39 ;  /* 0x00000027c61f5220 */ /* 0x000fe20000410000 */
[----:B------:R-:W-:Y:S01]  /*2be0*/  IADD3 R168, R168, 0x200, RZ ;  /* 0x00000200a8a87810 */ /* 0x000fe20007ffe0ff */
[----:B------:R-:W-:Y:S01]  /*2bf0*/  @P6 FMUL.FTZ R180, R191, R179 ;  /* 0x000000b3bfb46220 */ /* 0x000fe20000410000 */
[----:B------:R-:W-:Y:S01]  /*2c00*/  @P0 PRMT R24, R24, 0x5410, R29 ;  /* 0x0000541018180816 */ /* 0x000fe2000000001d */
[----:B------:R-:W-:Y:S01]  /*2c10*/  @P3 FMUL.FTZ R181, R53, R184 ;  /* 0x000000b835b53220 */ /* 0x000fe20000410000 */
[----:B------:R-:W-:Y:S01]  /*2c20*/  @P0 PRMT R26, R26, 0x5410, R178 ;  /* 0x000054101a1a0816 */ /* 0x000fe200000000b2 */
[----:B------:R-:W-:Y:S01]  /*2c30*/  @P4 FMUL.FTZ R194, R177, R196 ;  /* 0x000000c4b1c24220 */ /* 0x000fe20000410000 */
[----:B------:R-:W-:Y:S01]  /*2c40*/  @P0 PRMT R27, R27, 0x5410, R192 ;  /* 0x000054101b1b0816 */ /* 0x000fe200000000c0 */
[----:B------:R-:W-:Y:S01]  /*2c50*/  IMAD.WIDE.U32 R28, R168, R185, c[0x0][0x170] ;  /* 0x00005c00a81c7625 */ /* 0x000fe200078e00b9 */
[----:B------:R-:W-:-:S02]  /*2c60*/  F2FP.PACK_AB R38, R180, R31 ;  /* 0x0000001fb426723e */ /* 0x000fc400000000ff */
[----:B------:R-:W-:Y:S01]  /*2c70*/  F2FP.PACK_AB R39, R194, R181 ;  /* 0x000000b5c227723e */ /* 0x000fe200000000ff */
[----:B------:R0:W-:Y:S01]  /*2c80*/  @P0 STG.E.128 [R40.64], R24 ;  /* 0x0000001828000986 */ /* 0x0001e2000c101d04 */
[----:B------:R-:W-:-:S05]  /*2c90*/  F2FP.PACK_AB R37, R37, R188 ;  /* 0x000000bc2525723e */ /* 0x000fca00000000ff */
[----:B------:R1:W-:Y:S04]  /*2ca0*/  STG.E.128 [R32.64], R36 ;  /* 0x0000002420007986 */ /* 0x0003e8000c101d04 */
[----:B------:R-:W2:Y:S01]  /*2cb0*/  LDG.E.128 R28, [R28.64] ;  /* 0x000000041c1c7981 */ /* 0x000ea2000c1e1d00 */
[--C-:B------:R-:W-:Y:S01]  /*2cc0*/  @P5 HADD2.F32 R167, -RZ, R34.reuse.H0_H0 ;  /* 0x20000022ffa75230 */ /* 0x100fe20000004100 */
[-CC-:B------:R-:W-:Y:S01]  /*2cd0*/  FFMA.FTZ R57, R57, R43.reuse, R42.reuse ;  /* 0x0000002b39397223 */ /* 0x180fe2000001002a */
[----:B------:R-:W-:Y:S01]  /*2ce0*/  @P6 HADD2.F32 R34, -RZ, R34.H1_H1 ;  /* 0x30000022ff226230 */ /* 0x000fe20000004100 */
[-CC-:B------:R-:W-:Y:S01]  /*2cf0*/  FFMA.FTZ R59, R59, R43.reuse, R42.reuse ;  /* 0x0000002b3b3b7223 */ /* 0x180fe2000001002a */
[----:B------:R-:W-:Y:S01]  /*2d00*/  MOV R178, R2 ;  /* 0x0000000200b27202 */ /* 0x000fe20000000f00 */
[-CC-:B------:R-:W-:Y:S01]  /*2d10*/  FFMA.FTZ R51, R51, R43.reuse, R42.reuse ;  /* 0x0000002b33337223 */ /* 0x180fe2000001002a */
[----:B------:R-:W-:Y:S01]  /*2d20*/  MOV R179, RZ ;  /* 0x000000ff00b37202 */ /* 0x000fe20000000f00 */
[----:B------:R-:W-:Y:S01]  /*2d30*/  FADD.FTZ R57, R56, -R57 ;  /* 0x8000003938397221 */ /* 0x000fe20000010000 */
[----:B0-----:R-:W-:Y:S01]  /*2d40*/  @P1 HADD2.F32 R41, -RZ, R23.H0_H0 ;  /* 0x20000017ff291230 */ /* 0x001fe20000004100 */
[----:B------:R-:W-:Y:S01]  /*2d50*/  FADD.FTZ R59, R58, -R59 ;  /* 0x8000003b3a3b7221 */ /* 0x000fe20000010000 */
[----:B------:R-:W-:Y:S01]  /*2d60*/  IADD3 R165, R165, c[0x0][0x160], RZ ;  /* 0x00005800a5a57a10 */ /* 0x000fe20007ffe0ff */
[-CC-:B------:R-:W-:Y:S01]  /*2d70*/  FFMA.FTZ R62, R62, R43.reuse, R42.reuse ;  /* 0x0000002b3e3e7223 */ /* 0x180fe2000001002a */
[----:B-1----:R-:W-:Y:S01]  /*2d80*/  HFMA2.MMA R32, -RZ, RZ, 0, 0 ;  /* 0x00000000ff207435 */ /* 0x002fe200000001ff */
[-CC-:B------:R-:W-:Y:S01]  /*2d90*/  FFMA.FTZ R169, R169, R43.reuse, R42.reuse ;  /* 0x0000002ba9a97223 */ /* 0x180fe2000001002a */
[--C-:B------:R-:W-:Y:S01]  /*2da0*/  @P1 HADD2.F32 R37, -RZ, R20.reuse.H1_H1 ;  /* 0x30000014ff251230 */ /* 0x100fe20000004100 */
[-CC-:B------:R-:W-:Y:S01]  /*2db0*/  FFMA.FTZ R172, R172, R43.reuse, R42.reuse ;  /* 0x0000002bacac7223 */ /* 0x180fe2000001002a */
[----:B------:R-:W-:Y:S01]  /*2dc0*/  @P1 HADD2.F32 R33, -RZ, R20.H0_H0 ;  /* 0x20000014ff211230 */ /* 0x000fe20000004100 */
[-CC-:B------:R-:W-:Y:S01]  /*2dd0*/  FFMA.FTZ R173, R173, R43.reuse, R42.reuse ;  /* 0x0000002badad7223 */ /* 0x180fe2000001002a */
[----:B------:R-:W-:Y:S01]  /*2de0*/  @P1 HADD2.F32 R39, -RZ, R21.H0_H0 ;  /* 0x20000015ff271230 */ /* 0x000fe20000004100 */
[----:B------:R-:W-:Y:S01]  /*2df0*/  @P6 FMUL.FTZ R32, R191, R34 ;  /* 0x00000022bf206220 */ /* 0x000fe20000410000 */
[----:B------:R-:W-:Y:S01]  /*2e00*/  LOP3.LUT P6, RZ, R2, 0xff00, RZ, 0xc0, !PT ;  /* 0x0000ff0002ff7812 */ /* 0x000fe200078cc0ff */
[----:B------:R-:W-:Y:S01]  /*2e10*/  FFMA.FTZ R43, R175, R43, R42 ;  /* 0x0000002baf2b7223 */ /* 0x000fe2000001002a */
[--C-:B------:R-:W-:Y:S01]  /*2e20*/  @P3 HADD2.F32 R34, -RZ, R35.reuse.H0_H0 ;  /* 0x20000023ff223230 */ /* 0x100fe20000004100 */
[----:B------:R-:W-:Y:S01]  /*2e30*/  FADD.FTZ R51, R50, -R51 ;  /* 0x8000003332337221 */ /* 0x000fe20000010000 */
[----:B------:R-:W-:Y:S01]  /*2e40*/  HFMA2.MMA R50, -RZ, RZ, 0, 0 ;  /* 0x00000000ff327435 */ /* 0x000fe200000001ff */
[----:B------:R-:W-:Y:S01]  /*2e50*/  FMUL.FTZ R42, R60, R57 ;  /* 0x000000393c2a7220 */ /* 0x000fe20000410000 */
[----:B------:R-:W-:Y:S01]  /*2e60*/  @P4 HADD2.F32 R36, -RZ, R35.H1_H1 ;  /* 0x30000023ff244230 */ /* 0x000fe20000004100 */
[----:B------:R-:W-:Y:S01]  /*2e70*/  @P5 FMUL.FTZ R179, R198, R167 ;  /* 0x000000a7c6b35220 */ /* 0x000fe20000410000 */
[----:B------:R-:W-:Y:S01]  /*2e80*/  LOP3.LUT P5, RZ, R178, 0xff, RZ, 0xc0, !PT ;  /* 0x000000ffb2ff7812 */ /* 0x000fe200078ac0ff */
[----:B------:R-:W-:-:S02]  /*2e90*/  FMUL.FTZ R40, R60, R59 ;  /* 0x0000003b3c287220 */ /* 0x000fc40000410000 */
[----:B------:R-:W-:Y:S02]  /*2ea0*/  FADD.FTZ R173, R176, -R173 ;  /* 0x800000adb0ad7221 */ /* 0x000fe40000010000 */
[----:B------:R-:W-:Y:S02]  /*2eb0*/  FADD.FTZ R63, R63, -R62 ;  /* 0x8000003e3f3f7221 */ /* 0x000fe40000010000 */
[----:B------:R-:W-:Y:S02]  /*2ec0*/  FMUL.FTZ R56, R60, R51 ;  /* 0x000000333c387220 */ /* 0x000fe40000410000 */
[----:B------:R-:W-:Y:S02]  /*2ed0*/  FADD.FTZ R169, R170, -R169 ;  /* 0x800000a9aaa97221 */ /* 0x000fe40000010000 */
[----:B------:R-:W-:Y:S01]  /*2ee0*/  @P1 FADD.FTZ R42, R42, R37 ;  /* 0x000000252a2a1221 */ /* 0x000fe20000010000 */
[----:B------:R-:W-:Y:S01]  /*2ef0*/  @P1 HADD2.F32 R37, -RZ, R22.H0_H0 ;  /* 0x20000016ff251230 */ /* 0x000fe20000004100 */
[----:B------:R-:W-:-:S02]  /*2f00*/  FADD.FTZ R171, R171, -R172 ;  /* 0x800000acabab7221 */ /* 0x000fc40000010000 */
[----:B------:R-:W-:Y:S01]  /*2f10*/  @P1 FADD.FTZ R40, R40, R33 ;  /* 0x0000002128281221 */ /* 0x000fe20000010000 */
[----:B------:R-:W-:Y:S01]  /*2f20*/  @P1 HADD2.F32 R33, -RZ, R21.H1_H1 ;  /* 0x30000015ff211230 */ /* 0x000fe20000004100 */
[----:B------:R-:W-:Y:S02]  /*2f30*/  FADD.FTZ R43, R174, -R43 ;  /* 0x8000002bae2b7221 */ /* 0x000fe40000010000 */
[C---:B------:R-:W-:Y:S02]  /*2f40*/  FMUL.FTZ R172, R60.reuse, R173 ;  /* 0x000000ad3cac7220 */ /* 0x040fe40000410000 */
[----:B------:R-:W-:Y:S02]  /*2f50*/  FMUL.FTZ R58, R60, R63 ;  /* 0x0000003f3c3a7220 */ /* 0x000fe40000410000 */
[----:B------:R-:W-:Y:S01]  /*2f60*/  @P1 FADD.FTZ R56, R56, R39 ;  /* 0x0000002738381221 */ /* 0x000fe20000010000 */
[----:B------:R-:W-:Y:S01]  /*2f70*/  @P1 HADD2.F32 R39, -RZ, R22.H1_H1 ;  /* 0x30000016ff271230 */ /* 0x000fe20000004100 */
[----:B------:R-:W-:Y:S01]  /*2f80*/  FMUL.FTZ R62, R60, R169 ;  /* 0x000000a93c3e7220 */ /* 0x000fe20000410000 */
[----:B------:R-:W-:Y:S01]  /*2f90*/  SEL R169, RZ, 0x1, P2 ;  /* 0x00000001ffa97807 */ /* 0x000fe20001000000 */
[----:B------:R-:W-:Y:S01]  /*2fa0*/  FMUL.FTZ R38, R42, R61 ;  /* 0x0000003d2a267220 */ /* 0x000fe20000410000 */
[----:B------:R-:W-:Y:S01]  /*2fb0*/  @P0 F2FP.PACK_AB R42, RZ, R42 ;  /* 0x0000002aff2a023e */ /* 0x000fe200000000ff */
[----:B------:R-:W-:-:S02]  /*2fc0*/  FMUL.FTZ R170, R60, R171 ;  /* 0x000000ab3caa7220 */ /* 0x000fc40000410000 */
[----:B------:R-:W-:Y:S01]  /*2fd0*/  FMUL.FTZ R60, R60, R43 ;  /* 0x0000002b3c3c7220 */ /* 0x000fe20000410000 */
[----:B------:R-:W-:Y:S01]  /*2fe0*/  @P1 HADD2.F32 R43, -RZ, R23.H1_H1 ;  /* 0x30000017ff2b1230 */ /* 0x000fe20000004100 */
[----:B------:R-:W-:Y:S01]  /*2ff0*/  @P1 FADD.FTZ R172, R172, R41 ;  /* 0x00000029acac1221 */ /* 0x000fe20000010000 */
[--C-:B------:R-:W-:Y:S01]  /*3000*/  @P6 HADD2.F32 R41, -RZ, R4.reuse.H1_H1 ;  /* 0x30000004ff296230 */ /* 0x100fe20000004100 */
[----:B------:R-:W-:Y:S01]  /*3010*/  @P1 FADD.FTZ R58, R58, R33 ;  /* 0x000000213a3a1221 */ /* 0x000fe20000010000 */
[----:B------:R-:W-:Y:S01]  /*3020*/  MOV R33, RZ ;  /* 0x000000ff00217202 */ /* 0x000fe20000000f00 */
[----:B------:R-:W-:Y:S01]  /*3030*/  @P1 FADD.FTZ R62, R62, R37 ;  /* 0x000000253e3e1221 */ /* 0x000fe20000010000 */
[----:B------:R-:W-:Y:S01]  /*3040*/  @P5 HADD2.F32 R37, -RZ, R4.H0_H0 ;  /* 0x20000004ff255230 */ /* 0x000fe20000004100 */
[----:B------:R-:W-:Y:S01]  /*3050*/  FMUL.FTZ R35, R40, R61 ;  /* 0x0000003d28237220 */ /* 0x000fe20000410000 */
[----:B------:R-:W-:Y:S01]  /*3060*/  @P0 F2FP.PACK_AB R40, RZ, R40 ;  /* 0x00000028ff28023e */ /* 0x000fe200000000ff */
[----:B------:R-:W-:-:S02]  /*3070*/  FMUL.FTZ R57, R38, c[0x0][0x1e8] ;  /* 0x00007a0026397a20 */ /* 0x000fc40000410000 */
[----:B------:R-:W-:Y:S01]  /*3080*/  @P1 FADD.FTZ R170, R170, R39 ;  /* 0x00000027aaaa1221 */ /* 0x000fe20000010000 */
[----:B------:R-:W-:Y:S01]  /*3090*/  @P0 PRMT R24, R40, 0x7610, R24 ;  /* 0x0000761028180816 */ /* 0x000fe20000000018 */
[----:B------:R-:W-:Y:S01]  /*30a0*/  @P3 FMUL.FTZ R33, R53, R34 ;  /* 0x0000002235213220 */ /* 0x000fe20000410000 */
[----:B------:R-:W-:Y:S01]  /*30b0*/  CS2R R38, SRZ ;  /* 0x0000000000267805 */ /* 0x000fe2000001ff00 */
[----:B------:R-:W-:Y:S01]  /*30c0*/  @P0 F2FP.PACK_AB R34, RZ, R56 ;  /* 0x00000038ff22023e */ /* 0x000fe200000000ff */
[----:B------:R-:W-:Y:S01]  /*30d0*/  FMUL.FTZ R51, R35, c[0x0][0x1e8] ;  /* 0x00007a0023337a20 */ /* 0x000fe20000410000 */
[----:B------:R-:W-:Y:S01]  /*30e0*/  @P0 F2FP.PACK_AB R35, RZ, R58 ;  /* 0x0000003aff23023e */ /* 0x000fe200000000ff */
[----:B------:R-:W-:Y:S01]  /*30f0*/  @P1 FADD.FTZ R60, R60, R43 ;  /* 0x0000002b3c3c1221 */ /* 0x000fe20000010000 */
[----:B------:R-:W-:Y:S01]  /*3100*/  @P0 PRMT R25, R34, 0x7610, R25 ;  /* 0x0000761022190816 */ /* 0x000fe20000000019 */
[----:B------:R-:W-:Y:S01]  /*3110*/  @P6 FMUL.FTZ R50, R57, R41 ;  /* 0x0000002939326220 */ /* 0x000fe20000410000 */
[----:B------:R-:W-:Y:S01]  /*3120*/  @P0 F2FP.PACK_AB R41, RZ, R172 ;  /* 0x000000acff29023e */ /* 0x000fe200000000ff */
[----:B------:R-:W-:Y:S01]  /*3130*/  @P4 FMUL.FTZ R38, R177, R36 ;  /* 0x00000024b1264220 */ /* 0x000fe20000410000 */
[----:B------:R-:W-:Y:S01]  /*3140*/  @P0 F2FP.PACK_AB R36, RZ, R62 ;  /* 0x0000003eff24023e */ /* 0x000fe200000000ff */
[----:B------:R-:W-:Y:S01]  /*3150*/  @P5 FMUL.FTZ R39, R51, R37 ;  /* 0x0000002533275220 */ /* 0x000fe20000410000 */
[----:B------:R-:W-:Y:S01]  /*3160*/  @P0 F2FP.PACK_AB R37, RZ, R170 ;  /* 0x000000aaff25023e */ /* 0x000fe200000000ff */
[----:B------:R-:W-:Y:S01]  /*3170*/  @P0 IMAD.WIDE.U32 R166, R166, R185, c[0x0][0x258] ;  /* 0x00009600a6a60625 */ /* 0x000fe200078e00b9 */
[----:B------:R-:W-:-:S02]  /*3180*/  @P0 F2FP.PACK_AB R43, RZ, R60 ;  /* 0x0000003cff2b023e */ /* 0x000fc400000000ff */
[----:B------:R-:W-:Y:S01]  /*3190*/  @P0 PRMT R26, R36, 0x7610, R26 ;  /* 0x00007610241a0816 */ /* 0x000fe2000000001a */
[-C--:B------:R-:W-:Y:S01]  /*31a0*/  FMUL.FTZ R56, R56, R61.reuse ;  /* 0x0000003d38387220 */ /* 0x080fe20000410000 */
[----:B------:R-:W-:Y:S01]  /*31b0*/  @P0 PRMT R27, R41, 0x7610, R27 ;  /* 0x00007610291b0816 */ /* 0x000fe2000000001b */
[-C--:B------:R-:W-:Y:S01]  /*31c0*/  FMUL.FTZ R58, R58, R61.reuse ;  /* 0x0000003d3a3a7220 */ /* 0x080fe20000410000 */
[----:B------:R-:W-:Y:S01]  /*31d0*/  CS2R R40, SRZ ;  /* 0x0000000000287805 */ /* 0x000fe2000001ff00 */
[----:B------:R-:W-:Y:S01]  /*31e0*/  @P0 PRMT R24, R24, 0x5410, R42 ;  /* 0x0000541018180816 */ /* 0x000fe2000000002a */
[-C--:B------:R-:W-:Y:S01]  /*31f0*/  FMUL.FTZ R62, R62, R61.reuse ;  /* 0x0000003d3e3e7220 */ /* 0x080fe20000410000 */
[----:B------:R-:W-:Y:S01]  /*3200*/  @P0 PRMT R25, R25, 0x5410, R35 ;  /* 0x0000541019190816 */ /* 0x000fe20000000023 */
[----:B------:R-:W-:Y:S01]  /*3210*/  FMUL.FTZ R58, R58, c[0x0][0x1e8] ;  /* 0x00007a003a3a7a20 */ /* 0x000fe20000410000 */
[----:B------:R-:W-:Y:S01]  /*3220*/  @P0 PRMT R26, R26, 0x5410, R37 ;  /* 0x000054101a1a0816 */ /* 0x000fe20000000025 */
[-C--:B------:R-:W-:Y:S01]  /*3230*/  FMUL.FTZ R170, R170, R61.reuse ;  /* 0x0000003daaaa7220 */ /* 0x080fe20000410000 */
[----:B------:R-:W-:Y:S01]  /*3240*/  @P0 PRMT R27, R27, 0x5410, R43 ;  /* 0x000054101b1b0816 */ /* 0x000fe2000000002b */
[----:B------:R-:W-:Y:S01]  /*3250*/  HFMA2.MMA R43, -RZ, RZ, 0, 0 ;  /* 0x00000000ff2b7435 */ /* 0x000fe200000001ff */
[----:B------:R-:W-:Y:S01]  /*3260*/  LOP3.LUT P1, RZ, R2, 0xff0000, RZ, 0xc0, !PT ;  /* 0x00ff000002ff7812 */ /* 0x000fe2000782c0ff */
[-C--:B------:R-:W-:Y:S01]  /*3270*/  FMUL.FTZ R172, R172, R61.reuse ;  /* 0x0000003dacac7220 */ /* 0x080fe20000410000 */
[----:B------:R-:W-:Y:S01]  /*3280*/  LOP3.LUT P3, RZ, R2, 0xff000000, RZ, 0xc0, !PT ;  /* 0xff00000002ff7812 */ /* 0x000fe2000786c0ff */
[----:B------:R0:W-:Y:S01]  /*3290*/  @P0 STG.E.128 [R166.64], R24 ;  /* 0x00000018a6000986 */ /* 0x0001e2000c101d04 */
[C---:B------:R-:W-:Y:S01]  /*32a0*/  LOP3.LUT P4, RZ, R3.reuse, 0xff00, RZ, 0xc0, !PT ;  /* 0x0000ff0003ff7812 */ /* 0x040fe2000788c0ff */
[----:B------:R-:W-:Y:S01]  /*32b0*/  FMUL.FTZ R60, R60, R61 ;  /* 0x0000003d3c3c7220 */ /* 0x000fe20000410000 */
[----:B------:R-:W-:Y:S01]  /*32c0*/  LOP3.LUT P0, RZ, R3, 0xff0000, RZ, 0xc0, !PT ;  /* 0x00ff000003ff7812 */ /* 0x000fe2000780c0ff */
[----:B------:R-:W-:Y:S01]  /*32d0*/  FMUL.FTZ R62, R62, c[0x0][0x1e8] ;  /* 0x00007a003e3e7a20 */ /* 0x000fe20000410000 */
[----:B------:R-:W-:Y:S01]  /*32e0*/  MOV R2, RZ ;  /* 0x000000ff00027202 */ /* 0x000fe20000000f00 */
[----:B------:R-:W-:Y:S01]  /*32f0*/  FMUL.FTZ R59, R170, c[0x0][0x1e8] ;  /* 0x00007a00aa3b7a20 */ /* 0x000fe20000410000 */
[----:B------:R-:W-:Y:S01]  /*3300*/  MOV R35, RZ ;  /* 0x000000ff00237202 */ /* 0x000fe20000000f00 */
[----:B------:R-:W-:-:S02]  /*3310*/  FMUL.FTZ R61, R172, c[0x0][0x1e8] ;  /* 0x00007a00ac3d7a20 */ /* 0x000fc40000410000 */
[----:B------:R-:W-:Y:S02]  /*3320*/  FMUL.FTZ R60, R60, c[0x0][0x1e8] ;  /* 0x00007a003c3c7a20 */ /* 0x000fe40000410000 */
[----:B------:R-:W-:Y:S01]  /*3330*/  FADD.FTZ R111, R32, R111 ;  /* 0x0000006f206f7221 */ /* 0x000fe20000010000 */
[----:B------:R-:W-:Y:S01]  /*3340*/  F2FP.PACK_AB R32, R50, R39 ;  /* 0x000000273220723e */ /* 0x000fe200000000ff */
[----:B------:R-:W-:Y:S01]  /*3350*/  FADD.FTZ R114, R33, R114 ;  /* 0x0000007221727221 */ /* 0x000fe20000010000 */
[----:B------:R-:W-:Y:S01]  /*3360*/  MOV R39, RZ ;  /* 0x000000ff00277202 */ /* 0x000fe20000000f00 */
[----:B------:R-:W-:Y:S01]  /*3370*/  @P0 HADD2.F32 R42, -RZ, R7.H0_H0 ;  /* 0x20000007ff2a0230 */ /* 0x000fe20000004100 */
[----:B------:R-:W-:Y:S01]  /*3380*/  FADD.FTZ R99, R44, R99 ;  /* 0x000000632c637221 */ /* 0x000fe20000010000 */
[----:B------:R-:W-:Y:S01]  /*3390*/  HFMA2.MMA R44, -RZ, RZ, 0, 0 ;  /* 0x00000000ff2c7435 */ /* 0x000fe200000001ff */
[----:B------:R-:W-:Y:S02]  /*33a0*/  FADD.FTZ R113, R38, R113 ;  /* 0x0000007126717221 */ /* 0x000fe40000010000 */
        /* <DEDUP_REMOVED lines=13> */
[----:B--2---:R-:W-:-:S02]  /*3480*/  @P5 HADD2.F32 R34, -RZ, R28.H0_H0 ;  /* 0x2000001cff225230 */ /* 0x004fc40000004100 */
[----:B------:R-:W-:Y:S02]  /*3490*/  @P6 HADD2.F32 R28, -RZ, R28.H1_H1 ;  /* 0x3000001cff1c6230 */ /* 0x000fe40000004100 */
[----:B------:R-:W-:Y:S01]  /*34a0*/  @P0 HADD2.F32 R42, -RZ, R31.H0_H0 ;  /* 0x2000001fff2a0230 */ /* 0x000fe20000004100 */
[----:B------:R-:W-:Y:S01]  /*34b0*/  @P5 FMUL.FTZ R41, R51, R34 ;  /* 0x0000002233295220 */ /* 0x000fe20000410000 */
[----:B------:R-:W-:Y:S01]  /*34c0*/  LOP3.LUT P5, RZ, R3, 0xff, RZ, 0xc0, !PT ;  /* 0x000000ff03ff7812 */ /* 0x000fe200078ac0ff */
[----:B------:R-:W-:Y:S01]  /*34d0*/  @P6 FMUL.FTZ R40, R57, R28 ;  /* 0x0000001c39286220 */ /* 0x000fe20000410000 */
[----:B------:R-:W-:Y:S01]  /*34e0*/  LEA R36, P6, R168, c[0x0][0x248], 0x4 ;  /* 0x00009200a8247a11 */ /* 0x000fe200078c20ff */
[--C-:B------:R-:W-:Y:S01]  /*34f0*/  @P3 HADD2.F32 R28, -RZ, R5.reuse.H1_H1 ;  /* 0x30000005ff1c3230 */ /* 0x100fe20000004100 */
[----:B------:R-:W-:Y:S01]  /*3500*/  FMUL.FTZ R57, R56, c[0x0][0x1e8] ;  /* 0x00007a0038397a20 */ /* 0x000fe20000410000 */
[----:B------:R-:W-:Y:S01]  /*3510*/  HFMA2.MMA R51, -RZ, RZ, 0, 0 ;  /* 0x00000000ff337435 */ /* 0x000fe200000001ff */
[----:B------:R-:W-:Y:S01]  /*3520*/  LEA.HI.X R37, R168, c[0x0][0x24c], RZ, 0x4, P6 ;  /* 0x00009300a8257a11 */ /* 0x000fe200030f24ff */
[----:B------:R-:W-:Y:S01]  /*3530*/  HFMA2.MMA R56, -RZ, RZ, 0, 0 ;  /* 0x00000000ff387435 */ /* 0x000fe200000001ff */
[----:B------:R-:W-:Y:S01]  /*3540*/  LOP3.LUT P6, RZ, R3, 0xff000000, RZ, 0xc0, !PT ;  /* 0xff00000003ff7812 */ /* 0x000fe200078cc0ff */
[----:B------:R-:W-:Y:S01]  /*3550*/  @P1 HADD2.F32 R3, -RZ, R5.H0_H0 ;  /* 0x20000005ff031230 */ /* 0x000fe20000004100 */
[----:B------:R-:W-:Y:S01]  /*3560*/  @P3 FMUL.FTZ R43, R58, R28 ;  /* 0x0000001c3a2b3220 */ /* 0x000fe20000410000 */
[--C-:B------:R-:W-:Y:S01]  /*3570*/  @P4 HADD2.F32 R28, -RZ, R6.reuse.H1_H1 ;  /* 0x30000006ff1c4230 */ /* 0x100fe20000004100 */
[----:B------:R-:W-:Y:S01]  /*3580*/  MOV R34, RZ ;  /* 0x000000ff00227202 */ /* 0x000fe20000000f00 */
[----:B------:R-:W-:Y:S01]  /*3590*/  @P0 FMUL.FTZ R39, R61, R42 ;  /* 0x0000002a3d270220 */ /* 0x000fe20000410000 */
[----:B------:R-:W-:Y:S01]  /*35a0*/  ISETP.GE.AND P0, PT, R165, c[0x0][0x164], PT ;  /* 0x00005900a5007a0c */ /* 0x000fe20003f06270 */
[----:B------:R-:W-:Y:S01]  /*35b0*/  @P1 FMUL.FTZ R2, R57, R3 ;  /* 0x0000000339021220 */ /* 0x000fe20000410000 */
[----:B------:R-:W-:Y:S01]  /*35c0*/  @P5 HADD2.F32 R3, -RZ, R6.H0_H0 ;  /* 0x20000006ff035230 */ /* 0x000fe20000004100 */
[----:B------:R-:W-:Y:S01]  /*35d0*/  @P4 FMUL.FTZ R51, R59, R28 ;  /* 0x0000001c3b334220 */ /* 0x000fe20000410000 */
[--C-:B------:R-:W-:Y:S01]  /*35e0*/  @P5 HADD2.F32 R28, -RZ, R30.reuse.H0_H0 ;  /* 0x2000001eff1c5230 */ /* 0x100fe20000004100 */
[----:B------:R-:W-:Y:S01]  /*35f0*/  FADD.FTZ R116, R41, R116 ;  /* 0x0000007429747221 */ /* 0x000fe20000010000 */
[----:B------:R-:W-:Y:S01]  /*3600*/  F2FP.PACK_AB R33, R43, R2 ;  /* 0x000000022b21723e */ /* 0x000fe200000000ff */
[----:B------:R-:W-:Y:S01]  /*3610*/  @P6 HADD2.F32 R53, -RZ, R7.H1_H1 ;  /* 0x30000007ff356230 */ /* 0x000fe20000004100 */
[----:B------:R-:W-:Y:S01]  /*3620*/  @P5 FMUL.FTZ R34, R62, R3 ;  /* 0x000000033e225220 */ /* 0x000fe20000410000 */
[--C-:B------:R-:W-:Y:S01]  /*3630*/  @P1 HADD2.F32 R2, -RZ, R29.reuse.H0_H0 ;  /* 0x2000001dff021230 */ /* 0x100fe20000004100 */
[----:B------:R-:W-:Y:S01]  /*3640*/  MOV R3, RZ ;  /* 0x000000ff00037202 */ /* 0x000fe20000000f00 */
[----:B------:R-:W-:Y:S01]  /*3650*/  @P3 HADD2.F32 R29, -RZ, R29.H1_H1 ;  /* 0x3000001dff1d3230 */ /* 0x000fe20000004100 */
[----:B------:R-:W-:Y:S01]  /*3660*/  @P6 FMUL.FTZ R56, R60, R53 ;  /* 0x000000353c386220 */ /* 0x000fe20000410000 */
[----:B------:R-:W-:Y:S01]  /*3670*/  F2FP.PACK_AB R34, R51, R34 ;  /* 0x000000223322723e */ /* 0x000fe200000000ff */
[----:B------:R-:W-:Y:S01]  /*3680*/  @P1 FMUL.FTZ R3, R57, R2 ;  /* 0x0000000239031220 */ /* 0x000fe20000410000 */
[----:B------:R-:W-:Y:S01]  /*3690*/  HFMA2.MMA R2, -RZ, RZ, 0, 0 ;  /* 0x00000000ff027435 */ /* 0x000fe200000001ff */
[----:B------:R-:W-:Y:S01]  /*36a0*/  @P4 HADD2.F32 R38, -RZ, R30.H1_H1 ;  /* 0x3000001eff264230 */ /* 0x000fe20000004100 */
[----:B------:R-:W-:Y:S01]  /*36b0*/  F2FP.PACK_AB R35, R56, R35 ;  /* 0x000000233823723e */ /* 0x000fe200000000ff */
[----:B------:R-:W-:Y:S01]  /*36c0*/  @P6 HADD2.F32 R43, -RZ, R31.H1_H1 ;  /* 0x3000001fff2b6230 */ /* 0x000fe20000004100 */
[----:B------:R-:W-:Y:S01]  /*36d0*/  CS2R R30, SRZ ;  /* 0x00000000001e7805 */ /* 0x000fe2000001ff00 */
[----:B------:R-:W-:-:S02]  /*36e0*/  FADD.FTZ R115, R40, R115 ;  /* 0x0000007328737221 */ /* 0x000fc40000010000 */
[----:B------:R0:W-:Y:S01]  /*36f0*/  STG.E.128 [R36.64], R32 ;  /* 0x0000002024007986 */ /* 0x0001e2000c101d04 */
[----:B------:R-:W-:Y:S02]  /*3700*/  @P3 FMUL.FTZ R2, R58, R29 ;  /* 0x0000001d3a023220 */ /* 0x000fe40000410000 */
[----:B------:R-:W-:Y:S02]  /*3710*/  @P5 FMUL.FTZ R31, R62, R28 ;  /* 0x0000001c3e1f5220 */ /* 0x000fe40000410000 */
[----:B------:R-:W-:Y:S02]  /*3720*/  @P4 FMUL.FTZ R30, R59, R38 ;  /* 0x000000263b1e4220 */ /* 0x000fe40000410000 */
[----:B------:R-:W-:Y:S02]  /*3730*/  @P6 FMUL.FTZ R44, R60, R43 ;  /* 0x0000002b3c2c6220 */ /* 0x000fe40000410000 */
[----:B------:R-:W-:Y:S02]  /*3740*/  FADD.FTZ R118, R3, R118 ;  /* 0x0000007603767221 */ /* 0x000fe40000010000 */
[----:B------:R-:W-:-:S02]  /*3750*/  FADD.FTZ R117, R2, R117 ;  /* 0x0000007502757221 */ /* 0x000fc40000010000 */
[----:B------:R-:W-:Y:S02]  /*3760*/  FADD.FTZ R120, R31, R120 ;  /* 0x000000781f787221 */ /* 0x000fe40000010000 */
[----:B------:R-:W-:Y:S02]  /*3770*/  FADD.FTZ R119, R30, R119 ;  /* 0x000000771e777221 */ /* 0x000fe40000010000 */
[----:B------:R-:W-:Y:S02]  /*3780*/  FADD.FTZ R122, R39, R122 ;  /* 0x0000007a277a7221 */ /* 0x000fe40000010000 */
[----:B------:R-:W-:Y:S01]  /*3790*/  FADD.FTZ R121, R44, R121 ;  /* 0x000000792c797221 */ /* 0x000fe20000010000 */
[----:B0-----:R-:W-:Y:S01]  /*37a0*/  @P0 CALL.REL.NOINC `(.L_x_1733) ;  /* 0x0000001000000944 */ /* 0x001fe20003c00000 */
[----:B------:R-:W-:Y:S05]  /*37b0*/  BRA `(.L_x_1734) ;  /* 0xffffcfc000007947 */ /* 0x000fea000383ffff */
.L_x_1733:
        /* <DEDUP_REMOVED lines=72> */
.L_x_1730:
        /* <DEDUP_REMOVED lines=27> */
.L_x_1731:
[----:B------:R-:W-:Y:S01]  /*3df0*/  HFMA2.MMA R32, -RZ, RZ, 0, 9.5367431640625e-07 ;  /* 0x00000010ff207435 */ /* 0x000fe200000001ff */
[----:B------:R-:W-:-:S02]  /*3e00*/  MOV R31, R33 ;  /* 0x00000021001f7202 */ /* 0x000fc40000000f00 */
[----:B------:R-:W-:Y:S02]  /*3e10*/  MOV R34, 0x1f ;  /* 0x0000001f00227802 */ /* 0x000fe40000000f00 */
[----:B------:R-:W-:Y:S02]  /*3e20*/  MOV R37, 0xffffffff ;  /* 0xffffffff00257802 */ /* 0x000fe40000000f00 */
[----:B------:R-:W-:Y:S02]  /*3e30*/  MOV R28, 0x3e50 ;  /* 0x00003e50001c7802 */ /* 0x000fe40000000f00 */
[----:B-----5:R-:W-:Y:S05]  /*3e40*/  CALL.REL.NOINC `($__internal_35_$__cuda_sm70_shflsync_down_p) ;  /* 0x0000046000007944 */ /* 0x020fea0003c00000 */
[----:B-1----:R-:W-:Y:S01]  /*3e50*/  MOV R30, R31 ;  /* 0x0000001f001e7202 */ /* 0x002fe20000000f00 */
[----:B0-----:R-:W-:Y:S05]  /*3e60*/  BRA `(.L_x_1735) ;  /* 0xffffd9f000007947 */ /* 0x001fea000383ffff */
.L_x_1732:
[----:B------:R-:W-:Y:S01]  /*3e70*/  HFMA2.MMA R32, -RZ, RZ, 0, 9.5367431640625e-07 ;  /* 0x00000010ff207435 */ /* 0x000fe200000001ff */
[----:B------:R-:W-:Y:S02]  /*3e80*/  MOV R31, R35 ;  /* 0x00000023001f7202 */ /* 0x000fe40000000f00 */
[----:B------:R-:W-:Y:S02]  /*3e90*/  MOV R34, 0x1f ;  /* 0x0000001f00227802 */ /* 0x000fe40000000f00 */
[----:B------:R-:W-:-:S02]  /*3ea0*/  MOV R37, 0xffffffff ;  /* 0xffffffff00257802 */ /* 0x000fc40000000f00 */
[----:B------:R-:W-:Y:S02]  /*3eb0*/  MOV R28, 0x3ed0 ;  /* 0x00003ed0001c7802 */ /* 0x000fe40000000f00 */
[----:B01---5:R-:W-:Y:S05]  /*3ec0*/  CALL.REL.NOINC `($__internal_35_$__cuda_sm70_shflsync_down_p) ;  /* 0x000003e000007944 */ /* 0x023fea0003c00000 */
[----:B------:R-:W-:Y:S01]  /*3ed0*/  FADD.FTZ R33, R33, R30 ;  /* 0x0000001e21217221 */ /* 0x000fe20000010000 */
[----:B0-----:R-:W-:Y:S01]  /*3ee0*/  HFMA2.MMA R32, -RZ, RZ, 0, 4.76837158203125e-07 ;  /* 0x00000008ff207435 */ /* 0x001fe200000001ff */
[----:B-1----:R-:W-:Y:S01]  /*3ef0*/  FADD.FTZ R36, R35, R31 ;  /* 0x0000001f23247221 */ /* 0x002fe20000010000 */
[----:B------:R-:W-:Y:S02]  /*3f00*/  MOV R34, 0x1f ;  /* 0x0000001f00227802 */ /* 0x000fe40000000f00 */
[----:B------:R-:W-:Y:S02]  /*3f10*/  MOV R37, 0xffffffff ;  /* 0xffffffff00257802 */ /* 0x000fe40000000f00 */
[----:B------:R-:W-:Y:S02]  /*3f20*/  MOV R31, R33 ;  /* 0x00000021001f7202 */ /* 0x000fe40000000f00 */
[----:B------:R-:W-:Y:S02]  /*3f30*/  MOV R28, 0x3f50 ;  /* 0x00003f50001c7802 */ /* 0x000fe40000000f00 */
[----:B------:R-:W-:Y:S05]  /*3f40*/  CALL.REL.NOINC `($__internal_35_$__cuda_sm70_shflsync_down_p) ;  /* 0x0000036000007944 */ /* 0x000fea0003c00000 */
[----:B0-----:R-:W-:Y:S01]  /*3f50*/  HFMA2.MMA R32, -RZ, RZ, 0, 4.76837158203125e-07 ;  /* 0x00000008ff207435 */ /* 0x001fe200000001ff */
[----:B-1----:R-:W-:-:S02]  /*3f60*/  MOV R30, R31 ;  /* 0x0000001f001e7202 */ /* 0x002fc40000000f00 */
[----:B------:R-:W-:Y:S02]  /*3f70*/  MOV R31, R36 ;  /* 0x00000024001f7202 */ /* 0x000fe40000000f00 */
[----:B------:R-:W-:Y:S02]  /*3f80*/  MOV R34, 0x1f ;  /* 0x0000001f00227802 */ /* 0x000fe40000000f00 */
[----:B------:R-:W-:Y:S02]  /*3f90*/  MOV R37, 0xffffffff ;  /* 0xffffffff00257802 */ /* 0x000fe40000000f00 */
[----:B------:R-:W-:Y:S02]  /*3fa0*/  MOV R28, 0x3fc0 ;  /* 0x00003fc0001c7802 */ /* 0x000fe40000000f00 */
[----:B------:R-:W-:Y:S05]  /*3fb0*/  CALL.REL.NOINC `($__internal_35_$__cuda_sm70_shflsync_down_p) ;  /* 0x000002f000007944 */ /* 0x000fea0003c00000 */
[----:B------:R-:W-:Y:S01]  /*3fc0*/  FADD.FTZ R33, R30, R33 ;  /* 0x000000211e217221 */ /* 0x000fe20000010000 */
[----:B0-----:R-:W-:Y:S01]  /*3fd0*/  HFMA2.MMA R32, -RZ, RZ, 0, 2.384185791015625e-07 ;  /* 0x00000004ff207435 */ /* 0x001fe200000001ff */
[----:B-1----:R-:W-:Y:S01]  /*3fe0*/  FADD.FTZ R36, R36, R31 ;  /* 0x0000001f24247221 */ /* 0x002fe20000010000 */
[----:B------:R-:W-:Y:S02]  /*3ff0*/  MOV R34, 0x1f ;  /* 0x0000001f00227802 */ /* 0x000fe40000000f00 */
[----:B------:R-:W-:-:S02]  /*4000*/  MOV R37, 0xffffffff ;  /* 0xffffffff00257802 */ /* 0x000fc40000000f00 */
[----:B------:R-:W-:Y:S02]  /*4010*/  MOV R31, R33 ;  /* 0x00000021001f7202 */ /* 0x000fe40000000f00 */
[----:B------:R-:W-:Y:S02]  /*4020*/  MOV R28, 0x4040 ;  /* 0x00004040001c7802 */ /* 0x000fe40000000f00 */
[----:B------:R-:W-:Y:S05]  /*4030*/  CALL.REL.NOINC `($__internal_35_$__cuda_sm70_shflsync_down_p) ;  /* 0x0000027000007944 */ /* 0x000fea0003c00000 */
[----:B0-----:R-:W-:Y:S01]  /*4040*/  HFMA2.MMA R32, -RZ, RZ, 0, 2.384185791015625e-07 ;  /* 0x00000004ff207435 */ /* 0x001fe200000001ff */
[----:B-1----:R-:W-:Y:S02]  /*4050*/  MOV R30, R31 ;  /* 0x0000001f001e7202 */ /* 0x002fe40000000f00 */
[----:B------:R-:W-:Y:S02]  /*4060*/  MOV R31, R36 ;  /* 0x00000024001f7202 */ /* 0x000fe40000000f00 */
[----:B------:R-:W-:Y:S02]  /*4070*/  MOV R34, 0x1f ;  /* 0x0000001f00227802 */ /* 0x000fe40000000f00 */
[----:B------:R-:W-:Y:S02]  /*4080*/  MOV R37, 0xffffffff ;  /* 0xffffffff00257802 */ /* 0x000fe40000000f00 */
[----:B------:R-:W-:-:S02]  /*4090*/  MOV R28, 0x40b0 ;  /* 0x000040b0001c7802 */ /* 0x000fc40000000f00 */
[----:B------:R-:W-:Y:S05]  /*40a0*/  CALL.REL.NOINC `($__internal_35_$__cuda_sm70_shflsync_down_p) ;  /* 0x0000020000007944 */ /* 0x000fea0003c00000 */
[----:B------:R-:W-:Y:S01]  /*40b0*/  FADD.FTZ R33, R30, R33 ;  /* 0x000000211e217221 */ /* 0x000fe20000010000 */
[----:B0-----:R-:W-:Y:S01]  /*40c0*/  HFMA2.MMA R32, -RZ, RZ, 0, 1.1920928955078125e-07 ;  /* 0x00000002ff207435 */ /* 0x001fe200000001ff */
[----:B-1----:R-:W-:Y:S01]  /*40d0*/  FADD.FTZ R36, R36, R31 ;  /* 0x0000001f24247221 */ /* 0x002fe20000010000 */
[----:B------:R-:W-:-:S02]  /*40e0*/  MOV R34, 0x1f ;  /* 0x0000001f00227802 */ /* 0x000fc40000000f00 */
[----:B------:R-:W-:Y:S02]  /*40f0*/  MOV R37, 0xffffffff ;  /* 0xffffffff00257802 */ /* 0x000fe40000000f00 */
[----:B------:R-:W-:Y:S02]  /*4100*/  MOV R31, R33 ;  /* 0x00000021001f7202 */ /* 0x000fe40000000f00 */
[----:B------:R-:W-:Y:S02]  /*4110*/  MOV R28, 0x4130 ;  /* 0x00004130001c7802 */ /* 0x000fe40000000f00 */
[----:B------:R-:W-:Y:S05]  /*4120*/  CALL.REL.NOINC `($__internal_35_$__cuda_sm70_shflsync_down_p) ;  /* 0x0000018000007944 */ /* 0x000fea0003c00000 */
[----:B0-----:R-:W-:Y:S01]  /*4130*/  HFMA2.MMA R32, -RZ, RZ, 0, 1.1920928955078125e-07 ;  /* 0x00000002ff207435 */ /* 0x001fe200000001ff */
[----:B-1----:R-:W-:Y:S02]  /*4140*/  MOV R30, R31 ;  /* 0x0000001f001e7202 */ /* 0x002fe40000000f00 */
[----:B------:R-:W-:Y:S02]  /*4150*/  MOV R31, R36 ;  /* 0x00000024001f7202 */ /* 0x000fe40000000f00 */
[----:B------:R-:W-:Y:S02]  /*4160*/  MOV R34, 0x1f ;  /* 0x0000001f00227802 */ /* 0x000fe40000000f00 */
[----:B------:R-:W-:-:S02]  /*4170*/  MOV R37, 0xffffffff ;  /* 0xffffffff00257802 */ /* 0x000fc40000000f00 */
[----:B------:R-:W-:Y:S02]  /*4180*/  MOV R28, 0x41a0 ;  /* 0x000041a0001c7802 */ /* 0x000fe40000000f00 */
[----:B------:R-:W-:Y:S05]  /*4190*/  CALL.REL.NOINC `($__internal_35_$__cuda_sm70_shflsync_down_p) ;  /* 0x0000011000007944 */ /* 0x000fea0003c00000 */
[----:B------:R-:W-:Y:S01]  /*41a0*/  FADD.FTZ R33, R30, R33 ;  /* 0x000000211e217221 */ /* 0x000fe20000010000 */
[----:B0-----:R-:W-:Y:S01]  /*41b0*/  HFMA2.MMA R32, -RZ, RZ, 0, 5.9604644775390625e-08 ;  /* 0x00000001ff207435 */ /* 0x001fe200000001ff */
[----:B-1----:R-:W-:Y:S01]  /*41c0*/  FADD.FTZ R35, R36, R31 ;  /* 0x0000001f24237221 */ /* 0x002fe20000010000 */
[----:B------:R-:W-:Y:S02]  /*41d0*/  MOV R34, 0x1f ;  /* 0x0000001f00227802 */ /* 0x000fe40000000f00 */
[----:B------:R-:W-:Y:S02]  /*41e0*/  MOV R37, 0xffffffff ;  /* 0xffffffff00257802 */ /* 0x000fe40000000f00 */
[----:B------:R-:W-:Y:S02]  /*41f0*/  MOV R31, R33 ;  /* 0x00000021001f7202 */ /* 0x000fe40000000f00 */
[----:B------:R-:W-:Y:S02]  /*4200*/  MOV R28, 0x4220 ;  /* 0x00004220001c7802 */ /* 0x000fe40000000f00 */
[----:B------:R-:W-:Y:S05]  /*4210*/  CALL.REL.NOINC `($__internal_35_$__cuda_sm70_shflsync_down_p) ;  /* 0x0000009000007944 */ /* 0x000fea0003c00000 */
[----:B0-----:R-:W-:Y:S01]  /*4220*/  HFMA2.MMA R32, -RZ, RZ, 0, 5.9604644775390625e-08 ;  /* 0x00000001ff207435 */ /* 0x001fe200000001ff */
[----:B-1----:R-:W-:-:S02]  /*4230*/  MOV R48, R31 ;  /* 0x0000001f00307202 */ /* 0x002fc40000000f00 */
[----:B------:R-:W-:Y:S02]  /*4240*/  MOV R31, R35 ;  /* 0x00000023001f7202 */ /* 0x000fe40000000f00 */
[----:B------:R-:W-:Y:S02]  /*4250*/  MOV R34, 0x1f ;  /* 0x0000001f00227802 */ /* 0x000fe40000000f00 */
[----:B------:R-:W-:Y:S02]  /*4260*/  MOV R37, 0xffffffff ;  /* 0xffffffff00257802 */ /* 0x000fe40000000f00 */
[----:B------:R-:W-:Y:S02]  /*4270*/  MOV R28, 0x4290 ;  /* 0x00004290001c7802 */ /* 0x000fe40000000f00 */
[----:B------:R-:W-:Y:S05]  /*4280*/  CALL.REL.NOINC `($__internal_35_$__cuda_sm70_shflsync_down_p) ;  /* 0x0000002000007944 */ /* 0x000fea0003c00000 */
[----:B-1----:R-:W-:Y:S01]  /*4290*/  MOV R28, R31 ;  /* 0x0000001f001c7202 */ /* 0x002fe20000000f00 */
[----:B0-----:R-:W-:Y:S05]  /*42a0*/  BRA `(.L_x_1736) ;  /* 0xffffd6d000007947 */ /* 0x001fea000383ffff */
        .weak           $__internal_35_$__cuda_sm70_shflsync_down_p
        .type           $__internal_35_$__cuda_sm70_shflsync_down_p,@function
        .size           $__internal_35_$__cuda_sm70_shflsync_down_p,(.L_x_9289 - $__internal_35_$__cuda_sm70_shflsync_down_p)
$__internal_35_$__cuda_sm70_shflsync_down_p:
[----:B------:R-:W-:Y:S01]  /*42b0*/  HFMA2.MMA R29, -RZ, RZ, 0, 0 ;  /* 0x00000000ff1d7435 */ /* 0x000fe200000001ff */
[----:B------:R-:W-:Y:S04]  /*42c0*/  WARPSYNC R37 ;  /* 0x0000002500007348 */ /* 0x000fe80003800000 */
[----:B------:R0:W1:Y:S01]  /*42d0*/  SHFL.DOWN PT, R31, R31, R32, R34 ;  /* 0x080000201f1f7389 */ /* 0x00006200000e0022 */
[----:B------:R-:W-:Y:S05]  /*42e0*/  RET.REL.NODEC R28 `(_ZN10layer_norm13ln_bwd_kernelINS_13Kernel_traitsI6__halfS2_S2_S2_fjLj6144ELj1ELj1ELj8ELj16ENS_18Kernel_traits_baseILj6144ES2_S2_S2_S2_fjLj256EEEEELb1ELb1ELb0ELb1EEEvNS_9BwdParamsE) ;  /* 0xffffbd101c007950 */ /* 0x000fea0003c3ffff */
.L_x_1737:
        /* <DEDUP_REMOVED lines=9> */
.L_x_9289:


//--------------------- .text._ZN10layer_norm22ln_bwd_finalize_kernelINS_22Kernel_traits_finalizeILj6144E6__halfS2_S2_S2_fjLb1ELj1024ELj4ENS_18Kernel_traits_baseILj6144ES2_S2_S2_S2_fjLj1024EEEEELb1ELb0EEEvNS_9BwdParamsE --------------------------
	.section	.text._ZN10layer_norm22ln_bwd_finalize_kernelINS_22Kernel_traits_finalizeILj6144E6__halfS2_S2_S2_fjLb1ELj1024ELj4ENS_18Kernel_traits_baseILj6144ES2_S2_S2_S2_fjLj1024EEEEELb1ELb0EEEvNS_9BwdParamsE,"ax",@progbits
	.sectioninfo	@"SHI_REGISTERS=32"
	.align	128
        .global         _ZN10layer_norm22ln_bwd_finalize_kernelINS_22Kernel_traits_finalizeILj6144E6__halfS2_S2_S2_fjLb1ELj1024ELj4ENS_18Kernel_traits_baseILj6144ES2_S2_S2_S2_fjLj1024EEEEELb1ELb0EEEvNS_9BwdParamsE
        .type           _ZN10layer_norm22ln_bwd_finalize_kernelINS_22Kernel_traits_finalizeILj6144E6__halfS2_S2_S2_fjLb1ELj1024ELj4ENS_18Kernel_traits_baseILj6144ES2_S2_S2_S2_fjLj1024EEEEELb1ELb0EEEvNS_9BwdParamsE,@function
        .size           _ZN10layer_norm22ln_bwd_finalize_kernelINS_22Kernel_traits_finalizeILj6144E6__halfS2_S2_S2_fjLb1ELj1024ELj4ENS_18Kernel_traits_baseILj6144ES2_S2_S2_S2_fjLj1024EEEEELb1ELb0EEEvNS_9BwdParamsE,(.L_x_9290 - _ZN10layer_norm22ln_bwd_finalize_kernelINS_22Kernel_traits_finalizeILj6144E6__halfS2_S2_S2_fjLb1ELj1024ELj4ENS_18Kernel_traits_baseILj6144ES2_S2_S2_S2_fjLj1024EEEEELb1ELb0EEEvNS_9BwdParamsE)
        .other          _ZN10layer_norm22ln_bwd_finalize_kernelINS_22Kernel_traits_finalizeILj6144E6__halfS2_S2_S2_fjLb1ELj1024ELj4ENS_18Kernel_traits_baseILj6144ES2_S2_S2_S2_fjLj1024EEEEELb1ELb0EEEvNS_9BwdParamsE,@"STO_CUDA_ENTRY STV_DEFAULT"
_ZN10layer_norm22ln_bwd_finalize_kernelINS_22Kernel_traits_finalizeILj6144E6__halfS2_S2_S2_fjLb1ELj1024ELj4ENS_18Kernel_traits_baseILj6144ES2_S2_S2_S2_fjLj1024EEEEELb1ELb0EEEvNS_9BwdParamsE:
.text._ZN10layer_norm22ln_bwd_finalize_kernelINS_22Kernel_traits_finalizeILj6144E6__halfS2_S2_S2_fjLb1ELj1024ELj4ENS_18Kernel_traits_baseILj6144ES2_S2_S2_S2_fjLj1024EEEEELb1ELb0EEEvNS_9BwdParamsE:
        /* <DEDUP_REMOVED lines=19> */
.L_x_1751:
        /* <DEDUP_REMOVED lines=33> */
.L_x_1742:
        /* <DEDUP_REMOVED lines=47> */
.L_x_1741:
[----:B------:R-:W-:Y:S05]  /*0630*/  BSYNC B1 ;  /* 0x0000000000017941 */ /* 0x000fea0003800000 */
.L_x_1740:
        /* <DEDUP_REMOVED lines=29> */
.L_x_1744:
[----:B------:R-:W-:Y:S05]  /*0810*/  BSYNC B1 ;  /* 0x0000000000017941 */ /* 0x000fea0003800000 */
.L_x_1743:
        /* <DEDUP_REMOVED lines=14> */
.L_x_1745:
[----:B------:R-:W-:Y:S05]  /*0900*/  BSYNC B1 ;  /* 0x0000000000017941 */ /* 0x000fea0003800000 */
.L_x_1739:
[----:B------:R-:W-:Y:S05]  /*0910*/  BSYNC B0 ;  /* 0x0000000000007941 */ /* 0x000fea0003800000 */
.L_x_1738:
        /* <DEDUP_REMOVED lines=12> */
.L_x_1752:
        /* <DEDUP_REMOVED lines=27> */
.L_x_1753:
        /* <DEDUP_REMOVED lines=9> */
.L_x_1746:
        /* <DEDUP_REMOVED lines=12> */
[----:B0-----:R-:W-:Y:S01]  /*0ce0*/  F2FP.PACK_AB R15, R9, R8 ;  /* 0x00000008090f723e */ /* 0x001fe200000000ff */
[----:B------:R-:W-:Y:S01]  /*0cf0*/  IMAD.WIDE.U32 R8, R5, R16, c[0x0][0x268] ;  /* 0x00009a0005087625 */ /* 0x000fe200078e0010 */
[----:B-1----:R-:W-:-:S03]  /*0d00*/  F2FP.PACK_AB R17, R11, R10 ;  /* 0x0000000a0b11723e */ /* 0x002fc600000000ff */
[----:B------:R-:W-:Y:S01]  /*0d10*/  IMAD.WIDE.U32 R10, R5, R16, c[0x0][0x260] ;  /* 0x00009800050a7625 */ /* 0x000fe200078e0010 */
[----:B------:R0:W-:Y:S01]  /*0d20*/  STG.E [R8.64], R15 ;  /* 0x0000000f08007986 */ /* 0x0001e2000c101904 */
[----:B--2---:R-:W-:Y:S02]  /*0d30*/  F2FP.PACK_AB R19, R13, R12 ;  /* 0x0000000c0d13723e */ /* 0x004fe400000000ff */
[----:B------:R-:W-:Y:S01]  /*0d40*/  IMAD.WIDE.U32 R12, R5, R16, c[0x0][0x280] ;  /* 0x0000a000050c7625 */ /* 0x000fe200078e0010 */
[----:B------:R0:W-:Y:S04]  /*0d50*/  STG.E [R10.64], R17 ;  /* 0x000000110a007986 */ /* 0x0001e8000c101904 */
[----:B------:R0:W-:Y:S02]  /*0d60*/  STG.E [R12.64], R19 ;  /* 0x000000130c007986 */ /* 0x0001e4000c101904 */
.L_x_1750:
[----:B------:R-:W-:Y:S05]  /*0d70*/  BSYNC B0 ;  /* 0x0000000000007941 */ /* 0x000fea0003800000 */
.L_x_1749:
[C---:B------:R-:W-:Y:S02]  /*0d80*/  ISETP.GT.U32.AND P1, PT, R4.reuse, -0x1801, PT ;  /* 0xffffe7ff0400780c */ /* 0x040fe40003f24070 */
[----:B------:R-:W-:-:S02]  /*0d90*/  IADD3 R4, R4, 0x1800, RZ ;  /* 0x0000180004047810 */ /* 0x000fc40007ffe0ff */
[----:B------:R-:W-:-:S09]  /*0da0*/  IADD3 R5, R5, 0xc00, RZ ;  /* 0x00000c0005057810 */ /* 0x000fd20007ffe0ff */
[----:B01----:R-:W-:Y:S05]  /*0db0*/  @P1 BRA `(.L_x_1751) ;  /* 0xfffff37000001947 */ /* 0x003fea000383ffff */
[----:B------:R-:W-:Y:S05]  /*0dc0*/  EXIT ;  /* 0x000000000000794d */ /* 0x000fea0003800000 */
.L_x_1747:
[----:B------:R-:W-:Y:S01]  /*0dd0*/  HFMA2.MMA R17, -RZ, RZ, 0, 5.9604644775390625e-08 ;  /* 0x00000001ff117435 */ /* 0x000fe200000001ff */
[----:B---3--:R-:W-:Y:S01]  /*0de0*/  MOV R18, R10 ;  /* 0x0000000a00127202 */ /* 0x008fe20000000f00 */
[----:B------:R-:W-:Y:S01]  /*0df0*/  IMAD.MOV.U32 R14, RZ, RZ, 0x1f ;  /* 0x0000001fff0e7424 */ /* 0x000fe200078e00ff */
[----:B------:R-:W-:Y:S02]  /*0e00*/  MOV R19, 0xffffffff ;  /* 0xffffffff00137802 */ /* 0x000fe40000000f00 */
[----:B------:R-:W-:Y:S02]  /*0e10*/  MOV R8, 0xe30 ;  /* 0x00000e3000087802 */ /* 0x000fe40000000f00 */
[----:B012---:R-:W-:Y:S05]  /*0e20*/  CALL.REL.NOINC `($__internal_36_$__cuda_sm70_shflsync_bfly_p) ;  /* 0x0000059000007944 */ /* 0x007fea0003c00000 */
[----:B01----:R-:W-:Y:S05]  /*0e30*/  BRA `(.L_x_1752) ;  /* 0xfffffba000007947 */ /* 0x003fea000383ffff */
.L_x_1748:
[----:B------:R-:W-:Y:S01]  /*0e40*/  HFMA2.MMA R17, -RZ, RZ, 0, 1.1920928955078125e-07 ;  /* 0x00000002ff117435 */ /* 0x000fe200000001ff */
[----:B------:R-:W-:Y:S01]  /*0e50*/  IMAD.MOV.U32 R14, RZ, RZ, 0x1f ;  /* 0x0000001fff0e7424 */ /* 0x000fe200078e00ff */
[----:B------:R-:W-:Y:S02]  /*0e60*/  MOV R19, 0xffffffff ;  /* 0xffffffff00137802 */ /* 0x000fe40000000f00 */
[----:B------:R-:W-:Y:S02]  /*0e70*/  MOV R8, 0xe90 ;  /* 0x00000e9000087802 */ /* 0x000fe40000000f00 */
[----:B0123--:R-:W-:Y:S05]  /*0e80*/  CALL.REL.NOINC `($__internal_36_$__cuda_sm70_shflsync_bfly_p) ;  /* 0x0000053000007944 */ /* 0x00ffea0003c00000 */
[----:B0-----:R-:W-:Y:S01]  /*0e90*/  HFMA2.MMA R17, -RZ, RZ, 0, 2.384185791015625e-07 ;  /* 0x00000004ff117435 */ /* 0x001fe200000001ff */
[----:B-1----:R-:W-:Y:S01]  /*0ea0*/  FADD.FTZ R18, R18, R14 ;  /* 0x0000000e12127221 */ /* 0x002fe20000010000 */
[----:B------:R-:W-:Y:S01]  /*0eb0*/  MOV R19, 0xffffffff ;  /* 0xffffffff00137802 */ /* 0x000fe20000000f00 */
[----:B------:R-:W-:Y:S01]  /*0ec0*/  IMAD.MOV.U32 R14, RZ, RZ, 0x1f ;  /* 0x0000001fff0e7424 */ /* 0x000fe200078e00ff */
[----:B------:R-:W-:-:S02]  /*0ed0*/  MOV R8, 0xef0 ;  /* 0x00000ef000087802 */ /* 0x000fc40000000f00 */
[----:B------:R-:W-:Y:S05]  /*0ee0*/  CALL.REL.NOINC `($__internal_36_$__cuda_sm70_shflsync_bfly_p) ;  /* 0x000004d000007944 */ /* 0x000fea0003c00000 */
[----:B0-----:R-:W-:Y:S01]  /*0ef0*/  HFMA2.MMA R17, -RZ, RZ, 0, 4.76837158203125e-07 ;  /* 0x00000008ff117435 */ /* 0x001fe200000001ff */
[----:B-1----:R-:W-:Y:S01]  /*0f00*/  FADD.FTZ R18, R18, R14 ;  /* 0x0000000e12127221 */ /* 0x002fe20000010000 */
[----:B------:R-:W-:Y:S01]  /*0f10*/  MOV R19, 0xffffffff ;  /* 0xffffffff00137802 */ /* 0x000fe20000000f00 */
[----:B------:R-:W-:Y:S01]  /*0f20*/  IMAD.MOV.U32 R14, RZ, RZ, 0x1f ;  /* 0x0000001fff0e7424 */ /* 0x000fe200078e00ff */
[----:B------:R-:W-:-:S02]  /*0f30*/  MOV R8, 0xf50 ;  /* 0x00000f5000087802 */ /* 0x000fc40000000f00 */
[----:B------:R-:W-:Y:S05]  /*0f40*/  CALL.REL.NOINC `($__internal_36_$__cuda_sm70_shflsync_bfly_p) ;  /* 0x0000047000007944 */ /* 0x000fea0003c00000 */
[----:B-1----:R-:W-:Y:S01]  /*0f50*/  FADD.FTZ R10, R18, R14 ;  /* 0x0000000e120a7221 */ /* 0x002fe20000010000 */
[----:B0-----:R-:W-:Y:S01]  /*0f60*/  HFMA2.MMA R17, -RZ, RZ, 0, 9.5367431640625e-07 ;  /* 0x00000010ff117435 */ /* 0x001fe200000001ff */
[----:B------:R-:W-:Y:S01]  /*0f70*/  IMAD.MOV.U32 R14, RZ, RZ, 0x1f ;  /* 0x0000001fff0e7424 */ /* 0x000fe200078e00ff */
[----:B------:R-:W-:-:S02]  /*0f80*/  MOV R19, 0xffffffff ;  /* 0xffffffff00137802 */ /* 0x000fc40000000f00 */
[----:B------:R-:W-:Y:S02]  /*0f90*/  MOV R18, R10 ;  /* 0x0000000a00127202 */ /* 0x000fe40000000f00 */
[----:B------:R-:W-:Y:S02]  /*0fa0*/  MOV R8, 0xfc0 ;  /* 0x00000fc000087802 */ /* 0x000fe40000000f00 */
[----:B------:R-:W-:Y:S05]  /*0fb0*/  CALL.REL.NOINC `($__internal_36_$__cuda_sm70_shflsync_bfly_p) ;  /* 0x0000040000007944 */ /* 0x000fea0003c00000 */
[----:B0-----:R-:W-:Y:S01]  /*0fc0*/  HFMA2.MMA R17, -RZ, RZ, 0, 5.9604644775390625e-08 ;  /* 0x00000001ff117435 */ /* 0x001fe200000001ff */
[----:B-1----:R-:W-:Y:S01]  /*0fd0*/  IMAD.MOV.U32 R13, RZ, RZ, R14 ;  /* 0x000000ffff0d7224 */ /* 0x002fe200078e000e */
[----:B------:R-:W-:Y:S01]  /*0fe0*/  MOV R18, R15 ;  /* 0x0000000f00127202 */ /* 0x000fe20000000f00 */
[----:B------:R-:W-:Y:S01]  /*0ff0*/  IMAD.MOV.U32 R14, RZ, RZ, 0x1f ;  /* 0x0000001fff0e7424 */ /* 0x000fe200078e00ff */
[----:B------:R-:W-:Y:S02]  /*1000*/  MOV R19, 0xffffffff ;  /* 0xffffffff00137802 */ /* 0x000fe40000000f00 */
[----:B------:R-:W-:Y:S02]  /*1010*/  MOV R8, 0x1030 ;  /* 0x0000103000087802 */ /* 0x000fe40000000f00 */
[----:B------:R-:W-:Y:S05]  /*1020*/  CALL.REL.NOINC `($__internal_36_$__cuda_sm70_shflsync_bfly_p) ;  /* 0x0000039000007944 */ /* 0x000fea0003c00000 */
[----:B0-----:R-:W-:Y:S01]  /*1030*/  HFMA2.MMA R17, -RZ, RZ, 0, 1.1920928955078125e-07 ;  /* 0x00000002ff117435 */ /* 0x001fe200000001ff */
[----:B-1----:R-:W-:Y:S01]  /*1040*/  FADD.FTZ R18, R15, R14 ;  /* 0x0000000e0f127221 */ /* 0x002fe20000010000 */
[----:B------:R-:W-:Y:S01]  /*1050*/  MOV R19, 0xffffffff ;  /* 0xffffffff00137802 */ /* 0x000fe20000000f00 */
[----:B------:R-:W-:Y:S01]  /*1060*/  IMAD.MOV.U32 R14, RZ, RZ, 0x1f ;  /* 0x0000001fff0e7424 */ /* 0x000fe200078e00ff */
[----:B------:R-:W-:-:S02]  /*1070*/  MOV R8, 0x1090 ;  /* 0x0000109000087802 */ /* 0x000fc40000000f00 */
[----:B------:R-:W-:Y:S05]  /*1080*/  CALL.REL.NOINC `($__internal_36_$__cuda_sm70_shflsync_bfly_p) ;  /* 0x0000033000007944 */ /* 0x000fea0003c00000 */
        /* <DEDUP_REMOVED lines=35> */
[----:B------:R-:W-:Y:S01]  /*12c0*/  IMAD.MOV.U32 R19, RZ, RZ, -0x1 ;  /* 0xffffffffff137424 */ /* 0x000fe200078e00ff */
[----:B------:R-:W-:-:S02]  /*12d0*/  MOV R8, 0x12f0 ;  /* 0x000012f000087802 */ /* 0x000fc40000000f00 */
[----:B------:R-:W-:Y:S05]  /*12e0*/  CALL.REL.NOINC `($__internal_36_$__cuda_sm70_shflsync_bfly_p) ;  /* 0x000000d000007944 */ /* 0x000fea0003c00000 */
[----:B0-----:R-:W-:Y:S01]  /*12f0*/  HFMA2.MMA R17, -RZ, RZ, 0, 4.76837158203125e-07 ;  /* 0x00000008ff117435 */ /* 0x001fe200000001ff */
[----:B-1----:R-:W-:Y:S01]  /*1300*/  FADD.FTZ R18, R18, R14 ;  /* 0x0000000e12127221 */ /* 0x002fe20000010000 */
[----:B------:R-:W-:-:S02]  /*1310*/  MOV R14, 0x1f ;  /* 0x0000001f000e7802 */ /* 0x000fc40000000f00 */
[----:B------:R-:W-:Y:S02]  /*1320*/  MOV R19, 0xffffffff ;  /* 0xffffffff00137802 */ /* 0x000fe40000000f00 */
[----:B------:R-:W-:Y:S02]  /*1330*/  MOV R8, 0x1350 ;  /* 0x0000135000087802 */ /* 0x000fe40000000f00 */
[----:B------:R-:W-:Y:S05]  /*1340*/  CALL.REL.NOINC `($__internal_36_$__cuda_sm70_shflsync_bfly_p) ;  /* 0x0000007000007944 */ /* 0x000fea0003c00000 */
[----:B01----:R-:W-:Y:S01]  /*1350*/  FADD.FTZ R18, R18, R14 ;  /* 0x0000000e12127221 */ /* 0x003fe20000010000 */
[----:B------:R-:W-:Y:S01]  /*1360*/  HFMA2.MMA R14, -RZ, RZ, 0, 1.847743988037109375e-06 ;  /* 0x0000001fff0e7435 */ /* 0x000fe200000001ff */
[----:B------:R-:W-:Y:S01]  /*1370*/  IMAD.MOV.U32 R17, RZ, RZ, 0x10 ;  /* 0x00000010ff117424 */ /* 0x000fe200078e00ff */
[----:B------:R-:W-:Y:S02]  /*1380*/  MOV R19, 0xffffffff ;  /* 0xffffffff00137802 */ /* 0x000fe40000000f00 */
[----:B------:R-:W-:Y:S02]  /*1390*/  MOV R8, 0x13b0 ;  /* 0x000013b000087802 */ /* 0x000fe40000000f00 */
[----:B------:R-:W-:Y:S05]  /*13a0*/  CALL.REL.NOINC `($__internal_36_$__cuda_sm70_shflsync_bfly_p) ;  /* 0x0000001000007944 */ /* 0x000fea0003c00000 */
[----:B01----:R-:W-:Y:S05]  /*13b0*/  BRA `(.L_x_1753) ;  /* 0xfffff7d000007947 */ /* 0x003fea000383ffff */
        .weak           $__internal_36_$__cuda_sm70_shflsync_bfly_p
        .type           $__internal_36_$__cuda_sm70_shflsync_bfly_p,@function
        .size           $__internal_36_$__cuda_sm70_shflsync_bfly_p,(.L_x_9290 - $__internal_36_$__cuda_sm70_shflsync_bfly_p)
$__internal_36_$__cuda_sm70_shflsync_bfly_p:
[----:B------:R-:W-:Y:S01]  /*13c0*/  HFMA2.MMA R9, -RZ, RZ, 0, 0 ;  /* 0x00000000ff097435 */ /* 0x000fe200000001ff */
[----:B------:R-:W-:Y:S04]  /*13d0*/  WARPSYNC R19 ;  /* 0x0000001300007348 */ /* 0x000fe80003800000 */
[----:B------:R0:W1:Y:S01]  /*13e0*/  SHFL.BFLY PT, R14, R18, R17, R14 ;  /* 0x0c000011120e7389 */ /* 0x00006200000e000e */
[----:B------:R-:W-:Y:S05]  /*13f0*/  RET.REL.NODEC R8 `(_ZN10layer_norm22ln_bwd_finalize_kernelINS_22Kernel_traits_finalizeILj6144E6__halfS2_S2_S2_fjLb1ELj1024ELj4ENS_18Kernel_traits_baseILj6144ES2_S2_S2_S2_fjLj1024EEEEELb1ELb0EEEvNS_9BwdParamsE) ;  /* 0xffffec0008007950 */ /* 0x000fea0003c3ffff */
.L_x_1754:
        /* <DEDUP_REMOVED lines=16> */
.L_x_9290:


//--------------------- .text._ZN10layer_norm13ln_bwd_kernelINS_13Kernel_traitsI6__halfS2_S2_S2_fjLj6144ELj1ELj1ELj8ELj16ENS_18Kernel_traits_baseILj6144ES2_S2_S2_S2_fjLj256EEEEELb1ELb1ELb1ELb0EEEvNS_9BwdParamsE --------------------------
	.section	.text._ZN10layer_norm13ln_bwd_kernelINS_13Kernel_traitsI6__halfS2_S2_S2_fjLj6144ELj1ELj1ELj8ELj16ENS_18Kernel_traits_baseILj6144ES2_S2_S2_S2_fjLj256EEEEELb1ELb1ELb1ELb0EEEvNS_9BwdParamsE,"ax",@progbits
	.sectioninfo	@"SHI_REGISTERS=230"
	.align	128
        .global         _ZN10layer_norm13ln_bwd_kernelINS_13Kernel_traitsI6__halfS2_S2_S2_fjLj6144ELj1ELj1ELj8ELj16ENS_18Kernel_traits_baseILj6144ES2_S2_S2_S2_fjLj256EEEEELb1ELb1ELb1ELb0EEEvNS_9BwdParamsE
        .type           _ZN10layer_norm13ln_bwd_kernelINS_13Kernel_traitsI6__halfS2_S2_S2_fjLj6144ELj1ELj1ELj8ELj16ENS_18Kernel_traits_baseILj6144ES2_S2_S2_S2_fjLj256EEEEELb1ELb1ELb1ELb0EEEvNS_9BwdParamsE,@function
        .size           _ZN10layer_norm13ln_bwd_kernelINS_13Kernel_traitsI6__halfS2_S2_S2_fjLj6144ELj1ELj1ELj8ELj16ENS_18Kernel_traits_baseILj6144ES2_S2_S2_S2_fjLj256EEEEELb1ELb1ELb1ELb0EEEvNS_9BwdParamsE,(.L_x_9291 - _ZN10layer_norm13ln_bwd_kernelINS_13Kernel_traitsI6__halfS2_S2_S2_fjLj6144ELj1ELj1ELj8ELj16ENS_18Kernel_traits_baseILj6144ES2_S2_S2_S2_fjLj256EEEEELb1ELb1ELb1ELb0EEEvNS_9BwdParamsE)
        .other          _ZN10layer_norm13ln_bwd_kernelINS_13Kernel_traitsI6__halfS2_S2_S2_fjLj6144ELj1ELj1ELj8ELj16ENS_18Kernel_traits_baseILj6144ES2_S2_S2_S2_fjLj256EEEEELb1ELb1ELb1ELb0EEEvNS_9BwdParamsE,@"STO_CUDA_ENTRY STV_DEFAULT"
_ZN10layer_norm13ln_bwd_kernelINS_13Kernel_traitsI6__halfS2_S2_S2_fjLj6144ELj1ELj1ELj8ELj16ENS_18Kernel_traits_baseILj6144ES2_S2_S2_S2_fjLj256EEEEELb1ELb1ELb1ELb0EEEvNS_9BwdParamsE:
.text._ZN10layer_norm13ln_bwd_kernelINS_13Kernel_traitsI6__halfS2_S2_S2_fjLj6144ELj1ELj1ELj8ELj16ENS_18Kernel_traits_baseILj6144ES2_S2_S2_S2_fjLj256EEEEELb1ELb1ELb1ELb0EEEvNS_9BwdParamsE:
        /* <DEDUP_REMOVED lines=70> */
[--C-:B-1---5:R-:W-:Y:S01]  /*0460*/  HADD2.F32 R151, -RZ, R26.reuse.H0_H0 ;  /* 0x2000001aff977230 */ /* 0x122fe20000004100 */
[----:B------:R-:W-:Y:S01]  /*0470*/  HFMA2.MMA R165, -RZ, RZ, 0, 5.9604644775390625e-08 ;  /* 0x00000001ffa57435 */ /* 0x000fe200000001ff */
[----:B------:R-:W-:Y:S01]  /*0480*/  HADD2.F32 R150, -RZ, R26.H1_H1 ;  /* 0x3000001aff967230 */ /* 0x000fe20000004100 */
[----:B------:R-:W-:Y:S01]  /*0490*/  MOV R105, RZ ;  /* 0x000000ff00697202 */ /* 0x000fe20000000f00 */
[----:B------:R-:W-:-:S02]  /*04a0*/  HADD2.F32 R149, -RZ, R27.H0_H0 ;  /* 0x2000001bff957230 */ /* 0x000fc40000004100 */
[----:B------:R-:W-:Y:S02]  /*04b0*/  HADD2.F32 R148, -RZ, R27.H1_H1 ;  /* 0x3000001bff947230 */ /* 0x000fe40000004100 */
[--C-:B------:R-:W-:Y:S02]  /*04c0*/  HADD2.F32 R27, -RZ, R8.reuse.H0_H0 ;  /* 0x20000008ff1b7230 */ /* 0x100fe40000004100 */
[----:B------:R-:W-:Y:S02]  /*04d0*/  HADD2.F32 R26, -RZ, R8.H1_H1 ;  /* 0x30000008ff1a7230 */ /* 0x000fe40000004100 */
[----:B------:R-:W0:Y:S01]  /*04e0*/  LDC.U8 R8, c[0x0][0x1f0] ;  /* 0x00007c00ff087b82 */ /* 0x000e220000000000 */
        /* <DEDUP_REMOVED lines=42> */
.L_x_1901:
        /* <DEDUP_REMOVED lines=35> */
.L_x_1759:
[----:B------:R-:W-:Y:S05]  /*09c0*/  BSYNC B1 ;  /* 0x0000000000017941 */ /* 0x000fea0003800000 */
.L_x_1758:
        /* <DEDUP_REMOVED lines=11> */
.L_x_1761:
[----:B------:R-:W-:Y:S05]  /*0a80*/  BSYNC B1 ;  /* 0x0000000000017941 */ /* 0x000fea0003800000 */
.L_x_1760:
[----:B------:R-:W-:Y:S01]  /*0a90*/  ISETP.GE.U32.AND P3, PT, R0, 0x300, PT ;  /* 0x000003000000780c */ /* 0x000fe20003f66070 */
[----:B------:R-:W-:Y:S01]  /*0aa0*/  HFMA2.MMA R146, -RZ, RZ, 0, 0 ;  /* 0x00000000ff927435 */ /* 0x000fe200000001ff */
[----:B------:R-:W-:-:S11]  /*0ab0*/  MOV R145, RZ ;  /* 0x000000ff00917202 */ /* 0x000fd60000000f00 */
[----:B------:R-:W-:Y:S05]  /*0ac0*/  @!P3 BRA `(.L_x_1762) ;  /* 0x000012100000b947 */ /* 0x000fea0003800000 */
[----:B------:R-:W-:Y:S02]  /*0ad0*/  ISETP.NE.U32.AND P3, PT, RZ, c[0x0][0x218], PT ;  /* 0x00008600ff007a0c */ /* 0x000fe40003f65070 */
[----:B------:R-:W-:Y:S02]  /*0ae0*/  MOV R173, 0x8 ;  /* 0x0000000800ad7802 */ /* 0x000fe40000000f00 */
[----:B------:R-:W-:-:S03]  /*0af0*/  ISETP.NE.AND.EX P3, PT, RZ, c[0x0][0x21c], PT, P3 ;  /* 0x00008700ff007a0c */ /* 0x000fc60003f65330 */
[----:B------:R-:W-:-:S06]  /*0b00*/  IMAD.WIDE.U32 R172, R134, R173, c[0x0][0x190] ;  /* 0x0000640086ac7625 */ /* 0x000fcc00078e00ad */
[----:B------:R-:W5:Y:S04]  /*0b10*/  LDG.E.64 R172, [R172.64] ;  /* 0x00000004acac7981 */ /* 0x000f68000c1e1b00 */
[----:B-1----:R-:W-:-:S05]  /*0b20*/  @P3 IMAD.WIDE.U32 R132, R136, R143, c[0x0][0x218] ;  /* 0x0000860088843625 */ /* 0x002fca00078e008f */
[----:B------:R1:W5:Y:S01]  /*0b30*/  @P3 LDG.E.128 R116, [R132.64] ;  /* 0x0000000484743981 */ /* 0x000362000c1e1d00 */
[----:B------:R-:W-:Y:S01]  /*0b40*/  MOV R146, RZ ;  /* 0x000000ff00927202 */ /* 0x000fe20000000f00 */
[----:B------:R-:W-:Y:S05]  /*0b50*/  BRA `(.L_x_1762) ;  /* 0x0000118000007947 */ /* 0x000fea0003800000 */
.L_x_1757:
[----:B0-----:R-:W-:-:S06]  /*0b60*/  IMAD.WIDE R132, R166, R145, c[0x0][0x1a0] ;  /* 0x00006800a6847625 */ /* 0x001fcc00078e0291 */
[----:B------:R-:W2:Y:S01]  /*0b70*/  LDG.E R132, [R132.64] ;  /* 0x0000000484847981 */ /* 0x000ea2000c1e1900 */
[----:B-----5:R-:W-:Y:S01]  /*0b80*/  ISETP.GE.AND P3, PT, R163, 0x1, PT ;  /* 0x00000001a300780c */ /* 0x020fe20003f66270 */
[----:B------:R-:W-:Y:S01]  /*0b90*/  CS2R R144, SRZ ;  /* 0x0000000000907805 */ /* 0x000fe2000001ff00 */
[----:B------:R-:W-:Y:S01]  /*0ba0*/  IADD3 R134, R136, -0x1, RZ ;  /* 0xffffffff88867810 */ /* 0x000fe20007ffe0ff */
[----:B------:R-:W-:Y:S01]  /*0bb0*/  BSSY B1, `(.L_x_1763) ;  /* 0x0000064000017945 */ /* 0x000fe20003800000 */
[----:B------:R-:W-:Y:S02]  /*0bc0*/  MOV R146, RZ ;  /* 0x000000ff00927202 */ /* 0x000fe40000000f00 */
[----:B------:R-:W-:Y:S01]  /*0bd0*/  MOV R226, R174 ;  /* 0x000000ae00e27202 */ /* 0x000fe20000000f00 */
        /* <DEDUP_REMOVED lines=16> */
[----:B------:R-:W-:Y:S01]  /*0ce0*/  ISETP.NE.U32.AND P3, PT, RZ, c[0x0][0x218], PT ;  /* 0x00008600ff007a0c */ /* 0x000fe20003f65070 */
[----:B------:R-:W-:-:S03]  /*0cf0*/  HFMA2.MMA R169, -RZ, RZ, 0, 4.76837158203125e-07 ;  /* 0x00000008ffa97435 */ /* 0x000fc600000001ff */
[----:B------:R-:W-:-:S07]  /*0d00*/  ISETP.NE.AND.EX P3, PT, RZ, c[0x0][0x21c], PT, P3 ;  /* 0x00008700ff007a0c */ /* 0x000fce0003f65330 */
[----:B------:R-:W-:-:S06]  /*0d10*/  IMAD.WIDE.U32 R168, R144, R169, c[0x0][0x190] ;  /* 0x0000640090a87625 */ /* 0x000fcc00078e00a9 */
[----:B------:R0:W5:Y:S04]  /*0d20*/  @P3 LDG.E.128 R108, [R140.64] ;  /* 0x000000048c6c3981 */ /* 0x000168000c1e1d00 */
[----:B------:R-:W5:Y:S01]  /*0d30*/  LDG.E.64 R168, [R168.64] ;  /* 0x00000004a8a87981 */ /* 0x000f62000c1e1b00 */
[----:B------:R-:W-:Y:S02]  /*0d40*/  IADD3 R226, R174, 0x100, RZ ;  /* 0x00000100aee27810 */ /* 0x000fe40007ffe0ff */
[----:B------:R-:W-:Y:S02]  /*0d50*/  IADD3 R192, R192, 0x100, RZ ;  /* 0x00000100c0c07810 */ /* 0x000fe40007ffe0ff */
[----:B------:R-:W-:Y:S01]  /*0d60*/  IADD3 R144, R144, 0x100, RZ ;  /* 0x0000010090907810 */ /* 0x000fe20007ffe0ff */
[----:B--2---:R-:W-:-:S02]  /*0d70*/  HADD2.F32 R145, -RZ, R132.H0_H0 ;  /* 0x20000084ff917230 */ /* 0x004fc40000004100 */
[--C-:B------:R-:W-:Y:S02]  /*0d80*/  HADD2.F32 R177, -RZ, R133.reuse.H0_H0 ;  /* 0x20000085ffb17230 */ /* 0x100fe40000004100 */
[----:B------:R-:W-:Y:S01]  /*0d90*/  HADD2.F32 R133, -RZ, R133.H1_H1 ;  /* 0x30000085ff857230 */ /* 0x000fe20000004100 */
[C---:B------:R-:W-:Y:S01]  /*0da0*/  FADD.FTZ R145, -R142.reuse, R145 ;  /* 0x000000918e917221 */ /* 0x040fe20000010100 */
[----:B---3--:R-:W-:Y:S01]  /*0db0*/  HADD2.F32 R178, -RZ, R136.H0_H0 ;  /* 0x20000088ffb27230 */ /* 0x008fe20000004100 */
[----:B------:R-:W-:Y:S01]  /*0dc0*/  FADD.FTZ R179, -R142, R177 ;  /* 0x000000b18eb37221 */ /* 0x000fe20000010100 */
[----:B------:R-:W-:Y:S01]  /*0dd0*/  HADD2.F32 R147, -RZ, R132.H1_H1 ;  /* 0x30000084ff937230 */ /* 0x000fe20000004100 */
[----:B------:R-:W-:Y:S01]  /*0de0*/  FMUL.FTZ R177, R164, R145 ;  /* 0x00000091a4b17220 */ /* 0x000fe20000410000 */
[--C-:B------:R-:W-:Y:S01]  /*0df0*/  HADD2.F32 R181, -RZ, R134.reuse.H0_H0 ;  /* 0x20000086ffb57230 */ /* 0x100fe20000004100 */
[----:B------:R-:W-:Y:S01]  /*0e00*/  FADD.FTZ R133, -R142, R133 ;  /* 0x000000858e857221 */ /* 0x000fe20000010100 */
[----:B------:R-:W-:Y:S01]  /*0e10*/  HADD2.F32 R185, -RZ, R134.H1_H1 ;  /* 0x30000086ffb97230 */ /* 0x000fe20000004100 */
[----:B------:R-:W-:Y:S01]  /*0e20*/  FADD.FTZ R80, R80, R178 ;  /* 0x000000b250507221 */ /* 0x000fe20000010000 */
[----:B------:R-:W-:Y:S01]  /*0e30*/  HADD2.F32 R136, -RZ, R136.H1_H1 ;  /* 0x30000088ff887230 */ /* 0x000fe20000004100 */
[-C--:B------:R-:W-:Y:S01]  /*0e40*/  FFMA.FTZ R104, R177, R178.reuse, R104 ;  /* 0x000000b2b1687223 */ /* 0x080fe20000010068 */
[--C-:B------:R-:W-:Y:S01]  /*0e50*/  HADD2.F32 R187, -RZ, R135.reuse.H0_H0 ;  /* 0x20000087ffbb7230 */ /* 0x100fe20000004100 */
[C---:B------:R-:W-:Y:S01]  /*0e60*/  FADD.FTZ R147, -R142.reuse, R147 ;  /* 0x000000938e937221 */ /* 0x040fe20000010100 */
[----:B------:R-:W-:Y:S01]  /*0e70*/  HADD2.F32 R191, -RZ, R135.H1_H1 ;  /* 0x30000087ffbf7230 */ /* 0x000fe20000004100 */
[----:B------:R-:W-:Y:S01]  /*0e80*/  FMUL.FTZ R178, R155, R178 ;  /* 0x000000b29bb27220 */ /* 0x000fe20000410000 */
[--C-:B------:R-:W-:Y:S01]  /*0e90*/  HADD2.F32 R182, -RZ, R137.reuse.H0_H0 ;  /* 0x20000089ffb67230 */ /* 0x100fe20000004100 */
[C---:B------:R-:W-:Y:S01]  /*0ea0*/  FADD.FTZ R183, -R142.reuse, R181 ;  /* 0x000000b58eb77221 */ /* 0x040fe20000010100 */
[----:B------:R-:W-:Y:S01]  /*0eb0*/  HADD2.F32 R137, -RZ, R137.H1_H1 ;  /* 0x30000089ff897230 */ /* 0x000fe20000004100 */
[----:B------:R-:W-:Y:S01]  /*0ec0*/  FADD.FTZ R135, -R142, R185 ;  /* 0x000000b98e877221 */ /* 0x000fe20000010100 */
[--C-:B------:R-:W-:Y:S01]  /*0ed0*/  HADD2.F32 R184, -RZ, R138.reuse.H0_H0 ;  /* 0x2000008affb87230 */ /* 0x100fe20000004100 */
[C---:B------:R-:W-:Y:S01]  /*0ee0*/  FMUL.FTZ R179, R164.reuse, R179 ;  /* 0x000000b3a4b37220 */ /* 0x040fe20000410000 */
[----:B------:R-:W-:Y:S01]  /*0ef0*/  HADD2.F32 R138, -RZ, R138.H1_H1 ;  /* 0x3000008aff8a7230 */ /* 0x000fe20000004100 */
[C---:B------:R-:W-:Y:S01]  /*0f00*/  FMUL.FTZ R180, R164.reuse, R133 ;  /* 0x00000085a4b47220 */ /* 0x040fe20000410000 */
[--C-:B------:R-:W-:Y:S01]  /*0f10*/  HADD2.F32 R188, -RZ, R139.reuse.H0_H0 ;  /* 0x2000008bffbc7230 */ /* 0x100fe20000004100 */
[----:B------:R-:W-:Y:S01]  /*0f20*/  FMUL.FTZ R176, R164, R147 ;  /* 0x00000093a4b07220 */ /* 0x000fe20000410000 */
[----:B------:R-:W-:Y:S01]  /*0f30*/  HADD2.F32 R139, -RZ, R139.H1_H1 ;  /* 0x3000008bff8b7230 */ /* 0x000fe20000004100 */
[----:B------:R-:W-:-:S02]  /*0f40*/  FMUL.FTZ R181, R154, R136 ;  /* 0x000000889ab57220 */ /* 0x000fc40000410000 */
[----:B------:R-:W-:Y:S02]  /*0f50*/  FADD.FTZ R132, RZ, R178 ;  /* 0x000000b2ff847221 */ /* 0x000fe40000010000 */
[----:B------:R-:W-:Y:S02]  /*0f60*/  FFMA.FTZ R133, R177, R178, RZ ;  /* 0x000000b2b1857223 */ /* 0x000fe400000100ff */
[----:B------:R-:W-:Y:S02]  /*0f70*/  FADD.FTZ R82, R82, R182 ;  /* 0x000000b652527221 */ /* 0x000fe40000010000 */
[-C--:B------:R-:W-:Y:S02]  /*0f80*/  FFMA.FTZ R106, R179, R182.reuse, R106 ;  /* 0x000000b6b36a7223 */ /* 0x080fe4000001006a */
        /* <DEDUP_REMOVED lines=8> */
[----:B------:R-:W-:Y:S02]  /*1010*/  FADD.FTZ R189, -R142, R187 ;  /* 0x000000bb8ebd7221 */ /* 0x000fe40000010100 */
        /* <DEDUP_REMOVED lines=29> */
.L_x_1764:
[----:B0-----:R-:W-:Y:S05]  /*11f0*/  BSYNC B1 ;  /* 0x0000000000017941 */ /* 0x001fea0003800000 */
.L_x_1763:
[----:B------:R-:W-:Y:S01]  /*1200*/  BSSY B1, `(.L_x_1765) ;  /* 0x0000058000017945 */ /* 0x000fe20003800000 */
[----:B------:R-:W-:Y:S05]  /*1210*/  @!P1 BRA `(.L_x_1766) ;  /* 0x0000056000009947 */ /* 0x000fea0003800000 */
[----:B------:R-:W-:-:S04]  /*1220*/  IMAD.WIDE.U32 R132, R226, R143, c[0x0][0x188] ;  /* 0x00006200e2847625 */ /* 0x000fc800078e008f */
[----:B------:R-:W-:Y:S02]  /*1230*/  IMAD.WIDE.U32 R136, R192, R143, c[0x0][0x208] ;  /* 0x00008200c0887625 */ /* 0x000fe400078e008f */
[----:B------:R-:W2:Y:S04]  /*1240*/  LDG.E.128 R132, [R132.64] ;  /* 0x0000000484847981 */ /* 0x000ea8000c1e1d00 */
[----:B------:R-:W3:Y:S01]  /*1250*/  LDG.E.128 R136, [R136.64] ;  /* 0x0000000488887981 */ /* 0x000ee2000c1e1d00 */
[----:B------:R-:W-:Y:S02]  /*1260*/  ISETP.NE.U32.AND P3, PT, RZ, c[0x0][0x218], PT ;  /* 0x00008600ff007a0c */ /* 0x000fe40003f65070 */
[----:B------:R-:W-:Y:S02]  /*1270*/  MOV R171, 0x8 ;  /* 0x0000000800ab7802 */ /* 0x000fe40000000f00 */
[----:B------:R-:W-:-:S03]  /*1280*/  ISETP.NE.AND.EX P3, PT, RZ, c[0x0][0x21c], PT, P3 ;  /* 0x00008700ff007a0c */ /* 0x000fc60003f65330 */
[----:B------:R-:W-:-:S06]  /*1290*/  IMAD.WIDE.U32 R170, R144, R171, c[0x0][0x190] ;  /* 0x0000640090aa7625 */ /* 0x000fcc00078e00ab */
[----:B------:R-:W5:Y:S04]  /*12a0*/  LDG.E.64 R170, [R170.64] ;  /* 0x00000004aaaa7981 */ /* 0x000f68000c1e1b00 */
[----:B------:R-:W-:-:S05]  /*12b0*/  @P3 IMAD.WIDE.U32 R140, R226, R143, c[0x0][0x218] ;  /* 0x00008600e28c3625 */ /* 0x000fca00078e008f */
[----:B------:R0:W5:Y:S01]  /*12c0*/  @P3 LDG.E.128 R112, [R140.64] ;  /* 0x000000048c703981 */ /* 0x000162000c1e1d00 */
[----:B------:R-:W-:Y:S02]  /*12d0*/  IADD3 R192, R192, 0x100, RZ ;  /* 0x00000100c0c07810 */ /* 0x000fe40007ffe0ff */
[----:B------:R-:W-:Y:S02]  /*12e0*/  IADD3 R144, R144, 0x100, RZ ;  /* 0x0000010090907810 */ /* 0x000fe40007ffe0ff */
[----:B------:R-:W-:Y:S01]  /*12f0*/  IADD3 R226, R226, 0x100, RZ ;  /* 0x00000100e2e27810 */ /* 0x000fe20007ffe0ff */
[----:B--2---:R-:W-:Y:S02]  /*1300*/  HADD2.F32 R147, -RZ, R132.H0_H0 ;  /* 0x20000084ff937230 */ /* 0x004fe40000004100 */
[----:B------:R-:W-:-:S03]  /*1310*/  HADD2.F32 R195, -RZ, R133.H0_H0 ;  /* 0x20000085ffc37230 */ /* 0x000fc60000004100 */
[C---:B------:R-:W-:Y:S01]  /*1320*/  FADD.FTZ R147, -R142.reuse, R147 ;  /* 0x000000938e937221 */ /* 0x040fe20000010100 */
[----:B---3--:R-:W-:Y:S01]  /*1330*/  HADD2.F32 R196, -RZ, R136.H0_H0 ;  /* 0x20000088ffc47230 */ /* 0x008fe20000004100 */
[----:B------:R-:W-:Y:S01]  /*1340*/  FADD.FTZ R197, -R142, R195 ;  /* 0x000000c38ec57221 */ /* 0x000fe20000010100 */
[----:B------:R-:W-:Y:S01]  /*1350*/  HADD2.F32 R193, -RZ, R132.H1_H1 ;  /* 0x30000084ffc17230 */ /* 0x000fe20000004100 */
[----:B------:R-:W-:Y:S01]  /*1360*/  FMUL.FTZ R195, R164, R147 ;  /* 0x00000093a4c37220 */ /* 0x000fe20000410000 */
[----:B------:R-:W-:Y:S01]  /*1370*/  HADD2.F32 R133, -RZ, R133.H1_H1 ;  /* 0x30000085ff857230 */ /* 0x000fe20000004100 */
[----:B------:R-:W-:Y:S01]  /*1380*/  FADD.FTZ R72, R72, R196 ;  /* 0x000000c448487221 */ /* 0x000fe20000010000 */
[----:B------:R-:W-:Y:S01]  /*1390*/  HADD2.F32 R199, -RZ, R134.H0_H0 ;  /* 0x20000086ffc77230 */ /* 0x000fe20000004100 */
[----:B------:R-:W-:Y:S01]  /*13a0*/  FFMA.FTZ R96, R195, R196, R96 ;  /* 0x000000c4c3607223 */ /* 0x000fe20000010060 */
[----:B------:R-:W-:Y:S01]  /*13b0*/  HADD2.F32 R136, -RZ, R136.H1_H1 ;  /* 0x30000088ff887230 */ /* 0x000fe20000004100 */
[----:B------:R-:W-:-:S02]  /*13c0*/  FADD.FTZ R193, -R142, R193 ;  /* 0x000000c18ec17221 */ /* 0x000fc40000010100 */
[----:B------:R-:W-:Y:S01]  /*13d0*/  FMUL.FTZ R196, R35, R196 ;  /* 0x000000c423c47220 */ /* 0x000fe20000410000 */
[----:B------:R-:W-:Y:S01]  /*13e0*/  HADD2.F32 R200, -RZ, R137.H0_H0 ;  /* 0x20000089ffc87230 */ /* 0x000fe20000004100 */
[C---:B------:R-:W-:Y:S02]  /*13f0*/  FADD.FTZ R133, -R142.reuse, R133 ;  /* 0x000000858e857221 */ /* 0x040fe40000010100 */
[----:B------:R-:W-:Y:S02]  /*1400*/  FADD.FTZ R201, -R142, R199 ;  /* 0x000000c78ec97221 */ /* 0x000fe40000010100 */
[C---:B------:R-:W-:Y:S02]  /*1410*/  FMUL.FTZ R197, R164.reuse, R197 ;  /* 0x000000c5a4c57220 */ /* 0x040fe40000410000 */
[----:B------:R-:W-:Y:S02]  /*1420*/  FMUL.FTZ R194, R164, R193 ;  /* 0x000000c1a4c27220 */ /* 0x000fe40000410000 */
[----:B------:R-:W-:-:S02]  /*1430*/  FMUL.FTZ R199, R34, R136 ;  /* 0x0000008822c77220 */ /* 0x000fc40000410000 */
[----:B------:R-:W-:Y:S02]  /*1440*/  FADD.FTZ R132, R145, R196 ;  /* 0x000000c491847221 */ /* 0x000fe40000010000 */
[----:B------:R-:W-:Y:S01]  /*1450*/  FFMA.FTZ R146, R195, R196, R146 ;  /* 0x000000c4c3927223 */ /* 0x000fe20000010092 */
[----:B------:R-:W-:Y:S01]  /*1460*/  HADD2.F32 R203, -RZ, R134.H1_H1 ;  /* 0x30000086ffcb7230 */ /* 0x000fe20000004100 */
[----:B------:R-:W-:Y:S01]  /*1470*/  FADD.FTZ R74, R74, R200 ;  /* 0x000000c84a4a7221 */ /* 0x000fe20000010000 */
[----:B------:R-:W-:Y:S01]  /*1480*/  HADD2.F32 R137, -RZ, R137.H1_H1 ;  /* 0x30000089ff897230 */ /* 0x000fe20000004100 */
[----:B------:R-:W-:Y:S02]  /*1490*/  FMUL.FTZ R198, R164, R133 ;  /* 0x00000085a4c67220 */ /* 0x000fe40000410000 */
[-C--:B------:R-:W-:Y:S02]  /*14a0*/  FFMA.FTZ R98, R197, R200.reuse, R98 ;  /* 0x000000c8c5627223 */ /* 0x080fe40000010062 */
[----:B------:R-:W-:-:S02]  /*14b0*/  FMUL.FTZ R200, R33, R200 ;  /* 0x000000c821c87220 */ /* 0x000fc40000410000 */
[----:B------:R-:W-:Y:S02]  /*14c0*/  FADD.FTZ R133, R132, R199 ;  /* 0x000000c784857221 */ /* 0x000fe40000010000 */
[----:B------:R-:W-:Y:S01]  /*14d0*/  FFMA.FTZ R146, R194, R199, R146 ;  /* 0x000000c7c2927223 */ /* 0x000fe20000010092 */
[--C-:B------:R-:W-:Y:S01]  /*14e0*/  HADD2.F32 R205, -RZ, R135.reuse.H0_H0 ;  /* 0x20000087ffcd7230 */ /* 0x100fe20000004100 */
[----:B------:R-:W-:Y:S01]  /*14f0*/  FMUL.FTZ R201, R164, R201 ;  /* 0x000000c9a4c97220 */ /* 0x000fe20000410000 */
[----:B------:R-:W-:Y:S01]  /*1500*/  HADD2.F32 R209, -RZ, R135.H1_H1 ;  /* 0x30000087ffd17230 */ /* 0x000fe20000004100 */
[----:B------:R-:W-:Y:S01]  /*1510*/  FADD.FTZ R135, -R142, R203 ;  /* 0x000000cb8e877221 */ /* 0x000fe20000010100 */
[----:B------:R-:W-:Y:S01]  /*1520*/  HADD2.F32 R202, -RZ, R138.H0_H0 ;  /* 0x2000008affca7230 */ /* 0x000fe20000004100 */
[----:B------:R-:W-:Y:S02]  /*1530*/  FMUL.FTZ R203, R32, R137 ;  /* 0x0000008920cb7220 */ /* 0x000fe40000410000 */
[----:B------:R-:W-:-:S02]  /*1540*/  FADD.FTZ R132, R133, R200 ;  /* 0x000000c885847221 */ /* 0x000fc40000010000 */
[----:B------:R-:W-:Y:S01]  /*1550*/  FFMA.FTZ R146, R197, R200, R146 ;  /* 0x000000c8c5927223 */ /* 0x000fe20000010092 */
[----:B------:R-:W-:Y:S01]  /*1560*/  HADD2.F32 R138, -RZ, R138.H1_H1 ;  /* 0x3000008aff8a7230 */ /* 0x000fe20000004100 */
[----:B------:R-:W-:Y:S02]  /*1570*/  FADD.FTZ R207, -R142, R205 ;  /* 0x000000cd8ecf7221 */ /* 0x000fe40000010100 */
[----:B------:R-:W-:Y:S02]  /*1580*/  FADD.FTZ R68, R68, R202 ;  /* 0x000000ca44447221 */ /* 0x000fe40000010000 */
[-C--:B------:R-:W-:Y:S02]  /*1590*/  FFMA.FTZ R92, R201, R202.reuse, R92 ;  /* 0x000000cac95c7223 */ /* 0x080fe4000001005c */
[----:B------:R-:W-:Y:S02]  /*15a0*/  FMUL.FTZ R202, R31, R202 ;  /* 0x000000ca1fca7220 */ /* 0x000fe40000410000 */
[----:B------:R-:W-:-:S02]  /*15b0*/  FADD.FTZ R133, R132, R203 ;  /* 0x000000cb84857221 */ /* 0x000fc40000010000 */
[----:B------:R-:W-:Y:S01]  /*15c0*/  FFMA.FTZ R146, R198, R203, R146 ;  /* 0x000000cbc6927223 */ /* 0x000fe20000010092 */
[--C-:B------:R-:W-:Y:S01]  /*15d0*/  HADD2.F32 R206, -RZ, R139.reuse.H0_H0 ;  /* 0x2000008bffce7230 */ /* 0x100fe20000004100 */
[C---:B------:R-:W-:Y:S02]  /*15e0*/  FMUL.FTZ R207, R164.reuse, R207 ;  /* 0x000000cfa4cf7220 */ /* 0x040fe40000410000 */
[----:B------:R-:W-:Y:S02]  /*15f0*/  FMUL.FTZ R204, R164, R135 ;  /* 0x00000087a4cc7220 */ /* 0x000fe40000410000 */
[----:B------:R-:W-:Y:S02]  /*1600*/  FMUL.FTZ R205, R30, R138 ;  /* 0x0000008a1ecd7220 */ /* 0x000fe40000410000 */
[----:B------:R-:W-:Y:S02]  /*1610*/  FADD.FTZ R132, R133, R202 ;  /* 0x000000ca85847221 */ /* 0x000fe40000010000 */
[----:B------:R-:W-:Y:S01]  /*1620*/  FFMA.FTZ R146, R201, R202, R146 ;  /* 0x000000cac9927223 */ /* 0x000fe20000010092 */
[----:B------:R-:W-:Y:S01]  /*1630*/  HADD2.F32 R139, -RZ, R139.H1_H1 ;  /* 0x3000008bff8b7230 */ /* 0x000fe20000004100 */
[----:B------:R-:W-:-:S02]  /*1640*/  FADD.FTZ R209, -R142, R209 ;  /* 0x000000d18ed17221 */ /* 0x000fc40000010100 */
        /* <DEDUP_REMOVED lines=19> */
.L_x_1766:
[----:B0-----:R-:W-:Y:S05]  /*1780*/  BSYNC B1 ;  /* 0x0000000000017941 */ /* 0x001fea0003800000 */
.L_x_1765:
        /* <DEDUP_REMOVED lines=22> */
[----:B------:R-:W-:Y:S01]  /*18f0*/  HADD2.F32 R213, -RZ, R134.H1_H1 ;  /* 0x30000086ffd57230 */ /* 0x000fe20000004100 */
[----:B------:R-:W-:Y:S01]  /*1900*/  FFMA.FTZ R88, R175, R212, R88 ;  /* 0x000000d4af587223 */ /* 0x000fe20000010058 */
[----:B------:R-:W-:Y:S01]  /*1910*/  HADD2.F32 R136, -RZ, R136.H1_H1 ;  /* 0x30000088ff887230 */ /* 0x000fe20000004100 */
[----:B------:R-:W-:-:S02]  /*1920*/  FADD.FTZ R147, -R142, R147 ;  /* 0x000000938e937221 */ /* 0x000fc40000010100 */
[----:B------:R-:W-:Y:S01]  /*1930*/  FMUL.FTZ R212, R27, R212 ;  /* 0x000000d41bd47220 */ /* 0x000fe20000410000 */
[----:B------:R-:W-:Y:S01]  /*1940*/  HADD2.F32 R193, -RZ, R134.H0_H0 ;  /* 0x20000086ffc17230 */ /* 0x000fe20000004100 */
[----:B------:R-:W-:Y:S01]  /*1950*/  FADD.FTZ R133, -R142, R133 ;  /* 0x000000858e857221 */ /* 0x000fe20000010100 */
[--C-:B------:R-:W-:Y:S01]  /*1960*/  HADD2.F32 R215, -RZ, R135.reuse.H0_H0 ;  /* 0x20000087ffd77230 */ /* 0x100fe20000004100 */
[----:B------:R-:W-:Y:S01]  /*1970*/  FMUL.FTZ R211, R164, R211 ;  /* 0x000000d3a4d37220 */ /* 0x000fe20000410000 */
        /* <DEDUP_REMOVED lines=8> */
[----:B------:R-:W-:Y:S02]  /*1a00*/  FADD.FTZ R193, -R142, R193 ;  /* 0x000000c18ec17221 */ /* 0x000fe40000010100 */
[----:B------:R-:W-:Y:S02]  /*1a10*/  FADD.FTZ R66, R66, R216 ;  /* 0x000000d842427221 */ /* 0x000fe40000010000 */
[----:B------:R-:W-:Y:S02]  /*1a20*/  FMUL.FTZ R214, R164, R133 ;  /* 0x00000085a4d67220 */ /* 0x000fe40000410000 */
[----:B------:R-:W-:-:S02]  /*1a30*/  FFMA.FTZ R90, R211, R216, R90 ;  /* 0x000000d8d35a7223 */ /* 0x000fc4000001005a */
[----:B------:R-:W-:Y:S02]  /*1a40*/  FMUL.FTZ R216, R25, R216 ;  /* 0x000000d819d87220 */ /* 0x000fe40000410000 */
[----:B------:R-:W-:Y:S02]  /*1a50*/  FADD.FTZ R133, R132, R213 ;  /* 0x000000d584857221 */ /* 0x000fe40000010000 */
[----:B------:R-:W-:Y:S01]  /*1a60*/  FFMA.FTZ R146, R210, R213, R146 ;  /* 0x000000d5d2927223 */ /* 0x000fe20000010092 */
[----:B------:R-:W-:Y:S01]  /*1a70*/  HADD2.F32 R218, -RZ, R138.H0_H0 ;  /* 0x2000008affda7230 */ /* 0x000fe20000004100 */
[C---:B0-----:R-:W-:Y:S02]  /*1a80*/  FADD.FTZ R141, -R142.reuse, R217 ;  /* 0x000000d98e8d7221 */ /* 0x041fe40000010100 */
[----:B------:R-:W-:Y:S02]  /*1a90*/  FADD.FTZ R221, -R142, R215 ;  /* 0x000000d78edd7221 */ /* 0x000fe40000010100 */
[----:B------:R-:W-:-:S02]  /*1aa0*/  FMUL.FTZ R217, R164, R193 ;  /* 0x000000c1a4d97220 */ /* 0x000fc40000410000 */
[----:B------:R-:W-:Y:S02]  /*1ab0*/  FMUL.FTZ R215, R24, R137 ;  /* 0x0000008918d77220 */ /* 0x000fe40000410000 */
[----:B------:R-:W-:Y:S02]  /*1ac0*/  FADD.FTZ R132, R133, R216 ;  /* 0x000000d885847221 */ /* 0x000fe40000010000 */
[----:B------:R-:W-:Y:S01]  /*1ad0*/  FFMA.FTZ R146, R211, R216, R146 ;  /* 0x000000d8d3927223 */ /* 0x000fe20000010092 */
[----:B------:R-:W-:Y:S01]  /*1ae0*/  HADD2.F32 R138, -RZ, R138.H1_H1 ;  /* 0x3000008aff8a7230 */ /* 0x000fe20000004100 */
[----:B------:R-:W-:Y:S02]  /*1af0*/  FADD.FTZ R60, R60, R218 ;  /* 0x000000da3c3c7221 */ /* 0x000fe40000010000 */
[-C--:B------:R-:W-:Y:S02]  /*1b00*/  FFMA.FTZ R84, R217, R218.reuse, R84 ;  /* 0x000000dad9547223 */ /* 0x080fe40000010054 */
        /* <DEDUP_REMOVED lines=29> */
.L_x_1762:
[----:B------:R-:W-:Y:S05]  /*1ce0*/  BSYNC B0 ;  /* 0x0000000000007941 */ /* 0x000fea0003800000 */
.L_x_1756:
[----:B------:R-:W-:Y:S02]  /*1cf0*/  LOP3.LUT P4, RZ, R165, 0xff, RZ, 0xc0, !PT ;  /* 0x000000ffa5ff7812 */ /* 0x000fe4000788c0ff */
[----:B------:R-:W-:Y:S02]  /*1d00*/  SHF.R.U32.HI R134, RZ, 0x5, R156 ;  /* 0x00000005ff867819 */ /* 0x000fe4000001169c */
[----:B------:R-:W-:Y:S02]  /*1d10*/  LOP3.LUT P3, RZ, R156, 0x1f, RZ, 0xc0, !PT ;  /* 0x0000001f9cff7812 */ /* 0x000fe4000786c0ff */
[----:B------:R-:W-:-:S07]  /*1d20*/  LOP3.LUT R225, R134, 0x7fffff8, RZ, 0xc0, !PT ;  /* 0x07fffff886e17812 */ /* 0x000fce00078ec0ff */
[----:B------:R-:W-:Y:S01]  /*1d30*/  @!P4 IADD3 R225, R225, 0x8, RZ ;  /* 0x00000008e1e1c810 */ /* 0x000fe20007ffe0ff */
[----:B------:R-:W-:Y:S05]  /*1d40*/  BRA.DIV ~URZ, `(.L_x_1767) ;  /* 0x000038127f007947 */ /* 0x000fea000b800000 */
[----:B------:R2:W3:Y:S02]  /*1d50*/  SHFL.DOWN PT, R136, R145, 0x10, 0x1f ;  /* 0x0a001f0091887f89 */ /* 0x0004e400000e0000 */
.L_x_1906:
        /* <DEDUP_REMOVED lines=18> */
.L_x_1907:
        /* <DEDUP_REMOVED lines=23> */
[----:B------:R-:W-:Y:S01]  /*1ff0*/  FADD.FTZ R132, R132, R137 ;  /* 0x0000008984847221 */ /* 0x000fe20000010000 */
[----:B------:R-:W-:Y:S01]  /*2000*/  MOV R136, RZ ;  /* 0x000000ff00887202 */ /* 0x000fe20000000f00 */
[----:B------:R-:W-:Y:S01]  /*2010*/  FADD.FTZ R227, R138, R227 ;  /* 0x000000e38ae37221 */ /* 0x000fe20000010000 */
[----:B------:R-:W-:Y:S01]  /*2020*/  @P3 LEA.HI.SX32 R136, R134, R133, 0x1d ;  /* 0x0000008586883211 */ /* 0x000fe200078feaff */
[----:B------:R-:W-:-:S02]  /*2030*/  FADD.FTZ R132, R139, R132 ;  /* 0x000000848b847221 */ /* 0x000fc40000010000 */
[----:B--2---:R-:W-:Y:S02]  /*2040*/  FADD.FTZ R227, R227, R140 ;  /* 0x0000008ce3e37221 */ /* 0x004fe40000010000 */
[----:B------:R-:W-:Y:S02]  /*2050*/  FADD.FTZ R132, R132, R141 ;  /* 0x0000008d84847221 */ /* 0x000fe40000010000 */
[----:B------:R-:W-:Y:S02]  /*2060*/  FADD.FTZ R227, R142, R227 ;  /* 0x000000e38ee37221 */ /* 0x000fe40000010000 */
[----:B------:R-:W-:Y:S02]  /*2070*/  FADD.FTZ R132, R143, R132 ;  /* 0x000000848f847221 */ /* 0x000fe40000010000 */
[----:B---3--:R-:W-:Y:S02]  /*2080*/  FADD.FTZ R227, R227, R144 ;  /* 0x00000090e3e37221 */ /* 0x008fe40000010000 */
[----:B------:R-:W-:-:S02]  /*2090*/  FADD.FTZ R132, R132, R145 ;  /* 0x0000009184847221 */ /* 0x000fc40000010000 */
[----:B------:R-:W-:Y:S02]  /*20a0*/  FADD.FTZ R137, R146, R227 ;  /* 0x000000e392897221 */ /* 0x000fe40000010000 */
[----:B------:R-:W-:Y:S02]  /*20b0*/  FADD.FTZ R132, R147, R132 ;  /* 0x0000008493847221 */ /* 0x000fe40000010000 */
[----:B------:R-:W-:Y:S02]  /*20c0*/  FMUL.FTZ R137, R137, c[0x0][0x1e0] ;  /* 0x0000780089897a20 */ /* 0x000fe40000410000 */
[----:B------:R-:W-:Y:S01]  /*20d0*/  FMUL.FTZ R138, R132, c[0x0][0x1e0] ;  /* 0x00007800848a7a20 */ /* 0x000fe20000410000 */
[----:B------:R-:W-:Y:S05]  /*20e0*/  @!P0 BRA `(.L_x_1770) ;  /* 0x0000104000008947 */ /* 0x000fea0003800000 */
[----:B------:R-:W-:Y:S01]  /*20f0*/  BSSY B1, `(.L_x_1771) ;  /* 0x0000005000017945 */ /* 0x000fe20003800000 */
[----:B------:R-:W-:Y:S05]  /*2100*/  @!P3 BRA `(.L_x_1772) ;  /* 0x000000300000b947 */ /* 0x000fea0003800000 */
[----:B------:R-:W-:-:S10]  /*2110*/  HFMA2.MMA R121, -RZ, RZ, 0, 9.5367431640625e-07 ;  /* 0x00000010ff797435 */ /* 0x000fd400000001ff */
[----:B------:R-:W-:-:S06]  /*2120*/  IMAD.WIDE.U32 R120, R136, R121, c[0x0][0x170] ;  /* 0x00005c0088787625 */ /* 0x000fcc00078e0079 */
[----:B------:R-:W5:Y:S02]  /*2130*/  LDG.E.128 R120, [R120.64] ;  /* 0x0000000478787981 */ /* 0x000f64000c1e1d00 */
.L_x_1772:
[----:B------:R-:W-:Y:S05]  /*2140*/  BSYNC B1 ;  /* 0x0000000000017941 */ /* 0x000fea0003800000 */
.L_x_1771:
        /* <DEDUP_REMOVED lines=10> */
.L_x_1774:
        /* <DEDUP_REMOVED lines=11> */
.L_x_1775:
[----:B------:R-:W-:Y:S05]  /*22a0*/  BSYNC B1 ;  /* 0x0000000000017941 */ /* 0x000fea0003800000 */
.L_x_1773:
[----:B------:R-:W-:Y:S01]  /*22b0*/  ISETP.NE.U32.AND P5, PT, RZ, c[0x0][0x258], PT ;  /* 0x00009600ff007a0c */ /* 0x000fe20003fa5070 */
[----:B------:R-:W-:Y:S03]  /*22c0*/  BSSY B1, `(.L_x_1776) ;  /* 0x000000e000017945 */ /* 0x000fe60003800000 */
[----:B------:R-:W-:-:S13]  /*22d0*/  ISETP.NE.AND.EX P5, PT, RZ, c[0x0][0x25c], PT, P5 ;  /* 0x00009700ff007a0c */ /* 0x000fda0003fa5350 */
[----:B------:R-:W-:Y:S01]  /*22e0*/  @P5 F2FP.PACK_AB R132, RZ, R133 ;  /* 0x00000085ff84523e */ /* 0x000fe200000000ff */
[----:B------:R-:W-:Y:S05]  /*22f0*/  @!P3 BRA `(.L_x_1777) ;  /* 0x000000a00000b947 */ /* 0x000fea0003800000 */
[----:B-----5:R-:W-:Y:S01]  /*2300*/  LOP3.LUT P6, RZ, R168, 0xff, RZ, 0xc0, !PT ;  /* 0x000000ffa8ff7812 */ /* 0x020fe200078cc0ff */
[----:B------:R-:W-:Y:S01]  /*2310*/  FMUL.FTZ R133, R133, c[0x0][0x1ec] ;  /* 0x00007b0085857a20 */ /* 0x000fe20000410000 */
[----:B------:R-:W-:-:S03]  /*2320*/  CS2R R134, SRZ ;  /* 0x0000000000867805 */ /* 0x000fc6000001ff00 */
[----:B------:R-:W-:-:S08]  /*2330*/  FMUL.FTZ R140, R133, c[0x0][0x1e8] ;  /* 0x00007a00858c7a20 */ /* 0x000fd00000410000 */
[----:B------:R-:W-:Y:S01]  /*2340*/  @P6 HADD2.F32 R133, -RZ, R120.H0_H0 ;  /* 0x20000078ff856230 */ /* 0x000fe20000004100 */
[----:B------:R-:W-:-:S04]  /*2350*/  @P6 FMUL.FTZ R134, R19, R140 ;  /* 0x0000008c13866220 */ /* 0x000fc80000410000 */
[----:B------:R-:W-:Y:S01]  /*2360*/  @P6 FMUL.FTZ R135, R140, R133 ;  /* 0x000000858c876220 */ /* 0x000fe20000410000 */
[----:B------:R-:W-:-:S03]  /*2370*/  F2FP.PACK_AB R134, RZ, R134 ;  /* 0x00000086ff86723e */ /* 0x000fc600000000ff */
[----:B------:R-:W-:Y:S01]  /*2380*/  FADD.FTZ R56, R56, R135 ;  /* 0x0000008738387221 */ /* 0x000fe20000010000 */
[----:B------:R-:W-:Y:S02]  /*2390*/  PRMT R124, R134, 0x7610, R124 ;  /* 0x00007610867c7816 */ /* 0x000fe4000000007c */
.L_x_1777:
[----:B------:R-:W-:Y:S05]  /*23a0*/  BSYNC B1 ;  /* 0x0000000000017941 */ /* 0x000fea0003800000 */
.L_x_1776:
[----:B------:R-:W-:Y:S01]  /*23b0*/  BSSY B1, `(.L_x_1778) ;  /* 0x000000e000017945 */ /* 0x000fe20003800000 */
[----:B------:R-:W-:Y:S01]  /*23c0*/  @P5 PRMT R128, R132, 0x7610, R128 ;  /* 0x0000761084805816 */ /* 0x000fe20000000080 */
[----:B------:R-:W-:Y:S05]  /*23d0*/  @P2 BRA `(.L_x_1779) ;  /* 0x0000004000002947 */ /* 0x000fea0003800000 */
[----:B------:R-:W-:Y:S01]  /*23e0*/  HFMA2.MMA R133, -RZ, RZ, 0, 0 ;  /* 0x00000000ff857435 */ /* 0x000fe200000001ff */
[----:B------:R-:W-:Y:S05]  /*23f0*/  @!P4 BRA `(.L_x_1780) ;  /* 0x000000900000c947 */ /* 0x000fea0003800000 */
[----:B-----5:R-:W-:Y:S01]  /*2400*/  HADD2.F32 R133, -RZ, R108.H1_H1 ;  /* 0x3000006cff857230 */ /* 0x020fe20000004100 */
[----:B------:R-:W-:Y:S05]  /*2410*/  BRA `(.L_x_1780) ;  /* 0x0000007000007947 */ /* 0x000fea0003800000 */
.L_x_1779:
[----:B------:R-:W-:-:S04]  /*2420*/  ISETP.NE.AND P6, PT, R8, RZ, PT ;  /* 0x000000ff0800720c */ /* 0x000fc80003fc5270 */
[----:B------:R-:W-:-:S05]  /*2430*/  FSEL R133, R137, RZ, !P6 ;  /* 0x000000ff89857208 */ /* 0x000fca0007000000 */
[----:B------:R-:W-:-:S04]  /*2440*/  FFMA.FTZ R132, R176, R138, R133 ;  /* 0x0000008ab0847223 */ /* 0x000fc80000010085 */
[----:B------:R-:W-:Y:S01]  /*2450*/  FADD.FTZ R133, R181, -R132 ;  /* 0x80000084b5857221 */ /* 0x000fe20000010000 */
[----:B-----5:R-:W-:-:S03]  /*2460*/  @P4 HADD2.F32 R132, -RZ, R108.H1_H1 ;  /* 0x3000006cff844230 */ /* 0x020fc60000004100 */
[----:B------:R-:W-:-:S04]  /*2470*/  FMUL.FTZ R133, R164, R133 ;  /* 0x00000085a4857220 */ /* 0x000fc80000410000 */
[----:B------:R-:W-:Y:S02]  /*2480*/  @P4 FADD.FTZ R133, R133, R132 ;  /* 0x0000008485854221 */ /* 0x000fe40000010000 */
.L_x_1780:
[----:B------:R-:W-:Y:S05]  /*2490*/  BSYNC B1 ;  /* 0x0000000000017941 */ /* 0x000fea0003800000 */
.L_x_1778:
[----:B------:R-:W-:Y:S01]  /*24a0*/  BSSY B1, `(.L_x_1781) ;  /* 0x000000e000017945 */ /* 0x000fe20003800000 */
[----:B------:R-:W-:Y:S01]  /*24b0*/  @P5 F2FP.PACK_AB R132, RZ, R133 ;  /* 0x00000085ff84523e */ /* 0x000fe200000000ff */
[----:B------:R-:W-:Y:S05]  /*24c0*/  @!P3 BRA `(.L_x_1782) ;  /* 0x000000b00000b947 */ /* 0x000fea0003800000 */
[----:B-----5:R-:W-:Y:S01]  /*24d0*/  LOP3.LUT P6, RZ, R168, 0xff00, RZ, 0xc0, !PT ;  /* 0x0000ff00a8ff7812 */ /* 0x020fe200078cc0ff */
[----:B------:R-:W-:Y:S01]  /*24e0*/  FMUL.FTZ R133, R133, c[0x0][0x1ec] ;  /* 0x00007b0085857a20 */ /* 0x000fe20000410000 */
[----:B------:R-:W-:Y:S01]  /*24f0*/  HFMA2.MMA R134, -RZ, RZ, 0, 0 ;  /* 0x00000000ff867435 */ /* 0x000fe200000001ff */
[----:B------:R-:W-:Y:S02]  /*2500*/  MOV R140, RZ ;  /* 0x000000ff008c7202 */ /* 0x000fe40000000f00 */
[----:B------:R-:W-:-:S08]  /*2510*/  FMUL.FTZ R135, R133, c[0x0][0x1e8] ;  /* 0x00007a0085877a20 */ /* 0x000fd00000410000 */
[----:B------:R-:W-:Y:S01]  /*2520*/  @P6 HADD2.F32 R133, -RZ, R120.H1_H1 ;  /* 0x30000078ff856230 */ /* 0x000fe20000004100 */
[----:B------:R-:W-:-:S04]  /*2530*/  @P6 FMUL.FTZ R134, R18, R135 ;  /* 0x0000008712866220 */ /* 0x000fc80000410000 */
[----:B------:R-:W-:Y:S01]  /*2540*/  @P6 FMUL.FTZ R140, R135, R133 ;  /* 0x00000085878c6220 */ /* 0x000fe20000410000 */
[----:B------:R-:W-:-:S03]  /*2550*/  F2FP.PACK_AB R134, RZ, R134 ;  /* 0x00000086ff86723e */ /* 0x000fc600000000ff */
[----:B------:R-:W-:Y:S01]  /*2560*/  FADD.FTZ R57, R57, R140 ;  /* 0x0000008c39397221 */ /* 0x000fe20000010000 */
[----:B------:R-:W-:Y:S02]  /*2570*/  PRMT R124, R124, 0x5410, R134 ;  /* 0x000054107c7c7816 */ /* 0x000fe40000000086 */
.L_x_1782:
[----:B------:R-:W-:Y:S05]  /*2580*/  BSYNC B1 ;  /* 0x0000000000017941 */ /* 0x000fea0003800000 */
.L_x_1781:
[----:B------:R-:W-:Y:S01]  /*2590*/  BSSY B1, `(.L_x_1783) ;  /* 0x000000e000017945 */ /* 0x000fe20003800000 */
[----:B------:R-:W-:Y:S01]  /*25a0*/  @P5 PRMT R128, R128, 0x5410, R132 ;  /* 0x0000541080805816 */ /* 0x000fe20000000084 */
[----:B------:R-:W-:Y:S05]  /*25b0*/  @P2 BRA `(.L_x_1784) ;  /* 0x0000004000002947 */ /* 0x000fea0003800000 */
[----:B------:R-:W-:Y:S01]  /*25c0*/  MOV R133, RZ ;  /* 0x000000ff00857202 */ /* 0x000fe20000000f00 */
[----:B------:R-:W-:Y:S05]  /*25d0*/  @!P4 BRA `(.L_x_1785) ;  /* 0x000000900000c947 */ /* 0x000fea0003800000 */
[----:B-----5:R-:W-:Y:S01]  /*25e0*/  HADD2.F32 R133, -RZ, R109.H0_H0 ;  /* 0x2000006dff857230 */ /* 0x020fe20000004100 */
[----:B------:R-:W-:Y:S05]  /*25f0*/  BRA `(.L_x_1785) ;  /* 0x0000007000007947 */ /* 0x000fea0003800000 */
.L_x_1784:
[----:B------:R-:W-:Y:S01]  /*2600*/  ISETP.NE.AND P6, PT, R8, RZ, PT ;  /* 0x000000ff0800720c */ /* 0x000fe20003fc5270 */
[----:B-----5:R-:W-:-:S03]  /*2610*/  @P4 HADD2.F32 R132, -RZ, R109.H0_H0 ;  /* 0x2000006dff844230 */ /* 0x020fc60000004100 */
[----:B------:R-:W-:-:S05]  /*2620*/  FSEL R133, R137, RZ, !P6 ;  /* 0x000000ff89857208 */ /* 0x000fca0007000000 */
[----:B------:R-:W-:-:S04]  /*2630*/  FFMA.FTZ R133, R179, R138, R133 ;  /* 0x0000008ab3857223 */ /* 0x000fc80000010085 */
[----:B------:R-:W-:-:S04]  /*2640*/  FADD.FTZ R133, R182, -R133 ;  /* 0x80000085b6857221 */ /* 0x000fc80000010000 */
[----:B------:R-:W-:-:S04]  /*2650*/  FMUL.FTZ R133, R164, R133 ;  /* 0x00000085a4857220 */ /* 0x000fc80000410000 */
[----:B------:R-:W-:Y:S02]  /*2660*/  @P4 FADD.FTZ R133, R133, R132 ;  /* 0x0000008485854221 */ /* 0x000fe40000010000 */
.L_x_1785:
[----:B------:R-:W-:Y:S05]  /*2670*/  BSYNC B1 ;  /* 0x0000000000017941 */ /* 0x000fea0003800000 */
.L_x_1783:
[----:B------:R-:W-:Y:S01]  /*2680*/  BSSY B1, `(.L_x_1786) ;  /* 0x000000d000017945 */ /* 0x000fe20003800000 */
        /* <DEDUP_REMOVED lines=12> */
.L_x_1787:
[----:B------:R-:W-:Y:S05]  /*2750*/  BSYNC B1 ;  /* 0x0000000000017941 */ /* 0x000fea0003800000 */
.L_x_1786:
[----:B------:R-:W-:Y:S01]  /*2760*/  BSSY B1, `(.L_x_1788) ;  /* 0x000000e000017945 */ /* 0x000fe20003800000 */
[----:B------:R-:W-:Y:S01]  /*2770*/  @P5 PRMT R129, R132, 0x7610, R129 ;  /* 0x0000761084815816 */ /* 0x000fe20000000081 */
[----:B------:R-:W-:Y:S05]  /*2780*/  @P2 BRA `(.L_x_1789) ;  /* 0x0000004000002947 */ /* 0x000fea0003800000 */
[----:B------:R-:W-:Y:S01]  /*2790*/  HFMA2.MMA R133, -RZ, RZ, 0, 0 ;  /* 0x00000000ff857435 */ /* 0x000fe200000001ff */
[----:B------:R-:W-:Y:S05]  /*27a0*/  @!P4 BRA `(.L_x_1790) ;  /* 0x000000900000c947 */ /* 0x000fea0003800000 */
[----:B-----5:R-:W-:Y:S01]  /*27b0*/  HADD2.F32 R133, -RZ, R109.H1_H1 ;  /* 0x3000006dff857230 */ /* 0x020fe20000004100 */
[----:B------:R-:W-:Y:S05]  /*27c0*/  BRA `(.L_x_1790) ;  /* 0x0000007000007947 */ /* 0x000fea0003800000 */
.L_x_1789:
[----:B------:R-:W-:-:S04]  /*27d0*/  ISETP.NE.AND P6, PT, R8, RZ, PT ;  /* 0x000000ff0800720c */ /* 0x000fc80003fc5270 */
[----:B------:R-:W-:-:S05]  /*27e0*/  FSEL R133, R137, RZ, !P6 ;  /* 0x000000ff89857208 */ /* 0x000fca0007000000 */
[----:B------:R-:W-:-:S04]  /*27f0*/  FFMA.FTZ R132, R180, R138, R133 ;  /* 0x0000008ab4847223 */ /* 0x000fc80000010085 */
[----:B------:R-:W-:Y:S01]  /*2800*/  FADD.FTZ R133, R185, -R132 ;  /* 0x80000084b9857221 */ /* 0x000fe20000010000 */
[----:B-----5:R-:W-:-:S03]  /*2810*/  @P4 HADD2.F32 R132, -RZ, R109.H1_H1 ;  /* 0x3000006dff844230 */ /* 0x020fc60000004100 */
[----:B------:R-:W-:-:S04]  /*2820*/  FMUL.FTZ R133, R164, R133 ;  /* 0x00000085a4857220 */ /* 0x000fc80000410000 */
[----:B------:R-:W-:Y:S02]  /*2830*/  @P4 FADD.FTZ R133, R133, R132 ;  /* 0x0000008485854221 */ /* 0x000fe40000010000 */
.L_x_1790:
[----:B------:R-:W-:Y:S05]  /*2840*/  BSYNC B1 ;  /* 0x0000000000017941 */ /* 0x000fea0003800000 */
.L_x_1788:
        /* <DEDUP_REMOVED lines=14> */
.L_x_1792:
[----:B------:R-:W-:Y:S05]  /*2930*/  BSYNC B1 ;  /* 0x0000000000017941 */ /* 0x000fea0003800000 */
.L_x_1791:
[----:B------:R-:W-:Y:S01]  /*2940*/  BSSY B1, `(.L_x_1793) ;  /* 0x000000e000017945 */ /* 0x000fe20003800000 */
[----:B------:R-:W-:Y:S01]  /*2950*/  @P5 PRMT R129, R129, 0x5410, R132 ;  /* 0x0000541081815816 */ /* 0x000fe20000000084 */
[----:B------:R-:W-:Y:S05]  /*2960*/  @P2 BRA `(.L_x_1794) ;  /* 0x0000004000002947 */ /* 0x000fea0003800000 */
[----:B------:R-:W-:Y:S01]  /*2970*/  MOV R133, RZ ;  /* 0x000000ff00857202 */ /* 0x000fe20000000f00 */
[----:B------:R-:W-:Y:S05]  /*2980*/  @!P4 BRA `(.L_x_1795) ;  /* 0x000000900000c947 */ /* 0x000fea0003800000 */
[----:B-----5:R-:W-:Y:S01]  /*2990*/  HADD2.F32 R133, -RZ, R110.H0_H0 ;  /* 0x2000006eff857230 */ /* 0x020fe20000004100 */
[----:B------:R-:W-:Y:S05]  /*29a0*/  BRA `(.L_x_1795) ;  /* 0x0000007000007947 */ /* 0x000fea0003800000 */
.L_x_1794:
[----:B------:R-:W-:Y:S01]  /*29b0*/  ISETP.NE.AND P6, PT, R8, RZ, PT ;  /* 0x000000ff0800720c */ /* 0x000fe20003fc5270 */
[----:B-----5:R-:W-:-:S03]  /*29c0*/  @P4 HADD2.F32 R132, -RZ, R110.H0_H0 ;  /* 0x2000006eff844230 */ /* 0x020fc60000004100 */
[----:B------:R-:W-:-:S05]  /*29d0*/  FSEL R133, R137, RZ, !P6 ;  /* 0x000000ff89857208 */ /* 0x000fca0007000000 */
[----:B------:R-:W-:-:S04]  /*29e0*/  FFMA.FTZ R133, R183, R138, R133 ;  /* 0x0000008ab7857223 */ /* 0x000fc80000010085 */
[----:B------:R-:W-:-:S04]  /*29f0*/  FADD.FTZ R133, R184, -R133 ;  /* 0x80000085b8857221 */ /* 0x000fc80000010000 */
[----:B------:R-:W-:-:S04]  /*2a00*/  FMUL.FTZ R133, R164, R133 ;  /* 0x00000085a4857220 */ /* 0x000fc80000410000 */
[----:B------:R-:W-:Y:S02]  /*2a10*/  @P4 FADD.FTZ R133, R133, R132 ;  /* 0x0000008485854221 */ /* 0x000fe40000010000 */
.L_x_1795:
[----:B------:R-:W-:Y:S05]  /*2a20*/  BSYNC B1 ;  /* 0x0000000000017941 */ /* 0x000fea0003800000 */
.L_x_1793:
        /* <DEDUP_REMOVED lines=13> */
.L_x_1797:
[----:B------:R-:W-:Y:S05]  /*2b00*/  BSYNC B1 ;  /* 0x0000000000017941 */ /* 0x000fea0003800000 */
.L_x_1796:
[----:B------:R-:W-:Y:S01]  /*2b10*/  BSSY B1, `(.L_x_1798) ;  /* 0x000000e000017945 */ /* 0x000fe20003800000 */
[----:B------:R-:W-:Y:S01]  /*2b20*/  @P5 PRMT R130, R132, 0x7610, R130 ;  /* 0x0000761084825816 */ /* 0x000fe20000000082 */
[----:B------:R-:W-:Y:S05]  /*2b30*/  @P2 BRA `(.L_x_1799) ;  /* 0x0000004000002947 */ /* 0x000fea0003800000 */
[----:B------:R-:W-:Y:S01]  /*2b40*/  HFMA2.MMA R133, -RZ, RZ, 0, 0 ;  /* 0x00000000ff857435 */ /* 0x000fe200000001ff */
[----:B------:R-:W-:Y:S05]  /*2b50*/  @!P4 BRA `(.L_x_1800) ;  /* 0x000000900000c947 */ /* 0x000fea0003800000 */
[----:B-----5:R-:W-:Y:S01]  /*2b60*/  HADD2.F32 R133, -RZ, R110.H1_H1 ;  /* 0x3000006eff857230 */ /* 0x020fe20000004100 */
[----:B------:R-:W-:Y:S05]  /*2b70*/  BRA `(.L_x_1800) ;  /* 0x0000007000007947 */ /* 0x000fea0003800000 */
.L_x_1799:
[----:B------:R-:W-:-:S04]  /*2b80*/  ISETP.NE.AND P6, PT, R8, RZ, PT ;  /* 0x000000ff0800720c */ /* 0x000fc80003fc5270 */
[----:B------:R-:W-:-:S05]  /*2b90*/  FSEL R133, R137, RZ, !P6 ;  /* 0x000000ff89857208 */ /* 0x000fca0007000000 */
[----:B------:R-:W-:-:S04]  /*2ba0*/  FFMA.FTZ R132, R186, R138, R133 ;  /* 0x0000008aba847223 */ /* 0x000fc80000010085 */
[----:B------:R-:W-:Y:S01]  /*2bb0*/  FADD.FTZ R133, R187, -R132 ;  /* 0x80000084bb857221 */ /* 0x000fe20000010000 */
[----:B-----5:R-:W-:-:S03]  /*2bc0*/  @P4 HADD2.F32 R132, -RZ, R110.H1_H1 ;  /* 0x3000006eff844230 */ /* 0x020fc60000004100 */
[----:B------:R-:W-:-:S04]  /*2bd0*/  FMUL.FTZ R133, R164, R133 ;  /* 0x00000085a4857220 */ /* 0x000fc80000410000 */
[----:B------:R-:W-:Y:S02]  /*2be0*/  @P4 FADD.FTZ R133, R133, R132 ;  /* 0x0000008485854221 */ /* 0x000fe40000010000 */
.L_x_1800:
[----:B------:R-:W-:Y:S05]  /*2bf0*/  BSYNC B1 ;  /* 0x0000000000017941 */ /* 0x000fea0003800000 */
.L_x_1798:
        /* <DEDUP_REMOVED lines=14> */
.L_x_1802:
[----:B------:R-:W-:Y:S05]  /*2ce0*/  BSYNC B1 ;  /* 0x0000000000017941 */ /* 0x000fea0003800000 */
.L_x_1801:
[----:B------:R-:W-:Y:S01]  /*2cf0*/  BSSY B1, `(.L_x_1803) ;  /* 0x000000e000017945 */ /* 0x000fe20003800000 */
[----:B------:R-:W-:Y:S01]  /*2d00*/  @P5 PRMT R130, R130, 0x5410, R132 ;  /* 0x0000541082825816 */ /* 0x000fe20000000084 */
[----:B------:R-:W-:Y:S05]  /*2d10*/  @P2 BRA `(.L_x_1804) ;  /* 0x0000004000002947 */ /* 0x000fea0003800000 */
[----:B------:R-:W-:Y:S01]  /*2d20*/  MOV R133, RZ ;  /* 0x000000ff00857202 */ /* 0x000fe20000000f00 */
[----:B------:R-:W-:Y:S05]  /*2d30*/  @!P4 BRA `(.L_x_1805) ;  /* 0x000000900000c947 */ /* 0x000fea0003800000 */
[----:B-----5:R-:W-:Y:S01]  /*2d40*/  HADD2.F32 R133, -RZ, R111.H0_H0 ;  /* 0x2000006fff857230 */ /* 0x020fe20000004100 */
[----:B------:R-:W-:Y:S05]  /*2d50*/  BRA `(.L_x_1805) ;  /* 0x0000007000007947 */ /* 0x000fea0003800000 */
.L_x_1804:
[----:B------:R-:W-:Y:S01]  /*2d60*/  ISETP.NE.AND P6, PT, R8, RZ, PT ;  /* 0x000000ff0800720c */ /* 0x000fe20003fc5270 */
[----:B-----5:R-:W-:-:S03]  /*2d70*/  @P4 HADD2.F32 R132, -RZ, R111.H0_H0 ;  /* 0x2000006fff844230 */ /* 0x020fc60000004100 */
[----:B------:R-:W-:-:S05]  /*2d80*/  FSEL R133, R137, RZ, !P6 ;  /* 0x000000ff89857208 */ /* 0x000fca0007000000 */
[----:B------:R-:W-:-:S04]  /*2d90*/  FFMA.FTZ R133, R189, R138, R133 ;  /* 0x0000008abd857223 */ /* 0x000fc80000010085 */
[----:B------:R-:W-:-:S04]  /*2da0*/  FADD.FTZ R133, R188, -R133 ;  /* 0x80000085bc857221 */ /* 0x000fc80000010000 */
[----:B------:R-:W-:-:S04]  /*2db0*/  FMUL.FTZ R133, R164, R133 ;  /* 0x00000085a4857220 */ /* 0x000fc80000410000 */
[----:B------:R-:W-:Y:S02]  /*2dc0*/  @P4 FADD.FTZ R133, R133, R132 ;  /* 0x0000008485854221 */ /* 0x000fe40000010000 */
.L_x_1805:
[----:B------:R-:W-:Y:S05]  /*2dd0*/  BSYNC B1 ;  /* 0x0000000000017941 */ /* 0x000fea0003800000 */
.L_x_1803:
        /* <DEDUP_REMOVED lines=13> */
.L_x_1807:
[----:B------:R-:W-:Y:S05]  /*2eb0*/  BSYNC B1 ;  /* 0x0000000000017941 */ /* 0x000fea0003800000 */
.L_x_1806:
[----:B------:R-:W-:Y:S01]  /*2ec0*/  BSSY B1, `(.L_x_1808) ;  /* 0x000000e000017945 */ /* 0x000fe20003800000 */
[----:B------:R-:W-:Y:S01]  /*2ed0*/  @P5 PRMT R131, R132, 0x7610, R131 ;  /* 0x0000761084835816 */ /* 0x000fe20000000083 */
[----:B------:R-:W-:Y:S05]  /*2ee0*/  @P2 BRA `(.L_x_1809) ;  /* 0x0000004000002947 */ /* 0x000fea0003800000 */
[----:B------:R-:W-:Y:S01]  /*2ef0*/  HFMA2.MMA R139, -RZ, RZ, 0, 0 ;  /* 0x00000000ff8b7435 */ /* 0x000fe200000001ff */
[----:B------:R-:W-:Y:S05]  /*2f00*/  @!P4 BRA `(.L_x_1810) ;  /* 0x000000900000c947 */ /* 0x000fea0003800000 */
[----:B-----5:R-:W-:Y:S01]  /*2f10*/  HADD2.F32 R139, -RZ, R111.H1_H1 ;  /* 0x3000006fff8b7230 */ /* 0x020fe20000004100 */
[----:B------:R-:W-:Y:S05]  /*2f20*/  BRA `(.L_x_1810) ;  /* 0x0000007000007947 */ /* 0x000fea0003800000 */
.L_x_1809:
[----:B------:R-:W-:-:S04]  /*2f30*/  ISETP.NE.AND P6, PT, R8, RZ, PT ;  /* 0x000000ff0800720c */ /* 0x000fc80003fc5270 */
[----:B------:R-:W-:-:S05]  /*2f40*/  FSEL R133, R137, RZ, !P6 ;  /* 0x000000ff89857208 */ /* 0x000fca0007000000 */
[----:B------:R-:W-:-:S04]  /*2f50*/  FFMA.FTZ R132, R190, R138, R133 ;  /* 0x0000008abe847223 */ /* 0x000fc80000010085 */
[----:B------:R-:W-:Y:S01]  /*2f60*/  FADD.FTZ R133, R191, -R132 ;  /* 0x80000084bf857221 */ /* 0x000fe20000010000 */
[----:B-----5:R-:W-:-:S03]  /*2f70*/  @P4 HADD2.F32 R132, -RZ, R111.H1_H1 ;  /* 0x3000006fff844230 */ /* 0x020fc60000004100 */
[----:B------:R-:W-:-:S04]  /*2f80*/  FMUL.FTZ R139, R164, R133 ;  /* 0x00000085a48b7220 */ /* 0x000fc80000410000 */
[----:B------:R-:W-:Y:S02]  /*2f90*/  @P4 FADD.FTZ R139, R139, R132 ;  /* 0x000000848b8b4221 */ /* 0x000fe40000010000 */
.L_x_1810:
[----:B------:R-:W-:Y:S05]  /*2fa0*/  BSYNC B1 ;  /* 0x0000000000017941 */ /* 0x000fea0003800000 */
.L_x_1808:
[----:B------:R-:W-:Y:S01]  /*2fb0*/  @P5 MOV R135, 0x10 ;  /* 0x0000001000875802 */ /* 0x000fe20000000f00 */
[----:B------:R-:W-:Y:S01]  /*2fc0*/  BSSY B1, `(.L_x_1811) ;  /* 0x0000013000017945 */ /* 0x000fe20003800000 */
[----:B------:R-:W-:Y:S02]  /*2fd0*/  @P5 F2FP.PACK_AB R132, RZ, R139 ;  /* 0x0000008bff84523e */ /* 0x000fe400000000ff */
        /* <DEDUP_REMOVED lines=9> */
[----:B0-----:R-:W-:Y:S02]  /*3070*/  MOV R134, RZ ;  /* 0x000000ff00867202 */ /* 0x001fe40000000f00 */
[----:B------:R-:W-:-:S08]  /*3080*/  FMUL.FTZ R139, R139, c[0x0][0x1e8] ;  /* 0x00007a008b8b7a20 */ /* 0x000fd00000410000 */
[----:B------:R-:W-:Y:S01]  /*3090*/  @P4 HADD2.F32 R135, -RZ, R123.H1_H1 ;  /* 0x3000007bff874230 */ /* 0x000fe20000004100 */
[----:B------:R-:W-:-:S04]  /*30a0*/  @P4 FMUL.FTZ R134, R12, R139 ;  /* 0x0000008b0c864220 */ /* 0x000fc80000410000 */
[----:B------:R-:W-:Y:S01]  /*30b0*/  @P4 FMUL.FTZ R140, R139, R135 ;  /* 0x000000878b8c4220 */ /* 0x000fe20000410000 */
[----:B------:R-:W-:-:S03]  /*30c0*/  F2FP.PACK_AB R134, RZ, R134 ;  /* 0x00000086ff86723e */ /* 0x000fc600000000ff */
[----:B------:R-:W-:Y:S01]  /*30d0*/  FADD.FTZ R55, R55, R140 ;  /* 0x0000008c37377221 */ /* 0x000fe20000010000 */
[----:B------:R-:W-:Y:S02]  /*30e0*/  PRMT R127, R127, 0x5410, R134 ;  /* 0x000054107f7f7816 */ /* 0x000fe40000000086 */
.L_x_1812:
[----:B------:R-:W-:Y:S05]  /*30f0*/  BSYNC B1 ;  /* 0x0000000000017941 */ /* 0x000fea0003800000 */
.L_x_1811:
[----:B------:R1:W-:Y:S01]  /*3100*/  @P3 STG.E.128 [R132.64], R124 ;  /* 0x0000007c84003986 */ /* 0x0003e2000c101d04 */
[----:B------:R-:W-:Y:S02]  /*3110*/  IADD3 R174, R174, 0x100, RZ ;  /* 0x00000100aeae7810 */ /* 0x000fe40007ffe0ff */
[----:B------:R-:W-:Y:S02]  /*3120*/  IADD3 R136, R136, 0x100, RZ ;  /* 0x0000010088887810 */ /* 0x000fe40007ffe0ff */
.L_x_1770:
[----:B------:R-:W-:Y:S05]  /*3130*/  BSYNC B0 ;  /* 0x0000000000007941 */ /* 0x000fea0003800000 */
.L_x_1769:
[----:B------:R-:W-:Y:S01]  /*3140*/  BSSY B0, `(.L_x_1813) ;  /* 0x0000106000007945 */ /* 0x000fe20003800000 */
[----:B------:R-:W-:Y:S05]  /*3150*/  @!P1 BRA `(.L_x_1814) ;  /* 0x0000104000009947 */ /* 0x000fea0003800000 */
[----:B------:R-:W-:Y:S01]  /*3160*/  BSSY B1, `(.L_x_1815) ;  /* 0x0000005000017945 */ /* 0x000fe20003800000 */
[----:B------:R-:W-:Y:S05]  /*3170*/  @!P3 BRA `(.L_x_1816) ;  /* 0x000000300000b947 */ /* 0x000fea0003800000 */
[----:B-----5:R-:W-:-:S10]  /*3180*/  HFMA2.MMA R121, -RZ, RZ, 0, 9.5367431640625e-07 ;  /* 0x00000010ff797435 */ /* 0x020fd400000001ff */
[----:B------:R-:W-:-:S06]  /*3190*/  IMAD.WIDE.U32 R120, R136, R121, c[0x0][0x170] ;  /* 0x00005c0088787625 */ /* 0x000fcc00078e0079 */
[----:B------:R-:W5:Y:S02]  /*31a0*/  LDG.E.128 R120, [R120.64] ;  /* 0x0000000478787981 */ /* 0x000f64000c1e1d00 */
.L_x_1816:
[----:B------:R-:W-:Y:S05]  /*31b0*/  BSYNC B1 ;  /* 0x0000000000017941 */ /* 0x000fea0003800000 */
.L_x_1815:
        /* <DEDUP_REMOVED lines=8> */
[----:B-----5:R-:W-:Y:S01]  /*3240*/  HADD2.F32 R133, -RZ, R112.H0_H0 ;  /* 0x20000070ff857230 */ /* 0x020fe20000004100 */
[----:B------:R-:W-:Y:S05]  /*3250*/  BRA `(.L_x_1819) ;  /* 0x000000b000007947 */ /* 0x000fea0003800000 */
.L_x_1818:
        /* <DEDUP_REMOVED lines=9> */
[----:B-----5:R-:W-:-:S05]  /*32f0*/  @P4 HADD2.F32 R132, -RZ, R112.H0_H0 ;  /* 0x20000070ff844230 */ /* 0x020fca0000004100 */
[----:B------:R-:W-:Y:S02]  /*3300*/  @P4 FADD.FTZ R133, R133, R132 ;  /* 0x0000008485854221 */ /* 0x000fe40000010000 */
.L_x_1819:
[----:B------:R-:W-:Y:S05]  /*3310*/  BSYNC B1 ;  /* 0x0000000000017941 */ /* 0x000fea0003800000 */
.L_x_1817:
[----:B------:R-:W-:Y:S01]  /*3320*/  ISETP.NE.U32.AND P5, PT, RZ, c[0x0][0x258], PT ;  /* 0x00009600ff007a0c */ /* 0x000fe20003fa5070 */
[----:B------:R-:W-:Y:S03]  /*3330*/  BSSY B1, `(.L_x_1820) ;  /* 0x000000e000017945 */ /* 0x000fe60003800000 */
[----:B------:R-:W-:-:S13]  /*3340*/  ISETP.NE.AND.EX P5, PT, RZ, c[0x0][0x25c], PT, P5 ;  /* 0x00009700ff007a0c */ /* 0x000fda0003fa5350 */
[----:B------:R-:W-:Y:S01]  /*3350*/  @P5 F2FP.PACK_AB R132, RZ, R133 ;  /* 0x00000085ff84523e */ /* 0x000fe200000000ff */
[----:B------:R-:W-:Y:S05]  /*3360*/  @!P3 BRA `(.L_x_1821) ;  /* 0x000000a00000b947 */ /* 0x000fea0003800000 */
[----:B-----5:R-:W-:Y:S01]  /*3370*/  LOP3.LUT P6, RZ, R170, 0xff, RZ, 0xc0, !PT ;  /* 0x000000ffaaff7812 */ /* 0x020fe200078cc0ff */
[----:B------:R-:W-:Y:S01]  /*3380*/  FMUL.FTZ R133, R133, c[0x0][0x1ec] ;  /* 0x00007b0085857a20 */ /* 0x000fe20000410000 */
[----:B0-----:R-:W-:-:S03]  /*3390*/  CS2R R134, SRZ ;  /* 0x0000000000867805 */ /* 0x001fc6000001ff00 */
[----:B------:R-:W-:-:S08]  /*33a0*/  FMUL.FTZ R140, R133, c[0x0][0x1e8] ;  /* 0x00007a00858c7a20 */ /* 0x000fd00000410000 */
[----:B------:R-:W-:Y:S01]  /*33b0*/  @P6 HADD2.F32 R133, -RZ, R120.H0_H0 ;  /* 0x20000078ff856230 */ /* 0x000fe20000004100 */
[----:B------:R-:W-:-:S04]  /*33c0*/  @P6 FMUL.FTZ R134, R11, R140 ;  /* 0x0000008c0b866220 */ /* 0x000fc80000410000 */
[----:B------:R-:W-:Y:S01]  /*33d0*/  @P6 FMUL.FTZ R135, R133, R140 ;  /* 0x0000008c85876220 */ /* 0x000fe20000410000 */
[----:B------:R-:W-:-:S03]  /*33e0*/  F2FP.PACK_AB R134, RZ, R134 ;  /* 0x00000086ff86723e */ /* 0x000fc600000000ff */
[----:B------:R-:W-:Y:S01]  /*33f0*/  FADD.FTZ R48, R48, R135 ;  /* 0x0000008730307221 */ /* 0x000fe20000010000 */
[----:B------:R-:W-:Y:S02]  /*3400*/  PRMT R124, R134, 0x7610, R124 ;  /* 0x00007610867c7816 */ /* 0x000fe4000000007c */
.L_x_1821:
[----:B------:R-:W-:Y:S05]  /*3410*/  BSYNC B1 ;  /* 0x0000000000017941 */ /* 0x000fea0003800000 */
.L_x_1820:
[----:B------:R-:W-:Y:S01]  /*3420*/  BSSY B1, `(.L_x_1822) ;  /* 0x000000e000017945 */ /* 0x000fe20003800000 */
[----:B0-----:R-:W-:Y:S01]  /*3430*/  @P5 PRMT R128, R132, 0x7610, R128 ;  /* 0x0000761084805816 */ /* 0x001fe20000000080 */
[----:B------:R-:W-:Y:S05]  /*3440*/  @P2 BRA `(.L_x_1823) ;  /* 0x0000004000002947 */ /* 0x000fea0003800000 */
[----:B------:R-:W-:Y:S01]  /*3450*/  HFMA2.MMA R133, -RZ, RZ, 0, 0 ;  /* 0x00000000ff857435 */ /* 0x000fe200000001ff */
[----:B------:R-:W-:Y:S05]  /*3460*/  @!P4 BRA `(.L_x_1824) ;  /* 0x000000900000c947 */ /* 0x000fea0003800000 */
[----:B-----5:R-:W-:Y:S01]  /*3470*/  HADD2.F32 R133, -RZ, R112.H1_H1 ;  /* 0x30000070ff857230 */ /* 0x020fe20000004100 */
[----:B------:R-:W-:Y:S05]  /*3480*/  BRA `(.L_x_1824) ;  /* 0x0000007000007947 */ /* 0x000fea0003800000 */
.L_x_1823:
[----:B------:R-:W-:-:S04]  /*3490*/  ISETP.NE.AND P6, PT, R8, RZ, PT ;  /* 0x000000ff0800720c */ /* 0x000fc80003fc5270 */
[----:B------:R-:W-:-:S05]  /*34a0*/  FSEL R133, R137, RZ, !P6 ;  /* 0x000000ff89857208 */ /* 0x000fca0007000000 */
[----:B------:R-:W-:-:S04]  /*34b0*/  FFMA.FTZ R132, R194, R138, R133 ;  /* 0x0000008ac2847223 */ /* 0x000fc80000010085 */
[----:B------:R-:W-:Y:S01]  /*34c0*/  FADD.FTZ R133, R199, -R132 ;  /* 0x80000084c7857221 */ /* 0x000fe20000010000 */
[----:B-----5:R-:W-:-:S03]  /*34d0*/  @P4 HADD2.F32 R132, -RZ, R112.H1_H1 ;  /* 0x30000070ff844230 */ /* 0x020fc60000004100 */
[----:B------:R-:W-:-:S04]  /*34e0*/  FMUL.FTZ R133, R164, R133 ;  /* 0x00000085a4857220 */ /* 0x000fc80000410000 */
[----:B------:R-:W-:Y:S02]  /*34f0*/  @P4 FADD.FTZ R133, R133, R132 ;  /* 0x0000008485854221 */ /* 0x000fe40000010000 */
.L_x_1824:
[----:B------:R-:W-:Y:S05]  /*3500*/  BSYNC B1 ;  /* 0x0000000000017941 */ /* 0x000fea0003800000 */
.L_x_1822:
        /* <DEDUP_REMOVED lines=14> */
.L_x_1826:
[----:B------:R-:W-:Y:S05]  /*35f0*/  BSYNC B1 ;  /* 0x0000000000017941 */ /* 0x000fea0003800000 */
.L_x_1825:
[----:B------:R-:W-:Y:S01]  /*3600*/  BSSY B1, `(.L_x_1827) ;  /* 0x000000e000017945 */ /* 0x000fe20003800000 */
[----:B------:R-:W-:Y:S01]  /*3610*/  @P5 PRMT R128, R128, 0x5410, R132 ;  /* 0x0000541080805816 */ /* 0x000fe20000000084 */
[----:B------:R-:W-:Y:S05]  /*3620*/  @P2 BRA `(.L_x_1828) ;  /* 0x0000004000002947 */ /* 0x000fea0003800000 */
[----:B------:R-:W-:Y:S01]  /*3630*/  MOV R133, RZ ;  /* 0x000000ff00857202 */ /* 0x000fe20000000f00 */
[----:B------:R-:W-:Y:S05]  /*3640*/  @!P4 BRA `(.L_x_1829) ;  /* 0x000000900000c947 */ /* 0x000fea0003800000 */
[----:B-----5:R-:W-:Y:S01]  /*3650*/  HADD2.F32 R133, -RZ, R113.H0_H0 ;  /* 0x20000071ff857230 */ /* 0x020fe20000004100 */
[----:B------:R-:W-:Y:S05]  /*3660*/  BRA `(.L_x_1829) ;  /* 0x0000007000007947 */ /* 0x000fea0003800000 */
.L_x_1828:
[----:B------:R-:W-:Y:S01]  /*3670*/  ISETP.NE.AND P6, PT, R8, RZ, PT ;  /* 0x000000ff0800720c */ /* 0x000fe20003fc5270 */
[----:B-----5:R-:W-:-:S03]  /*3680*/  @P4 HADD2.F32 R132, -RZ, R113.H0_H0 ;  /* 0x20000071ff844230 */ /* 0x020fc60000004100 */
[----:B------:R-:W-:-:S05]  /*3690*/  FSEL R133, R137, RZ, !P6 ;  /* 0x000000ff89857208 */ /* 0x000fca0007000000 */
[----:B------:R-:W-:-:S04]  /*36a0*/  FFMA.FTZ R133, R197, R138, R133 ;  /* 0x0000008ac5857223 */ /* 0x000fc80000010085 */
[----:B------:R-:W-:-:S04]  /*36b0*/  FADD.FTZ R133, R200, -R133 ;  /* 0x80000085c8857221 */ /* 0x000fc80000010000 */
[----:B------:R-:W-:-:S04]  /*36c0*/  FMUL.FTZ R133, R164, R133 ;  /* 0x00000085a4857220 */ /* 0x000fc80000410000 */
[----:B------:R-:W-:Y:S02]  /*36d0*/  @P4 FADD.FTZ R133, R133, R132 ;  /* 0x0000008485854221 */ /* 0x000fe40000010000 */
.L_x_1829:
[----:B------:R-:W-:Y:S05]  /*36e0*/  BSYNC B1 ;  /* 0x0000000000017941 */ /* 0x000fea0003800000 */
.L_x_1827:
        /* <DEDUP_REMOVED lines=13> */
.L_x_1831:
[----:B------:R-:W-:Y:S05]  /*37c0*/  BSYNC B1 ;  /* 0x0000000000017941 */ /* 0x000fea0003800000 */
.L_x_1830:
[----:B------:R-:W-:Y:S01]  /*37d0*/  BSSY B1, `(.L_x_1832) ;  /* 0x000000e000017945 */ /* 0x000fe20003800000 */
[----:B------:R-:W-:Y:S01]  /*37e0*/  @P5 PRMT R129, R132, 0x7610, R129 ;  /* 0x0000761084815816 */ /* 0x000fe20000000081 */
[----:B------:R-:W-:Y:S05]  /*37f0*/  @P2 BRA `(.L_x_1833) ;  /* 0x0000004000002947 */ /* 0x000fea0003800000 */
[----:B------:R-:W-:Y:S01]  /*3800*/  HFMA2.MMA R133, -RZ, RZ, 0, 0 ;  /* 0x00000000ff857435 */ /* 0x000fe200000001ff */
[----:B------:R-:W-:Y:S05]  /*3810*/  @!P4 BRA `(.L_x_1834) ;  /* 0x000000900000c947 */ /* 0x000fea0003800000 */
[----:B-----5:R-:W-:Y:S01]  /*3820*/  HADD2.F32 R133, -RZ, R113.H1_H1 ;  /* 0x30000071ff857230 */ /* 0x020fe20000004100 */
[----:B------:R-:W-:Y:S05]  /*3830*/  BRA `(.L_x_1834) ;  /* 0x0000007000007947 */ /* 0x000fea0003800000 */
.L_x_1833:
[----:B------:R-:W-:-:S04]  /*3840*/  ISETP.NE.AND P6, PT, R8, RZ, PT ;  /* 0x000000ff0800720c */ /* 0x000fc80003fc5270 */
[----:B------:R-:W-:-:S05]  /*3850*/  FSEL R133, R137, RZ, !P6 ;  /* 0x000000ff89857208 */ /* 0x000fca0007000000 */
[----:B------:R-:W-:-:S04]  /*3860*/  FFMA.FTZ R132, R198, R138, R133 ;  /* 0x0000008ac6847223 */ /* 0x000fc80000010085 */
[----:B------:R-:W-:Y:S01]  /*3870*/  FADD.FTZ R133, R203, -R132 ;  /* 0x80000084cb857221 */ /* 0x000fe20000010000 */
[----:B-----5:R-:W-:-:S03]  /*3880*/  @P4 HADD2.F32 R132, -RZ, R113.H1_H1 ;  /* 0x30000071ff844230 */ /* 0x020fc60000004100 */
[----:B------:R-:W-:-:S04]  /*3890*/  FMUL.FTZ R133, R164, R133 ;  /* 0x00000085a4857220 */ /* 0x000fc80000410000 */
[----:B------:R-:W-:Y:S02]  /*38a0*/  @P4 FADD.FTZ R133, R133, R132 ;  /* 0x0000008485854221 */ /* 0x000fe40000010000 */
.L_x_1834:
[----:B------:R-:W-:Y:S05]  /*38b0*/  BSYNC B1 ;  /* 0x0000000000017941 */ /* 0x000fea0003800000 */
.L_x_1832:
        /* <DEDUP_REMOVED lines=14> */
.L_x_1836:
[----:B------:R-:W-:Y:S05]  /*39a0*/  BSYNC B1 ;  /* 0x0000000000017941 */ /* 0x000fea0003800000 */
.L_x_1835:
[----:B------:R-:W-:Y:S01]  /*39b0*/  BSSY B1, `(.L_x_1837) ;  /* 0x000000e000017945 */ /* 0x000fe20003800000 */
[----:B------:R-:W-:Y:S01]  /*39c0*/  @P5 PRMT R129, R129, 0x5410, R132 ;  /* 0x0000541081815816 */ /* 0x000fe20000000084 */
[----:B------:R-:W-:Y:S05]  /*39d0*/  @P2 BRA `(.L_x_1838) ;  /* 0x0000004000002947 */ /* 0x000fea0003800000 */
[----:B------:R-:W-:Y:S01]  /*39e0*/  MOV R133, RZ ;  /* 0x000000ff00857202 */ /* 0x000fe20000000f00 */
[----:B------:R-:W-:Y:S05]  /*39f0*/  @!P4 BRA `(.L_x_1839) ;  /* 0x000000900000c947 */ /* 0x000fea0003800000 */
[----:B-----5:R-:W-:Y:S01]  /*3a00*/  HADD2.F32 R133, -RZ, R114.H0_H0 ;  /* 0x20000072ff857230 */ /* 0x020fe20000004100 */
[----:B------:R-:W-:Y:S05]  /*3a10*/  BRA `(.L_x_1839) ;  /* 0x0000007000007947 */ /* 0x000fea0003800000 */
.L_x_1838:
[----:B------:R-:W-:Y:S01]  /*3a20*/  ISETP.NE.AND P6, PT, R8, RZ, PT ;  /* 0x000000ff0800720c */ /* 0x000fe20003fc5270 */
[----:B-----5:R-:W-:-:S03]  /*3a30*/  @P4 HADD2.F32 R132, -RZ, R114.H0_H0 ;  /* 0x20000072ff844230 */ /* 0x020fc60000004100 */
[----:B------:R-:W-:-:S05]  /*3a40*/  FSEL R133, R137, RZ, !P6 ;  /* 0x000000ff89857208 */ /* 0x000fca0007000000 */
[----:B------:R-:W-:-:S04]  /*3a50*/  FFMA.FTZ R133, R201, R138, R133 ;  /* 0x0000008ac9857223 */ /* 0x000fc80000010085 */
[----:B------:R-:W-:-:S04]  /*3a60*/  FADD.FTZ R133, R202, -R133 ;  /* 0x80000085ca857221 */ /* 0x000fc80000010000 */
[----:B------:R-:W-:-:S04]  /*3a70*/  FMUL.FTZ R133, R164, R133 ;  /* 0x00000085a4857220 */ /* 0x000fc80000410000 */
[----:B------:R-:W-:Y:S02]  /*3a80*/  @P4 FADD.FTZ R133, R133, R132 ;  /* 0x0000008485854221 */ /* 0x000fe40000010000 */
.L_x_1839:
[----:B------:R-:W-:Y:S05]  /*3a90*/  BSYNC B1 ;  /* 0x0000000000017941 */ /* 0x000fea0003800000 */
.L_x_1837:
        /* <DEDUP_REMOVED lines=13> */
.L_x_1841:
[----:B------:R-:W-:Y:S05]  /*3b70*/  BSYNC B1 ;  /* 0x0000000000017941 */ /* 0x000fea0003800000 */
.L_x_1840:
[----:B------:R-:W-:Y:S01]  /*3b80*/  BSSY B1, `(.L_x_1842) ;  /* 0x000000e000017945 */ /* 0x000fe20003800000 */
[----:B------:R-:W-:Y:S01]  /*3b90*/  @P5 PRMT R130, R132, 0x7610, R130 ;  /* 0x0000761084825816 */ /* 0x000fe20000000082 */
[----:B------:R-:W-:Y:S05]  /*3ba0*/  @P2 BRA `(.L_x_1843) ;  /* 0x0000004000002947 */ /* 0x000fea0003800000 */
[----:B------:R-:W-:Y:S01]  /*3bb0*/  HFMA2.MMA R133, -RZ, RZ, 0, 0 ;  /* 0x00000000ff857435 */ /* 0x000fe200000001ff */
[----:B------:R-:W-:Y:S05]  /*3bc0*/  @!P4 BRA `(.L_x_1844) ;  /* 0x000000900000c947 */ /* 0x000fea0003800000 */
[----:B-----5:R-:W-:Y:S01]  /*3bd0*/  HADD2.F32 R133, -RZ, R114.H1_H1 ;  /* 0x30000072ff857230 */ /* 0x020fe20000004100 */
[----:B------:R-:W-:Y:S05]  /*3be0*/  BRA `(.L_x_1844) ;  /* 0x0000007000007947 */ /* 0x000fea0003800000 */
.L_x_1843:
[----:B------:R-:W-:-:S04]  /*3bf0*/  ISETP.NE.AND P6, PT, R8, RZ, PT ;  /* 0x000000ff0800720c */ /* 0x000fc80003fc5270 */
[----:B------:R-:W-:-:S05]  /*3c00*/  FSEL R133, R137, RZ, !P6 ;  /* 0x000000ff89857208 */ /* 0x000fca0007000000 */
[----:B------:R-:W-:-:S04]  /*3c10*/  FFMA.FTZ R132, R204, R138, R133 ;  /* 0x0000008acc847223 */ /* 0x000fc80000010085 */
[----:B------:R-:W-:Y:S01]  /*3c20*/  FADD.FTZ R133, R205, -R132 ;  /* 0x80000084cd857221 */ /* 0x000fe20000010000 */
[----:B-----5:R-:W-:-:S03]  /*3c30*/  @P4 HADD2.F32 R132, -RZ, R114.H1_H1 ;  /* 0x30000072ff844230 */ /* 0x020fc60000004100 */
[----:B------:R-:W-:-:S04]  /*3c40*/  FMUL.FTZ R133, R164, R133 ;  /* 0x00000085a4857220 */ /* 0x000fc80000410000 */
[----:B------:R-:W-:Y:S02]  /*3c50*/  @P4 FADD.FTZ R133, R133, R132 ;  /* 0x0000008485854221 */ /* 0x000fe40000010000 */
.L_x_1844:
[----:B------:R-:W-:Y:S05]  /*3c60*/  BSYNC B1 ;  /* 0x0000000000017941 */ /* 0x000fea0003800000 */
.L_x_1842:
        /* <DEDUP_REMOVED lines=14> */
.L_x_1846:
[----:B------:R-:W-:Y:S05]  /*3d50*/  BSYNC B1 ;  /* 0x0000000000017941 */ /* 0x000fea0003800000 */
.L_x_1845:
[----:B------:R-:W-:Y:S01]  /*3d60*/  BSSY B1, `(.L_x_1847) ;  /* 0x000000e000017945 */ /* 0x000fe20003800000 */
[----:B------:R-:W-:Y:S01]  /*3d70*/  @P5 PRMT R130, R130, 0x5410, R132 ;  /* 0x0000541082825816 */ /* 0x000fe20000000084 */
[----:B------:R-:W-:Y:S05]  /*3d80*/  @P2 BRA `(.L_x_1848) ;  /* 0x0000004000002947 */ /* 0x000fea0003800000 */
[----:B------:R-:W-:Y:S01]  /*3d90*/  MOV R133, RZ ;  /* 0x000000ff00857202 */ /* 0x000fe20000000f00 */
[----:B------:R-:W-:Y:S05]  /*3da0*/  @!P4 BRA `(.L_x_1849) ;  /* 0x000000900000c947 */ /* 0x000fea0003800000 */
[----:B-----5:R-:W-:Y:S01]  /*3db0*/  HADD2.F32 R133, -RZ, R115.H0_H0 ;  /* 0x20000073ff857230 */ /* 0x020fe20000004100 */
[----:B------:R-:W-:Y:S05]  /*3dc0*/  BRA `(.L_x_1849) ;  /* 0x0000007000007947 */ /* 0x000fea0003800000 */
.L_x_1848:
[----:B------:R-:W-:Y:S01]  /*3dd0*/  ISETP.NE.AND P6, PT, R8, RZ, PT ;  /* 0x000000ff0800720c */ /* 0x000fe20003fc5270 */
[----:B-----5:R-:W-:-:S03]  /*3de0*/  @P4 HADD2.F32 R132, -RZ, R115.H0_H0 ;  /* 0x20000073ff844230 */ /* 0x020fc60000004100 */
[----:B------:R-:W-:-:S05]  /*3df0*/  FSEL R133, R137, RZ, !P6 ;  /* 0x000000ff89857208 */ /* 0x000fca0007000000 */
[----:B------:R-:W-:-:S04]  /*3e00*/  FFMA.FTZ R133, R207, R138, R133 ;  /* 0x0000008acf857223 */ /* 0x000fc80000010085 */
[----:B------:R-:W-:-:S04]  /*3e10*/  FADD.FTZ R133, R206, -R133 ;  /* 0x80000085ce857221 */ /* 0x000fc80000010000 */
[----:B------:R-:W-:-:S04]  /*3e20*/  FMUL.FTZ R133, R164, R133 ;  /* 0x00000085a4857220 */ /* 0x000fc80000410000 */
[----:B------:R-:W-:Y:S02]  /*3e30*/  @P4 FADD.FTZ R133, R133, R132 ;  /* 0x0000008485854221 */ /* 0x000fe40000010000 */
.L_x_1849:
[----:B------:R-:W-:Y:S05]  /*3e40*/  BSYNC B1 ;  /* 0x0000000000017941 */ /* 0x000fea0003800000 */
.L_x_1847:
        /* <DEDUP_REMOVED lines=13> */
.L_x_1851:
[----:B------:R-:W-:Y:S05]  /*3f20*/  BSYNC B1 ;  /* 0x0000000000017941 */ /* 0x000fea0003800000 */
.L_x_1850:
[----:B------:R-:W-:Y:S01]  /*3f30*/  BSSY B1, `(.L_x_1852) ;  /* 0x000000e000017945 */ /* 0x000fe20003800000 */
[----:B------:R-:W-:Y:S01]  /*3f40*/  @P5 PRMT R131, R132, 0x7610, R131 ;  /* 0x0000761084835816 */ /* 0x000fe20000000083 */
[----:B------:R-:W-:Y:S05]  /*3f50*/  @P2 BRA `(.L_x_1853) ;  /* 0x0000004000002947 */ /* 0x000fea0003800000 */
[----:B------:R-:W-:Y:S01]  /*3f60*/  HFMA2.MMA R139, -RZ, RZ, 0, 0 ;  /* 0x00000000ff8b7435 */ /* 0x000fe200000001ff */
[----:B------:R-:W-:Y:S05]  /*3f70*/  @!P4 BRA `(.L_x_1854) ;  /* 0x000000900000c947 */ /* 0x000fea0003800000 */
[----:B-----5:R-:W-:Y:S01]  /*3f80*/  HADD2.F32 R139, -RZ, R115.H1_H1 ;  /* 0x30000073ff8b7230 */ /* 0x020fe20000004100 */
[----:B------:R-:W-:Y:S05]  /*3f90*/  BRA `(.L_x_1854) ;  /* 0x0000007000007947 */ /* 0x000fea0003800000 */
.L_x_1853:
[----:B------:R-:W-:-:S04]  /*3fa0*/  ISETP.NE.AND P6, PT, R8, RZ, PT ;  /* 0x000000ff0800720c */ /* 0x000fc80003fc5270 */
[----:B------:R-:W-:-:S05]  /*3fb0*/  FSEL R133, R137, RZ, !P6 ;  /* 0x000000ff89857208 */ /* 0x000fca0007000000 */
[----:B------:R-:W-:-:S04]  /*3fc0*/  FFMA.FTZ R132, R208, R138, R133 ;  /* 0x0000008ad0847223 */ /* 0x000fc80000010085 */
[----:B------:R-:W-:Y:S01]  /*3fd0*/  FADD.FTZ R133, R209, -R132 ;  /* 0x80000084d1857221 */ /* 0x000fe20000010000 */
[----:B-----5:R-:W-:-:S03]  /*3fe0*/  @P4 HADD2.F32 R132, -RZ, R115.H1_H1 ;  /* 0x30000073ff844230 */ /* 0x020fc60000004100 */
[----:B------:R-:W-:-:S04]  /*3ff0*/  FMUL.FTZ R139, R164, R133 ;  /* 0x00000085a48b7220 */ /* 0x000fc80000410000 */
[----:B------:R-:W-:Y:S02]  /*4000*/  @P4 FADD.FTZ R139, R139, R132 ;  /* 0x000000848b8b4221 */ /* 0x000fe40000010000 */
.L_x_1854:
[----:B------:R-:W-:Y:S05]  /*4010*/  BSYNC B1 ;  /* 0x0000000000017941 */ /* 0x000fea0003800000 */
.L_x_1852:
        /* <DEDUP_REMOVED lines=20> */
.L_x_1856:
[----:B------:R-:W-:Y:S05]  /*4160*/  BSYNC B1 ;  /* 0x0000000000017941 */ /* 0x000fea0003800000 */
.L_x_1855:
[----:B------:R1:W-:Y:S01]  /*4170*/  @P3 STG.E.128 [R132.64], R124 ;  /* 0x0000007c84003986 */ /* 0x0003e2000c101d04 */
[----:B------:R-:W-:Y:S02]  /*4180*/  IADD3 R174, R174, 0x100, RZ ;  /* 0x00000100aeae7810 */ /* 0x000fe40007ffe0ff */
[----:B------:R-:W-:Y:S02]  /*4190*/  IADD3 R136, R136, 0x100, RZ ;  /* 0x0000010088887810 */ /* 0x000fe40007ffe0ff */
.L_x_1814:
[----:B------:R-:W-:Y:S05]  /*41a0*/  BSYNC B0 ;  /* 0x0000000000007941 */ /* 0x000fea0003800000 */
.L_x_1813:
[----:B------:R-:W-:Y:S01]  /*41b0*/  ISETP.GE.U32.AND P4, PT, R0, 0x300, PT ;  /* 0x000003000000780c */ /* 0x000fe20003f86070 */
[----:B------:R-:W-:-:S12]  /*41c0*/  BSSY B0, `(.L_x_1857) ;  /* 0x0000104000007945 */ /* 0x000fd80003800000 */
[----:B------:R-:W-:Y:S05]  /*41d0*/  @!P4 BRA `(.L_x_1858) ;  /* 0x000010200000c947 */ /* 0x000fea0003800000 */
[----:B------:R-:W-:Y:S01]  /*41e0*/  BSSY B1, `(.L_x_1859) ;  /* 0x0000005000017945 */ /* 0x000fe20003800000 */
[----:B------:R-:W-:Y:S05]  /*41f0*/  @!P3 BRA `(.L_x_1860) ;  /* 0x000000300000b947 */ /* 0x000fea0003800000 */
[----:B-----5:R-:W-:-:S10]  /*4200*/  HFMA2.MMA R121, -RZ, RZ, 0, 9.5367431640625e-07 ;  /* 0x00000010ff797435 */ /* 0x020fd400000001ff */
[----:B------:R-:W-:-:S06]  /*4210*/  IMAD.WIDE.U32 R120, R136, R121, c[0x0][0x170] ;  /* 0x00005c0088787625 */ /* 0x000fcc00078e0079 */
[----:B------:R-:W5:Y:S02]  /*4220*/  LDG.E.128 R120, [R120.64] ;  /* 0x0000000478787981 */ /* 0x000f64000c1e1d00 */
.L_x_1860:
[----:B------:R-:W-:Y:S05]  /*4230*/  BSYNC B1 ;  /* 0x0000000000017941 */ /* 0x000fea0003800000 */
.L_x_1859:
        /* <DEDUP_REMOVED lines=10> */
.L_x_1862:
        /* <DEDUP_REMOVED lines=11> */
.L_x_1863:
[----:B------:R-:W-:Y:S05]  /*4390*/  BSYNC B1 ;  /* 0x0000000000017941 */ /* 0x000fea0003800000 */
.L_x_1861:
        /* <DEDUP_REMOVED lines=15> */
.L_x_1865:
[----:B------:R-:W-:Y:S05]  /*4490*/  BSYNC B1 ;  /* 0x0000000000017941 */ /* 0x000fea0003800000 */
.L_x_1864:
[----:B------:R-:W-:Y:S01]  /*44a0*/  BSSY B1, `(.L_x_1866) ;  /* 0x000000e000017945 */ /* 0x000fe20003800000 */
[----:B0-----:R-:W-:Y:S01]  /*44b0*/  @P5 PRMT R128, R132, 0x7610, R128 ;  /* 0x0000761084805816 */ /* 0x001fe20000000080 */
[----:B------:R-:W-:Y:S05]  /*44c0*/  @P2 BRA `(.L_x_1867) ;  /* 0x0000004000002947 */ /* 0x000fea0003800000 */
[----:B------:R-:W-:Y:S01]  /*44d0*/  HFMA2.MMA R133, -RZ, RZ, 0, 0 ;  /* 0x00000000ff857435 */ /* 0x000fe200000001ff */
[----:B------:R-:W-:Y:S05]  /*44e0*/  @!P4 BRA `(.L_x_1868) ;  /* 0x000000900000c947 */ /* 0x000fea0003800000 */
[----:B-----5:R-:W-:Y:S01]  /*44f0*/  HADD2.F32 R133, -RZ, R116.H1_H1 ;  /* 0x30000074ff857230 */ /* 0x020fe20000004100 */
[----:B------:R-:W-:Y:S05]  /*4500*/  BRA `(.L_x_1868) ;  /* 0x0000007000007947 */ /* 0x000fea0003800000 */
.L_x_1867:
[----:B------:R-:W-:-:S04]  /*4510*/  ISETP.NE.AND P6, PT, R8, RZ, PT ;  /* 0x000000ff0800720c */ /* 0x000fc80003fc5270 */
[----:B------:R-:W-:-:S05]  /*4520*/  FSEL R133, R137, RZ, !P6 ;  /* 0x000000ff89857208 */ /* 0x000fca0007000000 */
[----:B------:R-:W-:-:S04]  /*4530*/  FFMA.FTZ R132, R210, R138, R133 ;  /* 0x0000008ad2847223 */ /* 0x000fc80000010085 */
[----:B------:R-:W-:Y:S01]  /*4540*/  FADD.FTZ R133, R213, -R132 ;  /* 0x80000084d5857221 */ /* 0x000fe20000010000 */
[----:B-----5:R-:W-:-:S03]  /*4550*/  @P4 HADD2.F32 R132, -RZ, R116.H1_H1 ;  /* 0x30000074ff844230 */ /* 0x020fc60000004100 */
[----:B------:R-:W-:-:S04]  /*4560*/  FMUL.FTZ R133, R164, R133 ;  /* 0x00000085a4857220 */ /* 0x000fc80000410000 */
[----:B------:R-:W-:Y:S02]  /*4570*/  @P4 FADD.FTZ R133, R133, R132 ;  /* 0x0000008485854221 */ /* 0x000fe40000010000 */
.L_x_1868:
[----:B------:R-:W-:Y:S05]  /*4580*/  BSYNC B1 ;  /* 0x0000000000017941 */ /* 0x000fea0003800000 */
.L_x_1866:
        /* <DEDUP_REMOVED lines=14> */
.L_x_1870:
[----:B------:R-:W-:Y:S05]  /*4670*/  BSYNC B1 ;  /* 0x0000000000017941 */ /* 0x000fea0003800000 */
.L_x_1869:
[----:B------:R-:W-:Y:S01]  /*4680*/  BSSY B1, `(.L_x_1871) ;  /* 0x000000e000017945 */ /* 0x000fe20003800000 */
[----:B------:R-:W-:Y:S01]  /*4690*/  @P5 PRMT R128, R128, 0x5410, R132 ;  /* 0x0000541080805816 */ /* 0x000fe20000000084 */
[----:B------:R-:W-:Y:S05]  /*46a0*/  @P2 BRA `(.L_x_1872) ;  /* 0x0000004000002947 */ /* 0x000fea0003800000 */
[----:B------:R-:W-:Y:S01]  /*46b0*/  MOV R133, RZ ;  /* 0x000000ff00857202 */ /* 0x000fe20000000f00 */
[----:B------:R-:W-:Y:S05]  /*46c0*/  @!P4 BRA `(.L_x_1873) ;  /* 0x000000900000c947 */ /* 0x000fea0003800000 */
[----:B-----5:R-:W-:Y:S01]  /*46d0*/  HADD2.F32 R133, -RZ, R117.H0_H0 ;  /* 0x20000075ff857230 */ /* 0x020fe20000004100 */
[----:B------:R-:W-:Y:S05]  /*46e0*/  BRA `(.L_x_1873) ;  /* 0x0000007000007947 */ /* 0x000fea0003800000 */
.L_x_1872:
[----:B------:R-:W-:Y:S01]  /*46f0*/  ISETP.NE.AND P6, PT, R8, RZ, PT ;  /* 0x000000ff0800720c */ /* 0x000fe20003fc5270 */
[----:B-----5:R-:W-:-:S03]  /*4700*/  @P4 HADD2.F32 R132, -RZ, R117.H0_H0 ;  /* 0x20000075ff844230 */ /* 0x020fc60000004100 */
[----:B------:R-:W-:-:S05]  /*4710*/  FSEL R133, R137, RZ, !P6 ;  /* 0x000000ff89857208 */ /* 0x000fca0007000000 */
[----:B------:R-:W-:-:S04]  /*4720*/  FFMA.FTZ R133, R211, R138, R133 ;  /* 0x0000008ad3857223 */ /* 0x000fc80000010085 */
[----:B------:R-:W-:-:S04]  /*4730*/  FADD.FTZ R133, R216, -R133 ;  /* 0x80000085d8857221 */ /* 0x000fc80000010000 */
[----:B------:R-:W-:-:S04]  /*4740*/  FMUL.FTZ R133, R164, R133 ;  /* 0x00000085a4857220 */ /* 0x000fc80000410000 */
[----:B------:R-:W-:Y:S02]  /*4750*/  @P4 FADD.FTZ R133, R133, R132 ;  /* 0x0000008485854221 */ /* 0x000fe40000010000 */
.L_x_1873:
[----:B------:R-:W-:Y:S05]  /*4760*/  BSYNC B1 ;  /* 0x0000000000017941 */ /* 0x000fea0003800000 */
.L_x_1871:
        /* <DEDUP_REMOVED lines=13> */
.L_x_1875:
[----:B------:R-:W-:Y:S05]  /*4840*/  BSYNC B1 ;  /* 0x0000000000017941 */ /* 0x000fea0003800000 */
.L_x_1874:
[----:B------:R-:W-:Y:S01]  /*4850*/  BSSY B1, `(.L_x_1876) ;  /* 0x000000e000017945 */ /* 0x000fe20003800000 */
[----:B------:R-:W-:Y:S01]  /*4860*/  @P5 PRMT R129, R132, 0x7610, R129 ;  /* 0x0000761084815816 */ /* 0x000fe20000000081 */
[----:B------:R-:W-:Y:S05]  /*4870*/  @P2 BRA `(.L_x_1877) ;  /* 0x0000004000002947 */ /* 0x000fea0003800000 */
[----:B------:R-:W-:Y:S01]  /*4880*/  HFMA2.MMA R133, -RZ, RZ, 0, 0 ;  /* 0x00000000ff857435 */ /* 0x000fe200000001ff */
[----:B------:R-:W-:Y:S05]  /*4890*/  @!P4 BRA `(.L_x_1878) ;  /* 0x000000900000c947 */ /* 0x000fea0003800000 */
[----:B-----5:R-:W-:Y:S01]  /*48a0*/  HADD2.F32 R133, -RZ, R117.H1_H1 ;  /* 0x30000075ff857230 */ /* 0x020fe20000004100 */
[----:B------:R-:W-:Y:S05]  /*48b0*/  BRA `(.L_x_1878) ;  /* 0x0000007000007947 */ /* 0x000fea0003800000 */
.L_x_1877:
[----:B------:R-:W-:-:S04]  /*48c0*/  ISETP.NE.AND P6, PT, R8, RZ, PT ;  /* 0x000000ff0800720c */ /* 0x000fc80003fc5270 */
[----:B------:R-:W-:-:S05]  /*48d0*/  FSEL R133, R137, RZ, !P6 ;  /* 0x000000ff89857208 */ /* 0x000fca0007000000 */
[----:B------:R-:W-:-:S04]  /*48e0*/  FFMA.FTZ R132, R214, R138, R133 ;  /* 0x0000008ad6847223 */ /* 0x000fc80000010085 */
[----:B------:R-:W-:Y:S01]  /*48f0*/  FADD.FTZ R133, R215, -R132 ;  /* 0x80000084d7857221 */ /* 0x000fe20000010000 */
[----:B-----5:R-:W-:-:S03]  /*4900*/  @P4 HADD2.F32 R132, -RZ, R117.H1_H1 ;  /* 0x30000075ff844230 */ /* 0x020fc60000004100 */
[----:B------:R-:W-:-:S04]  /*4910*/  FMUL.FTZ R133, R164, R133 ;  /* 0x00000085a4857220 */ /* 0x000fc80000410000 */
[----:B------:R-:W-:Y:S02]  /*4920*/  @P4 FADD.FTZ R133, R133, R132 ;  /* 0x0000008485854221 */ /* 0x000fe40000010000 */
.L_x_1878:
[----:B------:R-:W-:Y:S05]  /*4930*/  BSYNC B1 ;  /* 0x0000000000017941 */ /* 0x000fea0003800000 */
.L_x_1876:
        /* <DEDUP_REMOVED lines=14> */
.L_x_1880:
[----:B------:R-:W-:Y:S05]  /*4a20*/  BSYNC B1 ;  /* 0x0000000000017941 */ /* 0x000fea0003800000 */
.L_x_1879:
[----:B------:R-:W-:Y:S01]  /*4a30*/  BSSY B1, `(.L_x_1881) ;  /* 0x000000e000017945 */ /* 0x000fe20003800000 */
[----:B------:R-:W-:Y:S01]  /*4a40*/  @P5 PRMT R129, R129, 0x5410, R132 ;  /* 0x0000541081815816 */ /* 0x000fe20000000084 */
[----:B------:R-:W-:Y:S05]  /*4a50*/  @P2 BRA `(.L_x_1882) ;  /* 0x0000004000002947 */ /* 0x000fea0003800000 */
[----:B------:R-:W-:Y:S01]  /*4a60*/  MOV R133, RZ ;  /* 0x000000ff00857202 */ /* 0x000fe20000000f00 */
[----:B------:R-:W-:Y:S05]  /*4a70*/  @!P4 BRA `(.L_x_1883) ;  /* 0x000000900000c947 */ /* 0x000fea0003800000 */
[----:B-----5:R-:W-:Y:S01]  /*4a80*/  HADD2.F32 R133, -RZ, R118.H0_H0 ;  /* 0x20000076ff857230 */ /* 0x020fe20000004100 */
[----:B------:R-:W-:Y:S05]  /*4a90*/  BRA `(.L_x_1883) ;  /* 0x0000007000007947 */ /* 0x000fea0003800000 */
.L_x_1882:
[----:B------:R-:W-:Y:S01]  /*4aa0*/  ISETP.NE.AND P6, PT, R8, RZ, PT ;  /* 0x000000ff0800720c */ /* 0x000fe20003fc5270 */
[----:B-----5:R-:W-:-:S03]  /*4ab0*/  @P4 HADD2.F32 R132, -RZ, R118.H0_H0 ;  /* 0x20000076ff844230 */ /* 0x020fc60000004100 */
[----:B------:R-:W-:-:S05]  /*4ac0*/  FSEL R133, R137, RZ, !P6 ;  /* 0x000000ff89857208 */ /* 0x000fca0007000000 */
[----:B------:R-:W-:-:S04]  /*4ad0*/  FFMA.FTZ R133, R217, R138, R133 ;  /* 0x0000008ad9857223 */ /* 0x000fc80000010085 */
[----:B------:R-:W-:-:S04]  /*4ae0*/  FADD.FTZ R133, R218, -R133 ;  /* 0x80000085da857221 */ /* 0x000fc80000010000 */
[----:B------:R-:W-:-:S04]  /*4af0*/  FMUL.FTZ R133, R164, R133 ;  /* 0x00000085a4857220 */ /* 0x000fc80000410000 */
[----:B------:R-:W-:Y:S02]  /*4b00*/  @P4 FADD.FTZ R133, R133, R132 ;  /* 0x0000008485854221 */ /* 0x000fe40000010000 */
.L_x_1883:
[----:B------:R-:W-:Y:S05]  /*4b10*/  BSYNC B1 ;  /* 0x0000000000017941 */ /* 0x000fea0003800000 */
.L_x_1881:
        /* <DEDUP_REMOVED lines=13> */
.L_x_1885:
[----:B------:R-:W-:Y:S05]  /*4bf0*/  BSYNC B1 ;  /* 0x0000000000017941 */ /* 0x000fea0003800000 */
.L_x_1884:
[----:B------:R-:W-:Y:S01]  /*4c00*/  BSSY B1, `(.L_x_1886) ;  /* 0x000000e000017945 */ /* 0x000fe20003800000 */
[----:B------:R-:W-:Y:S01]  /*4c10*/  @P5 PRMT R130, R132, 0x7610, R130 ;  /* 0x0000761084825816 */ /* 0x000fe20000000082 */
[----:B------:R-:W-:Y:S05]  /*4c20*/  @P2 BRA `(.L_x_1887) ;  /* 0x0000004000002947 */ /* 0x000fea0003800000 */
[----:B------:R-:W-:Y:S01]  /*4c30*/  HFMA2.MMA R133, -RZ, RZ, 0, 0 ;  /* 0x00000000ff857435 */ /* 0x000fe200000001ff */
[----:B------:R-:W-:Y:S05]  /*4c40*/  @!P4 BRA `(.L_x_1888) ;  /* 0x000000900000c947 */ /* 0x000fea0003800000 */
[----:B-----5:R-:W-:Y:S01]  /*4c50*/  HADD2.F32 R133, -RZ, R118.H1_H1 ;  /* 0x30000076ff857230 */ /* 0x020fe20000004100 */
[----:B------:R-:W-:Y:S05]  /*4c60*/  BRA `(.L_x_1888) ;  /* 0x0000007000007947 */ /* 0x000fea0003800000 */
.L_x_1887:
[----:B------:R-:W-:-:S04]  /*4c70*/  ISETP.NE.AND P6, PT, R8, RZ, PT ;  /* 0x000000ff0800720c */ /* 0x000fc80003fc5270 */
[----:B------:R-:W-:-:S05]  /*4c80*/  FSEL R133, R137, RZ, !P6 ;  /* 0x000000ff89857208 */ /* 0x000fca0007000000 */
[----:B------:R-:W-:-:S04]  /*4c90*/  FFMA.FTZ R132, R220, R138, R133 ;  /* 0x0000008adc847223 */ /* 0x000fc80000010085 */
[----:B------:R-:W-:Y:S01]  /*4ca0*/  FADD.FTZ R133, R219, -R132 ;  /* 0x80000084db857221 */ /* 0x000fe20000010000 */
[----:B-----5:R-:W-:-:S03]  /*4cb0*/  @P4 HADD2.F32 R132, -RZ, R118.H1_H1 ;  /* 0x30000076ff844230 */ /* 0x020fc60000004100 */
[----:B------:R-:W-:-:S04]  /*4cc0*/  FMUL.FTZ R133, R164, R133 ;  /* 0x00000085a4857220 */ /* 0x000fc80000410000 */
[----:B------:R-:W-:Y:S02]  /*4cd0*/  @P4 FADD.FTZ R133, R133, R132 ;  /* 0x0000008485854221 */ /* 0x000fe40000010000 */
.L_x_1888:
[----:B------:R-:W-:Y:S05]  /*4ce0*/  BSYNC B1 ;  /* 0x0000000000017941 */ /* 0x000fea0003800000 */
.L_x_1886:
        /* <DEDUP_REMOVED lines=14> */
.L_x_1890:
[----:B------:R-:W-:Y:S05]  /*4dd0*/  BSYNC B1 ;  /* 0x0000000000017941 */ /* 0x000fea0003800000 */
.L_x_1889:
[----:B------:R-:W-:Y:S01]  /*4de0*/  BSSY B1, `(.L_x_1891) ;  /* 0x000000e000017945 */ /* 0x000fe20003800000 */
[----:B------:R-:W-:Y:S01]  /*4df0*/  @P5 PRMT R130, R130, 0x5410, R132 ;  /* 0x0000541082825816 */ /* 0x000fe20000000084 */
[----:B------:R-:W-:Y:S05]  /*4e00*/  @P2 BRA `(.L_x_1892) ;  /* 0x0000004000002947 */ /* 0x000fea0003800000 */
[----:B------:R-:W-:Y:S01]  /*4e10*/  MOV R133, RZ ;  /* 0x000000ff00857202 */ /* 0x000fe20000000f00 */
[----:B------:R-:W-:Y:S05]  /*4e20*/  @!P4 BRA `(.L_x_1893) ;  /* 0x000000900000c947 */ /* 0x000fea0003800000 */
[----:B-----5:R-:W-:Y:S01]  /*4e30*/  HADD2.F32 R133, -RZ, R119.H0_H0 ;  /* 0x20000077ff857230 */ /* 0x020fe20000004100 */
[----:B------:R-:W-:Y:S05]  /*4e40*/  BRA `(.L_x_1893) ;  /* 0x0000007000007947 */ /* 0x000fea0003800000 */
.L_x_1892:
[----:B------:R-:W-:Y:S01]  /*4e50*/  ISETP.NE.AND P6, PT, R8, RZ, PT ;  /* 0x000000ff0800720c */ /* 0x000fe20003fc5270 */
[----:B-----5:R-:W-:-:S03]  /*4e60*/  @P4 HADD2.F32 R132, -RZ, R119.H0_H0 ;  /* 0x20000077ff844230 */ /* 0x020fc60000004100 */
[----:B------:R-:W-:-:S05]  /*4e70*/  FSEL R133, R137, RZ, !P6 ;  /* 0x000000ff89857208 */ /* 0x000fca0007000000 */
[----:B------:R-:W-:-:S04]  /*4e80*/  FFMA.FTZ R133, R221, R138, R133 ;  /* 0x0000008add857223 */ /* 0x000fc80000010085 */
[----:B------:R-:W-:-:S04]  /*4e90*/  FADD.FTZ R133, R222, -R133 ;  /* 0x80000085de857221 */ /* 0x000fc80000010000 */
[----:B------:R-:W-:-:S04]  /*4ea0*/  FMUL.FTZ R133, R164, R133 ;  /* 0x00000085a4857220 */ /* 0x000fc80000410000 */
[----:B------:R-:W-:Y:S02]  /*4eb0*/  @P4 FADD.FTZ R133, R133, R132 ;  /* 0x0000008485854221 */ /* 0x000fe40000010000 */
.L_x_1893:
[----:B------:R-:W-:Y:S05]  /*4ec0*/  BSYNC B1 ;  /* 0x0000000000017941 */ /* 0x000fea0003800000 */
.L_x_1891:
        /* <DEDUP_REMOVED lines=13> */
.L_x_1895:
[----:B------:R-:W-:Y:S05]  /*4fa0*/  BSYNC B1 ;  /* 0x0000000000017941 */ /* 0x000fea0003800000 */
.L_x_1894:
[----:B------:R-:W-:Y:S01]  /*4fb0*/  BSSY B1, `(.L_x_1896) ;  /* 0x000000e000017945 */ /* 0x000fe20003800000 */
[----:B------:R-:W-:Y:S01]  /*4fc0*/  @P5 PRMT R131, R132, 0x7610, R131 ;  /* 0x0000761084835816 */ /* 0x000fe20000000083 */
[----:B------:R-:W-:Y:S05]  /*4fd0*/  @P2 BRA `(.L_x_1897) ;  /* 0x0000004000002947 */ /* 0x000fea0003800000 */
[----:B------:R-:W-:Y:S01]  /*4fe0*/  HFMA2.MMA R164, -RZ, RZ, 0, 0 ;  /* 0x00000000ffa47435 */ /* 0x000fe200000001ff */
[----:B------:R-:W-:Y:S05]  /*4ff0*/  @!P4 BRA `(.L_x_1898) ;  /* 0x000000900000c947 */ /* 0x000fea0003800000 */
[----:B-----5:R-:W-:Y:S01]  /*5000*/  HADD2.F32 R164, -RZ, R119.H1_H1 ;  /* 0x30000077ffa47230 */ /* 0x020fe20000004100 */
[----:B------:R-:W-:Y:S05]  /*5010*/  BRA `(.L_x_1898) ;  /* 0x0000007000007947 */ /* 0x000fea0003800000 */
.L_x_1897:
[----:B------:R-:W-:Y:S01]  /*5020*/  ISETP.NE.AND P2, PT, R8, RZ, PT ;  /* 0x000000ff0800720c */ /* 0x000fe20003f45270 */
[----:B-----5:R-:W-:-:S03]  /*5030*/  @P4 HADD2.F32 R135, -RZ, R119.H1_H1 ;  /* 0x30000077ff874230 */ /* 0x020fc60000004100 */
[----:B------:R-:W-:-:S05]  /*5040*/  FSEL R137, R137, RZ, !P2 ;  /* 0x000000ff89897208 */ /* 0x000fca0005000000 */
[----:B------:R-:W-:-:S04]  /*5050*/  FFMA.FTZ R138, R224, R138, R137 ;  /* 0x0000008ae08a7223 */ /* 0x000fc80000010089 */
[----:B------:R-:W-:-:S04]  /*5060*/  FADD.FTZ R133, R223, -R138 ;  /* 0x8000008adf857221 */ /* 0x000fc80000010000 */
[----:B------:R-:W-:-:S04]  /*5070*/  FMUL.FTZ R164, R164, R133 ;  /* 0x00000085a4a47220 */ /* 0x000fc80000410000 */
[----:B------:R-:W-:Y:S02]  /*5080*/  @P4 FADD.FTZ R164, R164, R135 ;  /* 0x00000087a4a44221 */ /* 0x000fe40000010000 */
.L_x_1898:
[----:B------:R-:W-:Y:S05]  /*5090*/  BSYNC B1 ;  /* 0x0000000000017941 */ /* 0x000fea0003800000 */
.L_x_1896:
        /* <DEDUP_REMOVED lines=20> */
.L_x_1900:
[----:B------:R-:W-:Y:S05]  /*51e0*/  BSYNC B1 ;  /* 0x0000000000017941 */ /* 0x000fea0003800000 */
.L_x_1899:
[----:B------:R1:W-:Y:S02]  /*51f0*/  @P3 STG.E.128 [R132.64], R124 ;  /* 0x0000007c84003986 */ /* 0x0003e4000c101d04 */
.L_x_1858:
[----:B------:R-:W-:Y:S05]  /*5200*/  BSYNC B0 ;  /* 0x0000000000007941 */ /* 0x000fea0003800000 */
.L_x_1857:
[----:B------:R-:W-:Y:S02]  /*5210*/  IADD3 R166, R166, c[0x0][0x160], RZ ;  /* 0x00005800a6a67a10 */ /* 0x000fe40007ffe0ff */
[----:B------:R-:W-:Y:S02]  /*5220*/  LOP3.LUT P3, RZ, R165, 0xff, RZ, 0xc0, !PT ;  /* 0x000000ffa5ff7812 */ /* 0x000fe4000786c0ff */
[----:B------:R-:W-:Y:S02]  /*5230*/  ISETP.GE.AND P2, PT, R166, c[0x0][0x164], PT ;  /* 0x00005900a6007a0c */ /* 0x000fe40003f46270 */
[----:B------:R-:W-:-:S11]  /*5240*/  SEL R165, RZ, 0x1, P3 ;  /* 0x00000001ffa57807 */ /* 0x000fd60001800000 */
[----:B01---5:R-:W-:Y:S01]  /*5250*/  @P2 CALL.REL.NOINC `(.L_x_1755) ;  /* 0x0000001000002944 */ /* 0x023fe20003c00000 */
[----:B------:R-:W-:Y:S05]  /*5260*/  BRA `(.L_x_1901) ;  /* 0xffffb52000007947 */ /* 0x000fea000383ffff */
.L_x_1755:
        /* <DEDUP_REMOVED lines=19> */
.L_x_1903:
[----:B------:R-:W-:Y:S05]  /*53a0*/  BSYNC B0 ;  /* 0x0000000000007941 */ /* 0x000fea0003800000 */
.L_x_1902:
        /* <DEDUP_REMOVED lines=13> */
.L_x_1905:
[----:B------:R-:W-:Y:S05]  /*5480*/  BSYNC B0 ;  /* 0x0000000000007941 */ /* 0x000fea0003800000 */
.L_x_1904:
        /* <DEDUP_REMOVED lines=13> */
.L_x_1767:
[----:B------:R-:W-:Y:S01]  /*5560*/  HFMA2.MMA R142, -RZ, RZ, 0, 9.5367431640625e-07 ;  /* 0x00000010ff8e7435 */ /* 0x000fe200000001ff */
[----:B------:R-:W-:-:S02]  /*5570*/  MOV R137, R145 ;  /* 0x0000009100897202 */ /* 0x000fc40000000f00 */
[----:B------:R-:W-:Y:S02]  /*5580*/  MOV R193, 0x1f ;  /* 0x0000001f00c17802 */ /* 0x000fe40000000f00 */
[----:B------:R-:W-:Y:S02]  /*5590*/  MOV R144, 0xffffffff ;  /* 0xffffffff00907802 */ /* 0x000fe40000000f00 */
[----:B-1----:R-:W-:Y:S02]  /*55a0*/  MOV R132, 0x55c0 ;  /* 0x000055c000847802 */ /* 0x002fe40000000f00 */
[----:B0----5:R-:W-:Y:S05]  /*55b0*/  CALL.REL.NOINC `($__internal_37_$__cuda_sm70_shflsync_down_p) ;  /* 0x0000045000007944 */ /* 0x021fea0003c00000 */
[----:B-1----:R-:W-:Y:S01]  /*55c0*/  MOV R136, R193 ;  /* 0x000000c100887202 */ /* 0x002fe20000000f00 */
[----:B0-----:R-:W-:Y:S05]  /*55d0*/  BRA `(.L_x_1906) ;  /* 0xffffc78000007947 */ /* 0x001fea000383ffff */
.L_x_1768:
[----:B------:R-:W-:Y:S01]  /*55e0*/  HFMA2.MMA R142, -RZ, RZ, 0, 9.5367431640625e-07 ;  /* 0x00000010ff8e7435 */ /* 0x000fe200000001ff */
[----:B------:R-:W-:Y:S02]  /*55f0*/  MOV R137, R146 ;  /* 0x0000009200897202 */ /* 0x000fe40000000f00 */
[----:B------:R-:W-:Y:S02]  /*5600*/  MOV R193, 0x1f ;  /* 0x0000001f00c17802 */ /* 0x000fe40000000f00 */
[----:B------:R-:W-:-:S02]  /*5610*/  MOV R144, 0xffffffff ;  /* 0xffffffff00907802 */ /* 0x000fc40000000f00 */
[----:B-1----:R-:W-:Y:S02]  /*5620*/  MOV R132, 0x5640 ;  /* 0x0000564000847802 */ /* 0x002fe40000000f00 */
[----:B0-23-5:R-:W-:Y:S05]  /*5630*/  CALL.REL.NOINC `($__internal_37_$__cuda_sm70_shflsync_down_p) ;  /* 0x000003d000007944 */ /* 0x02dfea0003c00000 */
[----:B------:R-:W-:Y:S01]  /*5640*/  FADD.FTZ R136, R136, R145 ;  /* 0x0000009188887221 */ /* 0x000fe20000010000 */
[----:B0-----:R-:W-:Y:S01]  /*5650*/  HFMA2.MMA R142, -RZ, RZ, 0, 4.76837158203125e-07 ;  /* 0x00000008ff8e7435 */ /* 0x001fe200000001ff */
[----:B-1----:R-:W-:Y:S01]  /*5660*/  FADD.FTZ R146, R146, R193 ;  /* 0x000000c192927221 */ /* 0x002fe20000010000 */
[----:B------:R-:W-:Y:S02]  /*5670*/  MOV R193, 0x1f ;  /* 0x0000001f00c17802 */ /* 0x000fe40000000f00 */
[----:B------:R-:W-:Y:S02]  /*5680*/  MOV R144, 0xffffffff ;  /* 0xffffffff00907802 */ /* 0x000fe40000000f00 */
[----:B------:R-:W-:Y:S02]  /*5690*/  MOV R137, R136 ;  /* 0x0000008800897202 */ /* 0x000fe40000000f00 */
[----:B------:R-:W-:Y:S02]  /*56a0*/  MOV R132, 0x56c0 ;  /* 0x000056c000847802 */ /* 0x000fe40000000f00 */
[----:B------:R-:W-:Y:S05]  /*56b0*/  CALL.REL.NOINC `($__internal_37_$__cuda_sm70_shflsync_down_p) ;  /* 0x0000035000007944 */ /* 0x000fea0003c00000 */
[----:B0-----:R-:W-:Y:S01]  /*56c0*/  HFMA2.MMA R142, -RZ, RZ, 0, 4.76837158203125e-07 ;  /* 0x00000008ff8e7435 */ /* 0x001fe200000001ff */
[----:B-1----:R-:W-:-:S02]  /*56d0*/  MOV R135, R193 ;  /* 0x000000c100877202 */ /* 0x002fc40000000f00 */
[----:B------:R-:W-:Y:S02]  /*56e0*/  MOV R137, R146 ;  /* 0x0000009200897202 */ /* 0x000fe40000000f00 */
[----:B------:R-:W-:Y:S02]  /*56f0*/  MOV R193, 0x1f ;  /* 0x0000001f00c17802 */ /* 0x000fe40000000f00 */
[----:B------:R-:W-:Y:S02]  /*5700*/  MOV R144, 0xffffffff ;  /* 0xffffffff00907802 */ /* 0x000fe40000000f00 */
[----:B------:R-:W-:Y:S02]  /*5710*/  MOV R132, 0x5730 ;  /* 0x0000573000847802 */ /* 0x000fe40000000f00 */
[----:B------:R-:W-:Y:S05]  /*5720*/  CALL.REL.NOINC `($__internal_37_$__cuda_sm70_shflsync_down_p) ;  /* 0x000002e000007944 */ /* 0x000fea0003c00000 */
[----:B------:R-:W-:Y:S01]  /*5730*/  FADD.FTZ R136, R135, R136 ;  /* 0x0000008887887221 */ /* 0x000fe20000010000 */
[----:B0-----:R-:W-:Y:S01]  /*5740*/  HFMA2.MMA R142, -RZ, RZ, 0, 2.384185791015625e-07 ;  /* 0x00000004ff8e7435 */ /* 0x001fe200000001ff */
[----:B-1----:R-:W-:Y:S01]  /*5750*/  FADD.FTZ R146, R146, R193 ;  /* 0x000000c192927221 */ /* 0x002fe20000010000 */
[----:B------:R-:W-:Y:S02]  /*5760*/  MOV R193, 0x1f ;  /* 0x0000001f00c17802 */ /* 0x000fe40000000f00 */
[----:B------:R-:W-:-:S02]  /*5770*/  MOV R144, 0xffffffff ;  /* 0xffffffff00907802 */ /* 0x000fc40000000f00 */
[----:B------:R-:W-:Y:S02]  /*5780*/  MOV R137, R136 ;  /* 0x0000008800897202 */ /* 0x000fe40000000f00 */
[----:B------:R-:W-:Y:S02]  /*5790*/  MOV R132, 0x57b0 ;  /* 0x000057b000847802 */ /* 0x000fe40000000f00 */
[----:B------:R-:W-:Y:S05]  /*57a0*/  CALL.REL.NOINC `($__internal_37_$__cuda_sm70_shflsync_down_p) ;  /* 0x0000026000007944 */ /* 0x000fea0003c00000 */
[----:B0-----:R-:W-:Y:S01]  /*57b0*/  HFMA2.MMA R142, -RZ, RZ, 0, 2.384185791015625e-07 ;  /* 0x00000004ff8e7435 */ /* 0x001fe200000001ff */
[----:B-1----:R-:W-:Y:S02]  /*57c0*/  MOV R135, R193 ;  /* 0x000000c100877202 */ /* 0x002fe40000000f00 */
[----:B------:R-:W-:Y:S02]  /*57d0*/  MOV R137, R146 ;  /* 0x0000009200897202 */ /* 0x000fe40000000f00 */
[----:B------:R-:W-:Y:S02]  /*57e0*/  MOV R193, 0x1f ;  /* 0x0000001f00c17802 */ /* 0x000fe40000000f00 */
[----:B------:R-:W-:Y:S02]  /*57f0*/  MOV R144, 0xffffffff ;  /* 0xffffffff00907802 */ /* 0x000fe40000000f00 */
[----:B------:R-:W-:-:S02]  /*5800*/  MOV R132, 0x5820 ;  /* 0x0000582000847802 */ /* 0x000fc40000000f00 */
[----:B------:R-:W-:Y:S05]  /*5810*/  CALL.REL.NOINC `($__internal_37_$__cuda_sm70_shflsync_down_p) ;  /* 0x000001f000007944 */ /* 0x000fea0003c00000 */
[----:B------:R-:W-:Y:S01]  /*5820*/  FADD.FTZ R136, R135, R136 ;  /* 0x0000008887887221 */ /* 0x000fe20000010000 */
[----:B0-----:R-:W-:Y:S01]  /*5830*/  HFMA2.MMA R142, -RZ, RZ, 0, 1.1920928955078125e-07 ;  /* 0x00000002ff8e7435 */ /* 0x001fe200000001ff */
[----:B-1----:R-:W-:Y:S01]  /*5840*/  FADD.FTZ R140, R146, R193 ;  /* 0x000000c1928c7221 */ /* 0x002fe20000010000 */
[----:B------:R-:W-:-:S02]  /*5850*/  MOV R193, 0x1f ;  /* 0x0000001f00c17802 */ /* 0x000fc40000000f00 */
[----:B------:R-:W-:Y:S02]  /*5860*/  MOV R144, 0xffffffff ;  /* 0xffffffff00907802 */ /* 0x000fe40000000f00 */
[----:B------:R-:W-:Y:S02]  /*5870*/  MOV R137, R136 ;  /* 0x0000008800897202 */ /* 0x000fe40000000f00 */
[----:B------:R-:W-:Y:S02]  /*5880*/  MOV R132, 0x58a0 ;  /* 0x000058a000847802 */ /* 0x000fe40000000f00 */
[----:B------:R-:W-:Y:S05]  /*5890*/  CALL.REL.NOINC `($__internal_37_$__cuda_sm70_shflsync_down_p) ;  /* 0x0000017000007944 */ /* 0x000fea0003c00000 */
[----:B0-----:R-:W-:Y:S01]  /*58a0*/  HFMA2.MMA R142, -RZ, RZ, 0, 1.1920928955078125e-07 ;  /* 0x00000002ff8e7435 */ /* 0x001fe200000001ff */
[----:B-1----:R-:W-:Y:S02]  /*58b0*/  MOV R135, R193 ;  /* 0x000000c100877202 */ /* 0x002fe40000000f00 */
[----:B------:R-:W-:Y:S02]  /*58c0*/  MOV R137, R140 ;  /* 0x0000008c00897202 */ /* 0x000fe40000000f00 */
[----:B------:R-:W-:Y:S02]  /*58d0*/  MOV R193, 0x1f ;  /* 0x0000001f00c17802 */ /* 0x000fe40000000f00 */
[----:B------:R-:W-:-:S02]  /*58e0*/  MOV R144, 0xffffffff ;  /* 0xffffffff00907802 */ /* 0x000fc40000000f00 */
[----:B------:R-:W-:Y:S02]  /*58f0*/  MOV R132, 0x5910 ;  /* 0x0000591000847802 */ /* 0x000fe40000000f00 */
[----:B------:R-:W-:Y:S05]  /*5900*/  CALL.REL.NOINC `($__internal_37_$__cuda_sm70_shflsync_down_p) ;  /* 0x0000010000007944 */ /* 0x000fea0003c00000 */
[----:B------:R-:W-:Y:S01]  /*5910*/  FADD.FTZ R138, R135, R136 ;  /* 0x00000088878a7221 */ /* 0x000fe20000010000 */
[----:B0-----:R-:W-:Y:S01]  /*5920*/  HFMA2.MMA R142, -RZ, RZ, 0, 5.9604644775390625e-08 ;  /* 0x00000001ff8e7435 */ /* 0x001fe200000001ff */
[----:B-1----:R-:W-:Y:S01]  /*5930*/  FADD.FTZ R140, R140, R193 ;  /* 0x000000c18c8c7221 */ /* 0x002fe20000010000 */
[----:B------:R-:W-:Y:S02]  /*5940*/  MOV R193, 0x1f ;  /* 0x0000001f00c17802 */ /* 0x000fe40000000f00 */
[----:B------:R-:W-:Y:S02]  /*5950*/  MOV R144, 0xffffffff ;  /* 0xffffffff00907802 */ /* 0x000fe40000000f00 */
[----:B------:R-:W-:Y:S02]  /*5960*/  MOV R137, R138 ;  /* 0x0000008a00897202 */ /* 0x000fe40000000f00 */
[----:B------:R-:W-:Y:S02]  /*5970*/  MOV R132, 0x5990 ;  /* 0x0000599000847802 */ /* 0x000fe40000000f00 */
[----:B------:R-:W-:Y:S05]  /*5980*/  CALL.REL.NOINC `($__internal_37_$__cuda_sm70_shflsync_down_p) ;  /* 0x0000008000007944 */ /* 0x000fea0003c00000 */
[----:B0-----:R-:W-:Y:S01]  /*5990*/  HFMA2.MMA R142, -RZ, RZ, 0, 5.9604644775390625e-08 ;  /* 0x00000001ff8e7435 */ /* 0x001fe200000001ff */
[----:B-1----:R-:W-:-:S02]  /*59a0*/  MOV R139, R193 ;  /* 0x000000c1008b7202 */ /* 0x002fc40000000f00 */
[----:B------:R-:W-:Y:S02]  /*59b0*/  MOV R137, R140 ;  /* 0x0000008c00897202 */ /* 0x000fe40000000f00 */
[----:B------:R-:W-:Y:S02]  /*59c0*/  MOV R193, 0x1f ;  /* 0x0000001f00c17802 */ /* 0x000fe40000000f00 */
[----:B------:R-:W-:Y:S02]  /*59d0*/  MOV R144, 0xffffffff ;  /* 0xffffffff00907802 */ /* 0x000fe40000000f00 */
[----:B------:R-:W-:Y:S02]  /*59e0*/  MOV R132, 0x5a00 ;  /* 0x00005a0000847802 */ /* 0x000fe40000000f00 */
[----:B------:R-:W-:Y:S05]  /*59f0*/  CALL.REL.NOINC `($__internal_37_$__cuda_sm70_shflsync_down_p) ;  /* 0x0000001000007944 */ /* 0x000fea0003c00000 */
[----:B01----:R-:W-:Y:S05]  /*5a00*/  BRA `(.L_x_1907) ;  /* 0xffffc47000007947 */ /* 0x003fea000383ffff */
        .weak           $__internal_37_$__cuda_sm70_shflsync_down_p
        .type           $__internal_37_$__cuda_sm70_shflsync_down_p,@function
        .size           $__internal_37_$__cuda_sm70_shflsync_down_p,(.L_x_9291 - $__internal_37_$__cuda_sm70_shflsync_down_p)
$__internal_37_$__cuda_sm70_shflsync_down_p:
[----:B------:R-:W-:Y:S01]  /*5a10*/  HFMA2.MMA R133, -RZ, RZ, 0, 0 ;  /* 0x00000000ff857435 */ /* 0x000fe200000001ff */
[----:B------:R-:W-:Y:S04]  /*5a20*/  WARPSYNC R144 ;  /* 0x0000009000007348 */ /* 0x000fe80003800000 */
[----:B------:R0:W1:Y:S01]  /*5a30*/  SHFL.DOWN PT, R193, R137, R142, R193 ;  /* 0x0800008e89c17389 */ /* 0x00006200000e00c1 */
[----:B------:R-:W-:Y:S05]  /*5a40*/  RET.REL.NODEC R132 `(_ZN10layer_norm13ln_bwd_kernelINS_13Kernel_traitsI6__halfS2_S2_S2_fjLj6144ELj1ELj1ELj8ELj16ENS_18Kernel_traits_baseILj6144ES2_S2_S2_S2_fjLj256EEEEELb1ELb1ELb1ELb0EEEvNS_9BwdParamsE) ;  /* 0xffffa5b084007950 */ /* 0x000fea0003c3ffff */
.L_x_1908:
        /* <DEDUP_REMOVED lines=11> */
.L_x_9291:


//--------------------- .text._ZN10layer_norm22ln_bwd_finalize_kernelINS_22Kernel_traits_finalizeILj6144E6__halfS2_S2_S2_fjLb1ELj1024ELj4ENS_18Kernel_traits_baseILj6144ES2_S2_S2_S2_fjLj1024EEEEELb1ELb1EEEvNS_9BwdParamsE --------------------------
	.section	.text._ZN10layer_norm22ln_bwd_finalize_kernelINS_22Kernel_traits_finalizeILj6144E6__halfS2_S2_S2_fjLb1ELj1024ELj4ENS_18Kernel_traits_baseILj6144ES2_S2_S2_S2_fjLj1024EEEEELb1ELb1EEEvNS_9BwdParamsE,"ax",@progbits
	.sectioninfo	@"SHI_REGISTERS=32"
	.align	128
        .global         _ZN10layer_norm22ln_bwd_finalize_kernelINS_22Kernel_traits_finalizeILj6144E6__halfS2_S2_S2_fjLb1ELj1024ELj4ENS_18Kernel_traits_baseILj6144ES2_S2_S2_S2_fjLj1024EEEEELb1ELb1EEEvNS_9BwdParamsE
        .type           _ZN10layer_norm22ln_bwd_finalize_kernelINS_22Kernel_traits_finalizeILj6144E6__halfS2_S2_S2_fjLb1ELj1024ELj4ENS_18Kernel_traits_baseILj6144ES2_S2_S2_S2_fjLj1024EEEEELb1ELb1EEEvNS_9BwdParamsE,@function
        .size           _ZN10layer_norm22ln_bwd_finalize_kernelINS_22Kernel_traits_finalizeILj6144E6__halfS2_S2_S2_fjLb1ELj1024ELj4ENS_18Kernel_traits_baseILj6144ES2_S2_S2_S2_fjLj1024EEEEELb1ELb1EEEvNS_9BwdParamsE,(.L_x_9292 - _ZN10layer_norm22ln_bwd_finalize_kernelINS_22Kernel_traits_finalizeILj6144E6__halfS2_S2_S2_fjLb1ELj1024ELj4ENS_18Kernel_traits_baseILj6144ES2_S2_S2_S2_fjLj1024EEEEELb1ELb1EEEvNS_9BwdParamsE)
        .other          _ZN10layer_norm22ln_bwd_finalize_kernelINS_22Kernel_traits_finalizeILj6144E6__halfS2_S2_S2_fjLb1ELj1024ELj4ENS_18Kernel_traits_baseILj6144ES2_S2_S2_S2_fjLj1024EEEEELb1ELb1EEEvNS_9BwdParamsE,@"STO_CUDA_ENTRY STV_DEFAULT"
_ZN10layer_norm22ln_bwd_finalize_kernelINS_22Kernel_traits_finalizeILj6144E6__halfS2_S2_S2_fjLb1ELj1024ELj4ENS_18Kernel_traits_baseILj6144ES2_S2_S2_S2_fjLj1024EEEEELb1ELb1EEEvNS_9BwdParamsE:
.text._ZN10layer_norm22ln_bwd_finalize_kernelINS_22Kernel_traits_finalizeILj6144E6__halfS2_S2_S2_fjLb1ELj1024ELj4ENS_18Kernel_traits_baseILj6144ES2_S2_S2_S2_fjLj1024EEEEELb1ELb1EEEvNS_9BwdParamsE:
        /* <DEDUP_REMOVED lines=19> */
.L_x_1921:
        /* <DEDUP_REMOVED lines=32> */
.L_x_1913:
        /* <DEDUP_REMOVED lines=47> */
.L_x_1912:
[----:B------:R-:W-:Y:S05]  /*0620*/  BSYNC B1 ;  /* 0x0000000000017941 */ /* 0x000fea0003800000 */
.L_x_1911:
        /* <DEDUP_REMOVED lines=29> */
.L_x_1915:
[----:B------:R-:W-:Y:S05]  /*0800*/  BSYNC B1 ;  /* 0x0000000000017941 */ /* 0x000fea0003800000 */
.L_x_1914:
        /* <DEDUP_REMOVED lines=13> */
.L_x_1910:
[----:B------:R-:W-:Y:S05]  /*08e0*/  BSYNC B0 ;  /* 0x0000000000007941 */ /* 0x000fea0003800000 */
.L_x_1909:
        /* <DEDUP_REMOVED lines=12> */
.L_x_1922:
        /* <DEDUP_REMOVED lines=27> */
.L_x_1923:
        /* <DEDUP_REMOVED lines=9> */
.L_x_1916:
        /* <DEDUP_REMOVED lines=19> */
.L_x_1920:
[----:B------:R-:W-:Y:S05]  /*0d20*/  BSYNC B0 ;  /* 0x0000000000007941 */ /* 0x000fea0003800000 */
.L_x_1919:
[C---:B------:R-:W-:Y:S02]  /*0d30*/  ISETP.GT.U32.AND P1, PT, R4.reuse, -0x1801, PT ;  /* 0xffffe7ff0400780c */ /* 0x040fe40003f24070 */
[----:B------:R-:W-:-:S02]  /*0d40*/  IADD3 R4, R4, 0x1800, RZ ;  /* 0x0000180004047810 */ /* 0x000fc40007ffe0ff */
[----:B------:R-:W-:-:S09]  /*0d50*/  IADD3 R5, R5, 0xc00, RZ ;  /* 0x00000c0005057810 */ /* 0x000fd20007ffe0ff */
[----:B012---:R-:W-:Y:S05]  /*0d60*/  @P1 BRA `(.L_x_1921) ;  /* 0xfffff3c000001947 */ /* 0x007fea000383ffff */
[----:B------:R-:W-:Y:S05]  /*0d70*/  EXIT ;  /* 0x000000000000794d */ /* 0x000fea0003800000 */
.L_x_1917:
[----:B------:R-:W-:Y:S01]  /*0d80*/  HFMA2.MMA R14, -RZ, RZ, 0, 1.847743988037109375e-06 ;  /* 0x0000001fff0e7435 */ /* 0x000fe200000001ff */
[----:B---3--:R-:W-:Y:S01]  /*0d90*/  IMAD.MOV.U32 R18, RZ, RZ, R10 ;  /* 0x000000ffff127224 */ /* 0x008fe200078e000a */
[----:B------:R-:W-:Y:S01]  /*0da0*/  MOV R17, 0x1 ;  /* 0x0000000100117802 */ /* 0x000fe20000000f00 */
[----:B------:R-:W-:Y:S01]  /*0db0*/  IMAD.MOV.U32 R19, RZ, RZ, -0x1 ;  /* 0xffffffffff137424 */ /* 0x000fe200078e00ff */
[----:B------:R-:W-:Y:S02]  /*0dc0*/  MOV R8, 0xde0 ;  /* 0x00000de000087802 */ /* 0x000fe40000000f00 */
[----:B012---:R-:W-:Y:S05]  /*0dd0*/  CALL.REL.NOINC `($__internal_38_$__cuda_sm70_shflsync_bfly_p) ;  /* 0x0000059000007944 */ /* 0x007fea0003c00000 */
[----:B01----:R-:W-:Y:S05]  /*0de0*/  BRA `(.L_x_1922) ;  /* 0xfffffbc000007947 */ /* 0x003fea000383ffff */
.L_x_1918:
[----:B------:R-:W-:Y:S01]  /*0df0*/  HFMA2.MMA R14, -RZ, RZ, 0, 1.847743988037109375e-06 ;  /* 0x0000001fff0e7435 */ /* 0x000fe200000001ff */
[----:B------:R-:W-:Y:S01]  /*0e00*/  MOV R17, 0x2 ;  /* 0x0000000200117802 */ /* 0x000fe20000000f00 */
[----:B------:R-:W-:Y:S01]  /*0e10*/  IMAD.MOV.U32 R19, RZ, RZ, -0x1 ;  /* 0xffffffffff137424 */ /* 0x000fe200078e00ff */
[----:B------:R-:W-:-:S03]  /*0e20*/  MOV R8, 0xe40 ;  /* 0x00000e4000087802 */ /* 0x000fc60000000f00 */
[----:B0123--:R-:W-:Y:S05]  /*0e30*/  CALL.REL.NOINC `($__internal_38_$__cuda_sm70_shflsync_bfly_p) ;  /* 0x0000053000007944 */ /* 0x00ffea0003c00000 */
[----:B01----:R-:W-:Y:S01]  /*0e40*/  FADD.FTZ R18, R18, R14 ;  /* 0x0000000e12127221 */ /* 0x003fe20000010000 */
[----:B------:R-:W-:Y:S01]  /*0e50*/  HFMA2.MMA R14, -RZ, RZ, 0, 1.847743988037109375e-06 ;  /* 0x0000001fff0e7435 */ /* 0x000fe200000001ff */
[----:B------:R-:W-:Y:S01]  /*0e60*/  MOV R17, 0x4 ;  /* 0x0000000400117802 */ /* 0x000fe20000000f00 */
[----:B------:R-:W-:Y:S01]  /*0e70*/  IMAD.MOV.U32 R19, RZ, RZ, -0x1 ;  /* 0xffffffffff137424 */ /* 0x000fe200078e00ff */
[----:B------:R-:W-:-:S03]  /*0e80*/  MOV R8, 0xea0 ;  /* 0x00000ea000087802 */ /* 0x000fc60000000f00 */
[----:B------:R-:W-:Y:S05]  /*0e90*/  CALL.REL.NOINC `($__internal_38_$__cuda_sm70_shflsync_bfly_p) ;  /* 0x000004d000007944 */ /* 0x000fea0003c00000 */
[----:B01----:R-:W-:Y:S01]  /*0ea0*/  FADD.FTZ R18, R18, R14 ;  /* 0x0000000e12127221 */ /* 0x003fe20000010000 */
[----:B------:R-:W-:Y:S01]  /*0eb0*/  HFMA2.MMA R14, -RZ, RZ, 0, 1.847743988037109375e-06 ;  /* 0x0000001fff0e7435 */ /* 0x000fe200000001ff */
[----:B------:R-:W-:Y:S01]  /*0ec0*/  MOV R17, 0x8 ;  /* 0x0000000800117802 */ /* 0x000fe20000000f00 */
[----:B------:R-:W-:Y:S01]  /*0ed0*/  IMAD.MOV.U32 R19, RZ, RZ, -0x1 ;  /* 0xffffffffff137424 */ /* 0x000fe200078e00ff */
[----:B------:R-:W-:-:S03]  /*0ee0*/  MOV R8, 0xf00 ;  /* 0x00000f0000087802 */ /* 0x000fc60000000f00 */
[----:B------:R-:W-:Y:S05]  /*0ef0*/  CALL.REL.NOINC `($__internal_38_$__cuda_sm70_shflsync_bfly_p) ;  /* 0x0000047000007944 */ /* 0x000fea0003c00000 */
[----:B-1----:R-:W-:Y:S01]  /*0f00*/  FADD.FTZ R10, R18, R14 ;  /* 0x0000000e120a7221 */ /* 0x002fe20000010000 */
[----:B------:R-:W-:Y:S01]  /*0f10*/  HFMA2.MMA R14, -RZ, RZ, 0, 1.847743988037109375e-06 ;  /* 0x0000001fff0e7435 */ /* 0x000fe200000001ff */
[----:B0-----:R-:W-:Y:S01]  /*0f20*/  MOV R17, 0x10 ;  /* 0x0000001000117802 */ /* 0x001fe20000000f00 */
[----:B------:R-:W-:Y:S01]  /*0f30*/  IMAD.MOV.U32 R19, RZ, RZ, -0x1 ;  /* 0xffffffffff137424 */ /* 0x000fe200078e00ff */
[----:B------:R-:W-:-:S02]  /*0f40*/  MOV R8, 0xf70 ;  /* 0x00000f7000087802 */ /* 0x000fc40000000f00 */
[----:B------:R-:W-:Y:S02]  /*0f50*/  MOV R18, R10 ;  /* 0x0000000a00127202 */ /* 0x000fe40000000f00 */
[----:B------:R-:W-:Y:S05]  /*0f60*/  CALL.REL.NOINC `($__internal_38_$__cuda_sm70_shflsync_bfly_p) ;  /* 0x0000040000007944 */ /* 0x000fea0003c00000 */
[----:B0-----:R-:W-:Y:S01]  /*0f70*/  HFMA2.MMA R17, -RZ, RZ, 0, 5.9604644775390625e-08 ;  /* 0x00000001ff117435 */ /* 0x001fe200000001ff */
[----:B-1----:R-:W-:Y:S01]  /*0f80*/  MOV R13, R14 ;  /* 0x0000000e000d7202 */ /* 0x002fe20000000f00 */
[----:B------:R-:W-:Y:S01]  /*0f90*/  IMAD.MOV.U32 R18, RZ, RZ, R15 ;  /* 0x000000ffff127224 */ /* 0x000fe200078e000f */
[----:B------:R-:W-:Y:S01]  /*0fa0*/  MOV R14, 0x1f ;  /* 0x0000001f000e7802 */ /* 0x000fe20000000f00 */
[----:B------:R-:W-:Y:S01]  /*0fb0*/  IMAD.MOV.U32 R19, RZ, RZ, -0x1 ;  /* 0xffffffffff137424 */ /* 0x000fe200078e00ff */
[----:B------:R-:W-:Y:S02]  /*0fc0*/  MOV R8, 0xfe0 ;  /* 0x00000fe000087802 */ /* 0x000fe40000000f00 */
[----:B------:R-:W-:Y:S05]  /*0fd0*/  CALL.REL.NOINC `($__internal_38_$__cuda_sm70_shflsync_bfly_p) ;  /* 0x0000039000007944 */ /* 0x000fea0003c00000 */
[----:B0-----:R-:W-:Y:S01]  /*0fe0*/  HFMA2.MMA R17, -RZ, RZ, 0, 1.1920928955078125e-07 ;  /* 0x00000002ff117435 */ /* 0x001fe200000001ff */
[----:B-1----:R-:W-:Y:S01]  /*0ff0*/  FADD.FTZ R18, R15, R14 ;  /* 0x0000000e0f127221 */ /* 0x002fe20000010000 */
[----:B------:R-:W-:Y:S01]  /*1000*/  MOV R14, 0x1f ;  /* 0x0000001f000e7802 */ /* 0x000fe20000000f00 */
[----:B------:R-:W-:Y:S01]  /*1010*/  IMAD.MOV.U32 R19, RZ, RZ, -0x1 ;  /* 0xffffffffff137424 */ /* 0x000fe200078e00ff */
[----:B------:R-:W-:Y:S02]  /*1020*/  MOV R8, 0x1040 ;  /* 0x0000104000087802 */ /* 0x000fe40000000f00 */
[----:B------:R-:W-:Y:S05]  /*1030*/  CALL.REL.NOINC `($__internal_38_$__cuda_sm70_shflsync_bfly_p) ;  /* 0x0000033000007944 */ /* 0x000fea0003c00000 */
[----:B0-----:R-:W-:Y:S01]  /*1040*/  HFMA2.MMA R17, -RZ, RZ, 0, 2.384185791015625e-07 ;  /* 0x00000004ff117435 */ /* 0x001fe200000001ff */
[----:B-1----:R-:W-:Y:S01]  /*1050*/  FADD.FTZ R18, R18, R14 ;  /* 0x0000000e12127221 */ /* 0x002fe20000010000 */
[----:B------:R-:W-:Y:S01]  /*1060*/  MOV R14, 0x1f ;  /* 0x0000001f000e7802 */ /* 0x000fe20000000f00 */
[----:B------:R-:W-:Y:S01]  /*1070*/  IMAD.MOV.U32 R19, RZ, RZ, -0x1 ;  /* 0xffffffffff137424 */ /* 0x000fe200078e00ff */
[----:B------:R-:W-:-:S02]  /*1080*/  MOV R8, 0x10a0 ;  /* 0x000010a000087802 */ /* 0x000fc40000000f00 */
[----:B------:R-:W-:Y:S05]  /*1090*/  CALL.REL.NOINC `($__internal_38_$__cuda_sm70_shflsync_bfly_p) ;  /* 0x000002d000007944 */ /* 0x000fea0003c00000 */
[----:B0-----:R-:W-:Y:S01]  /*10a0*/  HFMA2.MMA R17, -RZ, RZ, 0, 4.76837158203125e-07 ;  /* 0x00000008ff117435 */ /* 0x001fe200000001ff */
[----:B-1----:R-:W-:Y:S01]  /*10b0*/  FADD.FTZ R18, R18, R14 ;  /* 0x0000000e12127221 */ /* 0x002fe20000010000 */
[----:B------:R-:W-:Y:S01]  /*10c0*/  MOV R14, 0x1f ;  /* 0x0000001f000e7802 */ /* 0x000fe20000000f00 */
[----:B------:R-:W-:Y:S01]  /*10d0*/  IMAD.MOV.U32 R19, RZ, RZ, -0x1 ;  /* 0xffffffffff137424 */ /* 0x000fe200078e00ff */
[----:B------:R-:W-:-:S02]  /*10e0*/  MOV R8, 0x1100 ;  /* 0x0000110000087802 */ /* 0x000fc40000000f00 */
[----:B------:R-:W-:Y:S05]  /*10f0*/  CALL.REL.NOINC `($__internal_38_$__cuda_sm70_shflsync_bfly_p) ;  /* 0x0000027000007944 */ /* 0x000fea0003c00000 */
[----:B-1----:R-:W-:Y:S01]  /*1100*/  FADD.FTZ R12, R18, R14 ;  /* 0x0000000e120c7221 */ /* 0x002fe20000010000 */
[----:B0-----:R-:W-:Y:S01]  /*1110*/  HFMA2.MMA R17, -RZ, RZ, 0, 9.5367431640625e-07 ;  /* 0x00000010ff117435 */ /* 0x001fe200000001ff */
[----:B------:R-:W-:Y:S01]  /*1120*/  MOV R14, 0x1f ;  /* 0x0000001f000e7802 */ /* 0x000fe20000000f00 */
[----:B------:R-:W-:Y:S01]  /*1130*/  IMAD.MOV.U32 R19, RZ, RZ, -0x1 ;  /* 0xffffffffff137424 */ /* 0x000fe200078e00ff */
[----:B------:R-:W-:-:S02]  /*1140*/  MOV R8, 0x1170 ;  /* 0x0000117000087802 */ /* 0x000fc40000000f00 */
[----:B------:R-:W-:Y:S02]  /*1150*/  MOV R18, R12 ;  /* 0x0000000c00127202 */ /* 0x000fe40000000f00 */
[----:B------:R-:W-:Y:S05]  /*1160*/  CALL.REL.NOINC `($__internal_38_$__cuda_sm70_shflsync_bfly_p) ;  /* 0x0000020000007944 */ /* 0x000fea0003c00000 */
[----:B-1----:R-:W-:Y:S01]  /*1170*/  MOV R15, R14 ;  /* 0x0000000e000f7202 */ /* 0x002fe20000000f00 */
[----:B------:R-:W-:Y:S01]  /*1180*/  HFMA2.MMA R14, -RZ, RZ, 0, 1.847743988037109375e-06 ;  /* 0x0000001fff0e7435 */ /* 0x000fe200000001ff */
[----:B0-----:R-:W-:Y:S01]  /*1190*/  MOV R18, R11 ;  /* 0x0000000b00127202 */ /* 0x001fe20000000f00 */
[----:B------:R-:W-:Y:S01]  /*11a0*/  IMAD.MOV.U32 R17, RZ, RZ, 0x1 ;  /* 0x00000001ff117424 */ /* 0x000fe200078e00ff */
[----:B------:R-:W-:Y:S02]  /*11b0*/  MOV R19, 0xffffffff ;  /* 0xffffffff00137802 */ /* 0x000fe40000000f00 */
[----:B------:R-:W-:Y:S02]  /*11c0*/  MOV R8, 0x11e0 ;  /* 0x000011e000087802 */ /* 0x000fe40000000f00 */
[----:B------:R-:W-:Y:S05]  /*11d0*/  CALL.REL.NOINC `($__internal_38_$__cuda_sm70_shflsync_bfly_p) ;  /* 0x0000019000007944 */ /* 0x000fea0003c00000 */
[----:B0-----:R-:W-:Y:S01]  /*11e0*/  HFMA2.MMA R17, -RZ, RZ, 0, 1.1920928955078125e-07 ;  /* 0x00000002ff117435 */ /* 0x001fe200000001ff */
[----:B-1----:R-:W-:Y:S01]  /*11f0*/  FADD.FTZ R18, R11, R14 ;  /* 0x0000000e0b127221 */ /* 0x002fe20000010000 */
[----:B------:R-:W-:Y:S01]  /*1200*/  MOV R19, 0xffffffff ;  /* 0xffffffff00137802 */ /* 0x000fe20000000f00 */
[----:B------:R-:W-:Y:S01]  /*1210*/  IMAD.MOV.U32 R14, RZ, RZ, 0x1f ;  /* 0x0000001fff0e7424 */ /* 0x000fe200078e00ff */
[----:B------:R-:W-:-:S02]  /*1220*/  MOV R8, 0x1240 ;  /* 0x0000124000087802 */ /* 0x000fc40000000f00 */
        /* <DEDUP_REMOVED lines=9> */
[----:B------:R-:W-:-:S02]  /*12c0*/  MOV R14, 0x1f ;  /* 0x0000001f000e7802 */ /* 0x000fc40000000f00 */
[----:B------:R-:W-:Y:S02]  /*12d0*/  MOV R19, 0xffffffff ;  /* 0xffffffff00137802 */ /* 0x000fe40000000f00 */
[----:B------:R-:W-:Y:S02]  /*12e0*/  MOV R8, 0x1300 ;  /* 0x0000130000087802 */ /* 0x000fe40000000f00 */
[----:B------:R-:W-:Y:S05]  /*12f0*/  CALL.REL.NOINC `($__internal_38_$__cuda_sm70_shflsync_bfly_p) ;  /* 0x0000007000007944 */ /* 0x000fea0003c00000 */
[----:B01----:R-:W-:Y:S01]  /*1300*/  FADD.FTZ R18, R18, R14 ;  /* 0x0000000e12127221 */ /* 0x003fe20000010000 */
[----:B------:R-:W-:Y:S01]  /*1310*/  HFMA2.MMA R14, -RZ, RZ, 0, 1.847743988037109375e-06 ;  /* 0x0000001fff0e7435 */ /* 0x000fe200000001ff */
[----:B------:R-:W-:Y:S01]  /*1320*/  IMAD.MOV.U32 R17, RZ, RZ, 0x10 ;  /* 0x00000010ff117424 */ /* 0x000fe200078e00ff */
[----:B------:R-:W-:Y:S02]  /*1330*/  MOV R19, 0xffffffff ;  /* 0xffffffff00137802 */ /* 0x000fe40000000f00 */
[----:B------:R-:W-:Y:S02]  /*1340*/  MOV R8, 0x1360 ;  /* 0x0000136000087802 */ /* 0x000fe40000000f00 */
[----:B------:R-:W-:Y:S05]  /*1350*/  CALL.REL.NOINC `($__internal_38_$__cuda_sm70_shflsync_bfly_p) ;  /* 0x0000001000007944 */ /* 0x000fea0003c00000 */
[----:B01----:R-:W-:Y:S05]  /*1360*/  BRA `(.L_x_1923) ;  /* 0xfffff7f000007947 */ /* 0x003fea000383ffff */
        .weak           $__internal_38_$__cuda_sm70_shflsync_bfly_p
        .type           $__internal_38_$__cuda_sm70_shflsync_bfly_p,@function
        .size           $__internal_38_$__cuda_sm70_shflsync_bfly_p,(.L_x_9292 - $__internal_38_$__cuda_sm70_shflsync_bfly_p)
$__internal_38_$__cuda_sm70_shflsync_bfly_p:
[----:B------:R-:W-:Y:S01]  /*1370*/  HFMA2.MMA R9, -RZ, RZ, 0, 0 ;  /* 0x00000000ff097435 */ /* 0x000fe200000001ff */
[----:B------:R-:W-:Y:S04]  /*1380*/  WARPSYNC R19 ;  /* 0x0000001300007348 */ /* 0x000fe80003800000 */
[----:B------:R0:W1:Y:S01]  /*1390*/  SHFL.BFLY PT, R14, R18, R17, R14 ;  /* 0x0c000011120e7389 */ /* 0x00006200000e000e */
[----:B------:R-:W-:Y:S05]  /*13a0*/  RET.REL.NODEC R8 `(_ZN10layer_norm22ln_bwd_finalize_kernelINS_22Kernel_traits_finalizeILj6144E6__halfS2_S2_S2_fjLb1ELj1024ELj4ENS_18Kernel_traits_baseILj6144ES2_S2_S2_S2_fjLj1024EEEEELb1ELb1EEEvNS_9BwdParamsE) ;  /* 0xffffec5008007950 */ /* 0x000fea0003c3ffff */
.L_x_1924:
        /* <DEDUP_REMOVED lines=13> */
.L_x_9292:


//--------------------- .text._ZN10layer_norm13ln_bwd_kernelINS_13Kernel_traitsI6__halfS2_S2_S2_fjLj6144ELj1ELj1ELj8ELj16ENS_18Kernel_traits_baseILj6144ES2_S2_S2_S2_fjLj256EEEEELb1ELb1ELb1ELb1EEEvNS_9BwdParamsE --------------------------
	.section	.text._ZN10layer_norm13ln_bwd_kernelINS_13Kernel_traitsI6__halfS2_S2_S2_fjLj6144ELj1ELj1ELj8ELj16ENS_18Kernel_traits_baseILj6144ES2_S2_S2_S2_fjLj256EEEEELb1ELb1ELb1ELb1EEEvNS_9BwdParamsE,"ax",@progbits
	.sectioninfo	@"SHI_REGISTERS=226"
	.align	128
        .global         _ZN10layer_norm13ln_bwd_kernelINS_13Kernel_traitsI6__halfS2_S2_S2_fjLj6144ELj1ELj1ELj8ELj16ENS_18Kernel_traits_baseILj6144ES2_S2_S2_S2_fjLj256EEEEELb1ELb1ELb1ELb1EEEvNS_9BwdParamsE
        .type           _ZN10layer_norm13ln_bwd_kernelINS_13Kernel_traitsI6__halfS2_S2_S2_fjLj6144ELj1ELj1ELj8ELj16ENS_18Kernel_traits_baseILj6144ES2_S2_S2_S2_fjLj256EEEEELb1ELb1ELb1ELb1EEEvNS_9BwdParamsE,@function
        .size           _ZN10layer_norm13ln_bwd_kernelINS_13Kernel_traitsI6__halfS2_S2_S2_fjLj6144ELj1ELj1ELj8ELj16ENS_18Kernel_traits_baseILj6144ES2_S2_S2_S2_fjLj256EEEEELb1ELb1ELb1ELb1EEEvNS_9BwdParamsE,(.L_x_9293 - _ZN10layer_norm13ln_bwd_kernelINS_13Kernel_traitsI6__halfS2_S2_S2_fjLj6144ELj1ELj1ELj8ELj16ENS_18Kernel_traits_baseILj6144ES2_S2_S2_S2_fjLj256EEEEELb1ELb1ELb1ELb1EEEvNS_9BwdParamsE)
        .other          _ZN10layer_norm13ln_bwd_kernelINS_13Kernel_traitsI6__halfS2_S2_S2_fjLj6144ELj1ELj1ELj8ELj16ENS_18Kernel_traits_baseILj6144ES2_S2_S2_S2_fjLj256EEEEELb1ELb1ELb1ELb1EEEvNS_9BwdParamsE,@"STO_CUDA_ENTRY STV_DEFAULT"
_ZN10layer_norm13ln_bwd_kernelINS_13Kernel_traitsI6__halfS2_S2_S2_fjLj6144ELj1ELj1ELj8ELj16ENS_18Kernel_traits_baseILj6144ES2_S2_S2_S2_fjLj256EEEEELb1ELb1ELb1ELb1EEEvNS_9BwdParamsE:
.text._ZN10layer_norm13ln_bwd_kernelINS_13Kernel_traitsI6__halfS2_S2_S2_fjLj6144ELj1ELj1ELj8ELj16ENS_18Kernel_traits_baseILj6144ES2_S2_S2_S2_fjLj256EEEEELb1ELb1ELb1ELb1EEEvNS_9BwdParamsE:
        /* <DEDUP_REMOVED lines=52> */
.L_x_1925:
        /* <DEDUP_REMOVED lines=67> */
.L_x_2056:
[----:B------:R-:W-:-:S05]  /*0770*/  MOV R153, 0x4 ;  /* 0x0000000400997802 */ /* 0x000fca0000000f00 */
[----:B------:R-:W-:-:S05]  /*0780*/  IMAD.WIDE R148, R202, R153, c[0x0][0x1d8] ;  /* 0x00007600ca947625 */ /* 0x000fca00078e0299 */
[----:B------:R0:W2:Y:S01]  /*0790*/  LDG.E R155, [R148.64] ;  /* 0x00000004949b7981 */ /* 0x0000a2000c1e1900 */
[C---:B------:R-:W-:Y:S02]  /*07a0*/  IMAD R150, R202.reuse, c[0x0][0x168], RZ ;  /* 0x00005a00ca967a24 */ /* 0x040fe400078e02ff */
[----:B------:R-:W-:-:S03]  /*07b0*/  IMAD.WIDE R146, R202, R153, c[0x0][0x1a8] ;  /* 0x00006a00ca927625 */ /* 0x000fc600078e0299 */
[----:B------:R-:W-:Y:S01]  /*07c0*/  SHF.R.S32.HI R151, RZ, 0x1f, R150 ;  /* 0x0000001fff977819 */ /* 0x000fe20000011496 */
[CC--:B------:R-:W-:Y:S01]  /*07d0*/  IMAD.WIDE R144, R202.reuse, R153.reuse, c[0x0][0x1d0] ;  /* 0x00007400ca907625 */ /* 0x0c0fe200078e0299 */
[----:B------:R-:W-:Y:S01]  /*07e0*/  BSSY B0, `(.L_x_1927) ;  /* 0x000012a000007945 */ /* 0x000fe20003800000 */
[----:B-----5:R1:W5:Y:S01]  /*07f0*/  LDG.E R174, [R146.64] ;  /* 0x0000000492ae7981 */ /* 0x020362000c1e1900 */
[----:B------:R-:W-:Y:S01]  /*0800*/  LEA.HI R154, R151, R150, RZ, 0x3 ;  /* 0x00000096979a7211 */ /* 0x000fe200078f18ff */
[----:B------:R-:W-:Y:S02]  /*0810*/  IMAD.WIDE R150, R202, R153, c[0x0][0x1a0] ;  /* 0x00006800ca967625 */ /* 0x000fe400078e0299 */
[----:B------:R3:W5:Y:S01]  /*0820*/  LDG.E R152, [R144.64] ;  /* 0x0000000490987981 */ /* 0x000762000c1e1900 */
[----:B------:R-:W-:Y:S02]  /*0830*/  LEA.HI.SX32 R209, R154, R201, 0x1d ;  /* 0x000000c99ad17211 */ /* 0x000fe400078feaff */
[----:B------:R-:W-:-:S02]  /*0840*/  MOV R153, 0x10 ;  /* 0x0000001000997802 */ /* 0x000fc40000000f00 */
[C---:B------:R-:W-:Y:S02]  /*0850*/  IADD3 R204, R209.reuse, 0x100, RZ ;  /* 0x00000100d1cc7810 */ /* 0x040fe40007ffe0ff */
[C---:B------:R-:W-:Y:S01]  /*0860*/  IADD3 R162, R209.reuse, 0x200, RZ ;  /* 0x00000200d1a27810 */ /* 0x040fe20007ffe0ff */
[----:B0-----:R-:W-:Y:S01]  /*0870*/  IMAD.WIDE.U32 R148, R209, R153, c[0x0][0x218] ;  /* 0x00008600d1947625 */ /* 0x001fe200078e0099 */
[----:B------:R-:W-:-:S03]  /*0880*/  IADD3 R202, R202, c[0x0][0x160], RZ ;  /* 0x00005800caca7a10 */ /* 0x000fc60007ffe0ff */
[----:B---3--:R-:W-:Y:S01]  /*0890*/  IMAD.WIDE.U32 R144, R204, R153, c[0x0][0x218] ;  /* 0x00008600cc907625 */ /* 0x008fe200078e0099 */
[----:B------:R-:W-:-:S03]  /*08a0*/  ISETP.GE.AND P1, PT, R202, c[0x0][0x164], PT ;  /* 0x00005900ca007a0c */ /* 0x000fc60003f26270 */
[----:B-1----:R-:W-:Y:S01]  /*08b0*/  IMAD.WIDE.U32 R146, R162, R153, c[0x0][0x218] ;  /* 0x00008600a2927625 */ /* 0x002fe200078e0099 */
[----:B--2---:R-:W-:-:S13]  /*08c0*/  ISETP.GT.AND P2, PT, R155, RZ, PT ;  /* 0x000000ff9b00720c */ /* 0x004fda0003f44270 */
[----:B------:R-:W-:Y:S05]  /*08d0*/  @P2 BRA `(.L_x_1928) ;  /* 0x0000017000002947 */ /* 0x000fea0003800000 */
[----:B-----5:R-:W-:Y:S01]  /*08e0*/  ISETP.GE.AND P3, PT, R152, 0x1, PT ;  /* 0x000000019800780c */ /* 0x020fe20003f66270 */
[----:B------:R-:W-:Y:S01]  /*08f0*/  HFMA2.MMA R166, -RZ, RZ, 0, 0 ;  /* 0x00000000ffa67435 */ /* 0x000fe200000001ff */
[----:B------:R-:W-:Y:S02]  /*0900*/  ISETP.NE.U32.AND P0, PT, RZ, c[0x0][0x218], PT ;  /* 0x00008600ff007a0c */ /* 0x000fe40003f05070 */
[----:B------:R-:W-:Y:S02]  /*0910*/  MOV R169, 0x8 ;  /* 0x0000000800a97802 */ /* 0x000fe40000000f00 */
[----:B------:R-:W-:-:S07]  /*0920*/  ISETP.NE.AND.EX P0, PT, RZ, c[0x0][0x21c], PT, P0 ;  /* 0x00008700ff007a0c */ /* 0x000fce0003f05300 */
        /* <DEDUP_REMOVED lines=18> */
.L_x_1928:
        /* <DEDUP_REMOVED lines=20> */
[----:B-----5:R-:W-:Y:S01]  /*0b90*/  ISETP.GE.AND P3, PT, R152, 0x1, PT ;  /* 0x000000019800780c */ /* 0x020fe20003f66270 */
[----:B------:R-:W-:-:S12]  /*0ba0*/  HFMA2.MMA R166, -RZ, RZ, 0, 0 ;  /* 0x00000000ffa67435 */ /* 0x000fd800000001ff */
[----:B------:R-:W-:-:S05]  /*0bb0*/  @P3 IADD3 R0, R152, -0x1, RZ ;  /* 0xffffffff98003810 */ /* 0x000fca0007ffe0ff */
[----:B------:R-:W-:-:S05]  /*0bc0*/  @P3 IMAD R0, R0, c[0x0][0x168], RZ ;  /* 0x00005a0000003a24 */ /* 0x000fca00078e02ff */
[----:B------:R-:W-:-:S04]  /*0bd0*/  @P3 SHF.R.S32.HI R29, RZ, 0x1f, R0 ;  /* 0x0000001fff1d3819 */ /* 0x000fc80000011400 */
        /* <DEDUP_REMOVED lines=16> */
[----:B------:R-:W-:Y:S01]  /*0ce0*/  ISETP.NE.AND P0, PT, R176, RZ, PT ;  /* 0x000000ffb000720c */ /* 0x000fe20003f05270 */
[----:B--2---:R-:W-:-:S02]  /*0cf0*/  HADD2.F32 R0, -RZ, R4.H0_H0 ;  /* 0x20000004ff007230 */ /* 0x004fc40000004100 */
[--C-:B------:R-:W-:Y:S02]  /*0d00*/  HADD2.F32 R2, -RZ, R5.reuse.H0_H0 ;  /* 0x20000005ff027230 */ /* 0x100fe40000004100 */
[----:B0-----:R-:W-:Y:S02]  /*0d10*/  HADD2.F32 R148, -RZ, R5.H1_H1 ;  /* 0x30000005ff947230 */ /* 0x001fe40000004100 */
[----:B------:R-:W-:Y:S01]  /*0d20*/  HADD2.F32 R4, -RZ, R4.H1_H1 ;  /* 0x30000004ff047230 */ /* 0x000fe20000004100 */
[----:B----4-:R-:W-:Y:S01]  /*0d30*/  FSEL R223, R3, RZ, !P0 ;  /* 0x000000ff03df7208 */ /* 0x010fe20004000000 */
[--C-:B------:R-:W-:Y:S02]  /*0d40*/  HADD2.F32 R151, -RZ, R7.reuse.H0_H0 ;  /* 0x20000007ff977230 */ /* 0x100fe40000004100 */
[----:B------:R-:W-:Y:S02]  /*0d50*/  HADD2.F32 R147, -RZ, R7.H1_H1 ;  /* 0x30000007ff937230 */ /* 0x000fe40000004100 */
[----:B---3--:R-:W-:Y:S01]  /*0d60*/  HADD2.F32 R154, -RZ, R14.H0_H0 ;  /* 0x2000000eff9a7230 */ /* 0x008fe20000004100 */
[C---:B------:R-:W-:Y:S01]  /*0d70*/  FADD.FTZ R3, -R223.reuse, R0 ;  /* 0x00000000df037221 */ /* 0x040fe20000010100 */
[--C-:B------:R-:W-:Y:S01]  /*0d80*/  HADD2.F32 R155, -RZ, R15.reuse.H0_H0 ;  /* 0x2000000fff9b7230 */ /* 0x100fe20000004100 */
[C---:B------:R-:W-:Y:S01]  /*0d90*/  FADD.FTZ R7, -R223.reuse, R2 ;  /* 0x00000002df077221 */ /* 0x040fe20000010100 */
[----:B------:R-:W-:Y:S01]  /*0da0*/  HADD2.F32 R156, -RZ, R15.H1_H1 ;  /* 0x3000000fff9c7230 */ /* 0x000fe20000004100 */
[----:B------:R-:W-:Y:S01]  /*0db0*/  FADD.FTZ R5, -R223, R4 ;  /* 0x00000004df057221 */ /* 0x000fe20000010100 */
[----:B------:R-:W-:-:S02]  /*0dc0*/  HADD2.F32 R159, -RZ, R21.H1_H1 ;  /* 0x30000015ff9f7230 */ /* 0x000fc40000004100 */
[--C-:B------:R-:W-:Y:S02]  /*0dd0*/  HADD2.F32 R29, -RZ, R9.reuse.H0_H0 ;  /* 0x20000009ff1d7230 */ /* 0x100fe40000004100 */
[----:B------:R-:W-:Y:S01]  /*0de0*/  HADD2.F32 R158, -RZ, R9.H1_H1 ;  /* 0x30000009ff9e7230 */ /* 0x000fe20000004100 */
[C---:B------:R-:W-:Y:S01]  /*0df0*/  FADD.FTZ R9, -R223.reuse, R148 ;  /* 0x00000094df097221 */ /* 0x040fe20000010100 */
[----:B------:R-:W-:Y:S01]  /*0e00*/  HADD2.F32 R161, -RZ, R8.H0_H0 ;  /* 0x20000008ffa17230 */ /* 0x000fe20000004100 */
[C---:B------:R-:W-:Y:S01]  /*0e10*/  FMUL.FTZ R0, R174.reuse, R3 ;  /* 0x00000003ae007220 */ /* 0x040fe20000410000 */
[--C-:B------:R-:W-:Y:S01]  /*0e20*/  HADD2.F32 R150, -RZ, R6.reuse.H0_H0 ;  /* 0x20000006ff967230 */ /* 0x100fe20000004100 */
[C---:B------:R-:W-:Y:S01]  /*0e30*/  FADD.FTZ R171, -R223.reuse, R154 ;  /* 0x0000009adfab7221 */ /* 0x040fe20000010100 */
[----:B------:R-:W-:Y:S01]  /*0e40*/  HADD2.F32 R6, -RZ, R6.H1_H1 ;  /* 0x30000006ff067230 */ /* 0x000fe20000004100 */
[C---:B------:R-:W-:Y:S01]  /*0e50*/  FADD.FTZ R203, -R223.reuse, R155 ;  /* 0x0000009bdfcb7221 */ /* 0x040fe20000010100 */
[----:B------:R-:W-:Y:S01]  /*0e60*/  HADD2.F32 R160, -RZ, R8.H1_H1 ;  /* 0x30000008ffa07230 */ /* 0x000fe20000004100 */
[C---:B------:R-:W-:Y:S01]  /*0e70*/  FMUL.FTZ R3, R174.reuse, R7 ;  /* 0x00000007ae037220 */ /* 0x040fe20000410000 */
[--C-:B------:R-:W-:Y:S01]  /*0e80*/  HADD2.F32 R155, -RZ, R25.reuse.H0_H0 ;  /* 0x20000019ff9b7230 */ /* 0x100fe20000004100 */
[C---:B------:R-:W-:Y:S01]  /*0e90*/  FMUL.FTZ R4, R174.reuse, R9 ;  /* 0x00000009ae047220 */ /* 0x040fe20000410000 */
[----:B------:R-:W-:Y:S01]  /*0ea0*/  HADD2.F32 R154, -RZ, R25.H1_H1 ;  /* 0x30000019ff9a7230 */ /* 0x000fe20000004100 */
[C---:B------:R-:W-:Y:S01]  /*0eb0*/  FADD.FTZ R205, -R223.reuse, R156 ;  /* 0x0000009cdfcd7221 */ /* 0x040fe20000010100 */
[--C-:B------:R-:W-:Y:S01]  /*0ec0*/  HADD2.F32 R31, -RZ, R10.reuse.H0_H0 ;  /* 0x2000000aff1f7230 */ /* 0x100fe20000004100 */
[C---:B------:R-:W-:Y:S01]  /*0ed0*/  FADD.FTZ R215, -R223.reuse, R159 ;  /* 0x0000009fdfd77221 */ /* 0x040fe20000010100 */
[----:B------:R-:W-:Y:S01]  /*0ee0*/  HADD2.F32 R28, -RZ, R10.H1_H1 ;  /* 0x3000000aff1c7230 */ /* 0x000fe20000004100 */
[----:B------:R-:W-:Y:S01]  /*0ef0*/  FMUL.FTZ R2, R174, R5 ;  /* 0x00000005ae027220 */ /* 0x000fe20000410000 */
[--C-:B------:R-:W-:Y:S01]  /*0f00*/  HADD2.F32 R33, -RZ, R11.reuse.H0_H0 ;  /* 0x2000000bff217230 */ /* 0x100fe20000004100 */
[----:B------:R-:W-:Y:S01]  /*0f10*/  FMUL.FTZ R25, R200, R161 ;  /* 0x000000a1c8197220 */ /* 0x000fe20000410000 */
[----:B------:R-:W-:Y:S01]  /*0f20*/  HADD2.F32 R30, -RZ, R11.H1_H1 ;  /* 0x3000000bff1e7230 */ /* 0x000fe20000004100 */
[C---:B------:R-:W-:Y:S01]  /*0f30*/  FADD.FTZ R11, -R223.reuse, R150 ;  /* 0x00000096df0b7221 */ /* 0x040fe20000010100 */
[--C-:B------:R-:W-:Y:S01]  /*0f40*/  HADD2.F32 R8, -RZ, R12.reuse.H0_H0 ;  /* 0x2000000cff087230 */ /* 0x100fe20000004100 */
[----:B------:R-:W-:Y:S01]  /*0f50*/  FADD.FTZ R15, -R223, R151 ;  /* 0x00000097df0f7221 */ /* 0x000fe20000010100 */
[----:B------:R-:W-:Y:S01]  /*0f60*/  HADD2.F32 R12, -RZ, R12.H1_H1 ;  /* 0x3000000cff0c7230 */ /* 0x000fe20000004100 */
[----:B------:R-:W-:Y:S01]  /*0f70*/  FFMA.FTZ R50, R3, R29, R50 ;  /* 0x0000001d03327223 */ /* 0x000fe20000010032 */
[--C-:B------:R-:W-:Y:S01]  /*0f80*/  HADD2.F32 R10, -RZ, R13.reuse.H0_H0 ;  /* 0x2000000dff0a7230 */ /* 0x100fe20000004100 */
[----:B------:R-:W-:Y:S01]  /*0f90*/  FADD.FTZ R118, R118, R29 ;  /* 0x0000001d76767221 */ /* 0x000fe20000010000 */
[----:B------:R-:W-:Y:S01]  /*0fa0*/  HADD2.F32 R153, -RZ, R13.H1_H1 ;  /* 0x3000000dff997230 */ /* 0x000fe20000004100 */
[----:B------:R-:W-:Y:S01]  /*0fb0*/  FADD.FTZ R13, -R223, R6 ;  /* 0x00000006df0d7221 */ /* 0x000fe20000010100 */
[----:B------:R-:W-:-:S02]  /*0fc0*/  HADD2.F32 R159, -RZ, R24.H0_H0 ;  /* 0x20000018ff9f7230 */ /* 0x000fc40000004100 */
[----:B------:R-:W-:Y:S01]  /*0fd0*/  HADD2.F32 R156, -RZ, R24.H1_H1 ;  /* 0x30000018ff9c7230 */ /* 0x000fe20000004100 */
[----:B------:R-:W-:Y:S01]  /*0fe0*/  FMUL.FTZ R24, R198, R29 ;  /* 0x0000001dc6187220 */ /* 0x000fe20000410000 */
[--C-:B------:R-:W-:Y:S01]  /*0ff0*/  HADD2.F32 R157, -RZ, R17.reuse.H0_H0 ;  /* 0x20000011ff9d7230 */ /* 0x100fe20000004100 */
[-C--:B------:R-:W-:Y:S01]  /*1000*/  FFMA.FTZ R51, R4, R158.reuse, R51 ;  /* 0x0000009e04337223 */ /* 0x080fe20000010033 */
[----:B------:R-:W-:Y:S01]  /*1010*/  HADD2.F32 R34, -RZ, R17.H1_H1 ;  /* 0x30000011ff227230 */ /* 0x000fe20000004100 */
[----:B------:R-:W-:Y:S01]  /*1020*/  FADD.FTZ R119, R119, R158 ;  /* 0x0000009e77777221 */ /* 0x000fe20000010000 */
[--C-:B------:R-:W-:Y:S01]  /*1030*/  HADD2.F32 R151, -RZ, R27.reuse.H0_H0 ;  /* 0x2000001bff977230 */ /* 0x100fe20000004100 */
[----:B------:R-:W-:Y:S01]  /*1040*/  FMUL.FTZ R29, R197, R158 ;  /* 0x0000009ec51d7220 */ /* 0x000fe20000410000 */
[----:B------:R-:W-:Y:S01]  /*1050*/  HADD2.F32 R148, -RZ, R27.H1_H1 ;  /* 0x3000001bff947230 */ /* 0x000fe20000004100 */
[----:B------:R-:W-:Y:S01]  /*1060*/  FADD.FTZ R17, -R223, R147 ;  /* 0x00000093df117221 */ /* 0x000fe20000010100 */
[--C-:B------:R-:W-:Y:S01]  /*1070*/  HADD2.F32 R149, -RZ, R18.reuse.H0_H0 ;  /* 0x20000012ff957230 */ /* 0x100fe20000004100 */
[-C--:B------:R-:W-:Y:S01]  /*1080*/  FFMA.FTZ R49, R2, R160.reuse, R49 ;  /* 0x000000a002317223 */ /* 0x080fe20000010031 */
[----:B------:R-:W-:Y:S01]  /*1090*/  HADD2.F32 R146, -RZ, R18.H1_H1 ;  /* 0x30000012ff927230 */ /* 0x000fe20000004100 */
[----:B------:R-:W-:Y:S01]  /*10a0*/  FADD.FTZ R117, R117, R160 ;  /* 0x000000a075757221 */ /* 0x000fe20000010000 */
[--C-:B-1----:R-:W-:Y:S01]  /*10b0*/  HADD2.F32 R145, -RZ, R19.reuse.H0_H0 ;  /* 0x20000013ff917230 */ /* 0x102fe20000004100 */
[----:B------:R-:W-:Y:S01]  /*10c0*/  FMUL.FTZ R27, R199, R160 ;  /* 0x000000a0c71b7220 */ /* 0x000fe20000410000 */
[----:B------:R-:W-:Y:S01]  /*10d0*/  HADD2.F32 R144, -RZ, R19.H1_H1 ;  /* 0x30000013ff907230 */ /* 0x000fe20000004100 */
[----:B------:R-:W-:Y:S01]  /*10e0*/  FADD.FTZ R158, RZ, R25 ;  /* 0x00000019ff9e7221 */ /* 0x000fe20000010000 */
[----:B------:R-:W-:Y:S01]  /*10f0*/  HADD2.F32 R18, -RZ, R21.H0_H0 ;  /* 0x20000015ff127230 */ /* 0x000fe20000004100 */
[----:B------:R-:W-:Y:S01]  /*1100*/  FADD.FTZ R19, -R223, R8 ;  /* 0x00000008df137221 */ /* 0x000fe20000010100 */
[--C-:B------:R-:W-:Y:S01]  /*1110*/  HADD2.F32 R172, -RZ, R23.reuse.H0_H0 ;  /* 0x20000017ffac7230 */ /* 0x100fe20000004100 */
[----:B------:R-:W-:Y:S01]  /*1120*/  FMUL.FTZ R5, R174, R11 ;  /* 0x0000000bae057220 */ /* 0x000fe20000410000 */
[----:B------:R-:W-:Y:S01]  /*1130*/  HADD2.F32 R206, -RZ, R23.H1_H1 ;  /* 0x30000017ffce7230 */ /* 0x000fe20000004100 */
[----:B------:R-:W-:-:S02]  /*1140*/  FFMA.FTZ R160, R0, R25, RZ ;  /* 0x0000001900a07223 */ /* 0x000fc400000100ff */
[C---:B------:R-:W-:Y:S02]  /*1150*/  FADD.FTZ R21, -R223.reuse, R12 ;  /* 0x0000000cdf157221 */ /* 0x040fe40000010100 */
[C---:B------:R-:W-:Y:S01]  /*1160*/  FMUL.FTZ R6, R174.reuse, R13 ;  /* 0x0000000dae067220 */ /* 0x040fe20000410000 */
[----:B------:R-:W-:Y:S01]  /*1170*/  HADD2.F32 R35, -RZ, R16.H0_H0 ;  /* 0x20000010ff237230 */ /* 0x000fe20000004100 */
[C---:B------:R-:W-:Y:S01]  /*1180*/  FADD.FTZ R23, -R223.reuse, R10 ;  /* 0x0000000adf177221 */ /* 0x040fe20000010100 */
[--C-:B------:R-:W-:Y:S01]  /*1190*/  HADD2.F32 R150, -RZ, R26.reuse.H1_H1 ;  /* 0x3000001aff967230 */ /* 0x100fe20000004100 */
[----:B------:R-:W-:Y:S01]  /*11a0*/  FADD.FTZ R163, -R223, R153 ;  /* 0x00000099dfa37221 */ /* 0x000fe20000010100 */
[----:B------:R-:W-:Y:S01]  /*11b0*/  HADD2.F32 R153, -RZ, R26.H0_H0 ;  /* 0x2000001aff997230 */ /* 0x000fe20000004100 */
[----:B------:R-:W-:Y:S02]  /*11c0*/  FMUL.FTZ R7, R174, R15 ;  /* 0x0000000fae077220 */ /* 0x000fe40000410000 */
[----:B------:R-:W-:-:S02]  /*11d0*/  FFMA.FTZ R48, R0, R161, R48 ;  /* 0x000000a100307223 */ /* 0x000fc40000010030 */
[----:B------:R-:W-:Y:S01]  /*11e0*/  FADD.FTZ R116, R116, R161 ;  /* 0x000000a174747221 */ /* 0x000fe20000010000 */
[----:B------:R-:W-:Y:S01]  /*11f0*/  HADD2.F32 R32, -RZ, R16.H1_H1 ;  /* 0x30000010ff207230 */ /* 0x000fe20000004100 */
[----:B------:R-:W-:Y:S02]  /*1200*/  FMUL.FTZ R8, R174, R17 ;  /* 0x00000011ae087220 */ /* 0x000fe40000410000 */
[----:B------:R-:W-:Y:S02]  /*1210*/  FADD.FTZ R161, R158, R27 ;  /* 0x0000001b9ea17221 */ /* 0x000fe40000010000 */
[----:B------:R-:W-:Y:S02]  /*1220*/  FMUL.FTZ R9, R174, R19 ;  /* 0x00000013ae097220 */ /* 0x000fe40000410000 */
[----:B------:R-:W-:Y:S02]  /*1230*/  FFMA.FTZ R52, R5, R31, R52 ;  /* 0x0000001f05347223 */ /* 0x000fe40000010034 */
[----:B------:R-:W-:-:S02]  /*1240*/  FADD.FTZ R112, R112, R31 ;  /* 0x0000001f70707221 */ /* 0x000fc40000010000 */
[----:B------:R-:W-:Y:S02]  /*1250*/  FMUL.FTZ R26, R196, R31 ;  /* 0x0000001fc41a7220 */ /* 0x000fe40000410000 */
[----:B------:R-:W-:Y:S02]  /*1260*/  FFMA.FTZ R160, R2, R27, R160 ;  /* 0x0000001b02a07223 */ /* 0x000fe400000100a0 */
[----:B------:R-:W-:Y:S02]  /*1270*/  FMUL.FTZ R10, R174, R21 ;  /* 0x00000015ae0a7220 */ /* 0x000fe40000410000 */
[-C--:B------:R-:W-:Y:S02]  /*1280*/  FFMA.FTZ R53, R6, R28.reuse, R53 ;  /* 0x0000001c06357223 */ /* 0x080fe40000010035 */
[----:B------:R-:W-:Y:S02]  /*1290*/  FADD.FTZ R113, R113, R28 ;  /* 0x0000001c71717221 */ /* 0x000fe40000010000 */
[----:B------:R-:W-:-:S02]  /*12a0*/  FMUL.FTZ R31, R195, R28 ;  /* 0x0000001cc31f7220 */ /* 0x000fc40000410000 */
[----:B------:R-:W-:Y:S02]  /*12b0*/  FMUL.FTZ R11, R174, R23 ;  /* 0x00000017ae0b7220 */ /* 0x000fe40000410000 */
[-C--:B------:R-:W-:Y:S02]  /*12c0*/  FFMA.FTZ R54, R7, R33.reuse, R54 ;  /* 0x0000002107367223 */ /* 0x080fe40000010036 */
[----:B------:R-:W-:Y:S02]  /*12d0*/  FADD.FTZ R114, R114, R33 ;  /* 0x0000002172727221 */ /* 0x000fe40000010000 */
[----:B------:R-:W-:Y:S02]  /*12e0*/  FMUL.FTZ R28, R194, R33 ;  /* 0x00000021c21c7220 */ /* 0x000fe40000410000 */
[----:B------:R-:W-:Y:S02]  /*12f0*/  FFMA.FTZ R55, R8, R30, R55 ;  /* 0x0000001e08377223 */ /* 0x000fe40000010037 */
[----:B------:R-:W-:-:S02]  /*1300*/  FADD.FTZ R115, R115, R30 ;  /* 0x0000001e73737221 */ /* 0x000fc40000010000 */
[----:B------:R-:W-:Y:S02]  /*1310*/  FMUL.FTZ R33, R193, R30 ;  /* 0x0000001ec1217220 */ /* 0x000fe40000410000 */
[----:B------:R-:W-:Y:S02]  /*1320*/  FADD.FTZ R158, R161, R24 ;  /* 0x00000018a19e7221 */ /* 0x000fe40000010000 */
[-C--:B------:R-:W-:Y:S02]  /*1330*/  FFMA.FTZ R56, R9, R35.reuse, R56 ;  /* 0x0000002309387223 */ /* 0x080fe40000010038 */
[----:B------:R-:W-:Y:S02]  /*1340*/  FADD.FTZ R108, R108, R35 ;  /* 0x000000236c6c7221 */ /* 0x000fe40000010000 */
[----:B------:R-:W-:Y:S02]  /*1350*/  FMUL.FTZ R30, R192, R35 ;  /* 0x00000023c01e7220 */ /* 0x000fe40000410000 */
[----:B------:R-:W-:-:S02]  /*1360*/  FFMA.FTZ R160, R3, R24, R160 ;  /* 0x0000001803a07223 */ /* 0x000fc400000100a0 */
[-C--:B------:R-:W-:Y:S02]  /*1370*/  FFMA.FTZ R57, R10, R32.reuse, R57 ;  /* 0x000000200a397223 */ /* 0x080fe40000010039 */
[----:B------:R-:W-:Y:S02]  /*1380*/  FADD.FTZ R109, R109, R32 ;  /* 0x000000206d6d7221 */ /* 0x000fe40000010000 */
[----:B------:R-:W-:Y:S02]  /*1390*/  FMUL.FTZ R35, R191, R32 ;  /* 0x00000020bf237220 */ /* 0x000fe40000410000 */
[-C--:B------:R-:W-:Y:S02]  /*13a0*/  FFMA.FTZ R58, R11, R157.reuse, R58 ;  /* 0x0000009d0b3a7223 */ /* 0x080fe4000001003a */
[----:B------:R-:W-:Y:S02]  /*13b0*/  FADD.FTZ R110, R110, R157 ;  /* 0x0000009d6e6e7221 */ /* 0x000fe40000010000 */
[----:B------:R-:W-:-:S02]  /*13c0*/  FMUL.FTZ R32, R190, R157 ;  /* 0x0000009dbe207220 */ /* 0x000fc40000410000 */
[----:B------:R-:W-:Y:S02]  /*13d0*/  FADD.FTZ R157, R158, R29 ;  /* 0x0000001d9e9d7221 */ /* 0x000fe40000010000 */
[----:B------:R-:W-:Y:S02]  /*13e0*/  FFMA.FTZ R160, R4, R29, R160 ;  /* 0x0000001d04a07223 */ /* 0x000fe400000100a0 */
[----:B------:R-:W-:Y:S01]  /*13f0*/  FADD.FTZ R158, R157, R26 ;  /* 0x0000001a9d9e7221 */ /* 0x000fe20000010000 */
[----:B------:R-:W-:Y:S01]  /*1400*/  HADD2.F32 R14, -RZ, R14.H1_H1 ;  /* 0x3000000eff0e7230 */ /* 0x000fe20000004100 */
[----:B------:R-:W-:Y:S02]  /*1410*/  FFMA.FTZ R160, R5, R26, R160 ;  /* 0x0000001a05a07223 */ /* 0x000fe400000100a0 */
[----:B------:R-:W-:Y:S02]  /*1420*/  FADD.FTZ R157, R158, R31 ;  /* 0x0000001f9e9d7221 */ /* 0x000fe40000010000 */
[----:B------:R-:W-:-:S02]  /*1430*/  FFMA.FTZ R160, R6, R31, R160 ;  /* 0x0000001f06a07223 */ /* 0x000fc400000100a0 */
[C---:B------:R-:W-:Y:S02]  /*1440*/  FMUL.FTZ R12, R174.reuse, R163 ;  /* 0x000000a3ae0c7220 */ /* 0x040fe40000410000 */
[----:B------:R-:W-:Y:S02]  /*1450*/  FADD.FTZ R173, -R223, R14 ;  /* 0x0000000edfad7221 */ /* 0x000fe40000010100 */
[----:B------:R-:W-:Y:S02]  /*1460*/  FMUL.FTZ R13, R174, R171 ;  /* 0x000000abae0d7220 */ /* 0x000fe40000410000 */
[----:B------:R-:W-:Y:S02]  /*1470*/  FADD.FTZ R158, R157, R28 ;  /* 0x0000001c9d9e7221 */ /* 0x000fe40000010000 */
[----:B------:R-:W-:Y:S02]  /*1480*/  FFMA.FTZ R160, R7, R28, R160 ;  /* 0x0000001c07a07223 */ /* 0x000fe400000100a0 */
[----:B------:R-:W-:-:S02]  /*1490*/  FFMA.FTZ R59, R12, R34, R59 ;  /* 0x000000220c3b7223 */ /* 0x000fc4000001003b */
[----:B------:R-:W-:Y:S02]  /*14a0*/  FADD.FTZ R111, R111, R34 ;  /* 0x000000226f6f7221 */ /* 0x000fe40000010000 */
[----:B------:R-:W-:Y:S02]  /*14b0*/  FMUL.FTZ R161, R189, R34 ;  /* 0x00000022bda17220 */ /* 0x000fe40000410000 */
[----:B------:R-:W-:Y:S02]  /*14c0*/  FMUL.FTZ R14, R174, R173 ;  /* 0x000000adae0e7220 */ /* 0x000fe40000410000 */
[-C--:B------:R-:W-:Y:S02]  /*14d0*/  FFMA.FTZ R60, R13, R149.reuse, R60 ;  /* 0x000000950d3c7223 */ /* 0x080fe4000001003c */
[----:B------:R-:W-:Y:S02]  /*14e0*/  FADD.FTZ R104, R104, R149 ;  /* 0x0000009568687221 */ /* 0x000fe40000010000 */
[----:B------:R-:W-:-:S02]  /*14f0*/  FMUL.FTZ R34, R188, R149 ;  /* 0x00000095bc227220 */ /* 0x000fc40000410000 */
[----:B------:R-:W-:Y:S02]  /*1500*/  FADD.FTZ R149, R158, R33 ;  /* 0x000000219e957221 */ /* 0x000fe40000010000 */
[----:B------:R-:W-:Y:S02]  /*1510*/  FFMA.FTZ R160, R8, R33, R160 ;  /* 0x0000002108a07223 */ /* 0x000fe400000100a0 */
[----:B------:R-:W-:Y:S02]  /*1520*/  FMUL.FTZ R15, R174, R203 ;  /* 0x000000cbae0f7220 */ /* 0x000fe40000410000 */
[-C--:B------:R-:W-:Y:S02]  /*1530*/  FFMA.FTZ R61, R14, R146.reuse, R61 ;  /* 0x000000920e3d7223 */ /* 0x080fe4000001003d */
[----:B------:R-:W-:Y:S02]  /*1540*/  FADD.FTZ R105, R105, R146 ;  /* 0x0000009269697221 */ /* 0x000fe40000010000 */
[----:B------:R-:W-:-:S02]  /*1550*/  FMUL.FTZ R163, R187, R146 ;  /* 0x00000092bba37220 */ /* 0x000fc40000410000 */
[----:B------:R-:W-:Y:S02]  /*1560*/  FADD.FTZ R146, R149, R30 ;  /* 0x0000001e95927221 */ /* 0x000fe40000010000 */
[----:B------:R-:W-:Y:S02]  /*1570*/  FFMA.FTZ R149, R9, R30, R160 ;  /* 0x0000001e09957223 */ /* 0x000fe400000100a0 */
[-C--:B------:R-:W-:Y:S02]  /*1580*/  FFMA.FTZ R62, R15, R145.reuse, R62 ;  /* 0x000000910f3e7223 */ /* 0x080fe4000001003e */
[----:B------:R-:W-:Y:S02]  /*1590*/  FADD.FTZ R106, R106, R145 ;  /* 0x000000916a6a7221 */ /* 0x000fe40000010000 */
[----:B------:R-:W-:Y:S01]  /*15a0*/  FMUL.FTZ R160, R186, R145 ;  /* 0x00000091baa07220 */ /* 0x000fe20000410000 */
[----:B------:R-:W-:Y:S01]  /*15b0*/  HADD2.F32 R16, -RZ, R20.H0_H0 ;  /* 0x20000014ff107230 */ /* 0x000fe20000004100 */
        /* <DEDUP_REMOVED lines=15> */
[----:B------:R-:W-:Y:S01]  /*16b0*/  HADD2.F32 R20, -RZ, R20.H1_H1 ;  /* 0x30000014ff147230 */ /* 0x000fe20000004100 */
        /* <DEDUP_REMOVED lines=13> */
[----:B------:R-:W-:Y:S01]  /*1790*/  HADD2.F32 R170, -RZ, R22.H0_H0 ;  /* 0x20000016ffaa7230 */ /* 0x000fe20000004100 */
[----:B------:R-:W-:Y:S02]  /*17a0*/  FMUL.FTZ R19, R174, R213 ;  /* 0x000000d5ae137220 */ /* 0x000fe40000410000 */
[----:B------:R-:W-:Y:S02]  /*17b0*/  FMUL.FTZ R208, R182, R155 ;  /* 0x0000009bb6d07220 */ /* 0x000fe40000410000 */
[----:B------:R-:W-:-:S02]  /*17c0*/  FADD.FTZ R149, R144, R205 ;  /* 0x000000cd90957221 */ /* 0x000fc40000010000 */
[----:B------:R-:W-:Y:S01]  /*17d0*/  FFMA.FTZ R145, R18, R205, R145 ;  /* 0x000000cd12917223 */ /* 0x000fe20000010091 */
[----:B------:R-:W-:Y:S01]  /*17e0*/  HADD2.F32 R22, -RZ, R22.H1_H1 ;  /* 0x30000016ff167230 */ /* 0x000fe20000004100 */
        /* <DEDUP_REMOVED lines=41> */
.L_x_1929:
[----:B0-----:R-:W-:Y:S05]  /*1a80*/  BSYNC B0 ;  /* 0x0000000000007941 */ /* 0x001fea0003800000 */
.L_x_1927:
[----:B------:R-:W0:Y:S01]  /*1a90*/  S2R R146, SR_TID.X ;  /* 0x0000000000927919 */ /* 0x000e220000002100 */
[----:B------:R-:W-:-:S02]  /*1aa0*/  LOP3.LUT P3, RZ, R175, 0xff, RZ, 0xc0, !PT ;  /* 0x000000ffafff7812 */ /* 0x000fc4000786c0ff */
[----:B-----5:R-:W-:Y:S02]  /*1ab0*/  MOV R144, R166 ;  /* 0x000000a600907202 */ /* 0x020fe40000000f00 */
[----:B------:R-:W-:Y:S02]  /*1ac0*/  MOV R145, R164 ;  /* 0x000000a400917202 */ /* 0x000fe40000000f00 */
[----:B------:R-:W-:Y:S02]  /*1ad0*/  MOV R147, R168 ;  /* 0x000000a800937202 */ /* 0x000fe40000000f00 */
[----:B------:R-:W-:Y:S02]  /*1ae0*/  PRMT R220, R144, 0x7610, R220 ;  /* 0x0000761090dc7816 */ /* 0x000fe400000000dc */
[----:B------:R-:W-:Y:S02]  /*1af0*/  PRMT R218, R145, 0x7610, R218 ;  /* 0x0000761091da7816 */ /* 0x000fe400000000da */
[----:B------:R-:W-:-:S02]  /*1b00*/  PRMT R217, R147, 0x7610, R217 ;  /* 0x0000761093d97816 */ /* 0x000fc400000000d9 */
[----:B0-----:R-:W-:Y:S02]  /*1b10*/  LOP3.LUT P0, RZ, R146, 0x1f, RZ, 0xc0, !PT ;  /* 0x0000001f92ff7812 */ /* 0x001fe4000780c0ff */
[----:B------:R-:W-:-:S04]  /*1b20*/  SHF.R.U32.HI R146, RZ, 0x5, R146 ;  /* 0x00000005ff927819 */ /* 0x000fc80000011692 */
[----:B------:R-:W-:-:S04]  /*1b30*/  LOP3.LUT R216, R146, 0x7fffff8, RZ, 0xc0, !PT ;  /* 0x07fffff892d87812 */ /* 0x000fc800078ec0ff */
[----:B------:R-:W-:Y:S01]  /*1b40*/  @!P3 IADD3 R216, R216, 0x8, RZ ;  /* 0x00000008d8d8b810 */ /* 0x000fe20007ffe0ff */
[----:B------:R-:W-:Y:S05]  /*1b50*/  BRA.DIV ~URZ, `(.L_x_1930) ;  /* 0x000036127f007947 */ /* 0x000fea000b800000 */
[----:B------:R0:W1:Y:S02]  /*1b60*/  SHFL.DOWN PT, R147, R150, 0x10, 0x1f ;  /* 0x0a001f0096937f89 */ /* 0x00006400000e0000 */
.L_x_2057:
        /* <DEDUP_REMOVED lines=18> */
.L_x_2058:
[----:B------:R-:W-:Y:S01]  /*1c90*/  ISETP.GE.AND P3, PT, R152, 0x1, PT ;  /* 0x000000019800780c */ /* 0x000fe20003f66270 */
[----:B--2---:R-:W-:Y:S01]  /*1ca0*/  FADD.FTZ R170, R170, R149 ;  /* 0x00000095aaaa7221 */ /* 0x004fe20000010000 */
[----:B------:R-:W-:Y:S01]  /*1cb0*/  WARPSYNC 0xffffffff ;  /* 0xffffffff00007948 */ /* 0x000fe20003800000 */
[----:B0-----:R-:W-:Y:S01]  /*1cc0*/  FADD.FTZ R171, R144, R151 ;  /* 0x0000009790ab7221 */ /* 0x001fe20000010000 */
[----:B------:R-:W-:-:S09]  /*1cd0*/  HFMA2.MMA R215, -RZ, RZ, 0, 0 ;  /* 0x00000000ffd77435 */ /* 0x000fd200000001ff */
[----:B------:R-:W-:Y:S02]  /*1ce0*/  @P3 IADD3 R152, R152, -0x1, RZ ;  /* 0xffffffff98983810 */ /* 0x000fe40007ffe0ff */
[----:B------:R-:W-:-:S03]  /*1cf0*/  @P3 MOV R172, 0x10 ;  /* 0x0000001000ac3802 */ /* 0x000fc60000000f00 */
        /* <DEDUP_REMOVED lines=42> */
.L_x_1933:
        /* <DEDUP_REMOVED lines=11> */
.L_x_1934:
[----:B------:R-:W-:Y:S05]  /*2050*/  BSYNC B0 ;  /* 0x0000000000007941 */ /* 0x000fea0003800000 */
.L_x_1932:
[----:B------:R-:W-:Y:S01]  /*2060*/  ISETP.NE.U32.AND P0, PT, RZ, c[0x0][0x258], PT ;  /* 0x00009600ff007a0c */ /* 0x000fe20003f05070 */
[----:B------:R-:W-:Y:S03]  /*2070*/  BSSY B0, `(.L_x_1935) ;  /* 0x000000f000007945 */ /* 0x000fe60003800000 */
[----:B------:R-:W-:-:S13]  /*2080*/  ISETP.NE.AND.EX P0, PT, RZ, c[0x0][0x25c], PT, P0 ;  /* 0x00009700ff007a0c */ /* 0x000fda0003f05300 */
[----:B------:R-:W-:Y:S01]  /*2090*/  @P0 F2FP.PACK_AB R144, RZ, R145 ;  /* 0x00000091ff90023e */ /* 0x000fe200000000ff */
[----:B------:R-:W-:Y:S05]  /*20a0*/  @!P3 BRA `(.L_x_1936) ;  /* 0x000000b00000b947 */ /* 0x000fea0003800000 */
[----:B------:R-:W-:Y:S01]  /*20b0*/  LOP3.LUT P5, RZ, R220, 0xff, RZ, 0xc0, !PT ;  /* 0x000000ffdcff7812 */ /* 0x000fe200078ac0ff */
[----:B------:R-:W-:Y:S01]  /*20c0*/  FMUL.FTZ R145, R145, c[0x0][0x1ec] ;  /* 0x00007b0091917a20 */ /* 0x000fe20000410000 */
[----:B------:R-:W-:-:S03]  /*20d0*/  CS2R R146, SRZ ;  /* 0x0000000000927805 */ /* 0x000fc6000001ff00 */
[----:B------:R-:W-:-:S08]  /*20e0*/  FMUL.FTZ R151, R145, c[0x0][0x1e8] ;  /* 0x00007a0091977a20 */ /* 0x000fd00000410000 */
[----:B------:R-:W-:Y:S02]  /*20f0*/  @P5 HADD2.F32 R150, -RZ, R128.H0_H0 ;  /* 0x20000080ff965230 */ /* 0x000fe40000004100 */
[----:B-----5:R-:W-:-:S03]  /*2100*/  @P5 HADD2.F32 R145, -RZ, R132.H0_H0 ;  /* 0x20000084ff915230 */ /* 0x020fc60000004100 */
[C---:B------:R-:W-:Y:S02]  /*2110*/  @P5 FMUL.FTZ R146, R151.reuse, R150 ;  /* 0x0000009697925220 */ /* 0x040fe40000410000 */
[----:B------:R-:W-:-:S03]  /*2120*/  @P5 FMUL.FTZ R147, R151, R145 ;  /* 0x0000009197935220 */ /* 0x000fc60000410000 */
[----:B------:R-:W-:Y:S01]  /*2130*/  F2FP.PACK_AB R146, RZ, R146 ;  /* 0x00000092ff92723e */ /* 0x000fe200000000ff */
[----:B------:R-:W-:-:S03]  /*2140*/  FADD.FTZ R92, R92, R147 ;  /* 0x000000935c5c7221 */ /* 0x000fc60000010000 */
[----:B------:R-:W-:Y:S02]  /*2150*/  PRMT R136, R146, 0x7610, R136 ;  /* 0x0000761092887816 */ /* 0x000fe40000000088 */
.L_x_1936:
[----:B------:R-:W-:Y:S05]  /*2160*/  BSYNC B0 ;  /* 0x0000000000007941 */ /* 0x000fea0003800000 */
.L_x_1935:
[----:B------:R-:W-:Y:S01]  /*2170*/  BSSY B0, `(.L_x_1937) ;  /* 0x000000e000007945 */ /* 0x000fe20003800000 */
[----:B------:R-:W-:Y:S01]  /*2180*/  @P0 PRMT R140, R144, 0x7610, R140 ;  /* 0x00007610908c0816 */ /* 0x000fe2000000008c */
[----:B------:R-:W-:Y:S05]  /*2190*/  @P2 BRA `(.L_x_1938) ;  /* 0x0000004000002947 */ /* 0x000fea0003800000 */
[----:B------:R-:W-:Y:S01]  /*21a0*/  HFMA2.MMA R145, -RZ, RZ, 0, 0 ;  /* 0x00000000ff917435 */ /* 0x000fe200000001ff */
[----:B------:R-:W-:Y:S05]  /*21b0*/  @!P4 BRA `(.L_x_1939) ;  /* 0x000000900000c947 */ /* 0x000fea0003800000 */
[----:B------:R-:W-:Y:S01]  /*21c0*/  HADD2.F32 R145, -RZ, R44.H1_H1 ;  /* 0x3000002cff917230 */ /* 0x000fe20000004100 */
[----:B------:R-:W-:Y:S05]  /*21d0*/  BRA `(.L_x_1939) ;  /* 0x0000007000007947 */ /* 0x000fea0003800000 */
.L_x_1938:
[----:B------:R-:W-:-:S04]  /*21e0*/  ISETP.NE.AND P5, PT, R176, RZ, PT ;  /* 0x000000ffb000720c */ /* 0x000fc80003fa5270 */
[----:B------:R-:W-:-:S05]  /*21f0*/  FSEL R144, R148, RZ, !P5 ;  /* 0x000000ff94907208 */ /* 0x000fca0006800000 */
[----:B------:R-:W-:-:S04]  /*2200*/  FFMA.FTZ R144, R2, R149, R144 ;  /* 0x0000009502907223 */ /* 0x000fc80000010090 */
[----:B------:R-:W-:Y:S01]  /*2210*/  FADD.FTZ R145, R27, -R144 ;  /* 0x800000901b917221 */ /* 0x000fe20000010000 */
[----:B------:R-:W-:-:S03]  /*2220*/  @P4 HADD2.F32 R144, -RZ, R44.H1_H1 ;  /* 0x3000002cff904230 */ /* 0x000fc60000004100 */
[----:B------:R-:W-:-:S04]  /*2230*/  FMUL.FTZ R145, R174, R145 ;  /* 0x00000091ae917220 */ /* 0x000fc80000410000 */
[----:B------:R-:W-:Y:S02]  /*2240*/  @P4 FADD.FTZ R145, R145, R144 ;  /* 0x0000009091914221 */ /* 0x000fe40000010000 */
.L_x_1939:
[----:B------:R-:W-:Y:S05]  /*2250*/  BSYNC B0 ;  /* 0x0000000000007941 */ /* 0x000fea0003800000 */
.L_x_1937:
[----:B------:R-:W-:Y:S01]  /*2260*/  BSSY B0, `(.L_x_1940) ;  /* 0x000000f000007945 */ /* 0x000fe20003800000 */
[----:B------:R-:W-:Y:S01]  /*2270*/  @P0 F2FP.PACK_AB R144, RZ, R145 ;  /* 0x00000091ff90023e */ /* 0x000fe200000000ff */
[----:B------:R-:W-:Y:S05]  /*2280*/  @!P3 BRA `(.L_x_1941) ;  /* 0x000000c00000b947 */ /* 0x000fea0003800000 */
[----:B------:R-:W-:Y:S01]  /*2290*/  LOP3.LUT P5, RZ, R166, 0xff00, RZ, 0xc0, !PT ;  /* 0x0000ff00a6ff7812 */ /* 0x000fe200078ac0ff */
[----:B------:R-:W-:Y:S01]  /*22a0*/  FMUL.FTZ R145, R145, c[0x0][0x1ec] ;  /* 0x00007b0091917a20 */ /* 0x000fe20000410000 */
[----:B------:R-:W-:Y:S01]  /*22b0*/  HFMA2.MMA R146, -RZ, RZ, 0, 0 ;  /* 0x00000000ff927435 */ /* 0x000fe200000001ff */
[----:B------:R-:W-:Y:S02]  /*22c0*/  MOV R150, RZ ;  /* 0x000000ff00967202 */ /* 0x000fe40000000f00 */
[----:B------:R-:W-:-:S08]  /*22d0*/  FMUL.FTZ R152, R145, c[0x0][0x1e8] ;  /* 0x00007a0091987a20 */ /* 0x000fd00000410000 */
[----:B------:R-:W-:Y:S02]  /*22e0*/  @P5 HADD2.F32 R147, -RZ, R128.H1_H1 ;  /* 0x30000080ff935230 */ /* 0x000fe40000004100 */
[----:B-----5:R-:W-:-:S03]  /*22f0*/  @P5 HADD2.F32 R145, -RZ, R132.H1_H1 ;  /* 0x30000084ff915230 */ /* 0x020fc60000004100 */
[C---:B------:R-:W-:Y:S02]  /*2300*/  @P5 FMUL.FTZ R146, R152.reuse, R147 ;  /* 0x0000009398925220 */ /* 0x040fe40000410000 */
[----:B------:R-:W-:-:S03]  /*2310*/  @P5 FMUL.FTZ R150, R152, R145 ;  /* 0x0000009198965220 */ /* 0x000fc60000410000 */
[----:B------:R-:W-:Y:S01]  /*2320*/  F2FP.PACK_AB R146, RZ, R146 ;  /* 0x00000092ff92723e */ /* 0x000fe200000000ff */
[----:B------:R-:W-:-:S03]  /*2330*/  FADD.FTZ R93, R93, R150 ;  /* 0x000000965d5d7221 */ /* 0x000fc60000010000 */
[----:B------:R-:W-:Y:S02]  /*2340*/  PRMT R136, R136, 0x5410, R146 ;  /* 0x0000541088887816 */ /* 0x000fe40000000092 */
.L_x_1941:
[----:B------:R-:W-:Y:S05]  /*2350*/  BSYNC B0 ;  /* 0x0000000000007941 */ /* 0x000fea0003800000 */
.L_x_1940:
[----:B------:R-:W-:Y:S01]  /*2360*/  BSSY B0, `(.L_x_1942) ;  /* 0x000000e000007945 */ /* 0x000fe20003800000 */
[----:B------:R-:W-:Y:S01]  /*2370*/  @P0 PRMT R140, R140, 0x5410, R144 ;  /* 0x000054108c8c0816 */ /* 0x000fe20000000090 */
[----:B------:R-:W-:Y:S05]  /*2380*/  @P2 BRA `(.L_x_1943) ;  /* 0x0000004000002947 */ /* 0x000fea0003800000 */
[----:B------:R-:W-:Y:S01]  /*2390*/  MOV R145, RZ ;  /* 0x000000ff00917202 */ /* 0x000fe20000000f00 */
[----:B------:R-:W-:Y:S05]  /*23a0*/  @!P4 BRA `(.L_x_1944) ;  /* 0x000000900000c947 */ /* 0x000fea0003800000 */
[----:B------:R-:W-:Y:S01]  /*23b0*/  HADD2.F32 R145, -RZ, R45.H0_H0 ;  /* 0x2000002dff917230 */ /* 0x000fe20000004100 */
[----:B------:R-:W-:Y:S05]  /*23c0*/  BRA `(.L_x_1944) ;  /* 0x0000007000007947 */ /* 0x000fea0003800000 */
.L_x_1943:
[----:B------:R-:W-:-:S04]  /*23d0*/  ISETP.NE.AND P5, PT, R176, RZ, PT ;  /* 0x000000ffb000720c */ /* 0x000fc80003fa5270 */
[----:B------:R-:W-:-:S05]  /*23e0*/  FSEL R144, R148, RZ, !P5 ;  /* 0x000000ff94907208 */ /* 0x000fca0006800000 */
[----:B------:R-:W-:Y:S01]  /*23f0*/  FFMA.FTZ R145, R3, R149, R144 ;  /* 0x0000009503917223 */ /* 0x000fe20000010090 */
[----:B------:R-:W-:-:S03]  /*2400*/  @P4 HADD2.F32 R144, -RZ, R45.H0_H0 ;  /* 0x2000002dff904230 */ /* 0x000fc60000004100 */
[----:B------:R-:W-:-:S04]  /*2410*/  FADD.FTZ R145, R24, -R145 ;  /* 0x8000009118917221 */ /* 0x000fc80000010000 */
[----:B------:R-:W-:-:S04]  /*2420*/  FMUL.FTZ R145, R174, R145 ;  /* 0x00000091ae917220 */ /* 0x000fc80000410000 */
[----:B------:R-:W-:Y:S02]  /*2430*/  @P4 FADD.FTZ R145, R145, R144 ;  /* 0x0000009091914221 */ /* 0x000fe40000010000 */
.L_x_1944:
[----:B------:R-:W-:Y:S05]  /*2440*/  BSYNC B0 ;  /* 0x0000000000007941 */ /* 0x000fea0003800000 */
.L_x_1942:
[----:B------:R-:W-:Y:S01]  /*2450*/  BSSY B0, `(.L_x_1945) ;  /* 0x000000e000007945 */ /* 0x000fe20003800000 */
        /* <DEDUP_REMOVED lines=13> */
.L_x_1946:
[----:B------:R-:W-:Y:S05]  /*2530*/  BSYNC B0 ;  /* 0x0000000000007941 */ /* 0x000fea0003800000 */
.L_x_1945:
[----:B------:R-:W-:Y:S01]  /*2540*/  BSSY B0, `(.L_x_1947) ;  /* 0x000000e000007945 */ /* 0x000fe20003800000 */
[----:B------:R-:W-:Y:S01]  /*2550*/  @P0 PRMT R141, R144, 0x7610, R141 ;  /* 0x00007610908d0816 */ /* 0x000fe2000000008d */
[----:B------:R-:W-:Y:S05]  /*2560*/  @P2 BRA `(.L_x_1948) ;  /* 0x0000004000002947 */ /* 0x000fea0003800000 */
[----:B------:R-:W-:Y:S01]  /*2570*/  HFMA2.MMA R145, -RZ, RZ, 0, 0 ;  /* 0x00000000ff917435 */ /* 0x000fe200000001ff */
[----:B------:R-:W-:Y:S05]  /*2580*/  @!P4 BRA `(.L_x_1949) ;  /* 0x000000900000c947 */ /* 0x000fea0003800000 */
[----:B------:R-:W-:Y:S01]  /*2590*/  HADD2.F32 R145, -RZ, R45.H1_H1 ;  /* 0x3000002dff917230 */ /* 0x000fe20000004100 */
[----:B------:R-:W-:Y:S05]  /*25a0*/  BRA `(.L_x_1949) ;  /* 0x0000007000007947 */ /* 0x000fea0003800000 */
.L_x_1948:
[----:B------:R-:W-:-:S04]  /*25b0*/  ISETP.NE.AND P5, PT, R176, RZ, PT ;  /* 0x000000ffb000720c */ /* 0x000fc80003fa5270 */
[----:B------:R-:W-:-:S05]  /*25c0*/  FSEL R144, R148, RZ, !P5 ;  /* 0x000000ff94907208 */ /* 0x000fca0006800000 */
[----:B------:R-:W-:-:S04]  /*25d0*/  FFMA.FTZ R144, R4, R149, R144 ;  /* 0x0000009504907223 */ /* 0x000fc80000010090 */
[----:B------:R-:W-:Y:S01]  /*25e0*/  FADD.FTZ R145, R29, -R144 ;  /* 0x800000901d917221 */ /* 0x000fe20000010000 */
[----:B------:R-:W-:-:S03]  /*25f0*/  @P4 HADD2.F32 R144, -RZ, R45.H1_H1 ;  /* 0x3000002dff904230 */ /* 0x000fc60000004100 */
[----:B------:R-:W-:-:S04]  /*2600*/  FMUL.FTZ R145, R174, R145 ;  /* 0x00000091ae917220 */ /* 0x000fc80000410000 */
[----:B------:R-:W-:Y:S02]  /*2610*/  @P4 FADD.FTZ R145, R145, R144 ;  /* 0x0000009091914221 */ /* 0x000fe40000010000 */
.L_x_1949:
[----:B------:R-:W-:Y:S05]  /*2620*/  BSYNC B0 ;  /* 0x0000000000007941 */ /* 0x000fea0003800000 */
.L_x_1947:
        /* <DEDUP_REMOVED lines=15> */
.L_x_1951:
[----:B------:R-:W-:Y:S05]  /*2720*/  BSYNC B0 ;  /* 0x0000000000007941 */ /* 0x000fea0003800000 */
.L_x_1950:
[----:B------:R-:W-:Y:S01]  /*2730*/  BSSY B0, `(.L_x_1952) ;  /* 0x000000e000007945 */ /* 0x000fe20003800000 */
[----:B------:R-:W-:Y:S01]  /*2740*/  @P0 PRMT R141, R141, 0x5410, R144 ;  /* 0x000054108d8d0816 */ /* 0x000fe20000000090 */
[----:B------:R-:W-:Y:S05]  /*2750*/  @P2 BRA `(.L_x_1953) ;  /* 0x0000004000002947 */ /* 0x000fea0003800000 */
[----:B------:R-:W-:Y:S01]  /*2760*/  MOV R145, RZ ;  /* 0x000000ff00917202 */ /* 0x000fe20000000f00 */
[----:B------:R-:W-:Y:S05]  /*2770*/  @!P4 BRA `(.L_x_1954) ;  /* 0x000000900000c947 */ /* 0x000fea0003800000 */
[----:B------:R-:W-:Y:S01]  /*2780*/  HADD2.F32 R145, -RZ, R46.H0_H0 ;  /* 0x2000002eff917230 */ /* 0x000fe20000004100 */
[----:B------:R-:W-:Y:S05]  /*2790*/  BRA `(.L_x_1954) ;  /* 0x0000007000007947 */ /* 0x000fea0003800000 */
.L_x_1953:
[----:B------:R-:W-:-:S04]  /*27a0*/  ISETP.NE.AND P5, PT, R176, RZ, PT ;  /* 0x000000ffb000720c */ /* 0x000fc80003fa5270 */
[----:B------:R-:W-:-:S05]  /*27b0*/  FSEL R144, R148, RZ, !P5 ;  /* 0x000000ff94907208 */ /* 0x000fca0006800000 */
[----:B------:R-:W-:Y:S01]  /*27c0*/  FFMA.FTZ R145, R5, R149, R144 ;  /* 0x0000009505917223 */ /* 0x000fe20000010090 */
[----:B------:R-:W-:-:S03]  /*27d0*/  @P4 HADD2.F32 R144, -RZ, R46.H0_H0 ;  /* 0x2000002eff904230 */ /* 0x000fc60000004100 */
[----:B------:R-:W-:-:S04]  /*27e0*/  FADD.FTZ R145, R26, -R145 ;  /* 0x800000911a917221 */ /* 0x000fc80000010000 */
[----:B------:R-:W-:-:S04]  /*27f0*/  FMUL.FTZ R145, R174, R145 ;  /* 0x00000091ae917220 */ /* 0x000fc80000410000 */
[----:B------:R-:W-:Y:S02]  /*2800*/  @P4 FADD.FTZ R145, R145, R144 ;  /* 0x0000009091914221 */ /* 0x000fe40000010000 */
.L_x_1954:
[----:B------:R-:W-:Y:S05]  /*2810*/  BSYNC B0 ;  /* 0x0000000000007941 */ /* 0x000fea0003800000 */
.L_x_1952:
        /* <DEDUP_REMOVED lines=14> */
.L_x_1956:
[----:B------:R-:W-:Y:S05]  /*2900*/  BSYNC B0 ;  /* 0x0000000000007941 */ /* 0x000fea0003800000 */
.L_x_1955:
[----:B------:R-:W-:Y:S01]  /*2910*/  BSSY B0, `(.L_x_1957) ;  /* 0x000000e000007945 */ /* 0x000fe20003800000 */
[----:B------:R-:W-:Y:S01]  /*2920*/  @P0 PRMT R142, R144, 0x7610, R142 ;  /* 0x00007610908e0816 */ /* 0x000fe2000000008e */
[----:B------:R-:W-:Y:S05]  /*2930*/  @P2 BRA `(.L_x_1958) ;  /* 0x0000004000002947 */ /* 0x000fea0003800000 */
[----:B------:R-:W-:Y:S01]  /*2940*/  HFMA2.MMA R145, -RZ, RZ, 0, 0 ;  /* 0x00000000ff917435 */ /* 0x000fe200000001ff */
[----:B------:R-:W-:Y:S05]  /*2950*/  @!P4 BRA `(.L_x_1959) ;  /* 0x000000900000c947 */ /* 0x000fea0003800000 */
[----:B------:R-:W-:Y:S01]  /*2960*/  HADD2.F32 R145, -RZ, R46.H1_H1 ;  /* 0x3000002eff917230 */ /* 0x000fe20000004100 */
[----:B------:R-:W-:Y:S05]  /*2970*/  BRA `(.L_x_1959) ;  /* 0x0000007000007947 */ /* 0x000fea0003800000 */
.L_x_1958:
[----:B------:R-:W-:-:S04]  /*2980*/  ISETP.NE.AND P5, PT, R176, RZ, PT ;  /* 0x000000ffb000720c */ /* 0x000fc80003fa5270 */
[----:B------:R-:W-:-:S05]  /*2990*/  FSEL R144, R148, RZ, !P5 ;  /* 0x000000ff94907208 */ /* 0x000fca0006800000 */
[----:B------:R-:W-:-:S04]  /*29a0*/  FFMA.FTZ R144, R6, R149, R144 ;  /* 0x0000009506907223 */ /* 0x000fc80000010090 */
[----:B------:R-:W-:Y:S01]  /*29b0*/  FADD.FTZ R145, R31, -R144 ;  /* 0x800000901f917221 */ /* 0x000fe20000010000 */
[----:B------:R-:W-:-:S03]  /*29c0*/  @P4 HADD2.F32 R144, -RZ, R46.H1_H1 ;  /* 0x3000002eff904230 */ /* 0x000fc60000004100 */
[----:B------:R-:W-:-:S04]  /*29d0*/  FMUL.FTZ R145, R174, R145 ;  /* 0x00000091ae917220 */ /* 0x000fc80000410000 */
[----:B------:R-:W-:Y:S02]  /*29e0*/  @P4 FADD.FTZ R145, R145, R144 ;  /* 0x0000009091914221 */ /* 0x000fe40000010000 */
.L_x_1959:
[----:B------:R-:W-:Y:S05]  /*29f0*/  BSYNC B0 ;  /* 0x0000000000007941 */ /* 0x000fea0003800000 */
.L_x_1957:
        /* <DEDUP_REMOVED lines=15> */
.L_x_1961:
[----:B------:R-:W-:Y:S05]  /*2af0*/  BSYNC B0 ;  /* 0x0000000000007941 */ /* 0x000fea0003800000 */
.L_x_1960:
[----:B------:R-:W-:Y:S01]  /*2b00*/  BSSY B0, `(.L_x_1962) ;  /* 0x000000e000007945 */ /* 0x000fe20003800000 */
[----:B------:R-:W-:Y:S01]  /*2b10*/  @P0 PRMT R142, R142, 0x5410, R144 ;  /* 0x000054108e8e0816 */ /* 0x000fe20000000090 */
[----:B------:R-:W-:Y:S05]  /*2b20*/  @P2 BRA `(.L_x_1963) ;  /* 0x0000004000002947 */ /* 0x000fea0003800000 */
[----:B------:R-:W-:Y:S01]  /*2b30*/  MOV R145, RZ ;  /* 0x000000ff00917202 */ /* 0x000fe20000000f00 */
[----:B------:R-:W-:Y:S05]  /*2b40*/  @!P4 BRA `(.L_x_1964) ;  /* 0x000000900000c947 */ /* 0x000fea0003800000 */
[----:B------:R-:W-:Y:S01]  /*2b50*/  HADD2.F32 R145, -RZ, R47.H0_H0 ;  /* 0x2000002fff917230 */ /* 0x000fe20000004100 */
[----:B------:R-:W-:Y:S05]  /*2b60*/  BRA `(.L_x_1964) ;  /* 0x0000007000007947 */ /* 0x000fea0003800000 */
.L_x_1963:
[----:B------:R-:W-:-:S04]  /*2b70*/  ISETP.NE.AND P5, PT, R176, RZ, PT ;  /* 0x000000ffb000720c */ /* 0x000fc80003fa5270 */
[----:B------:R-:W-:-:S05]  /*2b80*/  FSEL R144, R148, RZ, !P5 ;  /* 0x000000ff94907208 */ /* 0x000fca0006800000 */
[----:B------:R-:W-:Y:S01]  /*2b90*/  FFMA.FTZ R145, R7, R149, R144 ;  /* 0x0000009507917223 */ /* 0x000fe20000010090 */
[----:B------:R-:W-:-:S03]  /*2ba0*/  @P4 HADD2.F32 R144, -RZ, R47.H0_H0 ;  /* 0x2000002fff904230 */ /* 0x000fc60000004100 */
[----:B------:R-:W-:-:S04]  /*2bb0*/  FADD.FTZ R145, R28, -R145 ;  /* 0x800000911c917221 */ /* 0x000fc80000010000 */
[----:B------:R-:W-:-:S04]  /*2bc0*/  FMUL.FTZ R145, R174, R145 ;  /* 0x00000091ae917220 */ /* 0x000fc80000410000 */
[----:B------:R-:W-:Y:S02]  /*2bd0*/  @P4 FADD.FTZ R145, R145, R144 ;  /* 0x0000009091914221 */ /* 0x000fe40000010000 */
.L_x_1964:
[----:B------:R-:W-:Y:S05]  /*2be0*/  BSYNC B0 ;  /* 0x0000000000007941 */ /* 0x000fea0003800000 */
.L_x_1962:
        /* <DEDUP_REMOVED lines=14> */
.L_x_1966:
[----:B------:R-:W-:Y:S05]  /*2cd0*/  BSYNC B0 ;  /* 0x0000000000007941 */ /* 0x000fea0003800000 */
.L_x_1965:
[----:B------:R-:W-:Y:S01]  /*2ce0*/  BSSY B0, `(.L_x_1967) ;  /* 0x000000e000007945 */ /* 0x000fe20003800000 */
[----:B------:R-:W-:Y:S01]  /*2cf0*/  @P0 PRMT R143, R144, 0x7610, R143 ;  /* 0x00007610908f0816 */ /* 0x000fe2000000008f */
[----:B------:R-:W-:Y:S05]  /*2d00*/  @P2 BRA `(.L_x_1968) ;  /* 0x0000004000002947 */ /* 0x000fea0003800000 */
[----:B------:R-:W-:Y:S01]  /*2d10*/  HFMA2.MMA R150, -RZ, RZ, 0, 0 ;  /* 0x00000000ff967435 */ /* 0x000fe200000001ff */
[----:B------:R-:W-:Y:S05]  /*2d20*/  @!P4 BRA `(.L_x_1969) ;  /* 0x000000900000c947 */ /* 0x000fea0003800000 */
[----:B------:R-:W-:Y:S01]  /*2d30*/  HADD2.F32 R150, -RZ, R47.H1_H1 ;  /* 0x3000002fff967230 */ /* 0x000fe20000004100 */
[----:B------:R-:W-:Y:S05]  /*2d40*/  BRA `(.L_x_1969) ;  /* 0x0000007000007947 */ /* 0x000fea0003800000 */
.L_x_1968:
[----:B------:R-:W-:Y:S01]  /*2d50*/  ISETP.NE.AND P5, PT, R176, RZ, PT ;  /* 0x000000ffb000720c */ /* 0x000fe20003fa5270 */
[----:B------:R-:W-:-:S03]  /*2d60*/  @P4 HADD2.F32 R147, -RZ, R47.H1_H1 ;  /* 0x3000002fff934230 */ /* 0x000fc60000004100 */
[----:B------:R-:W-:-:S05]  /*2d70*/  FSEL R144, R148, RZ, !P5 ;  /* 0x000000ff94907208 */ /* 0x000fca0006800000 */
[----:B------:R-:W-:-:S04]  /*2d80*/  FFMA.FTZ R144, R8, R149, R144 ;  /* 0x0000009508907223 */ /* 0x000fc80000010090 */
[----:B------:R-:W-:-:S04]  /*2d90*/  FADD.FTZ R145, R33, -R144 ;  /* 0x8000009021917221 */ /* 0x000fc80000010000 */
[----:B------:R-:W-:-:S04]  /*2da0*/  FMUL.FTZ R150, R174, R145 ;  /* 0x00000091ae967220 */ /* 0x000fc80000410000 */
[----:B------:R-:W-:Y:S02]  /*2db0*/  @P4 FADD.FTZ R150, R150, R147 ;  /* 0x0000009396964221 */ /* 0x000fe40000010000 */
.L_x_1969:
[----:B------:R-:W-:Y:S05]  /*2dc0*/  BSYNC B0 ;  /* 0x0000000000007941 */ /* 0x000fea0003800000 */
.L_x_1967:
[----:B------:R-:W-:Y:S01]  /*2dd0*/  @P0 MOV R144, 0x10 ;  /* 0x0000001000900802 */ /* 0x000fe20000000f00 */
[----:B------:R-:W-:Y:S01]  /*2de0*/  BSSY B0, `(.L_x_1970) ;  /* 0x0000013000007945 */ /* 0x000fe20003800000 */
[----:B------:R-:W-:Y:S02]  /*2df0*/  @P3 MOV R146, 0x10 ;  /* 0x0000001000923802 */ /* 0x000fe40000000f00 */
[----:B------:R-:W-:Y:S01]  /*2e00*/  @P0 F2FP.PACK_AB R151, RZ, R150 ;  /* 0x00000096ff97023e */ /* 0x000fe200000000ff */
[----:B------:R-:W-:-:S03]  /*2e10*/  @P0 IMAD.WIDE.U32 R144, R209, R144, c[0x0][0x258] ;  /* 0x00009600d1900625 */ /* 0x000fc600078e0090 */
[----:B------:R-:W-:Y:S01]  /*2e20*/  @P0 PRMT R143, R143, 0x5410, R151 ;  /* 0x000054108f8f0816 */ /* 0x000fe20000000097 */
[----:B------:R-:W-:Y:S01]  /*2e30*/  @P3 IMAD.WIDE.U32 R146, R215, R146, c[0x0][0x248] ;  /* 0x00009200d7923625 */ /* 0x000fe200078e0092 */
        /* <DEDUP_REMOVED lines=13> */
.L_x_1971:
[----:B------:R-:W-:Y:S05]  /*2f10*/  BSYNC B0 ;  /* 0x0000000000007941 */ /* 0x000fea0003800000 */
.L_x_1970:
        /* <DEDUP_REMOVED lines=8> */
.L_x_1973:
[----:B------:R-:W-:Y:S05]  /*2fa0*/  BSYNC B0 ;  /* 0x0000000000007941 */ /* 0x000fea0003800000 */
.L_x_1972:
[----:B------:R-:W-:Y:S01]  /*2fb0*/  BSSY B0, `(.L_x_1974) ;  /* 0x000000d000007945 */ /* 0x000fe20003800000 */
[----:B------:R-:W-:Y:S05]  /*2fc0*/  @P2 BRA `(.L_x_1975) ;  /* 0x0000004000002947 */ /* 0x000fea0003800000 */
[----:B0-----:R-:W-:Y:S01]  /*2fd0*/  MOV R145, RZ ;  /* 0x000000ff00917202 */ /* 0x001fe20000000f00 */
[----:B------:R-:W-:Y:S05]  /*2fe0*/  @!P4 BRA `(.L_x_1976) ;  /* 0x000000900000c947 */ /* 0x000fea0003800000 */
[----:B------:R-:W-:Y:S01]  /*2ff0*/  HADD2.F32 R145, -RZ, R40.H0_H0 ;  /* 0x20000028ff917230 */ /* 0x000fe20000004100 */
[----:B------:R-:W-:Y:S05]  /*3000*/  BRA `(.L_x_1976) ;  /* 0x0000007000007947 */ /* 0x000fea0003800000 */
.L_x_1975:
[----:B------:R-:W-:-:S04]  /*3010*/  ISETP.NE.AND P5, PT, R176, RZ, PT ;  /* 0x000000ffb000720c */ /* 0x000fc80003fa5270 */
[----:B0-----:R-:W-:-:S05]  /*3020*/  FSEL R144, R148, RZ, !P5 ;  /* 0x000000ff94907208 */ /* 0x001fca0006800000 */
[----:B------:R-:W-:Y:S01]  /*3030*/  FFMA.FTZ R145, R9, R149, R144 ;  /* 0x0000009509917223 */ /* 0x000fe20000010090 */
[----:B------:R-:W-:-:S03]  /*3040*/  @P4 HADD2.F32 R144, -RZ, R40.H0_H0 ;  /* 0x20000028ff904230 */ /* 0x000fc60000004100 */
[----:B------:R-:W-:-:S04]  /*3050*/  FADD.FTZ R145, R30, -R145 ;  /* 0x800000911e917221 */ /* 0x000fc80000010000 */
[----:B------:R-:W-:-:S04]  /*3060*/  FMUL.FTZ R145, R174, R145 ;  /* 0x00000091ae917220 */ /* 0x000fc80000410000 */
[----:B------:R-:W-:Y:S02]  /*3070*/  @P4 FADD.FTZ R145, R145, R144 ;  /* 0x0000009091914221 */ /* 0x000fe40000010000 */
.L_x_1976:
[----:B------:R-:W-:Y:S05]  /*3080*/  BSYNC B0 ;  /* 0x0000000000007941 */ /* 0x000fea0003800000 */
.L_x_1974:
        /* <DEDUP_REMOVED lines=9> */
[----:B------:R-:W-:Y:S02]  /*3120*/  @P5 FMUL.FTZ R146, R145, R150 ;  /* 0x0000009691925220 */ /* 0x000fe40000410000 */
[----:B------:R-:W-:-:S03]  /*3130*/  @P5 FMUL.FTZ R147, R152, R145 ;  /* 0x0000009198935220 */ /* 0x000fc60000410000 */
[----:B------:R-:W-:Y:S01]  /*3140*/  F2FP.PACK_AB R146, RZ, R146 ;  /* 0x00000092ff92723e */ /* 0x000fe200000000ff */
[----:B------:R-:W-:-:S03]  /*3150*/  FADD.FTZ R84, R84, R147 ;  /* 0x0000009354547221 */ /* 0x000fc60000010000 */
[----:B------:R-:W-:Y:S02]  /*3160*/  PRMT R136, R146, 0x7610, R136 ;  /* 0x0000761092887816 */ /* 0x000fe40000000088 */
.L_x_1978:
[----:B------:R-:W-:Y:S05]  /*3170*/  BSYNC B0 ;  /* 0x0000000000007941 */ /* 0x000fea0003800000 */
.L_x_1977:
[----:B------:R-:W-:Y:S01]  /*3180*/  BSSY B0, `(.L_x_1979) ;  /* 0x000000e000007945 */ /* 0x000fe20003800000 */
[----:B------:R-:W-:Y:S01]  /*3190*/  @P0 PRMT R140, R144, 0x7610, R140 ;  /* 0x00007610908c0816 */ /* 0x000fe2000000008c */
[----:B------:R-:W-:Y:S05]  /*31a0*/  @P2 BRA `(.L_x_1980) ;  /* 0x0000004000002947 */ /* 0x000fea0003800000 */
[----:B------:R-:W-:Y:S01]  /*31b0*/  HFMA2.MMA R145, -RZ, RZ, 0, 0 ;  /* 0x00000000ff917435 */ /* 0x000fe200000001ff */
[----:B------:R-:W-:Y:S05]  /*31c0*/  @!P4 BRA `(.L_x_1981) ;  /* 0x000000900000c947 */ /* 0x000fea0003800000 */
[----:B------:R-:W-:Y:S01]  /*31d0*/  HADD2.F32 R145, -RZ, R40.H1_H1 ;  /* 0x30000028ff917230 */ /* 0x000fe20000004100 */
[----:B------:R-:W-:Y:S05]  /*31e0*/  BRA `(.L_x_1981) ;  /* 0x0000007000007947 */ /* 0x000fea0003800000 */
.L_x_1980:
[----:B------:R-:W-:-:S04]  /*31f0*/  ISETP.NE.AND P5, PT, R176, RZ, PT ;  /* 0x000000ffb000720c */ /* 0x000fc80003fa5270 */
[----:B------:R-:W-:-:S05]  /*3200*/  FSEL R144, R148, RZ, !P5 ;  /* 0x000000ff94907208 */ /* 0x000fca0006800000 */
[----:B------:R-:W-:-:S04]  /*3210*/  FFMA.FTZ R144, R10, R149, R144 ;  /* 0x000000950a907223 */ /* 0x000fc80000010090 */
[----:B------:R-:W-:Y:S01]  /*3220*/  FADD.FTZ R145, R35, -R144 ;  /* 0x8000009023917221 */ /* 0x000fe20000010000 */
[----:B------:R-:W-:-:S03]  /*3230*/  @P4 HADD2.F32 R144, -RZ, R40.H1_H1 ;  /* 0x30000028ff904230 */ /* 0x000fc60000004100 */
[----:B------:R-:W-:-:S04]  /*3240*/  FMUL.FTZ R145, R174, R145 ;  /* 0x00000091ae917220 */ /* 0x000fc80000410000 */
[----:B------:R-:W-:Y:S02]  /*3250*/  @P4 FADD.FTZ R145, R145, R144 ;  /* 0x0000009091914221 */ /* 0x000fe40000010000 */
.L_x_1981:
[----:B------:R-:W-:Y:S05]  /*3260*/  BSYNC B0 ;  /* 0x0000000000007941 */ /* 0x000fea0003800000 */
.L_x_1979:
        /* <DEDUP_REMOVED lines=10> */
[----:B------:R-:W-:Y:S02]  /*3310*/  @P5 FMUL.FTZ R146, R152, R147 ;  /* 0x0000009398925220 */ /* 0x000fe40000410000 */
[----:B------:R-:W-:-:S03]  /*3320*/  @P5 FMUL.FTZ R150, R145, R152 ;  /* 0x0000009891965220 */ /* 0x000fc60000410000 */
[----:B------:R-:W-:Y:S01]  /*3330*/  F2FP.PACK_AB R146, RZ, R146 ;  /* 0x00000092ff92723e */ /* 0x000fe200000000ff */
[----:B------:R-:W-:-:S03]  /*3340*/  FADD.FTZ R85, R85, R150 ;  /* 0x0000009655557221 */ /* 0x000fc60000010000 */
[----:B------:R-:W-:Y:S02]  /*3350*/  PRMT R136, R136, 0x5410, R146 ;  /* 0x0000541088887816 */ /* 0x000fe40000000092 */
.L_x_1983:
[----:B------:R-:W-:Y:S05]  /*3360*/  BSYNC B0 ;  /* 0x0000000000007941 */ /* 0x000fea0003800000 */
.L_x_1982:
[----:B------:R-:W-:Y:S01]  /*3370*/  BSSY B0, `(.L_x_1984) ;  /* 0x000000e000007945 */ /* 0x000fe20003800000 */
[----:B------:R-:W-:Y:S01]  /*3380*/  @P0 PRMT R140, R140, 0x5410, R144 ;  /* 0x000054108c8c0816 */ /* 0x000fe20000000090 */
[----:B------:R-:W-:Y:S05]  /*3390*/  @P2 BRA `(.L_x_1985) ;  /* 0x0000004000002947 */ /* 0x000fea0003800000 */
[----:B------:R-:W-:Y:S01]  /*33a0*/  MOV R145, RZ ;  /* 0x000000ff00917202 */ /* 0x000fe20000000f00 */
[----:B------:R-:W-:Y:S05]  /*33b0*/  @!P4 BRA `(.L_x_1986) ;  /* 0x000000900000c947 */ /* 0x000fea0003800000 */
[----:B------:R-:W-:Y:S01]  /*33c0*/  HADD2.F32 R145, -RZ, R41.H0_H0 ;  /* 0x20000029ff917230 */ /* 0x000fe20000004100 */
[----:B------:R-:W-:Y:S05]  /*33d0*/  BRA `(.L_x_1986) ;  /* 0x0000007000007947 */ /* 0x000fea0003800000 */
.L_x_1985:
[----:B------:R-:W-:-:S04]  /*33e0*/  ISETP.NE.AND P5, PT, R176, RZ, PT ;  /* 0x000000ffb000720c */ /* 0x000fc80003fa5270 */
[----:B------:R-:W-:-:S05]  /*33f0*/  FSEL R144, R148, RZ, !P5 ;  /* 0x000000ff94907208 */ /* 0x000fca0006800000 */
[----:B------:R-:W-:Y:S01]  /*3400*/  FFMA.FTZ R145, R11, R149, R144 ;  /* 0x000000950b917223 */ /* 0x000fe20000010090 */
[----:B------:R-:W-:-:S03]  /*3410*/  @P4 HADD2.F32 R144, -RZ, R41.H0_H0 ;  /* 0x20000029ff904230 */ /* 0x000fc60000004100 */
[----:B------:R-:W-:-:S04]  /*3420*/  FADD.FTZ R145, R32, -R145 ;  /* 0x8000009120917221 */ /* 0x000fc80000010000 */
[----:B------:R-:W-:-:S04]  /*3430*/  FMUL.FTZ R145, R174, R145 ;  /* 0x00000091ae917220 */ /* 0x000fc80000410000 */
[----:B------:R-:W-:Y:S02]  /*3440*/  @P4 FADD.FTZ R145, R145, R144 ;  /* 0x0000009091914221 */ /* 0x000fe40000010000 */
.L_x_1986:
[----:B------:R-:W-:Y:S05]  /*3450*/  BSYNC B0 ;  /* 0x0000000000007941 */ /* 0x000fea0003800000 */
.L_x_1984:
        /* <DEDUP_REMOVED lines=14> */
.L_x_1988:
[----:B------:R-:W-:Y:S05]  /*3540*/  BSYNC B0 ;  /* 0x0000000000007941 */ /* 0x000fea0003800000 */
.L_x_1987:
[----:B------:R-:W-:Y:S01]  /*3550*/  BSSY B0, `(.L_x_1989) ;  /* 0x000000e000007945 */ /* 0x000fe20003800000 */
[----:B------:R-:W-:Y:S01]  /*3560*/  @P0 PRMT R141, R144, 0x7610, R141 ;  /* 0x00007610908d0816 */ /* 0x000fe2000000008d */
[----:B------:R-:W-:Y:S05]  /*3570*/  @P2 BRA `(.L_x_1990) ;  /* 0x0000004000002947 */ /* 0x000fea0003800000 */
[----:B------:R-:W-:Y:S01]  /*3580*/  HFMA2.MMA R145, -RZ, RZ, 0, 0 ;  /* 0x00000000ff917435 */ /* 0x000fe200000001ff */
[----:B------:R-:W-:Y:S05]  /*3590*/  @!P4 BRA `(.L_x_1991) ;  /* 0x000000900000c947 */ /* 0x000fea0003800000 */
[----:B------:R-:W-:Y:S01]  /*35a0*/  HADD2.F32 R145, -RZ, R41.H1_H1 ;  /* 0x30000029ff917230 */ /* 0x000fe20000004100 */
[----:B------:R-:W-:Y:S05]  /*35b0*/  BRA `(.L_x_1991) ;  /* 0x0000007000007947 */ /* 0x000fea0003800000 */
.L_x_1990:
[----:B------:R-:W-:-:S04]  /*35c0*/  ISETP.NE.AND P5, PT, R176, RZ, PT ;  /* 0x000000ffb000720c */ /* 0x000fc80003fa5270 */
[----:B------:R-:W-:-:S05]  /*35d0*/  FSEL R144, R148, RZ, !P5 ;  /* 0x000000ff94907208 */ /* 0x000fca0006800000 */
[----:B------:R-:W-:-:S04]  /*35e0*/  FFMA.FTZ R144, R12, R149, R144 ;  /* 0x000000950c907223 */ /* 0x000fc80000010090 */
[----:B------:R-:W-:Y:S01]  /*35f0*/  FADD.FTZ R145, R161, -R144 ;  /* 0x80000090a1917221 */ /* 0x000fe20000010000 */
[----:B------:R-:W-:-:S03]  /*3600*/  @P4 HADD2.F32 R144, -RZ, R41.H1_H1 ;  /* 0x30000029ff904230 */ /* 0x000fc60000004100 */
[----:B------:R-:W-:-:S04]  /*3610*/  FMUL.FTZ R145, R174, R145 ;  /* 0x00000091ae917220 */ /* 0x000fc80000410000 */
[----:B------:R-:W-:Y:S02]  /*3620*/  @P4 FADD.FTZ R145, R145, R144 ;  /* 0x0000009091914221 */ /* 0x000fe40000010000 */
.L_x_1991:
[----:B------:R-:W-:Y:S05]  /*3630*/  BSYNC B0 ;  /* 0x0000000000007941 */ /* 0x000fea0003800000 */
.L_x_1989:
        /* <DEDUP_REMOVED lines=15> */
.L_x_1993:
[----:B------:R-:W-:Y:S05]  /*3730*/  BSYNC B0 ;  /* 0x0000000000007941 */ /* 0x000fea0003800000 */
.L_x_1992:
[----:B------:R-:W-:Y:S01]  /*3740*/  BSSY B0, `(.L_x_1994) ;  /* 0x000000e000007945 */ /* 0x000fe20003800000 */
[----:B------:R-:W-:Y:S01]  /*3750*/  @P0 PRMT R141, R141, 0x5410, R144 ;  /* 0x000054108d8d0816 */ /* 0x000fe20000000090 */
[----:B------:R-:W-:Y:S05]  /*3760*/  @P2 BRA `(.L_x_1995) ;  /* 0x0000004000002947 */ /* 0x000fea0003800000 */
[----:B------:R-:W-:Y:S01]  /*3770*/  MOV R145, RZ ;  /* 0x000000ff00917202 */ /* 0x000fe20000000f00 */
[----:B------:R-:W-:Y:S05]  /*3780*/  @!P4 BRA `(.L_x_1996) ;  /* 0x000000900000c947 */ /* 0x000fea0003800000 */
[----:B------:R-:W-:Y:S01]  /*3790*/  HADD2.F32 R145, -RZ, R42.H0_H0 ;  /* 0x2000002aff917230 */ /* 0x000fe20000004100 */
[----:B------:R-:W-:Y:S05]  /*37a0*/  BRA `(.L_x_1996) ;  /* 0x0000007000007947 */ /* 0x000fea0003800000 */
.L_x_1995:
[----:B------:R-:W-:-:S04]  /*37b0*/  ISETP.NE.AND P5, PT, R176, RZ, PT ;  /* 0x000000ffb000720c */ /* 0x000fc80003fa5270 */
[----:B------:R-:W-:-:S05]  /*37c0*/  FSEL R144, R148, RZ, !P5 ;  /* 0x000000ff94907208 */ /* 0x000fca0006800000 */
[----:B------:R-:W-:Y:S01]  /*37d0*/  FFMA.FTZ R145, R13, R149, R144 ;  /* 0x000000950d917223 */ /* 0x000fe20000010090 */
[----:B------:R-:W-:-:S03]  /*37e0*/  @P4 HADD2.F32 R144, -RZ, R42.H0_H0 ;  /* 0x2000002aff904230 */ /* 0x000fc60000004100 */
[----:B------:R-:W-:-:S04]  /*37f0*/  FADD.FTZ R145, R34, -R145 ;  /* 0x8000009122917221 */ /* 0x000fc80000010000 */
[----:B------:R-:W-:-:S04]  /*3800*/  FMUL.FTZ R145, R174, R145 ;  /* 0x00000091ae917220 */ /* 0x000fc80000410000 */
[----:B------:R-:W-:Y:S02]  /*3810*/  @P4 FADD.FTZ R145, R145, R144 ;  /* 0x0000009091914221 */ /* 0x000fe40000010000 */
.L_x_1996:
[----:B------:R-:W-:Y:S05]  /*3820*/  BSYNC B0 ;  /* 0x0000000000007941 */ /* 0x000fea0003800000 */
.L_x_1994:
        /* <DEDUP_REMOVED lines=14> */
.L_x_1998:
[----:B------:R-:W-:Y:S05]  /*3910*/  BSYNC B0 ;  /* 0x0000000000007941 */ /* 0x000fea0003800000 */
.L_x_1997:
[----:B------:R-:W-:Y:S01]  /*3920*/  BSSY B0, `(.L_x_1999) ;  /* 0x000000e000007945 */ /* 0x000fe20003800000 */
[----:B------:R-:W-:Y:S01]  /*3930*/  @P0 PRMT R142, R144, 0x7610, R142 ;  /* 0x00007610908e0816 */ /* 0x000fe2000000008e */
[----:B------:R-:W-:Y:S05]  /*3940*/  @P2 BRA `(.L_x_2000) ;  /* 0x0000004000002947 */ /* 0x000fea0003800000 */
[----:B------:R-:W-:Y:S01]  /*3950*/  HFMA2.MMA R145, -RZ, RZ, 0, 0 ;  /* 0x00000000ff917435 */ /* 0x000fe200000001ff */
[----:B------:R-:W-:Y:S05]  /*3960*/  @!P4 BRA `(.L_x_2001) ;  /* 0x000000900000c947 */ /* 0x000fea0003800000 */
[----:B------:R-:W-:Y:S01]  /*3970*/  HADD2.F32 R145, -RZ, R42.H1_H1 ;  /* 0x3000002aff917230 */ /* 0x000fe20000004100 */
[----:B------:R-:W-:Y:S05]  /*3980*/  BRA `(.L_x_2001) ;  /* 0x0000007000007947 */ /* 0x000fea0003800000 */
.L_x_2000:
[----:B------:R-:W-:-:S04]  /*3990*/  ISETP.NE.AND P5, PT, R176, RZ, PT ;  /* 0x000000ffb000720c */ /* 0x000fc80003fa5270 */
[----:B------:R-:W-:-:S05]  /*39a0*/  FSEL R144, R148, RZ, !P5 ;  /* 0x000000ff94907208 */ /* 0x000fca0006800000 */
[----:B------:R-:W-:-:S04]  /*39b0*/  FFMA.FTZ R144, R14, R149, R144 ;  /* 0x000000950e907223 */ /* 0x000fc80000010090 */
[----:B------:R-:W-:Y:S01]  /*39c0*/  FADD.FTZ R145, R163, -R144 ;  /* 0x80000090a3917221 */ /* 0x000fe20000010000 */
[----:B------:R-:W-:-:S03]  /*39d0*/  @P4 HADD2.F32 R144, -RZ, R42.H1_H1 ;  /* 0x3000002aff904230 */ /* 0x000fc60000004100 */
[----:B------:R-:W-:-:S04]  /*39e0*/  FMUL.FTZ R145, R174, R145 ;  /* 0x00000091ae917220 */ /* 0x000fc80000410000 */
[----:B------:R-:W-:Y:S02]  /*39f0*/  @P4 FADD.FTZ R145, R145, R144 ;  /* 0x0000009091914221 */ /* 0x000fe40000010000 */
.L_x_2001:
[----:B------:R-:W-:Y:S05]  /*3a00*/  BSYNC B0 ;  /* 0x0000000000007941 */ /* 0x000fea0003800000 */
.L_x_1999:
        /* <DEDUP_REMOVED lines=15> */
.L_x_2003:
[----:B------:R-:W-:Y:S05]  /*3b00*/  BSYNC B0 ;  /* 0x0000000000007941 */ /* 0x000fea0003800000 */
.L_x_2002:
[----:B------:R-:W-:Y:S01]  /*3b10*/  BSSY B0, `(.L_x_2004) ;  /* 0x000000e000007945 */ /* 0x000fe20003800000 */
[----:B------:R-:W-:Y:S01]  /*3b20*/  @P0 PRMT R142, R142, 0x5410, R144 ;  /* 0x000054108e8e0816 */ /* 0x000fe20000000090 */
[----:B------:R-:W-:Y:S05]  /*3b30*/  @P2 BRA `(.L_x_2005) ;  /* 0x0000004000002947 */ /* 0x000fea0003800000 */
[----:B------:R-:W-:Y:S01]  /*3b40*/  MOV R145, RZ ;  /* 0x000000ff00917202 */ /* 0x000fe20000000f00 */
[----:B------:R-:W-:Y:S05]  /*3b50*/  @!P4 BRA `(.L_x_2006) ;  /* 0x000000900000c947 */ /* 0x000fea0003800000 */
[----:B------:R-:W-:Y:S01]  /*3b60*/  HADD2.F32 R145, -RZ, R43.H0_H0 ;  /* 0x2000002bff917230 */ /* 0x000fe20000004100 */
[----:B------:R-:W-:Y:S05]  /*3b70*/  BRA `(.L_x_2006) ;  /* 0x0000007000007947 */ /* 0x000fea0003800000 */
.L_x_2005:
[----:B------:R-:W-:-:S04]  /*3b80*/  ISETP.NE.AND P5, PT, R176, RZ, PT ;  /* 0x000000ffb000720c */ /* 0x000fc80003fa5270 */
[----:B------:R-:W-:-:S05]  /*3b90*/  FSEL R144, R148, RZ, !P5 ;  /* 0x000000ff94907208 */ /* 0x000fca0006800000 */
[----:B------:R-:W-:Y:S01]  /*3ba0*/  FFMA.FTZ R145, R15, R149, R144 ;  /* 0x000000950f917223 */ /* 0x000fe20000010090 */
[----:B------:R-:W-:-:S03]  /*3bb0*/  @P4 HADD2.F32 R144, -RZ, R43.H0_H0 ;  /* 0x2000002bff904230 */ /* 0x000fc60000004100 */
[----:B------:R-:W-:-:S04]  /*3bc0*/  FADD.FTZ R145, R160, -R145 ;  /* 0x80000091a0917221 */ /* 0x000fc80000010000 */
[----:B------:R-:W-:-:S04]  /*3bd0*/  FMUL.FTZ R145, R174, R145 ;  /* 0x00000091ae917220 */ /* 0x000fc80000410000 */
[----:B------:R-:W-:Y:S02]  /*3be0*/  @P4 FADD.FTZ R145, R145, R144 ;  /* 0x0000009091914221 */ /* 0x000fe40000010000 */
.L_x_2006:
[----:B------:R-:W-:Y:S05]  /*3bf0*/  BSYNC B0 ;  /* 0x0000000000007941 */ /* 0x000fea0003800000 */
.L_x_2004:
        /* <DEDUP_REMOVED lines=14> */
.L_x_2008:
[----:B------:R-:W-:Y:S05]  /*3ce0*/  BSYNC B0 ;  /* 0x0000000000007941 */ /* 0x000fea0003800000 */
.L_x_2007:
[----:B------:R-:W-:Y:S01]  /*3cf0*/  BSSY B0, `(.L_x_2009) ;  /* 0x000000e000007945 */ /* 0x000fe20003800000 */
[----:B------:R-:W-:Y:S01]  /*3d00*/  @P0 PRMT R143, R144, 0x7610, R143 ;  /* 0x00007610908f0816 */ /* 0x000fe2000000008f */
[----:B------:R-:W-:Y:S05]  /*3d10*/  @P2 BRA `(.L_x_2010) ;  /* 0x0000004000002947 */ /* 0x000fea0003800000 */
[----:B------:R-:W-:Y:S01]  /*3d20*/  HFMA2.MMA R150, -RZ, RZ, 0, 0 ;  /* 0x00000000ff967435 */ /* 0x000fe200000001ff */
[----:B------:R-:W-:Y:S05]  /*3d30*/  @!P4 BRA `(.L_x_2011) ;  /* 0x000000900000c947 */ /* 0x000fea0003800000 */
[----:B------:R-:W-:Y:S01]  /*3d40*/  HADD2.F32 R150, -RZ, R43.H1_H1 ;  /* 0x3000002bff967230 */ /* 0x000fe20000004100 */
[----:B------:R-:W-:Y:S05]  /*3d50*/  BRA `(.L_x_2011) ;  /* 0x0000007000007947 */ /* 0x000fea0003800000 */
.L_x_2010:
[----:B------:R-:W-:Y:S01]  /*3d60*/  ISETP.NE.AND P5, PT, R176, RZ, PT ;  /* 0x000000ffb000720c */ /* 0x000fe20003fa5270 */
[----:B------:R-:W-:-:S03]  /*3d70*/  @P4 HADD2.F32 R147, -RZ, R43.H1_H1 ;  /* 0x3000002bff934230 */ /* 0x000fc60000004100 */
[----:B------:R-:W-:-:S05]  /*3d80*/  FSEL R144, R148, RZ, !P5 ;  /* 0x000000ff94907208 */ /* 0x000fca0006800000 */
[----:B------:R-:W-:-:S04]  /*3d90*/  FFMA.FTZ R144, R16, R149, R144 ;  /* 0x0000009510907223 */ /* 0x000fc80000010090 */
[----:B------:R-:W-:-:S04]  /*3da0*/  FADD.FTZ R145, R203, -R144 ;  /* 0x80000090cb917221 */ /* 0x000fc80000010000 */
[----:B------:R-:W-:-:S04]  /*3db0*/  FMUL.FTZ R150, R174, R145 ;  /* 0x00000091ae967220 */ /* 0x000fc80000410000 */
[----:B------:R-:W-:Y:S02]  /*3dc0*/  @P4 FADD.FTZ R150, R150, R147 ;  /* 0x0000009396964221 */ /* 0x000fe40000010000 */
.L_x_2011:
[----:B------:R-:W-:Y:S05]  /*3dd0*/  BSYNC B0 ;  /* 0x0000000000007941 */ /* 0x000fea0003800000 */
.L_x_2009:
[----:B------:R-:W-:Y:S01]  /*3de0*/  @P0 MOV R145, 0x10 ;  /* 0x0000001000910802 */ /* 0x000fe20000000f00 */
[----:B------:R-:W-:Y:S01]  /*3df0*/  BSSY B0, `(.L_x_2012) ;  /* 0x0000014000007945 */ /* 0x000fe20003800000 */
[----:B------:R-:W-:Y:S02]  /*3e00*/  @P3 IADD3 R146, R215, 0x100, RZ ;  /* 0x00000100d7923810 */ /* 0x000fe40007ffe0ff */
[----:B------:R-:W-:Y:S01]  /*3e10*/  @P3 MOV R147, 0x10 ;  /* 0x0000001000933802 */ /* 0x000fe20000000f00 */
[----:B------:R-:W-:Y:S01]  /*3e20*/  @P0 IMAD.WIDE.U32 R144, R204, R145, c[0x0][0x258] ;  /* 0x00009600cc900625 */ /* 0x000fe200078e0091 */
[----:B------:R-:W-:-:S03]  /*3e30*/  @P0 F2FP.PACK_AB R151, RZ, R150 ;  /* 0x00000096ff97023e */ /* 0x000fc600000000ff */
[----:B------:R-:W-:Y:S01]  /*3e40*/  @P3 IMAD.WIDE.U32 R146, R146, R147, c[0x0][0x248] ;  /* 0x0000920092923625 */ /* 0x000fe200078e0093 */
[----:B------:R-:W-:Y:S01]  /*3e50*/  @P0 PRMT R143, R143, 0x5410, R151 ;  /* 0x000054108f8f0816 */ /* 0x000fe20000000097 */
        /* <DEDUP_REMOVED lines=13> */
.L_x_2013:
[----:B------:R-:W-:Y:S05]  /*3f30*/  BSYNC B0 ;  /* 0x0000000000007941 */ /* 0x000fea0003800000 */
.L_x_2012:
[----:B------:R0:W-:Y:S01]  /*3f40*/  @P0 STG.E.128 [R144.64], R140 ;  /* 0x0000008c90000986 */ /* 0x0001e2000c101d04 */
[----:B------:R-:W-:Y:S01]  /*3f50*/  BSSY B0, `(.L_x_2014) ;  /* 0x0000007000007945 */ /* 0x000fe20003800000 */
[----:B------:R-:W-:Y:S02]  /*3f60*/  IADD3 R215, R215, 0x200, RZ ;  /* 0x00000200d7d77810 */ /* 0x000fe40007ffe0ff */
[----:B------:R0:W-:Y:S01]  /*3f70*/  @P3 STG.E.128 [R146.64], R136 ;  /* 0x0000008892003986 */ /* 0x0001e2000c101d04 */
[----:B------:R-:W-:Y:S05]  /*3f80*/  @!P3 BRA `(.L_x_2015) ;  /* 0x000000300000b947 */ /* 0x000fea0003800000 */
[----:B-----5:R-:W-:-:S10]  /*3f90*/  HFMA2.MMA R132, -RZ, RZ, 0, 9.5367431640625e-07 ;  /* 0x00000010ff847435 */ /* 0x020fd400000001ff */
[----:B------:R-:W-:-:S06]  /*3fa0*/  IMAD.WIDE.U32 R132, R215, R132, c[0x0][0x170] ;  /* 0x00005c00d7847625 */ /* 0x000fcc00078e0084 */
[----:B------:R-:W5:Y:S02]  /*3fb0*/  LDG.E.128 R132, [R132.64] ;  /* 0x0000000484847981 */ /* 0x000f64000c1e1d00 */
.L_x_2015:
[----:B------:R-:W-:Y:S05]  /*3fc0*/  BSYNC B0 ;  /* 0x0000000000007941 */ /* 0x000fea0003800000 */
.L_x_2014:
[----:B------:R-:W-:Y:S01]  /*3fd0*/  BSSY B0, `(.L_x_2016) ;  /* 0x000000d000007945 */ /* 0x000fe20003800000 */
[----:B------:R-:W-:Y:S05]  /*3fe0*/  @P2 BRA `(.L_x_2017) ;  /* 0x0000004000002947 */ /* 0x000fea0003800000 */
[----:B0-----:R-:W-:Y:S01]  /*3ff0*/  MOV R145, RZ ;  /* 0x000000ff00917202 */ /* 0x001fe20000000f00 */
[----:B------:R-:W-:Y:S05]  /*4000*/  @!P4 BRA `(.L_x_2018) ;  /* 0x000000900000c947 */ /* 0x000fea0003800000 */
[----:B------:R-:W-:Y:S01]  /*4010*/  HADD2.F32 R145, -RZ, R36.H0_H0 ;  /* 0x20000024ff917230 */ /* 0x000fe20000004100 */
[----:B------:R-:W-:Y:S05]  /*4020*/  BRA `(.L_x_2018) ;  /* 0x0000007000007947 */ /* 0x000fea0003800000 */
.L_x_2017:
[----:B------:R-:W-:-:S04]  /*4030*/  ISETP.NE.AND P5, PT, R176, RZ, PT ;  /* 0x000000ffb000720c */ /* 0x000fc80003fa5270 */
[----:B0-----:R-:W-:-:S05]  /*4040*/  FSEL R144, R148, RZ, !P5 ;  /* 0x000000ff94907208 */ /* 0x001fca0006800000 */
[----:B------:R-:W-:Y:S01]  /*4050*/  FFMA.FTZ R145, R17, R149, R144 ;  /* 0x0000009511917223 */ /* 0x000fe20000010090 */
[----:B------:R-:W-:-:S03]  /*4060*/  @P4 HADD2.F32 R144, -RZ, R36.H0_H0 ;  /* 0x20000024ff904230 */ /* 0x000fc60000004100 */
[----:B------:R-:W-:-:S04]  /*4070*/  FADD.FTZ R145, R206, -R145 ;  /* 0x80000091ce917221 */ /* 0x000fc80000010000 */
[----:B------:R-:W-:-:S04]  /*4080*/  FMUL.FTZ R145, R174, R145 ;  /* 0x00000091ae917220 */ /* 0x000fc80000410000 */
[----:B------:R-:W-:Y:S02]  /*4090*/  @P4 FADD.FTZ R145, R145, R144 ;  /* 0x0000009091914221 */ /* 0x000fe40000010000 */
.L_x_2018:
[----:B------:R-:W-:Y:S05]  /*40a0*/  BSYNC B0 ;  /* 0x0000000000007941 */ /* 0x000fea0003800000 */
.L_x_2016:
        /* <DEDUP_REMOVED lines=14> */
.L_x_2020:
[----:B------:R-:W-:Y:S05]  /*4190*/  BSYNC B0 ;  /* 0x0000000000007941 */ /* 0x000fea0003800000 */
.L_x_2019:
[----:B------:R-:W-:Y:S01]  /*41a0*/  BSSY B0, `(.L_x_2021) ;  /* 0x000000e000007945 */ /* 0x000fe20003800000 */
[----:B------:R-:W-:Y:S01]  /*41b0*/  @P0 PRMT R140, R144, 0x7610, R140 ;  /* 0x00007610908c0816 */ /* 0x000fe2000000008c */
[----:B------:R-:W-:Y:S05]  /*41c0*/  @P2 BRA `(.L_x_2022) ;  /* 0x0000004000002947 */ /* 0x000fea0003800000 */
[----:B------:R-:W-:Y:S01]  /*41d0*/  HFMA2.MMA R145, -RZ, RZ, 0, 0 ;  /* 0x00000000ff917435 */ /* 0x000fe200000001ff */
[----:B------:R-:W-:Y:S05]  /*41e0*/  @!P4 BRA `(.L_x_2023) ;  /* 0x000000900000c947 */ /* 0x000fea0003800000 */
[----:B------:R-:W-:Y:S01]  /*41f0*/  HADD2.F32 R145, -RZ, R36.H1_H1 ;  /* 0x30000024ff917230 */ /* 0x000fe20000004100 */
[----:B------:R-:W-:Y:S05]  /*4200*/  BRA `(.L_x_2023) ;  /* 0x0000007000007947 */ /* 0x000fea0003800000 */
.L_x_2022:
[----:B------:R-:W-:-:S04]  /*4210*/  ISETP.NE.AND P5, PT, R176, RZ, PT ;  /* 0x000000ffb000720c */ /* 0x000fc80003fa5270 */
[----:B------:R-:W-:-:S05]  /*4220*/  FSEL R144, R148, RZ, !P5 ;  /* 0x000000ff94907208 */ /* 0x000fca0006800000 */
[----:B------:R-:W-:-:S04]  /*4230*/  FFMA.FTZ R144, R18, R149, R144 ;  /* 0x0000009512907223 */ /* 0x000fc80000010090 */
[----:B------:R-:W-:Y:S01]  /*4240*/  FADD.FTZ R145, R205, -R144 ;  /* 0x80000090cd917221 */ /* 0x000fe20000010000 */
[----:B------:R-:W-:-:S03]  /*4250*/  @P4 HADD2.F32 R144, -RZ, R36.H1_H1 ;  /* 0x30000024ff904230 */ /* 0x000fc60000004100 */
[----:B------:R-:W-:-:S04]  /*4260*/  FMUL.FTZ R145, R174, R145 ;  /* 0x00000091ae917220 */ /* 0x000fc80000410000 */
[----:B------:R-:W-:Y:S02]  /*4270*/  @P4 FADD.FTZ R145, R145, R144 ;  /* 0x0000009091914221 */ /* 0x000fe40000010000 */
.L_x_2023:
[----:B------:R-:W-:Y:S05]  /*4280*/  BSYNC B0 ;  /* 0x0000000000007941 */ /* 0x000fea0003800000 */
.L_x_2021:
        /* <DEDUP_REMOVED lines=15> */
.L_x_2025:
[----:B------:R-:W-:Y:S05]  /*4380*/  BSYNC B0 ;  /* 0x0000000000007941 */ /* 0x000fea0003800000 */
.L_x_2024:
[----:B------:R-:W-:Y:S01]  /*4390*/  BSSY B0, `(.L_x_2026) ;  /* 0x000000e000007945 */ /* 0x000fe20003800000 */
[----:B------:R-:W-:Y:S01]  /*43a0*/  @P0 PRMT R140, R140, 0x5410, R144 ;  /* 0x000054108c8c0816 */ /* 0x000fe20000000090 */
[----:B------:R-:W-:Y:S05]  /*43b0*/  @P2 BRA `(.L_x_2027) ;  /* 0x0000004000002947 */ /* 0x000fea0003800000 */
[----:B------:R-:W-:Y:S01]  /*43c0*/  MOV R145, RZ ;  /* 0x000000ff00917202 */ /* 0x000fe20000000f00 */
[----:B------:R-:W-:Y:S05]  /*43d0*/  @!P4 BRA `(.L_x_2028) ;  /* 0x000000900000c947 */ /* 0x000fea0003800000 */
[----:B------:R-:W-:Y:S01]  /*43e0*/  HADD2.F32 R145, -RZ, R37.H0_H0 ;  /* 0x20000025ff917230 */ /* 0x000fe20000004100 */
[----:B------:R-:W-:Y:S05]  /*43f0*/  BRA `(.L_x_2028) ;  /* 0x0000007000007947 */ /* 0x000fea0003800000 */
.L_x_2027:
[----:B------:R-:W-:-:S04]  /*4400*/  ISETP.NE.AND P5, PT, R176, RZ, PT ;  /* 0x000000ffb000720c */ /* 0x000fc80003fa5270 */
[----:B------:R-:W-:-:S05]  /*4410*/  FSEL R144, R148, RZ, !P5 ;  /* 0x000000ff94907208 */ /* 0x000fca0006800000 */
[----:B------:R-:W-:Y:S01]  /*4420*/  FFMA.FTZ R145, R19, R149, R144 ;  /* 0x0000009513917223 */ /* 0x000fe20000010090 */
[----:B------:R-:W-:-:S03]  /*4430*/  @P4 HADD2.F32 R144, -RZ, R37.H0_H0 ;  /* 0x20000025ff904230 */ /* 0x000fc60000004100 */
[----:B------:R-:W-:-:S04]  /*4440*/  FADD.FTZ R145, R208, -R145 ;  /* 0x80000091d0917221 */ /* 0x000fc80000010000 */
[----:B------:R-:W-:-:S04]  /*4450*/  FMUL.FTZ R145, R174, R145 ;  /* 0x00000091ae917220 */ /* 0x000fc80000410000 */
[----:B------:R-:W-:Y:S02]  /*4460*/  @P4 FADD.FTZ R145, R145, R144 ;  /* 0x0000009091914221 */ /* 0x000fe40000010000 */
.L_x_2028:
[----:B------:R-:W-:Y:S05]  /*4470*/  BSYNC B0 ;  /* 0x0000000000007941 */ /* 0x000fea0003800000 */
.L_x_2026:
        /* <DEDUP_REMOVED lines=14> */
.L_x_2030:
[----:B------:R-:W-:Y:S05]  /*4560*/  BSYNC B0 ;  /* 0x0000000000007941 */ /* 0x000fea0003800000 */
.L_x_2029:
[----:B------:R-:W-:Y:S01]  /*4570*/  BSSY B0, `(.L_x_2031) ;  /* 0x000000e000007945 */ /* 0x000fe20003800000 */
[----:B------:R-:W-:Y:S01]  /*4580*/  @P0 PRMT R141, R144, 0x7610, R141 ;  /* 0x00007610908d0816 */ /* 0x000fe2000000008d */
[----:B------:R-:W-:Y:S05]  /*4590*/  @P2 BRA `(.L_x_2032) ;  /* 0x0000004000002947 */ /* 0x000fea0003800000 */
[----:B------:R-:W-:Y:S01]  /*45a0*/  HFMA2.MMA R145, -RZ, RZ, 0, 0 ;  /* 0x00000000ff917435 */ /* 0x000fe200000001ff */
[----:B------:R-:W-:Y:S05]  /*45b0*/  @!P4 BRA `(.L_x_2033) ;  /* 0x000000900000c947 */ /* 0x000fea0003800000 */
[----:B------:R-:W-:Y:S01]  /*45c0*/  HADD2.F32 R145, -RZ, R37.H1_H1 ;  /* 0x30000025ff917230 */ /* 0x000fe20000004100 */
[----:B------:R-:W-:Y:S05]  /*45d0*/  BRA `(.L_x_2033) ;  /* 0x0000007000007947 */ /* 0x000fea0003800000 */
.L_x_2032:
[----:B------:R-:W-:-:S04]  /*45e0*/  ISETP.NE.AND P5, PT, R176, RZ, PT ;  /* 0x000000ffb000720c */ /* 0x000fc80003fa5270 */
[----:B------:R-:W-:-:S05]  /*45f0*/  FSEL R144, R148, RZ, !P5 ;  /* 0x000000ff94907208 */ /* 0x000fca0006800000 */
[----:B------:R-:W-:-:S04]  /*4600*/  FFMA.FTZ R144, R20, R149, R144 ;  /* 0x0000009514907223 */ /* 0x000fc80000010090 */
[----:B------:R-:W-:Y:S01]  /*4610*/  FADD.FTZ R145, R207, -R144 ;  /* 0x80000090cf917221 */ /* 0x000fe20000010000 */
[----:B------:R-:W-:-:S03]  /*4620*/  @P4 HADD2.F32 R144, -RZ, R37.H1_H1 ;  /* 0x30000025ff904230 */ /* 0x000fc60000004100 */
[----:B------:R-:W-:-:S04]  /*4630*/  FMUL.FTZ R145, R174, R145 ;  /* 0x00000091ae917220 */ /* 0x000fc80000410000 */
[----:B------:R-:W-:Y:S02]  /*4640*/  @P4 FADD.FTZ R145, R145, R144 ;  /* 0x0000009091914221 */ /* 0x000fe40000010000 */
.L_x_2033:
[----:B------:R-:W-:Y:S05]  /*4650*/  BSYNC B0 ;  /* 0x0000000000007941 */ /* 0x000fea0003800000 */
.L_x_2031:
        /* <DEDUP_REMOVED lines=15> */
.L_x_2035:
[----:B------:R-:W-:Y:S05]  /*4750*/  BSYNC B0 ;  /* 0x0000000000007941 */ /* 0x000fea0003800000 */
.L_x_2034:
[----:B------:R-:W-:Y:S01]  /*4760*/  BSSY B0, `(.L_x_2036) ;  /* 0x000000e000007945 */ /* 0x000fe20003800000 */
[----:B------:R-:W-:Y:S01]  /*4770*/  @P0 PRMT R141, R141, 0x5410, R144 ;  /* 0x000054108d8d0816 */ /* 0x000fe20000000090 */
[----:B------:R-:W-:Y:S05]  /*4780*/  @P2 BRA `(.L_x_2037) ;  /* 0x0000004000002947 */ /* 0x000fea0003800000 */
[----:B------:R-:W-:Y:S01]  /*4790*/  MOV R145, RZ ;  /* 0x000000ff00917202 */ /* 0x000fe20000000f00 */
[----:B------:R-:W-:Y:S05]  /*47a0*/  @!P4 BRA `(.L_x_2038) ;  /* 0x000000900000c947 */ /* 0x000fea0003800000 */
[----:B------:R-:W-:Y:S01]  /*47b0*/  HADD2.F32 R145, -RZ, R38.H0_H0 ;  /* 0x20000026ff917230 */ /* 0x000fe20000004100 */
[----:B------:R-:W-:Y:S05]  /*47c0*/  BRA `(.L_x_2038) ;  /* 0x0000007000007947 */ /* 0x000fea0003800000 */
.L_x_2037:
[----:B------:R-:W-:-:S04]  /*47d0*/  ISETP.NE.AND P5, PT, R176, RZ, PT ;  /* 0x000000ffb000720c */ /* 0x000fc80003fa5270 */
[----:B------:R-:W-:-:S05]  /*47e0*/  FSEL R144, R148, RZ, !P5 ;  /* 0x000000ff94907208 */ /* 0x000fca0006800000 */
[----:B------:R-:W-:Y:S01]  /*47f0*/  FFMA.FTZ R145, R21, R149, R144 ;  /* 0x0000009515917223 */ /* 0x000fe20000010090 */
[----:B------:R-:W-:-:S03]  /*4800*/  @P4 HADD2.F32 R144, -RZ, R38.H0_H0 ;  /* 0x20000026ff904230 */ /* 0x000fc60000004100 */
[----:B------:R-:W-:-:S04]  /*4810*/  FADD.FTZ R145, R210, -R145 ;  /* 0x80000091d2917221 */ /* 0x000fc80000010000 */
[----:B------:R-:W-:-:S04]  /*4820*/  FMUL.FTZ R145, R174, R145 ;  /* 0x00000091ae917220 */ /* 0x000fc80000410000 */
[----:B------:R-:W-:Y:S02]  /*4830*/  @P4 FADD.FTZ R145, R145, R144 ;  /* 0x0000009091914221 */ /* 0x000fe40000010000 */
.L_x_2038:
[----:B------:R-:W-:Y:S05]  /*4840*/  BSYNC B0 ;  /* 0x0000000000007941 */ /* 0x000fea0003800000 */
.L_x_2036:
        /* <DEDUP_REMOVED lines=14> */
.L_x_2040:
[----:B------:R-:W-:Y:S05]  /*4930*/  BSYNC B0 ;  /* 0x0000000000007941 */ /* 0x000fea0003800000 */
.L_x_2039:
[----:B------:R-:W-:Y:S01]  /*4940*/  BSSY B0, `(.L_x_2041) ;  /* 0x000000e000007945 */ /* 0x000fe20003800000 */
[----:B------:R-:W-:Y:S01]  /*4950*/  @P0 PRMT R142, R144, 0x7610, R142 ;  /* 0x00007610908e0816 */ /* 0x000fe2000000008e */
[----:B------:R-:W-:Y:S05]  /*4960*/  @P2 BRA `(.L_x_2042) ;  /* 0x0000004000002947 */ /* 0x000fea0003800000 */
[----:B------:R-:W-:Y:S01]  /*4970*/  HFMA2.MMA R145, -RZ, RZ, 0, 0 ;  /* 0x00000000ff917435 */ /* 0x000fe200000001ff */
[----:B------:R-:W-:Y:S05]  /*4980*/  @!P4 BRA `(.L_x_2043) ;  /* 0x000000900000c947 */ /* 0x000fea0003800000 */
[----:B------:R-:W-:Y:S01]  /*4990*/  HADD2.F32 R145, -RZ, R38.H1_H1 ;  /* 0x30000026ff917230 */ /* 0x000fe20000004100 */
[----:B------:R-:W-:Y:S05]  /*49a0*/  BRA `(.L_x_2043) ;  /* 0x0000007000007947 */ /* 0x000fea0003800000 */
.L_x_2042:
[----:B------:R-:W-:-:S04]  /*49b0*/  ISETP.NE.AND P5, PT, R176, RZ, PT ;  /* 0x000000ffb000720c */ /* 0x000fc80003fa5270 */
[----:B------:R-:W-:-:S05]  /*49c0*/  FSEL R144, R148, RZ, !P5 ;  /* 0x000000ff94907208 */ /* 0x000fca0006800000 */
[----:B------:R-:W-:-:S04]  /*49d0*/  FFMA.FTZ R144, R22, R149, R144 ;  /* 0x0000009516907223 */ /* 0x000fc80000010090 */
[----:B------:R-:W-:Y:S01]  /*49e0*/  FADD.FTZ R145, R211, -R144 ;  /* 0x80000090d3917221 */ /* 0x000fe20000010000 */
[----:B------:R-:W-:-:S03]  /*49f0*/  @P4 HADD2.F32 R144, -RZ, R38.H1_H1 ;  /* 0x30000026ff904230 */ /* 0x000fc60000004100 */
[----:B------:R-:W-:-:S04]  /*4a00*/  FMUL.FTZ R145, R174, R145 ;  /* 0x00000091ae917220 */ /* 0x000fc80000410000 */
[----:B------:R-:W-:Y:S02]  /*4a10*/  @P4 FADD.FTZ R145, R145, R144 ;  /* 0x0000009091914221 */ /* 0x000fe40000010000 */
.L_x_2043:
[----:B------:R-:W-:Y:S05]  /*4a20*/  BSYNC B0 ;  /* 0x0000000000007941 */ /* 0x000fea0003800000 */
.L_x_2041:
        /* <DEDUP_REMOVED lines=15> */
.L_x_2045:
[----:B------:R-:W-:Y:S05]  /*4b20*/  BSYNC B0 ;  /* 0x0000000000007941 */ /* 0x000fea0003800000 */
.L_x_2044:
[----:B------:R-:W-:Y:S01]  /*4b30*/  BSSY B0, `(.L_x_2046) ;  /* 0x000000e000007945 */ /* 0x000fe20003800000 */
[----:B------:R-:W-:Y:S01]  /*4b40*/  @P0 PRMT R142, R142, 0x5410, R144 ;  /* 0x000054108e8e0816 */ /* 0x000fe20000000090 */
[----:B------:R-:W-:Y:S05]  /*4b50*/  @P2 BRA `(.L_x_2047) ;  /* 0x0000004000002947 */ /* 0x000fea0003800000 */
[----:B------:R-:W-:Y:S01]  /*4b60*/  MOV R145, RZ ;  /* 0x000000ff00917202 */ /* 0x000fe20000000f00 */
[----:B------:R-:W-:Y:S05]  /*4b70*/  @!P4 BRA `(.L_x_2048) ;  /* 0x000000900000c947 */ /* 0x000fea0003800000 */
[----:B------:R-:W-:Y:S01]  /*4b80*/  HADD2.F32 R145, -RZ, R39.H0_H0 ;  /* 0x20000027ff917230 */ /* 0x000fe20000004100 */
[----:B------:R-:W-:Y:S05]  /*4b90*/  BRA `(.L_x_2048) ;  /* 0x0000007000007947 */ /* 0x000fea0003800000 */
.L_x_2047:
[----:B------:R-:W-:-:S04]  /*4ba0*/  ISETP.NE.AND P5, PT, R176, RZ, PT ;  /* 0x000000ffb000720c */ /* 0x000fc80003fa5270 */
[----:B------:R-:W-:-:S05]  /*4bb0*/  FSEL R144, R148, RZ, !P5 ;  /* 0x000000ff94907208 */ /* 0x000fca0006800000 */
[----:B------:R-:W-:Y:S01]  /*4bc0*/  FFMA.FTZ R145, R23, R149, R144 ;  /* 0x0000009517917223 */ /* 0x000fe20000010090 */
[----:B------:R-:W-:-:S03]  /*4bd0*/  @P4 HADD2.F32 R144, -RZ, R39.H0_H0 ;  /* 0x20000027ff904230 */ /* 0x000fc60000004100 */
[----:B------:R-:W-:-:S04]  /*4be0*/  FADD.FTZ R145, R212, -R145 ;  /* 0x80000091d4917221 */ /* 0x000fc80000010000 */
[----:B------:R-:W-:-:S04]  /*4bf0*/  FMUL.FTZ R145, R174, R145 ;  /* 0x00000091ae917220 */ /* 0x000fc80000410000 */
[----:B------:R-:W-:Y:S02]  /*4c00*/  @P4 FADD.FTZ R145, R145, R144 ;  /* 0x0000009091914221 */ /* 0x000fe40000010000 */
.L_x_2048:
[----:B------:R-:W-:Y:S05]  /*4c10*/  BSYNC B0 ;  /* 0x0000000000007941 */ /* 0x000fea0003800000 */
.L_x_2046:
        /* <DEDUP_REMOVED lines=14> */
.L_x_2050:
[----:B------:R-:W-:Y:S05]  /*4d00*/  BSYNC B0 ;  /* 0x0000000000007941 */ /* 0x000fea0003800000 */
.L_x_2049:
[----:B------:R-:W-:Y:S01]  /*4d10*/  BSSY B0, `(.L_x_2051) ;  /* 0x000000e000007945 */ /* 0x000fe20003800000 */
[----:B------:R-:W-:Y:S01]  /*4d20*/  @P0 PRMT R143, R144, 0x7610, R143 ;  /* 0x00007610908f0816 */ /* 0x000fe2000000008f */
[----:B------:R-:W-:Y:S05]  /*4d30*/  @P2 BRA `(.L_x_2052) ;  /* 0x0000004000002947 */ /* 0x000fea0003800000 */
[----:B------:R-:W-:Y:S01]  /*4d40*/  HFMA2.MMA R145, -RZ, RZ, 0, 0 ;  /* 0x00000000ff917435 */ /* 0x000fe200000001ff */
[----:B------:R-:W-:Y:S05]  /*4d50*/  @!P4 BRA `(.L_x_2053) ;  /* 0x000000900000c947 */ /* 0x000fea0003800000 */
[----:B------:R-:W-:Y:S01]  /*4d60*/  HADD2.F32 R145, -RZ, R39.H1_H1 ;  /* 0x30000027ff917230 */ /* 0x000fe20000004100 */
[----:B------:R-:W-:Y:S05]  /*4d70*/  BRA `(.L_x_2053) ;  /* 0x0000007000007947 */ /* 0x000fea0003800000 */
.L_x_2052:
[----:B------:R-:W-:-:S04]  /*4d80*/  ISETP.NE.AND P2, PT, R176, RZ, PT ;  /* 0x000000ffb000720c */ /* 0x000fc80003f45270 */
[----:B------:R-:W-:-:S05]  /*4d90*/  FSEL R144, R148, RZ, !P2 ;  /* 0x000000ff94907208 */ /* 0x000fca0005000000 */
[----:B------:R-:W-:-:S04]  /*4da0*/  FFMA.FTZ R144, R214, R149, R144 ;  /* 0x00000095d6907223 */ /* 0x000fc80000010090 */
[----:B------:R-:W-:Y:S01]  /*4db0*/  FADD.FTZ R145, R213, -R144 ;  /* 0x80000090d5917221 */ /* 0x000fe20000010000 */
[----:B------:R-:W-:-:S03]  /*4dc0*/  @P4 HADD2.F32 R144, -RZ, R39.H1_H1 ;  /* 0x30000027ff904230 */ /* 0x000fc60000004100 */
[----:B------:R-:W-:-:S04]  /*4dd0*/  FMUL.FTZ R145, R174, R145 ;  /* 0x00000091ae917220 */ /* 0x000fc80000410000 */
[----:B------:R-:W-:Y:S02]  /*4de0*/  @P4 FADD.FTZ R145, R145, R144 ;  /* 0x0000009091914221 */ /* 0x000fe40000010000 */
.L_x_2053:
[----:B------:R-:W-:Y:S05]  /*4df0*/  BSYNC B0 ;  /* 0x0000000000007941 */ /* 0x000fea0003800000 */
.L_x_2051:
[----:B------:R-:W-:Y:S01]  /*4e00*/  @P0 F2FP.PACK_AB R144, RZ, R145 ;  /* 0x00000091ff90023e */ /* 0x000fe200000000ff */
[----:B------:R-:W-:Y:S03]  /*4e10*/  BSSY B0, `(.L_x_2054) ;  /* 0x000000f000007945 */ /* 0x000fe60003800000 */
        /* <DEDUP_REMOVED lines=14> */
.L_x_2055:
[----:B------:R-:W-:Y:S05]  /*4f00*/  BSYNC B0 ;  /* 0x0000000000007941 */ /* 0x000fea0003800000 */
.L_x_2054:
        /* <DEDUP_REMOVED lines=10> */
.L_x_1926:
[----:B------:R-:W0:Y:S01]  /*4fb0*/  S2UR UR6, SR_CTAID.X ;  /* 0x00000000000679c3 */ /* 0x000e220000002500 */
[----:B------:R-:W0:Y:S01]  /*4fc0*/  S2R R0, SR_TID.X ;  /* 0x0000000000007919 */ /* 0x000e220000002100 */
[----:B------:R-:W-:Y:S01]  /*4fd0*/  HFMA2.MMA R7, -RZ, RZ, 0, 1.9073486328125e-06 ;  /* 0x00000020ff077435 */ /* 0x000fe200000001ff */
        /* <DEDUP_REMOVED lines=25> */
.L_x_1930:
[----:B------:R-:W-:Y:S01]  /*5170*/  HFMA2.MMA R153, -RZ, RZ, 0, 9.5367431640625e-07 ;  /* 0x00000010ff997435 */ /* 0x000fe200000001ff */
[----:B------:R-:W-:-:S02]  /*5180*/  MOV R148, R150 ;  /* 0x0000009600947202 */ /* 0x000fc40000000f00 */
[----:B------:R-:W-:Y:S02]  /*5190*/  MOV R154, 0x1f ;  /* 0x0000001f009a7802 */ /* 0x000fe40000000f00 */
[----:B------:R-:W-:Y:S02]  /*51a0*/  MOV R155, 0xffffffff ;  /* 0xffffffff009b7802 */ /* 0x000fe40000000f00 */
[----:B------:R-:W-:Y:S02]  /*51b0*/  MOV R144, 0x51d0 ;  /* 0x000051d000907802 */ /* 0x000fe40000000f00 */
[----:B------:R-:W-:Y:S05]  /*51c0*/  CALL.REL.NOINC `($__internal_39_$__cuda_sm70_shflsync_down_p) ;  /* 0x0000046000007944 */ /* 0x000fea0003c00000 */
[----:B-1----:R-:W-:Y:S01]  /*51d0*/  MOV R147, R148 ;  /* 0x0000009400937202 */ /* 0x002fe20000000f00 */
[----:B0-----:R-:W-:Y:S05]  /*51e0*/  BRA `(.L_x_2057) ;  /* 0xffffc98000007947 */ /* 0x001fea000383ffff */
.L_x_1931:
[----:B------:R-:W-:Y:S01]  /*51f0*/  HFMA2.MMA R153, -RZ, RZ, 0, 9.5367431640625e-07 ;  /* 0x00000010ff997435 */ /* 0x000fe200000001ff */
[----:B------:R-:W-:Y:S02]  /*5200*/  MOV R148, R151 ;  /* 0x0000009700947202 */ /* 0x000fe40000000f00 */
[----:B------:R-:W-:Y:S02]  /*5210*/  MOV R154, 0x1f ;  /* 0x0000001f009a7802 */ /* 0x000fe40000000f00 */
[----:B------:R-:W-:-:S02]  /*5220*/  MOV R155, 0xffffffff ;  /* 0xffffffff009b7802 */ /* 0x000fc40000000f00 */
[----:B------:R-:W-:Y:S02]  /*5230*/  MOV R144, 0x5250 ;  /* 0x0000525000907802 */ /* 0x000fe40000000f00 */
[----:B01----:R-:W-:Y:S05]  /*5240*/  CALL.REL.NOINC `($__internal_39_$__cuda_sm70_shflsync_down_p) ;  /* 0x000003e000007944 */ /* 0x003fea0003c00000 */
[----:B------:R-:W-:Y:S01]  /*5250*/  FADD.FTZ R150, R147, R150 ;  /* 0x0000009693967221 */ /* 0x000fe20000010000 */
[----:B0-----:R-:W-:Y:S01]  /*5260*/  HFMA2.MMA R153, -RZ, RZ, 0, 4.76837158203125e-07 ;  /* 0x00000008ff997435 */ /* 0x001fe200000001ff */
[----:B-1----:R-:W-:Y:S01]  /*5270*/  FADD.FTZ R151, R151, R148 ;  /* 0x0000009497977221 */ /* 0x002fe20000010000 */
[----:B------:R-:W-:Y:S02]  /*5280*/  MOV R154, 0x1f ;  /* 0x0000001f009a7802 */ /* 0x000fe40000000f00 */
[----:B------:R-:W-:Y:S02]  /*5290*/  MOV R155, 0xffffffff ;  /* 0xffffffff009b7802 */ /* 0x000fe40000000f00 */
[----:B------:R-:W-:Y:S02]  /*52a0*/  MOV R148, R150 ;  /* 0x0000009600947202 */ /* 0x000fe40000000f00 */
[----:B------:R-:W-:Y:S02]  /*52b0*/  MOV R144, 0x52d0 ;  /* 0x000052d000907802 */ /* 0x000fe40000000f00 */
[----:B------:R-:W-:Y:S05]  /*52c0*/  CALL.REL.NOINC `($__internal_39_$__cuda_sm70_shflsync_down_p) ;  /* 0x0000036000007944 */ /* 0x000fea0003c00000 */
[----:B0-----:R-:W-:Y:S01]  /*52d0*/  HFMA2.MMA R153, -RZ, RZ, 0, 4.76837158203125e-07 ;  /* 0x00000008ff997435 */ /* 0x001fe200000001ff */
[----:B-1----:R-:W-:-:S02]  /*52e0*/  MOV R147, R148 ;  /* 0x0000009400937202 */ /* 0x002fc40000000f00 */
[----:B------:R-:W-:Y:S02]  /*52f0*/  MOV R148, R151 ;  /* 0x0000009700947202 */ /* 0x000fe40000000f00 */
[----:B------:R-:W-:Y:S02]  /*5300*/  MOV R154, 0x1f ;  /* 0x0000001f009a7802 */ /* 0x000fe40000000f00 */
[----:B------:R-:W-:Y:S02]  /*5310*/  MOV R155, 0xffffffff ;  /* 0xffffffff009b7802 */ /* 0x000fe40000000f00 */
[----:B------:R-:W-:Y:S02]  /*5320*/  MOV R144, 0x5340 ;  /* 0x0000534000907802 */ /* 0x000fe40000000f00 */
[----:B------:R-:W-:Y:S05]  /*5330*/  CALL.REL.NOINC `($__internal_39_$__cuda_sm70_shflsync_down_p) ;  /* 0x000002f000007944 */ /* 0x000fea0003c00000 */
[----:B------:R-:W-:Y:S01]  /*5340*/  FADD.FTZ R150, R147, R150 ;  /* 0x0000009693967221 */ /* 0x000fe20000010000 */
[----:B0-----:R-:W-:Y:S01]  /*5350*/  HFMA2.MMA R153, -RZ, RZ, 0, 2.384185791015625e-07 ;  /* 0x00000004ff997435 */ /* 0x001fe200000001ff */
[----:B-1----:R-:W-:Y:S01]  /*5360*/  FADD.FTZ R151, R151, R148 ;  /* 0x0000009497977221 */ /* 0x002fe20000010000 */
[----:B------:R-:W-:Y:S02]  /*5370*/  MOV R154, 0x1f ;  /* 0x0000001f009a7802 */ /* 0x000fe40000000f00 */
[----:B------:R-:W-:-:S02]  /*5380*/  MOV R155, 0xffffffff ;  /* 0xffffffff009b7802 */ /* 0x000fc40000000f00 */
[----:B------:R-:W-:Y:S02]  /*5390*/  MOV R148, R150 ;  /* 0x0000009600947202 */ /* 0x000fe40000000f00 */
[----:B------:R-:W-:Y:S02]  /*53a0*/  MOV R144, 0x53c0 ;  /* 0x000053c000907802 */ /* 0x000fe40000000f00 */
[----:B------:R-:W-:Y:S05]  /*53b0*/  CALL.REL.NOINC `($__internal_39_$__cuda_sm70_shflsync_down_p) ;  /* 0x0000027000007944 */ /* 0x000fea0003c00000 */
[----:B0-----:R-:W-:Y:S01]  /*53c0*/  HFMA2.MMA R153, -RZ, RZ, 0, 2.384185791015625e-07 ;  /* 0x00000004ff997435 */ /* 0x001fe200000001ff */
[----:B-1----:R-:W-:Y:S02]  /*53d0*/  MOV R147, R148 ;  /* 0x0000009400937202 */ /* 0x002fe40000000f00 */
[----:B------:R-:W-:Y:S02]  /*53e0*/  MOV R148, R151 ;  /* 0x0000009700947202 */ /* 0x000fe40000000f00 */
[----:B------:R-:W-:Y:S02]  /*53f0*/  MOV R154, 0x1f ;  /* 0x0000001f009a7802 */ /* 0x000fe40000000f00 */
[----:B------:R-:W-:Y:S02]  /*5400*/  MOV R155, 0xffffffff ;  /* 0xffffffff009b7802 */ /* 0x000fe40000000f00 */
[----:B------:R-:W-:-:S02]  /*5410*/  MOV R144, 0x5430 ;  /* 0x0000543000907802 */ /* 0x000fc40000000f00 */
[----:B------:R-:W-:Y:S05]  /*5420*/  CALL.REL.NOINC `($__internal_39_$__cuda_sm70_shflsync_down_p) ;  /* 0x0000020000007944 */ /* 0x000fea0003c00000 */
[----:B------:R-:W-:Y:S01]  /*5430*/  FADD.FTZ R150, R147, R150 ;  /* 0x0000009693967221 */ /* 0x000fe20000010000 */
[----:B0-----:R-:W-:Y:S01]  /*5440*/  HFMA2.MMA R153, -RZ, RZ, 0, 1.1920928955078125e-07 ;  /* 0x00000002ff997435 */ /* 0x001fe200000001ff */
[----:B-1----:R-:W-:Y:S01]  /*5450*/  FADD.FTZ R151, R151, R148 ;  /* 0x0000009497977221 */ /* 0x002fe20000010000 */
[----:B------:R-:W-:-:S02]  /*5460*/  MOV R154, 0x1f ;  /* 0x0000001f009a7802 */ /* 0x000fc40000000f00 */
[----:B------:R-:W-:Y:S02]  /*5470*/  MOV R155, 0xffffffff ;  /* 0xffffffff009b7802 */ /* 0x000fe40000000f00 */
[----:B------:R-:W-:Y:S02]  /*5480*/  MOV R148, R150 ;  /* 0x0000009600947202 */ /* 0x000fe40000000f00 */
[----:B------:R-:W-:Y:S02]  /*5490*/  MOV R144, 0x54b0 ;  /* 0x000054b000907802 */ /* 0x000fe40000000f00 */
[----:B------:R-:W-:Y:S05]  /*54a0*/  CALL.REL.NOINC `($__internal_39_$__cuda_sm70_shflsync_down_p) ;  /* 0x0000018000007944 */ /* 0x000fea0003c00000 */
[----:B0-----:R-:W-:Y:S01]  /*54b0*/  HFMA2.MMA R153, -RZ, RZ, 0, 1.1920928955078125e-07 ;  /* 0x00000002ff997435 */ /* 0x001fe200000001ff */
[----:B-1----:R-:W-:Y:S02]  /*54c0*/  MOV R147, R148 ;  /* 0x0000009400937202 */ /* 0x002fe40000000f00 */
[----:B------:R-:W-:Y:S02]  /*54d0*/  MOV R148, R151 ;  /* 0x0000009700947202 */ /* 0x000fe40000000f00 */
[----:B------:R-:W-:Y:S02]  /*54e0*/  MOV R154, 0x1f ;  /* 0x0000001f009a7802 */ /* 0x000fe40000000f00 */
[----:B------:R-:W-:-:S02]  /*54f0*/  MOV R155, 0xffffffff ;  /* 0xffffffff009b7802 */ /* 0x000fc40000000f00 */
[----:B------:R-:W-:Y:S02]  /*5500*/  MOV R144, 0x5520 ;  /* 0x0000552000907802 */ /* 0x000fe40000000f00 */
[----:B------:R-:W-:Y:S05]  /*5510*/  CALL.REL.NOINC `($__internal_39_$__cuda_sm70_shflsync_down_p) ;  /* 0x0000011000007944 */ /* 0x000fea0003c00000 */
[----:B------:R-:W-:Y:S01]  /*5520*/  FADD.FTZ R149, R147, R150 ;  /* 0x0000009693957221 */ /* 0x000fe20000010000 */
[----:B0-----:R-:W-:Y:S01]  /*5530*/  HFMA2.MMA R153, -RZ, RZ, 0, 5.9604644775390625e-08 ;  /* 0x00000001ff997435 */ /* 0x001fe200000001ff */
[----:B-1----:R-:W-:Y:S01]  /*5540*/  FADD.FTZ R151, R151, R148 ;  /* 0x0000009497977221 */ /* 0x002fe20000010000 */
[----:B------:R-:W-:Y:S02]  /*5550*/  MOV R154, 0x1f ;  /* 0x0000001f009a7802 */ /* 0x000fe40000000f00 */
[----:B------:R-:W-:Y:S02]  /*5560*/  MOV R155, 0xffffffff ;  /* 0xffffffff009b7802 */ /* 0x000fe40000000f00 */
[----:B------:R-:W-:Y:S02]  /*5570*/  MOV R148, R149 ;  /* 0x0000009500947202 */ /* 0x000fe40000000f00 */
[----:B------:R-:W-:Y:S02]  /*5580*/  MOV R144, 0x55a0 ;  /* 0x000055a000907802 */ /* 0x000fe40000000f00 */
[----:B------:R-:W-:Y:S05]  /*5590*/  CALL.REL.NOINC `($__internal_39_$__cuda_sm70_shflsync_down_p) ;  /* 0x0000009000007944 */ /* 0x000fea0003c00000 */
[----:B0-----:R-:W-:Y:S01]  /*55a0*/  HFMA2.MMA R153, -RZ, RZ, 0, 5.9604644775390625e-08 ;  /* 0x00000001ff997435 */ /* 0x001fe200000001ff */
[----:B-1----:R-:W-:-:S02]  /*55b0*/  MOV R170, R148 ;  /* 0x0000009400aa7202 */ /* 0x002fc40000000f00 */
[----:B------:R-:W-:Y:S02]  /*55c0*/  MOV R148, R151 ;  /* 0x0000009700947202 */ /* 0x000fe40000000f00 */
[----:B------:R-:W-:Y:S02]  /*55d0*/  MOV R154, 0x1f ;  /* 0x0000001f009a7802 */ /* 0x000fe40000000f00 */
[----:B------:R-:W-:Y:S02]  /*55e0*/  MOV R155, 0xffffffff ;  /* 0xffffffff009b7802 */ /* 0x000fe40000000f00 */
[----:B------:R-:W-:Y:S02]  /*55f0*/  MOV R144, 0x5610 ;  /* 0x0000561000907802 */ /* 0x000fe40000000f00 */
[----:B------:R-:W-:Y:S05]  /*5600*/  CALL.REL.NOINC `($__internal_39_$__cuda_sm70_shflsync_down_p) ;  /* 0x0000002000007944 */ /* 0x000fea0003c00000 */
[----:B-1----:R-:W-:Y:S01]  /*5610*/  MOV R144, R148 ;  /* 0x0000009400907202 */ /* 0x002fe20000000f00 */
[----:B0-----:R-:W-:Y:S05]  /*5620*/  BRA `(.L_x_2058) ;  /* 0xffffc66000007947 */ /* 0x001fea000383ffff */
        .weak           $__internal_39_$__cuda_sm70_shflsync_down_p
        .type           $__internal_39_$__cuda_sm70_shflsync_down_p,@function
        .size           $__internal_39_$__cuda_sm70_shflsync_down_p,(.L_x_9293 - $__internal_39_$__cuda_sm70_shflsync_down_p)
$__internal_39_$__cuda_sm70_shflsync_down_p:
[----:B------:R-:W-:Y:S01]  /*5630*/  HFMA2.MMA R145, -RZ, RZ, 0, 0 ;  /* 0x00000000ff917435 */ /* 0x000fe200000001ff */
[----:B------:R-:W-:Y:S04]  /*5640*/  WARPSYNC R155 ;  /* 0x0000009b00007348 */ /* 0x000fe80003800000 */
[----:B------:R0:W1:Y:S01]  /*5650*/  SHFL.DOWN PT, R148, R148, R153, R154 ;  /* 0x0800009994947389 */ /* 0x00006200000e009a */
[----:B------:R-:W-:Y:S05]  /*5660*/  RET.REL.NODEC R144 `(_ZN10layer_norm13ln_bwd_kernelINS_13Kernel_traitsI6__halfS2_S2_S2_fjLj6144ELj1ELj1ELj8ELj16ENS_18Kernel_traits_baseILj6144ES2_S2_S2_S2_fjLj256EEEEELb1ELb1ELb1ELb1EEEvNS_9BwdParamsE) ;  /* 0xffffa99090007950 */ /* 0x000fea0003c3ffff */
.L_x_2059:
        /* <DEDUP_REMOVED lines=9> */
.L_x_9293:


//--------------------- .text._ZN10layer_norm13ln_bwd_kernelINS_13Kernel_traitsIf13__nv_bfloat16S2_S2_fjLj6144ELj1ELj1ELj8ELj16ENS_18Kernel_traits_baseILj6144EfS2_S2_S2_fjLj256EEEEELb0ELb0ELb0ELb0EEEvNS_9BwdParamsE --------------------------
	.section	.text._ZN10layer_norm13ln_bwd_kernelINS_13Kernel_traitsIf13__nv_bfloat16S2_S2_fjLj6144ELj1ELj1ELj8ELj16ENS_18Kernel_traits_baseILj6144EfS2_S2_S2_fjLj256EEEEELb0ELb0ELb0ELb0EEEvNS_9BwdParamsE,"ax",@progbits
	.sectioninfo	@"SHI_REGISTERS=169"
	.align	128
        .global         _ZN10layer_norm13ln_bwd_kernelINS_13Kernel_traitsIf13__nv_bfloat16S2_S2_fjLj6144ELj1ELj1ELj8ELj16ENS_18Kernel_traits_baseILj6144EfS2_S2_S2_fjLj256EEEEELb0ELb0ELb0ELb0EEEvNS_9BwdParamsE
        .type           _ZN10layer_norm13ln_bwd_kernelINS_13Kernel_traitsIf13__nv_bfloat16S2_S2_fjLj6144ELj1ELj1ELj8ELj16ENS_18Kernel_traits_baseILj6144EfS2_S2_S2_fjLj256EEEEELb0ELb0ELb0ELb0EEEvNS_9BwdParamsE,@function
        .size           _ZN10layer_norm13ln_bwd_kernelINS_13Kernel_traitsIf13__nv_bfloat16S2_S2_fjLj6144ELj1ELj1ELj8ELj16ENS_18Kernel_traits_baseILj6144EfS2_S2_S2_fjLj256EEEEELb0ELb0ELb0ELb0EEEvNS_9BwdParamsE,(.L_x_9294 - _ZN10layer_norm13ln_bwd_kernelINS_13Kernel_traitsIf13__nv_bfloat16S2_S2_fjLj6144ELj1ELj1ELj8ELj16ENS_18Kernel_traits_baseILj6144EfS2_S2_S2_fjLj256EEEEELb0ELb0ELb0ELb0EEEvNS_9BwdParamsE)
        .other          _ZN10layer_norm13ln_bwd_kernelINS_13Kernel_traitsIf13__nv_bfloat16S2_S2_fjLj6144ELj1ELj1ELj8ELj16ENS_18Kernel_traits_baseILj6144EfS2_S2_S2_fjLj256EEEEELb0ELb0ELb0ELb0EEEvNS_9BwdParamsE,@"STO_CUDA_ENTRY STV_DEFAULT"
_ZN10layer_norm13ln_bwd_kernelINS_13Kernel_traitsIf13__nv_bfloat16S2_S2_fjLj6144ELj1ELj1ELj8ELj16ENS_18Kernel_traits_baseILj6144EfS2_S2_S2_fjLj256EEEEELb0ELb0ELb0ELb0EEEvNS_9BwdParamsE:
.text._ZN10layer_norm13ln_bwd_kernelINS_13Kernel_traitsIf13__nv_bfloat16S2_S2_fjLj6144ELj1ELj1ELj8ELj16ENS_18Kernel_traits_baseILj6144EfS2_S2_S2_fjLj256EEEEELb0ELb0ELb0ELb0EEEvNS_9BwdParamsE:
        /* <DEDUP_REMOVED lines=19> */
[----:B------:R-:W-:Y:S02]  /*0130*/  @P3 IADD3 R4, R4, 0x100, RZ ;  /* 0x0000010004043810 */ /* 0x000fe40007ffe0ff */
[----:B------:R0:W5:Y:S03]  /*0140*/  @P2 LDG.E.128 R80, [R2.64+0x10] ;  /* 0x0000100402502981 */ /* 0x000166000c1e1d00 */
[----:B------:R-:W-:Y:S01]  /*0150*/  @P4 IMAD.WIDE.U32 R4, R4, R5, c[0x0][0x1b0] ;  /* 0x00006c0004044625 */ /* 0x000fe200078e0005 */
[----:B------:R0:W5:Y:S04]  /*0160*/  @P3 LDG.E.128 R76, [R6.64] ;  /* 0x00000004064c3981 */ /* 0x000168000c1e1d00 */
[----:B------:R0:W5:Y:S04]  /*0170*/  @P3 LDG.E.128 R72, [R6.64+0x10] ;  /* 0x0000100406483981 */ /* 0x000168000c1e1d00 */
[----:B------:R0:W5:Y:S04]  /*0180*/  @P4 LDG.E.128 R68, [R4.64] ;  /* 0x0000000404444981 */ /* 0x000168000c1e1d00 */
[----:B------:R0:W5:Y:S01]  /*0190*/  @P4 LDG.E.128 R64, [R4.64+0x10] ;  /* 0x0000100404404981 */ /* 0x000162000c1e1d00 */
        /* <DEDUP_REMOVED lines=29> */
[----:B------:R-:W-:-:S02]  /*0370*/  MOV R61, RZ ;  /* 0x000000ff003d7202 */ /* 0x000fc40000000f00 */
.L_x_2075:
[----:B------:R-:W-:Y:S02]  /*0380*/  MOV R95, 0x4 ;  /* 0x00000004005f7802 */ /* 0x000fe40000000f00 */
[----:B------:R-:W-:-:S02]  /*0390*/  ISETP.NE.U32.AND P0, PT, RZ, c[0x0][0x1c0], PT ;  /* 0x00007000ff007a0c */ /* 0x000fc40003f05070 */
[----:B------:R-:W-:Y:S01]  /*03a0*/  SHF.R.S32.HI R3, RZ, 0x1f, R0 ;  /* 0x0000001fff037819 */ /* 0x000fe20000011400 */
[----:B------:R-:W-:Y:S01]  /*03b0*/  IMAD.WIDE R92, R0, R95, c[0x0][0x1a0] ;  /* 0x00006800005c7625 */ /* 0x000fe200078e025f */
[----:B------:R-:W-:-:S03]  /*03c0*/  ISETP.NE.AND.EX P0, PT, RZ, c[0x0][0x1c4], PT, P0 ;  /* 0x00007100ff007a0c */ /* 0x000fc60003f05300 */
[C---:B------:R-:W-:Y:S02]  /*03d0*/  IMAD.WIDE R94, R0.reuse, R95, c[0x0][0x1a8] ;  /* 0x00006a00005e7625 */ /* 0x040fe400078e025f */
[----:B------:R-:W2:Y:S04]  /*03e0*/  LDG.E R92, [R92.64] ;  /* 0x000000045c5c7981 */ /* 0x000ea8000c1e1900 */
[----:B-----5:R0:W5:Y:S04]  /*03f0*/  LDG.E R108, [R94.64] ;  /* 0x000000045e6c7981 */ /* 0x020168000c1e1900 */
        /* <DEDUP_REMOVED lines=18> */
[----:B0-----:R-:W-:Y:S01]  /*0520*/  HFMA2.MMA R92, -RZ, RZ, 0, 9.5367431640625e-07 ;  /* 0x00000010ff5c7435 */ /* 0x001fe200000001ff */
        /* <DEDUP_REMOVED lines=15> */
[----:B------:R-:W-:Y:S01]  /*0620*/  FADD.FTZ R103, -R102, R103 ;  /* 0x0000006766677221 */ /* 0x000fe20000010100 */
[--C-:B---3--:R-:W-:Y:S01]  /*0630*/  PRMT R97, RZ, 0x5410, R92.reuse ;  /* 0x00005410ff617816 */ /* 0x108fe2000000005c */
[C---:B-----5:R-:W-:Y:S01]  /*0640*/  FMUL.FTZ R142, R108.reuse, R105 ;  /* 0x000000696c8e7220 */ /* 0x060fe20000410000 */
[--C-:B------:R-:W-:Y:S01]  /*0650*/  PRMT R155, RZ, 0x5410, R99.reuse ;  /* 0x00005410ff9b7816 */ /* 0x100fe20000000063 */
[----:B------:R-:W-:Y:S01]  /*0660*/  FMUL.FTZ R141, R108, R103 ;  /* 0x000000676c8d7220 */ /* 0x000fe20000410000 */
[----:B------:R-:W-:Y:S01]  /*0670*/  PRMT R159, RZ, 0x7610, R99 ;  /* 0x00007610ff9f7816 */ /* 0x000fe20000000063 */
        /* <DEDUP_REMOVED lines=15> */
[----:B------:R-:W-:Y:S01]  /*0770*/  PRMT R151, RZ, 0x5410, R94 ;  /* 0x00005410ff977816 */ /* 0x000fe2000000005e */
[----:B------:R-:W-:Y:S01]  /*0780*/  FADD.FTZ R92, RZ, R144 ;  /* 0x00000090ff5c7221 */ /* 0x000fe20000010000 */
[----:B------:R-:W-:Y:S01]  /*0790*/  PRMT R94, RZ, 0x7610, R94 ;  /* 0x00007610ff5e7816 */ /* 0x000fe2000000005e */
[----:B------:R-:W-:-:S02]  /*07a0*/  FFMA.FTZ R93, R141, R144, RZ ;  /* 0x000000908d5d7223 */ /* 0x000fc400000100ff */
[----:B------:R-:W-:Y:S01]  /*07b0*/  FMUL.FTZ R145, R108, R107 ;  /* 0x0000006b6c917220 */ /* 0x000fe20000410000 */
[----:B------:R-:W-:Y:S01]  /*07c0*/  IADD3 R107, R3, 0x100, RZ ;  /* 0x00000100036b7810 */ /* 0x000fe20007ffe0ff */
[----:B------:R-:W-:Y:S02]  /*07d0*/  FMUL.FTZ R148, R86, R99 ;  /* 0x0000006356947220 */ /* 0x000fe40000410000 */
[----:B------:R-:W-:Y:S02]  /*07e0*/  FADD.FTZ R95, R92, R143 ;  /* 0x0000008f5c5f7221 */ /* 0x000fe40000010000 */
[----:B------:R-:W-:Y:S02]  /*07f0*/  FFMA.FTZ R93, R142, R143, R93 ;  /* 0x0000008f8e5d7223 */ /* 0x000fe4000001005d */
[----:B------:R-:W-:Y:S02]  /*0800*/  FADD.FTZ R147, -R102, R147 ;  /* 0x0000009366937221 */ /* 0x000fe40000010100 */
        /* <DEDUP_REMOVED lines=37> */
.L_x_2062:
[----:B0-----:R-:W-:Y:S05]  /*0a60*/  BSYNC B0 ;  /* 0x0000000000007941 */ /* 0x001fea0003800000 */
.L_x_2061:
        /* <DEDUP_REMOVED lines=15> */
[----:B0-----:R-:W-:Y:S02]  /*0b60*/  PRMT R105, RZ, 0x5410, R96 ;  /* 0x00005410ff697816 */ /* 0x001fe40000000060 */
[--C-:B------:R-:W-:Y:S02]  /*0b70*/  PRMT R125, RZ, 0x5410, R99.reuse ;  /* 0x00005410ff7d7816 */ /* 0x100fe40000000063 */
[----:B------:R-:W-:Y:S01]  /*0b80*/  PRMT R159, RZ, 0x7610, R99 ;  /* 0x00007610ff9f7816 */ /* 0x000fe20000000063 */
[----:B------:R-:W-:Y:S01]  /*0b90*/  FADD.FTZ R105, -R102, R105 ;  /* 0x0000006966697221 */ /* 0x000fe20000010100 */
[----:B------:R-:W-:-:S02]  /*0ba0*/  PRMT R113, RZ, 0x5410, R97 ;  /* 0x00005410ff717816 */ /* 0x000fc40000000061 */
[----:B------:R-:W-:Y:S02]  /*0bb0*/  PRMT R117, RZ, 0x7610, R97 ;  /* 0x00007610ff757816 */ /* 0x000fe40000000061 */
[----:B---3--:R-:W-:Y:S01]  /*0bc0*/  PRMT R99, RZ, 0x5410, R93 ;  /* 0x00005410ff637816 */ /* 0x008fe2000000005d */
[C---:B------:R-:W-:Y:S01]  /*0bd0*/  FADD.FTZ R115, -R102.reuse, R113 ;  /* 0x0000007166737221 */ /* 0x040fe20000010100 */
[----:B------:R-:W-:Y:S01]  /*0be0*/  PRMT R96, RZ, 0x7610, R93 ;  /* 0x00007610ff607816 */ /* 0x000fe2000000005d */
[----:B------:R-:W-:Y:S01]  /*0bf0*/  FADD.FTZ R93, -R102, R109 ;  /* 0x0000006d665d7221 */ /* 0x000fe20000010100 */
[--C-:B------:R-:W-:Y:S01]  /*0c00*/  PRMT R97, RZ, 0x5410, R92.reuse ;  /* 0x00005410ff617816 */ /* 0x100fe2000000005c */
[C---:B-----5:R-:W-:Y:S01]  /*0c10*/  FMUL.FTZ R109, R108.reuse, R105 ;  /* 0x000000696c6d7220 */ /* 0x060fe20000410000 */
[----:B------:R-:W-:Y:S01]  /*0c20*/  PRMT R92, RZ, 0x7610, R92 ;  /* 0x00007610ff5c7816 */ /* 0x000fe2000000005c */
[----:B------:R-:W-:Y:S01]  /*0c30*/  FMUL.FTZ R110, R108, R93 ;  /* 0x0000005d6c6e7220 */ /* 0x000fe20000410000 */
[--C-:B------:R-:W-:Y:S01]  /*0c40*/  PRMT R119, RZ, 0x5410, R98.reuse ;  /* 0x00005410ff777816 */ /* 0x100fe20000000062 */
[----:B------:R-:W-:Y:S01]  /*0c50*/  FMUL.FTZ R112, R76, R97 ;  /* 0x000000614c707220 */ /* 0x000fe20000410000 */
[----:B------:R-:W-:Y:S01]  /*0c60*/  PRMT R123, RZ, 0x7610, R98 ;  /* 0x00007610ff7b7816 */ /* 0x000fe20000000062 */
[----:B------:R-:W-:Y:S01]  /*0c70*/  FADD.FTZ R29, R29, R92 ;  /* 0x0000005c1d1d7221 */ /* 0x000fe20000010000 */
[--C-:B------:R-:W-:Y:S01]  /*0c80*/  PRMT R121, RZ, 0x5410, R94.reuse ;  /* 0x00005410ff797816 */ /* 0x100fe2000000005e */
[-C--:B------:R-:W-:Y:S01]  /*0c90*/  FFMA.FTZ R53, R110, R92.reuse, R53 ;  /* 0x0000005c6e357223 */ /* 0x080fe20000010035 */
[----:B------:R-:W-:Y:S01]  /*0ca0*/  PRMT R94, RZ, 0x7610, R94 ;  /* 0x00007610ff5e7816 */ /* 0x000fe2000000005e */
[----:B------:R-:W-:Y:S01]  /*0cb0*/  FMUL.FTZ R113, R77, R92 ;  /* 0x0000005c4d717220 */ /* 0x000fe20000410000 */
[--C-:B------:R-:W-:Y:S01]  /*0cc0*/  PRMT R157, RZ, 0x5410, R95.reuse ;  /* 0x00005410ff9d7816 */ /* 0x100fe2000000005f */
[----:B------:R-:W-:Y:S01]  /*0cd0*/  FADD.FTZ R92, R103, R112 ;  /* 0x00000070675c7221 */ /* 0x000fe20000010000 */
[----:B------:R-:W-:Y:S01]  /*0ce0*/  PRMT R98, RZ, 0x7610, R95 ;  /* 0x00007610ff627816 */ /* 0x000fe2000000005f */
[----:B------:R-:W-:-:S02]  /*0cf0*/  FFMA.FTZ R106, R109, R112, R106 ;  /* 0x000000706d6a7223 */ /* 0x000fc4000001006a */
[C---:B------:R-:W-:Y:S02]  /*0d00*/  FADD.FTZ R117, -R102.reuse, R117 ;  /* 0x0000007566757221 */ /* 0x040fe40000010100 */
[----:B------:R-:W-:Y:S02]  /*0d10*/  FADD.FTZ R119, -R102, R119 ;  /* 0x0000007766777221 */ /* 0x000fe40000010100 */
[----:B------:R-:W-:Y:S02]  /*0d20*/  FMUL.FTZ R115, R108, R115 ;  /* 0x000000736c737220 */ /* 0x000fe40000410000 */
        /* <DEDUP_REMOVED lines=14> */
[----:B------:R-:W-:-:S02]  /*0e10*/  FMUL.FTZ R120, R108, R123 ;  /* 0x0000007b6c787220 */ /* 0x000fc40000410000 */
[----:B------:R-:W-:Y:S02]  /*0e20*/  FADD.FTZ R123, -R102, R125 ;  /* 0x0000007d667b7221 */ /* 0x000fe40000010100 */
[----:B------:R-:W-:Y:S02]  /*0e30*/  FMUL.FTZ R121, R73, R94 ;  /* 0x0000005e49797220 */ /* 0x000fe40000410000 */
[----:B------:R-:W-:Y:S02]  /*0e40*/  FADD.FTZ R92, R93, R118 ;  /* 0x000000765d5c7221 */ /* 0x000fe40000010000 */
[----:B------:R-:W-:Y:S02]  /*0e50*/  FFMA.FTZ R106, R117, R118, R106 ;  /* 0x00000076756a7223 */ /* 0x000fe4000001006a */
[----:B------:R-:W-:Y:S02]  /*0e60*/  FMUL.FTZ R123, R108, R123 ;  /* 0x0000007b6c7b7220 */ /* 0x000fe40000410000 */
[----:B------:R-:W-:-:S02]  /*0e70*/  FMUL.FTZ R122, R74, R157 ;  /* 0x0000009d4a7a7220 */ /* 0x000fc40000410000 */
[----:B------:R-:W-:Y:S02]  /*0e80*/  FADD.FTZ R125, -R102, R159 ;  /* 0x0000009f667d7221 */ /* 0x000fe40000010100 */
        /* <DEDUP_REMOVED lines=20> */
.L_x_2064:
[----:B------:R-:W-:Y:S05]  /*0fd0*/  BSYNC B0 ;  /* 0x0000000000007941 */ /* 0x000fea0003800000 */
.L_x_2063:
        /* <DEDUP_REMOVED lines=14> */
[--C-:B------:R-:W-:Y:S02]  /*10c0*/  PRMT R127, RZ, 0x5410, R97.reuse ;  /* 0x00005410ff7f7816 */ /* 0x100fe40000000061 */
[----:B------:R-:W-:Y:S01]  /*10d0*/  PRMT R97, RZ, 0x7610, R97 ;  /* 0x00007610ff617816 */ /* 0x000fe20000000061 */
        /* <DEDUP_REMOVED lines=8> */
[----:B------:R-:W-:Y:S01]  /*1160*/  FADD.FTZ R133, -R102, R129 ;  /* 0x0000008166857221 */ /* 0x000fe20000010100 */
[--C-:B---3--:R-:W-:Y:S01]  /*1170*/  PRMT R97, RZ, 0x5410, R92.reuse ;  /* 0x00005410ff617816 */ /* 0x108fe2000000005c */
[----:B-----5:R-:W-:Y:S01]  /*1180*/  FMUL.FTZ R126, R108, R107 ;  /* 0x0000006b6c7e7220 */ /* 0x020fe20000410000 */
[----:B------:R-:W-:Y:S01]  /*1190*/  PRMT R92, RZ, 0x7610, R92 ;  /* 0x00007610ff5c7816 */ /* 0x000fe2000000005c */
[----:B------:R-:W-:Y:S01]  /*11a0*/  FADD.FTZ R157, -R102, R99 ;  /* 0x00000063669d7221 */ /* 0x000fe20000010100 */
[--C-:B------:R-:W-:Y:S01]  /*11b0*/  PRMT R99, RZ, 0x5410, R93.reuse ;  /* 0x00005410ff637816 */ /* 0x100fe2000000005d */
[----:B------:R-:W-:Y:S01]  /*11c0*/  FMUL.FTZ R111, R108, R111 ;  /* 0x0000006f6c6f7220 */ /* 0x000fe20000410000 */
[----:B------:R-:W-:Y:S01]  /*11d0*/  PRMT R96, RZ, 0x7610, R93 ;  /* 0x00007610ff607816 */ /* 0x000fe2000000005d */
[----:B------:R-:W-:Y:S01]  /*11e0*/  FMUL.FTZ R128, R68, R97 ;  /* 0x0000006144807220 */ /* 0x000fe20000410000 */
[----:B------:R-:W-:Y:S01]  /*11f0*/  PRMT R93, RZ, 0x5410, R94 ;  /* 0x00005410ff5d7816 */ /* 0x000fe2000000005e */
[----:B------:R-:W-:Y:S01]  /*1200*/  FADD.FTZ R21, R21, R92 ;  /* 0x0000005c15157221 */ /* 0x000fe20000010000 */
[----:B------:R-:W-:Y:S01]  /*1210*/  PRMT R131, RZ, 0x7610, R98 ;  /* 0x00007610ff837816 */ /* 0x000fe20000000062 */
[-C--:B------:R-:W-:Y:S01]  /*1220*/  FFMA.FTZ R45, R126, R92.reuse, R45 ;  /* 0x0000005c7e2d7223 */ /* 0x080fe2000001002d */
[----:B------:R-:W-:Y:S01]  /*1230*/  PRMT R94, RZ, 0x7610, R94 ;  /* 0x00007610ff5e7816 */ /* 0x000fe2000000005e */
[----:B------:R-:W-:Y:S01]  /*1240*/  FMUL.FTZ R129, R69, R92 ;  /* 0x0000005c45817220 */ /* 0x000fe20000410000 */
[--C-:B------:R-:W-:Y:S01]  /*1250*/  PRMT R139, RZ, 0x5410, R95.reuse ;  /* 0x00005410ff8b7816 */ /* 0x100fe2000000005f */
[----:B------:R-:W-:Y:S01]  /*1260*/  FMUL.FTZ R133, R108, R133 ;  /* 0x000000856c857220 */ /* 0x000fe20000410000 */
[----:B------:R-:W-:Y:S01]  /*1270*/  PRMT R98, RZ, 0x7610, R95 ;  /* 0x00007610ff627816 */ /* 0x000fe2000000005f */
[----:B------:R-:W-:-:S02]  /*1280*/  FADD.FTZ R92, R103, R128 ;  /* 0x00000080675c7221 */ /* 0x000fc40000010000 */
[----:B------:R-:W-:Y:S02]  /*1290*/  FFMA.FTZ R106, R111, R128, R106 ;  /* 0x000000806f6a7223 */ /* 0x000fe4000001006a */
[----:B------:R-:W-:Y:S02]  /*12a0*/  FADD.FTZ R16, R16, R93 ;  /* 0x0000005d10107221 */ /* 0x000fe40000010000 */
[-C--:B------:R-:W-:Y:S02]  /*12b0*/  FFMA.FTZ R40, R133, R93.reuse, R40 ;  /* 0x0000005d85287223 */ /* 0x080fe40000010028 */
[----:B------:R-:W-:Y:S02]  /*12c0*/  FMUL.FTZ R134, R64, R93 ;  /* 0x0000005d40867220 */ /* 0x000fe40000410000 */
[----:B------:R-:W-:Y:S02]  /*12d0*/  FMUL.FTZ R127, R108, R127 ;  /* 0x0000007f6c7f7220 */ /* 0x000fe40000410000 */
[----:B------:R-:W-:-:S02]  /*12e0*/  FMUL.FTZ R132, R70, R99 ;  /* 0x0000006346847220 */ /* 0x000fc40000410000 */
[----:B------:R-:W-:Y:S02]  /*12f0*/  FADD.FTZ R93, R92, R129 ;  /* 0x000000815c5d7221 */ /* 0x000fe40000010000 */
[----:B------:R-:W-:Y:S02]  /*1300*/  FFMA.FTZ R106, R126, R129, R106 ;  /* 0x000000817e6a7223 */ /* 0x000fe4000001006a */
[----:B------:R-:W-:Y:S02]  /*1310*/  FADD.FTZ R135, -R102, R131 ;  /* 0x0000008366877221 */ /* 0x000fe40000010100 */
[----:B------:R-:W-:Y:S02]  /*1320*/  FMUL.FTZ R130, R108, R105 ;  /* 0x000000696c827220 */ /* 0x000fe40000410000 */
[----:B------:R-:W-:Y:S02]  /*1330*/  FMUL.FTZ R131, R71, R96 ;  /* 0x0000006047837220 */ /* 0x000fe40000410000 */
[----:B------:R-:W-:-:S02]  /*1340*/  FADD.FTZ R92, R93, R132 ;  /* 0x000000845d5c7221 */ /* 0x000fc40000010000 */
[----:B------:R-:W-:Y:S02]  /*1350*/  FFMA.FTZ R106, R127, R132, R106 ;  /* 0x000000847f6a7223 */ /* 0x000fe4000001006a */
        /* <DEDUP_REMOVED lines=29> */
.L_x_2066:
[----:B------:R-:W-:Y:S05]  /*1530*/  BSYNC B0 ;  /* 0x0000000000007941 */ /* 0x000fea0003800000 */
.L_x_2065:
[----:B------:R-:W-:Y:S02]  /*1540*/  LOP3.LUT R159, R101, 0x7fffff8, RZ, 0xc0, !PT ;  /* 0x07fffff8659f7812 */ /* 0x000fe400078ec0ff */
[----:B------:R-:W-:-:S02]  /*1550*/  MOV R157, 0x3f800000 ;  /* 0x3f800000009d7802 */ /* 0x000fc40000000f00 */
[----:B------:R-:W-:Y:S02]  /*1560*/  LOP3.LUT P1, RZ, R158, 0x1f, RZ, 0xc0, !PT ;  /* 0x0000001f9eff7812 */ /* 0x000fe4000782c0ff */
[----:B------:R-:W-:Y:S02]  /*1570*/  @!P5 IADD3 R159, R159, 0x8, RZ ;  /* 0x000000089f9fd810 */ /* 0x000fe40007ffe0ff */
[----:B-----5:R-:W-:Y:S01]  /*1580*/  @P0 PRMT R157, RZ, 0x5410, R100 ;  /* 0x00005410ff9d0816 */ /* 0x020fe20000000064 */
[----:B------:R-:W-:Y:S06]  /*1590*/  BRA.DIV ~URZ, `(.L_x_2067) ;  /* 0x000015027f007947 */ /* 0x000fec000b800000 */
[----:B------:R0:W1:Y:S02]  /*15a0*/  SHFL.DOWN PT, R94, R103, 0x10, 0x1f ;  /* 0x0a001f00675e7f89 */ /* 0x00006400000e0000 */
.L_x_2076:
        /* <DEDUP_REMOVED lines=18> */
.L_x_2077:
        /* <DEDUP_REMOVED lines=114> */
.L_x_2070:
[----:B------:R-:W-:Y:S05]  /*1df0*/  BSYNC B0 ;  /* 0x0000000000007941 */ /* 0x000fea0003800000 */
.L_x_2069:
        /* <DEDUP_REMOVED lines=82> */
.L_x_2072:
[----:B------:R-:W-:Y:S05]  /*2320*/  BSYNC B0 ;  /* 0x0000000000007941 */ /* 0x000fea0003800000 */
.L_x_2071:
        /* <DEDUP_REMOVED lines=81> */
.L_x_2074:
[----:B------:R-:W-:Y:S05]  /*2840*/  BSYNC B0 ;  /* 0x0000000000007941 */ /* 0x000fea0003800000 */
.L_x_2073:
[----:B------:R-:W-:Y:S02]  /*2850*/  IADD3 R0, R0, c[0x0][0x160], RZ ;  /* 0x0000580000007a10 */ /* 0x000fe40007ffe0ff */
[----:B------:R-:W-:Y:S02]  /*2860*/  LOP3.LUT P1, RZ, R2, 0xff, RZ, 0xc0, !PT ;  /* 0x000000ff02ff7812 */ /* 0x000fe4000782c0ff */
[----:B------:R-:W-:Y:S02]  /*2870*/  ISETP.GE.AND P0, PT, R0, c[0x0][0x164], PT ;  /* 0x0000590000007a0c */ /* 0x000fe40003f06270 */
[----:B------:R-:W-:-:S11]  /*2880*/  SEL R2, RZ, 0x1, P1 ;  /* 0x00000001ff027807 */ /* 0x000fd60000800000 */
[----:B0-----:R-:W-:Y:S01]  /*2890*/  @P0 CALL.REL.NOINC `(.L_x_2060) ;  /* 0x0000001000000944 */ /* 0x001fe20003c00000 */
[----:B------:R-:W-:Y:S05]  /*28a0*/  BRA `(.L_x_2075) ;  /* 0xffffdad000007947 */ /* 0x000fea000383ffff */
.L_x_2060:
[----:B0-----:R-:W0:Y:S01]  /*28b0*/  S2UR UR6, SR_CTAID.X ;  /* 0x00000000000679c3 */ /* 0x001e220000002500 */
[----:B------:R-:W0:Y:S01]  /*28c0*/  S2R R2, SR_TID.X ;  /* 0x0000000000027919 */ /* 0x000e220000002100 */
[----:B------:R-:W-:Y:S02]  /*28d0*/  @P2 MOV R5, 0x20 ;  /* 0x0000002000052802 */ /* 0x000fe40000000f00 */
[----:B------:R-:W-:Y:S02]  /*28e0*/  @P3 MOV R9, 0x20 ;  /* 0x0000002000093802 */ /* 0x000fe40000000f00 */
        /* <DEDUP_REMOVED lines=27> */
.L_x_2067:
[----:B------:R-:W-:Y:S01]  /*2aa0*/  HFMA2.MMA R100, -RZ, RZ, 0, 9.5367431640625e-07 ;  /* 0x00000010ff647435 */ /* 0x000fe200000001ff */
[----:B------:R-:W-:-:S02]  /*2ab0*/  MOV R95, R103 ;  /* 0x00000067005f7202 */ /* 0x000fc40000000f00 */
[----:B------:R-:W-:Y:S02]  /*2ac0*/  MOV R97, 0x1f ;  /* 0x0000001f00617802 */ /* 0x000fe40000000f00 */
[----:B------:R-:W-:Y:S02]  /*2ad0*/  MOV R102, 0xffffffff ;  /* 0xffffffff00667802 */ /* 0x000fe40000000f00 */
[----:B------:R-:W-:Y:S02]  /*2ae0*/  MOV R92, 0x2b00 ;  /* 0x00002b00005c7802 */ /* 0x000fe40000000f00 */
[----:B------:R-:W-:Y:S05]  /*2af0*/  CALL.REL.NOINC `($__internal_40_$__cuda_sm70_shflsync_down_p) ;  /* 0x0000046000007944 */ /* 0x000fea0003c00000 */
[----:B-1----:R-:W-:Y:S01]  /*2b00*/  MOV R94, R95 ;  /* 0x0000005f005e7202 */ /* 0x002fe20000000f00 */
[----:B0-----:R-:W-:Y:S05]  /*2b10*/  BRA `(.L_x_2076) ;  /* 0xffffea9000007947 */ /* 0x001fea000383ffff */
.L_x_2068:
[----:B------:R-:W-:Y:S01]  /*2b20*/  HFMA2.MMA R100, -RZ, RZ, 0, 9.5367431640625e-07 ;  /* 0x00000010ff647435 */ /* 0x000fe200000001ff */
[----:B------:R-:W-:Y:S02]  /*2b30*/  MOV R95, R106 ;  /* 0x0000006a005f7202 */ /* 0x000fe40000000f00 */
[----:B------:R-:W-:Y:S02]  /*2b40*/  MOV R97, 0x1f ;  /* 0x0000001f00617802 */ /* 0x000fe40000000f00 */
[----:B------:R-:W-:-:S02]  /*2b50*/  MOV R102, 0xffffffff ;  /* 0xffffffff00667802 */ /* 0x000fc40000000f00 */
[----:B------:R-:W-:Y:S02]  /*2b60*/  MOV R92, 0x2b80 ;  /* 0x00002b80005c7802 */ /* 0x000fe40000000f00 */
[----:B01----:R-:W-:Y:S05]  /*2b70*/  CALL.REL.NOINC `($__internal_40_$__cuda_sm70_shflsync_down_p) ;  /* 0x000003e000007944 */ /* 0x003fea0003c00000 */
[----:B------:R-:W-:Y:S01]  /*2b80*/  FADD.FTZ R103, R94, R103 ;  /* 0x000000675e677221 */ /* 0x000fe20000010000 */
[----:B0-----:R-:W-:Y:S01]  /*2b90*/  HFMA2.MMA R100, -RZ, RZ, 0, 4.76837158203125e-07 ;  /* 0x00000008ff647435 */ /* 0x001fe200000001ff */
[----:B-1----:R-:W-:Y:S01]  /*2ba0*/  FADD.FTZ R106, R106, R95 ;  /* 0x0000005f6a6a7221 */ /* 0x002fe20000010000 */
[----:B------:R-:W-:Y:S02]  /*2bb0*/  MOV R97, 0x1f ;  /* 0x0000001f00617802 */ /* 0x000fe40000000f00 */
[----:B------:R-:W-:Y:S02]  /*2bc0*/  MOV R102, 0xffffffff ;  /* 0xffffffff00667802 */ /* 0x000fe40000000f00 */
[----:B------:R-:W-:Y:S02]  /*2bd0*/  MOV R95, R103 ;  /* 0x00000067005f7202 */ /* 0x000fe40000000f00 */
[----:B------:R-:W-:Y:S02]  /*2be0*/  MOV R92, 0x2c00 ;  /* 0x00002c00005c7802 */ /* 0x000fe40000000f00 */
[----:B------:R-:W-:Y:S05]  /*2bf0*/  CALL.REL.NOINC `($__internal_40_$__cuda_sm70_shflsync_down_p) ;  /* 0x0000036000007944 */ /* 0x000fea0003c00000 */
[----:B0-----:R-:W-:Y:S01]  /*2c00*/  HFMA2.MMA R100, -RZ, RZ, 0, 4.76837158203125e-07 ;  /* 0x00000008ff647435 */ /* 0x001fe200000001ff */
[----:B-1----:R-:W-:-:S02]  /*2c10*/  MOV R94, R95 ;  /* 0x0000005f005e7202 */ /* 0x002fc40000000f00 */
[----:B------:R-:W-:Y:S02]  /*2c20*/  MOV R95, R106 ;  /* 0x0000006a005f7202 */ /* 0x000fe40000000f00 */
[----:B------:R-:W-:Y:S02]  /*2c30*/  MOV R97, 0x1f ;  /* 0x0000001f00617802 */ /* 0x000fe40000000f00 */
[----:B------:R-:W-:Y:S02]  /*2c40*/  MOV R102, 0xffffffff ;  /* 0xffffffff00667802 */ /* 0x000fe40000000f00 */
[----:B------:R-:W-:Y:S02]  /*2c50*/  MOV R92, 0x2c70 ;  /* 0x00002c70005c7802 */ /* 0x000fe40000000f00 */
[----:B------:R-:W-:Y:S05]  /*2c60*/  CALL.REL.NOINC `($__internal_40_$__cuda_sm70_shflsync_down_p) ;  /* 0x000002f000007944 */ /* 0x000fea0003c00000 */
[----:B------:R-:W-:Y:S01]  /*2c70*/  FADD.FTZ R103, R94, R103 ;  /* 0x000000675e677221 */ /* 0x000fe20000010000 */
[----:B0-----:R-:W-:Y:S01]  /*2c80*/  HFMA2.MMA R100, -RZ, RZ, 0, 2.384185791015625e-07 ;  /* 0x00000004ff647435 */ /* 0x001fe200000001ff */
[----:B-1----:R-:W-:Y:S01]  /*2c90*/  FADD.FTZ R106, R106, R95 ;  /* 0x0000005f6a6a7221 */ /* 0x002fe20000010000 */
[----:B------:R-:W-:Y:S02]  /*2ca0*/  MOV R97, 0x1f ;  /* 0x0000001f00617802 */ /* 0x000fe40000000f00 */
[----:B------:R-:W-:-:S02]  /*2cb0*/  MOV R102, 0xffffffff ;  /* 0xffffffff00667802 */ /* 0x000fc40000000f00 */
[----:B------:R-:W-:Y:S02]  /*2cc0*/  MOV R95, R103 ;  /* 0x00000067005f7202 */ /* 0x000fe40000000f00 */
[----:B------:R-:W-:Y:S02]  /*2cd0*/  MOV R92, 0x2cf0 ;  /* 0x00002cf0005c7802 */ /* 0x000fe40000000f00 */
[----:B------:R-:W-:Y:S05]  /*2ce0*/  CALL.REL.NOINC `($__internal_40_$__cuda_sm70_shflsync_down_p) ;  /* 0x0000027000007944 */ /* 0x000fea0003c00000 */
[----:B0-----:R-:W-:Y:S01]  /*2cf0*/  HFMA2.MMA R100, -RZ, RZ, 0, 2.384185791015625e-07 ;  /* 0x00000004ff647435 */ /* 0x001fe200000001ff */
[----:B-1----:R-:W-:Y:S02]  /*2d00*/  MOV R94, R95 ;  /* 0x0000005f005e7202 */ /* 0x002fe40000000f00 */
[----:B------:R-:W-:Y:S02]  /*2d10*/  MOV R95, R106 ;  /* 0x0000006a005f7202 */ /* 0x000fe40000000f00 */
[----:B------:R-:W-:Y:S02]  /*2d20*/  MOV R97, 0x1f ;  /* 0x0000001f00617802 */ /* 0x000fe40000000f00 */
[----:B------:R-:W-:Y:S02]  /*2d30*/  MOV R102, 0xffffffff ;  /* 0xffffffff00667802 */ /* 0x000fe40000000f00 */
[----:B------:R-:W-:-:S02]  /*2d40*/  MOV R92, 0x2d60 ;  /* 0x00002d60005c7802 */ /* 0x000fc40000000f00 */
[----:B------:R-:W-:Y:S05]  /*2d50*/  CALL.REL.NOINC `($__internal_40_$__cuda_sm70_shflsync_down_p) ;  /* 0x0000020000007944 */ /* 0x000fea0003c00000 */
[----:B------:R-:W-:Y:S01]  /*2d60*/  FADD.FTZ R103, R94, R103 ;  /* 0x000000675e677221 */ /* 0x000fe20000010000 */
[----:B0-----:R-:W-:Y:S01]  /*2d70*/  HFMA2.MMA R100, -RZ, RZ, 0, 1.1920928955078125e-07 ;  /* 0x00000002ff647435 */ /* 0x001fe200000001ff */
[----:B-1----:R-:W-:Y:S01]  /*2d80*/  FADD.FTZ R98, R106, R95 ;  /* 0x0000005f6a627221 */ /* 0x002fe20000010000 */
[----:B------:R-:W-:-:S02]  /*2d90*/  MOV R97, 0x1f ;  /* 0x0000001f00617802 */ /* 0x000fc40000000f00 */
[----:B------:R-:W-:Y:S02]  /*2da0*/  MOV R102, 0xffffffff ;  /* 0xffffffff00667802 */ /* 0x000fe40000000f00 */
[----:B------:R-:W-:Y:S02]  /*2db0*/  MOV R95, R103 ;  /* 0x00000067005f7202 */ /* 0x000fe40000000f00 */
[----:B------:R-:W-:Y:S02]  /*2dc0*/  MOV R92, 0x2de0 ;  /* 0x00002de0005c7802 */ /* 0x000fe40000000f00 */
[----:B------:R-:W-:Y:S05]  /*2dd0*/  CALL.REL.NOINC `($__internal_40_$__cuda_sm70_shflsync_down_p) ;  /* 0x0000018000007944 */ /* 0x000fea0003c00000 */
[----:B0-----:R-:W-:Y:S01]  /*2de0*/  HFMA2.MMA R100, -RZ, RZ, 0, 1.1920928955078125e-07 ;  /* 0x00000002ff647435 */ /* 0x001fe200000001ff */
[----:B-1----:R-:W-:Y:S02]  /*2df0*/  MOV R94, R95 ;  /* 0x0000005f005e7202 */ /* 0x002fe40000000f00 */
[----:B------:R-:W-:Y:S02]  /*2e00*/  MOV R95, R98 ;  /* 0x00000062005f7202 */ /* 0x000fe40000000f00 */
[----:B------:R-:W-:Y:S02]  /*2e10*/  MOV R97, 0x1f ;  /* 0x0000001f00617802 */ /* 0x000fe40000000f00 */
[----:B------:R-:W-:-:S02]  /*2e20*/  MOV R102, 0xffffffff ;  /* 0xffffffff00667802 */ /* 0x000fc40000000f00 */
[----:B------:R-:W-:Y:S02]  /*2e30*/  MOV R92, 0x2e50 ;  /* 0x00002e50005c7802 */ /* 0x000fe40000000f00 */
[----:B------:R-:W-:Y:S05]  /*2e40*/  CALL.REL.NOINC `($__internal_40_$__cuda_sm70_shflsync_down_p) ;  /* 0x0000011000007944 */ /* 0x000fea0003c00000 */
[----:B------:R-:W-:Y:S01]  /*2e50*/  FADD.FTZ R96, R94, R103 ;  /* 0x000000675e607221 */ /* 0x000fe20000010000 */
[----:B0-----:R-:W-:Y:S01]  /*2e60*/  HFMA2.MMA R100, -RZ, RZ, 0, 5.9604644775390625e-08 ;  /* 0x00000001ff647435 */ /* 0x001fe200000001ff */
[----:B-1----:R-:W-:Y:S01]  /*2e70*/  FADD.FTZ R98, R98, R95 ;  /* 0x0000005f62627221 */ /* 0x002fe20000010000 */
[----:B------:R-:W-:Y:S02]  /*2e80*/  MOV R97, 0x1f ;  /* 0x0000001f00617802 */ /* 0x000fe40000000f00 */
[----:B------:R-:W-:Y:S02]  /*2e90*/  MOV R102, 0xffffffff ;  /* 0xffffffff00667802 */ /* 0x000fe40000000f00 */
[----:B------:R-:W-:Y:S02]  /*2ea0*/  MOV R95, R96 ;  /* 0x00000060005f7202 */ /* 0x000fe40000000f00 */
[----:B------:R-:W-:Y:S02]  /*2eb0*/  MOV R92, 0x2ed0 ;  /* 0x00002ed0005c7802 */ /* 0x000fe40000000f00 */
[----:B------:R-:W-:Y:S05]  /*2ec0*/  CALL.REL.NOINC `($__internal_40_$__cuda_sm70_shflsync_down_p) ;  /* 0x0000009000007944 */ /* 0x000fea0003c00000 */
[----:B0-----:R-:W-:Y:S01]  /*2ed0*/  HFMA2.MMA R100, -RZ, RZ, 0, 5.9604644775390625e-08 ;  /* 0x00000001ff647435 */ /* 0x001fe200000001ff */
[----:B-1----:R-:W-:-:S02]  /*2ee0*/  MOV R99, R95 ;  /* 0x0000005f00637202 */ /* 0x002fc40000000f00 */
[----:B------:R-:W-:Y:S02]  /*2ef0*/  MOV R95, R98 ;  /* 0x00000062005f7202 */ /* 0x000fe40000000f00 */
[----:B------:R-:W-:Y:S02]  /*2f00*/  MOV R97, 0x1f ;  /* 0x0000001f00617802 */ /* 0x000fe40000000f00 */
[----:B------:R-:W-:Y:S02]  /*2f10*/  MOV R102, 0xffffffff ;  /* 0xffffffff00667802 */ /* 0x000fe40000000f00 */
[----:B------:R-:W-:Y:S02]  /*2f20*/  MOV R92, 0x2f40 ;  /* 0x00002f40005c7802 */ /* 0x000fe40000000f00 */
[----:B------:R-:W-:Y:S05]  /*2f30*/  CALL.REL.NOINC `($__internal_40_$__cuda_sm70_shflsync_down_p) ;  /* 0x0000002000007944 */ /* 0x000fea0003c00000 */
[----:B-1----:R-:W-:Y:S01]  /*2f40*/  MOV R93, R95 ;  /* 0x0000005f005d7202 */ /* 0x002fe20000000f00 */
[----:B0-----:R-:W-:Y:S05]  /*2f50*/  BRA `(.L_x_2077) ;  /* 0xffffe77000007947 */ /* 0x001fea000383ffff */
        .weak           $__internal_40_$__cuda_sm70_shflsync_down_p
        .type           $__internal_40_$__cuda_sm70_shflsync_down_p,@function
        .size           $__internal_40_$__cuda_sm70_shflsync_down_p,(.L_x_9294 - $__internal_40_$__cuda_sm70_shflsync_down_p)
$__internal_40_$__cuda_sm70_shflsync_down_p:
[----:B------:R-:W-:Y:S01]  /*2f60*/  HFMA2.MMA R93, -RZ, RZ, 0, 0 ;  /* 0x00000000ff5d7435 */ /* 0x000fe200000001ff */
[----:B------:R-:W-:Y:S04]  /*2f70*/  WARPSYNC R102 ;  /* 0x0000006600007348 */ /* 0x000fe80003800000 */
[----:B------:R0:W1:Y:S01]  /*2f80*/  SHFL.DOWN PT, R95, R95, R100, R97 ;  /* 0x080000645f5f7389 */ /* 0x00006200000e0061 */
[----:B------:R-:W-:Y:S05]  /*2f90*/  RET.REL.NODEC R92 `(_ZN10layer_norm13ln_bwd_kernelINS_13Kernel_traitsIf13__nv_bfloat16S2_S2_fjLj6144ELj1ELj1ELj8ELj16ENS_18Kernel_traits_baseILj6144EfS2_S2_S2_fjLj256EEEEELb0ELb0ELb0ELb0EEEvNS_9BwdParamsE) ;  /* 0xffffd0605c007950 */ /* 0x000fea0003c3ffff */
.L_x_2078:
        /* <DEDUP_REMOVED lines=14> */
.L_x_9294:


//--------------------- .text._ZN10layer_norm13ln_bwd_kernelINS_13Kernel_traitsIf13__nv_bfloat16S2_S2_fjLj6144ELj1ELj1ELj8ELj16ENS_18Kernel_traits_baseILj6144EfS2_S2_S2_fjLj256EEEEELb0ELb0ELb0ELb1EEEvNS_9BwdParamsE --------------------------
	.section	.text._ZN10layer_norm13ln_bwd_kernelINS_13Kernel_traitsIf13__nv_bfloat16S2_S2_fjLj6144ELj1ELj1ELj8ELj16ENS_18Kernel_traits_baseILj6144EfS2_S2_S2_fjLj256EEEEELb0ELb0ELb0ELb1EEEvNS_9BwdParamsE,"ax",@progbits
	.sectioninfo	@"SHI_REGISTERS=181"
	.align	128
        .global         _ZN10layer_norm13ln_bwd_kernelINS_13Kernel_traitsIf13__nv_bfloat16S2_S2_fjLj6144ELj1ELj1ELj8ELj16ENS_18Kernel_traits_baseILj6144EfS2_S2_S2_fjLj256EEEEELb0ELb0ELb0ELb1EEEvNS_9BwdParamsE
        .type           _ZN10layer_norm13ln_bwd_kernelINS_13Kernel_traitsIf13__nv_bfloat16S2_S2_fjLj6144ELj1ELj1ELj8ELj16ENS_18Kernel_traits_baseILj6144EfS2_S2_S2_fjLj256EEEEELb0ELb0ELb0ELb1EEEvNS_9BwdParamsE,@function
        .size           _ZN10layer_norm13ln_bwd_kernelINS_13Kernel_traitsIf13__nv_bfloat16S2_S2_fjLj6144ELj1ELj1ELj8ELj16ENS_18Kernel_traits_baseILj6144EfS2_S2_S2_fjLj256EEEEELb0ELb0ELb0ELb1EEEvNS_9BwdParamsE,(.L_x_9295 - _ZN10layer_norm13ln_bwd_kernelINS_13Kernel_traitsIf13__nv_bfloat16S2_S2_fjLj6144ELj1ELj1ELj8ELj16ENS_18Kernel_traits_baseILj6144EfS2_S2_S2_fjLj256EEEEELb0ELb0ELb0ELb1EEEvNS_9BwdParamsE)
        .other          _ZN10layer_norm13ln_bwd_kernelINS_13Kernel_traitsIf13__nv_bfloat16S2_S2_fjLj6144ELj1ELj1ELj8ELj16ENS_18Kernel_traits_baseILj6144EfS2_S2_S2_fjLj256EEEEELb0ELb0ELb0ELb1EEEvNS_9BwdParamsE,@"STO_CUDA_ENTRY STV_DEFAULT"
_ZN10layer_norm13ln_bwd_kernelINS_13Kernel_traitsIf13__nv_bfloat16S2_S2_fjLj6144ELj1ELj1ELj8ELj16ENS_18Kernel_traits_baseILj6144EfS2_S2_S2_fjLj256EEEEELb0ELb0ELb0ELb1EEEvNS_9BwdParamsE:
.text._ZN10layer_norm13ln_bwd_kernelINS_13Kernel_traitsIf13__nv_bfloat16S2_S2_fjLj6144ELj1ELj1ELj8ELj16ENS_18Kernel_traits_baseILj6144EfS2_S2_S2_fjLj256EEEEELb0ELb0ELb0ELb1EEEvNS_9BwdParamsE:
[----:B------:R-:W-:Y:S02]  /*0000*/  MOV R1, c[0x0][0x28] ;  /* 0x00000a0000017a02 */ /* 0x000fe40000000f00 */
[----:B------:R-:W0:Y:S01]  /*0010*/  S2R R159, SR_TID.X ;  /* 0x00000000009f7919 */ /* 0x000e220000002100 */
[----:B------:R-:W1:Y:S01]  /*0020*/  S2UR UR4, SR_CTAID.X ;  /* 0x00000000000479c3 */ /* 0x000e620000002500 */
[----:B0-----:R-:W-:Y:S02]  /*0030*/  SHF.R.U32.HI R114, RZ, 0x8, R159 ;  /* 0x00000008ff727819 */ /* 0x001fe4000001169f */
[----:B------:R-:W-:Y:S02]  /*0040*/  LOP3.LUT R0, R159, 0xff, RZ, 0xc0, !PT ;  /* 0x000000ff9f007812 */ /* 0x000fe400078ec0ff */
[C---:B-1----:R-:W-:Y:S01]  /*0050*/  IADD3 R112, R114.reuse, UR4, RZ ;  /* 0x0000000472707c10 */ /* 0x042fe2000fffe0ff */
[----:B------:R-:W-:Y:S01]  /*0060*/  ULDC.64 UR4, c[0x0][0x118] ;  /* 0x0000460000047ab9 */ /* 0x000fe20000000a00 */
[----:B------:R-:W-:Y:S02]  /*0070*/  SHF.L.U32 R114, R114, 0x3, RZ ;  /* 0x0000000372727819 */ /* 0x000fe400000006ff */
        /* <DEDUP_REMOVED lines=27> */
.L_x_2079:
[----:B------:R-:W-:-:S10]  /*0230*/  HFMA2.MMA R3, -RZ, RZ, 0, 1.9073486328125e-06 ;  /* 0x00000020ff037435 */ /* 0x000fd400000001ff */
[----:B------:R-:W-:-:S05]  /*0240*/  IMAD.WIDE.U32 R2, R0, R3, c[0x0][0x1b0] ;  /* 0x00006c0000027625 */ /* 0x000fca00078e0003 */
[----:B------:R0:W5:Y:S04]  /*0250*/  LDG.E.128 R24, [R2.64] ;  /* 0x0000000402187981 */ /* 0x000168000c1e1d00 */
[----:B------:R0:W5:Y:S04]  /*0260*/  LDG.E.128 R20, [R2.64+0x10] ;  /* 0x0000100402147981 */ /* 0x000168000c1e1d00 */
[----:B------:R0:W5:Y:S04]  /*0270*/  LDG.E.128 R16, [R2.64+0x2000] ;  /* 0x0020000402107981 */ /* 0x000168000c1e1d00 */
[----:B------:R0:W5:Y:S04]  /*0280*/  LDG.E.128 R12, [R2.64+0x2010] ;  /* 0x00201004020c7981 */ /* 0x000168000c1e1d00 */
[----:B------:R0:W5:Y:S04]  /*0290*/  LDG.E.128 R8, [R2.64+0x4000] ;  /* 0x0040000402087981 */ /* 0x000168000c1e1d00 */
[----:B------:R0:W5:Y:S01]  /*02a0*/  LDG.E.128 R4, [R2.64+0x4010] ;  /* 0x0040100402047981 */ /* 0x000162000c1e1d00 */
[----:B------:R-:W-:Y:S01]  /*02b0*/  SHF.R.U32.HI R119, RZ, 0x5, R159 ;  /* 0x00000005ff777819 */ /* 0x000fe2000001169f */
[----:B------:R-:W-:Y:S01]  /*02c0*/  HFMA2.MMA R116, -RZ, RZ, 0, 0 ;  /* 0x00000000ff747435 */ /* 0x000fe200000001ff */
[----:B------:R-:W-:Y:S01]  /*02d0*/  MOV R120, 0x1 ;  /* 0x0000000100787802 */ /* 0x000fe20000000f00 */
[----:B------:R-:W-:Y:S01]  /*02e0*/  HFMA2.MMA R118, -RZ, RZ, 0, 0 ;  /* 0x00000000ff767435 */ /* 0x000fe200000001ff */
[----:B------:R-:W-:Y:S01]  /*02f0*/  IADD3 R117, R114, 0x8, RZ ;  /* 0x0000000872757810 */ /* 0x000fe20007ffe0ff */
        /* <DEDUP_REMOVED lines=23> */
[----:B------:R-:W-:-:S02]  /*0470*/  MOV R115, RZ ;  /* 0x000000ff00737202 */ /* 0x000fc40000000f00 */
[----:B0-----:R-:W-:Y:S02]  /*0480*/  LOP3.LUT R119, R119, 0x7, RZ, 0xc0, !PT ;  /* 0x0000000777777812 */ /* 0x001fe400078ec0ff */
.L_x_2084:
[----:B------:R-:W-:Y:S01]  /*0490*/  IMAD R2, R112, c[0x0][0x168], RZ ;  /* 0x00005a0070027a24 */ /* 0x000fe200078e02ff */
[----:B------:R-:W-:Y:S02]  /*04a0*/  ISETP.NE.U32.AND P1, PT, RZ, c[0x0][0x1c0], PT ;  /* 0x00007000ff007a0c */ /* 0x000fe40003f25070 */
[----:B------:R-:W-:Y:S02]  /*04b0*/  MOV R64, 0x10 ;  /* 0x0000001000407802 */ /* 0x000fe40000000f00 */
[----:B------:R-:W-:Y:S02]  /*04c0*/  ISETP.NE.AND.EX P1, PT, RZ, c[0x0][0x1c4], PT, P1 ;  /* 0x00007100ff007a0c */ /* 0x000fe40003f25310 */
[----:B------:R-:W-:-:S04]  /*04d0*/  SHF.R.S32.HI R3, RZ, 0x1f, R2 ;  /* 0x0000001fff037819 */ /* 0x000fc80000011402 */
[----:B------:R-:W-:-:S04]  /*04e0*/  LEA.HI R3, R3, R2, RZ, 0x3 ;  /* 0x0000000203037211 */ /* 0x000fc800078f18ff */
[----:B------:R-:W-:Y:S02]  /*04f0*/  LEA.HI.SX32 R129, R3, R0, 0x1d ;  /* 0x0000000003817211 */ /* 0x000fe400078feaff */
[----:B------:R-:W-:Y:S02]  /*0500*/  SHF.R.S32.HI R3, RZ, 0x1f, R112 ;  /* 0x0000001fff037819 */ /* 0x000fe40000011470 */
[C---:B------:R-:W-:Y:S02]  /*0510*/  IADD3 R131, R129.reuse, 0x100, RZ ;  /* 0x0000010081837810 */ /* 0x040fe40007ffe0ff */
[----:B------:R-:W-:Y:S02]  /*0520*/  @P1 LEA R2, P0, R112, c[0x0][0x1c0], 0x1 ;  /* 0x0000700070021a11 */ /* 0x000fe400078008ff */
[----:B------:R-:W-:Y:S02]  /*0530*/  SHF.L.U32 R125, R129, 0x4, RZ ;  /* 0x00000004817d7819 */ /* 0x000fe400000006ff */
[----:B------:R-:W-:-:S02]  /*0540*/  SHF.L.U32 R124, R131, 0x4, RZ ;  /* 0x00000004837c7819 */ /* 0x000fc400000006ff */
[----:B------:R-:W-:Y:S02]  /*0550*/  @P1 LEA.HI.X R3, R112, c[0x0][0x1c4], R3, 0x1, P0 ;  /* 0x0000710070031a11 */ /* 0x000fe400000f0c03 */
[----:B------:R-:W-:Y:S02]  /*0560*/  SHF.R.U32.HI R161, RZ, 0x1c, R129 ;  /* 0x0000001cffa17819 */ /* 0x000fe40000011681 */
[----:B------:R-:W-:Y:S01]  /*0570*/  IADD3 R44, P2, R125, c[0x0][0x188], RZ ;  /* 0x000062007d2c7a10 */ /* 0x000fe20007f5e0ff */
[----:B------:R0:W2:Y:S01]  /*0580*/  @P1 LDG.E.U16 R132, [R2.64] ;  /* 0x0000000402841981 */ /* 0x0000a2000c1e1500 */
[----:B------:R-:W-:Y:S02]  /*0590*/  MOV R127, 0x4 ;  /* 0x00000004007f7802 */ /* 0x000fe40000000f00 */
[----:B------:R-:W-:Y:S02]  /*05a0*/  SHF.R.U32.HI R123, RZ, 0x1c, R131 ;  /* 0x0000001cff7b7819 */ /* 0x000fe40000011683 */
[----:B------:R-:W-:-:S02]  /*05b0*/  IADD3 R52, P0, R124, c[0x0][0x188], RZ ;  /* 0x000062007c347a10 */ /* 0x000fc40007f1e0ff */
[----:B------:R-:W-:Y:S02]  /*05c0*/  IADD3 R133, R129, 0x200, RZ ;  /* 0x0000020081857810 */ /* 0x000fe40007ffe0ff */
[----:B------:R-:W-:Y:S01]  /*05d0*/  IADD3.X R45, R161, c[0x0][0x18c], RZ, P2, !PT ;  /* 0x00006300a12d7a10 */ /* 0x000fe200017fe4ff */
[-C--:B0-----:R-:W-:Y:S01]  /*05e0*/  IMAD.WIDE R2, R112, R127.reuse, c[0x0][0x1a0] ;  /* 0x0000680070027625 */ /* 0x081fe200078e027f */
[----:B------:R-:W-:Y:S02]  /*05f0*/  IADD3.X R53, R123, c[0x0][0x18c], RZ, P0, !PT ;  /* 0x000063007b357a10 */ /* 0x000fe400007fe4ff */
[----:B------:R-:W-:Y:S01]  /*0600*/  SHF.L.U32 R122, R133, 0x4, RZ ;  /* 0x00000004857a7819 */ /* 0x000fe200000006ff */
[----:B------:R-:W-:Y:S01]  /*0610*/  IMAD.WIDE.U32 R48, R129, R64, c[0x0][0x208] ;  /* 0x0000820081307625 */ /* 0x000fe200078e0040 */
[----:B------:R-:W3:Y:S01]  /*0620*/  LDG.E.128 R44, [R44.64] ;  /* 0x000000042c2c7981 */ /* 0x000ee2000c1e1d00 */
[----:B------:R-:W-:Y:S02]  /*0630*/  SHF.R.U32.HI R121, RZ, 0x1c, R133 ;  /* 0x0000001cff797819 */ /* 0x000fe40000011685 */
[----:B------:R-:W-:Y:S01]  /*0640*/  IADD3 R60, P0, R122, c[0x0][0x188], RZ ;  /* 0x000062007a3c7a10 */ /* 0x000fe20007f1e0ff */
[----:B------:R0:W4:Y:S01]  /*0650*/  LDG.E R140, [R2.64] ;  /* 0x00000004028c7981 */ /* 0x000122000c1e1900 */
[----:B------:R-:W-:-:S03]  /*0660*/  IMAD.WIDE R126, R112, R127, c[0x0][0x1a8] ;  /* 0x00006a00707e7625 */ /* 0x000fc600078e027f */
[----:B------:R-:W4:Y:S01]  /*0670*/  LDG.E.128 R52, [R52.64] ;  /* 0x0000000434347981 */ /* 0x000f22000c1e1d00 */
[-C--:B------:R-:W-:Y:S01]  /*0680*/  IMAD.WIDE.U32 R56, R131, R64.reuse, c[0x0][0x208] ;  /* 0x0000820083387625 */ /* 0x080fe200078e0040 */
[----:B------:R-:W-:Y:S02]  /*0690*/  IADD3.X R61, R121, c[0x0][0x18c], RZ, P0, !PT ;  /* 0x00006300793d7a10 */ /* 0x000fe400007fe4ff */
[----:B------:R-:W4:Y:S04]  /*06a0*/  LDG.E.128 R48, [R48.64] ;  /* 0x0000000430307981 */ /* 0x000f28000c1e1d00 */
[----:B------:R1:W4:Y:S04]  /*06b0*/  LDG.E R127, [R126.64] ;  /* 0x000000047e7f7981 */ /* 0x000328000c1e1900 */
[----:B------:R-:W4:Y:S04]  /*06c0*/  LDG.E.128 R56, [R56.64] ;  /* 0x0000000438387981 */ /* 0x000f28000c1e1d00 */
[----:B------:R-:W4:Y:S01]  /*06d0*/  LDG.E.128 R60, [R60.64] ;  /* 0x000000043c3c7981 */ /* 0x000f22000c1e1d00 */
[----:B------:R-:W-:-:S06]  /*06e0*/  IMAD.WIDE.U32 R64, R133, R64, c[0x0][0x208] ;  /* 0x0000820085407625 */ /* 0x000fcc00078e0040 */
[----:B------:R-:W4:Y:S01]  /*06f0*/  LDG.E.128 R64, [R64.64] ;  /* 0x0000000440407981 */ /* 0x000f22000c1e1d00 */
[----:B------:R-:W-:-:S04]  /*0700*/  ISETP.NE.U32.AND P0, PT, RZ, c[0x0][0x218], PT ;  /* 0x00008600ff007a0c */ /* 0x000fc80003f05070 */
[----:B------:R-:W-:Y:S01]  /*0710*/  ISETP.NE.AND.EX P0, PT, RZ, c[0x0][0x21c], PT, P0 ;  /* 0x00008700ff007a0c */ /* 0x000fe20003f05300 */
[----:B------:R-:W-:Y:S01]  /*0720*/  ULDC.U8 UR6, c[0x0][0x1f0] ;  /* 0x00007c0000067ab9 */ /* 0x000fe20000000000 */
[----:B-1----:R-:W-:-:S11]  /*0730*/  MOV R126, 0x3f800000 ;  /* 0x3f800000007e7802 */ /* 0x002fd60000000f00 */
[----:B------:R-:W-:-:S04]  /*0740*/  @P0 LEA R128, P3, R129, c[0x0][0x218], 0x4 ;  /* 0x0000860081800a11 */ /* 0x000fc800078620ff */
[----:B------:R-:W-:Y:S02]  /*0750*/  @P0 LEA.HI.X R129, R129, c[0x0][0x21c], RZ, 0x4, P3 ;  /* 0x0000870081810a11 */ /* 0x000fe400018f24ff */
[----:B0-----:R-:W-:Y:S02]  /*0760*/  @P0 LEA R2, P3, R133, c[0x0][0x218], 0x4 ;  /* 0x0000860085020a11 */ /* 0x001fe400078620ff */
[----:B------:R-:W-:Y:S01]  /*0770*/  @P0 LEA R130, P2, R131, c[0x0][0x218], 0x4 ;  /* 0x0000860083820a11 */ /* 0x000fe200078420ff */
[----:B-----5:R0:W5:Y:S01]  /*0780*/  @P0 LDG.E.128 R28, [R128.64] ;  /* 0x00000004801c0981 */ /* 0x020162000c1e1d00 */
[----:B------:R-:W-:-:S05]  /*0790*/  @P0 LEA.HI.X R3, R133, c[0x0][0x21c], RZ, 0x4, P3 ;  /* 0x0000870085030a11 */ /* 0x000fca00018f24ff */
[----:B------:R3:W5:Y:S01]  /*07a0*/  @P0 LDG.E.128 R36, [R2.64] ;  /* 0x0000000402240981 */ /* 0x000762000c1e1d00 */
[----:B------:R-:W-:-:S05]  /*07b0*/  @P0 LEA.HI.X R131, R131, c[0x0][0x21c], RZ, 0x4, P2 ;  /* 0x0000870083830a11 */ /* 0x000fca00010f24ff */
[----:B------:R1:W5:Y:S01]  /*07c0*/  @P0 LDG.E.128 R32, [R130.64] ;  /* 0x0000000482200981 */ /* 0x000362000c1e1d00 */
[----:B--2---:R-:W-:Y:S02]  /*07d0*/  @P1 PRMT R126, RZ, 0x5410, R132 ;  /* 0x00005410ff7e1816 */ /* 0x004fe40000000084 */
[----:B------:R-:W-:Y:S02]  /*07e0*/  ISETP.NE.AND P1, PT, RZ, UR6, PT ;  /* 0x00000006ff007c0c */ /* 0x000fe4000bf25270 */
[----:B---3--:R-:W-:Y:S02]  /*07f0*/  PRMT R2, RZ, 0x5410, R44 ;  /* 0x00005410ff027816 */ /* 0x008fe4000000002c */
[----:B----4-:R-:W-:Y:S02]  /*0800*/  FSEL R176, R140, RZ, !P1 ;  /* 0x000000ff8cb07208 */ /* 0x010fe40004800000 */
[----:B------:R-:W-:Y:S02]  /*0810*/  PRMT R137, RZ, 0x5410, R53 ;  /* 0x00005410ff897816 */ /* 0x000fe40000000035 */
[----:B------:R-:W-:-:S02]  /*0820*/  PRMT R143, RZ, 0x5410, R54 ;  /* 0x00005410ff8f7816 */ /* 0x000fc40000000036 */
[----:B------:R-:W-:Y:S02]  /*0830*/  PRMT R53, RZ, 0x7610, R53 ;  /* 0x00007610ff357816 */ /* 0x000fe40000000035 */
[----:B------:R-:W-:Y:S01]  /*0840*/  PRMT R54, RZ, 0x7610, R54 ;  /* 0x00007610ff367816 */ /* 0x000fe20000000036 */
[----:B------:R-:W-:Y:S01]  /*0850*/  FADD.FTZ R2, -R176, R2 ;  /* 0x00000002b0027221 */ /* 0x000fe20000010100 */
[----:B------:R-:W-:Y:S02]  /*0860*/  PRMT R3, RZ, 0x5410, R48 ;  /* 0x00005410ff037816 */ /* 0x000fe40000000030 */
[----:B------:R-:W-:Y:S02]  /*0870*/  PRMT R44, RZ, 0x7610, R44 ;  /* 0x00007610ff2c7816 */ /* 0x000fe4000000002c */
[--C-:B------:R-:W-:Y:S02]  /*0880*/  PRMT R133, RZ, 0x5410, R51.reuse ;  /* 0x00005410ff857816 */ /* 0x100fe40000000033 */
[----:B------:R-:W-:-:S02]  /*0890*/  PRMT R136, RZ, 0x7610, R51 ;  /* 0x00007610ff887816 */ /* 0x000fc40000000033 */
[----:B------:R-:W-:Y:S01]  /*08a0*/  PRMT R147, RZ, 0x5410, R55 ;  /* 0x00005410ff937816 */ /* 0x000fe20000000037 */
[C---:B------:R-:W-:Y:S01]  /*08b0*/  FADD.FTZ R142, -R176.reuse, R53 ;  /* 0x00000035b08e7221 */ /* 0x040fe20000010100 */
[----:B------:R-:W-:Y:S01]  /*08c0*/  PRMT R132, RZ, 0x5410, R47 ;  /* 0x00005410ff847816 */ /* 0x000fe2000000002f */
[----:B------:R-:W-:Y:S01]  /*08d0*/  FADD.FTZ R146, -R176, R54 ;  /* 0x00000036b0927221 */ /* 0x000fe20000010100 */
[----:B------:R-:W-:Y:S02]  /*08e0*/  PRMT R51, RZ, 0x5410, R52 ;  /* 0x00005410ff337816 */ /* 0x000fe40000000034 */
[----:B------:R-:W-:Y:S01]  /*08f0*/  PRMT R55, RZ, 0x7610, R55 ;  /* 0x00007610ff377816 */ /* 0x000fe20000000037 */
[----:B------:R-:W-:Y:S01]  /*0900*/  FMUL.FTZ R53, R127, R2 ;  /* 0x000000027f357220 */ /* 0x000fe20000410000 */
[----:B------:R-:W-:Y:S01]  /*0910*/  PRMT R48, RZ, 0x7610, R48 ;  /* 0x00007610ff307816 */ /* 0x000fe20000000030 */
[----:B------:R-:W-:Y:S01]  /*0920*/  FMUL.FTZ R54, R24, R3 ;  /* 0x0000000318367220 */ /* 0x000fe20000410000 */
[----:B------:R-:W-:Y:S01]  /*0930*/  PRMT R52, RZ, 0x7610, R52 ;  /* 0x00007610ff347816 */ /* 0x000fe20000000034 */
[----:B------:R-:W-:Y:S01]  /*0940*/  FADD.FTZ R44, -R176, R44 ;  /* 0x0000002cb02c7221 */ /* 0x000fe20000010100 */
[----:B0-----:R-:W-:-:S02]  /*0950*/  PRMT R128, RZ, 0x5410, R45 ;  /* 0x00005410ff807816 */ /* 0x001fc4000000002d */
[--C-:B------:R-:W-:Y:S02]  /*0960*/  PRMT R139, RZ, 0x5410, R57.reuse ;  /* 0x00005410ff8b7816 */ /* 0x100fe40000000039 */
[----:B------:R-:W-:Y:S01]  /*0970*/  PRMT R141, RZ, 0x7610, R57 ;  /* 0x00007610ff8d7816 */ /* 0x000fe20000000039 */
[C---:B------:R-:W-:Y:S01]  /*0980*/  FADD.FTZ R152, -R176.reuse, R55 ;  /* 0x00000037b0987221 */ /* 0x040fe20000010100 */
[----:B------:R-:W-:Y:S02]  /*0990*/  PRMT R129, RZ, 0x7610, R45 ;  /* 0x00007610ff817816 */ /* 0x000fe4000000002d */
[----:B------:R-:W-:Y:S02]  /*09a0*/  PRMT R57, RZ, 0x5410, R60 ;  /* 0x00005410ff397816 */ /* 0x000fe4000000003c */
[--C-:B------:R-:W-:Y:S02]  /*09b0*/  PRMT R151, RZ, 0x5410, R62.reuse ;  /* 0x00005410ff977816 */ /* 0x100fe4000000003e */
[----:B------:R-:W-:Y:S01]  /*09c0*/  PRMT R153, RZ, 0x7610, R62 ;  /* 0x00007610ff997816 */ /* 0x000fe2000000003e */
[C---:B------:R-:W-:Y:S01]  /*09d0*/  FADD.FTZ R62, -R176.reuse, R132 ;  /* 0x00000084b03e7221 */ /* 0x040fe20000010100 */
[----:B------:R-:W-:Y:S01]  /*09e0*/  PRMT R45, RZ, 0x5410, R49 ;  /* 0x00005410ff2d7816 */ /* 0x000fe20000000031 */
[C---:B------:R-:W-:Y:S01]  /*09f0*/  FADD.FTZ R132, -R176.reuse, R52 ;  /* 0x00000034b0847221 */ /* 0x040fe20000010100 */
[----:B------:R-:W-:Y:S01]  /*0a00*/  PRMT R135, RZ, 0x5410, R56 ;  /* 0x00005410ff877816 */ /* 0x000fe20000000038 */
[----:B------:R-:W-:Y:S01]  /*0a10*/  FADD.FTZ R116, R3, R116 ;  /* 0x0000007403747221 */ /* 0x000fe20000010000 */
[----:B------:R-:W-:Y:S01]  /*0a20*/  PRMT R138, RZ, 0x7610, R56 ;  /* 0x00007610ff8a7816 */ /* 0x000fe20000000038 */
[----:B------:R-:W-:Y:S01]  /*0a30*/  FFMA.FTZ R118, R53, R3, R118 ;  /* 0x0000000335767223 */ /* 0x000fe20000010076 */
[--C-:B------:R-:W-:Y:S01]  /*0a40*/  PRMT R149, RZ, 0x5410, R59.reuse ;  /* 0x00005410ff957816 */ /* 0x100fe2000000003b */
[----:B------:R-:W-:Y:S01]  /*0a50*/  FMUL.FTZ R55, R25, R48 ;  /* 0x0000003019377220 */ /* 0x000fe20000410000 */
[----:B------:R-:W-:Y:S01]  /*0a60*/  PRMT R154, RZ, 0x7610, R59 ;  /* 0x00007610ff9a7816 */ /* 0x000fe2000000003b */
[----:B------:R-:W-:Y:S01]  /*0a70*/  FADD.FTZ R2, RZ, R54 ;  /* 0x00000036ff027221 */ /* 0x000fe20000010000 */
[--C-:B------:R-:W-:Y:S01]  /*0a80*/  PRMT R59, RZ, 0x5410, R61.reuse ;  /* 0x00005410ff3b7816 */ /* 0x100fe2000000003d */
[----:B------:R-:W-:Y:S01]  /*0a90*/  FADD.FTZ R56, -R176, R128 ;  /* 0x00000080b0387221 */ /* 0x000fe20000010100 */
[----:B------:R-:W-:Y:S01]  /*0aa0*/  PRMT R61, RZ, 0x7610, R61 ;  /* 0x00007610ff3d7816 */ /* 0x000fe2000000003d */
[----:B------:R-:W-:-:S02]  /*0ab0*/  FMUL.FTZ R52, R127, R44 ;  /* 0x0000002c7f347220 */ /* 0x000fc40000410000 */
[----:B------:R-:W-:Y:S01]  /*0ac0*/  FFMA.FTZ R3, R53, R54, RZ ;  /* 0x0000003635037223 */ /* 0x000fe200000100ff */
[----:B------:R-:W-:Y:S01]  /*0ad0*/  PRMT R49, RZ, 0x7610, R49 ;  /* 0x00007610ff317816 */ /* 0x000fe20000000031 */
[----:B------:R-:W-:Y:S01]  /*0ae0*/  FADD.FTZ R156, -R176, R57 ;  /* 0x00000039b09c7221 */ /* 0x000fe20000010100 */
[----:B-1----:R-:W-:Y:S01]  /*0af0*/  PRMT R130, RZ, 0x5410, R46 ;  /* 0x00005410ff827816 */ /* 0x002fe2000000002e */
[----:B------:R-:W-:Y:S01]  /*0b00*/  FMUL.FTZ R57, R26, R45 ;  /* 0x0000002d1a397220 */ /* 0x000fe20000410000 */
[--C-:B------:R-:W-:Y:S01]  /*0b10*/  PRMT R145, RZ, 0x5410, R58.reuse ;  /* 0x00005410ff917816 */ /* 0x100fe2000000003a */
[----:B------:R-:W-:Y:S01]  /*0b20*/  FADD.FTZ R2, R2, R55 ;  /* 0x0000003702027221 */ /* 0x000fe20000010000 */
[----:B------:R-:W-:Y:S01]  /*0b30*/  PRMT R148, RZ, 0x7610, R58 ;  /* 0x00007610ff947816 */ /* 0x000fe2000000003a */
[----:B------:R-:W-:Y:S01]  /*0b40*/  FADD.FTZ R58, -R176, R129 ;  /* 0x00000081b03a7221 */ /* 0x000fe20000010100 */
[----:B------:R-:W-:Y:S01]  /*0b50*/  PRMT R131, RZ, 0x7610, R46 ;  /* 0x00007610ff837816 */ /* 0x000fe2000000002e */
[----:B------:R-:W-:Y:S01]  /*0b60*/  FMUL.FTZ R56, R127, R56 ;  /* 0x000000387f387220 */ /* 0x000fe20000410000 */
[----:B------:R-:W-:Y:S01]  /*0b70*/  PRMT R60, RZ, 0x7610, R60 ;  /* 0x00007610ff3c7816 */ /* 0x000fe2000000003c */
[----:B------:R-:W-:Y:S01]  /*0b80*/  FFMA.FTZ R3, R52, R55, R3 ;  /* 0x0000003734037223 */ /* 0x000fe20000010003 */
[----:B------:R-:W-:Y:S01]  /*0b90*/  PRMT R46, RZ, 0x5410, R50 ;  /* 0x00005410ff2e7816 */ /* 0x000fe20000000032 */
[----:B------:R-:W-:-:S02]  /*0ba0*/  FADD.FTZ R164, -R176, R61 ;  /* 0x0000003db0a47221 */ /* 0x000fc40000010100 */
[----:B------:R-:W-:Y:S02]  /*0bb0*/  FMUL.FTZ R61, R27, R49 ;  /* 0x000000311b3d7220 */ /* 0x000fe40000410000 */
[----:B------:R-:W-:Y:S01]  /*0bc0*/  FADD.FTZ R2, R2, R57 ;  /* 0x0000003902027221 */ /* 0x000fe20000010000 */
[----:B------:R-:W-:Y:S01]  /*0bd0*/  PRMT R134, RZ, 0x7610, R47 ;  /* 0x00007610ff867816 */ /* 0x000fe2000000002f */
[----:B------:R-:W-:Y:S01]  /*0be0*/  FADD.FTZ R130, -R176, R130 ;  /* 0x00000082b0827221 */ /* 0x000fe20000010100 */
[----:B------:R-:W-:Y:S01]  /*0bf0*/  PRMT R155, RZ, 0x5410, R63 ;  /* 0x00005410ff9b7816 */ /* 0x000fe2000000003f */
[----:B------:R-:W-:Y:S02]  /*0c00*/  FMUL.FTZ R58, R127, R58 ;  /* 0x0000003a7f3a7220 */ /* 0x000fe40000410000 */
[----:B------:R-:W-:Y:S01]  /*0c10*/  FFMA.FTZ R3, R56, R57, R3 ;  /* 0x0000003938037223 */ /* 0x000fe20000010003 */
[----:B------:R-:W-:Y:S01]  /*0c20*/  PRMT R47, RZ, 0x7610, R50 ;  /* 0x00007610ff2f7816 */ /* 0x000fe20000000032 */
[----:B------:R-:W-:Y:S01]  /*0c30*/  FADD.FTZ R158, -R176, R60 ;  /* 0x0000003cb09e7221 */ /* 0x000fe20000010100 */
[----:B------:R-:W-:Y:S01]  /*0c40*/  PRMT R63, RZ, 0x7610, R63 ;  /* 0x00007610ff3f7816 */ /* 0x000fe2000000003f */
[----:B------:R-:W-:-:S02]  /*0c50*/  FADD.FTZ R110, R45, R110 ;  /* 0x0000006e2d6e7221 */ /* 0x000fc40000010000 */
[----:B------:R-:W-:Y:S02]  /*0c60*/  FFMA.FTZ R111, R56, R45, R111 ;  /* 0x0000002d386f7223 */ /* 0x000fe4000001006f */
[----:B------:R-:W-:Y:S02]  /*0c70*/  FADD.FTZ R162, -R176, R59 ;  /* 0x0000003bb0a27221 */ /* 0x000fe40000010100 */
[----:B------:R-:W-:Y:S02]  /*0c80*/  FMUL.FTZ R60, R20, R46 ;  /* 0x0000002e143c7220 */ /* 0x000fe40000410000 */
[----:B------:R-:W-:Y:S02]  /*0c90*/  FADD.FTZ R45, R2, R61 ;  /* 0x0000003d022d7221 */ /* 0x000fe40000010000 */
[----:B------:R-:W-:Y:S02]  /*0ca0*/  FADD.FTZ R50, -R176, R131 ;  /* 0x00000083b0327221 */ /* 0x000fe40000010100 */
[----:B------:R-:W-:-:S02]  /*0cb0*/  FMUL.FTZ R59, R127, R130 ;  /* 0x000000827f3b7220 */ /* 0x000fc40000410000 */
[----:B------:R-:W-:Y:S01]  /*0cc0*/  FFMA.FTZ R3, R58, R61, R3 ;  /* 0x0000003d3a037223 */ /* 0x000fe20000010003 */
[--C-:B------:R-:W-:Y:S01]  /*0cd0*/  PRMT R160, RZ, 0x7610, R64.reuse ;  /* 0x00007610ffa07816 */ /* 0x100fe20000000040 */
[C---:B------:R-:W-:Y:S01]  /*0ce0*/  FADD.FTZ R128, -R176.reuse, R51 ;  /* 0x00000033b0807221 */ /* 0x040fe20000010100 */
[----:B------:R-:W-:Y:S01]  /*0cf0*/  PRMT R51, RZ, 0x5410, R64 ;  /* 0x00005410ff337816 */ /* 0x000fe20000000040 */
[C---:B------:R-:W-:Y:S02]  /*0d00*/  FADD.FTZ R134, -R176.reuse, R134 ;  /* 0x00000086b0867221 */ /* 0x040fe40000010100 */
[C---:B------:R-:W-:Y:S02]  /*0d10*/  FADD.FTZ R140, -R176.reuse, R137 ;  /* 0x00000089b08c7221 */ /* 0x040fe40000010100 */
[C---:B------:R-:W-:Y:S02]  /*0d20*/  FADD.FTZ R144, -R176.reuse, R143 ;  /* 0x0000008fb0907221 */ /* 0x040fe40000010100 */
[----:B------:R-:W-:-:S02]  /*0d30*/  FADD.FTZ R150, -R176, R147 ;  /* 0x00000093b0967221 */ /* 0x000fc40000010100 */
[C---:B------:R-:W-:Y:S02]  /*0d40*/  FADD.FTZ R168, -R176.reuse, R151 ;  /* 0x00000097b0a87221 */ /* 0x040fe40000010100 */
[C---:B------:R-:W-:Y:S02]  /*0d50*/  FADD.FTZ R170, -R176.reuse, R153 ;  /* 0x00000099b0aa7221 */ /* 0x040fe40000010100 */
[C---:B------:R-:W-:Y:S02]  /*0d60*/  FADD.FTZ R174, -R176.reuse, R155 ;  /* 0x0000009bb0ae7221 */ /* 0x040fe40000010100 */
[----:B------:R-:W-:Y:S02]  /*0d70*/  FADD.FTZ R176, -R176, R63 ;  /* 0x0000003fb0b07221 */ /* 0x000fe40000010100 */
[----:B------:R-:W-:Y:S02]  /*0d80*/  FMUL.FTZ R64, R21, R47 ;  /* 0x0000002f15407220 */ /* 0x000fe40000410000 */
[----:B------:R-:W-:-:S02]  /*0d90*/  FADD.FTZ R45, R45, R60 ;  /* 0x0000003c2d2d7221 */ /* 0x000fc40000010000 */
[----:B------:R-:W-:Y:S02]  /*0da0*/  FMUL.FTZ R63, R127, R50 ;  /* 0x000000327f3f7220 */ /* 0x000fe40000410000 */
[----:B------:R-:W-:Y:S01]  /*0db0*/  FFMA.FTZ R3, R59, R60, R3 ;  /* 0x0000003c3b037223 */ /* 0x000fe20000010003 */
[--C-:B------:R-:W-:Y:S01]  /*0dc0*/  PRMT R151, RZ, 0x5410, R65.reuse ;  /* 0x00005410ff977816 */ /* 0x100fe20000000041 */
[----:B------:R-:W-:Y:S01]  /*0dd0*/  FADD.FTZ R2, R45, R64 ;  /* 0x000000402d027221 */ /* 0x000fe20000010000 */
[----:B------:R-:W-:Y:S01]  /*0de0*/  PRMT R166, RZ, 0x7610, R65 ;  /* 0x00007610ffa67816 */ /* 0x000fe20000000041 */
[----:B------:R-:W-:Y:S02]  /*0df0*/  FMUL.FTZ R65, R22, R133 ;  /* 0x0000008516417220 */ /* 0x000fe40000410000 */
[----:B------:R-:W-:Y:S02]  /*0e00*/  FMUL.FTZ R62, R127, R62 ;  /* 0x0000003e7f3e7220 */ /* 0x000fe40000410000 */
[----:B------:R-:W-:Y:S01]  /*0e10*/  FFMA.FTZ R3, R63, R64, R3 ;  /* 0x000000403f037223 */ /* 0x000fe20000010003 */
[--C-:B------:R-:W-:Y:S01]  /*0e20*/  PRMT R155, RZ, 0x5410, R66.reuse ;  /* 0x00005410ff9b7816 */ /* 0x100fe20000000042 */
[----:B------:R-:W-:Y:S01]  /*0e30*/  FMUL.FTZ R129, R23, R136 ;  /* 0x0000008817817220 */ /* 0x000fe20000410000 */
[----:B------:R-:W-:Y:S01]  /*0e40*/  PRMT R172, RZ, 0x7610, R66 ;  /* 0x00007610ffac7816 */ /* 0x000fe20000000042 */
[----:B------:R-:W-:-:S02]  /*0e50*/  FADD.FTZ R2, R2, R65 ;  /* 0x0000004102027221 */ /* 0x000fc40000010000 */
[C---:B------:R-:W-:Y:S02]  /*0e60*/  FMUL.FTZ R66, R127.reuse, R134 ;  /* 0x000000867f427220 */ /* 0x040fe40000410000 */
[----:B------:R-:W-:Y:S01]  /*0e70*/  FFMA.FTZ R3, R62, R65, R3 ;  /* 0x000000413e037223 */ /* 0x000fe20000010003 */
[----:B------:R-:W-:Y:S01]  /*0e80*/  PRMT R163, RZ, 0x5410, R67 ;  /* 0x00005410ffa37816 */ /* 0x000fe20000000043 */
[----:B------:R-:W-:Y:S01]  /*0e90*/  FADD.FTZ R45, R2, R129 ;  /* 0x00000081022d7221 */ /* 0x000fe20000010000 */
[----:B------:R-:W-:Y:S01]  /*0ea0*/  PRMT R178, RZ, 0x7610, R67 ;  /* 0x00007610ffb27816 */ /* 0x000fe20000000043 */
[----:B------:R-:W-:Y:S02]  /*0eb0*/  FMUL.FTZ R67, R127, R128 ;  /* 0x000000807f437220 */ /* 0x000fe40000410000 */
[----:B------:R-:W-:Y:S02]  /*0ec0*/  FMUL.FTZ R128, R16, R135 ;  /* 0x0000008710807220 */ /* 0x000fe40000410000 */
        /* <DEDUP_REMOVED lines=78> */
[----:B------:R-:W-:Y:S01]  /*13b0*/  FFMA.FTZ R45, R157, R152, R2 ;  /* 0x000000989d2d7223 */ /* 0x000fe20000010002 */
[----:B------:R-:W-:Y:S01]  /*13c0*/  LOP3.LUT P1, RZ, R120, 0xff, RZ, 0xc0, !PT ;  /* 0x000000ff78ff7812 */ /* 0x000fe2000782c0ff */
        /* <DEDUP_REMOVED lines=8> */
[----:B------:R-:W-:Y:S01]  /*1450*/  SEL R164, R117, R114, !P1 ;  /* 0x0000007275a47207 */ /* 0x000fe20004800000 */
        /* <DEDUP_REMOVED lines=22> */
.L_x_2085:
        /* <DEDUP_REMOVED lines=18> */
.L_x_2086:
[----:B------:R-:W-:Y:S01]  /*16e0*/  LOP3.LUT P1, RZ, R159, 0x1f, RZ, 0xc0, !PT ;  /* 0x0000001f9fff7812 */ /* 0x000fe2000782c0ff */
[----:B--2---:R-:W-:Y:S01]  /*16f0*/  FADD.FTZ R2, R48, R47 ;  /* 0x0000002f30027221 */ /* 0x004fe20000010000 */
[----:B------:R-:W-:Y:S01]  /*1700*/  ULDC.U8 UR6, c[0x0][0x1f0] ;  /* 0x00007c0000067ab9 */ /* 0x000fe20000000000 */
[----:B-1----:R-:W-:Y:S01]  /*1710*/  FADD.FTZ R3, R50, R49 ;  /* 0x0000003132037221 */ /* 0x002fe20000010000 */
[----:B------:R-:W-:-:S09]  /*1720*/  IADD3 R112, R112, c[0x0][0x160], RZ ;  /* 0x0000580070707a10 */ /* 0x000fd20007ffe0ff */
[----:B------:R-:W-:-:S05]  /*1730*/  @!P1 IADD3 R162, R119, R164, RZ ;  /* 0x000000a477a29210 */ /* 0x000fca0007ffe0ff */
[----:B------:R-:W-:Y:S01]  /*1740*/  @!P1 STS.64 [R162.X8+0x6000], R2 ;  /* 0x00600002a2009388 */ /* 0x000fe20000008a00 */
[----:B------:R-:W-:Y:S01]  /*1750*/  ISETP.NE.AND P1, PT, RZ, UR6, PT ;  /* 0x00000006ff007c0c */ /* 0x000fe2000bf25270 */
[----:B------:R-:W-:Y:S02]  /*1760*/  WARPSYNC 0xffffffff ;  /* 0xffffffff00007948 */ /* 0x000fe40003800000 */
[----:B------:R-:W-:Y:S06]  /*1770*/  BAR.SYNC.DEFER_BLOCKING 0x0 ;  /* 0x0000000000007b1d */ /* 0x000fec0000010000 */
[----:B0-----:R-:W0:Y:S04]  /*1780*/  LDS.128 R48, [R164.X8+0x6000] ;  /* 0x00600000a4307984 */ /* 0x001e280000008c00 */
[----:B------:R-:W1:Y:S01]  /*1790*/  LDS.128 R44, [R164.X8+0x6010] ;  /* 0x00601000a42c7984 */ /* 0x000e620000008c00 */
        /* <DEDUP_REMOVED lines=9> */
[----:B------:R-:W1:Y:S01]  /*1830*/  LDS.128 R44, [R164.X8+0x6030] ;  /* 0x00603000a42c7984 */ /* 0x000e620000008c00 */
[----:B0-----:R-:W-:Y:S02]  /*1840*/  FADD.FTZ R163, R163, R48 ;  /* 0x00000030a3a37221 */ /* 0x001fe40000010000 */
[----:B------:R-:W-:Y:S02]  /*1850*/  FADD.FTZ R2, R2, R49 ;  /* 0x0000003102027221 */ /* 0x000fe40000010000 */
[----:B------:R-:W-:Y:S02]  /*1860*/  FADD.FTZ R163, R50, R163 ;  /* 0x000000a332a37221 */ /* 0x000fe40000010000 */
[----:B------:R-:W-:Y:S02]  /*1870*/  FADD.FTZ R2, R51, R2 ;  /* 0x0000000233027221 */ /* 0x000fe40000010000 */
[----:B-1----:R-:W-:-:S02]  /*1880*/  FADD.FTZ R163, R163, R44 ;  /* 0x0000002ca3a37221 */ /* 0x002fc40000010000 */
        /* <DEDUP_REMOVED lines=32> */
[----:B------:R-:W-:Y:S01]  /*1a90*/  FFMA.FTZ R160, R160, R2, R45 ;  /* 0x00000002a0a07223 */ /* 0x000fe2000001002d */
[--C-:B-----5:R-:W-:Y:S01]  /*1aa0*/  @P0 PRMT R2, RZ, 0x5410, R31.reuse ;  /* 0x00005410ff020816 */ /* 0x120fe2000000001f */
[----:B------:R-:W-:Y:S02]  /*1ab0*/  FADD.FTZ R56, R57, -R56 ;  /* 0x8000003839387221 */ /* 0x000fe40000010000 */
[----:B------:R-:W-:Y:S02]  /*1ac0*/  FMUL.FTZ R57, R127, R62 ;  /* 0x0000003e7f397220 */ /* 0x000fe40000410000 */
[----:B------:R-:W-:Y:S02]  /*1ad0*/  FADD.FTZ R66, R129, -R66 ;  /* 0x8000004281427221 */ /* 0x000fe40000010000 */
[----:B------:R-:W-:Y:S01]  /*1ae0*/  @P0 FADD.FTZ R57, R57, R2 ;  /* 0x0000000239390221 */ /* 0x000fe20000010000 */
[----:B------:R-:W-:Y:S01]  /*1af0*/  @P0 PRMT R2, RZ, 0x7610, R31 ;  /* 0x00007610ff020816 */ /* 0x000fe2000000001f */
[----:B------:R-:W-:-:S02]  /*1b00*/  FADD.FTZ R60, R60, -R59 ;  /* 0x8000003b3c3c7221 */ /* 0x000fc40000010000 */
[----:B------:R-:W-:Y:S02]  /*1b10*/  FMUL.FTZ R59, R127, R66 ;  /* 0x000000427f3b7220 */ /* 0x000fe40000410000 */
[----:B------:R-:W-:Y:S02]  /*1b20*/  FADD.FTZ R54, R54, -R53 ;  /* 0x8000003536367221 */ /* 0x000fe40000010000 */
[----:B------:R-:W-:Y:S01]  /*1b30*/  @P0 FADD.FTZ R59, R59, R2 ;  /* 0x000000023b3b0221 */ /* 0x000fe20000010000 */
[----:B------:R-:W-:Y:S01]  /*1b40*/  @P0 PRMT R2, RZ, 0x5410, R30 ;  /* 0x00005410ff020816 */ /* 0x000fe2000000001e */
[----:B------:R-:W-:Y:S02]  /*1b50*/  FMUL.FTZ R53, R127, R60 ;  /* 0x0000003c7f357220 */ /* 0x000fe40000410000 */
[----:B------:R-:W-:Y:S02]  /*1b60*/  FADD.FTZ R64, R64, -R63 ;  /* 0x8000003f40407221 */ /* 0x000fe40000010000 */
[----:B------:R-:W-:Y:S01]  /*1b70*/  @P0 FADD.FTZ R53, R53, R2 ;  /* 0x0000000235350221 */ /* 0x000fe20000010000 */
[----:B------:R-:W-:Y:S01]  /*1b80*/  @P0 PRMT R2, RZ, 0x7610, R30 ;  /* 0x00007610ff020816 */ /* 0x000fe2000000001e */
[----:B------:R-:W-:-:S02]  /*1b90*/  FADD.FTZ R52, R55, -R52 ;  /* 0x8000003437347221 */ /* 0x000fc40000010000 */
[C---:B------:R-:W-:Y:S02]  /*1ba0*/  FMUL.FTZ R55, R127.reuse, R64 ;  /* 0x000000407f377220 */ /* 0x040fe40000410000 */
[----:B------:R-:W-:Y:S01]  /*1bb0*/  FMUL.FTZ R47, R127, R56 ;  /* 0x000000387f2f7220 */ /* 0x000fe20000410000 */
[----:B------:R-:W-:Y:S01]  /*1bc0*/  @P1 F2FP.BF16.PACK_AB R56, RZ, R57 ;  /* 0x00000039ff38123e */ /* 0x000fe200000010ff */
[----:B------:R-:W-:Y:S01]  /*1bd0*/  @P0 FADD.FTZ R55, R55, R2 ;  /* 0x0000000237370221 */ /* 0x000fe20000010000 */
[----:B------:R-:W-:Y:S01]  /*1be0*/  @P0 PRMT R2, RZ, 0x5410, R29 ;  /* 0x00005410ff020816 */ /* 0x000fe2000000001d */
[----:B------:R-:W-:Y:S01]  /*1bf0*/  FADD.FTZ R58, R61, -R58 ;  /* 0x8000003a3d3a7221 */ /* 0x000fe20000010000 */
[----:B------:R-:W-:Y:S01]  /*1c00*/  @P1 PRMT R43, R56, 0x7610, R43 ;  /* 0x00007610382b1816 */ /* 0x000fe2000000002b */
[----:B------:R-:W-:Y:S02]  /*1c10*/  FADD.FTZ R154, R154, -R3 ;  /* 0x800000039a9a7221 */ /* 0x000fe40000010000 */
[----:B------:R-:W-:Y:S01]  /*1c20*/  @P0 FADD.FTZ R47, R47, R2 ;  /* 0x000000022f2f0221 */ /* 0x000fe20000010000 */
[----:B------:R-:W-:Y:S01]  /*1c30*/  @P0 PRMT R2, RZ, 0x7610, R29 ;  /* 0x00007610ff020816 */ /* 0x000fe2000000001d */
[C---:B------:R-:W-:Y:S01]  /*1c40*/  FMUL.FTZ R49, R127.reuse, R58 ;  /* 0x0000003a7f317220 */ /* 0x040fe20000410000 */
[----:B------:R-:W-:Y:S01]  /*1c50*/  @P1 F2FP.BF16.PACK_AB R58, RZ, R59 ;  /* 0x0000003bff3a123e */ /* 0x000fe200000010ff */
[----:B------:R-:W-:Y:S01]  /*1c60*/  FMUL.FTZ R3, R127, R54 ;  /* 0x000000367f037220 */ /* 0x000fe20000410000 */
[----:B------:R-:W-:Y:S01]  /*1c70*/  @P1 F2FP.BF16.PACK_AB R54, RZ, R55 ;  /* 0x00000037ff36123e */ /* 0x000fe200000010ff */
[----:B------:R-:W-:Y:S01]  /*1c80*/  @P0 FADD.FTZ R49, R49, R2 ;  /* 0x0000000231310221 */ /* 0x000fe20000010000 */
[----:B------:R-:W-:Y:S01]  /*1c90*/  @P0 PRMT R2, RZ, 0x5410, R28 ;  /* 0x00005410ff020816 */ /* 0x000fe2000000001c */
[----:B------:R-:W-:Y:S01]  /*1ca0*/  FMUL.FTZ R45, R127, R52 ;  /* 0x000000347f2d7220 */ /* 0x000fe20000410000 */
[----:B------:R-:W-:Y:S01]  /*1cb0*/  @P1 F2FP.BF16.PACK_AB R52, RZ, R53 ;  /* 0x00000035ff34123e */ /* 0x000fe200000010ff */
[----:B------:R-:W-:Y:S01]  /*1cc0*/  FADD.FTZ R140, R141, -R140 ;  /* 0x8000008c8d8c7221 */ /* 0x000fe20000010000 */
[----:B------:R-:W-:Y:S01]  /*1cd0*/  @P1 F2FP.BF16.PACK_AB R51, RZ, R49 ;  /* 0x00000031ff33123e */ /* 0x000fe200000010ff */
[----:B------:R-:W-:Y:S01]  /*1ce0*/  @P0 FADD.FTZ R3, R3, R2 ;  /* 0x0000000203030221 */ /* 0x000fe20000010000 */
[----:B------:R-:W-:Y:S01]  /*1cf0*/  @P0 PRMT R2, RZ, 0x7610, R28 ;  /* 0x00007610ff020816 */ /* 0x000fe2000000001c */
[----:B------:R-:W-:Y:S01]  /*1d00*/  FADD.FTZ R132, R132, -R133 ;  /* 0x8000008584847221 */ /* 0x000fe20000010000 */
        /* <DEDUP_REMOVED lines=12> */
[----:B------:R-:W-:Y:S01]  /*1dd0*/  IADD3 R48, P2, R125, c[0x0][0x248], RZ ;  /* 0x000092007d307a10 */ /* 0x000fe20007f5e0ff */
[----:B------:R-:W-:Y:S01]  /*1de0*/  FADD.FTZ R136, R136, -R137 ;  /* 0x8000008988887221 */ /* 0x000fe20000010000 */
[----:B------:R-:W-:Y:S01]  /*1df0*/  @P1 PRMT R43, R43, 0x5410, R58 ;  /* 0x000054102b2b1816 */ /* 0x000fe2000000003a */
[----:B------:R-:W-:Y:S01]  /*1e00*/  @P0 FADD.FTZ R135, R135, R2 ;  /* 0x0000000287870221 */ /* 0x000fe20000010000 */
[----:B------:R-:W-:Y:S01]  /*1e10*/  @P0 PRMT R2, RZ, 0x5410, R34 ;  /* 0x00005410ff020816 */ /* 0x000fe20000000022 */
[----:B------:R-:W-:Y:S01]  /*1e20*/  FMUL.FTZ R129, R127, R136 ;  /* 0x000000887f817220 */ /* 0x000fe20000410000 */
[----:B------:R-:W-:Y:S01]  /*1e30*/  @P1 PRMT R42, R42, 0x5410, R54 ;  /* 0x000054102a2a1816 */ /* 0x000fe20000000036 */
[----:B------:R-:W-:Y:S01]  /*1e40*/  FADD.FTZ R138, R138, -R139 ;  /* 0x8000008b8a8a7221 */ /* 0x000fe20000010000 */
[----:B------:R-:W-:Y:S01]  /*1e50*/  @P1 PRMT R40, R40, 0x5410, R50 ;  /* 0x0000541028281816 */ /* 0x000fe20000000032 */
[----:B------:R-:W-:Y:S01]  /*1e60*/  @P0 FADD.FTZ R129, R129, R2 ;  /* 0x0000000281810221 */ /* 0x000fe20000010000 */
[----:B------:R-:W-:Y:S01]  /*1e70*/  @P0 PRMT R2, RZ, 0x7610, R34 ;  /* 0x00007610ff020816 */ /* 0x000fe20000000022 */
[----:B------:R-:W-:Y:S01]  /*1e80*/  FADD.FTZ R130, R130, -R131 ;  /* 0x8000008382827221 */ /* 0x000fe20000010000 */
[----:B------:R-:W-:Y:S01]  /*1e90*/  @P1 F2FP.BF16.PACK_AB R54, RZ, R135 ;  /* 0x00000087ff36123e */ /* 0x000fe200000010ff */
[----:B------:R-:W-:-:S02]  /*1ea0*/  FMUL.FTZ R131, R127, R138 ;  /* 0x0000008a7f837220 */ /* 0x000fc40000410000 */
[----:B------:R-:W-:Y:S02]  /*1eb0*/  FMUL.FTZ R65, R127, R132 ;  /* 0x000000847f417220 */ /* 0x000fe40000410000 */
[----:B------:R-:W-:Y:S01]  /*1ec0*/  @P0 FADD.FTZ R131, R131, R2 ;  /* 0x0000000283830221 */ /* 0x000fe20000010000 */
[----:B------:R-:W-:Y:S01]  /*1ed0*/  @P0 PRMT R2, RZ, 0x5410, R33 ;  /* 0x00005410ff020816 */ /* 0x000fe20000000021 */
[----:B------:R-:W-:Y:S02]  /*1ee0*/  FADD.FTZ R128, R128, -R67 ;  /* 0x8000004380807221 */ /* 0x000fe40000010000 */
[----:B------:R-:W-:Y:S01]  /*1ef0*/  FMUL.FTZ R67, R127, R134 ;  /* 0x000000867f437220 */ /* 0x000fe20000410000 */
[----:B------:R-:W-:Y:S01]  /*1f00*/  @P1 F2FP.BF16.PACK_AB R52, RZ, R131 ;  /* 0x00000083ff34123e */ /* 0x000fe200000010ff */
[----:B------:R-:W-:Y:S01]  /*1f10*/  @P0 FADD.FTZ R65, R65, R2 ;  /* 0x0000000241410221 */ /* 0x000fe20000010000 */
[----:B------:R-:W-:Y:S01]  /*1f20*/  @P0 PRMT R2, RZ, 0x7610, R33 ;  /* 0x00007610ff020816 */ /* 0x000fe20000000021 */
[----:B------:R-:W-:-:S02]  /*1f30*/  FMUL.FTZ R61, R127, R128 ;  /* 0x000000807f3d7220 */ /* 0x000fc40000410000 */
[----:B------:R-:W-:Y:S02]  /*1f40*/  FMUL.FTZ R63, R127, R130 ;  /* 0x000000827f3f7220 */ /* 0x000fe40000410000 */
[----:B------:R-:W-:Y:S01]  /*1f50*/  @P0 FADD.FTZ R67, R67, R2 ;  /* 0x0000000243430221 */ /* 0x000fe20000010000 */
[----:B------:R-:W-:Y:S01]  /*1f60*/  @P0 PRMT R2, RZ, 0x5410, R32 ;  /* 0x00005410ff020816 */ /* 0x000fe20000000020 */
[----:B------:R-:W-:Y:S02]  /*1f70*/  FADD.FTZ R144, R145, -R144 ;  /* 0x8000009091907221 */ /* 0x000fe40000010000 */
[----:B------:R-:W-:Y:S01]  /*1f80*/  FADD.FTZ R146, R146, -R147 ;  /* 0x8000009392927221 */ /* 0x000fe20000010000 */
        /* <DEDUP_REMOVED lines=23> */
[----:B------:R-:W-:Y:S02]  /*2100*/  FMUL.FTZ R149, R127, R154 ;  /* 0x0000009a7f957220 */ /* 0x000fe40000410000 */
[----:B------:R-:W-:Y:S02]  /*2110*/  FADD.FTZ R160, R155, -R160 ;  /* 0x800000a09ba07221 */ /* 0x000fe40000010000 */
[----:B------:R-:W-:Y:S01]  /*2120*/  @P0 FADD.FTZ R145, R145, R2 ;  /* 0x0000000291910221 */ /* 0x000fe20000010000 */
[----:B------:R-:W-:Y:S01]  /*2130*/  @P0 PRMT R2, RZ, 0x7610, R38 ;  /* 0x00007610ff020816 */ /* 0x000fe20000000026 */
[----:B------:R-:W-:-:S02]  /*2140*/  FMUL.FTZ R127, R127, R160 ;  /* 0x000000a07f7f7220 */ /* 0x000fc40000410000 */
[-C--:B------:R-:W-:Y:S02]  /*2150*/  FMUL.FTZ R44, R3, R126.reuse ;  /* 0x0000007e032c7220 */ /* 0x080fe40000410000 */
[----:B------:R-:W-:Y:S01]  /*2160*/  @P0 FADD.FTZ R147, R147, R2 ;  /* 0x0000000293930221 */ /* 0x000fe20000010000 */
[--C-:B------:R-:W-:Y:S01]  /*2170*/  @P0 PRMT R2, RZ, 0x5410, R39.reuse ;  /* 0x00005410ff020816 */ /* 0x100fe20000000027 */
[-C--:B------:R-:W-:Y:S02]  /*2180*/  FMUL.FTZ R3, R45, R126.reuse ;  /* 0x0000007e2d037220 */ /* 0x080fe40000410000 */
[-C--:B------:R-:W-:Y:S02]  /*2190*/  FMUL.FTZ R46, R53, R126.reuse ;  /* 0x0000007e352e7220 */ /* 0x080fe40000410000 */
[----:B------:R-:W-:Y:S01]  /*21a0*/  @P0 FADD.FTZ R149, R149, R2 ;  /* 0x0000000295950221 */ /* 0x000fe20000010000 */
[----:B------:R-:W-:Y:S01]  /*21b0*/  @P0 PRMT R2, RZ, 0x7610, R39 ;  /* 0x00007610ff020816 */ /* 0x000fe20000000027 */
[----:B------:R-:W-:Y:S01]  /*21c0*/  FMUL.FTZ R57, R57, R126 ;  /* 0x0000007e39397220 */ /* 0x000fe20000410000 */
[----:B------:R-:W-:Y:S01]  /*21d0*/  F2FP.BF16.PACK_AB R44, R3, R44 ;  /* 0x0000002c032c723e */ /* 0x000fe200000010ff */
[----:B------:R-:W-:-:S02]  /*21e0*/  FMUL.FTZ R62, R59, R126 ;  /* 0x0000007e3b3e7220 */ /* 0x000fc40000410000 */
[----:B------:R-:W-:Y:S01]  /*21f0*/  @P0 FADD.FTZ R127, R127, R2 ;  /* 0x000000027f7f0221 */ /* 0x000fe20000010000 */
[----:B------:R-:W-:Y:S01]  /*2200*/  @P1 F2FP.BF16.PACK_AB R2, RZ, R47 ;  /* 0x0000002fff02123e */ /* 0x000fe200000010ff */
[-C--:B------:R-:W-:Y:S02]  /*2210*/  FMUL.FTZ R55, R55, R126.reuse ;  /* 0x0000007e37377220 */ /* 0x080fe40000410000 */
[-C--:B------:R-:W-:Y:S01]  /*2220*/  FMUL.FTZ R53, R47, R126.reuse ;  /* 0x0000007e2f357220 */ /* 0x080fe20000410000 */
[----:B------:R-:W-:Y:S01]  /*2230*/  @P1 PRMT R41, R2, 0x7610, R41 ;  /* 0x0000761002291816 */ /* 0x000fe20000000029 */
[-C--:B------:R-:W-:Y:S01]  /*2240*/  FMUL.FTZ R60, R49, R126.reuse ;  /* 0x0000007e313c7220 */ /* 0x080fe20000410000 */
[----:B------:R-:W-:Y:S01]  /*2250*/  @P1 IADD3 R2, P0, R125, c[0x0][0x258], RZ ;  /* 0x000096007d021a10 */ /* 0x000fe20007f1e0ff */
[----:B------:R-:W-:Y:S01]  /*2260*/  FMUL.FTZ R56, R135, R126 ;  /* 0x0000007e87387220 */ /* 0x000fe20000410000 */
[----:B------:R-:W-:Y:S02]  /*2270*/  @P1 PRMT R41, R41, 0x5410, R51 ;  /* 0x0000541029291816 */ /* 0x000fe40000000033 */
[----:B------:R-:W-:-:S02]  /*2280*/  @P1 IADD3.X R3, R161, c[0x0][0x25c], RZ, P0, !PT ;  /* 0x00009700a1031a10 */ /* 0x000fc400007fe4ff */
[----:B------:R-:W-:Y:S02]  /*2290*/  F2FP.BF16.PACK_AB R47, R62, R57 ;  /* 0x000000393e2f723e */ /* 0x000fe400000010ff */
[----:B------:R-:W-:Y:S01]  /*22a0*/  F2FP.BF16.PACK_AB R46, R55, R46 ;  /* 0x0000002e372e723e */ /* 0x000fe200000010ff */
[----:B------:R0:W-:Y:S01]  /*22b0*/  @P1 STG.E.128 [R2.64], R40 ;  /* 0x0000002802001986 */ /* 0x0001e2000c101d04 */
[----:B------:R-:W-:Y:S01]  /*22c0*/  F2FP.BF16.PACK_AB R45, R60, R53 ;  /* 0x000000353c2d723e */ /* 0x000fe200000010ff */
[-C--:B------:R-:W-:Y:S01]  /*22d0*/  FMUL.FTZ R55, R63, R126.reuse ;  /* 0x0000007e3f377220 */ /* 0x080fe20000410000 */
[----:B------:R-:W-:Y:S02]  /*22e0*/  IADD3.X R49, R161, c[0x0][0x24c], RZ, P2, !PT ;  /* 0x00009300a1317a10 */ /* 0x000fe400017fe4ff */
[----:B------:R-:W-:Y:S01]  /*22f0*/  @P1 F2FP.BF16.PACK_AB R53, RZ, R133 ;  /* 0x00000085ff35123e */ /* 0x000fe200000010ff */
[-C--:B------:R-:W-:Y:S01]  /*2300*/  FMUL.FTZ R133, R133, R126.reuse ;  /* 0x0000007e85857220 */ /* 0x080fe20000410000 */
[----:B------:R-:W-:Y:S01]  /*2310*/  @P1 F2FP.BF16.PACK_AB R51, RZ, R129 ;  /* 0x00000081ff33123e */ /* 0x000fe200000010ff */
[----:B------:R1:W-:Y:S01]  /*2320*/  STG.E.128 [R48.64], R44 ;  /* 0x0000002c30007986 */ /* 0x0003e2000c101d04 */
[-C--:B------:R-:W-:Y:S01]  /*2330*/  FMUL.FTZ R129, R129, R126.reuse ;  /* 0x0000007e81817220 */ /* 0x080fe20000410000 */
[----:B------:R-:W-:Y:S01]  /*2340*/  @P1 F2FP.BF16.PACK_AB R63, RZ, R63 ;  /* 0x0000003fff3f123e */ /* 0x000fe200000010ff */
[----:B0-----:R-:W-:Y:S01]  /*2350*/  FMUL.FTZ R2, R67, R126 ;  /* 0x0000007e43027220 */ /* 0x001fe20000410000 */
[----:B------:R-:W-:-:S02]  /*2360*/  @P1 F2FP.BF16.PACK_AB R3, RZ, R61 ;  /* 0x0000003dff03123e */ /* 0x000fc400000010ff */
[----:B------:R-:W-:Y:S02]  /*2370*/  @P1 PRMT R43, R53, 0x7610, R43 ;  /* 0x00007610352b1816 */ /* 0x000fe4000000002b */
[----:B------:R-:W-:Y:S02]  /*2380*/  @P1 PRMT R42, R51, 0x7610, R42 ;  /* 0x00007610332a1816 */ /* 0x000fe4000000002a */
[----:B------:R-:W-:Y:S01]  /*2390*/  @P1 PRMT R40, R3, 0x7610, R40 ;  /* 0x0000761003281816 */ /* 0x000fe20000000028 */
[-C--:B-1----:R-:W-:Y:S01]  /*23a0*/  FMUL.FTZ R45, R65, R126.reuse ;  /* 0x0000007e412d7220 */ /* 0x082fe20000410000 */
[----:B------:R-:W-:Y:S01]  /*23b0*/  @P1 F2FP.BF16.PACK_AB R49, RZ, R65 ;  /* 0x00000041ff31123e */ /* 0x000fe200000010ff */
[-C--:B------:R-:W-:Y:S01]  /*23c0*/  FMUL.FTZ R46, R131, R126.reuse ;  /* 0x0000007e832e7220 */ /* 0x080fe20000410000 */
[----:B------:R-:W-:Y:S01]  /*23d0*/  @P1 PRMT R43, R43, 0x5410, R54 ;  /* 0x000054102b2b1816 */ /* 0x000fe20000000036 */
[-C--:B------:R-:W-:Y:S01]  /*23e0*/  FMUL.FTZ R44, R61, R126.reuse ;  /* 0x0000007e3d2c7220 */ /* 0x080fe20000410000 */
[----:B------:R-:W-:Y:S01]  /*23f0*/  F2FP.BF16.PACK_AB R45, R2, R45 ;  /* 0x0000002d022d723e */ /* 0x000fe200000010ff */
[----:B------:R-:W-:Y:S01]  /*2400*/  FMUL.FTZ R54, R143, R126 ;  /* 0x0000007e8f367220 */ /* 0x000fe20000410000 */
[----:B------:R-:W-:-:S02]  /*2410*/  @P1 PRMT R41, R49, 0x7610, R41 ;  /* 0x0000761031291816 */ /* 0x000fc40000000029 */
[C---:B------:R-:W-:Y:S02]  /*2420*/  @P1 IADD3 R2, P0, R124.reuse, c[0x0][0x258], RZ ;  /* 0x000096007c021a10 */ /* 0x040fe40007f1e0ff */
[----:B------:R-:W-:Y:S02]  /*2430*/  IADD3 R124, P2, R124, c[0x0][0x248], RZ ;  /* 0x000092007c7c7a10 */ /* 0x000fe40007f5e0ff */
[----:B------:R-:W-:Y:S02]  /*2440*/  @P1 IADD3.X R3, R123, c[0x0][0x25c], RZ, P0, !PT ;  /* 0x000097007b031a10 */ /* 0x000fe400007fe4ff */
[----:B------:R-:W-:Y:S01]  /*2450*/  @P1 PRMT R42, R42, 0x5410, R52 ;  /* 0x000054102a2a1816 */ /* 0x000fe20000000034 */
[----:B------:R-:W-:Y:S01]  /*2460*/  FMUL.FTZ R52, R139, R126 ;  /* 0x0000007e8b347220 */ /* 0x000fe20000410000 */
[----:B------:R-:W-:Y:S02]  /*2470*/  @P1 PRMT R41, R41, 0x5410, R50 ;  /* 0x0000541029291816 */ /* 0x000fe40000000032 */
[----:B------:R-:W-:-:S02]  /*2480*/  @P1 PRMT R40, R40, 0x5410, R63 ;  /* 0x0000541028281816 */ /* 0x000fc4000000003f */
[----:B------:R-:W-:Y:S02]  /*2490*/  F2FP.BF16.PACK_AB R47, R56, R133 ;  /* 0x00000085382f723e */ /* 0x000fe400000010ff */
[----:B------:R-:W-:Y:S01]  /*24a0*/  F2FP.BF16.PACK_AB R46, R46, R129 ;  /* 0x000000812e2e723e */ /* 0x000fe200000010ff */
[----:B------:R0:W-:Y:S01]  /*24b0*/  @P1 STG.E.128 [R2.64], R40 ;  /* 0x0000002802001986 */ /* 0x0001e2000c101d04 */
[----:B------:R-:W-:Y:S02]  /*24c0*/  F2FP.BF16.PACK_AB R44, R55, R44 ;  /* 0x0000002c372c723e */ /* 0x000fe400000010ff */
[----:B------:R-:W-:Y:S02]  /*24d0*/  IADD3.X R125, R123, c[0x0][0x24c], RZ, P2, !PT ;  /* 0x000093007b7d7a10 */ /* 0x000fe400017fe4ff */
[----:B------:R-:W-:Y:S01]  /*24e0*/  @P1 F2FP.BF16.PACK_AB R49, RZ, R141 ;  /* 0x0000008dff31123e */ /* 0x000fe200000010ff */
[-C--:B------:R-:W-:Y:S01]  /*24f0*/  FMUL.FTZ R141, R141, R126.reuse ;  /* 0x0000007e8d8d7220 */ /* 0x080fe20000410000 */
[----:B------:R-:W-:Y:S01]  /*2500*/  @P1 F2FP.BF16.PACK_AB R51, RZ, R145 ;  /* 0x00000091ff33123e */ /* 0x000fe200000010ff */
[----:B------:R1:W-:Y:S01]  /*2510*/  STG.E.128 [R124.64], R44 ;  /* 0x0000002c7c007986 */ /* 0x0003e2000c101d04 */
[----:B------:R-:W-:Y:S01]  /*2520*/  @P1 F2FP.BF16.PACK_AB R48, RZ, R139 ;  /* 0x0000008bff30123e */ /* 0x000fe200000010ff */
[-C--:B------:R-:W-:Y:S01]  /*2530*/  FMUL.FTZ R145, R145, R126.reuse ;  /* 0x0000007e91917220 */ /* 0x080fe20000410000 */
[----:B------:R-:W-:Y:S01]  /*2540*/  @P1 F2FP.BF16.PACK_AB R50, RZ, R143 ;  /* 0x0000008fff32123e */ /* 0x000fe200000010ff */
[-C--:B0-----:R-:W-:Y:S01]  /*2550*/  FMUL.FTZ R2, R127, R126.reuse ;  /* 0x0000007e7f027220 */ /* 0x081fe20000410000 */
[----:B------:R-:W-:Y:S01]  /*2560*/  @P1 F2FP.BF16.PACK_AB R3, RZ, R137 ;  /* 0x00000089ff03123e */ /* 0x000fe200000010ff */
[----:B------:R-:W-:Y:S01]  /*2570*/  FMUL.FTZ R137, R137, R126 ;  /* 0x0000007e89897220 */ /* 0x000fe20000410000 */
[----:B------:R-:W-:-:S02]  /*2580*/  @P1 F2FP.BF16.PACK_AB R127, RZ, R127 ;  /* 0x0000007fff7f123e */ /* 0x000fc400000010ff */
[----:B------:R-:W-:Y:S02]  /*2590*/  @P1 PRMT R40, R3, 0x7610, R40 ;  /* 0x0000761003281816 */ /* 0x000fe40000000028 */
[----:B------:R-:W-:Y:S01]  /*25a0*/  @P1 PRMT R41, R49, 0x7610, R41 ;  /* 0x0000761031291816 */ /* 0x000fe20000000029 */
[-C--:B-1----:R-:W-:Y:S01]  /*25b0*/  FMUL.FTZ R47, R149, R126.reuse ;  /* 0x0000007e952f7220 */ /* 0x082fe20000410000 */
[----:B------:R-:W-:Y:S01]  /*25c0*/  @P1 F2FP.BF16.PACK_AB R149, RZ, R149 ;  /* 0x00000095ff95123e */ /* 0x000fe200000010ff */
[----:B------:R-:W-:Y:S01]  /*25d0*/  FMUL.FTZ R46, R147, R126 ;  /* 0x0000007e932e7220 */ /* 0x000fe20000410000 */
[----:B------:R-:W-:Y:S02]  /*25e0*/  @P1 F2FP.BF16.PACK_AB R147, RZ, R147 ;  /* 0x00000093ff93123e */ /* 0x000fe400000010ff */
[----:B------:R-:W-:Y:S02]  /*25f0*/  F2FP.BF16.PACK_AB R47, R2, R47 ;  /* 0x0000002f022f723e */ /* 0x000fe400000010ff */
[----:B------:R-:W-:-:S02]  /*2600*/  @P1 PRMT R42, R51, 0x7610, R42 ;  /* 0x00007610332a1816 */ /* 0x000fc4000000002a */
[C---:B------:R-:W-:Y:S02]  /*2610*/  @P1 IADD3 R2, P0, R122.reuse, c[0x0][0x258], RZ ;  /* 0x000096007a021a10 */ /* 0x040fe40007f1e0ff */
[----:B------:R-:W-:Y:S02]  /*2620*/  @P1 PRMT R43, R149, 0x7610, R43 ;  /* 0x00007610952b1816 */ /* 0x000fe4000000002b */
[----:B------:R-:W-:Y:S02]  /*2630*/  IADD3 R122, P2, R122, c[0x0][0x248], RZ ;  /* 0x000092007a7a7a10 */ /* 0x000fe40007f5e0ff */
[----:B------:R-:W-:Y:S02]  /*2640*/  @P1 PRMT R40, R40, 0x5410, R48 ;  /* 0x0000541028281816 */ /* 0x000fe40000000030 */
[----:B------:R-:W-:Y:S02]  /*2650*/  @P1 IADD3.X R3, R121, c[0x0][0x25c], RZ, P0, !PT ;  /* 0x0000970079031a10 */ /* 0x000fe400007fe4ff */
[----:B------:R-:W-:-:S02]  /*2660*/  @P1 PRMT R41, R41, 0x5410, R50 ;  /* 0x0000541029291816 */ /* 0x000fc40000000032 */
[----:B------:R-:W-:Y:S02]  /*2670*/  @P1 PRMT R42, R42, 0x5410, R147 ;  /* 0x000054102a2a1816 */ /* 0x000fe40000000093 */
[----:B------:R-:W-:Y:S02]  /*2680*/  @P1 PRMT R43, R43, 0x5410, R127 ;  /* 0x000054102b2b1816 */ /* 0x000fe4000000007f */
[----:B------:R-:W-:Y:S02]  /*2690*/  F2FP.BF16.PACK_AB R46, R46, R145 ;  /* 0x000000912e2e723e */ /* 0x000fe400000010ff */
[----:B------:R-:W-:Y:S01]  /*26a0*/  F2FP.BF16.PACK_AB R45, R54, R141 ;  /* 0x0000008d362d723e */ /* 0x000fe200000010ff */
[----:B------:R0:W-:Y:S01]  /*26b0*/  @P1 STG.E.128 [R2.64], R40 ;  /* 0x0000002802001986 */ /* 0x0001e2000c101d04 */
[----:B------:R-:W-:Y:S02]  /*26c0*/  F2FP.BF16.PACK_AB R44, R52, R137 ;  /* 0x00000089342c723e */ /* 0x000fe400000010ff */
[----:B------:R-:W-:-:S02]  /*26d0*/  IADD3.X R123, R121, c[0x0][0x24c], RZ, P2, !PT ;  /* 0x00009300797b7a10 */ /* 0x000fc400017fe4ff */
[----:B------:R-:W-:Y:S02]  /*26e0*/  ISETP.GE.AND P0, PT, R112, c[0x0][0x164], PT ;  /* 0x0000590070007a0c */ /* 0x000fe40003f06270 */
[----:B------:R-:W-:Y:S01]  /*26f0*/  LOP3.LUT P1, RZ, R120, 0xff, RZ, 0xc0, !PT ;  /* 0x000000ff78ff7812 */ /* 0x000fe2000782c0ff */
[----:B------:R0:W-:Y:S03]  /*2700*/  STG.E.128 [R122.64], R44 ;  /* 0x0000002c7a007986 */ /* 0x0001e6000c101d04 */
[----:B------:R-:W-:-:S07]  /*2710*/  SEL R120, RZ, 0x1, P1 ;  /* 0x00000001ff787807 */ /* 0x000fce0000800000 */
[----:B0-----:R-:W-:Y:S01]  /*2720*/  @P0 CALL.REL.NOINC `(.L_x_2083) ;  /* 0x0000001000000944 */ /* 0x001fe20003c00000 */
[----:B------:R-:W-:Y:S05]  /*2730*/  BRA `(.L_x_2084) ;  /* 0xffffdd5000007947 */ /* 0x000fea000383ffff */
.L_x_2083:
        /* <DEDUP_REMOVED lines=47> */
.L_x_2080:
[----:B------:R-:W0:Y:S01]  /*2a30*/  S2UR UR6, SR_CTAID.X ;  /* 0x00000000000679c3 */ /* 0x000e220000002500 */
[----:B------:R-:W0:Y:S01]  /*2a40*/  S2R R2, SR_TID.X ;  /* 0x0000000000027919 */ /* 0x000e220000002100 */
[----:B------:R-:W-:Y:S01]  /*2a50*/  HFMA2.MMA R9, -RZ, RZ, 0, 1.9073486328125e-06 ;  /* 0x00000020ff097435 */ /* 0x000fe200000001ff */
        /* <DEDUP_REMOVED lines=18> */
.L_x_2081:
[----:B------:R-:W-:Y:S01]  /*2b80*/  HFMA2.MMA R50, -RZ, RZ, 0, 9.5367431640625e-07 ;  /* 0x00000010ff327435 */ /* 0x000fe200000001ff */
[----:B------:R-:W-:-:S02]  /*2b90*/  MOV R45, R47 ;  /* 0x0000002f002d7202 */ /* 0x000fc40000000f00 */
[----:B------:R-:W-:Y:S02]  /*2ba0*/  MOV R46, 0x1f ;  /* 0x0000001f002e7802 */ /* 0x000fe40000000f00 */
[----:B------:R-:W-:Y:S02]  /*2bb0*/  MOV R51, 0xffffffff ;  /* 0xffffffff00337802 */ /* 0x000fe40000000f00 */
[----:B------:R-:W-:Y:S02]  /*2bc0*/  MOV R2, 0x2be0 ;  /* 0x00002be000027802 */ /* 0x000fe40000000f00 */
[----:B-----5:R-:W-:Y:S05]  /*2bd0*/  CALL.REL.NOINC `($__internal_41_$__cuda_sm70_shflsync_down_p) ;  /* 0x0000045000007944 */ /* 0x020fea0003c00000 */
[----:B-1----:R-:W-:Y:S01]  /*2be0*/  MOV R44, R50 ;  /* 0x00000032002c7202 */ /* 0x002fe20000000f00 */
[----:B0-----:R-:W-:Y:S05]  /*2bf0*/  BRA `(.L_x_2085) ;  /* 0xffffe9c000007947 */ /* 0x001fea000383ffff */
.L_x_2082:
[----:B------:R-:W-:Y:S01]  /*2c00*/  HFMA2.MMA R50, -RZ, RZ, 0, 9.5367431640625e-07 ;  /* 0x00000010ff327435 */ /* 0x000fe200000001ff */
[----:B------:R-:W-:Y:S02]  /*2c10*/  MOV R45, R49 ;  /* 0x00000031002d7202 */ /* 0x000fe40000000f00 */
[----:B------:R-:W-:Y:S02]  /*2c20*/  MOV R46, 0x1f ;  /* 0x0000001f002e7802 */ /* 0x000fe40000000f00 */
[----:B------:R-:W-:-:S02]  /*2c30*/  MOV R51, 0xffffffff ;  /* 0xffffffff00337802 */ /* 0x000fc40000000f00 */
[----:B------:R-:W-:Y:S02]  /*2c40*/  MOV R2, 0x2c60 ;  /* 0x00002c6000027802 */ /* 0x000fe40000000f00 */
[----:B01---5:R-:W-:Y:S05]  /*2c50*/  CALL.REL.NOINC `($__internal_41_$__cuda_sm70_shflsync_down_p) ;  /* 0x000003d000007944 */ /* 0x023fea0003c00000 */
[----:B------:R-:W-:Y:S01]  /*2c60*/  FADD.FTZ R47, R47, R44 ;  /* 0x0000002c2f2f7221 */ /* 0x000fe20000010000 */
[----:B0-----:R-:W-:Y:S01]  /*2c70*/  MOV R46, 0x1f ;  /* 0x0000001f002e7802 */ /* 0x001fe20000000f00 */
[----:B-1----:R-:W-:Y:S01]  /*2c80*/  FADD.FTZ R49, R49, R50 ;  /* 0x0000003231317221 */ /* 0x002fe20000010000 */
[----:B------:R-:W-:Y:S01]  /*2c90*/  HFMA2.MMA R50, -RZ, RZ, 0, 4.76837158203125e-07 ;  /* 0x00000008ff327435 */ /* 0x000fe200000001ff */
[----:B------:R-:W-:Y:S02]  /*2ca0*/  MOV R51, 0xffffffff ;  /* 0xffffffff00337802 */ /* 0x000fe40000000f00 */
[----:B------:R-:W-:Y:S02]  /*2cb0*/  MOV R45, R47 ;  /* 0x0000002f002d7202 */ /* 0x000fe40000000f00 */
[----:B------:R-:W-:Y:S02]  /*2cc0*/  MOV R2, 0x2ce0 ;  /* 0x00002ce000027802 */ /* 0x000fe40000000f00 */
[----:B------:R-:W-:Y:S05]  /*2cd0*/  CALL.REL.NOINC `($__internal_41_$__cuda_sm70_shflsync_down_p) ;  /* 0x0000035000007944 */ /* 0x000fea0003c00000 */
[----:B-1----:R-:W-:Y:S01]  /*2ce0*/  MOV R44, R50 ;  /* 0x00000032002c7202 */ /* 0x002fe20000000f00 */
[----:B------:R-:W-:Y:S01]  /*2cf0*/  HFMA2.MMA R50, -RZ, RZ, 0, 4.76837158203125e-07 ;  /* 0x00000008ff327435 */ /* 0x000fe200000001ff */
[----:B0-----:R-:W-:-:S02]  /*2d00*/  MOV R45, R49 ;  /* 0x00000031002d7202 */ /* 0x001fc40000000f00 */
[----:B------:R-:W-:Y:S02]  /*2d10*/  MOV R46, 0x1f ;  /* 0x0000001f002e7802 */ /* 0x000fe40000000f00 */
[----:B------:R-:W-:Y:S02]  /*2d20*/  MOV R51, 0xffffffff ;  /* 0xffffffff00337802 */ /* 0x000fe40000000f00 */
[----:B------:R-:W-:Y:S02]  /*2d30*/  MOV R2, 0x2d50 ;  /* 0x00002d5000027802 */ /* 0x000fe40000000f00 */
[----:B------:R-:W-:Y:S05]  /*2d40*/  CALL.REL.NOINC `($__internal_41_$__cuda_sm70_shflsync_down_p) ;  /* 0x000002e000007944 */ /* 0x000fea0003c00000 */
[----:B------:R-:W-:Y:S01]  /*2d50*/  FADD.FTZ R47, R44, R47 ;  /* 0x0000002f2c2f7221 */ /* 0x000fe20000010000 */
[----:B0-----:R-:W-:Y:S01]  /*2d60*/  MOV R46, 0x1f ;  /* 0x0000001f002e7802 */ /* 0x001fe20000000f00 */
[----:B-1----:R-:W-:Y:S01]  /*2d70*/  FADD.FTZ R49, R49, R50 ;  /* 0x0000003231317221 */ /* 0x002fe20000010000 */
[----:B------:R-:W-:Y:S01]  /*2d80*/  HFMA2.MMA R50, -RZ, RZ, 0, 2.384185791015625e-07 ;  /* 0x00000004ff327435 */ /* 0x000fe200000001ff */
[----:B------:R-:W-:Y:S02]  /*2d90*/  MOV R51, 0xffffffff ;  /* 0xffffffff00337802 */ /* 0x000fe40000000f00 */
[----:B------:R-:W-:-:S02]  /*2da0*/  MOV R45, R47 ;  /* 0x0000002f002d7202 */ /* 0x000fc40000000f00 */
[----:B------:R-:W-:Y:S02]  /*2db0*/  MOV R2, 0x2dd0 ;  /* 0x00002dd000027802 */ /* 0x000fe40000000f00 */
[----:B------:R-:W-:Y:S05]  /*2dc0*/  CALL.REL.NOINC `($__internal_41_$__cuda_sm70_shflsync_down_p) ;  /* 0x0000026000007944 */ /* 0x000fea0003c00000 */
[----:B-1----:R-:W-:Y:S01]  /*2dd0*/  MOV R44, R50 ;  /* 0x00000032002c7202 */ /* 0x002fe20000000f00 */
[----:B------:R-:W-:Y:S01]  /*2de0*/  HFMA2.MMA R50, -RZ, RZ, 0, 2.384185791015625e-07 ;  /* 0x00000004ff327435 */ /* 0x000fe200000001ff */
[----:B0-----:R-:W-:Y:S02]  /*2df0*/  MOV R45, R49 ;  /* 0x00000031002d7202 */ /* 0x001fe40000000f00 */
[----:B------:R-:W-:Y:S02]  /*2e00*/  MOV R46, 0x1f ;  /* 0x0000001f002e7802 */ /* 0x000fe40000000f00 */
[----:B------:R-:W-:Y:S02]  /*2e10*/  MOV R51, 0xffffffff ;  /* 0xffffffff00337802 */ /* 0x000fe40000000f00 */
[----:B------:R-:W-:Y:S02]  /*2e20*/  MOV R2, 0x2e40 ;  /* 0x00002e4000027802 */ /* 0x000fe40000000f00 */
[----:B------:R-:W-:Y:S05]  /*2e30*/  CALL.REL.NOINC `($__internal_41_$__cuda_sm70_shflsync_down_p) ;  /* 0x000001f000007944 */ /* 0x000fea0003c00000 */
[----:B------:R-:W-:Y:S01]  /*2e40*/  FADD.FTZ R47, R44, R47 ;  /* 0x0000002f2c2f7221 */ /* 0x000fe20000010000 */
[----:B0-----:R-:W-:Y:S01]  /*2e50*/  MOV R46, 0x1f ;  /* 0x0000001f002e7802 */ /* 0x001fe20000000f00 */
[----:B-1----:R-:W-:Y:S01]  /*2e60*/  FADD.FTZ R49, R49, R50 ;  /* 0x0000003231317221 */ /* 0x002fe20000010000 */
[----:B------:R-:W-:Y:S01]  /*2e70*/  HFMA2.MMA R50, -RZ, RZ, 0, 1.1920928955078125e-07 ;  /* 0x00000002ff327435 */ /* 0x000fe200000001ff */
[----:B------:R-:W-:-:S02]  /*2e80*/  MOV R51, 0xffffffff ;  /* 0xffffffff00337802 */ /* 0x000fc40000000f00 */
[----:B------:R-:W-:Y:S02]  /*2e90*/  MOV R45, R47 ;  /* 0x0000002f002d7202 */ /* 0x000fe40000000f00 */
[----:B------:R-:W-:Y:S02]  /*2ea0*/  MOV R2, 0x2ec0 ;  /* 0x00002ec000027802 */ /* 0x000fe40000000f00 */
[----:B------:R-:W-:Y:S05]  /*2eb0*/  CALL.REL.NOINC `($__internal_41_$__cuda_sm70_shflsync_down_p) ;  /* 0x0000017000007944 */ /* 0x000fea0003c00000 */
[----:B-1----:R-:W-:Y:S01]  /*2ec0*/  MOV R44, R50 ;  /* 0x00000032002c7202 */ /* 0x002fe20000000f00 */
[----:B------:R-:W-:Y:S01]  /*2ed0*/  HFMA2.MMA R50, -RZ, RZ, 0, 1.1920928955078125e-07 ;  /* 0x00000002ff327435 */ /* 0x000fe200000001ff */
[----:B0-----:R-:W-:Y:S02]  /*2ee0*/  MOV R45, R49 ;  /* 0x00000031002d7202 */ /* 0x001fe40000000f00 */
[----:B------:R-:W-:Y:S02]  /*2ef0*/  MOV R46, 0x1f ;  /* 0x0000001f002e7802 */ /* 0x000fe40000000f00 */
[----:B------:R-:W-:Y:S02]  /*2f00*/  MOV R51, 0xffffffff ;  /* 0xffffffff00337802 */ /* 0x000fe40000000f00 */
[----:B------:R-:W-:-:S02]  /*2f10*/  MOV R2, 0x2f30 ;  /* 0x00002f3000027802 */ /* 0x000fc40000000f00 */
[----:B------:R-:W-:Y:S05]  /*2f20*/  CALL.REL.NOINC `($__internal_41_$__cuda_sm70_shflsync_down_p) ;  /* 0x0000010000007944 */ /* 0x000fea0003c00000 */
[----:B------:R-:W-:Y:S01]  /*2f30*/  FADD.FTZ R47, R44, R47 ;  /* 0x0000002f2c2f7221 */ /* 0x000fe20000010000 */
[----:B0-----:R-:W-:Y:S01]  /*2f40*/  MOV R46, 0x1f ;  /* 0x0000001f002e7802 */ /* 0x001fe20000000f00 */
[----:B-1----:R-:W-:Y:S01]  /*2f50*/  FADD.FTZ R49, R49, R50 ;  /* 0x0000003231317221 */ /* 0x002fe20000010000 */
[----:B------:R-:W-:Y:S01]  /*2f60*/  HFMA2.MMA R50, -RZ, RZ, 0, 5.9604644775390625e-08 ;  /* 0x00000001ff327435 */ /* 0x000fe200000001ff */
[----:B------:R-:W-:-:S02]  /*2f70*/  MOV R51, 0xffffffff ;  /* 0xffffffff00337802 */ /* 0x000fc40000000f00 */
[----:B------:R-:W-:Y:S02]  /*2f80*/  MOV R45, R47 ;  /* 0x0000002f002d7202 */ /* 0x000fe40000000f00 */
[----:B------:R-:W-:Y:S02]  /*2f90*/  MOV R2, 0x2fb0 ;  /* 0x00002fb000027802 */ /* 0x000fe40000000f00 */
[----:B------:R-:W-:Y:S05]  /*2fa0*/  CALL.REL.NOINC `($__internal_41_$__cuda_sm70_shflsync_down_p) ;  /* 0x0000008000007944 */ /* 0x000fea0003c00000 */
[----:B-1----:R-:W-:Y:S01]  /*2fb0*/  MOV R48, R50 ;  /* 0x0000003200307202 */ /* 0x002fe20000000f00 */
[----:B------:R-:W-:Y:S01]  /*2fc0*/  HFMA2.MMA R50, -RZ, RZ, 0, 5.9604644775390625e-08 ;  /* 0x00000001ff327435 */ /* 0x000fe200000001ff */
[----:B0-----:R-:W-:Y:S02]  /*2fd0*/  MOV R45, R49 ;  /* 0x00000031002d7202 */ /* 0x001fe40000000f00 */
[----:B------:R-:W-:Y:S02]  /*2fe0*/  MOV R46, 0x1f ;  /* 0x0000001f002e7802 */ /* 0x000fe40000000f00 */
[----:B------:R-:W-:Y:S02]  /*2ff0*/  MOV R51, 0xffffffff ;  /* 0xffffffff00337802 */ /* 0x000fe40000000f00 */
[----:B------:R-:W-:-:S02]  /*3000*/  MOV R2, 0x3020 ;  /* 0x0000302000027802 */ /* 0x000fc40000000f00 */
[----:B------:R-:W-:Y:S05]  /*3010*/  CALL.REL.NOINC `($__internal_41_$__cuda_sm70_shflsync_down_p) ;  /* 0x0000001000007944 */ /* 0x000fea0003c00000 */
[----:B01----:R-:W-:Y:S05]  /*3020*/  BRA `(.L_x_2086) ;  /* 0xffffe6b000007947 */ /* 0x003fea000383ffff */
        .weak           $__internal_41_$__cuda_sm70_shflsync_down_p
        .type           $__internal_41_$__cuda_sm70_shflsync_down_p,@function
        .size           $__internal_41_$__cuda_sm70_shflsync_down_p,(.L_x_9295 - $__internal_41_$__cuda_sm70_shflsync_down_p)
$__internal_41_$__cuda_sm70_shflsync_down_p:
[----:B------:R-:W-:Y:S01]  /*3030*/  HFMA2.MMA R3, -RZ, RZ, 0, 0 ;  /* 0x00000000ff037435 */ /* 0x000fe200000001ff */
[----:B------:R-:W-:Y:S04]  /*3040*/  WARPSYNC R51 ;  /* 0x0000003300007348 */ /* 0x000fe80003800000 */
[----:B------:R0:W1:Y:S01]  /*3050*/  SHFL.DOWN PT, R50, R45, R50, R46 ;  /* 0x080000322d327389 */ /* 0x00006200000e002e */
[----:B------:R-:W-:Y:S05]  /*3060*/  RET.REL.NODEC R2 `(_ZN10layer_norm13ln_bwd_kernelINS_13Kernel_traitsIf13__nv_bfloat16S2_S2_fjLj6144ELj1ELj1ELj8ELj16ENS_18Kernel_traits_baseILj6144EfS2_S2_S2_fjLj256EEEEELb0ELb0ELb0ELb1EEEvNS_9BwdParamsE) ;  /* 0xffffcf9002007950 */ /* 0x000fea0003c3ffff */
.L_x_2087:
        /* <DEDUP_REMOVED lines=9> */
.L_x_9295:


//--------------------- .text._ZN10layer_norm13ln_bwd_kernelINS_13Kernel_traitsIf13__nv_bfloat16S2_S2_fjLj6144ELj1ELj1ELj8ELj16ENS_18Kernel_traits_baseILj6144EfS2_S2_S2_fjLj256EEEEELb0ELb0ELb1ELb0EEEvNS_9BwdParamsE --------------------------
	.section	.text._ZN10layer_norm13ln_bwd_kernelINS_13Kernel_traitsIf13__nv_bfloat16S2_S2_fjLj6144ELj1ELj1ELj8ELj16ENS_18Kernel_traits_baseILj6144EfS2_S2_S2_fjLj256EEEEELb0ELb0ELb1ELb0EEEvNS_9BwdParamsE,"ax",@progbits
	.sectioninfo	@"SHI_REGISTERS=167"
	.align	128
        .global         _ZN10layer_norm13ln_bwd_kernelINS_13Kernel_traitsIf13__nv_bfloat16S2_S2_fjLj6144ELj1ELj1ELj8ELj16ENS_18Kernel_traits_baseILj6144EfS2_S2_S2_fjLj256EEEEELb0ELb0ELb1ELb0EEEvNS_9BwdParamsE
        .type           _ZN10layer_norm13ln_bwd_kernelINS_13Kernel_traitsIf13__nv_bfloat16S2_S2_fjLj6144ELj1ELj1ELj8ELj16ENS_18Kernel_traits_baseILj6144EfS2_S2_S2_fjLj256EEEEELb0ELb0ELb1ELb0EEEvNS_9BwdParamsE,@function
        .size           _ZN10layer_norm13ln_bwd_kernelINS_13Kernel_traitsIf13__nv_bfloat16S2_S2_fjLj6144ELj1ELj1ELj8ELj16ENS_18Kernel_traits_baseILj6144EfS2_S2_S2_fjLj256EEEEELb0ELb0ELb1ELb0EEEvNS_9BwdParamsE,(.L_x_9296 - _ZN10layer_norm13ln_bwd_kernelINS_13Kernel_traitsIf13__nv_bfloat16S2_S2_fjLj6144ELj1ELj1ELj8ELj16ENS_18Kernel_traits_baseILj6144EfS2_S2_S2_fjLj256EEEEELb0ELb0ELb1ELb0EEEvNS_9BwdParamsE)
        .other          _ZN10layer_norm13ln_bwd_kernelINS_13Kernel_traitsIf13__nv_bfloat16S2_S2_fjLj6144ELj1ELj1ELj8ELj16ENS_18Kernel_traits_baseILj6144EfS2_S2_S2_fjLj256EEEEELb0ELb0ELb1ELb0EEEvNS_9BwdParamsE,@"STO_CUDA_ENTRY STV_DEFAULT"
_ZN10layer_norm13ln_bwd_kernelINS_13Kernel_traitsIf13__nv_bfloat16S2_S2_fjLj6144ELj1ELj1ELj8ELj16ENS_18Kernel_traits_baseILj6144EfS2_S2_S2_fjLj256EEEEELb0ELb0ELb1ELb0EEEvNS_9BwdParamsE:
.text._ZN10layer_norm13ln_bwd_kernelINS_13Kernel_traitsIf13__nv_bfloat16S2_S2_fjLj6144ELj1ELj1ELj8ELj16ENS_18Kernel_traits_baseILj6144EfS2_S2_S2_fjLj256EEEEELb0ELb0ELb1ELb0EEEvNS_9BwdParamsE:
        /* <DEDUP_REMOVED lines=16> */
[----:B------:R-:W-:Y:S01]  /*0100*/  @P4 LOP3.LUT R4, R4, 0x100, RZ, 0xfc, !PT ;  /* 0x0000010004044812 */ /* 0x000fe200078efcff */
[----:B------:R-:W0:Y:S03]  /*0110*/  S2UR UR6, SR_CTAID.X ;  /* 0x00000000000679c3 */ /* 0x000e260000002500 */
[----:B------:R0:W5:Y:S01]  /*0120*/  @P4 LDG.E.128 R84, [R2.64] ;  /* 0x0000000402544981 */ /* 0x000162000c1e1d00 */
[C---:B------:R-:W-:Y:S01]  /*0130*/  @P3 IMAD.WIDE.U32 R6, R4.reuse, R7, c[0x0][0x1b0] ;  /* 0x00006c0004063625 */ /* 0x040fe200078e0007 */
[----:B------:R-:W-:-:S02]  /*0140*/  @P3 IADD3 R4, R4, 0x100, RZ ;  /* 0x0000010004043810 */ /* 0x000fc40007ffe0ff */
[----:B------:R0:W5:Y:S03]  /*0150*/  @P4 LDG.E.128 R80, [R2.64+0x10] ;  /* 0x0000100402504981 */ /* 0x000166000c1e1d00 */
[----:B------:R-:W-:Y:S01]  /*0160*/  @P2 IMAD.WIDE.U32 R4, R4, R5, c[0x0][0x1b0] ;  /* 0x00006c0004042625 */ /* 0x000fe200078e0005 */
[----:B------:R1:W5:Y:S04]  /*0170*/  @P3 LDG.E.128 R76, [R6.64] ;  /* 0x00000004064c3981 */ /* 0x000368000c1e1d00 */
[----:B------:R1:W5:Y:S04]  /*0180*/  @P3 LDG.E.128 R72, [R6.64+0x10] ;  /* 0x0000100406483981 */ /* 0x000368000c1e1d00 */
[----:B------:R1:W5:Y:S04]  /*0190*/  @P2 LDG.E.128 R68, [R4.64] ;  /* 0x0000000404442981 */ /* 0x000368000c1e1d00 */
[----:B------:R1:W5:Y:S01]  /*01a0*/  @P2 LDG.E.128 R64, [R4.64+0x10] ;  /* 0x0000100404402981 */ /* 0x000362000c1e1d00 */
        /* <DEDUP_REMOVED lines=29> */
[----:B------:R-:W-:-:S06]  /*0380*/  MOV R61, RZ ;  /* 0x000000ff003d7202 */ /* 0x000fcc0000000f00 */
.L_x_2182:
[----:B------:R-:W-:-:S04]  /*0390*/  IMAD.MOV.U32 R107, RZ, RZ, 0x4 ;  /* 0x00000004ff6b7424 */ /* 0x000fc800078e00ff */
[----:B------:R-:W-:-:S06]  /*03a0*/  IMAD.WIDE R98, R2, R107, c[0x0][0x1d8] ;  /* 0x0000760002627625 */ /* 0x000fcc00078e026b */
[----:B------:R-:W2:Y:S01]  /*03b0*/  LDG.E R98, [R98.64] ;  /* 0x0000000462627981 */ /* 0x000ea2000c1e1900 */
[----:B------:R-:W-:-:S04]  /*03c0*/  IMAD.WIDE R96, R2, R107, c[0x0][0x1a8] ;  /* 0x00006a0002607625 */ /* 0x000fc800078e026b */
[C---:B------:R-:W-:Y:S01]  /*03d0*/  IMAD.WIDE R100, R2.reuse, R107, c[0x0][0x1d0] ;  /* 0x0000740002647625 */ /* 0x040fe200078e026b */
[----:B-----5:R1:W5:Y:S04]  /*03e0*/  LDG.E R108, [R96.64] ;  /* 0x00000004606c7981 */ /* 0x020368000c1e1900 */
        /* <DEDUP_REMOVED lines=8> */
[----:B------:R-:W-:Y:S01]  /*0470*/  IMAD.WIDE.U32 R162, R110, R105, c[0x0][0x218] ;  /* 0x000086006ea27625 */ /* 0x000fe200078e0069 */
        /* <DEDUP_REMOVED lines=9> */
.L_x_2093:
[----:B------:R-:W-:Y:S02]  /*0510*/  IADD3 R96, R110, 0x100, RZ ;  /* 0x000001006e607810 */ /* 0x000fe40007ffe0ff */
.L_x_2092:
[----:B------:R-:W-:Y:S05]  /*0520*/  BSYNC B1 ;  /* 0x0000000000017941 */ /* 0x000fea0003800000 */
.L_x_2091:
[----:B------:R-:W-:Y:S01]  /*0530*/  BSSY B1, `(.L_x_2094) ;  /* 0x0000008000017945 */ /* 0x000fe20003800000 */
[----:B------:R-:W-:Y:S05]  /*0540*/  @!P3 BRA `(.L_x_2095) ;  /* 0x000000600000b947 */ /* 0x000fea0003800000 */
[----:B------:R-:W-:-:S04]  /*0550*/  ISETP.NE.U32.AND P0, PT, RZ, c[0x0][0x218], PT ;  /* 0x00008600ff007a0c */ /* 0x000fc80003f05070 */
[----:B------:R-:W-:-:S13]  /*0560*/  ISETP.NE.AND.EX P0, PT, RZ, c[0x0][0x21c], PT, P0 ;  /* 0x00008700ff007a0c */ /* 0x000fda0003f05300 */
[----:B------:R-:W-:Y:S05]  /*0570*/  @!P0 BRA `(.L_x_2096) ;  /* 0x0000002000008947 */ /* 0x000fea0003800000 */
[----:B------:R-:W-:-:S06]  /*0580*/  IMAD.WIDE.U32 R8, R96, R105, c[0x0][0x218] ;  /* 0x0000860060087625 */ /* 0x000fcc00078e0069 */
[----:B------:R-:W5:Y:S02]  /*0590*/  LDG.E.128 R8, [R8.64] ;  /* 0x0000000408087981 */ /* 0x000f64000c1e1d00 */
.L_x_2096:
[----:B------:R-:W-:Y:S02]  /*05a0*/  IADD3 R96, R96, 0x100, RZ ;  /* 0x0000010060607810 */ /* 0x000fe40007ffe0ff */
.L_x_2095:
[----:B------:R-:W-:Y:S05]  /*05b0*/  BSYNC B1 ;  /* 0x0000000000017941 */ /* 0x000fea0003800000 */
.L_x_2094:
        /* <DEDUP_REMOVED lines=9> */
.L_x_2090:
[----:B-1----:R-:W-:-:S06]  /*0650*/  IMAD.WIDE R96, R2, R107, c[0x0][0x1a0] ;  /* 0x0000680002607625 */ /* 0x002fcc00078e026b */
[----:B------:R-:W2:Y:S01]  /*0660*/  LDG.E R96, [R96.64] ;  /* 0x0000000460607981 */ /* 0x000ea2000c1e1900 */
[----:B------:R-:W-:Y:S01]  /*0670*/  IADD3 R98, R98, -0x1, RZ ;  /* 0xffffffff62627810 */ /* 0x000fe20007ffe0ff */
[----:B------:R-:W-:Y:S01]  /*0680*/  BSSY B1, `(.L_x_2098) ;  /* 0x000005c000017945 */ /* 0x000fe20003800000 */
[----:B0-----:R-:W-:Y:S01]  /*0690*/  ISETP.NE.AND P0, PT, R161, RZ, PT ;  /* 0x000000ffa100720c */ /* 0x001fe20003f05270 */
        /* <DEDUP_REMOVED lines=19> */
[--C-:B------:R-:W-:Y:S02]  /*07d0*/  PRMT R107, RZ, 0x5410, R96.reuse ;  /* 0x00005410ff6b7816 */ /* 0x100fe40000000060 */
[----:B------:R-:W-:Y:S01]  /*07e0*/  PRMT R145, RZ, 0x7610, R97 ;  /* 0x00007610ff917816 */ /* 0x000fe20000000061 */
[C---:B------:R-:W-:Y:S01]  /*07f0*/  FADD.FTZ R143, -R106.reuse, R143 ;  /* 0x0000008f6a8f7221 */ /* 0x040fe20000010100 */
[----:B------:R-:W-:Y:S01]  /*0800*/  PRMT R141, RZ, 0x7610, R96 ;  /* 0x00007610ff8d7816 */ /* 0x000fe20000000060 */
[----:B------:R-:W-:Y:S01]  /*0810*/  FADD.FTZ R107, -R106, R107 ;  /* 0x0000006b6a6b7221 */ /* 0x000fe20000010100 */
[----:B------:R-:W-:Y:S01]  /*0820*/  PRMT R149, RZ, 0x5410, R98 ;  /* 0x00005410ff957816 */ /* 0x000fe20000000062 */
[----:B-----5:R-:W-:Y:S01]  /*0830*/  FMUL.FTZ R143, R108, R143 ;  /* 0x0000008f6c8f7220 */ /* 0x020fe20000410000 */
[----:B---3--:R-:W-:-:S02]  /*0840*/  PRMT R147, RZ, 0x5410, R101 ;  /* 0x00005410ff937816 */ /* 0x008fc40000000065 */
[----:B------:R-:W-:Y:S01]  /*0850*/  PRMT R96, RZ, 0x7610, R101 ;  /* 0x00007610ff607816 */ /* 0x000fe20000000065 */
[C---:B------:R-:W-:Y:S01]  /*0860*/  FADD.FTZ R101, -R106.reuse, R145 ;  /* 0x000000916a657221 */ /* 0x040fe20000010100 */
[--C-:B------:R-:W-:Y:S01]  /*0870*/  PRMT R97, RZ, 0x5410, R100.reuse ;  /* 0x00005410ff617816 */ /* 0x100fe20000000064 */
[----:B------:R-:W-:Y:S01]  /*0880*/  FADD.FTZ R149, -R106, R149 ;  /* 0x000000956a957221 */ /* 0x000fe20000010100 */
[--C-:B------:R-:W-:Y:S01]  /*0890*/  PRMT R155, RZ, 0x5410, R99.reuse ;  /* 0x00005410ff9b7816 */ /* 0x100fe20000000063 */
[----:B------:R-:W-:Y:S01]  /*08a0*/  FMUL.FTZ R148, R108, R101 ;  /* 0x000000656c947220 */ /* 0x000fe20000410000 */
[----:B0-----:R-:W-:Y:S01]  /*08b0*/  PRMT R163, RZ, 0x7610, R99 ;  /* 0x00007610ffa37816 */ /* 0x001fe20000000063 */
        /* <DEDUP_REMOVED lines=23> */
[----:B------:R-:W-:Y:S02]  /*0a30*/  FFMA.FTZ R97, R144, R145, R97 ;  /* 0x0000009190617223 */ /* 0x000fe40000010061 */
        /* <DEDUP_REMOVED lines=21> */
[C---:B------:R-:W-:Y:S02]  /*0b90*/  FFMA.FTZ R97, R153.reuse, R156, R97 ;  /* 0x0000009c99617223 */ /* 0x040fe40000010061 */
        /* <DEDUP_REMOVED lines=10> */
.L_x_2099:
[----:B------:R-:W-:Y:S05]  /*0c40*/  BSYNC B1 ;  /* 0x0000000000017941 */ /* 0x000fea0003800000 */
.L_x_2098:
        /* <DEDUP_REMOVED lines=14> */
[----:B0-----:R-:W-:Y:S01]  /*0d30*/  PRMT R113, RZ, 0x7610, R96 ;  /* 0x00007610ff717816 */ /* 0x001fe20000000060 */
[C---:B------:R-:W-:Y:S01]  /*0d40*/  FADD.FTZ R117, -R106.reuse, R117 ;  /* 0x000000756a757221 */ /* 0x040fe20000010100 */
[----:B------:R-:W-:Y:S01]  /*0d50*/  PRMT R119, RZ, 0x5410, R98 ;  /* 0x00005410ff777816 */ /* 0x000fe20000000062 */
[C---:B------:R-:W-:Y:S01]  /*0d60*/  FADD.FTZ R111, -R106.reuse, R111 ;  /* 0x0000006f6a6f7221 */ /* 0x040fe20000010100 */
[----:B------:R-:W-:Y:S01]  /*0d70*/  PRMT R115, RZ, 0x5410, R97 ;  /* 0x00005410ff737816 */ /* 0x000fe20000000061 */
[C---:B------:R-:W-:Y:S01]  /*0d80*/  FADD.FTZ R113, -R106.reuse, R113 ;  /* 0x000000716a717221 */ /* 0x040fe20000010100 */
[--C-:B---3--:R-:W-:Y:S01]  /*0d90*/  PRMT R97, RZ, 0x5410, R100.reuse ;  /* 0x00005410ff617816 */ /* 0x108fe20000000064 */
[C---:B------:R-:W-:Y:S01]  /*0da0*/  FADD.FTZ R119, -R106.reuse, R119 ;  /* 0x000000776a777221 */ /* 0x040fe20000010100 */
[----:B------:R-:W-:Y:S01]  /*0db0*/  PRMT R96, RZ, 0x7610, R101 ;  /* 0x00007610ff607816 */ /* 0x000fe20000000065 */
[----:B------:R-:W-:Y:S01]  /*0dc0*/  FADD.FTZ R115, -R106, R115 ;  /* 0x000000736a737221 */ /* 0x000fe20000010100 */
[----:B------:R-:W-:Y:S01]  /*0dd0*/  PRMT R100, RZ, 0x7610, R100 ;  /* 0x00007610ff647816 */ /* 0x000fe20000000064 */
[C---:B-----5:R-:W-:Y:S01]  /*0de0*/  FMUL.FTZ R116, R108.reuse, R117 ;  /* 0x000000756c747220 */ /* 0x060fe20000410000 */
[--C-:B------:R-:W-:Y:S01]  /*0df0*/  PRMT R123, RZ, 0x5410, R99.reuse ;  /* 0x00005410ff7b7816 */ /* 0x100fe20000000063 */
[----:B------:R-:W-:Y:S01]  /*0e00*/  FMUL.FTZ R111, R108, R111 ;  /* 0x0000006f6c6f7220 */ /* 0x000fe20000410000 */
[----:B------:R-:W-:Y:S01]  /*0e10*/  PRMT R163, RZ, 0x7610, R99 ;  /* 0x00007610ffa37816 */ /* 0x000fe20000000063 */
[----:B------:R-:W-:Y:S01]  /*0e20*/  FMUL.FTZ R114, R76, R97 ;  /* 0x000000614c727220 */ /* 0x000fe20000410000 */
[----:B------:R-:W-:Y:S01]  /*0e30*/  PRMT R99, RZ, 0x5410, R101 ;  /* 0x00005410ff637816 */ /* 0x000fe20000000065 */
[C---:B------:R-:W-:Y:S01]  /*0e40*/  FMUL.FTZ R112, R108.reuse, R113 ;  /* 0x000000716c707220 */ /* 0x040fe20000410000 */
[----:B------:R-:W-:Y:S01]  /*0e50*/  PRMT R121, RZ, 0x7610, R98 ;  /* 0x00007610ff797816 */ /* 0x000fe20000000062 */
[C---:B------:R-:W-:Y:S01]  /*0e60*/  FMUL.FTZ R117, R108.reuse, R119 ;  /* 0x000000776c757220 */ /* 0x040fe20000410000 */
[--C-:B------:R-:W-:Y:S01]  /*0e70*/  PRMT R101, RZ, 0x5410, R102.reuse ;  /* 0x00005410ff657816 */ /* 0x100fe20000000066 */
[----:B------:R-:W-:Y:S01]  /*0e80*/  FMUL.FTZ R113, R108, R115 ;  /* 0x000000736c717220 */ /* 0x000fe20000410000 */
[----:B------:R-:W-:Y:S01]  /*0e90*/  PRMT R102, RZ, 0x7610, R102 ;  /* 0x00007610ff667816 */ /* 0x000fe20000000066 */
[----:B------:R-:W-:Y:S01]  /*0ea0*/  FADD.FTZ R31, R31, R96 ;  /* 0x000000601f1f7221 */ /* 0x000fe20000010000 */
[----:B------:R-:W-:Y:S01]  /*0eb0*/  PRMT R125, RZ, 0x5410, R103 ;  /* 0x00005410ff7d7816 */ /* 0x000fe20000000067 */
[-C--:B------:R-:W-:Y:S01]  /*0ec0*/  FFMA.FTZ R55, R116, R96.reuse, R55 ;  /* 0x0000006074377223 */ /* 0x080fe20000010037 */
[----:B------:R-:W-:Y:S01]  /*0ed0*/  PRMT R98, RZ, 0x7610, R103 ;  /* 0x00007610ff627816 */ /* 0x000fe20000000067 */
[----:B------:R-:W-:-:S02]  /*0ee0*/  FMUL.FTZ R119, R79, R96 ;  /* 0x000000604f777220 */ /* 0x000fc40000410000 */
[----:B------:R-:W-:Y:S02]  /*0ef0*/  FMUL.FTZ R115, R77, R100 ;  /* 0x000000644d737220 */ /* 0x000fe40000410000 */
[----:B------:R-:W-:Y:S02]  /*0f00*/  FADD.FTZ R96, R107, R114 ;  /* 0x000000726b607221 */ /* 0x000fe40000010000 */
[C---:B------:R-:W-:Y:S02]  /*0f10*/  FFMA.FTZ R157, R111.reuse, R114, R157 ;  /* 0x000000726f9d7223 */ /* 0x040fe4000001009d */
[----:B------:R-:W-:Y:S02]  /*0f20*/  FADD.FTZ R28, R28, R97 ;  /* 0x000000611c1c7221 */ /* 0x000fe40000010000 */
[----:B------:R-:W-:Y:S02]  /*0f30*/  FFMA.FTZ R52, R111, R97, R52 ;  /* 0x000000616f347223 */ /* 0x000fe40000010034 */
[----:B------:R-:W-:-:S02]  /*0f40*/  FMUL.FTZ R118, R78, R99 ;  /* 0x000000634e767220 */ /* 0x000fc40000410000 */
[----:B------:R-:W-:Y:S02]  /*0f50*/  FADD.FTZ R97, R96, R115 ;  /* 0x0000007360617221 */ /* 0x000fe40000010000 */
[----:B------:R-:W-:Y:S02]  /*0f60*/  FFMA.FTZ R157, R112, R115, R157 ;  /* 0x00000073709d7223 */ /* 0x000fe4000001009d */
[----:B------:R-:W-:Y:S02]  /*0f70*/  FADD.FTZ R96, R97, R118 ;  /* 0x0000007661607221 */ /* 0x000fe40000010000 */
[----:B------:R-:W-:Y:S02]  /*0f80*/  FFMA.FTZ R157, R113, R118, R157 ;  /* 0x00000076719d7223 */ /* 0x000fe4000001009d */
[----:B------:R-:W-:Y:S02]  /*0f90*/  FADD.FTZ R121, -R106, R121 ;  /* 0x000000796a797221 */ /* 0x000fe40000010100 */
        /* <DEDUP_REMOVED lines=31> */
.L_x_2101:
[----:B------:R-:W-:Y:S05]  /*1190*/  BSYNC B1 ;  /* 0x0000000000017941 */ /* 0x000fea0003800000 */
.L_x_2100:
        /* <DEDUP_REMOVED lines=9> */
[--C-:B--2---:R-:W-:Y:S02]  /*1230*/  PRMT R127, RZ, 0x5410, R101.reuse ;  /* 0x00005410ff7f7816 */ /* 0x104fe40000000065 */
[----:B------:R-:W-:Y:S02]  /*1240*/  PRMT R101, RZ, 0x7610, R101 ;  /* 0x00007610ff657816 */ /* 0x000fe40000000065 */
[--C-:B------:R-:W-:Y:S01]  /*1250*/  PRMT R109, RZ, 0x7610, R100.reuse ;  /* 0x00007610ff6d7816 */ /* 0x100fe20000000064 */
[C---:B------:R-:W-:Y:S01]  /*1260*/  FADD.FTZ R127, -R106.reuse, R127 ;  /* 0x0000007f6a7f7221 */ /* 0x040fe20000010100 */
[----:B------:R-:W-:Y:S01]  /*1270*/  PRMT R105, RZ, 0x5410, R100 ;  /* 0x00005410ff697816 */ /* 0x000fe20000000064 */
[----:B------:R-:W-:Y:S01]  /*1280*/  FADD.FTZ R133, -R106, R101 ;  /* 0x000000656a857221 */ /* 0x000fe20000010100 */
[--C-:B------:R-:W-:Y:S01]  /*1290*/  PRMT R131, RZ, 0x7610, R102.reuse ;  /* 0x00007610ff837816 */ /* 0x100fe20000000066 */
[----:B-----5:R-:W-:Y:S01]  /*12a0*/  FMUL.FTZ R127, R108, R127 ;  /* 0x0000007f6c7f7220 */ /* 0x020fe20000410000 */
[----:B0-----:R-:W-:Y:S01]  /*12b0*/  PRMT R129, RZ, 0x5410, R102 ;  /* 0x00005410ff817816 */ /* 0x001fe20000000066 */
[C---:B------:R-:W-:Y:S01]  /*12c0*/  FADD.FTZ R105, -R106.reuse, R105 ;  /* 0x000000696a697221 */ /* 0x040fe20000010100 */
[----:B------:R-:W-:Y:S01]  /*12d0*/  PRMT R139, RZ, 0x5410, R103 ;  /* 0x00005410ff8b7816 */ /* 0x000fe20000000067 */
[C---:B------:R-:W-:Y:S01]  /*12e0*/  FADD.FTZ R137, -R106.reuse, R131 ;  /* 0x000000836a897221 */ /* 0x040fe20000010100 */
[----:B------:R-:W-:Y:S01]  /*12f0*/  PRMT R163, RZ, 0x7610, R103 ;  /* 0x00007610ffa37816 */ /* 0x000fe20000000067 */
[C---:B------:R-:W-:Y:S01]  /*1300*/  FADD.FTZ R103, -R106.reuse, R109 ;  /* 0x0000006d6a677221 */ /* 0x040fe20000010100 */
[--C-:B---3--:R-:W-:Y:S01]  /*1310*/  PRMT R101, RZ, 0x5410, R96.reuse ;  /* 0x00005410ff657816 */ /* 0x108fe20000000060 */
[----:B------:R-:W-:Y:S01]  /*1320*/  FADD.FTZ R135, -R106, R129 ;  /* 0x000000816a877221 */ /* 0x000fe20000010100 */
[--C-:B------:R-:W-:Y:S01]  /*1330*/  PRMT R131, RZ, 0x5410, R97.reuse ;  /* 0x00005410ff837816 */ /* 0x100fe20000000061 */
[C---:B------:R-:W-:Y:S01]  /*1340*/  FMUL.FTZ R128, R108.reuse, R103 ;  /* 0x000000676c807220 */ /* 0x040fe20000410000 */
        /* <DEDUP_REMOVED lines=28> */
[----:B------:R-:W-:Y:S02]  /*1510*/  FADD.FTZ R139, -R106, R139 ;  /* 0x0000008b6a8b7221 */ /* 0x000fe40000010100 */
[----:B------:R-:W-:-:S02]  /*1520*/  FMUL.FTZ R138, R108, R137 ;  /* 0x000000896c8a7220 */ /* 0x000fc40000410000 */
[----:B------:R-:W-:Y:S02]  /*1530*/  FMUL.FTZ R135, R65, R98 ;  /* 0x0000006241877220 */ /* 0x000fe40000410000 */
        /* <DEDUP_REMOVED lines=23> */
.L_x_2097:
[----:B------:R-:W-:Y:S05]  /*16b0*/  BSYNC B0 ;  /* 0x0000000000007941 */ /* 0x000fea0003800000 */
.L_x_2089:
[----:B------:R-:W-:Y:S02]  /*16c0*/  LOP3.LUT P5, RZ, R3, 0xff, RZ, 0xc0, !PT ;  /* 0x000000ff03ff7812 */ /* 0x000fe400078ac0ff */
[----:B------:R-:W-:-:S02]  /*16d0*/  SHF.R.U32.HI R98, RZ, 0x5, R159 ;  /* 0x00000005ff627819 */ /* 0x000fc4000001169f */
[----:B------:R-:W-:Y:S02]  /*16e0*/  LOP3.LUT P0, RZ, R159, 0x1f, RZ, 0xc0, !PT ;  /* 0x0000001f9fff7812 */ /* 0x000fe4000780c0ff */
[----:B------:R-:W-:-:S07]  /*16f0*/  LOP3.LUT R160, R98, 0x7fffff8, RZ, 0xc0, !PT ;  /* 0x07fffff862a07812 */ /* 0x000fce00078ec0ff */
[----:B------:R-:W-:Y:S01]  /*1700*/  @!P5 IADD3 R160, R160, 0x8, RZ ;  /* 0x00000008a0a0d810 */ /* 0x000fe20007ffe0ff */
[----:B------:R-:W-:Y:S05]  /*1710*/  BRA.DIV ~URZ, `(.L_x_2102) ;  /* 0x000023427f007947 */ /* 0x000fea000b800000 */
[----:B------:R2:W3:Y:S02]  /*1720*/  SHFL.DOWN PT, R100, R107, 0x10, 0x1f ;  /* 0x0a001f006b647f89 */ /* 0x0004e400000e0000 */
.L_x_2183:
[----:B------:R-:W-:Y:S05]  /*1730*/  BRA.DIV ~URZ, `(.L_x_2103) ;  /* 0x000023a27f007947 */ /* 0x000fea000b800000 */
[----:B------:R-:W4:Y:S01]  /*1740*/  SHFL.DOWN PT, R96, R157, 0x10, 0x1f ;  /* 0x0a001f009d607f89 */ /* 0x000f2200000e0000 */
[----:B---3--:R-:W-:-:S05]  /*1750*/  FADD.FTZ R106, R100, R107 ;  /* 0x0000006b646a7221 */ /* 0x008fca0000010000 */
[----:B------:R-:W3:Y:S01]  /*1760*/  SHFL.DOWN PT, R97, R106, 0x8, 0x1f ;  /* 0x09001f006a617f89 */ /* 0x000ee200000e0000 */
[----:B----4-:R-:W-:-:S05]  /*1770*/  FADD.FTZ R96, R96, R157 ;  /* 0x0000009d60607221 */ /* 0x010fca0000010000 */
        /* <DEDUP_REMOVED lines=10> */
[----:B------:R3:W1:Y:S01]  /*1820*/  SHFL.DOWN PT, R106, R101, 0x1, 0x1f ;  /* 0x08201f00656a7f89 */ /* 0x00066200000e0000 */
[----:B----4-:R-:W-:-:S05]  /*1830*/  FADD.FTZ R103, R102, R103 ;  /* 0x0000006766677221 */ /* 0x010fca0000010000 */
[----:B------:R3:W4:Y:S02]  /*1840*/  SHFL.DOWN PT, R96, R103, 0x1, 0x1f ;  /* 0x08201f0067607f89 */ /* 0x00072400000e0000 */
.L_x_2184:
[----:B------:R-:W-:Y:S01]  /*1850*/  @!P0 LOP3.LUT R97, R98, 0x7, RZ, 0xc0, !PT ;  /* 0x0000000762618812 */ /* 0x000fe200078ec0ff */
[----:B-1----:R-:W-:Y:S01]  /*1860*/  FADD.FTZ R162, R106, R101 ;  /* 0x000000656aa27221 */ /* 0x002fe20000010000 */
[----:B------:R-:W-:Y:S01]  /*1870*/  WARPSYNC 0xffffffff ;  /* 0xffffffff00007948 */ /* 0x000fe20003800000 */
[----:B----4-:R-:W-:Y:S01]  /*1880*/  FADD.FTZ R163, R96, R103 ;  /* 0x0000006760a37221 */ /* 0x010fe20000010000 */
[----:B-----5:R-:W-:Y:S01]  /*1890*/  ISETP.GE.AND P5, PT, R104, 0x1, PT ;  /* 0x000000016800780c */ /* 0x020fe20003fa6270 */
[----:B------:R-:W-:Y:S01]  /*18a0*/  @!P0 IMAD.IADD R105, R160, 0x1, R97 ;  /* 0x00000001a0698824 */ /* 0x000fe200078e0261 */
[----:B------:R-:W-:Y:S01]  /*18b0*/  HFMA2.MMA R157, -RZ, RZ, 0, 0 ;  /* 0x00000000ff9d7435 */ /* 0x000fe200000001ff */
[----:B------:R-:W-:Y:S03]  /*18c0*/  BSSY B0, `(.L_x_2104) ;  /* 0x00000bc000007945 */ /* 0x000fe60003800000 */
[----:B------:R-:W-:Y:S04]  /*18d0*/  @!P0 STS.64 [R105.X8+0x6000], R162 ;  /* 0x006000a269008388 */ /* 0x000fe80000008a00 */
[----:B------:R-:W-:Y:S01]  /*18e0*/  BAR.SYNC.DEFER_BLOCKING 0x0 ;  /* 0x0000000000007b1d */ /* 0x000fe20000010000 */
[----:B0-----:R-:W-:-:S02]  /*18f0*/  ISETP.NE.AND P0, PT, R161, RZ, PT ;  /* 0x000000ffa100720c */ /* 0x001fc40003f05270 */
[----:B------:R-:W-:-:S05]  /*1900*/  @P5 IADD3 R104, R104, -0x1, RZ ;  /* 0xffffffff68685810 */ /* 0x000fca0007ffe0ff */
[----:B------:R-:W-:-:S05]  /*1910*/  @P5 IMAD R104, R104, c[0x0][0x168], RZ ;  /* 0x00005a0068685a24 */ /* 0x000fca00078e02ff */
[----:B--2---:R-:W-:-:S04]  /*1920*/  @P5 SHF.R.S32.HI R107, RZ, 0x1f, R104 ;  /* 0x0000001fff6b5819 */ /* 0x004fc80000011468 */
[----:B------:R-:W-:Y:S02]  /*1930*/  @P5 LEA.HI R107, R107, R104, RZ, 0x3 ;  /* 0x000000686b6b5211 */ /* 0x000fe400078f18ff */
[----:B------:R-:W-:-:S04]  /*1940*/  @P5 LOP3.LUT R104, R159, 0xff, RZ, 0xc0, !PT ;  /* 0x000000ff9f685812 */ /* 0x000fc800078ec0ff */
[----:B------:R-:W-:Y:S01]  /*1950*/  @P5 LEA.HI.SX32 R157, R107, R104, 0x1d ;  /* 0x000000686b9d5211 */ /* 0x000fe200078feaff */
[----:B---3--:R-:W0:Y:S04]  /*1960*/  LDS.128 R100, [R160.X8+0x6000] ;  /* 0x00600000a0647984 */ /* 0x008e280000008c00 */
[----:B------:R-:W1:Y:S01]  /*1970*/  LDS.128 R96, [R160.X8+0x6010] ;  /* 0x00601000a0607984 */ /* 0x000e620000008c00 */
[----:B0-----:R-:W-:Y:S02]  /*1980*/  FADD.FTZ R105, RZ, R100 ;  /* 0x00000064ff697221 */ /* 0x001fe40000010000 */
[----:B------:R-:W-:Y:S02]  /*1990*/  FADD.FTZ R100, RZ, R101 ;  /* 0x00000065ff647221 */ /* 0x000fe40000010000 */
[----:B------:R-:W-:-:S02]  /*19a0*/  FADD.FTZ R105, R102, R105 ;  /* 0x0000006966697221 */ /* 0x000fc40000010000 */
[----:B------:R-:W-:Y:S02]  /*19b0*/  FADD.FTZ R100, R103, R100 ;  /* 0x0000006467647221 */ /* 0x000fe40000010000 */
[----:B-1----:R-:W-:Y:S02]  /*19c0*/  FADD.FTZ R105, R105, R96 ;  /* 0x0000006069697221 */ /* 0x002fe40000010000 */
[----:B------:R-:W-:Y:S02]  /*19d0*/  FADD.FTZ R96, R100, R97 ;  /* 0x0000006164607221 */ /* 0x000fe40000010000 */
[----:B------:R-:W0:Y:S01]  /*19e0*/  LDS.128 R100, [R160.X8+0x6020] ;  /* 0x00602000a0647984 */ /* 0x000e220000008c00 */
[----:B------:R-:W-:Y:S02]  /*19f0*/  FADD.FTZ R97, R98, R105 ;  /* 0x0000006962617221 */ /* 0x000fe40000010000 */
[----:B------:R-:W-:Y:S01]  /*1a00*/  FADD.FTZ R96, R99, R96 ;  /* 0x0000006063607221 */ /* 0x000fe20000010000 */
[----:B------:R-:W1:Y:S01]  /*1a10*/  LDS.128 R104, [R160.X8+0x6030] ;  /* 0x00603000a0687984 */ /* 0x000e620000008c00 */
[----:B0-----:R-:W-:-:S02]  /*1a20*/  FADD.FTZ R97, R97, R100 ;  /* 0x0000006461617221 */ /* 0x001fc40000010000 */
[----:B------:R-:W-:Y:S02]  /*1a30*/  FADD.FTZ R96, R96, R101 ;  /* 0x0000006560607221 */ /* 0x000fe40000010000 */
[----:B------:R-:W-:Y:S02]  /*1a40*/  FADD.FTZ R97, R102, R97 ;  /* 0x0000006166617221 */ /* 0x000fe40000010000 */
[----:B------:R-:W-:Y:S02]  /*1a50*/  FADD.FTZ R96, R103, R96 ;  /* 0x0000006067607221 */ /* 0x000fe40000010000 */
[----:B-1----:R-:W-:Y:S02]  /*1a60*/  FADD.FTZ R97, R97, R104 ;  /* 0x0000006861617221 */ /* 0x002fe40000010000 */
[----:B------:R-:W-:Y:S02]  /*1a70*/  FADD.FTZ R96, R96, R105 ;  /* 0x0000006960607221 */ /* 0x000fe40000010000 */
[----:B------:R-:W-:-:S02]  /*1a80*/  FADD.FTZ R97, R106, R97 ;  /* 0x000000616a617221 */ /* 0x000fc40000010000 */
        /* <DEDUP_REMOVED lines=15> */
.L_x_2107:
        /* <DEDUP_REMOVED lines=9> */
.L_x_2108:
[----:B------:R-:W-:Y:S05]  /*1c10*/  BSYNC B1 ;  /* 0x0000000000017941 */ /* 0x000fea0003800000 */
.L_x_2106:
        /* <DEDUP_REMOVED lines=13> */
.L_x_2110:
[----:B------:R-:W-:-:S04]  /*1cf0*/  FFMA.FTZ R98, R144, R96, R97 ;  /* 0x0000006090627223 */ /* 0x000fc80000010061 */
[----:B------:R-:W-:Y:S01]  /*1d00*/  FADD.FTZ R99, R145, -R98 ;  /* 0x8000006291637221 */ /* 0x000fe20000010000 */
[----:B------:R-:W-:-:S03]  /*1d10*/  @P6 PRMT R98, RZ, 0x7610, R12 ;  /* 0x00007610ff626816 */ /* 0x000fc6000000000c */
[----:B------:R-:W-:-:S04]  /*1d20*/  FMUL.FTZ R99, R108, R99 ;  /* 0x000000636c637220 */ /* 0x000fc80000410000 */
[----:B------:R-:W-:Y:S02]  /*1d30*/  @P6 FADD.FTZ R99, R99, R98 ;  /* 0x0000006263636221 */ /* 0x000fe40000010000 */
.L_x_2111:
[----:B------:R-:W-:Y:S05]  /*1d40*/  BSYNC B1 ;  /* 0x0000000000017941 */ /* 0x000fea0003800000 */
.L_x_2109:
        /* <DEDUP_REMOVED lines=11> */
.L_x_2113:
[----:B------:R-:W-:Y:S01]  /*1e00*/  FFMA.FTZ R99, R143, R96, R97 ;  /* 0x000000608f637223 */ /* 0x000fe20000010061 */
[----:B------:R-:W-:-:S03]  /*1e10*/  @P6 PRMT R98, RZ, 0x5410, R13 ;  /* 0x00005410ff626816 */ /* 0x000fc6000000000d */
[----:B------:R-:W-:-:S04]  /*1e20*/  FADD.FTZ R99, R150, -R99 ;  /* 0x8000006396637221 */ /* 0x000fc80000010000 */
[----:B------:R-:W-:-:S04]  /*1e30*/  FMUL.FTZ R99, R108, R99 ;  /* 0x000000636c637220 */ /* 0x000fc80000410000 */
[----:B------:R-:W-:Y:S02]  /*1e40*/  @P6 FADD.FTZ R99, R99, R98 ;  /* 0x0000006263636221 */ /* 0x000fe40000010000 */
.L_x_2114:
[----:B------:R-:W-:Y:S05]  /*1e50*/  BSYNC B1 ;  /* 0x0000000000017941 */ /* 0x000fea0003800000 */
.L_x_2112:
        /* <DEDUP_REMOVED lines=11> */
.L_x_2116:
[----:B------:R-:W-:-:S04]  /*1f10*/  FFMA.FTZ R98, R148, R96, R97 ;  /* 0x0000006094627223 */ /* 0x000fc80000010061 */
[----:B------:R-:W-:Y:S01]  /*1f20*/  FADD.FTZ R99, R149, -R98 ;  /* 0x8000006295637221 */ /* 0x000fe20000010000 */
[----:B------:R-:W-:-:S03]  /*1f30*/  @P6 PRMT R98, RZ, 0x7610, R13 ;  /* 0x00007610ff626816 */ /* 0x000fc6000000000d */
[----:B------:R-:W-:-:S04]  /*1f40*/  FMUL.FTZ R99, R108, R99 ;  /* 0x000000636c637220 */ /* 0x000fc80000410000 */
[----:B------:R-:W-:Y:S02]  /*1f50*/  @P6 FADD.FTZ R99, R99, R98 ;  /* 0x0000006263636221 */ /* 0x000fe40000010000 */
.L_x_2117:
[----:B------:R-:W-:Y:S05]  /*1f60*/  BSYNC B1 ;  /* 0x0000000000017941 */ /* 0x000fea0003800000 */
.L_x_2115:
        /* <DEDUP_REMOVED lines=11> */
.L_x_2119:
[----:B------:R-:W-:Y:S01]  /*2020*/  FFMA.FTZ R99, R147, R96, R97 ;  /* 0x0000006093637223 */ /* 0x000fe20000010061 */
[----:B------:R-:W-:-:S03]  /*2030*/  @P6 PRMT R98, RZ, 0x5410, R14 ;  /* 0x00005410ff626816 */ /* 0x000fc6000000000e */
[----:B------:R-:W-:-:S04]  /*2040*/  FADD.FTZ R99, R152, -R99 ;  /* 0x8000006398637221 */ /* 0x000fc80000010000 */
[----:B------:R-:W-:-:S04]  /*2050*/  FMUL.FTZ R99, R108, R99 ;  /* 0x000000636c637220 */ /* 0x000fc80000410000 */
[----:B------:R-:W-:Y:S02]  /*2060*/  @P6 FADD.FTZ R99, R99, R98 ;  /* 0x0000006263636221 */ /* 0x000fe40000010000 */
.L_x_2120:
[----:B------:R-:W-:Y:S05]  /*2070*/  BSYNC B1 ;  /* 0x0000000000017941 */ /* 0x000fea0003800000 */
.L_x_2118:
        /* <DEDUP_REMOVED lines=11> */
.L_x_2122:
[----:B------:R-:W-:-:S04]  /*2130*/  FFMA.FTZ R98, R154, R96, R97 ;  /* 0x000000609a627223 */ /* 0x000fc80000010061 */
[----:B------:R-:W-:Y:S01]  /*2140*/  FADD.FTZ R99, R151, -R98 ;  /* 0x8000006297637221 */ /* 0x000fe20000010000 */
[----:B------:R-:W-:-:S03]  /*2150*/  @P6 PRMT R98, RZ, 0x7610, R14 ;  /* 0x00007610ff626816 */ /* 0x000fc6000000000e */
[----:B------:R-:W-:-:S04]  /*2160*/  FMUL.FTZ R99, R108, R99 ;  /* 0x000000636c637220 */ /* 0x000fc80000410000 */
[----:B------:R-:W-:Y:S02]  /*2170*/  @P6 FADD.FTZ R99, R99, R98 ;  /* 0x0000006263636221 */ /* 0x000fe40000010000 */
.L_x_2123:
[----:B------:R-:W-:Y:S05]  /*2180*/  BSYNC B1 ;  /* 0x0000000000017941 */ /* 0x000fea0003800000 */
.L_x_2121:
        /* <DEDUP_REMOVED lines=11> */
.L_x_2125:
[----:B------:R-:W-:Y:S01]  /*2240*/  FFMA.FTZ R99, R153, R96, R97 ;  /* 0x0000006099637223 */ /* 0x000fe20000010061 */
[----:B------:R-:W-:-:S03]  /*2250*/  @P6 PRMT R98, RZ, 0x5410, R15 ;  /* 0x00005410ff626816 */ /* 0x000fc6000000000f */
[----:B------:R-:W-:-:S04]  /*2260*/  FADD.FTZ R99, R156, -R99 ;  /* 0x800000639c637221 */ /* 0x000fc80000010000 */
[----:B------:R-:W-:-:S04]  /*2270*/  FMUL.FTZ R99, R108, R99 ;  /* 0x000000636c637220 */ /* 0x000fc80000410000 */
[----:B------:R-:W-:Y:S02]  /*2280*/  @P6 FADD.FTZ R99, R99, R98 ;  /* 0x0000006263636221 */ /* 0x000fe40000010000 */
.L_x_2126:
[----:B------:R-:W-:Y:S05]  /*2290*/  BSYNC B1 ;  /* 0x0000000000017941 */ /* 0x000fea0003800000 */
.L_x_2124:
        /* <DEDUP_REMOVED lines=11> */
.L_x_2128:
[----:B------:R-:W-:-:S04]  /*2350*/  FFMA.FTZ R98, R158, R96, R97 ;  /* 0x000000609e627223 */ /* 0x000fc80000010061 */
[----:B------:R-:W-:Y:S01]  /*2360*/  FADD.FTZ R99, R155, -R98 ;  /* 0x800000629b637221 */ /* 0x000fe20000010000 */
[----:B------:R-:W-:-:S03]  /*2370*/  @P6 PRMT R98, RZ, 0x7610, R15 ;  /* 0x00007610ff626816 */ /* 0x000fc6000000000f */
[----:B------:R-:W-:-:S04]  /*2380*/  FMUL.FTZ R99, R108, R99 ;  /* 0x000000636c637220 */ /* 0x000fc80000410000 */
[----:B------:R-:W-:Y:S02]  /*2390*/  @P6 FADD.FTZ R99, R99, R98 ;  /* 0x0000006263636221 */ /* 0x000fe40000010000 */
.L_x_2129:
[----:B------:R-:W-:Y:S05]  /*23a0*/  BSYNC B1 ;  /* 0x0000000000017941 */ /* 0x000fea0003800000 */
.L_x_2127:
[----:B------:R-:W-:Y:S01]  /*23b0*/  @P5 FMUL.FTZ R98, R99, c[0x0][0x1ec] ;  /* 0x00007b0063625a20 */ /* 0x000fe20000410000 */
[----:B------:R-:W-:Y:S02]  /*23c0*/  @P0 F2FP.BF16.PACK_AB R100, RZ, R99 ;  /* 0x00000063ff64023e */ /* 0x000fe400000010ff */
[----:B------:R-:W-:Y:S02]  /*23d0*/  @P0 MOV R99, 0x10 ;  /* 0x0000001000630802 */ /* 0x000fe40000000f00 */
[----:B------:R-:W-:Y:S02]  /*23e0*/  @P0 PRMT R91, R91, 0x5410, R100 ;  /* 0x000054105b5b0816 */ /* 0x000fe40000000064 */
[----:B------:R-:W-:Y:S01]  /*23f0*/  @P5 F2FP.BF16.PACK_AB R101, RZ, R98 ;  /* 0x00000062ff65523e */ /* 0x000fe200000010ff */
[----:B------:R-:W-:Y:S01]  /*2400*/  @P0 IMAD.WIDE.U32 R98, R110, R99, c[0x0][0x258] ;  /* 0x000096006e620625 */ /* 0x000fe200078e0063 */
[----:B------:R-:W-:Y:S02]  /*2410*/  @P5 MOV R100, 0x10 ;  /* 0x0000001000645802 */ /* 0x000fe40000000f00 */
[----:B------:R-:W-:-:S02]  /*2420*/  @P5 PRMT R95, R95, 0x5410, R101 ;  /* 0x000054105f5f5816 */ /* 0x000fc40000000065 */
[----:B------:R0:W-:Y:S01]  /*2430*/  @P0 STG.E.128 [R98.64], R88 ;  /* 0x0000005862000986 */ /* 0x0001e2000c101d04 */
[C---:B------:R-:W-:Y:S01]  /*2440*/  @P5 IMAD.WIDE.U32 R100, R157.reuse, R100, c[0x0][0x248] ;  /* 0x000092009d645625 */ /* 0x040fe200078e0064 */
[----:B------:R-:W-:Y:S02]  /*2450*/  IADD3 R110, R110, 0x100, RZ ;  /* 0x000001006e6e7810 */ /* 0x000fe40007ffe0ff */
[----:B------:R-:W-:Y:S02]  /*2460*/  IADD3 R157, R157, 0x100, RZ ;  /* 0x000001009d9d7810 */ /* 0x000fe40007ffe0ff */
[----:B------:R0:W-:Y:S04]  /*2470*/  @P5 STG.E.128 [R100.64], R92 ;  /* 0x0000005c64005986 */ /* 0x0001e8000c101d04 */
.L_x_2105:
[----:B------:R-:W-:Y:S05]  /*2480*/  BSYNC B0 ;  /* 0x0000000000007941 */ /* 0x000fea0003800000 */
.L_x_2104:
        /* <DEDUP_REMOVED lines=10> */
[----:B------:R-:W-:Y:S01]  /*2530*/  PRMT R99, RZ, 0x5410, R8 ;  /* 0x00005410ff637816 */ /* 0x000fe20000000008 */
[----:B------:R-:W-:Y:S05]  /*2540*/  BRA `(.L_x_2134) ;  /* 0x0000009000007947 */ /* 0x000fea0003800000 */
.L_x_2133:
[----:B------:R-:W-:Y:S01]  /*2550*/  ULDC.64 UR6, c[0x0][0x218] ;  /* 0x0000860000067ab9 */ /* 0x000fe20000000a00 */
[----:B0-----:R-:W-:Y:S01]  /*2560*/  FFMA.FTZ R99, R111, R96, R97 ;  /* 0x000000606f637223 */ /* 0x001fe20000010061 */
[----:B------:R-:W-:-:S03]  /*2570*/  UISETP.NE.U32.AND UP0, UPT, URZ, UR6, UPT ;  /* 0x000000063f00728c */ /* 0x000fc6000bf05070 */
[----:B------:R-:W-:Y:S01]  /*2580*/  FADD.FTZ R99, R114, -R99 ;  /* 0x8000006372637221 */ /* 0x000fe20000010000 */
[----:B------:R-:W-:-:S03]  /*2590*/  UISETP.NE.AND.EX UP0, UPT, URZ, UR7, UPT, UP0 ;  /* 0x000000073f00728c */ /* 0x000fc6000bf05300 */
[----:B------:R-:W-:-:S03]  /*25a0*/  FMUL.FTZ R99, R108, R99 ;  /* 0x000000636c637220 */ /* 0x000fc60000410000 */
[----:B------:R-:W-:-:S13]  /*25b0*/  PLOP3.LUT P6, PT, PT, PT, UP0, 0x80, 0x0 ;  /* 0x000000000000781c */ /* 0x000fda0003fcf008 */
[----:B------:R-:W-:-:S05]  /*25c0*/  @P6 PRMT R98, RZ, 0x5410, R8 ;  /* 0x00005410ff626816 */ /* 0x000fca0000000008 */
[----:B------:R-:W-:Y:S02]  /*25d0*/  @P6 FADD.FTZ R99, R99, R98 ;  /* 0x0000006263636221 */ /* 0x000fe40000010000 */
.L_x_2134:
[----:B------:R-:W-:Y:S05]  /*25e0*/  BSYNC B1 ;  /* 0x0000000000017941 */ /* 0x000fea0003800000 */
.L_x_2132:
        /* <DEDUP_REMOVED lines=13> */
.L_x_2136:
[----:B------:R-:W-:-:S04]  /*26c0*/  FFMA.FTZ R98, R112, R96, R97 ;  /* 0x0000006070627223 */ /* 0x000fc80000010061 */
[----:B------:R-:W-:Y:S01]  /*26d0*/  FADD.FTZ R99, R115, -R98 ;  /* 0x8000006273637221 */ /* 0x000fe20000010000 */
[----:B------:R-:W-:-:S03]  /*26e0*/  @P6 PRMT R98, RZ, 0x7610, R8 ;  /* 0x00007610ff626816 */ /* 0x000fc60000000008 */
[----:B------:R-:W-:-:S04]  /*26f0*/  FMUL.FTZ R99, R108, R99 ;  /* 0x000000636c637220 */ /* 0x000fc80000410000 */
[----:B------:R-:W-:Y:S02]  /*2700*/  @P6 FADD.FTZ R99, R99, R98 ;  /* 0x0000006263636221 */ /* 0x000fe40000010000 */
.L_x_2137:
[----:B------:R-:W-:Y:S05]  /*2710*/  BSYNC B1 ;  /* 0x0000000000017941 */ /* 0x000fea0003800000 */
.L_x_2135:
        /* <DEDUP_REMOVED lines=11> */
.L_x_2139:
[----:B------:R-:W-:Y:S01]  /*27d0*/  FFMA.FTZ R99, R113, R96, R97 ;  /* 0x0000006071637223 */ /* 0x000fe20000010061 */
[----:B------:R-:W-:-:S03]  /*27e0*/  @P6 PRMT R98, RZ, 0x5410, R9 ;  /* 0x00005410ff626816 */ /* 0x000fc60000000009 */
[----:B------:R-:W-:-:S04]  /*27f0*/  FADD.FTZ R99, R118, -R99 ;  /* 0x8000006376637221 */ /* 0x000fc80000010000 */
[----:B------:R-:W-:-:S04]  /*2800*/  FMUL.FTZ R99, R108, R99 ;  /* 0x000000636c637220 */ /* 0x000fc80000410000 */
[----:B------:R-:W-:Y:S02]  /*2810*/  @P6 FADD.FTZ R99, R99, R98 ;  /* 0x0000006263636221 */ /* 0x000fe40000010000 */
.L_x_2140:
[----:B------:R-:W-:Y:S05]  /*2820*/  BSYNC B1 ;  /* 0x0000000000017941 */ /* 0x000fea0003800000 */
.L_x_2138:
        /* <DEDUP_REMOVED lines=11> */
.L_x_2142:
[----:B------:R-:W-:-:S04]  /*28e0*/  FFMA.FTZ R98, R116, R96, R97 ;  /* 0x0000006074627223 */ /* 0x000fc80000010061 */
[----:B------:R-:W-:Y:S01]  /*28f0*/  FADD.FTZ R99, R119, -R98 ;  /* 0x8000006277637221 */ /* 0x000fe20000010000 */
[----:B------:R-:W-:-:S03]  /*2900*/  @P6 PRMT R98, RZ, 0x7610, R9 ;  /* 0x00007610ff626816 */ /* 0x000fc60000000009 */
[----:B------:R-:W-:-:S04]  /*2910*/  FMUL.FTZ R99, R108, R99 ;  /* 0x000000636c637220 */ /* 0x000fc80000410000 */
[----:B------:R-:W-:Y:S02]  /*2920*/  @P6 FADD.FTZ R99, R99, R98 ;  /* 0x0000006263636221 */ /* 0x000fe40000010000 */
.L_x_2143:
[----:B------:R-:W-:Y:S05]  /*2930*/  BSYNC B1 ;  /* 0x0000000000017941 */ /* 0x000fea0003800000 */
.L_x_2141:
        /* <DEDUP_REMOVED lines=11> */
.L_x_2145:
[----:B------:R-:W-:Y:S01]  /*29f0*/  FFMA.FTZ R99, R117, R96, R97 ;  /* 0x0000006075637223 */ /* 0x000fe20000010061 */
[----:B------:R-:W-:-:S03]  /*2a00*/  @P6 PRMT R98, RZ, 0x5410, R10 ;  /* 0x00005410ff626816 */ /* 0x000fc6000000000a */
[----:B------:R-:W-:-:S04]  /*2a10*/  FADD.FTZ R99, R120, -R99 ;  /* 0x8000006378637221 */ /* 0x000fc80000010000 */
[----:B------:R-:W-:-:S04]  /*2a20*/  FMUL.FTZ R99, R108, R99 ;  /* 0x000000636c637220 */ /* 0x000fc80000410000 */
[----:B------:R-:W-:Y:S02]  /*2a30*/  @P6 FADD.FTZ R99, R99, R98 ;  /* 0x0000006263636221 */ /* 0x000fe40000010000 */
.L_x_2146:
[----:B------:R-:W-:Y:S05]  /*2a40*/  BSYNC B1 ;  /* 0x0000000000017941 */ /* 0x000fea0003800000 */
.L_x_2144:
        /* <DEDUP_REMOVED lines=11> */
.L_x_2148:
[----:B------:R-:W-:-:S04]  /*2b00*/  FFMA.FTZ R98, R122, R96, R97 ;  /* 0x000000607a627223 */ /* 0x000fc80000010061 */
[----:B------:R-:W-:Y:S01]  /*2b10*/  FADD.FTZ R99, R121, -R98 ;  /* 0x8000006279637221 */ /* 0x000fe20000010000 */
[----:B------:R-:W-:-:S03]  /*2b20*/  @P6 PRMT R98, RZ, 0x7610, R10 ;  /* 0x00007610ff626816 */ /* 0x000fc6000000000a */
[----:B------:R-:W-:-:S04]  /*2b30*/  FMUL.FTZ R99, R108, R99 ;  /* 0x000000636c637220 */ /* 0x000fc80000410000 */
[----:B------:R-:W-:Y:S02]  /*2b40*/  @P6 FADD.FTZ R99, R99, R98 ;  /* 0x0000006263636221 */ /* 0x000fe40000010000 */
.L_x_2149:
[----:B------:R-:W-:Y:S05]  /*2b50*/  BSYNC B1 ;  /* 0x0000000000017941 */ /* 0x000fea0003800000 */
.L_x_2147:
        /* <DEDUP_REMOVED lines=11> */
.L_x_2151:
[----:B------:R-:W-:Y:S01]  /*2c10*/  FFMA.FTZ R99, R123, R96, R97 ;  /* 0x000000607b637223 */ /* 0x000fe20000010061 */
[----:B------:R-:W-:-:S03]  /*2c20*/  @P6 PRMT R98, RZ, 0x5410, R11 ;  /* 0x00005410ff626816 */ /* 0x000fc6000000000b */
[----:B------:R-:W-:-:S04]  /*2c30*/  FADD.FTZ R99, R124, -R99 ;  /* 0x800000637c637221 */ /* 0x000fc80000010000 */
[----:B------:R-:W-:-:S04]  /*2c40*/  FMUL.FTZ R99, R108, R99 ;  /* 0x000000636c637220 */ /* 0x000fc80000410000 */
[----:B------:R-:W-:Y:S02]  /*2c50*/  @P6 FADD.FTZ R99, R99, R98 ;  /* 0x0000006263636221 */ /* 0x000fe40000010000 */
.L_x_2152:
[----:B------:R-:W-:Y:S05]  /*2c60*/  BSYNC B1 ;  /* 0x0000000000017941 */ /* 0x000fea0003800000 */
.L_x_2150:
        /* <DEDUP_REMOVED lines=11> */
.L_x_2154:
[----:B------:R-:W-:-:S04]  /*2d20*/  FFMA.FTZ R98, R126, R96, R97 ;  /* 0x000000607e627223 */ /* 0x000fc80000010061 */
[----:B------:R-:W-:Y:S01]  /*2d30*/  FADD.FTZ R99, R125, -R98 ;  /* 0x800000627d637221 */ /* 0x000fe20000010000 */
[----:B------:R-:W-:-:S03]  /*2d40*/  @P6 PRMT R98, RZ, 0x7610, R11 ;  /* 0x00007610ff626816 */ /* 0x000fc6000000000b */
[----:B------:R-:W-:-:S04]  /*2d50*/  FMUL.FTZ R99, R108, R99 ;  /* 0x000000636c637220 */ /* 0x000fc80000410000 */
[----:B------:R-:W-:Y:S02]  /*2d60*/  @P6 FADD.FTZ R99, R99, R98 ;  /* 0x0000006263636221 */ /* 0x000fe40000010000 */
.L_x_2155:
[----:B------:R-:W-:Y:S05]  /*2d70*/  BSYNC B1 ;  /* 0x0000000000017941 */ /* 0x000fea0003800000 */
.L_x_2153:
        /* <DEDUP_REMOVED lines=13> */
.L_x_2131:
[----:B------:R-:W-:Y:S05]  /*2e50*/  BSYNC B0 ;  /* 0x0000000000007941 */ /* 0x000fea0003800000 */
.L_x_2130:
        /* <DEDUP_REMOVED lines=12> */
.L_x_2159:
        /* <DEDUP_REMOVED lines=9> */
.L_x_2160:
[----:B------:R-:W-:Y:S05]  /*2fb0*/  BSYNC B1 ;  /* 0x0000000000017941 */ /* 0x000fea0003800000 */
.L_x_2158:
        /* <DEDUP_REMOVED lines=13> */
.L_x_2162:
[----:B------:R-:W-:-:S04]  /*3090*/  FFMA.FTZ R98, R128, R96, R97 ;  /* 0x0000006080627223 */ /* 0x000fc80000010061 */
[----:B------:R-:W-:Y:S01]  /*30a0*/  FADD.FTZ R99, R129, -R98 ;  /* 0x8000006281637221 */ /* 0x000fe20000010000 */
[----:B------:R-:W-:-:S03]  /*30b0*/  @P6 PRMT R98, RZ, 0x7610, R4 ;  /* 0x00007610ff626816 */ /* 0x000fc60000000004 */
[----:B------:R-:W-:-:S04]  /*30c0*/  FMUL.FTZ R99, R108, R99 ;  /* 0x000000636c637220 */ /* 0x000fc80000410000 */
[----:B------:R-:W-:Y:S02]  /*30d0*/  @P6 FADD.FTZ R99, R99, R98 ;  /* 0x0000006263636221 */ /* 0x000fe40000010000 */
.L_x_2163:
[----:B------:R-:W-:Y:S05]  /*30e0*/  BSYNC B1 ;  /* 0x0000000000017941 */ /* 0x000fea0003800000 */
.L_x_2161:
        /* <DEDUP_REMOVED lines=11> */
.L_x_2165:
[----:B------:R-:W-:Y:S01]  /*31a0*/  FFMA.FTZ R99, R127, R96, R97 ;  /* 0x000000607f637223 */ /* 0x000fe20000010061 */
[----:B------:R-:W-:-:S03]  /*31b0*/  @P6 PRMT R98, RZ, 0x5410, R5 ;  /* 0x00005410ff626816 */ /* 0x000fc60000000005 */
[----:B------:R-:W-:-:S04]  /*31c0*/  FADD.FTZ R99, R134, -R99 ;  /* 0x8000006386637221 */ /* 0x000fc80000010000 */
[----:B------:R-:W-:-:S04]  /*31d0*/  FMUL.FTZ R99, R108, R99 ;  /* 0x000000636c637220 */ /* 0x000fc80000410000 */
[----:B------:R-:W-:Y:S02]  /*31e0*/  @P6 FADD.FTZ R99, R99, R98 ;  /* 0x0000006263636221 */ /* 0x000fe40000010000 */
.L_x_2166:
[----:B------:R-:W-:Y:S05]  /*31f0*/  BSYNC B1 ;  /* 0x0000000000017941 */ /* 0x000fea0003800000 */
.L_x_2164:
        /* <DEDUP_REMOVED lines=11> */
.L_x_2168:
[----:B------:R-:W-:-:S04]  /*32b0*/  FFMA.FTZ R98, R132, R96, R97 ;  /* 0x0000006084627223 */ /* 0x000fc80000010061 */
[----:B------:R-:W-:Y:S01]  /*32c0*/  FADD.FTZ R99, R133, -R98 ;  /* 0x8000006285637221 */ /* 0x000fe20000010000 */
[----:B------:R-:W-:-:S03]  /*32d0*/  @P6 PRMT R98, RZ, 0x7610, R5 ;  /* 0x00007610ff626816 */ /* 0x000fc60000000005 */
[----:B------:R-:W-:-:S04]  /*32e0*/  FMUL.FTZ R99, R108, R99 ;  /* 0x000000636c637220 */ /* 0x000fc80000410000 */
[----:B------:R-:W-:Y:S02]  /*32f0*/  @P6 FADD.FTZ R99, R99, R98 ;  /* 0x0000006263636221 */ /* 0x000fe40000010000 */
.L_x_2169:
[----:B------:R-:W-:Y:S05]  /*3300*/  BSYNC B1 ;  /* 0x0000000000017941 */ /* 0x000fea0003800000 */
.L_x_2167:
        /* <DEDUP_REMOVED lines=11> */
.L_x_2171:
[----:B------:R-:W-:Y:S01]  /*33c0*/  FFMA.FTZ R99, R131, R96, R97 ;  /* 0x0000006083637223 */ /* 0x000fe20000010061 */
[----:B------:R-:W-:-:S03]  /*33d0*/  @P6 PRMT R98, RZ, 0x5410, R6 ;  /* 0x00005410ff626816 */ /* 0x000fc60000000006 */
[----:B------:R-:W-:-:S04]  /*33e0*/  FADD.FTZ R99, R136, -R99 ;  /* 0x8000006388637221 */ /* 0x000fc80000010000 */
[----:B------:R-:W-:-:S04]  /*33f0*/  FMUL.FTZ R99, R108, R99 ;  /* 0x000000636c637220 */ /* 0x000fc80000410000 */
[----:B------:R-:W-:Y:S02]  /*3400*/  @P6 FADD.FTZ R99, R99, R98 ;  /* 0x0000006263636221 */ /* 0x000fe40000010000 */
.L_x_2172:
[----:B------:R-:W-:Y:S05]  /*3410*/  BSYNC B1 ;  /* 0x0000000000017941 */ /* 0x000fea0003800000 */
.L_x_2170:
        /* <DEDUP_REMOVED lines=11> */
.L_x_2174:
[----:B------:R-:W-:-:S04]  /*34d0*/  FFMA.FTZ R98, R138, R96, R97 ;  /* 0x000000608a627223 */ /* 0x000fc80000010061 */
[----:B------:R-:W-:Y:S01]  /*34e0*/  FADD.FTZ R99, R135, -R98 ;  /* 0x8000006287637221 */ /* 0x000fe20000010000 */
[----:B------:R-:W-:-:S03]  /*34f0*/  @P6 PRMT R98, RZ, 0x7610, R6 ;  /* 0x00007610ff626816 */ /* 0x000fc60000000006 */
[----:B------:R-:W-:-:S04]  /*3500*/  FMUL.FTZ R99, R108, R99 ;  /* 0x000000636c637220 */ /* 0x000fc80000410000 */
[----:B------:R-:W-:Y:S02]  /*3510*/  @P6 FADD.FTZ R99, R99, R98 ;  /* 0x0000006263636221 */ /* 0x000fe40000010000 */
.L_x_2175:
[----:B------:R-:W-:Y:S05]  /*3520*/  BSYNC B1 ;  /* 0x0000000000017941 */ /* 0x000fea0003800000 */
.L_x_2173:
        /* <DEDUP_REMOVED lines=11> */
.L_x_2177:
[----:B------:R-:W-:Y:S01]  /*35e0*/  FFMA.FTZ R99, R137, R96, R97 ;  /* 0x0000006089637223 */ /* 0x000fe20000010061 */
[----:B------:R-:W-:-:S03]  /*35f0*/  @P6 PRMT R98, RZ, 0x5410, R7 ;  /* 0x00005410ff626816 */ /* 0x000fc60000000007 */
[----:B------:R-:W-:-:S04]  /*3600*/  FADD.FTZ R99, R140, -R99 ;  /* 0x800000638c637221 */ /* 0x000fc80000010000 */
[----:B------:R-:W-:-:S04]  /*3610*/  FMUL.FTZ R99, R108, R99 ;  /* 0x000000636c637220 */ /* 0x000fc80000410000 */
[----:B------:R-:W-:Y:S02]  /*3620*/  @P6 FADD.FTZ R99, R99, R98 ;  /* 0x0000006263636221 */ /* 0x000fe40000010000 */
.L_x_2178:
[----:B------:R-:W-:Y:S05]  /*3630*/  BSYNC B1 ;  /* 0x0000000000017941 */ /* 0x000fea0003800000 */
.L_x_2176:
        /* <DEDUP_REMOVED lines=11> */
.L_x_2180:
[----:B------:R-:W-:-:S04]  /*36f0*/  FFMA.FTZ R96, R142, R96, R97 ;  /* 0x000000608e607223 */ /* 0x000fc80000010061 */
[----:B------:R-:W-:Y:S01]  /*3700*/  FADD.FTZ R97, R139, -R96 ;  /* 0x800000608b617221 */ /* 0x000fe20000010000 */
[----:B------:R-:W-:-:S03]  /*3710*/  @P6 PRMT R96, RZ, 0x7610, R7 ;  /* 0x00007610ff606816 */ /* 0x000fc60000000007 */
[----:B------:R-:W-:-:S04]  /*3720*/  FMUL.FTZ R97, R108, R97 ;  /* 0x000000616c617220 */ /* 0x000fc80000410000 */
[----:B------:R-:W-:Y:S02]  /*3730*/  @P6 FADD.FTZ R97, R97, R96 ;  /* 0x0000006061616221 */ /* 0x000fe40000010000 */
.L_x_2181:
[----:B------:R-:W-:Y:S05]  /*3740*/  BSYNC B1 ;  /* 0x0000000000017941 */ /* 0x000fea0003800000 */
.L_x_2179:
        /* <DEDUP_REMOVED lines=11> */
.L_x_2157:
[----:B------:R-:W-:Y:S05]  /*3800*/  BSYNC B0 ;  /* 0x0000000000007941 */ /* 0x000fea0003800000 */
.L_x_2156:
[----:B------:R-:W-:Y:S02]  /*3810*/  IADD3 R2, R2, c[0x0][0x160], RZ ;  /* 0x0000580002027a10 */ /* 0x000fe40007ffe0ff */
[----:B------:R-:W-:Y:S02]  /*3820*/  LOP3.LUT P1, RZ, R3, 0xff, RZ, 0xc0, !PT ;  /* 0x000000ff03ff7812 */ /* 0x000fe4000782c0ff */
[----:B------:R-:W-:Y:S02]  /*3830*/  ISETP.GE.AND P0, PT, R2, c[0x0][0x164], PT ;  /* 0x0000590002007a0c */ /* 0x000fe40003f06270 */
[----:B------:R-:W-:-:S11]  /*3840*/  SEL R3, RZ, 0x1, P1 ;  /* 0x00000001ff037807 */ /* 0x000fd60000800000 */
[----:B0-----:R-:W-:Y:S01]  /*3850*/  @P0 CALL.REL.NOINC `(.L_x_2088) ;  /* 0x0000001000000944 */ /* 0x001fe20003c00000 */
[----:B------:R-:W-:Y:S05]  /*3860*/  BRA `(.L_x_2182) ;  /* 0xffffcb2000007947 */ /* 0x000fea000383ffff */
.L_x_2088:
[----:B-1----:R-:W0:Y:S01]  /*3870*/  S2UR UR6, SR_CTAID.X ;  /* 0x00000000000679c3 */ /* 0x002e220000002500 */
[----:B------:R-:W0:Y:S01]  /*3880*/  S2R R2, SR_TID.X ;  /* 0x0000000000027919 */ /* 0x000e220000002100 */
[----:B------:R-:W-:Y:S01]  /*3890*/  @P4 IMAD.MOV.U32 R5, RZ, RZ, 0x20 ;  /* 0x00000020ff054424 */ /* 0x000fe200078e00ff */
        /* <DEDUP_REMOVED lines=28> */
.L_x_2102:
[----:B------:R-:W-:Y:S01]  /*3a60*/  HFMA2.MMA R105, -RZ, RZ, 0, 9.5367431640625e-07 ;  /* 0x00000010ff697435 */ /* 0x000fe200000001ff */
[----:B------:R-:W-:-:S02]  /*3a70*/  MOV R102, R107 ;  /* 0x0000006b00667202 */ /* 0x000fc40000000f00 */
[----:B-1----:R-:W-:Y:S02]  /*3a80*/  MOV R162, 0x1f ;  /* 0x0000001f00a27802 */ /* 0x002fe40000000f00 */
[----:B------:R-:W-:Y:S02]  /*3a90*/  MOV R163, 0xffffffff ;  /* 0xffffffff00a37802 */ /* 0x000fe40000000f00 */
[----:B------:R-:W-:Y:S02]  /*3aa0*/  MOV R96, 0x3ac0 ;  /* 0x00003ac000607802 */ /* 0x000fe40000000f00 */
[----:B0----5:R-:W-:Y:S05]  /*3ab0*/  CALL.REL.NOINC `($__internal_42_$__cuda_sm70_shflsync_down_p) ;  /* 0x0000046000007944 */ /* 0x021fea0003c00000 */
[----:B-1----:R-:W-:Y:S01]  /*3ac0*/  MOV R100, R102 ;  /* 0x0000006600647202 */ /* 0x002fe20000000f00 */
[----:B0-----:R-:W-:Y:S05]  /*3ad0*/  BRA `(.L_x_2183) ;  /* 0xffffdc5000007947 */ /* 0x001fea000383ffff */
.L_x_2103:
[----:B------:R-:W-:Y:S01]  /*3ae0*/  HFMA2.MMA R105, -RZ, RZ, 0, 9.5367431640625e-07 ;  /* 0x00000010ff697435 */ /* 0x000fe200000001ff */
[----:B------:R-:W-:Y:S01]  /*3af0*/  IMAD.MOV.U32 R102, RZ, RZ, R157 ;  /* 0x000000ffff667224 */ /* 0x000fe200078e009d */
[----:B-1----:R-:W-:Y:S02]  /*3b00*/  MOV R162, 0x1f ;  /* 0x0000001f00a27802 */ /* 0x002fe40000000f00 */
[----:B------:R-:W-:Y:S02]  /*3b10*/  MOV R163, 0xffffffff ;  /* 0xffffffff00a37802 */ /* 0x000fe40000000f00 */
[----:B------:R-:W-:-:S02]  /*3b20*/  MOV R96, 0x3b40 ;  /* 0x00003b4000607802 */ /* 0x000fc40000000f00 */
[----:B0-23-5:R-:W-:Y:S05]  /*3b30*/  CALL.REL.NOINC `($__internal_42_$__cuda_sm70_shflsync_down_p) ;  /* 0x000003e000007944 */ /* 0x02dfea0003c00000 */
[----:B------:R-:W-:Y:S01]  /*3b40*/  FADD.FTZ R100, R100, R107 ;  /* 0x0000006b64647221 */ /* 0x000fe20000010000 */
[----:B0-----:R-:W-:Y:S01]  /*3b50*/  HFMA2.MMA R105, -RZ, RZ, 0, 4.76837158203125e-07 ;  /* 0x00000008ff697435 */ /* 0x001fe200000001ff */
[----:B-1----:R-:W-:Y:S01]  /*3b60*/  FADD.FTZ R157, R157, R102 ;  /* 0x000000669d9d7221 */ /* 0x002fe20000010000 */
[----:B------:R-:W-:-:S02]  /*3b70*/  MOV R162, 0x1f ;  /* 0x0000001f00a27802 */ /* 0x000fc40000000f00 */
[----:B------:R-:W-:Y:S02]  /*3b80*/  MOV R163, 0xffffffff ;  /* 0xffffffff00a37802 */ /* 0x000fe40000000f00 */
[----:B------:R-:W-:Y:S02]  /*3b90*/  MOV R102, R100 ;  /* 0x0000006400667202 */ /* 0x000fe40000000f00 */
[----:B------:R-:W-:Y:S02]  /*3ba0*/  MOV R96, 0x3bc0 ;  /* 0x00003bc000607802 */ /* 0x000fe40000000f00 */
[----:B------:R-:W-:Y:S05]  /*3bb0*/  CALL.REL.NOINC `($__internal_42_$__cuda_sm70_shflsync_down_p) ;  /* 0x0000036000007944 */ /* 0x000fea0003c00000 */
[----:B0-----:R-:W-:Y:S01]  /*3bc0*/  HFMA2.MMA R105, -RZ, RZ, 0, 4.76837158203125e-07 ;  /* 0x00000008ff697435 */ /* 0x001fe200000001ff */
[----:B-1----:R-:W-:Y:S01]  /*3bd0*/  IMAD.MOV.U32 R99, RZ, RZ, R102 ;  /* 0x000000ffff637224 */ /* 0x002fe200078e0066 */
[----:B------:R-:W-:Y:S02]  /*3be0*/  MOV R102, R157 ;  /* 0x0000009d00667202 */ /* 0x000fe40000000f00 */
[----:B------:R-:W-:Y:S02]  /*3bf0*/  MOV R162, 0x1f ;  /* 0x0000001f00a27802 */ /* 0x000fe40000000f00 */
[----:B------:R-:W-:-:S02]  /*3c00*/  MOV R163, 0xffffffff ;  /* 0xffffffff00a37802 */ /* 0x000fc40000000f00 */
[----:B------:R-:W-:Y:S02]  /*3c10*/  MOV R96, 0x3c30 ;  /* 0x00003c3000607802 */ /* 0x000fe40000000f00 */
[----:B------:R-:W-:Y:S05]  /*3c20*/  CALL.REL.NOINC `($__internal_42_$__cuda_sm70_shflsync_down_p) ;  /* 0x000002f000007944 */ /* 0x000fea0003c00000 */
[----:B------:R-:W-:Y:S01]  /*3c30*/  FADD.FTZ R100, R99, R100 ;  /* 0x0000006463647221 */ /* 0x000fe20000010000 */
[----:B0-----:R-:W-:Y:S01]  /*3c40*/  HFMA2.MMA R105, -RZ, RZ, 0, 2.384185791015625e-07 ;  /* 0x00000004ff697435 */ /* 0x001fe200000001ff */
[----:B-1----:R-:W-:Y:S01]  /*3c50*/  FADD.FTZ R157, R157, R102 ;  /* 0x000000669d9d7221 */ /* 0x002fe20000010000 */
[----:B------:R-:W-:Y:S01]  /*3c60*/  MOV R162, 0x1f ;  /* 0x0000001f00a27802 */ /* 0x000fe20000000f00 */
[----:B------:R-:W-:Y:S01]  /*3c70*/  IMAD.MOV.U32 R102, RZ, RZ, R100 ;  /* 0x000000ffff667224 */ /* 0x000fe200078e0064 */
[----:B------:R-:W-:Y:S02]  /*3c80*/  MOV R163, 0xffffffff ;  /* 0xffffffff00a37802 */ /* 0x000fe40000000f00 */
[----:B------:R-:W-:Y:S02]  /*3c90*/  MOV R96, 0x3cb0 ;  /* 0x00003cb000607802 */ /* 0x000fe40000000f00 */
[----:B------:R-:W-:Y:S05]  /*3ca0*/  CALL.REL.NOINC `($__internal_42_$__cuda_sm70_shflsync_down_p) ;  /* 0x0000027000007944 */ /* 0x000fea0003c00000 */
[----:B0-----:R-:W-:Y:S01]  /*3cb0*/  HFMA2.MMA R105, -RZ, RZ, 0, 2.384185791015625e-07 ;  /* 0x00000004ff697435 */ /* 0x001fe200000001ff */
[----:B-1----:R-:W-:Y:S02]  /*3cc0*/  MOV R99, R102 ;  /* 0x0000006600637202 */ /* 0x002fe40000000f00 */
[----:B------:R-:W-:-:S02]  /*3cd0*/  MOV R102, R157 ;  /* 0x0000009d00667202 */ /* 0x000fc40000000f00 */
[----:B------:R-:W-:Y:S02]  /*3ce0*/  MOV R162, 0x1f ;  /* 0x0000001f00a27802 */ /* 0x000fe40000000f00 */
[----:B------:R-:W-:Y:S02]  /*3cf0*/  MOV R163, 0xffffffff ;  /* 0xffffffff00a37802 */ /* 0x000fe40000000f00 */
[----:B------:R-:W-:Y:S02]  /*3d00*/  MOV R96, 0x3d20 ;  /* 0x00003d2000607802 */ /* 0x000fe40000000f00 */
[----:B------:R-:W-:Y:S05]  /*3d10*/  CALL.REL.NOINC `($__internal_42_$__cuda_sm70_shflsync_down_p) ;  /* 0x0000020000007944 */ /* 0x000fea0003c00000 */
[----:B------:R-:W-:Y:S01]  /*3d20*/  FADD.FTZ R100, R99, R100 ;  /* 0x0000006463647221 */ /* 0x000fe20000010000 */
[----:B0-----:R-:W-:Y:S01]  /*3d30*/  HFMA2.MMA R105, -RZ, RZ, 0, 1.1920928955078125e-07 ;  /* 0x00000002ff697435 */ /* 0x001fe200000001ff */
[----:B-1----:R-:W-:Y:S01]  /*3d40*/  FADD.FTZ R103, R157, R102 ;  /* 0x000000669d677221 */ /* 0x002fe20000010000 */
[----:B------:R-:W-:Y:S01]  /*3d50*/  MOV R162, 0x1f ;  /* 0x0000001f00a27802 */ /* 0x000fe20000000f00 */
[----:B------:R-:W-:Y:S01]  /*3d60*/  IMAD.MOV.U32 R163, RZ, RZ, -0x1 ;  /* 0xffffffffffa37424 */ /* 0x000fe200078e00ff */
[----:B------:R-:W-:Y:S02]  /*3d70*/  MOV R102, R100 ;  /* 0x0000006400667202 */ /* 0x000fe40000000f00 */
[----:B------:R-:W-:-:S02]  /*3d80*/  MOV R96, 0x3da0 ;  /* 0x00003da000607802 */ /* 0x000fc40000000f00 */
[----:B------:R-:W-:Y:S05]  /*3d90*/  CALL.REL.NOINC `($__internal_42_$__cuda_sm70_shflsync_down_p) ;  /* 0x0000018000007944 */ /* 0x000fea0003c00000 */
[----:B0-----:R-:W-:Y:S01]  /*3da0*/  HFMA2.MMA R105, -RZ, RZ, 0, 1.1920928955078125e-07 ;  /* 0x00000002ff697435 */ /* 0x001fe200000001ff */
[----:B-1----:R-:W-:-:S02]  /*3db0*/  MOV R99, R102 ;  /* 0x0000006600637202 */ /* 0x002fc40000000f00 */
[----:B------:R-:W-:Y:S02]  /*3dc0*/  MOV R102, R103 ;  /* 0x0000006700667202 */ /* 0x000fe40000000f00 */
[----:B------:R-:W-:Y:S02]  /*3dd0*/  MOV R162, 0x1f ;  /* 0x0000001f00a27802 */ /* 0x000fe40000000f00 */
[----:B------:R-:W-:Y:S02]  /*3de0*/  MOV R163, 0xffffffff ;  /* 0xffffffff00a37802 */ /* 0x000fe40000000f00 */
[----:B------:R-:W-:Y:S02]  /*3df0*/  MOV R96, 0x3e10 ;  /* 0x00003e1000607802 */ /* 0x000fe40000000f00 */
[----:B------:R-:W-:Y:S05]  /*3e00*/  CALL.REL.NOINC `($__internal_42_$__cuda_sm70_shflsync_down_p) ;  /* 0x0000011000007944 */ /* 0x000fea0003c00000 */
[----:B------:R-:W-:Y:S01]  /*3e10*/  FADD.FTZ R101, R99, R100 ;  /* 0x0000006463657221 */ /* 0x000fe20000010000 */
[----:B0-----:R-:W-:Y:S01]  /*3e20*/  HFMA2.MMA R105, -RZ, RZ, 0, 5.9604644775390625e-08 ;  /* 0x00000001ff697435 */ /* 0x001fe200000001ff */
[----:B-1----:R-:W-:Y:S01]  /*3e30*/  FADD.FTZ R103, R103, R102 ;  /* 0x0000006667677221 */ /* 0x002fe20000010000 */
[----:B------:R-:W-:Y:S01]  /*3e40*/  MOV R162, 0x1f ;  /* 0x0000001f00a27802 */ /* 0x000fe20000000f00 */
[----:B------:R-:W-:Y:S01]  /*3e50*/  IMAD.MOV.U32 R163, RZ, RZ, -0x1 ;  /* 0xffffffffffa37424 */ /* 0x000fe200078e00ff */
[----:B------:R-:W-:-:S02]  /*3e60*/  MOV R102, R101 ;  /* 0x0000006500667202 */ /* 0x000fc40000000f00 */
[----:B------:R-:W-:Y:S02]  /*3e70*/  MOV R96, 0x3e90 ;  /* 0x00003e9000607802 */ /* 0x000fe40000000f00 */
[----:B------:R-:W-:Y:S05]  /*3e80*/  CALL.REL.NOINC `($__internal_42_$__cuda_sm70_shflsync_down_p) ;  /* 0x0000009000007944 */ /* 0x000fea0003c00000 */
[----:B0-----:R-:W-:Y:S01]  /*3e90*/  HFMA2.MMA R105, -RZ, RZ, 0, 5.9604644775390625e-08 ;  /* 0x00000001ff697435 */ /* 0x001fe200000001ff */
[----:B-1----:R-:W-:Y:S02]  /*3ea0*/  MOV R106, R102 ;  /* 0x00000066006a7202 */ /* 0x002fe40000000f00 */
[----:B------:R-:W-:Y:S02]  /*3eb0*/  MOV R102, R103 ;  /* 0x0000006700667202 */ /* 0x000fe40000000f00 */
[----:B------:R-:W-:Y:S02]  /*3ec0*/  MOV R162, 0x1f ;  /* 0x0000001f00a27802 */ /* 0x000fe40000000f00 */
[----:B------:R-:W-:Y:S02]  /*3ed0*/  MOV R163, 0xffffffff ;  /* 0xffffffff00a37802 */ /* 0x000fe40000000f00 */
[----:B------:R-:W-:Y:S02]  /*3ee0*/  MOV R96, 0x3f00 ;  /* 0x00003f0000607802 */ /* 0x000fe40000000f00 */
[----:B------:R-:W-:Y:S05]  /*3ef0*/  CALL.REL.NOINC `($__internal_42_$__cuda_sm70_shflsync_down_p) ;  /* 0x0000002000007944 */ /* 0x000fea0003c00000 */
[----:B-1----:R-:W-:Y:S01]  /*3f00*/  MOV R96, R102 ;  /* 0x0000006600607202 */ /* 0x002fe20000000f00 */
[----:B0-----:R-:W-:Y:S05]  /*3f10*/  BRA `(.L_x_2184) ;  /* 0xffffd93000007947 */ /* 0x001fea000383ffff */
        .weak           $__internal_42_$__cuda_sm70_shflsync_down_p
        .type           $__internal_42_$__cuda_sm70_shflsync_down_p,@function
        .size           $__internal_42_$__cuda_sm70_shflsync_down_p,(.L_x_9296 - $__internal_42_$__cuda_sm70_shflsync_down_p)
$__internal_42_$__cuda_sm70_shflsync_down_p:
[----:B------:R-:W-:Y:S01]  /*3f20*/  HFMA2.MMA R97, -RZ, RZ, 0, 0 ;  /* 0x00000000ff617435 */ /* 0x000fe200000001ff */
[----:B------:R-:W-:Y:S04]  /*3f30*/  WARPSYNC R163 ;  /* 0x000000a300007348 */ /* 0x000fe80003800000 */
[----:B------:R0:W1:Y:S01]  /*3f40*/  SHFL.DOWN PT, R102, R102, R105, R162 ;  /* 0x0800006966667389 */ /* 0x00006200000e00a2 */
[----:B------:R-:W-:Y:S05]  /*3f50*/  RET.REL.NODEC R96 `(_ZN10layer_norm13ln_bwd_kernelINS_13Kernel_traitsIf13__nv_bfloat16S2_S2_fjLj6144ELj1ELj1ELj8ELj16ENS_18Kernel_traits_baseILj6144EfS2_S2_S2_fjLj256EEEEELb0ELb0ELb1ELb0EEEvNS_9BwdParamsE) ;  /* 0xffffc0a060007950 */ /* 0x000fea0003c3ffff */
.L_x_2185:
        /* <DEDUP_REMOVED lines=10> */
.L_x_9296:


//--------------------- .text._ZN10layer_norm13ln_bwd_kernelINS_13Kernel_traitsIf13__nv_bfloat16S2_S2_fjLj6144ELj1ELj1ELj8ELj16ENS_18Kernel_traits_baseILj6144EfS2_S2_S2_fjLj256EEEEELb0ELb0ELb1ELb1EEEvNS_9BwdParamsE --------------------------
	.section	.text._ZN10layer_norm13ln_bwd_kernelINS_13Kernel_traitsIf13__nv_bfloat16S2_S2_fjLj6144ELj1ELj1ELj8ELj16ENS_18Kernel_traits_baseILj6144EfS2_S2_S2_fjLj256EEEEELb0ELb0ELb1ELb1EEEvNS_9BwdParamsE,"ax",@progbits
	.sectioninfo	@"SHI_REGISTERS=175"
	.align	128
        .global         _ZN10layer_norm13ln_bwd_kernelINS_13Kernel_traitsIf13__nv_bfloat16S2_S2_fjLj6144ELj1ELj1ELj8ELj16ENS_18Kernel_traits_baseILj6144EfS2_S2_S2_fjLj256EEEEELb0ELb0ELb1ELb1EEEvNS_9BwdParamsE
        .type           _ZN10layer_norm13ln_bwd_kernelINS_13Kernel_traitsIf13__nv_bfloat16S2_S2_fjLj6144ELj1ELj1ELj8ELj16ENS_18Kernel_traits_baseILj6144EfS2_S2_S2_fjLj256EEEEELb0ELb0ELb1ELb1EEEvNS_9BwdParamsE,@function
        .size           _ZN10layer_norm13ln_bwd_kernelINS_13Kernel_traitsIf13__nv_bfloat16S2_S2_fjLj6144ELj1ELj1ELj8ELj16ENS_18Kernel_traits_baseILj6144EfS2_S2_S2_fjLj256EEEEELb0ELb0ELb1ELb1EEEvNS_9BwdParamsE,(.L_x_9297 - _ZN10layer_norm13ln_bwd_kernelINS_13Kernel_traitsIf13__nv_bfloat16S2_S2_fjLj6144ELj1ELj1ELj8ELj16ENS_18Kernel_traits_baseILj6144EfS2_S2_S2_fjLj256EEEEELb0ELb0ELb1ELb1EEEvNS_9BwdParamsE)
        .other          _ZN10layer_norm13ln_bwd_kernelINS_13Kernel_traitsIf13__nv_bfloat16S2_S2_fjLj6144ELj1ELj1ELj8ELj16ENS_18Kernel_traits_baseILj6144EfS2_S2_S2_fjLj256EEEEELb0ELb0ELb1ELb1EEEvNS_9BwdParamsE,@"STO_CUDA_ENTRY STV_DEFAULT"
_ZN10layer_norm13ln_bwd_kernelINS_13Kernel_traitsIf13__nv_bfloat16S2_S2_fjLj6144ELj1ELj1ELj8ELj16ENS_18Kernel_traits_baseILj6144EfS2_S2_S2_fjLj256EEEEELb0ELb0ELb1ELb1EEEvNS_9BwdParamsE:
.text._ZN10layer_norm13ln_bwd_kernelINS_13Kernel_traitsIf13__nv_bfloat16S2_S2_fjLj6144ELj1ELj1ELj8ELj16ENS_18Kernel_traits_baseILj6144EfS2_S2_S2_fjLj256EEEEELb0ELb0ELb1ELb1EEEvNS_9BwdParamsE:
        /* <DEDUP_REMOVED lines=32> */
.L_x_2186:
[----:B------:R-:W-:-:S04]  /*0200*/  SHF.L.U32 R2, R0, 0x5, RZ ;  /* 0x0000000500027819 */ /* 0x000fc800000006ff */
[----:B------:R-:W-:-:S04]  /*0210*/  LOP3.LUT R2, R2, 0x1fe0, RZ, 0xc0, !PT ;  /* 0x00001fe002027812 */ /* 0x000fc800078ec0ff */
[----:B------:R-:W-:-:S04]  /*0220*/  IADD3 R2, P0, R2, c[0x0][0x1b0], RZ ;  /* 0x00006c0002027a10 */ /* 0x000fc80007f1e0ff */
[----:B------:R-:W-:-:S05]  /*0230*/  IADD3.X R3, RZ, c[0x0][0x1b4], RZ, P0, !PT ;  /* 0x00006d00ff037a10 */ /* 0x000fca00007fe4ff */
[----:B------:R0:W5:Y:S04]  /*0240*/  LDG.E.128 R36, [R2.64] ;  /* 0x0000000402247981 */ /* 0x000168000c1e1d00 */
[----:B------:R0:W5:Y:S04]  /*0250*/  LDG.E.128 R32, [R2.64+0x10] ;  /* 0x0000100402207981 */ /* 0x000168000c1e1d00 */
[----:B------:R0:W5:Y:S04]  /*0260*/  LDG.E.128 R28, [R2.64+0x2000] ;  /* 0x00200004021c7981 */ /* 0x000168000c1e1d00 */
[----:B------:R0:W5:Y:S04]  /*0270*/  LDG.E.128 R24, [R2.64+0x2010] ;  /* 0x0020100402187981 */ /* 0x000168000c1e1d00 */
[----:B------:R0:W5:Y:S04]  /*0280*/  LDG.E.128 R20, [R2.64+0x4000] ;  /* 0x0040000402147981 */ /* 0x000168000c1e1d00 */
[----:B------:R0:W5:Y:S01]  /*0290*/  LDG.E.128 R16, [R2.64+0x4010] ;  /* 0x0040100402107981 */ /* 0x000162000c1e1d00 */
[----:B------:R-:W1:Y:S01]  /*02a0*/  LDC.U8 R109, c[0x0][0x1f0] ;  /* 0x00007c00ff6d7b82 */ /* 0x000e620000000000 */
        /* <DEDUP_REMOVED lines=24> */
[----:B01----:R-:W-:-:S02]  /*0430*/  CS2R R40, SRZ ;  /* 0x0000000000287805 */ /* 0x003fc4000001ff00 */
.L_x_2265:
[----:B------:R-:W-:-:S05]  /*0440*/  MOV R165, 0x4 ;  /* 0x0000000400a57802 */ /* 0x000fca0000000f00 */
[----:B------:R-:W-:-:S05]  /*0450*/  IMAD.WIDE R96, R108, R165, c[0x0][0x1d8] ;  /* 0x000076006c607625 */ /* 0x000fca00078e02a5 */
[----:B------:R0:W2:Y:S01]  /*0460*/  LDG.E R103, [R96.64] ;  /* 0x0000000460677981 */ /* 0x0000a2000c1e1900 */
[----:B------:R-:W-:-:S04]  /*0470*/  IMAD.WIDE R100, R108, R165, c[0x0][0x1d0] ;  /* 0x000074006c647625 */ /* 0x000fc800078e02a5 */
[----:B------:R-:W-:Y:S01]  /*0480*/  IMAD R98, R108, c[0x0][0x168], RZ ;  /* 0x00005a006c627a24 */ /* 0x000fe200078e02ff */
[----:B-----5:R1:W5:Y:S01]  /*0490*/  LDG.E R115, [R100.64] ;  /* 0x0000000464737981 */ /* 0x020362000c1e1900 */
        /* <DEDUP_REMOVED lines=11> */
[----:B---3--:R-:W-:-:S04]  /*0550*/  IMAD.WIDE.U32 R2, R113, R167, c[0x0][0x218] ;  /* 0x0000860071027625 */ /* 0x008fc800078e00a7 */
[----:B0-----:R-:W-:Y:S01]  /*0560*/  IMAD.WIDE.U32 R96, R112, R167, c[0x0][0x218] ;  /* 0x0000860070607625 */ /* 0x001fe200078e00a7 */
        /* <DEDUP_REMOVED lines=11> */
.L_x_2189:
[----:B-1----:R-:W-:-:S05]  /*0620*/  IADD3 R100, R103, -0x1, RZ ;  /* 0xffffffff67647810 */ /* 0x002fca0007ffe0ff */
[----:B------:R-:W-:-:S05]  /*0630*/  IMAD R100, R100, c[0x0][0x168], RZ ;  /* 0x00005a0064647a24 */ /* 0x000fca00078e02ff */
[----:B------:R-:W-:-:S04]  /*0640*/  SHF.R.S32.HI R101, RZ, 0x1f, R100 ;  /* 0x0000001fff657819 */ /* 0x000fc80000011464 */
[----:B------:R-:W-:Y:S01]  /*0650*/  LEA.HI R103, R101, R100, RZ, 0x3 ;  /* 0x0000006465677211 */ /* 0x000fe200078f18ff */
[----:B------:R-:W-:-:S03]  /*0660*/  IMAD.WIDE R128, R108, R165, c[0x0][0x1a0] ;  /* 0x000068006c807625 */ /* 0x000fc600078e02a5 */
[----:B------:R-:W-:Y:S01]  /*0670*/  LEA.HI.SX32 R102, R103, R102, 0x1d ;  /* 0x0000006667667211 */ /* 0x000fe200078feaff */
[-C--:B------:R-:W-:Y:S02]  /*0680*/  IMAD.WIDE.U32 R100, R114, R167.reuse, c[0x0][0x188] ;  /* 0x0000620072647625 */ /* 0x080fe400078e00a7 */
[----:B------:R-:W2:Y:S01]  /*0690*/  LDG.E R128, [R128.64] ;  /* 0x0000000480807981 */ /* 0x000ea2000c1e1900 */
[----:B------:R-:W-:Y:S01]  /*06a0*/  IADD3 R120, R102, 0x100, RZ ;  /* 0x0000010066787810 */ /* 0x000fe20007ffe0ff */
[-C--:B------:R-:W-:Y:S02]  /*06b0*/  IMAD.WIDE.U32 R116, R113, R167.reuse, c[0x0][0x188] ;  /* 0x0000620071747625 */ /* 0x080fe400078e00a7 */
[----:B------:R0:W3:Y:S02]  /*06c0*/  LDG.E.128 R132, [R100.64] ;  /* 0x0000000464847981 */ /* 0x0000e4000c1e1d00 */
[-C--:B------:R-:W-:Y:S02]  /*06d0*/  IMAD.WIDE.U32 R120, R120, R167.reuse, c[0x0][0x208] ;  /* 0x0000820078787625 */ /* 0x080fe400078e00a7 */
[----:B------:R-:W4:Y:S02]  /*06e0*/  LDG.E.128 R116, [R116.64] ;  /* 0x0000000474747981 */ /* 0x000f24000c1e1d00 */
[----:B------:R-:W-:-:S02]  /*06f0*/  IMAD.WIDE.U32 R124, R112, R167, c[0x0][0x188] ;  /* 0x00006200707c7625 */ /* 0x000fc400078e00a7 */
[----:B------:R-:W4:Y:S02]  /*0700*/  LDG.E.128 R120, [R120.64] ;  /* 0x0000000478787981 */ /* 0x000f24000c1e1d00 */
[C---:B------:R-:W-:Y:S02]  /*0710*/  IMAD.WIDE.U32 R104, R102.reuse, R167, c[0x0][0x208] ;  /* 0x0000820066687625 */ /* 0x040fe400078e00a7 */
[----:B------:R-:W4:Y:S04]  /*0720*/  LDG.E.128 R124, [R124.64] ;  /* 0x000000047c7c7981 */ /* 0x000f28000c1e1d00 */
[----:B------:R-:W4:Y:S01]  /*0730*/  LDG.E.128 R104, [R104.64] ;  /* 0x0000000468687981 */ /* 0x000f22000c1e1d00 */
[----:B0-----:R-:W-:-:S05]  /*0740*/  IADD3 R100, R102, 0x200, RZ ;  /* 0x0000020066647810 */ /* 0x001fca0007ffe0ff */
[----:B------:R-:W-:-:S06]  /*0750*/  IMAD.WIDE.U32 R100, R100, R167, c[0x0][0x208] ;  /* 0x0000820064647625 */ /* 0x000fcc00078e00a7 */
        /* <DEDUP_REMOVED lines=10> */
[----:B----4-:R-:W-:Y:S02]  /*0800*/  PRMT R130, RZ, 0x7610, R116 ;  /* 0x00007610ff827816 */ /* 0x010fe40000000074 */
[----:B------:R-:W-:Y:S02]  /*0810*/  PRMT R138, RZ, 0x5410, R119 ;  /* 0x00005410ff8a7816 */ /* 0x000fe40000000077 */
[----:B------:R-:W-:-:S02]  /*0820*/  PRMT R155, RZ, 0x5410, R123 ;  /* 0x00005410ff9b7816 */ /* 0x000fc4000000007b */
[----:B------:R-:W-:Y:S02]  /*0830*/  PRMT R156, RZ, 0x7610, R123 ;  /* 0x00007610ff9c7816 */ /* 0x000fe4000000007b */
[----:B-1----:R-:W-:Y:S02]  /*0840*/  PRMT R2, RZ, 0x5410, R132 ;  /* 0x00005410ff027816 */ /* 0x002fe40000000084 */
[----:B------:R-:W-:Y:S02]  /*0850*/  PRMT R119, RZ, 0x7610, R119 ;  /* 0x00007610ff777816 */ /* 0x000fe40000000077 */
[----:B------:R-:W-:Y:S02]  /*0860*/  PRMT R123, RZ, 0x7610, R124 ;  /* 0x00007610ff7b7816 */ /* 0x000fe4000000007c */
[--C-:B------:R-:W-:Y:S02]  /*0870*/  PRMT R151, RZ, 0x5410, R121.reuse ;  /* 0x00005410ff977816 */ /* 0x100fe40000000079 */
[----:B------:R-:W-:-:S02]  /*0880*/  PRMT R152, RZ, 0x7610, R121 ;  /* 0x00007610ff987816 */ /* 0x000fc40000000079 */
[--C-:B------:R-:W-:Y:S02]  /*0890*/  PRMT R153, RZ, 0x5410, R122.reuse ;  /* 0x00005410ff997816 */ /* 0x100fe4000000007a */
[----:B------:R-:W-:Y:S01]  /*08a0*/  PRMT R154, RZ, 0x7610, R122 ;  /* 0x00007610ff9a7816 */ /* 0x000fe2000000007a */
[C---:B------:R-:W-:Y:S01]  /*08b0*/  FADD.FTZ R122, -R170.reuse, R129 ;  /* 0x00000081aa7a7221 */ /* 0x040fe20000010100 */
[----:B------:R-:W-:Y:S02]  /*08c0*/  PRMT R132, RZ, 0x7610, R132 ;  /* 0x00007610ff847816 */ /* 0x000fe40000000084 */
[----:B------:R-:W-:Y:S02]  /*08d0*/  PRMT R131, RZ, 0x5410, R117 ;  /* 0x00005410ff837816 */ /* 0x000fe40000000075 */
[----:B------:R-:W-:Y:S01]  /*08e0*/  PRMT R121, RZ, 0x5410, R124 ;  /* 0x00005410ff797816 */ /* 0x000fe2000000007c */
[C---:B------:R-:W-:Y:S01]  /*08f0*/  FADD.FTZ R124, -R170.reuse, R135 ;  /* 0x00000087aa7c7221 */ /* 0x040fe20000010100 */
[----:B------:R-:W-:Y:S01]  /*0900*/  PRMT R117, RZ, 0x7610, R117 ;  /* 0x00007610ff757816 */ /* 0x000fe20000000075 */
[C---:B------:R-:W-:Y:S01]  /*0910*/  FADD.FTZ R130, -R170.reuse, R130 ;  /* 0x00000082aa827221 */ /* 0x040fe20000010100 */
[----:B0-----:R-:W-:Y:S01]  /*0920*/  PRMT R96, RZ, 0x5410, R133 ;  /* 0x00005410ff607816 */ /* 0x001fe20000000085 */
[C---:B------:R-:W-:Y:S01]  /*0930*/  FADD.FTZ R2, -R170.reuse, R2 ;  /* 0x00000002aa027221 */ /* 0x040fe20000010100 */
[----:B------:R-:W-:Y:S01]  /*0940*/  PRMT R3, RZ, 0x5410, R104 ;  /* 0x00005410ff037816 */ /* 0x000fe20000000068 */
[C---:B------:R-:W-:Y:S01]  /*0950*/  FADD.FTZ R140, -R170.reuse, R119 ;  /* 0x00000077aa8c7221 */ /* 0x040fe20000010100 */
[----:B------:R-:W-:Y:S01]  /*0960*/  PRMT R147, RZ, 0x5410, R107 ;  /* 0x00005410ff937816 */ /* 0x000fe2000000006b */
[C---:B------:R-:W-:Y:S01]  /*0970*/  FADD.FTZ R144, -R170.reuse, R123 ;  /* 0x0000007baa907221 */ /* 0x040fe20000010100 */
[----:B------:R-:W-:Y:S01]  /*0980*/  PRMT R148, RZ, 0x7610, R107 ;  /* 0x00007610ff947816 */ /* 0x000fe2000000006b */
[C---:B-----5:R-:W-:Y:S01]  /*0990*/  FMUL.FTZ R123, R111.reuse, R122 ;  /* 0x0000007a6f7b7220 */ /* 0x060fe20000410000 */
[----:B------:R-:W-:Y:S01]  /*09a0*/  PRMT R107, RZ, 0x5410, R116 ;  /* 0x00005410ff6b7816 */ /* 0x000fe20000000074 */
[C---:B------:R-:W-:Y:S01]  /*09b0*/  FADD.FTZ R116, -R170.reuse, R132 ;  /* 0x00000084aa747221 */ /* 0x040fe20000010100 */
[----:B------:R-:W-:Y:S01]  /*09c0*/  PRMT R141, RZ, 0x5410, R126 ;  /* 0x00005410ff8d7816 */ /* 0x000fe2000000007e */
[----:B------:R-:W-:Y:S01]  /*09d0*/  FMUL.FTZ R122, R111, R124 ;  /* 0x0000007c6f7a7220 */ /* 0x000fe20000410000 */
[----:B------:R-:W-:Y:S01]  /*09e0*/  PRMT R104, RZ, 0x7610, R104 ;  /* 0x00007610ff687816 */ /* 0x000fe20000000068 */
[----:B------:R-:W-:-:S02]  /*09f0*/  FADD.FTZ R132, -R170, R117 ;  /* 0x00000075aa847221 */ /* 0x000fc40000010100 */
[C---:B------:R-:W-:Y:S01]  /*0a00*/  FMUL.FTZ R124, R111.reuse, R130 ;  /* 0x000000826f7c7220 */ /* 0x040fe20000410000 */
[----:B------:R-:W-:Y:S01]  /*0a10*/  PRMT R133, RZ, 0x7610, R133 ;  /* 0x00007610ff857816 */ /* 0x000fe20000000085 */
[----:B------:R-:W-:Y:S02]  /*0a20*/  FADD.FTZ R96, -R170, R96 ;  /* 0x00000060aa607221 */ /* 0x000fe40000010100 */
[C---:B------:R-:W-:Y:S02]  /*0a30*/  FMUL.FTZ R117, R111.reuse, R2 ;  /* 0x000000026f757220 */ /* 0x040fe40000410000 */
[C---:B------:R-:W-:Y:S02]  /*0a40*/  FMUL.FTZ R130, R111.reuse, R140 ;  /* 0x0000008c6f827220 */ /* 0x040fe40000410000 */
[----:B------:R-:W-:Y:S01]  /*0a50*/  FMUL.FTZ R140, R36, R3 ;  /* 0x00000003248c7220 */ /* 0x000fe20000410000 */
[----:B------:R-:W-:Y:S01]  /*0a60*/  PRMT R97, RZ, 0x5410, R105 ;  /* 0x00005410ff617816 */ /* 0x000fe20000000069 */
[C---:B------:R-:W-:Y:S01]  /*0a70*/  FADD.FTZ R142, -R170.reuse, R121 ;  /* 0x00000079aa8e7221 */ /* 0x040fe20000010100 */
[--C-:B------:R-:W-:Y:S01]  /*0a80*/  PRMT R136, RZ, 0x5410, R118.reuse ;  /* 0x00005410ff887816 */ /* 0x100fe20000000076 */
[----:B------:R-:W-:Y:S01]  /*0a90*/  FADD.FTZ R164, -R170, R141 ;  /* 0x0000008daaa47221 */ /* 0x000fe20000010100 */
[----:B------:R-:W-:Y:S01]  /*0aa0*/  PRMT R137, RZ, 0x7610, R118 ;  /* 0x00007610ff897816 */ /* 0x000fe20000000076 */
[----:B------:R-:W-:-:S02]  /*0ab0*/  FMUL.FTZ R119, R111, R96 ;  /* 0x000000606f777220 */ /* 0x000fc40000410000 */
[----:B------:R-:W-:Y:S02]  /*0ac0*/  FFMA.FTZ R40, R117, R3, R40 ;  /* 0x0000000375287223 */ /* 0x000fe40000010028 */
[----:B------:R-:W-:Y:S02]  /*0ad0*/  FADD.FTZ R84, R84, R3 ;  /* 0x0000000354547221 */ /* 0x000fe40000010000 */
[----:B------:R-:W-:Y:S02]  /*0ae0*/  FMUL.FTZ R116, R111, R116 ;  /* 0x000000746f747220 */ /* 0x000fe40000410000 */
[----:B------:R-:W-:Y:S02]  /*0af0*/  FMUL.FTZ R141, R37, R104 ;  /* 0x00000068258d7220 */ /* 0x000fe40000410000 */
[----:B------:R-:W-:Y:S02]  /*0b00*/  FADD.FTZ R2, RZ, R140 ;  /* 0x0000008cff027221 */ /* 0x000fe40000010000 */
[----:B------:R-:W-:Y:S01]  /*0b10*/  FFMA.FTZ R3, R117, R140, RZ ;  /* 0x0000008c75037223 */ /* 0x000fe200000100ff */
[----:B------:R-:W-:Y:S01]  /*0b20*/  PRMT R139, RZ, 0x5410, R125 ;  /* 0x00005410ff8b7816 */ /* 0x000fe2000000007d */
[----:B------:R-:W-:Y:S01]  /*0b30*/  FADD.FTZ R118, -R170, R133 ;  /* 0x00000085aa767221 */ /* 0x000fe20000010100 */
[----:B------:R-:W-:Y:S01]  /*0b40*/  PRMT R143, RZ, 0x7610, R126 ;  /* 0x00007610ff8f7816 */ /* 0x000fe2000000007e */
[----:B------:R-:W-:Y:S01]  /*0b50*/  FMUL.FTZ R133, R111, R142 ;  /* 0x0000008e6f857220 */ /* 0x000fe20000410000 */
[----:B------:R-:W-:Y:S01]  /*0b60*/  PRMT R99, RZ, 0x5410, R134 ;  /* 0x00005410ff637816 */ /* 0x000fe20000000086 */
[-C--:B------:R-:W-:Y:S01]  /*0b70*/  FFMA.FTZ R42, R119, R97.reuse, R42 ;  /* 0x00000061772a7223 */ /* 0x080fe2000001002a */
[----:B------:R-:W-:Y:S01]  /*0b80*/  PRMT R98, RZ, 0x7610, R105 ;  /* 0x00007610ff627816 */ /* 0x000fe20000000069 */
[----:B------:R-:W-:Y:S01]  /*0b90*/  FADD.FTZ R86, R86, R97 ;  /* 0x0000006156567221 */ /* 0x000fe20000010000 */
[----:B------:R-:W-:Y:S01]  /*0ba0*/  PRMT R125, RZ, 0x7610, R125 ;  /* 0x00007610ff7d7816 */ /* 0x000fe2000000007d */
[----:B------:R-:W-:-:S02]  /*0bb0*/  FMUL.FTZ R142, R38, R97 ;  /* 0x00000061268e7220 */ /* 0x000fc40000410000 */
[----:B------:R-:W-:Y:S02]  /*0bc0*/  FADD.FTZ R97, R2, R141 ;  /* 0x0000008d02617221 */ /* 0x000fe40000010000 */
[----:B------:R-:W-:Y:S01]  /*0bd0*/  FFMA.FTZ R3, R116, R141, R3 ;  /* 0x0000008d74037223 */ /* 0x000fe20000010003 */
[----:B------:R-:W-:Y:S01]  /*0be0*/  PRMT R134, RZ, 0x7610, R134 ;  /* 0x00007610ff867816 */ /* 0x000fe20000000086 */
[C---:B------:R-:W-:Y:S01]  /*0bf0*/  FADD.FTZ R126, -R170.reuse, R107 ;  /* 0x0000006baa7e7221 */ /* 0x040fe20000010100 */
[--C-:B------:R-:W-:Y:S01]  /*0c00*/  PRMT R105, RZ, 0x5410, R106.reuse ;  /* 0x00005410ff697816 */ /* 0x100fe2000000006a */
[C---:B------:R-:W-:Y:S01]  /*0c10*/  FADD.FTZ R166, -R170.reuse, R143 ;  /* 0x0000008faaa67221 */ /* 0x040fe20000010100 */
[----:B------:R-:W-:Y:S01]  /*0c20*/  PRMT R146, RZ, 0x7610, R106 ;  /* 0x00007610ff927816 */ /* 0x000fe2000000006a */
[C---:B------:R-:W-:Y:S02]  /*0c30*/  FADD.FTZ R106, -R170.reuse, R99 ;  /* 0x00000063aa6a7221 */ /* 0x040fe40000010100 */
[----:B------:R-:W-:-:S02]  /*0c40*/  FADD.FTZ R160, -R170, R125 ;  /* 0x0000007daaa07221 */ /* 0x000fc40000010100 */
[----:B------:R-:W-:Y:S02]  /*0c50*/  FMUL.FTZ R118, R111, R118 ;  /* 0x000000766f767220 */ /* 0x000fe40000410000 */
[----:B------:R-:W-:Y:S02]  /*0c60*/  FMUL.FTZ R143, R39, R98 ;  /* 0x00000062278f7220 */ /* 0x000fe40000410000 */
[----:B------:R-:W-:Y:S02]  /*0c70*/  FADD.FTZ R2, R97, R142 ;  /* 0x0000008e61027221 */ /* 0x000fe40000010000 */
[----:B------:R-:W-:Y:S01]  /*0c80*/  FFMA.FTZ R3, R119, R142, R3 ;  /* 0x0000008e77037223 */ /* 0x000fe20000010003 */
[--C-:B------:R-:W-:Y:S01]  /*0c90*/  PRMT R149, RZ, 0x5410, R120.reuse ;  /* 0x00005410ff957816 */ /* 0x100fe20000000078 */
[C---:B------:R-:W-:Y:S01]  /*0ca0*/  FMUL.FTZ R125, R111.reuse, R126 ;  /* 0x0000007e6f7d7220 */ /* 0x040fe20000410000 */
[----:B------:R-:W-:Y:S01]  /*0cb0*/  PRMT R150, RZ, 0x7610, R120 ;  /* 0x00007610ff967816 */ /* 0x000fe20000000078 */
[----:B------:R-:W-:Y:S01]  /*0cc0*/  FMUL.FTZ R126, R111, R132 ;  /* 0x000000846f7e7220 */ /* 0x000fe20000410000 */
[----:B------:R-:W-:Y:S01]  /*0cd0*/  PRMT R145, RZ, 0x5410, R127 ;  /* 0x00005410ff917816 */ /* 0x000fe2000000007f */
[----:B------:R-:W-:-:S02]  /*0ce0*/  FADD.FTZ R120, -R170, R134 ;  /* 0x00000086aa787221 */ /* 0x000fc40000010100 */
[C---:B------:R-:W-:Y:S02]  /*0cf0*/  FMUL.FTZ R132, R111.reuse, R144 ;  /* 0x000000906f847220 */ /* 0x040fe40000410000 */
[----:B------:R-:W-:Y:S02]  /*0d00*/  FMUL.FTZ R121, R111, R106 ;  /* 0x0000006a6f797220 */ /* 0x000fe40000410000 */
[----:B------:R-:W-:Y:S02]  /*0d10*/  FMUL.FTZ R144, R32, R105 ;  /* 0x0000006920907220 */ /* 0x000fe40000410000 */
[----:B------:R-:W-:Y:S02]  /*0d20*/  FADD.FTZ R97, R2, R143 ;  /* 0x0000008f02617221 */ /* 0x000fe40000010000 */
[----:B------:R-:W-:Y:S02]  /*0d30*/  FFMA.FTZ R3, R118, R143, R3 ;  /* 0x0000008f76037223 */ /* 0x000fe40000010003 */
[----:B------:R-:W-:-:S02]  /*0d40*/  FADD.FTZ R168, -R170, R145 ;  /* 0x00000091aaa87221 */ /* 0x000fc40000010100 */
[----:B------:R-:W-:Y:S02]  /*0d50*/  FMUL.FTZ R120, R111, R120 ;  /* 0x000000786f787220 */ /* 0x000fe40000410000 */
        /* <DEDUP_REMOVED lines=14> */
[----:B------:R-:W-:Y:S01]  /*0e40*/  FADD.FTZ R83, R83, R148 ;  /* 0x0000009453537221 */ /* 0x000fe20000010000 */
[----:B------:R-:W-:Y:S01]  /*0e50*/  PRMT R127, RZ, 0x7610, R127 ;  /* 0x00007610ff7f7816 */ /* 0x000fe2000000007f */
[----:B------:R-:W-:Y:S02]  /*0e60*/  FMUL.FTZ R148, R28, R149 ;  /* 0x000000951c947220 */ /* 0x000fe40000410000 */
[----:B------:R-:W-:-:S02]  /*0e70*/  FADD.FTZ R97, R2, R147 ;  /* 0x0000009302617221 */ /* 0x000fc40000010000 */
[----:B------:R-:W-:Y:S02]  /*0e80*/  FFMA.FTZ R3, R122, R147, R3 ;  /* 0x000000937a037223 */ /* 0x000fe40000010003 */
[----:B------:R-:W-:Y:S02]  /*0e90*/  FADD.FTZ R128, -R170, R131 ;  /* 0x00000083aa807221 */ /* 0x000fe40000010100 */
[----:B------:R-:W-:Y:S02]  /*0ea0*/  FFMA.FTZ R48, R125, R149, R48 ;  /* 0x000000957d307223 */ /* 0x000fe40000010030 */
[----:B------:R-:W-:Y:S02]  /*0eb0*/  FADD.FTZ R76, R76, R149 ;  /* 0x000000954c4c7221 */ /* 0x000fe40000010000 */
[----:B------:R-:W-:Y:S02]  /*0ec0*/  FMUL.FTZ R149, R29, R150 ;  /* 0x000000961d957220 */ /* 0x000fe40000410000 */
[----:B------:R-:W-:-:S02]  /*0ed0*/  FADD.FTZ R2, R97, R148 ;  /* 0x0000009461027221 */ /* 0x000fc40000010000 */
[----:B------:R-:W-:Y:S02]  /*0ee0*/  FFMA.FTZ R3, R125, R148, R3 ;  /* 0x000000947d037223 */ /* 0x000fe40000010003 */
[C---:B------:R-:W-:Y:S02]  /*0ef0*/  FADD.FTZ R136, -R170.reuse, R136 ;  /* 0x00000088aa887221 */ /* 0x040fe40000010100 */
[C---:B------:R-:W-:Y:S02]  /*0f00*/  FADD.FTZ R134, -R170.reuse, R137 ;  /* 0x00000089aa867221 */ /* 0x040fe40000010100 */
[C---:B------:R-:W-:Y:S02]  /*0f10*/  FADD.FTZ R138, -R170.reuse, R138 ;  /* 0x0000008aaa8a7221 */ /* 0x040fe40000010100 */
[C---:B------:R-:W-:Y:S02]  /*0f20*/  FADD.FTZ R158, -R170.reuse, R139 ;  /* 0x0000008baa9e7221 */ /* 0x040fe40000010100 */
[----:B------:R-:W-:-:S02]  /*0f30*/  FADD.FTZ R170, -R170, R127 ;  /* 0x0000007faaaa7221 */ /* 0x000fc40000010100 */
[----:B------:R-:W-:Y:S02]  /*0f40*/  FMUL.FTZ R127, R111, R128 ;  /* 0x000000806f7f7220 */ /* 0x000fe40000410000 */
[----:B------:R-:W-:Y:S02]  /*0f50*/  FFMA.FTZ R49, R124, R150, R49 ;  /* 0x000000967c317223 */ /* 0x000fe40000010031 */
[----:B------:R-:W-:Y:S02]  /*0f60*/  FADD.FTZ R77, R77, R150 ;  /* 0x000000964d4d7221 */ /* 0x000fe40000010000 */
        /* <DEDUP_REMOVED lines=8> */
[----:B------:R-:W-:-:S02]  /*0ff0*/  FMUL.FTZ R129, R111, R136 ;  /* 0x000000886f817220 */ /* 0x000fc40000410000 */
        /* <DEDUP_REMOVED lines=16> */
[----:B------:R-:W-:Y:S01]  /*1100*/  FFMA.FTZ R3, R128, R153, R3 ;  /* 0x0000009980037223 */ /* 0x000fe20000010003 */
[----:B------:R-:W-:Y:S01]  /*1110*/  PRMT R99, RZ, 0x5410, R100 ;  /* 0x00005410ff637816 */ /* 0x000fe20000000064 */
[----:B------:R-:W-:-:S02]  /*1120*/  FFMA.FTZ R54, R131, R155, R54 ;  /* 0x0000009b83367223 */ /* 0x000fc40000010036 */
[----:B------:R-:W-:Y:S02]  /*1130*/  FADD.FTZ R74, R74, R155 ;  /* 0x0000009b4a4a7221 */ /* 0x000fe40000010000 */
[----:B------:R-:W-:Y:S02]  /*1140*/  FMUL.FTZ R155, R27, R156 ;  /* 0x0000009c1b9b7220 */ /* 0x000fe40000410000 */
[----:B------:R-:W-:Y:S02]  /*1150*/  FADD.FTZ R2, R97, R154 ;  /* 0x0000009a61027221 */ /* 0x000fe40000010000 */
[----:B------:R-:W-:Y:S01]  /*1160*/  FFMA.FTZ R3, R131, R154, R3 ;  /* 0x0000009a83037223 */ /* 0x000fe20000010003 */
[----:B------:R-:W-:Y:S01]  /*1170*/  PRMT R100, RZ, 0x7610, R100 ;  /* 0x00007610ff647816 */ /* 0x000fe20000000064 */
[----:B------:R-:W-:Y:S02]  /*1180*/  FFMA.FTZ R55, R130, R156, R55 ;  /* 0x0000009c82377223 */ /* 0x000fe40000010037 */
[----:B------:R-:W-:-:S02]  /*1190*/  FADD.FTZ R75, R75, R156 ;  /* 0x0000009c4b4b7221 */ /* 0x000fc40000010000 */
[----:B------:R-:W-:Y:S02]  /*11a0*/  FMUL.FTZ R156, R20, R99 ;  /* 0x00000063149c7220 */ /* 0x000fe40000410000 */
[----:B------:R-:W-:Y:S02]  /*11b0*/  FADD.FTZ R97, R2, R155 ;  /* 0x0000009b02617221 */ /* 0x000fe40000010000 */
[----:B------:R-:W-:Y:S01]  /*11c0*/  FFMA.FTZ R3, R130, R155, R3 ;  /* 0x0000009b82037223 */ /* 0x000fe20000010003 */
[----:B------:R-:W-:Y:S01]  /*11d0*/  PRMT R107, RZ, 0x5410, R101 ;  /* 0x00005410ff6b7816 */ /* 0x000fe20000000065 */
        /* <DEDUP_REMOVED lines=12> */
[----:B------:R-:W-:Y:S01]  /*12a0*/  FFMA.FTZ R3, R135, R158, R3 ;  /* 0x0000009e87037223 */ /* 0x000fe20000010003 */
[----:B------:R-:W-:Y:S01]  /*12b0*/  PRMT R102, RZ, 0x7610, R102 ;  /* 0x00007610ff667816 */ /* 0x000fe20000000066 */
[C---:B------:R-:W-:Y:S02]  /*12c0*/  FMUL.FTZ R137, R111.reuse, R164 ;  /* 0x000000a46f897220 */ /* 0x040fe40000410000 */
        /* <DEDUP_REMOVED lines=39> */
[----:B------:R-:W-:Y:S02]  /*1540*/  FADD.FTZ R100, R2, R163 ;  /* 0x000000a302647221 */ /* 0x000fe40000010000 */
[----:B------:R-:W-:Y:S02]  /*1550*/  FFMA.FTZ R101, R138, R163, R3 ;  /* 0x000000a38a657223 */ /* 0x000fe40000010003 */
.L_x_2190:
[----:B------:R-:W-:Y:S05]  /*1560*/  BSYNC B0 ;  /* 0x0000000000007941 */ /* 0x000fea0003800000 */
.L_x_2188:
[----:B------:R-:W-:Y:S02]  /*1570*/  LOP3.LUT P2, RZ, R110, 0xff, RZ, 0xc0, !PT ;  /* 0x000000ff6eff7812 */ /* 0x000fe4000784c0ff */
[----:B0-----:R-:W-:-:S02]  /*1580*/  SHF.R.U32.HI R96, RZ, 0x5, R0 ;  /* 0x00000005ff607819 */ /* 0x001fc40000011600 */
[----:B------:R-:W-:Y:S02]  /*1590*/  LOP3.LUT P0, RZ, R0, 0x1f, RZ, 0xc0, !PT ;  /* 0x0000001f00ff7812 */ /* 0x000fe4000780c0ff */
[----:B------:R-:W-:-:S07]  /*15a0*/  LOP3.LUT R164, R96, 0x7fffff8, RZ, 0xc0, !PT ;  /* 0x07fffff860a47812 */ /* 0x000fce00078ec0ff */
[----:B------:R-:W-:Y:S01]  /*15b0*/  @!P2 IADD3 R164, R164, 0x8, RZ ;  /* 0x00000008a4a4a810 */ /* 0x000fe20007ffe0ff */
[----:B------:R-:W-:Y:S05]  /*15c0*/  BRA.DIV ~URZ, `(.L_x_2191) ;  /* 0x000020b27f007947 */ /* 0x000fea000b800000 */
[----:B------:R0:W1:Y:S02]  /*15d0*/  SHFL.DOWN PT, R97, R100, 0x10, 0x1f ;  /* 0x0a001f0064617f89 */ /* 0x00006400000e0000 */
.L_x_2266:
        /* <DEDUP_REMOVED lines=18> */
.L_x_2267:
[----:B------:R-:W-:Y:S01]  /*1700*/  @!P0 LOP3.LUT R3, R96, 0x7, RZ, 0xc0, !PT ;  /* 0x0000000760038812 */ /* 0x000fe200078ec0ff */
[----:B--2---:R-:W-:Y:S01]  /*1710*/  FADD.FTZ R104, R102, R99 ;  /* 0x0000006366687221 */ /* 0x004fe20000010000 */
[----:B------:R-:W-:Y:S01]  /*1720*/  WARPSYNC 0xffffffff ;  /* 0xffffffff00007948 */ /* 0x000fe20003800000 */
[----:B0-----:R-:W-:Y:S01]  /*1730*/  FADD.FTZ R105, R2, R101 ;  /* 0x0000006502697221 */ /* 0x001fe20000010000 */
[----:B------:R-:W-:Y:S01]  /*1740*/  @!P0 IADD3 R3, R164, R3, RZ ;  /* 0x00000003a4038210 */ /* 0x000fe20007ffe0ff */
[----:B------:R-:W-:Y:S01]  /*1750*/  BSSY B0, `(.L_x_2193) ;  /* 0x0000035000007945 */ /* 0x000fe20003800000 */
[----:B-----5:R-:W-:-:S03]  /*1760*/  ISETP.GE.AND P2, PT, R115, 0x1, PT ;  /* 0x000000017300780c */ /* 0x020fc60003f46270 */
[----:B------:R0:W-:Y:S04]  /*1770*/  @!P0 STS.64 [R3.X8+0x6000], R104 ;  /* 0x0060006803008388 */ /* 0x0001e80000008a00 */
[----:B------:R-:W-:Y:S01]  /*1780*/  BAR.SYNC.DEFER_BLOCKING 0x0 ;  /* 0x0000000000007b1d */ /* 0x000fe20000010000 */
[----:B------:R-:W-:-:S05]  /*1790*/  ISETP.NE.AND P0, PT, R109, RZ, PT ;  /* 0x000000ff6d00720c */ /* 0x000fca0003f05270 */
[----:B------:R-:W-:Y:S02]  /*17a0*/  @P2 IADD3 R115, R115, -0x1, RZ ;  /* 0xffffffff73732810 */ /* 0x000fe40007ffe0ff */
[----:B0-----:R-:W-:-:S03]  /*17b0*/  @P2 LOP3.LUT R104, R0, 0xff, RZ, 0xc0, !PT ;  /* 0x000000ff00682812 */ /* 0x001fc600078ec0ff */
[----:B------:R-:W-:-:S05]  /*17c0*/  @P2 IMAD R115, R115, c[0x0][0x168], RZ ;  /* 0x00005a0073732a24 */ /* 0x000fca00078e02ff */
[----:B------:R-:W-:-:S04]  /*17d0*/  @P2 SHF.R.S32.HI R2, RZ, 0x1f, R115 ;  /* 0x0000001fff022819 */ /* 0x000fc80000011473 */
[----:B------:R-:W-:Y:S01]  /*17e0*/  @P2 LEA.HI R115, R2, R115, RZ, 0x3 ;  /* 0x0000007302732211 */ /* 0x000fe200078f18ff */
[----:B------:R-:W-:Y:S01]  /*17f0*/  HFMA2.MMA R2, -RZ, RZ, 0, 0 ;  /* 0x00000000ff027435 */ /* 0x000fe200000001ff */
[----:B-1----:R-:W0:Y:S05]  /*1800*/  LDS.128 R100, [R164.X8+0x6000] ;  /* 0x00600000a4647984 */ /* 0x002e2a0000008c00 */
        /* <DEDUP_REMOVED lines=32> */
.L_x_2194:
        /* <DEDUP_REMOVED lines=9> */
.L_x_2195:
[----:B------:R-:W-:Y:S05]  /*1aa0*/  BSYNC B0 ;  /* 0x0000000000007941 */ /* 0x000fea0003800000 */
.L_x_2193:
        /* <DEDUP_REMOVED lines=13> */
.L_x_2197:
[----:B------:R-:W-:Y:S01]  /*1b80*/  FFMA.FTZ R98, R116, R3, R96 ;  /* 0x0000000374627223 */ /* 0x000fe20000010060 */
[----:B------:R-:W-:-:S03]  /*1b90*/  @P3 PRMT R97, RZ, 0x7610, R12 ;  /* 0x00007610ff613816 */ /* 0x000fc6000000000c */
[----:B------:R-:W-:-:S04]  /*1ba0*/  FADD.FTZ R98, R141, -R98 ;  /* 0x800000628d627221 */ /* 0x000fc80000010000 */
[----:B------:R-:W-:-:S04]  /*1bb0*/  FMUL.FTZ R98, R111, R98 ;  /* 0x000000626f627220 */ /* 0x000fc80000410000 */
[----:B------:R-:W-:Y:S02]  /*1bc0*/  @P3 FADD.FTZ R98, R98, R97 ;  /* 0x0000006162623221 */ /* 0x000fe40000010000 */
.L_x_2198:
[----:B------:R-:W-:Y:S05]  /*1bd0*/  BSYNC B0 ;  /* 0x0000000000007941 */ /* 0x000fea0003800000 */
.L_x_2196:
        /* <DEDUP_REMOVED lines=11> */
.L_x_2200:
[----:B------:R-:W-:-:S04]  /*1c90*/  FFMA.FTZ R97, R119, R3, R96 ;  /* 0x0000000377617223 */ /* 0x000fc80000010060 */
[----:B------:R-:W-:Y:S01]  /*1ca0*/  FADD.FTZ R98, R142, -R97 ;  /* 0x800000618e627221 */ /* 0x000fe20000010000 */
[----:B------:R-:W-:-:S03]  /*1cb0*/  @P3 PRMT R97, RZ, 0x5410, R13 ;  /* 0x00005410ff613816 */ /* 0x000fc6000000000d */
[----:B------:R-:W-:-:S04]  /*1cc0*/  FMUL.FTZ R98, R111, R98 ;  /* 0x000000626f627220 */ /* 0x000fc80000410000 */
[----:B------:R-:W-:Y:S02]  /*1cd0*/  @P3 FADD.FTZ R98, R98, R97 ;  /* 0x0000006162623221 */ /* 0x000fe40000010000 */
.L_x_2201:
[----:B------:R-:W-:Y:S05]  /*1ce0*/  BSYNC B0 ;  /* 0x0000000000007941 */ /* 0x000fea0003800000 */
.L_x_2199:
        /* <DEDUP_REMOVED lines=11> */
.L_x_2203:
[----:B------:R-:W-:Y:S01]  /*1da0*/  FFMA.FTZ R98, R118, R3, R96 ;  /* 0x0000000376627223 */ /* 0x000fe20000010060 */
[----:B------:R-:W-:-:S03]  /*1db0*/  @P3 PRMT R97, RZ, 0x7610, R13 ;  /* 0x00007610ff613816 */ /* 0x000fc6000000000d */
[----:B------:R-:W-:-:S04]  /*1dc0*/  FADD.FTZ R98, R143, -R98 ;  /* 0x800000628f627221 */ /* 0x000fc80000010000 */
[----:B------:R-:W-:-:S04]  /*1dd0*/  FMUL.FTZ R98, R111, R98 ;  /* 0x000000626f627220 */ /* 0x000fc80000410000 */
[----:B------:R-:W-:Y:S02]  /*1de0*/  @P3 FADD.FTZ R98, R98, R97 ;  /* 0x0000006162623221 */ /* 0x000fe40000010000 */
.L_x_2204:
[----:B------:R-:W-:Y:S05]  /*1df0*/  BSYNC B0 ;  /* 0x0000000000007941 */ /* 0x000fea0003800000 */
.L_x_2202:
        /* <DEDUP_REMOVED lines=11> */
.L_x_2206:
[----:B------:R-:W-:-:S04]  /*1eb0*/  FFMA.FTZ R97, R121, R3, R96 ;  /* 0x0000000379617223 */ /* 0x000fc80000010060 */
[----:B------:R-:W-:Y:S01]  /*1ec0*/  FADD.FTZ R98, R144, -R97 ;  /* 0x8000006190627221 */ /* 0x000fe20000010000 */
[----:B------:R-:W-:-:S03]  /*1ed0*/  @P3 PRMT R97, RZ, 0x5410, R14 ;  /* 0x00005410ff613816 */ /* 0x000fc6000000000e */
[----:B------:R-:W-:-:S04]  /*1ee0*/  FMUL.FTZ R98, R111, R98 ;  /* 0x000000626f627220 */ /* 0x000fc80000410000 */
[----:B------:R-:W-:Y:S02]  /*1ef0*/  @P3 FADD.FTZ R98, R98, R97 ;  /* 0x0000006162623221 */ /* 0x000fe40000010000 */
.L_x_2207:
[----:B------:R-:W-:Y:S05]  /*1f00*/  BSYNC B0 ;  /* 0x0000000000007941 */ /* 0x000fea0003800000 */
.L_x_2205:
        /* <DEDUP_REMOVED lines=11> */
.L_x_2209:
[----:B------:R-:W-:Y:S01]  /*1fc0*/  FFMA.FTZ R98, R120, R3, R96 ;  /* 0x0000000378627223 */ /* 0x000fe20000010060 */
[----:B------:R-:W-:-:S03]  /*1fd0*/  @P3 PRMT R97, RZ, 0x7610, R14 ;  /* 0x00007610ff613816 */ /* 0x000fc6000000000e */
[----:B------:R-:W-:-:S04]  /*1fe0*/  FADD.FTZ R98, R145, -R98 ;  /* 0x8000006291627221 */ /* 0x000fc80000010000 */
[----:B------:R-:W-:-:S04]  /*1ff0*/  FMUL.FTZ R98, R111, R98 ;  /* 0x000000626f627220 */ /* 0x000fc80000410000 */
[----:B------:R-:W-:Y:S02]  /*2000*/  @P3 FADD.FTZ R98, R98, R97 ;  /* 0x0000006162623221 */ /* 0x000fe40000010000 */
.L_x_2210:
[----:B------:R-:W-:Y:S05]  /*2010*/  BSYNC B0 ;  /* 0x0000000000007941 */ /* 0x000fea0003800000 */
.L_x_2208:
        /* <DEDUP_REMOVED lines=11> */
.L_x_2212:
[----:B------:R-:W-:-:S04]  /*20d0*/  FFMA.FTZ R97, R123, R3, R96 ;  /* 0x000000037b617223 */ /* 0x000fc80000010060 */
[----:B------:R-:W-:Y:S01]  /*20e0*/  FADD.FTZ R98, R146, -R97 ;  /* 0x8000006192627221 */ /* 0x000fe20000010000 */
[----:B------:R-:W-:-:S03]  /*20f0*/  @P3 PRMT R97, RZ, 0x5410, R15 ;  /* 0x00005410ff613816 */ /* 0x000fc6000000000f */
[----:B------:R-:W-:-:S04]  /*2100*/  FMUL.FTZ R98, R111, R98 ;  /* 0x000000626f627220 */ /* 0x000fc80000410000 */
[----:B------:R-:W-:Y:S02]  /*2110*/  @P3 FADD.FTZ R98, R98, R97 ;  /* 0x0000006162623221 */ /* 0x000fe40000010000 */
.L_x_2213:
[----:B------:R-:W-:Y:S05]  /*2120*/  BSYNC B0 ;  /* 0x0000000000007941 */ /* 0x000fea0003800000 */
.L_x_2211:
        /* <DEDUP_REMOVED lines=11> */
.L_x_2215:
[----:B------:R-:W-:Y:S01]  /*21e0*/  FFMA.FTZ R98, R122, R3, R96 ;  /* 0x000000037a627223 */ /* 0x000fe20000010060 */
[----:B------:R-:W-:-:S03]  /*21f0*/  @P3 PRMT R97, RZ, 0x7610, R15 ;  /* 0x00007610ff613816 */ /* 0x000fc6000000000f */
[----:B------:R-:W-:-:S04]  /*2200*/  FADD.FTZ R98, R147, -R98 ;  /* 0x8000006293627221 */ /* 0x000fc80000010000 */
[----:B------:R-:W-:-:S04]  /*2210*/  FMUL.FTZ R98, R111, R98 ;  /* 0x000000626f627220 */ /* 0x000fc80000410000 */
[----:B------:R-:W-:Y:S02]  /*2220*/  @P3 FADD.FTZ R98, R98, R97 ;  /* 0x0000006162623221 */ /* 0x000fe40000010000 */
.L_x_2216:
[----:B------:R-:W-:Y:S05]  /*2230*/  BSYNC B0 ;  /* 0x0000000000007941 */ /* 0x000fea0003800000 */
.L_x_2214:
[----:B------:R-:W-:Y:S01]  /*2240*/  @P2 FMUL.FTZ R97, R98, c[0x0][0x1ec] ;  /* 0x00007b0062612a20 */ /* 0x000fe20000410000 */
[----:B------:R-:W-:Y:S01]  /*2250*/  @P0 MOV R115, 0x10 ;  /* 0x0000001000730802 */ /* 0x000fe20000000f00 */
[----:B------:R-:W-:Y:S01]  /*2260*/  BSSY B0, `(.L_x_2217) ;  /* 0x0000014000007945 */ /* 0x000fe20003800000 */
[----:B------:R-:W-:Y:S02]  /*2270*/  @P0 F2FP.BF16.PACK_AB R98, RZ, R98 ;  /* 0x00000062ff62023e */ /* 0x000fe400000010ff */
[----:B------:R-:W-:Y:S01]  /*2280*/  @P2 MOV R99, 0x10 ;  /* 0x0000001000632802 */ /* 0x000fe20000000f00 */
[----:B------:R-:W-:Y:S01]  /*2290*/  @P0 IMAD.WIDE.U32 R114, R114, R115, c[0x0][0x258] ;  /* 0x0000960072720625 */ /* 0x000fe200078e0073 */
[----:B------:R-:W-:Y:S02]  /*22a0*/  @P2 F2FP.BF16.PACK_AB R97, RZ, R97 ;  /* 0x00000061ff61223e */ /* 0x000fe400000010ff */
[----:B------:R-:W-:Y:S01]  /*22b0*/  @P0 PRMT R91, R91, 0x5410, R98 ;  /* 0x000054105b5b0816 */ /* 0x000fe20000000062 */
[----:B------:R-:W-:Y:S01]  /*22c0*/  @P2 IMAD.WIDE.U32 R98, R2, R99, c[0x0][0x248] ;  /* 0x0000920002622625 */ /* 0x000fe200078e0063 */
[----:B------:R-:W-:-:S03]  /*22d0*/  @P2 PRMT R95, R95, 0x5410, R97 ;  /* 0x000054105f5f2816 */ /* 0x000fc60000000061 */
[----:B------:R0:W-:Y:S04]  /*22e0*/  @P0 STG.E.128 [R114.64], R88 ;  /* 0x0000005872000986 */ /* 0x0001e8000c101d04 */
[----:B------:R0:W-:Y:S01]  /*22f0*/  @P2 STG.E.128 [R98.64], R92 ;  /* 0x0000005c62002986 */ /* 0x0001e2000c101d04 */
[----:B------:R-:W-:Y:S05]  /*2300*/  @P1 BRA `(.L_x_2218) ;  /* 0x0000004000001947 */ /* 0x000fea0003800000 */
[----:B0-----:R-:W-:Y:S01]  /*2310*/  HFMA2.MMA R98, -RZ, RZ, 0, 0 ;  /* 0x00000000ff627435 */ /* 0x001fe200000001ff */
[----:B------:R-:W-:Y:S05]  /*2320*/  @!P3 BRA `(.L_x_2219) ;  /* 0x000000700000b947 */ /* 0x000fea0003800000 */
[----:B------:R-:W-:Y:S01]  /*2330*/  PRMT R98, RZ, 0x5410, R8 ;  /* 0x00005410ff627816 */ /* 0x000fe20000000008 */
[----:B------:R-:W-:Y:S05]  /*2340*/  BRA `(.L_x_2219) ;  /* 0x0000005000007947 */ /* 0x000fea0003800000 */
.L_x_2218:
[----:B------:R-:W-:-:S04]  /*2350*/  FFMA.FTZ R97, R125, R3, R96 ;  /* 0x000000037d617223 */ /* 0x000fc80000010060 */
[----:B0-----:R-:W-:Y:S01]  /*2360*/  FADD.FTZ R98, R148, -R97 ;  /* 0x8000006194627221 */ /* 0x001fe20000010000 */
[----:B------:R-:W-:-:S03]  /*2370*/  @P3 PRMT R97, RZ, 0x5410, R8 ;  /* 0x00005410ff613816 */ /* 0x000fc60000000008 */
[----:B------:R-:W-:-:S04]  /*2380*/  FMUL.FTZ R98, R111, R98 ;  /* 0x000000626f627220 */ /* 0x000fc80000410000 */
[----:B------:R-:W-:Y:S02]  /*2390*/  @P3 FADD.FTZ R98, R98, R97 ;  /* 0x0000006162623221 */ /* 0x000fe40000010000 */
.L_x_2219:
[----:B------:R-:W-:Y:S05]  /*23a0*/  BSYNC B0 ;  /* 0x0000000000007941 */ /* 0x000fea0003800000 */
.L_x_2217:
        /* <DEDUP_REMOVED lines=11> */
.L_x_2221:
[----:B------:R-:W-:Y:S01]  /*2460*/  FFMA.FTZ R98, R124, R3, R96 ;  /* 0x000000037c627223 */ /* 0x000fe20000010060 */
[----:B------:R-:W-:-:S03]  /*2470*/  @P3 PRMT R97, RZ, 0x7610, R8 ;  /* 0x00007610ff613816 */ /* 0x000fc60000000008 */
[----:B------:R-:W-:-:S04]  /*2480*/  FADD.FTZ R98, R149, -R98 ;  /* 0x8000006295627221 */ /* 0x000fc80000010000 */
[----:B------:R-:W-:-:S04]  /*2490*/  FMUL.FTZ R98, R111, R98 ;  /* 0x000000626f627220 */ /* 0x000fc80000410000 */
[----:B------:R-:W-:Y:S02]  /*24a0*/  @P3 FADD.FTZ R98, R98, R97 ;  /* 0x0000006162623221 */ /* 0x000fe40000010000 */
.L_x_2222:
[----:B------:R-:W-:Y:S05]  /*24b0*/  BSYNC B0 ;  /* 0x0000000000007941 */ /* 0x000fea0003800000 */
.L_x_2220:
        /* <DEDUP_REMOVED lines=11> */
.L_x_2224:
[----:B------:R-:W-:-:S04]  /*2570*/  FFMA.FTZ R97, R127, R3, R96 ;  /* 0x000000037f617223 */ /* 0x000fc80000010060 */
[----:B------:R-:W-:Y:S01]  /*2580*/  FADD.FTZ R98, R150, -R97 ;  /* 0x8000006196627221 */ /* 0x000fe20000010000 */
[----:B------:R-:W-:-:S03]  /*2590*/  @P3 PRMT R97, RZ, 0x5410, R9 ;  /* 0x00005410ff613816 */ /* 0x000fc60000000009 */
[----:B------:R-:W-:-:S04]  /*25a0*/  FMUL.FTZ R98, R111, R98 ;  /* 0x000000626f627220 */ /* 0x000fc80000410000 */
[----:B------:R-:W-:Y:S02]  /*25b0*/  @P3 FADD.FTZ R98, R98, R97 ;  /* 0x0000006162623221 */ /* 0x000fe40000010000 */
.L_x_2225:
[----:B------:R-:W-:Y:S05]  /*25c0*/  BSYNC B0 ;  /* 0x0000000000007941 */ /* 0x000fea0003800000 */
.L_x_2223:
        /* <DEDUP_REMOVED lines=11> */
.L_x_2227:
[----:B------:R-:W-:Y:S01]  /*2680*/  FFMA.FTZ R98, R126, R3, R96 ;  /* 0x000000037e627223 */ /* 0x000fe20000010060 */
[----:B------:R-:W-:-:S03]  /*2690*/  @P3 PRMT R97, RZ, 0x7610, R9 ;  /* 0x00007610ff613816 */ /* 0x000fc60000000009 */
[----:B------:R-:W-:-:S04]  /*26a0*/  FADD.FTZ R98, R151, -R98 ;  /* 0x8000006297627221 */ /* 0x000fc80000010000 */
[----:B------:R-:W-:-:S04]  /*26b0*/  FMUL.FTZ R98, R111, R98 ;  /* 0x000000626f627220 */ /* 0x000fc80000410000 */
[----:B------:R-:W-:Y:S02]  /*26c0*/  @P3 FADD.FTZ R98, R98, R97 ;  /* 0x0000006162623221 */ /* 0x000fe40000010000 */
.L_x_2228:
[----:B------:R-:W-:Y:S05]  /*26d0*/  BSYNC B0 ;  /* 0x0000000000007941 */ /* 0x000fea0003800000 */
.L_x_2226:
        /* <DEDUP_REMOVED lines=11> */
.L_x_2230:
[----:B------:R-:W-:-:S04]  /*2790*/  FFMA.FTZ R97, R129, R3, R96 ;  /* 0x0000000381617223 */ /* 0x000fc80000010060 */
[----:B------:R-:W-:Y:S01]  /*27a0*/  FADD.FTZ R98, R152, -R97 ;  /* 0x8000006198627221 */ /* 0x000fe20000010000 */
[----:B------:R-:W-:-:S03]  /*27b0*/  @P3 PRMT R97, RZ, 0x5410, R10 ;  /* 0x00005410ff613816 */ /* 0x000fc6000000000a */
[----:B------:R-:W-:-:S04]  /*27c0*/  FMUL.FTZ R98, R111, R98 ;  /* 0x000000626f627220 */ /* 0x000fc80000410000 */
[----:B------:R-:W-:Y:S02]  /*27d0*/  @P3 FADD.FTZ R98, R98, R97 ;  /* 0x0000006162623221 */ /* 0x000fe40000010000 */
.L_x_2231:
[----:B------:R-:W-:Y:S05]  /*27e0*/  BSYNC B0 ;  /* 0x0000000000007941 */ /* 0x000fea0003800000 */
.L_x_2229:
        /* <DEDUP_REMOVED lines=11> */
.L_x_2233:
[----:B------:R-:W-:Y:S01]  /*28a0*/  FFMA.FTZ R98, R128, R3, R96 ;  /* 0x0000000380627223 */ /* 0x000fe20000010060 */
[----:B------:R-:W-:-:S03]  /*28b0*/  @P3 PRMT R97, RZ, 0x7610, R10 ;  /* 0x00007610ff613816 */ /* 0x000fc6000000000a */
[----:B------:R-:W-:-:S04]  /*28c0*/  FADD.FTZ R98, R153, -R98 ;  /* 0x8000006299627221 */ /* 0x000fc80000010000 */
[----:B------:R-:W-:-:S04]  /*28d0*/  FMUL.FTZ R98, R111, R98 ;  /* 0x000000626f627220 */ /* 0x000fc80000410000 */
[----:B------:R-:W-:Y:S02]  /*28e0*/  @P3 FADD.FTZ R98, R98, R97 ;  /* 0x0000006162623221 */ /* 0x000fe40000010000 */
.L_x_2234:
[----:B------:R-:W-:Y:S05]  /*28f0*/  BSYNC B0 ;  /* 0x0000000000007941 */ /* 0x000fea0003800000 */
.L_x_2232:
        /* <DEDUP_REMOVED lines=11> */
.L_x_2236:
[----:B------:R-:W-:-:S04]  /*29b0*/  FFMA.FTZ R97, R131, R3, R96 ;  /* 0x0000000383617223 */ /* 0x000fc80000010060 */
[----:B------:R-:W-:Y:S01]  /*29c0*/  FADD.FTZ R98, R154, -R97 ;  /* 0x800000619a627221 */ /* 0x000fe20000010000 */
[----:B------:R-:W-:-:S03]  /*29d0*/  @P3 PRMT R97, RZ, 0x5410, R11 ;  /* 0x00005410ff613816 */ /* 0x000fc6000000000b */
[----:B------:R-:W-:-:S04]  /*29e0*/  FMUL.FTZ R98, R111, R98 ;  /* 0x000000626f627220 */ /* 0x000fc80000410000 */
[----:B------:R-:W-:Y:S02]  /*29f0*/  @P3 FADD.FTZ R98, R98, R97 ;  /* 0x0000006162623221 */ /* 0x000fe40000010000 */
.L_x_2237:
[----:B------:R-:W-:Y:S05]  /*2a00*/  BSYNC B0 ;  /* 0x0000000000007941 */ /* 0x000fea0003800000 */
.L_x_2235:
        /* <DEDUP_REMOVED lines=11> */
.L_x_2239:
[----:B------:R-:W-:-:S04]  /*2ac0*/  FFMA.FTZ R98, R130, R3, R96 ;  /* 0x0000000382627223 */ /* 0x000fc80000010060 */
[----:B------:R-:W-:-:S04]  /*2ad0*/  FADD.FTZ R98, R155, -R98 ;  /* 0x800000629b627221 */ /* 0x000fc80000010000 */
[----:B------:R-:W-:Y:S01]  /*2ae0*/  FMUL.FTZ R97, R111, R98 ;  /* 0x000000626f617220 */ /* 0x000fe20000410000 */
[----:B------:R-:W-:-:S05]  /*2af0*/  @P3 PRMT R98, RZ, 0x7610, R11 ;  /* 0x00007610ff623816 */ /* 0x000fca000000000b */
[----:B------:R-:W-:Y:S02]  /*2b00*/  @P3 FADD.FTZ R97, R97, R98 ;  /* 0x0000006261613221 */ /* 0x000fe40000010000 */
.L_x_2240:
[----:B------:R-:W-:Y:S05]  /*2b10*/  BSYNC B0 ;  /* 0x0000000000007941 */ /* 0x000fea0003800000 */
.L_x_2238:
        /* <DEDUP_REMOVED lines=14> */
[----:B0-----:R-:W-:Y:S01]  /*2c00*/  HFMA2.MMA R98, -RZ, RZ, 0, 0 ;  /* 0x00000000ff627435 */ /* 0x001fe200000001ff */
[----:B------:R-:W-:Y:S05]  /*2c10*/  @!P3 BRA `(.L_x_2243) ;  /* 0x000000700000b947 */ /* 0x000fea0003800000 */
[----:B------:R-:W-:Y:S01]  /*2c20*/  PRMT R98, RZ, 0x5410, R4 ;  /* 0x00005410ff627816 */ /* 0x000fe20000000004 */
[----:B------:R-:W-:Y:S05]  /*2c30*/  BRA `(.L_x_2243) ;  /* 0x0000005000007947 */ /* 0x000fea0003800000 */
.L_x_2242:
[----:B------:R-:W-:-:S04]  /*2c40*/  FFMA.FTZ R97, R133, R3, R96 ;  /* 0x0000000385617223 */ /* 0x000fc80000010060 */
[----:B0-----:R-:W-:Y:S01]  /*2c50*/  FADD.FTZ R98, R156, -R97 ;  /* 0x800000619c627221 */ /* 0x001fe20000010000 */
[----:B------:R-:W-:-:S03]  /*2c60*/  @P3 PRMT R97, RZ, 0x5410, R4 ;  /* 0x00005410ff613816 */ /* 0x000fc60000000004 */
[----:B------:R-:W-:-:S04]  /*2c70*/  FMUL.FTZ R98, R111, R98 ;  /* 0x000000626f627220 */ /* 0x000fc80000410000 */
[----:B------:R-:W-:Y:S02]  /*2c80*/  @P3 FADD.FTZ R98, R98, R97 ;  /* 0x0000006162623221 */ /* 0x000fe40000010000 */
.L_x_2243:
[----:B------:R-:W-:Y:S05]  /*2c90*/  BSYNC B0 ;  /* 0x0000000000007941 */ /* 0x000fea0003800000 */
.L_x_2241:
        /* <DEDUP_REMOVED lines=11> */
.L_x_2245:
[----:B------:R-:W-:Y:S01]  /*2d50*/  FFMA.FTZ R98, R132, R3, R96 ;  /* 0x0000000384627223 */ /* 0x000fe20000010060 */
[----:B------:R-:W-:-:S03]  /*2d60*/  @P3 PRMT R97, RZ, 0x7610, R4 ;  /* 0x00007610ff613816 */ /* 0x000fc60000000004 */
[----:B------:R-:W-:-:S04]  /*2d70*/  FADD.FTZ R98, R157, -R98 ;  /* 0x800000629d627221 */ /* 0x000fc80000010000 */
[----:B------:R-:W-:-:S04]  /*2d80*/  FMUL.FTZ R98, R111, R98 ;  /* 0x000000626f627220 */ /* 0x000fc80000410000 */
[----:B------:R-:W-:Y:S02]  /*2d90*/  @P3 FADD.FTZ R98, R98, R97 ;  /* 0x0000006162623221 */ /* 0x000fe40000010000 */
.L_x_2246:
[----:B------:R-:W-:Y:S05]  /*2da0*/  BSYNC B0 ;  /* 0x0000000000007941 */ /* 0x000fea0003800000 */
.L_x_2244:
        /* <DEDUP_REMOVED lines=11> */
.L_x_2248:
[----:B------:R-:W-:-:S04]  /*2e60*/  FFMA.FTZ R97, R135, R3, R96 ;  /* 0x0000000387617223 */ /* 0x000fc80000010060 */
[----:B------:R-:W-:Y:S01]  /*2e70*/  FADD.FTZ R98, R158, -R97 ;  /* 0x800000619e627221 */ /* 0x000fe20000010000 */
[----:B------:R-:W-:-:S03]  /*2e80*/  @P3 PRMT R97, RZ, 0x5410, R5 ;  /* 0x00005410ff613816 */ /* 0x000fc60000000005 */
[----:B------:R-:W-:-:S04]  /*2e90*/  FMUL.FTZ R98, R111, R98 ;  /* 0x000000626f627220 */ /* 0x000fc80000410000 */
[----:B------:R-:W-:Y:S02]  /*2ea0*/  @P3 FADD.FTZ R98, R98, R97 ;  /* 0x0000006162623221 */ /* 0x000fe40000010000 */
.L_x_2249:
[----:B------:R-:W-:Y:S05]  /*2eb0*/  BSYNC B0 ;  /* 0x0000000000007941 */ /* 0x000fea0003800000 */
.L_x_2247:
        /* <DEDUP_REMOVED lines=11> */
.L_x_2251:
[----:B------:R-:W-:Y:S01]  /*2f70*/  FFMA.FTZ R98, R134, R3, R96 ;  /* 0x0000000386627223 */ /* 0x000fe20000010060 */
[----:B------:R-:W-:-:S03]  /*2f80*/  @P3 PRMT R97, RZ, 0x7610, R5 ;  /* 0x00007610ff613816 */ /* 0x000fc60000000005 */
[----:B------:R-:W-:-:S04]  /*2f90*/  FADD.FTZ R98, R159, -R98 ;  /* 0x800000629f627221 */ /* 0x000fc80000010000 */
[----:B------:R-:W-:-:S04]  /*2fa0*/  FMUL.FTZ R98, R111, R98 ;  /* 0x000000626f627220 */ /* 0x000fc80000410000 */
[----:B------:R-:W-:Y:S02]  /*2fb0*/  @P3 FADD.FTZ R98, R98, R97 ;  /* 0x0000006162623221 */ /* 0x000fe40000010000 */
.L_x_2252:
[----:B------:R-:W-:Y:S05]  /*2fc0*/  BSYNC B0 ;  /* 0x0000000000007941 */ /* 0x000fea0003800000 */
.L_x_2250:
        /* <DEDUP_REMOVED lines=11> */
.L_x_2254:
[----:B------:R-:W-:-:S04]  /*3080*/  FFMA.FTZ R97, R137, R3, R96 ;  /* 0x0000000389617223 */ /* 0x000fc80000010060 */
[----:B------:R-:W-:Y:S01]  /*3090*/  FADD.FTZ R98, R160, -R97 ;  /* 0x80000061a0627221 */ /* 0x000fe20000010000 */
[----:B------:R-:W-:-:S03]  /*30a0*/  @P3 PRMT R97, RZ, 0x5410, R6 ;  /* 0x00005410ff613816 */ /* 0x000fc60000000006 */
[----:B------:R-:W-:-:S04]  /*30b0*/  FMUL.FTZ R98, R111, R98 ;  /* 0x000000626f627220 */ /* 0x000fc80000410000 */
[----:B------:R-:W-:Y:S02]  /*30c0*/  @P3 FADD.FTZ R98, R98, R97 ;  /* 0x0000006162623221 */ /* 0x000fe40000010000 */
.L_x_2255:
[----:B------:R-:W-:Y:S05]  /*30d0*/  BSYNC B0 ;  /* 0x0000000000007941 */ /* 0x000fea0003800000 */
.L_x_2253:
        /* <DEDUP_REMOVED lines=11> */
.L_x_2257:
[----:B------:R-:W-:Y:S01]  /*3190*/  FFMA.FTZ R98, R136, R3, R96 ;  /* 0x0000000388627223 */ /* 0x000fe20000010060 */
[----:B------:R-:W-:-:S03]  /*31a0*/  @P3 PRMT R97, RZ, 0x7610, R6 ;  /* 0x00007610ff613816 */ /* 0x000fc60000000006 */
[----:B------:R-:W-:-:S04]  /*31b0*/  FADD.FTZ R98, R161, -R98 ;  /* 0x80000062a1627221 */ /* 0x000fc80000010000 */
[----:B------:R-:W-:-:S04]  /*31c0*/  FMUL.FTZ R98, R111, R98 ;  /* 0x000000626f627220 */ /* 0x000fc80000410000 */
[----:B------:R-:W-:Y:S02]  /*31d0*/  @P3 FADD.FTZ R98, R98, R97 ;  /* 0x0000006162623221 */ /* 0x000fe40000010000 */
.L_x_2258:
[----:B------:R-:W-:Y:S05]  /*31e0*/  BSYNC B0 ;  /* 0x0000000000007941 */ /* 0x000fea0003800000 */
.L_x_2256:
        /* <DEDUP_REMOVED lines=11> */
.L_x_2260:
[----:B------:R-:W-:-:S04]  /*32a0*/  FFMA.FTZ R97, R139, R3, R96 ;  /* 0x000000038b617223 */ /* 0x000fc80000010060 */
[----:B------:R-:W-:Y:S01]  /*32b0*/  FADD.FTZ R98, R162, -R97 ;  /* 0x80000061a2627221 */ /* 0x000fe20000010000 */
[----:B------:R-:W-:-:S03]  /*32c0*/  @P3 PRMT R97, RZ, 0x5410, R7 ;  /* 0x00005410ff613816 */ /* 0x000fc60000000007 */
[----:B------:R-:W-:-:S04]  /*32d0*/  FMUL.FTZ R98, R111, R98 ;  /* 0x000000626f627220 */ /* 0x000fc80000410000 */
[----:B------:R-:W-:Y:S02]  /*32e0*/  @P3 FADD.FTZ R98, R98, R97 ;  /* 0x0000006162623221 */ /* 0x000fe40000010000 */
.L_x_2261:
[----:B------:R-:W-:Y:S05]  /*32f0*/  BSYNC B0 ;  /* 0x0000000000007941 */ /* 0x000fea0003800000 */
.L_x_2259:
        /* <DEDUP_REMOVED lines=11> */
.L_x_2263:
[----:B------:R-:W-:Y:S01]  /*33b0*/  FFMA.FTZ R96, R138, R3, R96 ;  /* 0x000000038a607223 */ /* 0x000fe20000010060 */
[----:B------:R-:W-:-:S03]  /*33c0*/  @P3 PRMT R3, RZ, 0x7610, R7 ;  /* 0x00007610ff033816 */ /* 0x000fc60000000007 */
[----:B------:R-:W-:-:S04]  /*33d0*/  FADD.FTZ R96, R163, -R96 ;  /* 0x80000060a3607221 */ /* 0x000fc80000010000 */
[----:B------:R-:W-:-:S04]  /*33e0*/  FMUL.FTZ R96, R111, R96 ;  /* 0x000000606f607220 */ /* 0x000fc80000410000 */
[----:B------:R-:W-:Y:S02]  /*33f0*/  @P3 FADD.FTZ R96, R96, R3 ;  /* 0x0000000360603221 */ /* 0x000fe40000010000 */
.L_x_2264:
[----:B------:R-:W-:Y:S05]  /*3400*/  BSYNC B0 ;  /* 0x0000000000007941 */ /* 0x000fea0003800000 */
.L_x_2262:
[----:B------:R-:W-:Y:S01]  /*3410*/  @P0 F2FP.BF16.PACK_AB R97, RZ, R96 ;  /* 0x00000060ff61023e */ /* 0x000fe200000010ff */
[----:B------:R-:W-:Y:S01]  /*3420*/  @P2 FMUL.FTZ R96, R96, c[0x0][0x1ec] ;  /* 0x00007b0060602a20 */ /* 0x000fe20000410000 */
[----:B------:R-:W-:Y:S02]  /*3430*/  @P0 MOV R113, 0x10 ;  /* 0x0000001000710802 */ /* 0x000fe40000000f00 */
[----:B------:R-:W-:Y:S02]  /*3440*/  @P2 IADD3 R2, R2, 0x200, RZ ;  /* 0x0000020002022810 */ /* 0x000fe40007ffe0ff */
[----:B------:R-:W-:Y:S01]  /*3450*/  @P2 MOV R3, 0x10 ;  /* 0x0000001000032802 */ /* 0x000fe20000000f00 */
[----:B------:R-:W-:Y:S01]  /*3460*/  @P0 IMAD.WIDE.U32 R112, R112, R113, c[0x0][0x258] ;  /* 0x0000960070700625 */ /* 0x000fe200078e0071 */
[----:B------:R-:W-:Y:S02]  /*3470*/  @P2 F2FP.BF16.PACK_AB R96, RZ, R96 ;  /* 0x00000060ff60223e */ /* 0x000fe400000010ff */
[----:B------:R-:W-:Y:S01]  /*3480*/  @P0 PRMT R91, R91, 0x5410, R97 ;  /* 0x000054105b5b0816 */ /* 0x000fe20000000061 */
[----:B------:R-:W-:Y:S01]  /*3490*/  @P2 IMAD.WIDE.U32 R2, R2, R3, c[0x0][0x248] ;  /* 0x0000920002022625 */ /* 0x000fe200078e0003 */
[----:B------:R-:W-:-:S02]  /*34a0*/  @P2 PRMT R95, R95, 0x5410, R96 ;  /* 0x000054105f5f2816 */ /* 0x000fc40000000060 */
        /* <DEDUP_REMOVED lines=8> */
.L_x_2187:
        /* <DEDUP_REMOVED lines=21> */
.L_x_2191:
[----:B------:R-:W-:Y:S01]  /*3680*/  HFMA2.MMA R103, -RZ, RZ, 0, 9.5367431640625e-07 ;  /* 0x00000010ff677435 */ /* 0x000fe200000001ff */
[----:B------:R-:W-:-:S02]  /*3690*/  MOV R98, R100 ;  /* 0x0000006400627202 */ /* 0x000fc40000000f00 */
[----:B------:R-:W-:Y:S02]  /*36a0*/  MOV R104, 0x1f ;  /* 0x0000001f00687802 */ /* 0x000fe40000000f00 */
[----:B------:R-:W-:Y:S02]  /*36b0*/  MOV R105, 0xffffffff ;  /* 0xffffffff00697802 */ /* 0x000fe40000000f00 */
[----:B------:R-:W-:Y:S02]  /*36c0*/  MOV R2, 0x36e0 ;  /* 0x000036e000027802 */ /* 0x000fe40000000f00 */
[----:B-----5:R-:W-:Y:S05]  /*36d0*/  CALL.REL.NOINC `($__internal_43_$__cuda_sm70_shflsync_down_p) ;  /* 0x0000046000007944 */ /* 0x020fea0003c00000 */
[----:B-1----:R-:W-:Y:S01]  /*36e0*/  MOV R97, R98 ;  /* 0x0000006200617202 */ /* 0x002fe20000000f00 */
[----:B0-----:R-:W-:Y:S05]  /*36f0*/  BRA `(.L_x_2266) ;  /* 0xffffdee000007947 */ /* 0x001fea000383ffff */
.L_x_2192:
[----:B------:R-:W-:Y:S01]  /*3700*/  HFMA2.MMA R103, -RZ, RZ, 0, 9.5367431640625e-07 ;  /* 0x00000010ff677435 */ /* 0x000fe200000001ff */
[----:B------:R-:W-:Y:S02]  /*3710*/  MOV R98, R101 ;  /* 0x0000006500627202 */ /* 0x000fe40000000f00 */
[----:B------:R-:W-:Y:S02]  /*3720*/  MOV R104, 0x1f ;  /* 0x0000001f00687802 */ /* 0x000fe40000000f00 */
[----:B------:R-:W-:-:S02]  /*3730*/  MOV R105, 0xffffffff ;  /* 0xffffffff00697802 */ /* 0x000fc40000000f00 */
[----:B------:R-:W-:Y:S02]  /*3740*/  MOV R2, 0x3760 ;  /* 0x0000376000027802 */ /* 0x000fe40000000f00 */
[----:B01---5:R-:W-:Y:S05]  /*3750*/  CALL.REL.NOINC `($__internal_43_$__cuda_sm70_shflsync_down_p) ;  /* 0x000003e000007944 */ /* 0x023fea0003c00000 */
[----:B------:R-:W-:Y:S01]  /*3760*/  FADD.FTZ R100, R97, R100 ;  /* 0x0000006461647221 */ /* 0x000fe20000010000 */
[----:B0-----:R-:W-:Y:S01]  /*3770*/  HFMA2.MMA R103, -RZ, RZ, 0, 4.76837158203125e-07 ;  /* 0x00000008ff677435 */ /* 0x001fe200000001ff */
[----:B-1----:R-:W-:Y:S01]  /*3780*/  FADD.FTZ R101, R101, R98 ;  /* 0x0000006265657221 */ /* 0x002fe20000010000 */
[----:B------:R-:W-:Y:S02]  /*3790*/  MOV R104, 0x1f ;  /* 0x0000001f00687802 */ /* 0x000fe40000000f00 */
[----:B------:R-:W-:Y:S02]  /*37a0*/  MOV R105, 0xffffffff ;  /* 0xffffffff00697802 */ /* 0x000fe40000000f00 */
[----:B------:R-:W-:Y:S02]  /*37b0*/  MOV R98, R100 ;  /* 0x0000006400627202 */ /* 0x000fe40000000f00 */
[----:B------:R-:W-:Y:S02]  /*37c0*/  MOV R2, 0x37e0 ;  /* 0x000037e000027802 */ /* 0x000fe40000000f00 */
[----:B------:R-:W-:Y:S05]  /*37d0*/  CALL.REL.NOINC `($__internal_43_$__cuda_sm70_shflsync_down_p) ;  /* 0x0000036000007944 */ /* 0x000fea0003c00000 */
[----:B0-----:R-:W-:Y:S01]  /*37e0*/  HFMA2.MMA R103, -RZ, RZ, 0, 4.76837158203125e-07 ;  /* 0x00000008ff677435 */ /* 0x001fe200000001ff */
[----:B-1----:R-:W-:-:S02]  /*37f0*/  MOV R97, R98 ;  /* 0x0000006200617202 */ /* 0x002fc40000000f00 */
[----:B------:R-:W-:Y:S02]  /*3800*/  MOV R98, R101 ;  /* 0x0000006500627202 */ /* 0x000fe40000000f00 */
[----:B------:R-:W-:Y:S02]  /*3810*/  MOV R104, 0x1f ;  /* 0x0000001f00687802 */ /* 0x000fe40000000f00 */
[----:B------:R-:W-:Y:S02]  /*3820*/  MOV R105, 0xffffffff ;  /* 0xffffffff00697802 */ /* 0x000fe40000000f00 */
[----:B------:R-:W-:Y:S02]  /*3830*/  MOV R2, 0x3850 ;  /* 0x0000385000027802 */ /* 0x000fe40000000f00 */
[----:B------:R-:W-:Y:S05]  /*3840*/  CALL.REL.NOINC `($__internal_43_$__cuda_sm70_shflsync_down_p) ;  /* 0x000002f000007944 */ /* 0x000fea0003c00000 */
[----:B------:R-:W-:Y:S01]  /*3850*/  FADD.FTZ R100, R97, R100 ;  /* 0x0000006461647221 */ /* 0x000fe20000010000 */
[----:B0-----:R-:W-:Y:S01]  /*3860*/  HFMA2.MMA R103, -RZ, RZ, 0, 2.384185791015625e-07 ;  /* 0x00000004ff677435 */ /* 0x001fe200000001ff */
[----:B-1----:R-:W-:Y:S01]  /*3870*/  FADD.FTZ R101, R101, R98 ;  /* 0x0000006265657221 */ /* 0x002fe20000010000 */
[----:B------:R-:W-:Y:S02]  /*3880*/  MOV R104, 0x1f ;  /* 0x0000001f00687802 */ /* 0x000fe40000000f00 */
[----:B------:R-:W-:-:S02]  /*3890*/  MOV R105, 0xffffffff ;  /* 0xffffffff00697802 */ /* 0x000fc40000000f00 */
[----:B------:R-:W-:Y:S02]  /*38a0*/  MOV R98, R100 ;  /* 0x0000006400627202 */ /* 0x000fe40000000f00 */
[----:B------:R-:W-:Y:S02]  /*38b0*/  MOV R2, 0x38d0 ;  /* 0x000038d000027802 */ /* 0x000fe40000000f00 */
[----:B------:R-:W-:Y:S05]  /*38c0*/  CALL.REL.NOINC `($__internal_43_$__cuda_sm70_shflsync_down_p) ;  /* 0x0000027000007944 */ /* 0x000fea0003c00000 */
[----:B0-----:R-:W-:Y:S01]  /*38d0*/  HFMA2.MMA R103, -RZ, RZ, 0, 2.384185791015625e-07 ;  /* 0x00000004ff677435 */ /* 0x001fe200000001ff */
[----:B-1----:R-:W-:Y:S02]  /*38e0*/  MOV R97, R98 ;  /* 0x0000006200617202 */ /* 0x002fe40000000f00 */
[----:B------:R-:W-:Y:S02]  /*38f0*/  MOV R98, R101 ;  /* 0x0000006500627202 */ /* 0x000fe40000000f00 */
[----:B------:R-:W-:Y:S02]  /*3900*/  MOV R104, 0x1f ;  /* 0x0000001f00687802 */ /* 0x000fe40000000f00 */
[----:B------:R-:W-:Y:S02]  /*3910*/  MOV R105, 0xffffffff ;  /* 0xffffffff00697802 */ /* 0x000fe40000000f00 */
[----:B------:R-:W-:-:S02]  /*3920*/  MOV R2, 0x3940 ;  /* 0x0000394000027802 */ /* 0x000fc40000000f00 */
[----:B------:R-:W-:Y:S05]  /*3930*/  CALL.REL.NOINC `($__internal_43_$__cuda_sm70_shflsync_down_p) ;  /* 0x0000020000007944 */ /* 0x000fea0003c00000 */
[----:B------:R-:W-:Y:S01]  /*3940*/  FADD.FTZ R100, R97, R100 ;  /* 0x0000006461647221 */ /* 0x000fe20000010000 */
[----:B0-----:R-:W-:Y:S01]  /*3950*/  HFMA2.MMA R103, -RZ, RZ, 0, 1.1920928955078125e-07 ;  /* 0x00000002ff677435 */ /* 0x001fe200000001ff */
[----:B-1----:R-:W-:Y:S01]  /*3960*/  FADD.FTZ R101, R101, R98 ;  /* 0x0000006265657221 */ /* 0x002fe20000010000 */
[----:B------:R-:W-:-:S02]  /*3970*/  MOV R104, 0x1f ;  /* 0x0000001f00687802 */ /* 0x000fc40000000f00 */
[----:B------:R-:W-:Y:S02]  /*3980*/  MOV R105, 0xffffffff ;  /* 0xffffffff00697802 */ /* 0x000fe40000000f00 */
[----:B------:R-:W-:Y:S02]  /*3990*/  MOV R98, R100 ;  /* 0x0000006400627202 */ /* 0x000fe40000000f00 */
[----:B------:R-:W-:Y:S02]  /*39a0*/  MOV R2, 0x39c0 ;  /* 0x000039c000027802 */ /* 0x000fe40000000f00 */
[----:B------:R-:W-:Y:S05]  /*39b0*/  CALL.REL.NOINC `($__internal_43_$__cuda_sm70_shflsync_down_p) ;  /* 0x0000018000007944 */ /* 0x000fea0003c00000 */
[----:B0-----:R-:W-:Y:S01]  /*39c0*/  HFMA2.MMA R103, -RZ, RZ, 0, 1.1920928955078125e-07 ;  /* 0x00000002ff677435 */ /* 0x001fe200000001ff */
[----:B-1----:R-:W-:Y:S02]  /*39d0*/  MOV R97, R98 ;  /* 0x0000006200617202 */ /* 0x002fe40000000f00 */
[----:B------:R-:W-:Y:S02]  /*39e0*/  MOV R98, R101 ;  /* 0x0000006500627202 */ /* 0x000fe40000000f00 */
[----:B------:R-:W-:Y:S02]  /*39f0*/  MOV R104, 0x1f ;  /* 0x0000001f00687802 */ /* 0x000fe40000000f00 */
[----:B------:R-:W-:-:S02]  /*3a00*/  MOV R105, 0xffffffff ;  /* 0xffffffff00697802 */ /* 0x000fc40000000f00 */
[----:B------:R-:W-:Y:S02]  /*3a10*/  MOV R2, 0x3a30 ;  /* 0x00003a3000027802 */ /* 0x000fe40000000f00 */
[----:B------:R-:W-:Y:S05]  /*3a20*/  CALL.REL.NOINC `($__internal_43_$__cuda_sm70_shflsync_down_p) ;  /* 0x0000011000007944 */ /* 0x000fea0003c00000 */
[----:B------:R-:W-:Y:S01]  /*3a30*/  FADD.FTZ R99, R97, R100 ;  /* 0x0000006461637221 */ /* 0x000fe20000010000 */
[----:B0-----:R-:W-:Y:S01]  /*3a40*/  HFMA2.MMA R103, -RZ, RZ, 0, 5.9604644775390625e-08 ;  /* 0x00000001ff677435 */ /* 0x001fe200000001ff */
[----:B-1----:R-:W-:Y:S01]  /*3a50*/  FADD.FTZ R101, R101, R98 ;  /* 0x0000006265657221 */ /* 0x002fe20000010000 */
[----:B------:R-:W-:Y:S02]  /*3a60*/  MOV R104, 0x1f ;  /* 0x0000001f00687802 */ /* 0x000fe40000000f00 */
[----:B------:R-:W-:Y:S02]  /*3a70*/  MOV R105, 0xffffffff ;  /* 0xffffffff00697802 */ /* 0x000fe40000000f00 */
[----:B------:R-:W-:Y:S02]  /*3a80*/  MOV R98, R99 ;  /* 0x0000006300627202 */ /* 0x000fe40000000f00 */
[----:B------:R-:W-:Y:S02]  /*3a90*/  MOV R2, 0x3ab0 ;  /* 0x00003ab000027802 */ /* 0x000fe40000000f00 */
[----:B------:R-:W-:Y:S05]  /*3aa0*/  CALL.REL.NOINC `($__internal_43_$__cuda_sm70_shflsync_down_p) ;  /* 0x0000009000007944 */ /* 0x000fea0003c00000 */
[----:B0-----:R-:W-:Y:S01]  /*3ab0*/  HFMA2.MMA R103, -RZ, RZ, 0, 5.9604644775390625e-08 ;  /* 0x00000001ff677435 */ /* 0x001fe200000001ff */
[----:B-1----:R-:W-:-:S02]  /*3ac0*/  MOV R102, R98 ;  /* 0x0000006200667202 */ /* 0x002fc40000000f00 */
[----:B------:R-:W-:Y:S02]  /*3ad0*/  MOV R98, R101 ;  /* 0x0000006500627202 */ /* 0x000fe40000000f00 */
[----:B------:R-:W-:Y:S02]  /*3ae0*/  MOV R104, 0x1f ;  /* 0x0000001f00687802 */ /* 0x000fe40000000f00 */
[----:B------:R-:W-:Y:S02]  /*3af0*/  MOV R105, 0xffffffff ;  /* 0xffffffff00697802 */ /* 0x000fe40000000f00 */
[----:B------:R-:W-:Y:S02]  /*3b00*/  MOV R2, 0x3b20 ;  /* 0x00003b2000027802 */ /* 0x000fe40000000f00 */
[----:B------:R-:W-:Y:S05]  /*3b10*/  CALL.REL.NOINC `($__internal_43_$__cuda_sm70_shflsync_down_p) ;  /* 0x0000002000007944 */ /* 0x000fea0003c00000 */
[----:B-1----:R-:W-:Y:S01]  /*3b20*/  MOV R2, R98 ;  /* 0x0000006200027202 */ /* 0x002fe20000000f00 */
[----:B0-----:R-:W-:Y:S05]  /*3b30*/  BRA `(.L_x_2267) ;  /* 0xffffdbc000007947 */ /* 0x001fea000383ffff */
        .weak           $__internal_43_$__cuda_sm70_shflsync_down_p
        .type           $__internal_43_$__cuda_sm70_shflsync_down_p,@function
        .size           $__internal_43_$__cuda_sm70_shflsync_down_p,(.L_x_9297 - $__internal_43_$__cuda_sm70_shflsync_down_p)
$__internal_43_$__cuda_sm70_shflsync_down_p:
[----:B------:R-:W-:Y:S01]  /*3b40*/  HFMA2.MMA R3, -RZ, RZ, 0, 0 ;  /* 0x00000000ff037435 */ /* 0x000fe200000001ff */
[----:B------:R-:W-:Y:S04]  /*3b50*/  WARPSYNC R105 ;  /* 0x0000006900007348 */ /* 0x000fe80003800000 */
[----:B------:R0:W1:Y:S01]  /*3b60*/  SHFL.DOWN PT, R98, R98, R103, R104 ;  /* 0x0800006762627389 */ /* 0x00006200000e0068 */
[----:B------:R-:W-:Y:S05]  /*3b70*/  RET.REL.NODEC R2 `(_ZN10layer_norm13ln_bwd_kernelINS_13Kernel_traitsIf13__nv_bfloat16S2_S2_fjLj6144ELj1ELj1ELj8ELj16ENS_18Kernel_traits_baseILj6144EfS2_S2_S2_fjLj256EEEEELb0ELb0ELb1ELb1EEEvNS_9BwdParamsE) ;  /* 0xffffc48002007950 */ /* 0x000fea0003c3ffff */
.L_x_2268:
        /* <DEDUP_REMOVED lines=16> */
.L_x_9297:


//--------------------- .text._ZN10layer_norm13ln_bwd_kernelINS_13Kernel_traitsIf13__nv_bfloat16S2_S2_fjLj6144ELj1ELj1ELj8ELj16ENS_18Kernel_traits_baseILj6144EfS2_S2_S2_fjLj256EEEEELb0ELb1ELb0ELb0EEEvNS_9BwdParamsE --------------------------
	.section	.text._ZN10layer_norm13ln_bwd_kernelINS_13Kernel_traitsIf13__nv_bfloat16S2_S2_fjLj6144ELj1ELj1ELj8ELj16ENS_18Kernel_traits_baseILj6144EfS2_S2_S2_fjLj256EEEEELb0ELb1ELb0ELb0EEEvNS_9BwdParamsE,"ax",@progbits
	.sectioninfo	@"SHI_REGISTERS=223"
	.align	128
        .global         _ZN10layer_norm13ln_bwd_kernelINS_13Kernel_traitsIf13__nv_bfloat16S2_S2_fjLj6144ELj1ELj1ELj8ELj16ENS_18Kernel_traits_baseILj6144EfS2_S2_S2_fjLj256EEEEELb0ELb1ELb0ELb0EEEvNS_9BwdParamsE
        .type           _ZN10layer_norm13ln_bwd_kernelINS_13Kernel_traitsIf13__nv_bfloat16S2_S2_fjLj6144ELj1ELj1ELj8ELj16ENS_18Kernel_traits_baseILj6144EfS2_S2_S2_fjLj256EEEEELb0ELb1ELb0ELb0EEEvNS_9BwdParamsE,@function
        .size           _ZN10layer_norm13ln_bwd_kernelINS_13Kernel_traitsIf13__nv_bfloat16S2_S2_fjLj6144ELj1ELj1ELj8ELj16ENS_18Kernel_traits_baseILj6144EfS2_S2_S2_fjLj256EEEEELb0ELb1ELb0ELb0EEEvNS_9BwdParamsE,(.L_x_9298 - _ZN10layer_norm13ln_bwd_kernelINS_13Kernel_traitsIf13__nv_bfloat16S2_S2_fjLj6144ELj1ELj1ELj8ELj16ENS_18Kernel_traits_baseILj6144EfS2_S2_S2_fjLj256EEEEELb0ELb1ELb0ELb0EEEvNS_9BwdParamsE)
        .other          _ZN10layer_norm13ln_bwd_kernelINS_13Kernel_traitsIf13__nv_bfloat16S2_S2_fjLj6144ELj1ELj1ELj8ELj16ENS_18Kernel_traits_baseILj6144EfS2_S2_S2_fjLj256EEEEELb0ELb1ELb0ELb0EEEvNS_9BwdParamsE,@"STO_CUDA_ENTRY STV_DEFAULT"
_ZN10layer_norm13ln_bwd_kernelINS_13Kernel_traitsIf13__nv_bfloat16S2_S2_fjLj6144ELj1ELj1ELj8ELj16ENS_18Kernel_traits_baseILj6144EfS2_S2_S2_fjLj256EEEEELb0ELb1ELb0ELb0EEEvNS_9BwdParamsE:
.text._ZN10layer_norm13ln_bwd_kernelINS_13Kernel_traitsIf13__nv_bfloat16S2_S2_fjLj6144ELj1ELj1ELj8ELj16ENS_18Kernel_traits_baseILj6144EfS2_S2_S2_fjLj256EEEEELb0ELb1ELb0ELb0EEEvNS_9BwdParamsE:
        /* <DEDUP_REMOVED lines=24> */
[----:B------:R1:W5:Y:S04]  /*0180*/  @P2 LDG.E.128 R140, [R4.64+0x10] ;  /* 0x00001004048c2981 */ /* 0x000368000c1e1d00 */
[CC--:B------:R-:W-:Y:S01]  /*0190*/  @P4 IMAD.WIDE.U32 R8, R6.reuse, R7.reuse, c[0x0][0x1c8] ;  /* 0x0000720006084625 */ /* 0x0c0fe200078e0007 */
[----:B------:R1:W5:Y:S03]  /*01a0*/  @P3 LDG.E.128 R136, [R10.64] ;  /* 0x000000040a883981 */ /* 0x000366000c1e1d00 */
[----:B------:R-:W-:Y:S01]  /*01b0*/  @P4 IMAD.WIDE.U32 R6, R6, R7, c[0x0][0x1b0] ;  /* 0x00006c0006064625 */ /* 0x000fe200078e0007 */
[----:B------:R1:W5:Y:S04]  /*01c0*/  @P3 LDG.E.128 R132, [R10.64+0x10] ;  /* 0x000010040a843981 */ /* 0x000368000c1e1d00 */
[----:B------:R1:W5:Y:S04]  /*01d0*/  @P3 LDG.E.128 R128, [R12.64] ;  /* 0x000000040c803981 */ /* 0x000368000c1e1d00 */
[----:B------:R1:W5:Y:S04]  /*01e0*/  @P3 LDG.E.128 R124, [R12.64+0x10] ;  /* 0x000010040c7c3981 */ /* 0x000368000c1e1d00 */
[----:B------:R1:W5:Y:S04]  /*01f0*/  @P4 LDG.E.128 R120, [R8.64] ;  /* 0x0000000408784981 */ /* 0x000368000c1e1d00 */
[----:B------:R1:W5:Y:S04]  /*0200*/  @P4 LDG.E.128 R116, [R8.64+0x10] ;  /* 0x0000100408744981 */ /* 0x000368000c1e1d00 */
[----:B------:R1:W5:Y:S04]  /*0210*/  @P4 LDG.E.128 R112, [R6.64] ;  /* 0x0000000406704981 */ /* 0x000368000c1e1d00 */
[----:B------:R1:W5:Y:S04]  /*0220*/  @P4 LDG.E.128 R108, [R6.64+0x10] ;  /* 0x00001004066c4981 */ /* 0x000368000c1e1d00 */
[----:B------:R0:W5:Y:S02]  /*0230*/  @P2 LDG.E.128 R148, [R2.64+0x10] ;  /* 0x0000100402942981 */ /* 0x000164000c1e1d00 */
        /* <DEDUP_REMOVED lines=39> */
[----:B-1----:R-:W-:Y:S01]  /*04b0*/  HFMA2.MMA R4, -RZ, RZ, 0, 5.9604644775390625e-08 ;  /* 0x00000001ff047435 */ /* 0x002fe200000001ff */
[----:B------:R-:W-:-:S02]  /*04c0*/  MOV R105, RZ ;  /* 0x000000ff00697202 */ /* 0x000fc40000000f00 */
.L_x_2284:
        /* <DEDUP_REMOVED lines=20> */
[----:B------:R-:W-:Y:S01]  /*0610*/  CS2R R176, SRZ ;  /* 0x0000000000b07805 */ /* 0x000fe2000001ff00 */
[----:B-1----:R-:W-:Y:S02]  /*0620*/  SHF.R.U32.HI R173, RZ, 0x5, R0 ;  /* 0x00000005ffad7819 */ /* 0x002fe40000011600 */
[----:B------:R-:W-:-:S02]  /*0630*/  MOV R175, R2 ;  /* 0x0000000200af7202 */ /* 0x000fc40000000f00 */
        /* <DEDUP_REMOVED lines=15> */
[----:B------:R-:W-:Y:S01]  /*0730*/  PRMT R167, RZ, 0x5410, R14 ;  /* 0x00005410ffa77816 */ /* 0x000fe2000000000e */
[C---:B0-----:R-:W-:Y:S01]  /*0740*/  FADD.FTZ R6, -R174.reuse, R5 ;  /* 0x00000005ae067221 */ /* 0x041fe20000010100 */
[--C-:B---3--:R-:W-:Y:S02]  /*0750*/  PRMT R7, RZ, 0x5410, R8.reuse ;  /* 0x00005410ff077816 */ /* 0x108fe40000000008 */
[----:B------:R-:W-:Y:S01]  /*0760*/  PRMT R12, RZ, 0x7610, R8 ;  /* 0x00007610ff0c7816 */ /* 0x000fe20000000008 */
[----:B------:R-:W-:Y:S01]  /*0770*/  FADD.FTZ R8, -R174, R17 ;  /* 0x00000011ae087221 */ /* 0x000fe20000010100 */
[--C-:B------:R-:W-:Y:S01]  /*0780*/  PRMT R19, RZ, 0x5410, R13.reuse ;  /* 0x00005410ff137816 */ /* 0x100fe2000000000d */
[C---:B-----5:R-:W-:Y:S01]  /*0790*/  FMUL.FTZ R5, R189.reuse, R6 ;  /* 0x00000006bd057220 */ /* 0x060fe20000410000 */
        /* <DEDUP_REMOVED lines=11> */
[----:B------:R-:W-:Y:S01]  /*0850*/  FADD.FTZ R81, R81, R12 ;  /* 0x0000000c51517221 */ /* 0x000fe20000010000 */
[----:B------:R-:W-:Y:S01]  /*0860*/  PRMT R175, RZ, 0x5410, R11 ;  /* 0x00005410ffaf7816 */ /* 0x000fe2000000000b */
[----:B------:R-:W-:Y:S01]  /*0870*/  FADD.FTZ R10, -R174, R19 ;  /* 0x00000013ae0a7221 */ /* 0x000fe20000010100 */
[----:B------:R-:W-:Y:S01]  /*0880*/  PRMT R168, RZ, 0x7610, R11 ;  /* 0x00007610ffa87816 */ /* 0x000fe2000000000b */
[-C--:B------:R-:W-:Y:S01]  /*0890*/  FFMA.FTZ R105, R6, R12.reuse, R105 ;  /* 0x0000000c06697223 */ /* 0x080fe20000010069 */
[--C-:B------:R-:W-:Y:S01]  /*08a0*/  PRMT R13, RZ, 0x5410, R9.reuse ;  /* 0x00005410ff0d7816 */ /* 0x100fe20000000009 */
[----:B------:R-:W-:Y:S01]  /*08b0*/  FMUL.FTZ R7, R153, R12 ;  /* 0x0000000c99077220 */ /* 0x000fe20000410000 */
[----:B------:R-:W-:Y:S01]  /*08c0*/  PRMT R14, RZ, 0x7610, R9 ;  /* 0x00007610ff0e7816 */ /* 0x000fe20000000009 */
[----:B------:R-:W-:-:S02]  /*08d0*/  FADD.FTZ R12, -R174, R165 ;  /* 0x000000a5ae0c7221 */ /* 0x000fc40000010100 */
[C---:B------:R-:W-:Y:S02]  /*08e0*/  FMUL.FTZ R11, R189.reuse, R16 ;  /* 0x00000010bd0b7220 */ /* 0x040fe40000410000 */
[C---:B------:R-:W-:Y:S02]  /*08f0*/  FMUL.FTZ R9, R189.reuse, R10 ;  /* 0x0000000abd097220 */ /* 0x040fe40000410000 */
[----:B------:R-:W-:Y:S02]  /*0900*/  FADD.FTZ R16, RZ, R8 ;  /* 0x00000008ff107221 */ /* 0x000fe40000010000 */
[----:B------:R-:W-:Y:S02]  /*0910*/  FMUL.FTZ R10, R189, R12 ;  /* 0x0000000cbd0a7220 */ /* 0x000fe40000410000 */
[----:B------:R-:W-:Y:S02]  /*0920*/  FFMA.FTZ R17, R5, R8, RZ ;  /* 0x0000000805117223 */ /* 0x000fe400000100ff */
[----:B------:R-:W-:-:S02]  /*0930*/  FADD.FTZ R18, -R174, R169 ;  /* 0x000000a9ae127221 */ /* 0x000fc40000010100 */
[----:B------:R-:W-:Y:S02]  /*0940*/  FADD.FTZ R82, R82, R13 ;  /* 0x0000000d52527221 */ /* 0x000fe40000010000 */
[-C--:B------:R-:W-:Y:S02]  /*0950*/  FFMA.FTZ R106, R9, R13.reuse, R106 ;  /* 0x0000000d096a7223 */ /* 0x080fe4000001006a */
[----:B------:R-:W-:Y:S02]  /*0960*/  FMUL.FTZ R12, R154, R13 ;  /* 0x0000000d9a0c7220 */ /* 0x000fe40000410000 */
[----:B------:R-:W-:Y:S02]  /*0970*/  FADD.FTZ R19, R16, R7 ;  /* 0x0000000710137221 */ /* 0x000fe40000010000 */
[----:B------:R-:W-:Y:S02]  /*0980*/  FADD.FTZ R83, R83, R14 ;  /* 0x0000000e53537221 */ /* 0x000fe40000010000 */
[----:B------:R-:W-:-:S02]  /*0990*/  FFMA.FTZ R107, R10, R14, R107 ;  /* 0x0000000e0a6b7223 */ /* 0x000fc4000001006b */
[----:B------:R-:W-:Y:S02]  /*09a0*/  FMUL.FTZ R13, R155, R14 ;  /* 0x0000000e9b0d7220 */ /* 0x000fe40000410000 */
        /* <DEDUP_REMOVED lines=9> */
[----:B------:R-:W-:Y:S02]  /*0a40*/  FADD.FTZ R77, R77, R20 ;  /* 0x000000144d4d7221 */ /* 0x000fe40000010000 */
[----:B------:R-:W-:-:S02]  /*0a50*/  FADD.FTZ R164, -R174, R171 ;  /* 0x000000abaea47221 */ /* 0x000fc40000010100 */
        /* <DEDUP_REMOVED lines=12> */
[C---:B------:R-:W-:Y:S02]  /*0b20*/  FFMA.FTZ R164, R17.reuse, R18, R164 ;  /* 0x0000001211a47223 */ /* 0x040fe400000100a4 */
[----:B------:R-:W-:Y:S02]  /*0b30*/  FADD.FTZ R78, R78, R175 ;  /* 0x000000af4e4e7221 */ /* 0x000fe40000010000 */
[----:B------:R-:W-:Y:S01]  /*0b40*/  FFMA.FTZ R102, R17, R175, R102 ;  /* 0x000000af11667223 */ /* 0x000fe20000010066 */
[----:B------:R-:W-:Y:S01]  /*0b50*/  IADD3 R175, R2, 0x100, RZ ;  /* 0x0000010002af7810 */ /* 0x000fe20007ffe0ff */
[----:B------:R-:W-:Y:S02]  /*0b60*/  FADD.FTZ R79, R79, R168 ;  /* 0x000000a84f4f7221 */ /* 0x000fe40000010000 */
[----:B------:R-:W-:Y:S02]  /*0b70*/  FFMA.FTZ R103, R20, R168, R103 ;  /* 0x000000a814677223 */ /* 0x000fe40000010067 */
[----:B------:R-:W-:-:S02]  /*0b80*/  FADD.FTZ R177, R166, R19 ;  /* 0x00000013a6b17221 */ /* 0x000fc40000010000 */
[----:B------:R-:W-:Y:S02]  /*0b90*/  FFMA.FTZ R176, R20, R19, R164 ;  /* 0x0000001314b07223 */ /* 0x000fe400000100a4 */
.L_x_2271:
[----:B0-----:R-:W-:Y:S05]  /*0ba0*/  BSYNC B0 ;  /* 0x0000000000007941 */ /* 0x001fea0003800000 */
.L_x_2270:
        /* <DEDUP_REMOVED lines=16> */
[--C-:B---3--:R-:W-:Y:S01]  /*0cb0*/  PRMT R23, RZ, 0x5410, R24.reuse ;  /* 0x00005410ff177816 */ /* 0x108fe20000000018 */
[C---:B------:R-:W-:Y:S01]  /*0cc0*/  FADD.FTZ R22, -R174.reuse, R21 ;  /* 0x00000015ae167221 */ /* 0x040fe20000010100 */
        /* <DEDUP_REMOVED lines=13> */
[----:B------:R-:W-:Y:S01]  /*0da0*/  FADD.FTZ R73, R73, R164 ;  /* 0x000000a449497221 */ /* 0x000fe20000010000 */
[--C-:B------:R-:W-:Y:S01]  /*0db0*/  PRMT R181, RZ, 0x5410, R166.reuse ;  /* 0x00005410ffb57816 */ /* 0x100fe200000000a6 */
[----:B------:R-:W-:Y:S01]  /*0dc0*/  FADD.FTZ R26, -R174, R171 ;  /* 0x000000abae1a7221 */ /* 0x000fe20000010100 */
[----:B------:R-:W-:Y:S01]  /*0dd0*/  PRMT R183, RZ, 0x7610, R166 ;  /* 0x00007610ffb77816 */ /* 0x000fe200000000a6 */
[-C--:B------:R-:W-:Y:S01]  /*0de0*/  FFMA.FTZ R97, R22, R164.reuse, R97 ;  /* 0x000000a416617223 */ /* 0x080fe20000010061 */
[--C-:B------:R-:W-:Y:S01]  /*0df0*/  PRMT R165, RZ, 0x5410, R25.reuse ;  /* 0x00005410ffa57816 */ /* 0x100fe20000000019 */
[----:B------:R-:W-:Y:S01]  /*0e00*/  FMUL.FTZ R23, R137, R164 ;  /* 0x000000a489177220 */ /* 0x000fe20000410000 */
[----:B------:R-:W-:Y:S01]  /*0e10*/  PRMT R166, RZ, 0x7610, R25 ;  /* 0x00007610ffa67816 */ /* 0x000fe20000000019 */
[----:B------:R-:W-:Y:S01]  /*0e20*/  FADD.FTZ R164, -R174, R179 ;  /* 0x000000b3aea47221 */ /* 0x000fe20000010100 */
[--C-:B------:R-:W-:Y:S01]  /*0e30*/  PRMT R187, RZ, 0x5410, R27.reuse ;  /* 0x00005410ffbb7816 */ /* 0x100fe2000000001b */
[C---:B------:R-:W-:Y:S01]  /*0e40*/  FMUL.FTZ R25, R189.reuse, R26 ;  /* 0x0000001abd197220 */ /* 0x040fe20000410000 */
[----:B------:R-:W-:Y:S01]  /*0e50*/  PRMT R178, RZ, 0x7610, R27 ;  /* 0x00007610ffb27816 */ /* 0x000fe2000000001b */
        /* <DEDUP_REMOVED lines=8> */
[----:B------:R-:W-:Y:S02]  /*0ee0*/  FADD.FTZ R168, -R174, R181 ;  /* 0x000000b5aea87221 */ /* 0x000fe40000010100 */
[----:B------:R-:W-:Y:S02]  /*0ef0*/  FMUL.FTZ R181, R139, R166 ;  /* 0x000000a68bb57220 */ /* 0x000fe40000410000 */
[----:B------:R-:W-:Y:S02]  /*0f00*/  FADD.FTZ R164, R165, R180 ;  /* 0x000000b4a5a47221 */ /* 0x000fe40000010000 */
[----:B------:R-:W-:Y:S02]  /*0f10*/  FFMA.FTZ R176, R25, R180, R176 ;  /* 0x000000b419b07223 */ /* 0x000fe400000100b0 */
[----:B------:R-:W-:-:S02]  /*0f20*/  FMUL.FTZ R27, R189, R168 ;  /* 0x000000a8bd1b7220 */ /* 0x000fc40000410000 */
[----:B------:R-:W-:Y:S02]  /*0f30*/  FMUL.FTZ R182, R132, R167 ;  /* 0x000000a784b67220 */ /* 0x000fe40000410000 */
[----:B------:R-:W-:Y:S02]  /*0f40*/  FADD.FTZ R184, -R174, R183 ;  /* 0x000000b7aeb87221 */ /* 0x000fe40000010100 */
[----:B------:R-:W-:Y:S02]  /*0f50*/  FADD.FTZ R165, R164, R181 ;  /* 0x000000b5a4a57221 */ /* 0x000fe40000010000 */
[C---:B------:R-:W-:Y:S02]  /*0f60*/  FFMA.FTZ R176, R26.reuse, R181, R176 ;  /* 0x000000b51ab07223 */ /* 0x040fe400000100b0 */
        /* <DEDUP_REMOVED lines=26> */
.L_x_2273:
[----:B------:R-:W-:Y:S05]  /*1110*/  BSYNC B0 ;  /* 0x0000000000007941 */ /* 0x000fea0003800000 */
.L_x_2272:
        /* <DEDUP_REMOVED lines=25> */
[C---:B-----5:R-:W-:Y:S01]  /*12b0*/  FMUL.FTZ R190, R189.reuse, R190 ;  /* 0x000000bebdbe7220 */ /* 0x060fe20000410000 */
[----:B------:R-:W-:Y:S01]  /*12c0*/  PRMT R195, RZ, 0x7610, R166 ;  /* 0x00007610ffc37816 */ /* 0x000fe200000000a6 */
[C---:B------:R-:W-:Y:S01]  /*12d0*/  FADD.FTZ R166, -R174.reuse, R191 ;  /* 0x000000bfaea67221 */ /* 0x040fe20000010100 */
[----:B------:R-:W-:Y:S01]  /*12e0*/  PRMT R168, RZ, 0x7610, R168 ;  /* 0x00007610ffa87816 */ /* 0x000fe200000000a8 */
[----:B------:R-:W-:Y:S01]  /*12f0*/  FMUL.FTZ R191, R189, R164 ;  /* 0x000000a4bdbf7220 */ /* 0x000fe20000410000 */
[----:B------:R-:W-:Y:S01]  /*1300*/  PRMT R175, RZ, 0x5410, R171 ;  /* 0x00005410ffaf7816 */ /* 0x000fe200000000ab */
[C---:B------:R-:W-:Y:S01]  /*1310*/  FADD.FTZ R206, -R174.reuse, R167 ;  /* 0x000000a7aece7221 */ /* 0x040fe20000010100 */
[----:B------:R-:W-:Y:S01]  /*1320*/  PRMT R167, RZ, 0x5410, R169 ;  /* 0x00005410ffa77816 */ /* 0x000fe200000000a9 */
[----:B------:R-:W-:Y:S01]  /*1330*/  FADD.FTZ R200, -R174, R195 ;  /* 0x000000c3aec87221 */ /* 0x000fe20000010100 */
[----:B------:R-:W-:Y:S01]  /*1340*/  PRMT R208, RZ, 0x7610, R171 ;  /* 0x00007610ffd07816 */ /* 0x000fe200000000ab */
[----:B------:R-:W-:-:S02]  /*1350*/  FMUL.FTZ R195, R113, R168 ;  /* 0x000000a871c37220 */ /* 0x000fc40000410000 */
[----:B------:R-:W-:Y:S02]  /*1360*/  FADD.FTZ R164, R177, R192 ;  /* 0x000000c0b1a47221 */ /* 0x000fe40000010000 */
[C---:B------:R-:W-:Y:S02]  /*1370*/  FFMA.FTZ R176, R191.reuse, R192, R176 ;  /* 0x000000c0bfb07223 */ /* 0x040fe400000100b0 */
[C---:B------:R-:W-:Y:S02]  /*1380*/  FADD.FTZ R178, -R174.reuse, R193 ;  /* 0x000000c1aeb27221 */ /* 0x040fe40000010100 */
[----:B------:R-:W-:Y:S01]  /*1390*/  FADD.FTZ R202, -R174, R197 ;  /* 0x000000c5aeca7221 */ /* 0x000fe20000010100 */
[----:B------:R-:W-:Y:S01]  /*13a0*/  PRMT R174, RZ, 0x7610, R169 ;  /* 0x00007610ffae7816 */ /* 0x000fe200000000a9 */
[----:B------:R-:W-:Y:S01]  /*13b0*/  FADD.FTZ R64, R64, R165 ;  /* 0x000000a540407221 */ /* 0x000fe20000010000 */
[----:B------:R-:W-:Y:S01]  /*13c0*/  PRMT R169, RZ, 0x5410, R170 ;  /* 0x00005410ffa97816 */ /* 0x000fe200000000aa */
        /* <DEDUP_REMOVED lines=42> */
.L_x_2275:
[----:B------:R-:W-:Y:S05]  /*1670*/  BSYNC B0 ;  /* 0x0000000000007941 */ /* 0x000fea0003800000 */
.L_x_2274:
[----:B------:R-:W-:Y:S02]  /*1680*/  LOP3.LUT R207, R173, 0x7fffff8, RZ, 0xc0, !PT ;  /* 0x07fffff8adcf7812 */ /* 0x000fe400078ec0ff */
[----:B------:R-:W-:Y:S02]  /*1690*/  MOV R206, 0x3f800000 ;  /* 0x3f80000000ce7802 */ /* 0x000fe40000000f00 */
[----:B------:R-:W-:Y:S02]  /*16a0*/  LOP3.LUT P1, RZ, R0, 0x1f, RZ, 0xc0, !PT ;  /* 0x0000001f00ff7812 */ /* 0x000fe4000782c0ff */
[----:B------:R-:W-:-:S02]  /*16b0*/  @!P5 IADD3 R207, R207, 0x8, RZ ;  /* 0x00000008cfcfd810 */ /* 0x000fc40007ffe0ff */
[----:B-----5:R-:W-:Y:S01]  /*16c0*/  @P0 PRMT R206, RZ, 0x5410, R172 ;  /* 0x00005410ffce0816 */ /* 0x020fe200000000ac */
[----:B------:R-:W-:Y:S06]  /*16d0*/  BRA.DIV ~URZ, `(.L_x_2276) ;  /* 0x00001ab27f007947 */ /* 0x000fec000b800000 */
[----:B------:R0:W1:Y:S02]  /*16e0*/  SHFL.DOWN PT, R166, R177, 0x10, 0x1f ;  /* 0x0a001f00b1a67f89 */ /* 0x00006400000e0000 */
.L_x_2289:
        /* <DEDUP_REMOVED lines=18> */
.L_x_2290:
        /* <DEDUP_REMOVED lines=39> */
[----:B------:R-:W-:Y:S01]  /*1a80*/  FFMA.FTZ R170, R10, R176, R177 ;  /* 0x000000b00aaa7223 */ /* 0x000fe200000100b1 */
[----:B------:R-:W-:Y:S01]  /*1a90*/  ISETP.NE.AND.EX P1, PT, RZ, c[0x0][0x21c], PT, P0 ;  /* 0x00008700ff007a0c */ /* 0x000fe20003f25300 */
[----:B------:R-:W-:Y:S01]  /*1aa0*/  FADD.FTZ R168, R12, -R169 ;  /* 0x800000a90ca87221 */ /* 0x000fe20000010000 */
[----:B------:R-:W-:Y:S01]  /*1ab0*/  ISETP.NE.U32.AND P0, PT, RZ, c[0x0][0x258], PT ;  /* 0x00009600ff007a0c */ /* 0x000fe20003f05070 */
[----:B------:R-:W-:Y:S02]  /*1ac0*/  FADD.FTZ R170, R13, -R170 ;  /* 0x800000aa0daa7221 */ /* 0x000fe40000010000 */
[----:B------:R-:W-:Y:S01]  /*1ad0*/  FMUL.FTZ R175, R189, R168 ;  /* 0x000000a8bdaf7220 */ /* 0x000fe20000410000 */
[----:B------:R-:W-:Y:S01]  /*1ae0*/  ISETP.NE.AND.EX P0, PT, RZ, c[0x0][0x25c], PT, P0 ;  /* 0x00009700ff007a0c */ /* 0x000fe20003f05300 */
[----:B------:R-:W-:-:S02]  /*1af0*/  FFMA.FTZ R169, R11, R176, R177 ;  /* 0x000000b00ba97223 */ /* 0x000fc400000100b1 */
[----:B------:R-:W-:Y:S02]  /*1b00*/  FMUL.FTZ R179, R189, R170 ;  /* 0x000000aabdb37220 */ /* 0x000fe40000410000 */
[----:B------:R-:W-:Y:S02]  /*1b10*/  FADD.FTZ R172, R14, -R169 ;  /* 0x800000a90eac7221 */ /* 0x000fe40000010000 */
[----:B------:R-:W-:Y:S01]  /*1b20*/  @P1 PRMT R168, RZ, 0x5410, R33 ;  /* 0x00005410ffa81816 */ /* 0x000fe20000000021 */
[----:B------:R-:W-:Y:S02]  /*1b30*/  FFMA.FTZ R171, R15, R176, R177 ;  /* 0x000000b00fab7223 */ /* 0x000fe400000100b1 */
[----:B------:R-:W-:Y:S02]  /*1b40*/  FMUL.FTZ R209, R189, R172 ;  /* 0x000000acbdd17220 */ /* 0x000fe40000410000 */
[----:B------:R-:W-:Y:S01]  /*1b50*/  @P1 FADD.FTZ R175, R175, R168 ;  /* 0x000000a8afaf1221 */ /* 0x000fe20000010000 */
[----:B------:R-:W-:Y:S01]  /*1b60*/  @P1 PRMT R168, RZ, 0x7610, R33 ;  /* 0x00007610ffa81816 */ /* 0x000fe20000000021 */
[----:B------:R-:W-:-:S02]  /*1b70*/  FADD.FTZ R170, R16, -R171 ;  /* 0x800000ab10aa7221 */ /* 0x000fc40000010000 */
[--C-:B------:R-:W-:Y:S02]  /*1b80*/  FFMA.FTZ R169, R5, R176, R177.reuse ;  /* 0x000000b005a97223 */ /* 0x100fe400000100b1 */
[----:B------:R-:W-:Y:S01]  /*1b90*/  @P1 FADD.FTZ R179, R179, R168 ;  /* 0x000000a8b3b31221 */ /* 0x000fe20000010000 */
[----:B------:R-:W-:Y:S01]  /*1ba0*/  @P1 PRMT R168, RZ, 0x5410, R34 ;  /* 0x00005410ffa81816 */ /* 0x000fe20000000022 */
[----:B------:R-:W-:Y:S02]  /*1bb0*/  FMUL.FTZ R211, R189, R170 ;  /* 0x000000aabdd37220 */ /* 0x000fe40000410000 */
[-CC-:B------:R-:W-:Y:S02]  /*1bc0*/  FFMA.FTZ R170, R6, R176.reuse, R177.reuse ;  /* 0x000000b006aa7223 */ /* 0x180fe400000100b1 */
[----:B------:R-:W-:Y:S01]  /*1bd0*/  @P1 FADD.FTZ R209, R209, R168 ;  /* 0x000000a8d1d11221 */ /* 0x000fe20000010000 */
[----:B------:R-:W-:Y:S01]  /*1be0*/  @P1 PRMT R168, RZ, 0x7610, R34 ;  /* 0x00007610ffa81816 */ /* 0x000fe20000000022 */
[----:B------:R-:W-:-:S02]  /*1bf0*/  FFMA.FTZ R171, R17, R176, R177 ;  /* 0x000000b011ab7223 */ /* 0x000fc400000100b1 */
[----:B------:R-:W-:Y:S02]  /*1c00*/  FADD.FTZ R170, R7, -R170 ;  /* 0x800000aa07aa7221 */ /* 0x000fe40000010000 */
[----:B------:R-:W-:Y:S02]  /*1c10*/  @P1 FADD.FTZ R211, R211, R168 ;  /* 0x000000a8d3d31221 */ /* 0x000fe40000010000 */
[----:B------:R-:W-:Y:S02]  /*1c20*/  FADD.FTZ R168, R8, -R169 ;  /* 0x800000a908a87221 */ /* 0x000fe40000010000 */
[----:B------:R-:W-:Y:S01]  /*1c30*/  FADD.FTZ R172, R18, -R171 ;  /* 0x800000ab12ac7221 */ /* 0x000fe20000010000 */
[----:B------:R-:W-:Y:S01]  /*1c40*/  @P0 F2FP.BF16.PACK_AB R212, RZ, R211 ;  /* 0x000000d3ffd4023e */ /* 0x000fe200000010ff */
[C---:B------:R-:W-:Y:S01]  /*1c50*/  FMUL.FTZ R169, R189.reuse, R168 ;  /* 0x000000a8bda97220 */ /* 0x040fe20000410000 */
[----:B------:R-:W-:Y:S01]  /*1c60*/  @P1 PRMT R168, RZ, 0x5410, R32 ;  /* 0x00005410ffa81816 */ /* 0x000fe20000000020 */
[----:B------:R-:W-:Y:S01]  /*1c70*/  FMUL.FTZ R171, R189, R170 ;  /* 0x000000aabdab7220 */ /* 0x000fe20000410000 */
[----:B------:R-:W-:Y:S01]  /*1c80*/  @P0 F2FP.BF16.PACK_AB R170, RZ, R175 ;  /* 0x000000afffaa023e */ /* 0x000fe200000010ff */
[----:B------:R-:W-:-:S02]  /*1c90*/  FFMA.FTZ R174, R20, R176, R177 ;  /* 0x000000b014ae7223 */ /* 0x000fc400000100b1 */
[----:B------:R-:W-:Y:S01]  /*1ca0*/  @P1 FADD.FTZ R169, R169, R168 ;  /* 0x000000a8a9a91221 */ /* 0x000fe20000010000 */
[----:B------:R-:W-:Y:S01]  /*1cb0*/  @P1 PRMT R168, RZ, 0x7610, R32 ;  /* 0x00007610ffa81816 */ /* 0x000fe20000000020 */
[----:B------:R-:W-:Y:S01]  /*1cc0*/  FMUL.FTZ R213, R189, R172 ;  /* 0x000000acbdd57220 */ /* 0x000fe20000410000 */
[----:B------:R-:W-:Y:S01]  /*1cd0*/  @P0 F2FP.BF16.PACK_AB R172, RZ, R179 ;  /* 0x000000b3ffac023e */ /* 0x000fe200000010ff */
[----:B------:R-:W-:Y:S01]  /*1ce0*/  FADD.FTZ R174, R19, -R174 ;  /* 0x800000ae13ae7221 */ /* 0x000fe20000010000 */
[----:B------:R-:W-:Y:S01]  /*1cf0*/  @P0 PRMT R161, R170, 0x7610, R161 ;  /* 0x00007610aaa10816 */ /* 0x000fe200000000a1 */
[----:B------:R-:W-:Y:S01]  /*1d00*/  @P1 FADD.FTZ R171, R171, R168 ;  /* 0x000000a8abab1221 */ /* 0x000fe20000010000 */
[--C-:B------:R-:W-:Y:S01]  /*1d10*/  @P1 PRMT R168, RZ, 0x5410, R35.reuse ;  /* 0x00005410ffa81816 */ /* 0x100fe20000000023 */
[----:B------:R-:W-:Y:S01]  /*1d20*/  FMUL.FTZ R217, R189, R174 ;  /* 0x000000aebdd97220 */ /* 0x000fe20000410000 */
[----:B------:R-:W-:Y:S01]  /*1d30*/  @P0 F2FP.BF16.PACK_AB R174, RZ, R209 ;  /* 0x000000d1ffae023e */ /* 0x000fe200000010ff */
        /* <DEDUP_REMOVED lines=13> */
[----:B------:R-:W-:Y:S01]  /*1e10*/  @P0 PRMT R160, R168, 0x7610, R160 ;  /* 0x00007610a8a00816 */ /* 0x000fe200000000a0 */
[-C--:B------:R-:W-:Y:S01]  /*1e20*/  FMUL.FTZ R208, R171, R206.reuse ;  /* 0x000000ceabd07220 */ /* 0x080fe20000410000 */
[----:B------:R-:W-:Y:S01]  /*1e30*/  @P0 F2FP.BF16.PACK_AB R216, RZ, R217 ;  /* 0x000000d9ffd8023e */ /* 0x000fe200000010ff */
        /* <DEDUP_REMOVED lines=39> */
.L_x_2279:
[----:B------:R-:W-:Y:S05]  /*20b0*/  BSYNC B0 ;  /* 0x0000000000007941 */ /* 0x000fea0003800000 */
.L_x_2278:
        /* <DEDUP_REMOVED lines=16> */
[C---:B------:R-:W-:Y:S02]  /*21c0*/  FMUL.FTZ R169, R189.reuse, R168 ;  /* 0x000000a8bda97220 */ /* 0x040fe40000410000 */
[--C-:B------:R-:W-:Y:S01]  /*21d0*/  @P0 PRMT R168, RZ, 0x7610, R30.reuse ;  /* 0x00007610ffa80816 */ /* 0x100fe2000000001e */
[----:B------:R-:W-:Y:S01]  /*21e0*/  FMUL.FTZ R207, R189, R174 ;  /* 0x000000aebdcf7220 */ /* 0x000fe20000410000 */
[----:B------:R-:W-:Y:S01]  /*21f0*/  @P0 PRMT R172, RZ, 0x5410, R30 ;  /* 0x00005410ffac0816 */ /* 0x000fe2000000001e */
[----:B------:R-:W-:Y:S02]  /*2200*/  FFMA.FTZ R170, R22, R176, R177 ;  /* 0x000000b016aa7223 */ /* 0x000fe400000100b1 */
[----:B------:R-:W-:Y:S01]  /*2210*/  @P0 FADD.FTZ R207, R207, R168 ;  /* 0x000000a8cfcf0221 */ /* 0x000fe20000010000 */
[----:B------:R-:W-:Y:S01]  /*2220*/  @P0 PRMT R168, RZ, 0x5410, R28 ;  /* 0x00005410ffa80816 */ /* 0x000fe2000000001c */
[----:B------:R-:W-:-:S02]  /*2230*/  FADD.FTZ R170, R23, -R170 ;  /* 0x800000aa17aa7221 */ /* 0x000fc40000010000 */
[--C-:B------:R-:W-:Y:S01]  /*2240*/  FFMA.FTZ R173, R25, R176, R177.reuse ;  /* 0x000000b019ad7223 */ /* 0x100fe200000100b1 */
[----:B------:R-:W-:Y:S01]  /*2250*/  @P1 F2FP.BF16.PACK_AB R212, RZ, R207 ;  /* 0x000000cfffd4123e */ /* 0x000fe200000010ff */
[----:B------:R-:W-:Y:S01]  /*2260*/  @P0 FADD.FTZ R169, R169, R168 ;  /* 0x000000a8a9a90221 */ /* 0x000fe20000010000 */
[----:B------:R-:W-:Y:S01]  /*2270*/  @P0 PRMT R168, RZ, 0x7610, R28 ;  /* 0x00007610ffa80816 */ /* 0x000fe2000000001c */
[----:B------:R-:W-:Y:S02]  /*2280*/  FMUL.FTZ R171, R189, R170 ;  /* 0x000000aabdab7220 */ /* 0x000fe40000410000 */
[----:B------:R-:W-:Y:S02]  /*2290*/  FFMA.FTZ R170, R26, R176, R177 ;  /* 0x000000b01aaa7223 */ /* 0x000fe400000100b1 */
[----:B------:R-:W-:Y:S02]  /*22a0*/  @P0 FADD.FTZ R171, R171, R168 ;  /* 0x000000a8abab0221 */ /* 0x000fe40000010000 */
[----:B------:R-:W-:-:S02]  /*22b0*/  FADD.FTZ R168, R180, -R173 ;  /* 0x800000adb4a87221 */ /* 0x000fc40000010000 */
[----:B------:R-:W-:Y:S02]  /*22c0*/  FADD.FTZ R170, R181, -R170 ;  /* 0x800000aab5aa7221 */ /* 0x000fe40000010000 */
[----:B------:R-:W-:Y:S01]  /*22d0*/  FMUL.FTZ R173, R189, R168 ;  /* 0x000000a8bdad7220 */ /* 0x000fe20000410000 */
[----:B------:R-:W-:Y:S01]  /*22e0*/  @P0 PRMT R168, RZ, 0x5410, R29 ;  /* 0x00005410ffa80816 */ /* 0x000fe2000000001d */
[----:B------:R-:W-:Y:S02]  /*22f0*/  FFMA.FTZ R175, R185, R176, R177 ;  /* 0x000000b0b9af7223 */ /* 0x000fe400000100b1 */
[----:B------:R-:W-:Y:S02]  /*2300*/  FMUL.FTZ R209, R189, R170 ;  /* 0x000000aabdd17220 */ /* 0x000fe40000410000 */
[----:B------:R-:W-:Y:S01]  /*2310*/  @P0 FADD.FTZ R173, R173, R168 ;  /* 0x000000a8adad0221 */ /* 0x000fe20000010000 */
[----:B------:R-:W-:Y:S01]  /*2320*/  @P0 PRMT R168, RZ, 0x7610, R29 ;  /* 0x00007610ffa80816 */ /* 0x000fe2000000001d */
[----:B------:R-:W-:-:S02]  /*2330*/  @P0 FADD.FTZ R179, R179, R172 ;  /* 0x000000acb3b30221 */ /* 0x000fc40000010000 */
[----:B------:R-:W-:Y:S01]  /*2340*/  FADD.FTZ R172, R186, -R175 ;  /* 0x800000afbaac7221 */ /* 0x000fe20000010000 */
[----:B------:R-:W-:Y:S01]  /*2350*/  @P1 F2FP.BF16.PACK_AB R175, RZ, R171 ;  /* 0x000000abffaf123e */ /* 0x000fe200000010ff */
[----:B------:R-:W-:Y:S01]  /*2360*/  FFMA.FTZ R174, R188, R176, R177 ;  /* 0x000000b0bcae7223 */ /* 0x000fe200000100b1 */
[----:B------:R-:W-:Y:S01]  /*2370*/  @P1 F2FP.BF16.PACK_AB R170, RZ, R173 ;  /* 0x000000adffaa123e */ /* 0x000fe200000010ff */
[----:B------:R-:W-:Y:S01]  /*2380*/  @P0 FADD.FTZ R209, R209, R168 ;  /* 0x000000a8d1d10221 */ /* 0x000fe20000010000 */
[--C-:B------:R-:W-:Y:S01]  /*2390*/  @P0 PRMT R168, RZ, 0x5410, R31.reuse ;  /* 0x00005410ffa80816 */ /* 0x100fe2000000001f */
[----:B------:R-:W-:Y:S01]  /*23a0*/  FMUL.FTZ R213, R189, R172 ;  /* 0x000000acbdd57220 */ /* 0x000fe20000410000 */
        /* <DEDUP_REMOVED lines=38> */
[C---:B------:R-:W-:Y:S02]  /*2610*/  LEA R174, P5, R2.reuse, c[0x0][0x248], 0x4 ;  /* 0x0000920002ae7a11 */ /* 0x040fe400078a20ff */
        /* <DEDUP_REMOVED lines=22> */
.L_x_2281:
[----:B------:R-:W-:Y:S05]  /*2780*/  BSYNC B0 ;  /* 0x0000000000007941 */ /* 0x000fea0003800000 */
.L_x_2280:
        /* <DEDUP_REMOVED lines=15> */
[-C--:B------:R-:W-:Y:S02]  /*2880*/  FFMA.FTZ R173, R199, R176.reuse, R177 ;  /* 0x000000b0c7ad7223 */ /* 0x080fe400000100b1 */
[----:B------:R-:W-:Y:S02]  /*2890*/  FADD.FTZ R172, R196, -R171 ;  /* 0x800000abc4ac7221 */ /* 0x000fe40000010000 */
[----:B------:R-:W-:Y:S01]  /*28a0*/  @P0 PRMT R168, RZ, 0x5410, R156 ;  /* 0x00005410ffa80816 */ /* 0x000fe2000000009c */
[-CC-:B------:R-:W-:Y:S02]  /*28b0*/  FFMA.FTZ R174, R194, R176.reuse, R177.reuse ;  /* 0x000000b0c2ae7223 */ /* 0x180fe400000100b1 */
[-CC-:B------:R-:W-:Y:S02]  /*28c0*/  FFMA.FTZ R178, R200, R176.reuse, R177.reuse ;  /* 0x000000b0c8b27223 */ /* 0x180fe400000100b1 */
[----:B------:R-:W-:Y:S01]  /*28d0*/  @P0 FADD.FTZ R169, R169, R168 ;  /* 0x000000a8a9a90221 */ /* 0x000fe20000010000 */
[----:B------:R-:W-:Y:S01]  /*28e0*/  @P0 PRMT R168, RZ, 0x7610, R156 ;  /* 0x00007610ffa80816 */ /* 0x000fe2000000009c */
[----:B------:R-:W-:-:S02]  /*28f0*/  FFMA.FTZ R175, R203, R176, R177 ;  /* 0x000000b0cbaf7223 */ /* 0x000fc400000100b1 */
[----:B------:R-:W-:Y:S02]  /*2900*/  FMUL.FTZ R171, R189, R170 ;  /* 0x000000aabdab7220 */ /* 0x000fe40000410000 */
[----:B------:R-:W-:Y:S02]  /*2910*/  FFMA.FTZ R177, R205, R176, R177 ;  /* 0x000000b0cdb17223 */ /* 0x000fe400000100b1 */
        /* <DEDUP_REMOVED lines=9> */
[----:B------:R-:W-:Y:S02]  /*29b0*/  FADD.FTZ R208, R202, -R175 ;  /* 0x800000afcad07221 */ /* 0x000fe40000010000 */
[----:B------:R-:W-:Y:S01]  /*29c0*/  @P0 FADD.FTZ R209, R209, R168 ;  /* 0x000000a8d1d10221 */ /* 0x000fe20000010000 */
[--C-:B------:R-:W-:Y:S01]  /*29d0*/  @P0 PRMT R168, RZ, 0x5410, R157.reuse ;  /* 0x00005410ffa80816 */ /* 0x100fe2000000009d */
[----:B------:R-:W-:Y:S01]  /*29e0*/  FMUL.FTZ R175, R189, R172 ;  /* 0x000000acbdaf7220 */ /* 0x000fe20000410000 */
[----:B------:R-:W-:Y:S01]  /*29f0*/  @P1 F2FP.BF16.PACK_AB R172, RZ, R179 ;  /* 0x000000b3ffac123e */ /* 0x000fe200000010ff */
[----:B------:R-:W-:Y:S02]  /*2a00*/  FADD.FTZ R174, R197, -R174 ;  /* 0x800000aec5ae7221 */ /* 0x000fe40000010000 */
        /* <DEDUP_REMOVED lines=14> */
[----:B------:R-:W-:Y:S01]  /*2af0*/  FMUL.FTZ R213, R189, R210 ;  /* 0x000000d2bdd57220 */ /* 0x000fe20000410000 */
[----:B------:R-:W-:Y:S01]  /*2b00*/  @P1 F2FP.BF16.PACK_AB R210, RZ, R209 ;  /* 0x000000d1ffd2123e */ /* 0x000fe200000010ff */
[-C--:B------:R-:W-:Y:S01]  /*2b10*/  FMUL.FTZ R189, R179, R206.reuse ;  /* 0x000000ceb3bd7220 */ /* 0x080fe20000410000 */
[----:B------:R-:W-:Y:S01]  /*2b20*/  @P1 F2FP.BF16.PACK_AB R174, RZ, R211 ;  /* 0x000000d3ffae123e */ /* 0x000fe200000010ff */
[-C--:B------:R-:W-:Y:S01]  /*2b30*/  FMUL.FTZ R179, R175, R206.reuse ;  /* 0x000000ceafb37220 */ /* 0x080fe20000410000 */
[----:B------:R-:W-:Y:S01]  /*2b40*/  @P1 PRMT R162, R162, 0x5410, R210 ;  /* 0x00005410a2a21816 */ /* 0x000fe200000000d2 */
[----:B------:R-:W-:Y:S01]  /*2b50*/  @P0 FADD.FTZ R213, R213, R168 ;  /* 0x000000a8d5d50221 */ /* 0x000fe20000010000 */
        /* <DEDUP_REMOVED lines=11> */
[----:B------:R-:W-:-:S02]  /*2c10*/  FMUL.FTZ R172, R123, R208 ;  /* 0x000000d07bac7220 */ /* 0x000fc40000410000 */
        /* <DEDUP_REMOVED lines=18> */
[----:B--2---:R-:W-:Y:S02]  /*2d40*/  PRMT R169, RZ, 0x5410, R164 ;  /* 0x00005410ffa97816 */ /* 0x004fe400000000a4 */
[----:B------:R-:W-:Y:S02]  /*2d50*/  PRMT R173, RZ, 0x5410, R166 ;  /* 0x00005410ffad7816 */ /* 0x000fe400000000a6 */
[--C-:B------:R-:W-:Y:S01]  /*2d60*/  PRMT R171, RZ, 0x5410, R165.reuse ;  /* 0x00005410ffab7816 */ /* 0x100fe200000000a5 */
        /* <DEDUP_REMOVED lines=13> */
.L_x_2283:
[----:B------:R-:W-:Y:S05]  /*2e40*/  BSYNC B0 ;  /* 0x0000000000007941 */ /* 0x000fea0003800000 */
.L_x_2282:
[----:B------:R-:W-:Y:S02]  /*2e50*/  IADD3 R3, R3, c[0x0][0x160], RZ ;  /* 0x0000580003037a10 */ /* 0x000fe40007ffe0ff */
[----:B------:R-:W-:Y:S02]  /*2e60*/  LOP3.LUT P1, RZ, R4, 0xff, RZ, 0xc0, !PT ;  /* 0x000000ff04ff7812 */ /* 0x000fe4000782c0ff */
[----:B------:R-:W-:Y:S02]  /*2e70*/  ISETP.GE.AND P0, PT, R3, c[0x0][0x164], PT ;  /* 0x0000590003007a0c */ /* 0x000fe40003f06270 */
[----:B------:R-:W-:-:S11]  /*2e80*/  SEL R4, RZ, 0x1, P1 ;  /* 0x00000001ff047807 */ /* 0x000fd60000800000 */
[----:B------:R-:W-:Y:S01]  /*2e90*/  @P0 CALL.REL.NOINC `(.L_x_2269) ;  /* 0x0000001000000944 */ /* 0x000fe20003c00000 */
[----:B------:R-:W-:Y:S05]  /*2ea0*/  BRA `(.L_x_2284) ;  /* 0xffffd62000007947 */ /* 0x000fea000383ffff */
.L_x_2269:
        /* <DEDUP_REMOVED lines=19> */
.L_x_2286:
[----:B------:R-:W-:Y:S05]  /*2fe0*/  BSYNC B0 ;  /* 0x0000000000007941 */ /* 0x000fea0003800000 */
.L_x_2285:
        /* <DEDUP_REMOVED lines=13> */
.L_x_2288:
[----:B------:R-:W-:Y:S05]  /*30c0*/  BSYNC B0 ;  /* 0x0000000000007941 */ /* 0x000fea0003800000 */
.L_x_2287:
        /* <DEDUP_REMOVED lines=12> */
.L_x_2276:
[----:B------:R-:W-:Y:S01]  /*3190*/  HFMA2.MMA R172, -RZ, RZ, 0, 9.5367431640625e-07 ;  /* 0x00000010ffac7435 */ /* 0x000fe200000001ff */
[----:B------:R-:W-:-:S02]  /*31a0*/  MOV R167, R177 ;  /* 0x000000b100a77202 */ /* 0x000fc40000000f00 */
[----:B------:R-:W-:Y:S02]  /*31b0*/  MOV R209, 0x1f ;  /* 0x0000001f00d17802 */ /* 0x000fe40000000f00 */
[----:B------:R-:W-:Y:S02]  /*31c0*/  MOV R174, 0xffffffff ;  /* 0xffffffff00ae7802 */ /* 0x000fe40000000f00 */
[----:B------:R-:W-:Y:S02]  /*31d0*/  MOV R164, 0x31f0 ;  /* 0x000031f000a47802 */ /* 0x000fe40000000f00 */
[----:B------:R-:W-:Y:S05]  /*31e0*/  CALL.REL.NOINC `($__internal_44_$__cuda_sm70_shflsync_down_p) ;  /* 0x0000045000007944 */ /* 0x000fea0003c00000 */
[----:B-1----:R-:W-:Y:S01]  /*31f0*/  MOV R166, R209 ;  /* 0x000000d100a67202 */ /* 0x002fe20000000f00 */
[----:B0-----:R-:W-:Y:S05]  /*3200*/  BRA `(.L_x_2289) ;  /* 0xffffe4e000007947 */ /* 0x001fea000383ffff */
.L_x_2277:
[----:B------:R-:W-:Y:S01]  /*3210*/  HFMA2.MMA R172, -RZ, RZ, 0, 9.5367431640625e-07 ;  /* 0x00000010ffac7435 */ /* 0x000fe200000001ff */
[----:B------:R-:W-:Y:S02]  /*3220*/  MOV R167, R176 ;  /* 0x000000b000a77202 */ /* 0x000fe40000000f00 */
[----:B------:R-:W-:Y:S02]  /*3230*/  MOV R209, 0x1f ;  /* 0x0000001f00d17802 */ /* 0x000fe40000000f00 */
[----:B------:R-:W-:-:S02]  /*3240*/  MOV R174, 0xffffffff ;  /* 0xffffffff00ae7802 */ /* 0x000fc40000000f00 */
[----:B------:R-:W-:Y:S02]  /*3250*/  MOV R164, 0x3270 ;  /* 0x0000327000a47802 */ /* 0x000fe40000000f00 */
[----:B01----:R-:W-:Y:S05]  /*3260*/  CALL.REL.NOINC `($__internal_44_$__cuda_sm70_shflsync_down_p) ;  /* 0x000003d000007944 */ /* 0x003fea0003c00000 */
[----:B------:R-:W-:Y:S01]  /*3270*/  FADD.FTZ R177, R166, R177 ;  /* 0x000000b1a6b17221 */ /* 0x000fe20000010000 */
[----:B0-----:R-:W-:Y:S01]  /*3280*/  HFMA2.MMA R172, -RZ, RZ, 0, 4.76837158203125e-07 ;  /* 0x00000008ffac7435 */ /* 0x001fe200000001ff */
[----:B-1----:R-:W-:Y:S01]  /*3290*/  FADD.FTZ R176, R176, R209 ;  /* 0x000000d1b0b07221 */ /* 0x002fe20000010000 */
[----:B------:R-:W-:Y:S02]  /*32a0*/  MOV R209, 0x1f ;  /* 0x0000001f00d17802 */ /* 0x000fe40000000f00 */
[----:B------:R-:W-:Y:S02]  /*32b0*/  MOV R174, 0xffffffff ;  /* 0xffffffff00ae7802 */ /* 0x000fe40000000f00 */
[----:B------:R-:W-:Y:S02]  /*32c0*/  MOV R167, R177 ;  /* 0x000000b100a77202 */ /* 0x000fe40000000f00 */
[----:B------:R-:W-:Y:S02]  /*32d0*/  MOV R164, 0x32f0 ;  /* 0x000032f000a47802 */ /* 0x000fe40000000f00 */
[----:B------:R-:W-:Y:S05]  /*32e0*/  CALL.REL.NOINC `($__internal_44_$__cuda_sm70_shflsync_down_p) ;  /* 0x0000035000007944 */ /* 0x000fea0003c00000 */
[----:B0-----:R-:W-:Y:S01]  /*32f0*/  HFMA2.MMA R172, -RZ, RZ, 0, 4.76837158203125e-07 ;  /* 0x00000008ffac7435 */ /* 0x001fe200000001ff */
[----:B-1----:R-:W-:-:S02]  /*3300*/  MOV R166, R209 ;  /* 0x000000d100a67202 */ /* 0x002fc40000000f00 */
[----:B------:R-:W-:Y:S02]  /*3310*/  MOV R167, R176 ;  /* 0x000000b000a77202 */ /* 0x000fe40000000f00 */
[----:B------:R-:W-:Y:S02]  /*3320*/  MOV R209, 0x1f ;  /* 0x0000001f00d17802 */ /* 0x000fe40000000f00 */
[----:B------:R-:W-:Y:S02]  /*3330*/  MOV R174, 0xffffffff ;  /* 0xffffffff00ae7802 */ /* 0x000fe40000000f00 */
[----:B------:R-:W-:Y:S02]  /*3340*/  MOV R164, 0x3360 ;  /* 0x0000336000a47802 */ /* 0x000fe40000000f00 */
[----:B------:R-:W-:Y:S05]  /*3350*/  CALL.REL.NOINC `($__internal_44_$__cuda_sm70_shflsync_down_p) ;  /* 0x000002e000007944 */ /* 0x000fea0003c00000 */
[----:B------:R-:W-:Y:S01]  /*3360*/  FADD.FTZ R177, R166, R177 ;  /* 0x000000b1a6b17221 */ /* 0x000fe20000010000 */
[----:B0-----:R-:W-:Y:S01]  /*3370*/  HFMA2.MMA R172, -RZ, RZ, 0, 2.384185791015625e-07 ;  /* 0x00000004ffac7435 */ /* 0x001fe200000001ff */
[----:B-1----:R-:W-:Y:S01]  /*3380*/  FADD.FTZ R176, R176, R209 ;  /* 0x000000d1b0b07221 */ /* 0x002fe20000010000 */
[----:B------:R-:W-:Y:S02]  /*3390*/  MOV R209, 0x1f ;  /* 0x0000001f00d17802 */ /* 0x000fe40000000f00 */
[----:B------:R-:W-:-:S02]  /*33a0*/  MOV R174, 0xffffffff ;  /* 0xffffffff00ae7802 */ /* 0x000fc40000000f00 */
[----:B------:R-:W-:Y:S02]  /*33b0*/  MOV R167, R177 ;  /* 0x000000b100a77202 */ /* 0x000fe40000000f00 */
[----:B------:R-:W-:Y:S02]  /*33c0*/  MOV R164, 0x33e0 ;  /* 0x000033e000a47802 */ /* 0x000fe40000000f00 */
[----:B------:R-:W-:Y:S05]  /*33d0*/  CALL.REL.NOINC `($__internal_44_$__cuda_sm70_shflsync_down_p) ;  /* 0x0000026000007944 */ /* 0x000fea0003c00000 */
[----:B0-----:R-:W-:Y:S01]  /*33e0*/  HFMA2.MMA R172, -RZ, RZ, 0, 2.384185791015625e-07 ;  /* 0x00000004ffac7435 */ /* 0x001fe200000001ff */
[----:B-1----:R-:W-:Y:S02]  /*33f0*/  MOV R166, R209 ;  /* 0x000000d100a67202 */ /* 0x002fe40000000f00 */
[----:B------:R-:W-:Y:S02]  /*3400*/  MOV R167, R176 ;  /* 0x000000b000a77202 */ /* 0x000fe40000000f00 */
[----:B------:R-:W-:Y:S02]  /*3410*/  MOV R209, 0x1f ;  /* 0x0000001f00d17802 */ /* 0x000fe40000000f00 */
[----:B------:R-:W-:Y:S02]  /*3420*/  MOV R174, 0xffffffff ;  /* 0xffffffff00ae7802 */ /* 0x000fe40000000f00 */
[----:B------:R-:W-:-:S02]  /*3430*/  MOV R164, 0x3450 ;  /* 0x0000345000a47802 */ /* 0x000fc40000000f00 */
[----:B------:R-:W-:Y:S05]  /*3440*/  CALL.REL.NOINC `($__internal_44_$__cuda_sm70_shflsync_down_p) ;  /* 0x000001f000007944 */ /* 0x000fea0003c00000 */
[----:B------:R-:W-:Y:S01]  /*3450*/  FADD.FTZ R177, R166, R177 ;  /* 0x000000b1a6b17221 */ /* 0x000fe20000010000 */
[----:B0-----:R-:W-:Y:S01]  /*3460*/  HFMA2.MMA R172, -RZ, RZ, 0, 1.1920928955078125e-07 ;  /* 0x00000002ffac7435 */ /* 0x001fe200000001ff */
[----:B-1----:R-:W-:Y:S01]  /*3470*/  FADD.FTZ R170, R176, R209 ;  /* 0x000000d1b0aa7221 */ /* 0x002fe20000010000 */
[----:B------:R-:W-:-:S02]  /*3480*/  MOV R209, 0x1f ;  /* 0x0000001f00d17802 */ /* 0x000fc40000000f00 */
[----:B------:R-:W-:Y:S02]  /*3490*/  MOV R174, 0xffffffff ;  /* 0xffffffff00ae7802 */ /* 0x000fe40000000f00 */
[----:B------:R-:W-:Y:S02]  /*34a0*/  MOV R167, R177 ;  /* 0x000000b100a77202 */ /* 0x000fe40000000f00 */
[----:B------:R-:W-:Y:S02]  /*34b0*/  MOV R164, 0x34d0 ;  /* 0x000034d000a47802 */ /* 0x000fe40000000f00 */
[----:B------:R-:W-:Y:S05]  /*34c0*/  CALL.REL.NOINC `($__internal_44_$__cuda_sm70_shflsync_down_p) ;  /* 0x0000017000007944 */ /* 0x000fea0003c00000 */
[----:B0-----:R-:W-:Y:S01]  /*34d0*/  HFMA2.MMA R172, -RZ, RZ, 0, 1.1920928955078125e-07 ;  /* 0x00000002ffac7435 */ /* 0x001fe200000001ff */
[----:B-1----:R-:W-:Y:S02]  /*34e0*/  MOV R166, R209 ;  /* 0x000000d100a67202 */ /* 0x002fe40000000f00 */
[----:B------:R-:W-:Y:S02]  /*34f0*/  MOV R167, R170 ;  /* 0x000000aa00a77202 */ /* 0x000fe40000000f00 */
[----:B------:R-:W-:Y:S02]  /*3500*/  MOV R209, 0x1f ;  /* 0x0000001f00d17802 */ /* 0x000fe40000000f00 */
[----:B------:R-:W-:-:S02]  /*3510*/  MOV R174, 0xffffffff ;  /* 0xffffffff00ae7802 */ /* 0x000fc40000000f00 */
[----:B------:R-:W-:Y:S02]  /*3520*/  MOV R164, 0x3540 ;  /* 0x0000354000a47802 */ /* 0x000fe40000000f00 */
[----:B------:R-:W-:Y:S05]  /*3530*/  CALL.REL.NOINC `($__internal_44_$__cuda_sm70_shflsync_down_p) ;  /* 0x0000010000007944 */ /* 0x000fea0003c00000 */
[----:B------:R-:W-:Y:S01]  /*3540*/  FADD.FTZ R168, R166, R177 ;  /* 0x000000b1a6a87221 */ /* 0x000fe20000010000 */
[----:B0-----:R-:W-:Y:S01]  /*3550*/  HFMA2.MMA R172, -RZ, RZ, 0, 5.9604644775390625e-08 ;  /* 0x00000001ffac7435 */ /* 0x001fe200000001ff */
[----:B-1----:R-:W-:Y:S01]  /*3560*/  FADD.FTZ R170, R170, R209 ;  /* 0x000000d1aaaa7221 */ /* 0x002fe20000010000 */
[----:B------:R-:W-:Y:S02]  /*3570*/  MOV R209, 0x1f ;  /* 0x0000001f00d17802 */ /* 0x000fe40000000f00 */
[----:B------:R-:W-:Y:S02]  /*3580*/  MOV R174, 0xffffffff ;  /* 0xffffffff00ae7802 */ /* 0x000fe40000000f00 */
[----:B------:R-:W-:Y:S02]  /*3590*/  MOV R167, R168 ;  /* 0x000000a800a77202 */ /* 0x000fe40000000f00 */
[----:B------:R-:W-:Y:S02]  /*35a0*/  MOV R164, 0x35c0 ;  /* 0x000035c000a47802 */ /* 0x000fe40000000f00 */
[----:B------:R-:W-:Y:S05]  /*35b0*/  CALL.REL.NOINC `($__internal_44_$__cuda_sm70_shflsync_down_p) ;  /* 0x0000008000007944 */ /* 0x000fea0003c00000 */
[----:B0-----:R-:W-:Y:S01]  /*35c0*/  HFMA2.MMA R172, -RZ, RZ, 0, 5.9604644775390625e-08 ;  /* 0x00000001ffac7435 */ /* 0x001fe200000001ff */
[----:B-1----:R-:W-:-:S02]  /*35d0*/  MOV R171, R209 ;  /* 0x000000d100ab7202 */ /* 0x002fc40000000f00 */
[----:B------:R-:W-:Y:S02]  /*35e0*/  MOV R167, R170 ;  /* 0x000000aa00a77202 */ /* 0x000fe40000000f00 */
[----:B------:R-:W-:Y:S02]  /*35f0*/  MOV R209, 0x1f ;  /* 0x0000001f00d17802 */ /* 0x000fe40000000f00 */
[----:B------:R-:W-:Y:S02]  /*3600*/  MOV R174, 0xffffffff ;  /* 0xffffffff00ae7802 */ /* 0x000fe40000000f00 */
[----:B------:R-:W-:Y:S02]  /*3610*/  MOV R164, 0x3630 ;  /* 0x0000363000a47802 */ /* 0x000fe40000000f00 */
[----:B------:R-:W-:Y:S05]  /*3620*/  CALL.REL.NOINC `($__internal_44_$__cuda_sm70_shflsync_down_p) ;  /* 0x0000001000007944 */ /* 0x000fea0003c00000 */
[----:B01----:R-:W-:Y:S05]  /*3630*/  BRA `(.L_x_2290) ;  /* 0xffffe1d000007947 */ /* 0x003fea000383ffff */
        .weak           $__internal_44_$__cuda_sm70_shflsync_down_p
        .type           $__internal_44_$__cuda_sm70_shflsync_down_p,@function
        .size           $__internal_44_$__cuda_sm70_shflsync_down_p,(.L_x_9298 - $__internal_44_$__cuda_sm70_shflsync_down_p)
$__internal_44_$__cuda_sm70_shflsync_down_p:
[----:B------:R-:W-:Y:S01]  /*3640*/  HFMA2.MMA R165, -RZ, RZ, 0, 0 ;  /* 0x00000000ffa57435 */ /* 0x000fe200000001ff */
[----:B------:R-:W-:Y:S04]  /*3650*/  WARPSYNC R174 ;  /* 0x000000ae00007348 */ /* 0x000fe80003800000 */
[----:B------:R0:W1:Y:S01]  /*3660*/  SHFL.DOWN PT, R209, R167, R172, R209 ;  /* 0x080000aca7d17389 */ /* 0x00006200000e00d1 */
[----:B------:R-:W-:Y:S05]  /*3670*/  RET.REL.NODEC R164 `(_ZN10layer_norm13ln_bwd_kernelINS_13Kernel_traitsIf13__nv_bfloat16S2_S2_fjLj6144ELj1ELj1ELj8ELj16ENS_18Kernel_traits_baseILj6144EfS2_S2_S2_fjLj256EEEEELb0ELb1ELb0ELb0EEEvNS_9BwdParamsE) ;  /* 0xffffc980a4007950 */ /* 0x000fea0003c3ffff */
.L_x_2291:
        /* <DEDUP_REMOVED lines=16> */
.L_x_9298:


//--------------------- .text._ZN10layer_norm13ln_bwd_kernelINS_13Kernel_traitsIf13__nv_bfloat16S2_S2_fjLj6144ELj1ELj1ELj8ELj16ENS_18Kernel_traits_baseILj6144EfS2_S2_S2_fjLj256EEEEELb0ELb1ELb0ELb1EEEvNS_9BwdParamsE --------------------------
	.section	.text._ZN10layer_norm13ln_bwd_kernelINS_13Kernel_traitsIf13__nv_bfloat16S2_S2_fjLj6144ELj1ELj1ELj8ELj16ENS_18Kernel_traits_baseILj6144EfS2_S2_S2_fjLj256EEEEELb0ELb1ELb0ELb1EEEvNS_9BwdParamsE,"ax",@progbits
	.sectioninfo	@"SHI_REGISTERS=224"
	.align	128
        .global         _ZN10layer_norm13ln_bwd_kernelINS_13Kernel_traitsIf13__nv_bfloat16S2_S2_fjLj6144ELj1ELj1ELj8ELj16ENS_18Kernel_traits_baseILj6144EfS2_S2_S2_fjLj256EEEEELb0ELb1ELb0ELb1EEEvNS_9BwdParamsE
        .type           _ZN10layer_norm13ln_bwd_kernelINS_13Kernel_traitsIf13__nv_bfloat16S2_S2_fjLj6144ELj1ELj1ELj8ELj16ENS_18Kernel_traits_baseILj6144EfS2_S2_S2_fjLj256EEEEELb0ELb1ELb0ELb1EEEvNS_9BwdParamsE,@function
        .size           _ZN10layer_norm13ln_bwd_kernelINS_13Kernel_traitsIf13__nv_bfloat16S2_S2_fjLj6144ELj1ELj1ELj8ELj16ENS_18Kernel_traits_baseILj6144EfS2_S2_S2_fjLj256EEEEELb0ELb1ELb0ELb1EEEvNS_9BwdParamsE,(.L_x_9299 - _ZN10layer_norm13ln_bwd_kernelINS_13Kernel_traitsIf13__nv_bfloat16S2_S2_fjLj6144ELj1ELj1ELj8ELj16ENS_18Kernel_traits_baseILj6144EfS2_S2_S2_fjLj256EEEEELb0ELb1ELb0ELb1EEEvNS_9BwdParamsE)
        .other          _ZN10layer_norm13ln_bwd_kernelINS_13Kernel_traitsIf13__nv_bfloat16S2_S2_fjLj6144ELj1ELj1ELj8ELj16ENS_18Kernel_traits_baseILj6144EfS2_S2_S2_fjLj256EEEEELb0ELb1ELb0ELb1EEEvNS_9BwdParamsE,@"STO_CUDA_ENTRY STV_DEFAULT"
_ZN10layer_norm13ln_bwd_kernelINS_13Kernel_traitsIf13__nv_bfloat16S2_S2_fjLj6144ELj1ELj1ELj8ELj16ENS_18Kernel_traits_baseILj6144EfS2_S2_S2_fjLj256EEEEELb0ELb1ELb0ELb1EEEvNS_9BwdParamsE:
.text._ZN10layer_norm13ln_bwd_kernelINS_13Kernel_traitsIf13__nv_bfloat16S2_S2_fjLj6144ELj1ELj1ELj8ELj16ENS_18Kernel_traits_baseILj6144EfS2_S2_S2_fjLj256EEEEELb0ELb1ELb0ELb1EEEvNS_9BwdParamsE:
        /* <DEDUP_REMOVED lines=44> */
.L_x_2292:
[----:B------:R-:W-:-:S04]  /*02c0*/  SHF.L.U32 R0, R145, 0x5, RZ ;  /* 0x0000000591007819 */ /* 0x000fc800000006ff */
[----:B------:R-:W-:-:S04]  /*02d0*/  LOP3.LUT R0, R0, 0x1fe0, RZ, 0xc0, !PT ;  /* 0x00001fe000007812 */ /* 0x000fc800078ec0ff */
[C---:B------:R-:W-:Y:S02]  /*02e0*/  IADD3 R52, P1, R0.reuse, c[0x0][0x1c8], RZ ;  /* 0x0000720000347a10 */ /* 0x040fe40007f3e0ff */
[----:B------:R-:W-:Y:S02]  /*02f0*/  IADD3 R2, P0, R0, c[0x0][0x1b0], RZ ;  /* 0x00006c0000027a10 */ /* 0x000fe40007f1e0ff */
[----:B------:R-:W-:Y:S02]  /*0300*/  IADD3.X R53, RZ, c[0x0][0x1cc], RZ, P1, !PT ;  /* 0x00007300ff357a10 */ /* 0x000fe40000ffe4ff */
[----:B------:R-:W-:-:S03]  /*0310*/  IADD3.X R3, RZ, c[0x0][0x1b4], RZ, P0, !PT ;  /* 0x00006d00ff037a10 */ /* 0x000fc600007fe4ff */
[----:B------:R0:W5:Y:S04]  /*0320*/  LDG.E.128 R24, [R52.64] ;  /* 0x0000000434187981 */ /* 0x000168000c1e1d00 */
[----:B------:R0:W5:Y:S04]  /*0330*/  LDG.E.128 R20, [R52.64+0x10] ;  /* 0x0000100434147981 */ /* 0x000168000c1e1d00 */
[----:B------:R0:W5:Y:S04]  /*0340*/  LDG.E.128 R16, [R52.64+0x2000] ;  /* 0x0020000434107981 */ /* 0x000168000c1e1d00 */
[----:B------:R0:W5:Y:S04]  /*0350*/  LDG.E.128 R12, [R52.64+0x2010] ;  /* 0x00201004340c7981 */ /* 0x000168000c1e1d00 */
[----:B------:R0:W5:Y:S04]  /*0360*/  LDG.E.128 R8, [R52.64+0x4000] ;  /* 0x0040000434087981 */ /* 0x000168000c1e1d00 */
[----:B------:R0:W5:Y:S01]  /*0370*/  LDG.E.128 R4, [R52.64+0x4010] ;  /* 0x0040100434047981 */ /* 0x000162000c1e1d00 */
[----:B------:R-:W-:-:S02]  /*0380*/  HFMA2.MMA R173, -RZ, RZ, 0, 5.9604644775390625e-08 ;  /* 0x00000001ffad7435 */ /* 0x000fc400000001ff */
[----:B------:R-:W-:Y:S01]  /*0390*/  HFMA2.MMA R166, -RZ, RZ, 0, 0 ;  /* 0x00000000ffa67435 */ /* 0x000fe200000001ff */
[----:B------:R1:W5:Y:S01]  /*03a0*/  LDG.E.128 R48, [R2.64] ;  /* 0x0000000402307981 */ /* 0x000362000c1e1d00 */
[----:B------:R-:W-:Y:S01]  /*03b0*/  HFMA2.MMA R168, -RZ, RZ, 0, 0 ;  /* 0x00000000ffa87435 */ /* 0x000fe200000001ff */
[----:B------:R-:W-:Y:S01]  /*03c0*/  MOV R144, RZ ;  /* 0x000000ff00907202 */ /* 0x000fe20000000f00 */
[----:B------:R-:W-:Y:S01]  /*03d0*/  CS2R R142, SRZ ;  /* 0x00000000008e7805 */ /* 0x000fe2000001ff00 */
[----:B------:R1:W5:Y:S01]  /*03e0*/  LDG.E.128 R44, [R2.64+0x10] ;  /* 0x00001004022c7981 */ /* 0x000362000c1e1d00 */
[----:B------:R-:W-:Y:S01]  /*03f0*/  CS2R R140, SRZ ;  /* 0x00000000008c7805 */ /* 0x000fe2000001ff00 */
[----:B------:R-:W-:Y:S01]  /*0400*/  CS2R R138, SRZ ;  /* 0x00000000008a7805 */ /* 0x000fe2000001ff00 */
        /* <DEDUP_REMOVED lines=33> */
[----:B-1----:R-:W-:Y:S01]  /*0620*/  CS2R R2, SRZ ;  /* 0x0000000000027805 */ /* 0x002fe2000001ff00 */
[----:B------:R-:W-:Y:S01]  /*0630*/  MOV R0, RZ ;  /* 0x000000ff00007202 */ /* 0x000fe20000000f00 */
[----:B0-----:R-:W-:-:S02]  /*0640*/  CS2R R154, SRZ ;  /* 0x00000000009a7805 */ /* 0x001fc4000001ff00 */
.L_x_2297:
        /* <DEDUP_REMOVED lines=12> */
[----:B------:R-:W-:Y:S02]  /*0710*/  IMAD.WIDE.U32 R76, R171, R176, c[0x0][0x188] ;  /* 0x00006200ab4c7625 */ /* 0x000fe400078e00b0 */
[----:B------:R-:W3:Y:S02]  /*0720*/  LDG.E.128 R72, [R72.64] ;  /* 0x0000000448487981 */ /* 0x000ee4000c1e1d00 */
[----:B------:R-:W-:Y:S02]  /*0730*/  IMAD.WIDE R160, R169, R164, c[0x0][0x1a0] ;  /* 0x00006800a9a07625 */ /* 0x000fe400078e02a4 */
[----:B------:R-:W4:Y:S02]  /*0740*/  LDG.E.128 R76, [R76.64] ;  /* 0x000000044c4c7981 */ /* 0x000f24000c1e1d00 */
[----:B------:R-:W-:-:S02]  /*0750*/  IMAD.WIDE.U32 R84, R167, R176, c[0x0][0x188] ;  /* 0x00006200a7547625 */ /* 0x000fc400078e00b0 */
[----:B------:R0:W4:Y:S02]  /*0760*/  LDG.E R177, [R160.64] ;  /* 0x00000004a0b17981 */ /* 0x000124000c1e1900 */
        /* <DEDUP_REMOVED lines=18> */
[-C--:B-1----:R-:W-:Y:S01]  /*0890*/  @P1 IMAD.WIDE.U32 R164, R167, R176.reuse, c[0x0][0x218] ;  /* 0x00008600a7a41625 */ /* 0x082fe200078e00b0 */
[----:B-----5:R2:W5:Y:S03]  /*08a0*/  @P1 LDG.E.128 R52, [R160.64] ;  /* 0x00000004a0341981 */ /* 0x020566000c1e1d00 */
[----:B------:R-:W-:Y:S01]  /*08b0*/  @P1 IMAD.WIDE.U32 R162, R171, R176, c[0x0][0x218] ;  /* 0x00008600aba21625 */ /* 0x000fe200078e00b0 */
[----:B------:R0:W5:Y:S01]  /*08c0*/  @P1 LDG.E.128 R60, [R164.64] ;  /* 0x00000004a43c1981 */ /* 0x000162000c1e1d00 */
[----:B------:R-:W-:-:S03]  /*08d0*/  LOP3.LUT P3, RZ, R173, 0xff, RZ, 0xc0, !PT ;  /* 0x000000ffadff7812 */ /* 0x000fc6000786c0ff */
[----:B------:R1:W5:Y:S01]  /*08e0*/  @P1 LDG.E.128 R56, [R162.64] ;  /* 0x00000004a2381981 */ /* 0x000362000c1e1d00 */
[--C-:B--2---:R-:W-:Y:S02]  /*08f0*/  PRMT R160, RZ, 0x5410, R68.reuse ;  /* 0x00005410ffa07816 */ /* 0x104fe40000000044 */
[----:B------:R-:W-:Y:S02]  /*0900*/  PRMT R68, RZ, 0x7610, R68 ;  /* 0x00007610ff447816 */ /* 0x000fe40000000044 */
[--C-:B---3--:R-:W-:Y:S02]  /*0910*/  PRMT R195, RZ, 0x5410, R75.reuse ;  /* 0x00005410ffc37816 */ /* 0x108fe4000000004b */
[----:B------:R-:W-:Y:S02]  /*0920*/  PRMT R176, RZ, 0x7610, R75 ;  /* 0x00007610ffb07816 */ /* 0x000fe4000000004b */
[----:B----4-:R-:W-:Y:S02]  /*0930*/  PRMT R75, RZ, 0x5410, R77 ;  /* 0x00005410ff4b7816 */ /* 0x010fe4000000004d */
[----:B------:R-:W-:-:S02]  /*0940*/  PRMT R183, RZ, 0x5410, R73 ;  /* 0x00005410ffb77816 */ /* 0x000fc40000000049 */
[----:B------:R-:W-:Y:S02]  /*0950*/  FSEL R221, R177, RZ, !P2 ;  /* 0x000000ffb1dd7208 */ /* 0x000fe40005000000 */
[----:B0-----:R-:W-:Y:S02]  /*0960*/  PRMT R164, RZ, 0x7610, R73 ;  /* 0x00007610ffa47816 */ /* 0x001fe40000000049 */
[----:B------:R-:W-:Y:S02]  /*0970*/  PRMT R77, RZ, 0x7610, R77 ;  /* 0x00007610ff4d7816 */ /* 0x000fe4000000004d */
[----:B------:R-:W-:Y:S02]  /*0980*/  PRMT R175, RZ, 0x5410, R71 ;  /* 0x00005410ffaf7816 */ /* 0x000fe40000000047 */
[----:B------:R-:W-:Y:S02]  /*0990*/  PRMT R73, RZ, 0x5410, R76 ;  /* 0x00005410ff497816 */ /* 0x000fe4000000004c */
[----:B------:R-:W-:-:S02]  /*09a0*/  PRMT R186, RZ, 0x5410, R86 ;  /* 0x00005410ffba7816 */ /* 0x000fc40000000056 */
[----:B------:R-:W-:Y:S02]  /*09b0*/  PRMT R71, RZ, 0x7610, R71 ;  /* 0x00007610ff477816 */ /* 0x000fe40000000047 */
[--C-:B------:R-:W-:Y:S02]  /*09c0*/  PRMT R189, RZ, 0x5410, R74.reuse ;  /* 0x00005410ffbd7816 */ /* 0x100fe4000000004a */
[----:B------:R-:W-:Y:S02]  /*09d0*/  PRMT R174, RZ, 0x7610, R74 ;  /* 0x00007610ffae7816 */ /* 0x000fe4000000004a */
[----:B------:R-:W-:Y:S01]  /*09e0*/  PRMT R86, RZ, 0x7610, R86 ;  /* 0x00007610ff567816 */ /* 0x000fe20000000056 */
[----:B------:R-:W-:Y:S01]  /*09f0*/  FADD.FTZ R173, -R221, R68 ;  /* 0x00000044ddad7221 */ /* 0x000fe20000010100 */
[----:B-1----:R-:W-:Y:S02]  /*0a00*/  PRMT R162, RZ, 0x5410, R69 ;  /* 0x00005410ffa27816 */ /* 0x002fe40000000045 */
[----:B------:R-:W-:-:S02]  /*0a10*/  PRMT R74, RZ, 0x7610, R76 ;  /* 0x00007610ff4a7816 */ /* 0x000fc4000000004c */
[----:B------:R-:W-:Y:S01]  /*0a20*/  PRMT R182, RZ, 0x7610, R79 ;  /* 0x00007610ffb67816 */ /* 0x000fe2000000004f */
[C---:B------:R-:W-:Y:S01]  /*0a30*/  FADD.FTZ R209, -R221.reuse, R77 ;  /* 0x0000004dddd17221 */ /* 0x040fe20000010100 */
[----:B------:R-:W-:Y:S01]  /*0a40*/  PRMT R163, RZ, 0x5410, R72 ;  /* 0x00005410ffa37816 */ /* 0x000fe20000000048 */
[C---:B------:R-:W-:Y:S01]  /*0a50*/  FADD.FTZ R199, -R221.reuse, R73 ;  /* 0x00000049ddc77221 */ /* 0x040fe20000010100 */
        /* <DEDUP_REMOVED lines=13> */
[----:B------:R-:W-:Y:S01]  /*0b30*/  FMUL.FTZ R86, R170, R173 ;  /* 0x000000adaa567220 */ /* 0x000fe20000410000 */
[----:B------:R-:W-:Y:S01]  /*0b40*/  PRMT R69, RZ, 0x7610, R69 ;  /* 0x00007610ff457816 */ /* 0x000fe20000000045 */
[----:B------:R-:W-:Y:S02]  /*0b50*/  FMUL.FTZ R182, R48, R163 ;  /* 0x000000a330b67220 */ /* 0x000fe40000410000 */
[C---:B------:R-:W-:Y:S01]  /*0b60*/  FMUL.FTZ R198, R170.reuse, R209 ;  /* 0x000000d1aac67220 */ /* 0x040fe20000410000 */
[----:B------:R-:W-:Y:S01]  /*0b70*/  PRMT R165, RZ, 0x5410, R70 ;  /* 0x00005410ffa57816 */ /* 0x000fe20000000046 */
[C---:B------:R-:W-:Y:S02]  /*0b80*/  FMUL.FTZ R87, R170.reuse, R87 ;  /* 0x00000057aa577220 */ /* 0x040fe40000410000 */
[----:B------:R-:W-:Y:S02]  /*0b90*/  FADD.FTZ R77, -R221, R184 ;  /* 0x000000b8dd4d7221 */ /* 0x000fe40000010100 */
[----:B------:R-:W-:-:S02]  /*0ba0*/  FMUL.FTZ R194, R170, R197 ;  /* 0x000000c5aac27220 */ /* 0x000fc40000410000 */
[----:B------:R-:W-:Y:S02]  /*0bb0*/  FADD.FTZ R213, -R221, R78 ;  /* 0x0000004eddd57221 */ /* 0x000fe40000010100 */
[----:B------:R-:W-:Y:S02]  /*0bc0*/  FADD.FTZ R158, R181, R158 ;  /* 0x0000009eb59e7221 */ /* 0x000fe40000010000 */
[----:B------:R-:W-:Y:S02]  /*0bd0*/  FMUL.FTZ R184, R170, R177 ;  /* 0x000000b1aab87220 */ /* 0x000fe40000410000 */
[----:B------:R-:W-:Y:S02]  /*0be0*/  FFMA.FTZ R159, R86, R181, R159 ;  /* 0x000000b5569f7223 */ /* 0x000fe4000001009f */
[----:B------:R-:W-:Y:S02]  /*0bf0*/  FMUL.FTZ R197, R170, R203 ;  /* 0x000000cbaac57220 */ /* 0x000fe40000410000 */
[----:B------:R-:W-:-:S02]  /*0c00*/  FMUL.FTZ R181, R49, R181 ;  /* 0x000000b531b57220 */ /* 0x000fc40000410000 */
[----:B------:R-:W-:Y:S02]  /*0c10*/  FADD.FTZ R78, RZ, R182 ;  /* 0x000000b6ff4e7221 */ /* 0x000fe40000010000 */
[----:B------:R-:W-:Y:S02]  /*0c20*/  FADD.FTZ R107, R76, R107 ;  /* 0x0000006b4c6b7221 */ /* 0x000fe40000010000 */
[-C--:B------:R-:W-:Y:S02]  /*0c30*/  FFMA.FTZ R3, R198, R76.reuse, R3 ;  /* 0x0000004cc6037223 */ /* 0x080fe40000010003 */
[----:B------:R-:W-:Y:S02]  /*0c40*/  FMUL.FTZ R203, R43, R76 ;  /* 0x0000004c2bcb7220 */ /* 0x000fe40000410000 */
[----:B------:R-:W-:Y:S02]  /*0c50*/  FFMA.FTZ R76, R87, R182, RZ ;  /* 0x000000b6574c7223 */ /* 0x000fe400000100ff */
[C---:B------:R-:W-:Y:S01]  /*0c60*/  FADD.FTZ R185, -R221.reuse, R69 ;  /* 0x00000045ddb97221 */ /* 0x040fe20000010100 */
[----:B------:R-:W-:Y:S01]  /*0c70*/  PRMT R207, RZ, 0x5410, R81 ;  /* 0x00005410ffcf7816 */ /* 0x000fe20000000051 */
[----:B------:R-:W-:-:S02]  /*0c80*/  FADD.FTZ R187, -R221, R165 ;  /* 0x000000a5ddbb7221 */ /* 0x000fc40000010100 */
[----:B------:R-:W-:Y:S02]  /*0c90*/  FADD.FTZ R156, R183, R156 ;  /* 0x0000009cb79c7221 */ /* 0x000fe40000010000 */
[-C--:B------:R-:W-:Y:S01]  /*0ca0*/  FFMA.FTZ R157, R184, R183.reuse, R157 ;  /* 0x000000b7b89d7223 */ /* 0x080fe2000001009d */
[----:B------:R-:W-:Y:S01]  /*0cb0*/  PRMT R81, RZ, 0x5410, R84 ;  /* 0x00005410ff517816 */ /* 0x000fe20000000054 */
[----:B------:R-:W-:Y:S02]  /*0cc0*/  FMUL.FTZ R183, R50, R183 ;  /* 0x000000b732b77220 */ /* 0x000fe40000410000 */
[----:B------:R-:W-:Y:S01]  /*0cd0*/  FADD.FTZ R78, R78, R181 ;  /* 0x000000b54e4e7221 */ /* 0x000fe20000010000 */
[----:B------:R-:W-:Y:S01]  /*0ce0*/  PRMT R70, RZ, 0x7610, R70 ;  /* 0x00007610ff467816 */ /* 0x000fe20000000046 */
[----:B------:R-:W-:Y:S02]  /*0cf0*/  FADD.FTZ R165, -R221, R186 ;  /* 0x000000badda57221 */ /* 0x000fe40000010100 */
[----:B------:R-:W-:-:S02]  /*0d00*/  FFMA.FTZ R76, R86, R181, R76 ;  /* 0x000000b5564c7223 */ /* 0x000fc4000001004c */
[C---:B------:R-:W-:Y:S02]  /*0d10*/  FMUL.FTZ R186, R170.reuse, R185 ;  /* 0x000000b9aaba7220 */ /* 0x040fe40000410000 */
[----:B------:R-:W-:Y:S02]  /*0d20*/  FMUL.FTZ R185, R170, R187 ;  /* 0x000000bbaab97220 */ /* 0x000fe40000410000 */
[----:B------:R-:W-:Y:S02]  /*0d30*/  FADD.FTZ R193, -R221, R175 ;  /* 0x000000afddc17221 */ /* 0x000fe40000010100 */
[----:B------:R-:W-:Y:S02]  /*0d40*/  FMUL.FTZ R187, R51, R164 ;  /* 0x000000a433bb7220 */ /* 0x000fe40000410000 */
[----:B------:R-:W-:Y:S02]  /*0d50*/  FADD.FTZ R78, R78, R183 ;  /* 0x000000b74e4e7221 */ /* 0x000fe40000010000 */
[----:B------:R-:W-:Y:S01]  /*0d60*/  FFMA.FTZ R76, R184, R183, R76 ;  /* 0x000000b7b84c7223 */ /* 0x000fe2000001004c */
[----:B------:R-:W-:Y:S01]  /*0d70*/  PRMT R74, RZ, 0x7610, R89 ;  /* 0x00007610ff4a7816 */ /* 0x000fe20000000059 */
[C---:B------:R-:W-:Y:S01]  /*0d80*/  FADD.FTZ R219, -R221.reuse, R81 ;  /* 0x00000051dddb7221 */ /* 0x040fe20000010100 */
[----:B------:R-:W-:Y:S01]  /*0d90*/  PRMT R81, RZ, 0x5410, R89 ;  /* 0x00005410ff517816 */ /* 0x000fe20000000059 */
[----:B------:R-:W-:-:S02]  /*0da0*/  FADD.FTZ R191, -R221, R70 ;  /* 0x00000046ddbf7221 */ /* 0x000fc40000010100 */
[C---:B------:R-:W-:Y:S02]  /*0db0*/  FADD.FTZ R69, -R221.reuse, R190 ;  /* 0x000000bedd457221 */ /* 0x040fe40000010100 */
[----:B------:R-:W-:Y:S02]  /*0dc0*/  FMUL.FTZ R190, R44, R189 ;  /* 0x000000bd2cbe7220 */ /* 0x000fe40000410000 */
[----:B------:R-:W-:Y:S02]  /*0dd0*/  FMUL.FTZ R192, R170, R193 ;  /* 0x000000c1aac07220 */ /* 0x000fe40000410000 */
[----:B------:R-:W-:Y:S01]  /*0de0*/  FADD.FTZ R89, R78, R187 ;  /* 0x000000bb4e597221 */ /* 0x000fe20000010000 */
[----:B------:R-:W-:Y:S01]  /*0df0*/  PRMT R180, RZ, 0x5410, R79 ;  /* 0x00005410ffb47816 */ /* 0x000fe2000000004f */
[----:B------:R-:W-:Y:S02]  /*0e00*/  FFMA.FTZ R76, R186, R187, R76 ;  /* 0x000000bbba4c7223 */ /* 0x000fe4000001004c */
[----:B------:R-:W-:-:S02]  /*0e10*/  FADD.FTZ R205, -R221, R75 ;  /* 0x0000004bddcd7221 */ /* 0x000fc40000010100 */
[----:B------:R-:W-:Y:S02]  /*0e20*/  FADD.FTZ R175, -R221, R188 ;  /* 0x000000bcddaf7221 */ /* 0x000fe40000010100 */
[----:B------:R-:W-:Y:S02]  /*0e30*/  FADD.FTZ R152, R189, R152 ;  /* 0x00000098bd987221 */ /* 0x000fe40000010000 */
[----:B------:R-:W-:Y:S02]  /*0e40*/  FMUL.FTZ R188, R170, R191 ;  /* 0x000000bfaabc7220 */ /* 0x000fe40000410000 */
[----:B------:R-:W-:Y:S02]  /*0e50*/  FFMA.FTZ R154, R185, R189, R154 ;  /* 0x000000bdb99a7223 */ /* 0x000fe4000001009a */
[----:B------:R-:W-:Y:S02]  /*0e60*/  FMUL.FTZ R189, R45, R174 ;  /* 0x000000ae2dbd7220 */ /* 0x000fe40000410000 */
[----:B------:R-:W-:-:S02]  /*0e70*/  FADD.FTZ R148, R195, R148 ;  /* 0x00000094c3947221 */ /* 0x000fc40000010000 */
[-C--:B------:R-:W-:Y:S02]  /*0e80*/  FFMA.FTZ R149, R192, R195.reuse, R149 ;  /* 0x000000c3c0957223 */ /* 0x080fe40000010095 */
[----:B------:R-:W-:Y:S02]  /*0e90*/  FMUL.FTZ R191, R46, R195 ;  /* 0x000000c32ebf7220 */ /* 0x000fe40000410000 */
[----:B------:R-:W-:Y:S02]  /*0ea0*/  FADD.FTZ R78, R89, R190 ;  /* 0x000000be594e7221 */ /* 0x000fe40000010000 */
[C---:B------:R-:W-:Y:S02]  /*0eb0*/  FMUL.FTZ R195, R170.reuse, R199 ;  /* 0x000000c7aac37220 */ /* 0x040fe40000410000 */
[----:B------:R-:W-:Y:S02]  /*0ec0*/  FFMA.FTZ R76, R185, R190, R76 ;  /* 0x000000beb94c7223 */ /* 0x000fe4000001004c */
[----:B------:R-:W-:-:S02]  /*0ed0*/  FMUL.FTZ R199, R170, R205 ;  /* 0x000000cdaac77220 */ /* 0x000fc40000410000 */
[----:B------:R-:W-:Y:S02]  /*0ee0*/  FADD.FTZ R215, -R221, R180 ;  /* 0x000000b4ddd77221 */ /* 0x000fe40000010100 */
[----:B------:R-:W-:Y:S01]  /*0ef0*/  FADD.FTZ R78, R78, R189 ;  /* 0x000000bd4e4e7221 */ /* 0x000fe20000010000 */
[--C-:B------:R-:W-:Y:S01]  /*0f00*/  PRMT R79, RZ, 0x5410, R83.reuse ;  /* 0x00005410ff4f7816 */ /* 0x100fe20000000053 */
[----:B------:R-:W-:Y:S01]  /*0f10*/  FFMA.FTZ R76, R188, R189, R76 ;  /* 0x000000bdbc4c7223 */ /* 0x000fe2000001004c */
[----:B------:R-:W-:Y:S01]  /*0f20*/  PRMT R201, RZ, 0x5410, R80 ;  /* 0x00005410ffc97816 */ /* 0x000fe20000000050 */
[----:B------:R-:W-:Y:S01]  /*0f30*/  FADD.FTZ R108, R207, R108 ;  /* 0x0000006ccf6c7221 */ /* 0x000fe20000010000 */
[----:B------:R-:W-:Y:S01]  /*0f40*/  PRMT R72, RZ, 0x7610, R83 ;  /* 0x00007610ff487816 */ /* 0x000fe20000000053 */
[-C--:B------:R-:W-:Y:S02]  /*0f50*/  FFMA.FTZ R92, R199, R207.reuse, R92 ;  /* 0x000000cfc75c7223 */ /* 0x080fe4000001005c */
[----:B------:R-:W-:-:S02]  /*0f60*/  FMUL.FTZ R202, R42, R207 ;  /* 0x000000cf2aca7220 */ /* 0x000fc40000410000 */
        /* <DEDUP_REMOVED lines=9> */
[----:B------:R-:W-:Y:S02]  /*1000*/  FMUL.FTZ R196, R40, R201 ;  /* 0x000000c928c47220 */ /* 0x000fe40000410000 */
[----:B------:R-:W-:Y:S02]  /*1010*/  FADD.FTZ R111, R72, R111 ;  /* 0x0000006f486f7221 */ /* 0x000fe40000010000 */
[-C--:B------:R-:W-:Y:S02]  /*1020*/  FFMA.FTZ R95, R209, R72.reuse, R95 ;  /* 0x00000048d15f7223 */ /* 0x080fe4000001005f */
[----:B------:R-:W-:-:S02]  /*1030*/  FMUL.FTZ R210, R39, R72 ;  /* 0x0000004827d27220 */ /* 0x000fc40000410000 */
[----:B------:R-:W-:Y:S02]  /*1040*/  FADD.FTZ R79, R78, R193 ;  /* 0x000000c14e4f7221 */ /* 0x000fe40000010000 */
[----:B------:R-:W-:Y:S02]  /*1050*/  FFMA.FTZ R72, R194, R193, R76 ;  /* 0x000000c1c2487223 */ /* 0x000fe4000001004c */
[----:B------:R-:W-:Y:S02]  /*1060*/  FMUL.FTZ R200, R41, R80 ;  /* 0x0000005029c87220 */ /* 0x000fe40000410000 */
[----:B------:R-:W-:Y:S02]  /*1070*/  FADD.FTZ R79, R79, R196 ;  /* 0x000000c44f4f7221 */ /* 0x000fe40000010000 */
[----:B------:R-:W-:Y:S02]  /*1080*/  FFMA.FTZ R72, R195, R196, R72 ;  /* 0x000000c4c3487223 */ /* 0x000fe40000010048 */
[----:B------:R-:W-:-:S02]  /*1090*/  FADD.FTZ R79, R79, R200 ;  /* 0x000000c84f4f7221 */ /* 0x000fc40000010000 */
[----:B------:R-:W-:Y:S01]  /*10a0*/  FFMA.FTZ R72, R197, R200, R72 ;  /* 0x000000c8c5487223 */ /* 0x000fe20000010048 */
[----:B------:R-:W-:Y:S01]  /*10b0*/  PRMT R161, RZ, 0x5410, R82 ;  /* 0x00005410ffa17816 */ /* 0x000fe20000000052 */
[----:B------:R-:W-:Y:S02]  /*10c0*/  FADD.FTZ R76, R79, R202 ;  /* 0x000000ca4f4c7221 */ /* 0x000fe40000010000 */
[----:B------:R-:W-:Y:S02]  /*10d0*/  FADD.FTZ R211, -R221, R178 ;  /* 0x000000b2ddd37221 */ /* 0x000fe40000010100 */
[----:B------:R-:W-:Y:S01]  /*10e0*/  FFMA.FTZ R72, R199, R202, R72 ;  /* 0x000000cac7487223 */ /* 0x000fe20000010048 */
[----:B------:R-:W-:Y:S01]  /*10f0*/  PRMT R82, RZ, 0x7610, R82 ;  /* 0x00007610ff527816 */ /* 0x000fe20000000052 */
[----:B------:R-:W-:Y:S02]  /*1100*/  FADD.FTZ R106, R201, R106 ;  /* 0x0000006ac96a7221 */ /* 0x000fe40000010000 */
[----:B------:R-:W-:-:S02]  /*1110*/  FFMA.FTZ R2, R195, R201, R2 ;  /* 0x000000c9c3027223 */ /* 0x000fc40000010002 */
[----:B------:R-:W-:Y:S02]  /*1120*/  FMUL.FTZ R204, R36, R161 ;  /* 0x000000a124cc7220 */ /* 0x000fe40000410000 */
[----:B------:R-:W-:Y:S02]  /*1130*/  FADD.FTZ R79, R76, R203 ;  /* 0x000000cb4c4f7221 */ /* 0x000fe40000010000 */
[----:B------:R-:W-:Y:S02]  /*1140*/  FMUL.FTZ R201, R170, R211 ;  /* 0x000000d3aac97220 */ /* 0x000fe40000410000 */
[----:B------:R-:W-:Y:S01]  /*1150*/  FFMA.FTZ R72, R198, R203, R72 ;  /* 0x000000cbc6487223 */ /* 0x000fe20000010048 */
[----:B------:R-:W-:Y:S01]  /*1160*/  PRMT R84, RZ, 0x7610, R84 ;  /* 0x00007610ff547816 */ /* 0x000fe20000000054 */
[----:B------:R-:W-:Y:S01]  /*1170*/  FMUL.FTZ R205, R37, R82 ;  /* 0x0000005225cd7220 */ /* 0x000fe20000410000 */
[----:B------:R-:W-:Y:S01]  /*1180*/  PRMT R83, RZ, 0x5410, R85 ;  /* 0x00005410ff537816 */ /* 0x000fe20000000055 */
[----:B------:R-:W-:-:S02]  /*1190*/  FADD.FTZ R76, R79, R204 ;  /* 0x000000cc4f4c7221 */ /* 0x000fc40000010000 */
[----:B------:R-:W-:Y:S02]  /*11a0*/  FMUL.FTZ R206, R170, R213 ;  /* 0x000000d5aace7220 */ /* 0x000fe40000410000 */
[----:B------:R-:W-:Y:S02]  /*11b0*/  FFMA.FTZ R72, R201, R204, R72 ;  /* 0x000000ccc9487223 */ /* 0x000fe40000010048 */
[----:B------:R-:W-:Y:S02]  /*11c0*/  FADD.FTZ R79, R76, R205 ;  /* 0x000000cd4c4f7221 */ /* 0x000fe40000010000 */
[----:B------:R-:W-:Y:S02]  /*11d0*/  FFMA.FTZ R72, R206, R205, R72 ;  /* 0x000000cdce487223 */ /* 0x000fe40000010048 */
[C---:B------:R-:W-:Y:S02]  /*11e0*/  FADD.FTZ R85, -R221.reuse, R84 ;  /* 0x00000054dd557221 */ /* 0x040fe40000010100 */
[----:B------:R-:W-:Y:S01]  /*11f0*/  FADD.FTZ R83, -R221, R83 ;  /* 0x00000053dd537221 */ /* 0x000fe20000010100 */
[----:B------:R-:W-:Y:S01]  /*1200*/  PRMT R221, RZ, 0x5410, R88 ;  /* 0x00005410ffdd7816 */ /* 0x000fe20000000058 */
[----:B------:R-:W-:-:S02]  /*1210*/  FADD.FTZ R153, R164, R153 ;  /* 0x00000099a4997221 */ /* 0x000fc40000010000 */
[----:B------:R-:W-:Y:S02]  /*1220*/  FFMA.FTZ R155, R186, R164, R155 ;  /* 0x000000a4ba9b7223 */ /* 0x000fe4000001009b */
[----:B------:R-:W-:Y:S02]  /*1230*/  FMUL.FTZ R164, R170, R77 ;  /* 0x0000004daaa47220 */ /* 0x000fe40000410000 */
[----:B------:R-:W-:Y:S02]  /*1240*/  FADD.FTZ R79, R79, R208 ;  /* 0x000000d04f4f7221 */ /* 0x000fe40000010000 */
[----:B------:R-:W-:Y:S02]  /*1250*/  FFMA.FTZ R72, R207, R208, R72 ;  /* 0x000000d0cf487223 */ /* 0x000fe40000010048 */
        /* <DEDUP_REMOVED lines=8> */
[----:B------:R-:W-:Y:S02]  /*12e0*/  FMUL.FTZ R161, R32, R221 ;  /* 0x000000dd20a17220 */ /* 0x000fe40000410000 */
[----:B------:R-:W-:-:S02]  /*12f0*/  FADD.FTZ R74, R79, R210 ;  /* 0x000000d24f4a7221 */ /* 0x000fc40000010000 */
[----:B------:R-:W-:Y:S02]  /*1300*/  FMUL.FTZ R162, R170, R219 ;  /* 0x000000dbaaa27220 */ /* 0x000fe40000410000 */
[----:B------:R-:W-:Y:S01]  /*1310*/  FFMA.FTZ R76, R209, R210, R72 ;  /* 0x000000d2d14c7223 */ /* 0x000fe20000010048 */
[----:B------:R-:W-:Y:S01]  /*1320*/  PRMT R71, RZ, 0x5410, R91 ;  /* 0x00005410ff477816 */ /* 0x000fe2000000005b */
        /* <DEDUP_REMOVED lines=55> */
[----:B------:R-:W-:Y:S01]  /*16a0*/  FFMA.FTZ R75, R180, R177, R74 ;  /* 0x000000b1b44b7223 */ /* 0x000fe2000001004a */
[----:B------:R-:W-:Y:S05]  /*16b0*/  BRA.DIV ~URZ, `(.L_x_2294) ;  /* 0x00001b827f007947 */ /* 0x000fea000b800000 */
[----:B------:R0:W1:Y:S02]  /*16c0*/  SHFL.DOWN PT, R70, R73, 0x10, 0x1f ;  /* 0x0a001f0049467f89 */ /* 0x00006400000e0000 */
.L_x_2298:
        /* <DEDUP_REMOVED lines=18> */
.L_x_2299:
        /* <DEDUP_REMOVED lines=14> */
[----:B------:R-:W-:Y:S04]  /*18d0*/  @!P2 STS.64 [R179.X8+0x6000], R84 ;  /* 0x00600054b300a388 */ /* 0x000fe80000008a00 */
[----:B------:R-:W-:Y:S06]  /*18e0*/  BAR.SYNC.DEFER_BLOCKING 0x0 ;  /* 0x0000000000007b1d */ /* 0x000fec0000010000 */
[----:B------:R-:W1:Y:S04]  /*18f0*/  LDS.128 R68, [R211+0x6000] ;  /* 0x00600000d3447984 */ /* 0x000e680000000c00 */
[----:B0-----:R-:W0:Y:S04]  /*1900*/  LDS.128 R72, [R211+0x6010] ;  /* 0x00601000d3487984 */ /* 0x001e280000000c00 */
[----:B------:R-:W2:Y:S04]  /*1910*/  LDS.128 R76, [R211+0x6020] ;  /* 0x00602000d34c7984 */ /* 0x000ea80000000c00 */
[----:B------:R-:W3:Y:S01]  /*1920*/  LDS.128 R80, [R211+0x6030] ;  /* 0x00603000d3507984 */ /* 0x000ee20000000c00 */
        /* <DEDUP_REMOVED lines=18> */
[----:B-----5:R-:W-:Y:S02]  /*1a50*/  @P1 PRMT R68, RZ, 0x5410, R55 ;  /* 0x00005410ff441816 */ /* 0x020fe40000000037 */
[----:B------:R-:W-:-:S02]  /*1a60*/  FSEL R179, R82, RZ, !P0 ;  /* 0x000000ff52b37208 */ /* 0x000fc40004000000 */
        /* <DEDUP_REMOVED lines=25> */
[----:B------:R-:W-:Y:S02]  /*1c00*/  FFMA.FTZ R186, R186, R212, R179 ;  /* 0x000000d4baba7223 */ /* 0x000fe400000100b3 */
[----:B------:R-:W-:Y:S02]  /*1c10*/  FADD.FTZ R183, R183, -R184 ;  /* 0x800000b8b7b77221 */ /* 0x000fe40000010000 */
[----:B------:R-:W-:Y:S01]  /*1c20*/  @P1 FADD.FTZ R71, R71, R68 ;  /* 0x0000004447471221 */ /* 0x000fe20000010000 */
[----:B------:R-:W-:Y:S01]  /*1c30*/  @P1 PRMT R68, RZ, 0x5410, R53 ;  /* 0x00005410ff441816 */ /* 0x000fe20000000035 */
[----:B------:R-:W-:-:S02]  /*1c40*/  FADD.FTZ R69, R187, -R186 ;  /* 0x800000babb457221 */ /* 0x000fc40000010000 */
[C---:B------:R-:W-:Y:S01]  /*1c50*/  FMUL.FTZ R187, R170.reuse, R183 ;  /* 0x000000b7aabb7220 */ /* 0x040fe20000410000 */
[----:B------:R-:W-:Y:S01]  /*1c60*/  @P0 F2FP.BF16.PACK_AB R72, RZ, R71 ;  /* 0x00000047ff48023e */ /* 0x000fe200000010ff */
[-C--:B------:R-:W-:Y:S02]  /*1c70*/  FFMA.FTZ R185, R185, R212.reuse, R179 ;  /* 0x000000d4b9b97223 */ /* 0x080fe400000100b3 */
[----:B------:R-:W-:Y:S01]  /*1c80*/  @P1 FADD.FTZ R187, R187, R68 ;  /* 0x00000044bbbb1221 */ /* 0x000fe20000010000 */
[----:B------:R-:W-:Y:S01]  /*1c90*/  @P1 PRMT R68, RZ, 0x7610, R53 ;  /* 0x00007610ff441816 */ /* 0x000fe20000000035 */
        /* <DEDUP_REMOVED lines=8> */
[C---:B------:R-:W-:Y:S01]  /*1d20*/  FMUL.FTZ R189, R170.reuse, R185 ;  /* 0x000000b9aabd7220 */ /* 0x040fe20000410000 */
[----:B------:R-:W-:Y:S01]  /*1d30*/  @P0 F2FP.BF16.PACK_AB R74, RZ, R73 ;  /* 0x00000049ff4a023e */ /* 0x000fe200000010ff */
        /* <DEDUP_REMOVED lines=22> */
[-C--:B------:R-:W-:Y:S02]  /*1ea0*/  FMUL.FTZ R186, R73, R88.reuse ;  /* 0x0000005849ba7220 */ /* 0x080fe40000410000 */
[----:B------:R-:W-:Y:S01]  /*1eb0*/  @P1 FADD.FTZ R199, R199, R68 ;  /* 0x00000044c7c71221 */ /* 0x000fe20000010000 */
[----:B------:R-:W-:Y:S01]  /*1ec0*/  @P0 F2FP.BF16.PACK_AB R68, RZ, R87 ;  /* 0x00000057ff44023e */ /* 0x000fe200000010ff */
[-C--:B------:R-:W-:Y:S02]  /*1ed0*/  FMUL.FTZ R183, R191, R88.reuse ;  /* 0x00000058bfb77220 */ /* 0x080fe40000410000 */
[-C--:B------:R-:W-:Y:S01]  /*1ee0*/  FMUL.FTZ R182, R193, R88.reuse ;  /* 0x00000058c1b67220 */ /* 0x080fe20000410000 */
[----:B------:R-:W-:Y:S01]  /*1ef0*/  @P0 PRMT R64, R68, 0x7610, R64 ;  /* 0x0000761044400816 */ /* 0x000fe20000000040 */
        /* <DEDUP_REMOVED lines=12> */
[----:B------:R-:W-:Y:S01]  /*1fc0*/  F2FP.BF16.PACK_AB R77, R82, R77 ;  /* 0x0000004d524d723e */ /* 0x000fe200000010ff */
[-C--:B------:R-:W-:Y:S01]  /*1fd0*/  IMAD.WIDE.U32 R68, R172, R181.reuse, c[0x0][0x170] ;  /* 0x00005c00ac447625 */ /* 0x080fe200078e00b5 */
[----:B------:R-:W-:Y:S02]  /*1fe0*/  @P0 PRMT R67, R67, 0x5410, R80 ;  /* 0x0000541043430816 */ /* 0x000fe40000000050 */
[----:B------:R-:W-:Y:S01]  /*1ff0*/  @P0 PRMT R64, R64, 0x5410, R72 ;  /* 0x0000541040400816 */ /* 0x000fe20000000048 */
[----:B------:R-:W-:Y:S01]  /*2000*/  FFMA.FTZ R198, R198, R212, R179 ;  /* 0x000000d4c6c67223 */ /* 0x000fe200000100b3 */
[----:B------:R-:W-:Y:S01]  /*2010*/  @P0 PRMT R65, R65, 0x5410, R74 ;  /* 0x0000541041410816 */ /* 0x000fe2000000004a */
[----:B------:R-:W-:Y:S01]  /*2020*/  @P0 IMAD.WIDE.U32 R82, R172, R181, c[0x0][0x258] ;  /* 0x00009600ac520625 */ /* 0x000fe200078e00b5 */
[----:B------:R-:W-:-:S02]  /*2030*/  @P0 PRMT R66, R66, 0x5410, R84 ;  /* 0x0000541042420816 */ /* 0x000fc40000000054 */
[----:B------:R-:W-:Y:S01]  /*2040*/  F2FP.BF16.PACK_AB R79, R70, R79 ;  /* 0x0000004f464f723e */ /* 0x000fe200000010ff */
[----:B------:R-:W-:Y:S01]  /*2050*/  IMAD.WIDE.U32 R80, R172, R181, c[0x0][0x248] ;  /* 0x00009200ac507625 */ /* 0x000fe200078e00b5 */
[----:B------:R-:W-:Y:S01]  /*2060*/  F2FP.BF16.PACK_AB R78, R75, R78 ;  /* 0x0000004e4b4e723e */ /* 0x000fe200000010ff */
[----:B------:R-:W2:Y:S01]  /*2070*/  LDG.E.128 R68, [R68.64] ;  /* 0x0000000444447981 */ /* 0x000ea2000c1e1d00 */
[----:B------:R-:W-:Y:S01]  /*2080*/  F2FP.BF16.PACK_AB R76, R73, R76 ;  /* 0x0000004c494c723e */ /* 0x000fe200000010ff */
[----:B------:R-:W-:Y:S02]  /*2090*/  FADD.FTZ R203, R203, -R198 ;  /* 0x800000c6cbcb7221 */ /* 0x000fe40000010000 */
[----:B------:R-:W-:Y:S01]  /*20a0*/  @P0 STG.E.128 [R82.64], R64 ;  /* 0x0000004052000986 */ /* 0x000fe2000c101d04 */
[-CC-:B------:R-:W-:Y:S02]  /*20b0*/  FFMA.FTZ R201, R201, R212.reuse, R179.reuse ;  /* 0x000000d4c9c97223 */ /* 0x180fe400000100b3 */
[----:B------:R-:W-:Y:S01]  /*20c0*/  FFMA.FTZ R206, R206, R212, R179 ;  /* 0x000000d4cece7223 */ /* 0x000fe200000100b3 */
[----:B------:R0:W-:Y:S01]  /*20d0*/  STG.E.128 [R80.64], R76 ;  /* 0x0000004c50007986 */ /* 0x0001e2000c101d04 */
[----:B------:R-:W-:-:S02]  /*20e0*/  FMUL.FTZ R203, R170, R203 ;  /* 0x000000cbaacb7220 */ /* 0x000fc40000410000 */
[----:B------:R-:W-:Y:S02]  /*20f0*/  FADD.FTZ R201, R204, -R201 ;  /* 0x800000c9ccc97221 */ /* 0x000fe40000010000 */
[----:B------:R-:W-:Y:S02]  /*2100*/  FADD.FTZ R205, R205, -R206 ;  /* 0x800000cecdcd7221 */ /* 0x000fe40000010000 */
[C---:B------:R-:W-:Y:S02]  /*2110*/  FMUL.FTZ R201, R170.reuse, R201 ;  /* 0x000000c9aac97220 */ /* 0x040fe40000410000 */
[-CC-:B------:R-:W-:Y:S02]  /*2120*/  FFMA.FTZ R207, R207, R212.reuse, R179.reuse ;  /* 0x000000d4cfcf7223 */ /* 0x180fe400000100b3 */
[----:B------:R-:W-:Y:S01]  /*2130*/  FFMA.FTZ R209, R209, R212, R179 ;  /* 0x000000d4d1d17223 */ /* 0x000fe200000100b3 */
[----:B0-----:R-:W-:Y:S01]  /*2140*/  @P1 PRMT R76, RZ, 0x7610, R57 ;  /* 0x00007610ff4c1816 */ /* 0x001fe20000000039 */
[----:B------:R-:W-:-:S02]  /*2150*/  FMUL.FTZ R205, R170, R205 ;  /* 0x000000cdaacd7220 */ /* 0x000fc40000410000 */
[----:B------:R-:W-:-:S04]  /*2160*/  IMAD.WIDE.U32 R72, R171, R181, c[0x0][0x170] ;  /* 0x00005c00ab487625 */ /* 0x000fc800078e00b5 */
[----:B------:R-:W-:Y:S01]  /*2170*/  @P1 FADD.FTZ R203, R203, R76 ;  /* 0x0000004ccbcb1221 */ /* 0x000fe20000010000 */
[----:B------:R-:W-:Y:S01]  /*2180*/  @P1 PRMT R76, RZ, 0x5410, R58 ;  /* 0x00005410ff4c1816 */ /* 0x000fe2000000003a */
[----:B------:R-:W-:Y:S01]  /*2190*/  FADD.FTZ R207, R208, -R207 ;  /* 0x800000cfd0cf7221 */ /* 0x000fe20000010000 */
[----:B------:R-:W3:Y:S01]  /*21a0*/  LDG.E.128 R72, [R72.64] ;  /* 0x0000000448487981 */ /* 0x000ee2000c1e1d00 */
[----:B------:R-:W-:Y:S02]  /*21b0*/  FADD.FTZ R209, R210, -R209 ;  /* 0x800000d1d2d17221 */ /* 0x000fe40000010000 */
[----:B------:R-:W-:Y:S01]  /*21c0*/  @P1 FADD.FTZ R201, R201, R76 ;  /* 0x0000004cc9c91221 */ /* 0x000fe20000010000 */
[----:B------:R-:W-:Y:S01]  /*21d0*/  @P1 PRMT R76, RZ, 0x7610, R58 ;  /* 0x00007610ff4c1816 */ /* 0x000fe2000000003a */
[----:B------:R-:W-:-:S04]  /*21e0*/  FMUL.FTZ R207, R170, R207 ;  /* 0x000000cfaacf7220 */ /* 0x000fc80000410000 */
[----:B------:R-:W-:Y:S01]  /*21f0*/  @P1 FADD.FTZ R205, R205, R76 ;  /* 0x0000004ccdcd1221 */ /* 0x000fe20000010000 */
[----:B------:R-:W-:Y:S01]  /*2200*/  @P1 PRMT R76, RZ, 0x5410, R59 ;  /* 0x00005410ff4c1816 */ /* 0x000fe2000000003b */
[----:B------:R-:W-:-:S04]  /*2210*/  FMUL.FTZ R209, R170, R209 ;  /* 0x000000d1aad17220 */ /* 0x000fc80000410000 */
[----:B------:R-:W-:Y:S01]  /*2220*/  @P1 FADD.FTZ R207, R207, R76 ;  /* 0x0000004ccfcf1221 */ /* 0x000fe20000010000 */
[----:B------:R-:W-:Y:S01]  /*2230*/  @P1 PRMT R76, RZ, 0x7610, R59 ;  /* 0x00007610ff4c1816 */ /* 0x000fe2000000003b */
[----:B------:R-:W-:-:S04]  /*2240*/  FMUL.FTZ R191, R195, R88 ;  /* 0x00000058c3bf7220 */ /* 0x000fc80000410000 */
[----:B------:R-:W-:Y:S01]  /*2250*/  @P1 FADD.FTZ R209, R209, R76 ;  /* 0x0000004cd1d11221 */ /* 0x000fe20000010000 */
[----:B------:R-:W-:Y:S01]  /*2260*/  @P0 F2FP.BF16.PACK_AB R76, RZ, R195 ;  /* 0x000000c3ff4c023e */ /* 0x000fe200000010ff */
[-C--:B------:R-:W-:Y:S01]  /*2270*/  FMUL.FTZ R190, R197, R88.reuse ;  /* 0x00000058c5be7220 */ /* 0x080fe20000410000 */
[----:B------:R-:W-:Y:S01]  /*2280*/  @P0 F2FP.BF16.PACK_AB R77, RZ, R197 ;  /* 0x000000c5ff4d023e */ /* 0x000fe200000010ff */
[-C--:B------:R-:W-:Y:S01]  /*2290*/  FMUL.FTZ R193, R199, R88.reuse ;  /* 0x00000058c7c17220 */ /* 0x080fe20000410000 */
        /* <DEDUP_REMOVED lines=9> */
[----:B------:R-:W-:Y:S01]  /*2330*/  FMUL.FTZ R196, R209, R88 ;  /* 0x00000058d1c47220 */ /* 0x000fe20000410000 */
[----:B------:R-:W-:Y:S01]  /*2340*/  @P0 PRMT R66, R84, 0x7610, R66 ;  /* 0x0000761054420816 */ /* 0x000fe20000000042 */
[----:B------:R-:W-:-:S02]  /*2350*/  FMUL.FTZ R80, R16, R191 ;  /* 0x000000bf10507220 */ /* 0x000fc40000410000 */
[----:B------:R-:W-:Y:S02]  /*2360*/  FMUL.FTZ R81, R18, R193 ;  /* 0x000000c112517220 */ /* 0x000fe40000410000 */
[----:B------:R-:W-:Y:S02]  /*2370*/  FMUL.FTZ R86, R19, R192 ;  /* 0x000000c013567220 */ /* 0x000fe40000410000 */
        /* <DEDUP_REMOVED lines=9> */
[----:B------:R-:W-:-:S02]  /*2410*/  @P0 PRMT R67, R85, 0x7610, R67 ;  /* 0x0000761055430816 */ /* 0x000fc40000000043 */
[----:B------:R-:W-:Y:S02]  /*2420*/  LEA R84, P2, R76, c[0x0][0x248], 0x4 ;  /* 0x000092004c547a11 */ /* 0x000fe400078420ff */
[----:B------:R-:W-:Y:S02]  /*2430*/  IADD3 R172, R172, 0x200, RZ ;  /* 0x00000200acac7810 */ /* 0x000fe40007ffe0ff */
[----:B------:R-:W-:Y:S02]  /*2440*/  F2FP.BF16.PACK_AB R81, R86, R81 ;  /* 0x000000515651723e */ /* 0x000fe400000010ff */
[----:B------:R-:W-:Y:S01]  /*2450*/  F2FP.BF16.PACK_AB R80, R87, R80 ;  /* 0x000000505750723e */ /* 0x000fe200000010ff */
[----:B------:R-:W-:Y:S01]  /*2460*/  @P0 IMAD.WIDE.U32 R86, R171, R181, c[0x0][0x258] ;  /* 0x00009600ab560625 */ /* 0x000fe200078e00b5 */
[----:B------:R-:W-:Y:S02]  /*2470*/  @P0 PRMT R64, R64, 0x5410, R77 ;  /* 0x0000541040400816 */ /* 0x000fe4000000004d */
[----:B------:R-:W-:-:S02]  /*2480*/  @P0 PRMT R65, R65, 0x5410, R79 ;  /* 0x0000541041410816 */ /* 0x000fc4000000004f */
[----:B------:R-:W-:Y:S01]  /*2490*/  LEA.HI.X R85, R76, c[0x0][0x24c], RZ, 0x4, P2 ;  /* 0x000093004c557a11 */ /* 0x000fe200010f24ff */
[----:B------:R-:W-:Y:S01]  /*24a0*/  IMAD.WIDE.U32 R76, R172, R181, c[0x0][0x170] ;  /* 0x00005c00ac4c7625 */ /* 0x000fe200078e00b5 */
[----:B------:R-:W-:Y:S02]  /*24b0*/  @P0 PRMT R66, R66, 0x5410, R198 ;  /* 0x0000541042420816 */ /* 0x000fe400000000c6 */
[----:B------:R-:W-:Y:S02]  /*24c0*/  @P0 PRMT R67, R67, 0x5410, R209 ;  /* 0x0000541043430816 */ /* 0x000fe400000000d1 */
        /* <DEDUP_REMOVED lines=47> */
[----:B------:R-:W-:Y:S01]  /*27c0*/  FMUL.FTZ R175, R175, R88 ;  /* 0x00000058afaf7220 */ /* 0x000fe20000410000 */
[----:B------:R-:W-:Y:S02]  /*27d0*/  @P0 PRMT R67, R85, 0x7610, R67 ;  /* 0x0000761055430816 */ /* 0x000fe40000000043 */
[----:B------:R-:W-:Y:S02]  /*27e0*/  IADD3 R169, R169, c[0x0][0x160], RZ ;  /* 0x00005800a9a97a10 */ /* 0x000fe40007ffe0ff */
[--C-:B--2---:R-:W-:Y:S02]  /*27f0*/  PRMT R82, RZ, 0x5410, R71.reuse ;  /* 0x00005410ff527816 */ /* 0x104fe40000000047 */
[----:B------:R-:W-:-:S02]  /*2800*/  PRMT R83, RZ, 0x7610, R71 ;  /* 0x00007610ff537816 */ /* 0x000fc40000000047 */
[----:B------:R-:W-:Y:S02]  /*2810*/  PRMT R71, RZ, 0x5410, R68 ;  /* 0x00005410ff477816 */ /* 0x000fe40000000044 */
[----:B------:R-:W-:Y:S02]  /*2820*/  PRMT R81, RZ, 0x5410, R70 ;  /* 0x00005410ff517816 */ /* 0x000fe40000000046 */
[----:B------:R-:W-:Y:S02]  /*2830*/  PRMT R68, RZ, 0x7610, R68 ;  /* 0x00007610ff447816 */ /* 0x000fe40000000044 */
[----:B------:R-:W-:Y:S02]  /*2840*/  PRMT R70, RZ, 0x7610, R70 ;  /* 0x00007610ff467816 */ /* 0x000fe40000000046 */
[--C-:B------:R-:W-:Y:S01]  /*2850*/  PRMT R80, RZ, 0x5410, R69.reuse ;  /* 0x00005410ff507816 */ /* 0x100fe20000000045 */
[----:B------:R-:W-:Y:S01]  /*2860*/  FFMA.FTZ R122, R71, R185, R122 ;  /* 0x000000b9477a7223 */ /* 0x000fe2000001007a */
[----:B------:R-:W-:Y:S01]  /*2870*/  PRMT R69, RZ, 0x7610, R69 ;  /* 0x00007610ff457816 */ /* 0x000fe20000000045 */
[----:B------:R-:W-:-:S02]  /*2880*/  FFMA.FTZ R121, R68, R184, R121 ;  /* 0x000000b844797223 */ /* 0x000fc40000010079 */
[----:B------:R-:W-:Y:S02]  /*2890*/  FFMA.FTZ R125, R70, R188, R125 ;  /* 0x000000bc467d7223 */ /* 0x000fe4000001007d */
[----:B------:R-:W-:Y:S02]  /*28a0*/  FFMA.FTZ R123, R69, R186, R123 ;  /* 0x000000ba457b7223 */ /* 0x000fe4000001007b */
[----:B------:R-:W-:Y:S02]  /*28b0*/  FFMA.FTZ R128, R82, R183, R128 ;  /* 0x000000b752807223 */ /* 0x000fe40000010080 */
[----:B------:R-:W-:Y:S02]  /*28c0*/  FFMA.FTZ R124, R80, R187, R124 ;  /* 0x000000bb507c7223 */ /* 0x000fe4000001007c */
[-C--:B------:R-:W-:Y:S02]  /*28d0*/  FMUL.FTZ R80, R91, R88.reuse ;  /* 0x000000585b507220 */ /* 0x080fe40000410000 */
[----:B------:R-:W-:Y:S01]  /*28e0*/  FMUL.FTZ R82, R163, R88 ;  /* 0x00000058a3527220 */ /* 0x000fe20000410000 */
[----:B---3--:R-:W-:-:S02]  /*28f0*/  PRMT R68, RZ, 0x5410, R72 ;  /* 0x00005410ff447816 */ /* 0x008fc40000000048 */
[----:B------:R-:W-:Y:S02]  /*2900*/  PRMT R70, RZ, 0x5410, R74 ;  /* 0x00005410ff467816 */ /* 0x000fe4000000004a */
[--C-:B------:R-:W-:Y:S02]  /*2910*/  PRMT R71, RZ, 0x5410, R75.reuse ;  /* 0x00005410ff477816 */ /* 0x100fe4000000004b */
[----:B------:R-:W-:Y:S02]  /*2920*/  PRMT R72, RZ, 0x7610, R72 ;  /* 0x00007610ff487816 */ /* 0x000fe40000000048 */
[----:B------:R-:W-:Y:S02]  /*2930*/  PRMT R74, RZ, 0x7610, R74 ;  /* 0x00007610ff4a7816 */ /* 0x000fe4000000004a */
[----:B------:R-:W-:Y:S02]  /*2940*/  PRMT R75, RZ, 0x7610, R75 ;  /* 0x00007610ff4b7816 */ /* 0x000fe4000000004b */
[----:B------:R-:W-:Y:S01]  /*2950*/  PRMT R69, RZ, 0x5410, R73 ;  /* 0x00005410ff457816 */ /* 0x000fe20000000049 */
[----:B------:R-:W-:Y:S01]  /*2960*/  FFMA.FTZ R129, R72, R190, R129 ;  /* 0x000000be48817223 */ /* 0x000fe20000010081 */
[----:B------:R-:W-:Y:S01]  /*2970*/  PRMT R73, RZ, 0x7610, R73 ;  /* 0x00007610ff497816 */ /* 0x000fe20000000049 */
[----:B------:R-:W-:Y:S01]  /*2980*/  FFMA.FTZ R133, R74, R194, R133 ;  /* 0x000000c24a857223 */ /* 0x000fe20000010085 */
[----:B------:R-:W-:Y:S01]  /*2990*/  @P0 F2FP.BF16.PACK_AB R72, RZ, R161 ;  /* 0x000000a1ff48023e */ /* 0x000fe200000010ff */
[----:B------:R-:W-:Y:S01]  /*29a0*/  FFMA.FTZ R135, R75, R196, R135 ;  /* 0x000000c44b877223 */ /* 0x000fe20000010087 */
[----:B------:R-:W-:-:S02]  /*29b0*/  @P0 F2FP.BF16.PACK_AB R74, RZ, R89 ;  /* 0x00000059ff4a023e */ /* 0x000fc400000010ff */
[----:B------:R-:W-:Y:S01]  /*29c0*/  @P0 F2FP.BF16.PACK_AB R75, RZ, R165 ;  /* 0x000000a5ff4b023e */ /* 0x000fe200000010ff */
[-C--:B------:R-:W-:Y:S02]  /*29d0*/  FMUL.FTZ R161, R161, R88.reuse ;  /* 0x00000058a1a17220 */ /* 0x080fe40000410000 */
[-C--:B------:R-:W-:Y:S02]  /*29e0*/  FMUL.FTZ R89, R89, R88.reuse ;  /* 0x0000005859597220 */ /* 0x080fe40000410000 */
[----:B------:R-:W-:Y:S01]  /*29f0*/  FMUL.FTZ R165, R165, R88 ;  /* 0x00000058a5a57220 */ /* 0x000fe20000410000 */
[----:B------:R-:W-:Y:S01]  /*2a00*/  @P0 PRMT R64, R72, 0x7610, R64 ;  /* 0x0000761048400816 */ /* 0x000fe20000000040 */
[----:B------:R-:W-:Y:S01]  /*2a10*/  FFMA.FTZ R127, R83, R182, R127 ;  /* 0x000000b6537f7223 */ /* 0x000fe2000001007f */
[----:B------:R-:W-:Y:S01]  /*2a20*/  @P0 F2FP.BF16.PACK_AB R83, RZ, R173 ;  /* 0x000000adff53023e */ /* 0x000fe200000010ff */
[----:B------:R-:W-:Y:S01]  /*2a30*/  FFMA.FTZ R126, R81, R189, R126 ;  /* 0x000000bd517e7223 */ /* 0x000fe2000001007e */
[----:B------:R-:W-:Y:S01]  /*2a40*/  @P0 F2FP.BF16.PACK_AB R81, RZ, R163 ;  /* 0x000000a3ff51023e */ /* 0x000fe200000010ff */
[----:B------:R-:W-:Y:S01]  /*2a50*/  FFMA.FTZ R131, R73, R192, R131 ;  /* 0x000000c049837223 */ /* 0x000fe20000010083 */
[----:B------:R-:W-:Y:S01]  /*2a60*/  @P0 F2FP.BF16.PACK_AB R73, RZ, R91 ;  /* 0x0000005bff49023e */ /* 0x000fe200000010ff */
[----:B------:R-:W-:Y:S01]  /*2a70*/  FMUL.FTZ R88, R177, R88 ;  /* 0x00000058b1587220 */ /* 0x000fe20000410000 */
[----:B------:R-:W-:-:S02]  /*2a80*/  @P0 F2FP.BF16.PACK_AB R177, RZ, R177 ;  /* 0x000000b1ffb1023e */ /* 0x000fc400000010ff */
[----:B------:R-:W-:Y:S02]  /*2a90*/  @P0 PRMT R65, R74, 0x7610, R65 ;  /* 0x000076104a410816 */ /* 0x000fe40000000041 */
[----:B------:R-:W-:Y:S01]  /*2aa0*/  @P0 PRMT R66, R75, 0x7610, R66 ;  /* 0x000076104b420816 */ /* 0x000fe20000000042 */
[----:B------:R-:W-:Y:S01]  /*2ab0*/  @P0 IMAD.WIDE.U32 R74, R167, R181, c[0x0][0x258] ;  /* 0x00009600a74a0625 */ /* 0x000fe200078e00b5 */
[----:B------:R-:W-:Y:S02]  /*2ac0*/  @P0 PRMT R64, R64, 0x5410, R73 ;  /* 0x0000541040400816 */ /* 0x000fe40000000049 */
[----:B------:R-:W-:Y:S02]  /*2ad0*/  @P0 PRMT R65, R65, 0x5410, R81 ;  /* 0x0000541041410816 */ /* 0x000fe40000000051 */
[----:B------:R-:W-:Y:S02]  /*2ae0*/  @P0 PRMT R66, R66, 0x5410, R83 ;  /* 0x0000541042420816 */ /* 0x000fe40000000053 */
[----:B------:R-:W-:Y:S01]  /*2af0*/  @P0 PRMT R67, R67, 0x5410, R177 ;  /* 0x0000541043430816 */ /* 0x000fe200000000b1 */
[----:B------:R-:W-:-:S02]  /*2b00*/  FFMA.FTZ R130, R68, R191, R130 ;  /* 0x000000bf44827223 */ /* 0x000fc40000010082 */
[----:B------:R-:W-:Y:S02]  /*2b10*/  FFMA.FTZ R132, R69, R193, R132 ;  /* 0x000000c145847223 */ /* 0x000fe40000010084 */
[----:B------:R-:W-:Y:S02]  /*2b20*/  FFMA.FTZ R134, R70, R195, R134 ;  /* 0x000000c346867223 */ /* 0x000fe40000010086 */
[----:B------:R-:W-:Y:S01]  /*2b30*/  FFMA.FTZ R136, R71, R197, R136 ;  /* 0x000000c547887223 */ /* 0x000fe20000010088 */
[----:B------:R-:W-:Y:S01]  /*2b40*/  LEA R72, P1, R172, c[0x0][0x248], 0x4 ;  /* 0x00009200ac487a11 */ /* 0x000fe200078220ff */
[----:B------:R-:W-:Y:S01]  /*2b50*/  FMUL.FTZ R68, R8, R161 ;  /* 0x000000a108447220 */ /* 0x000fe20000410000 */
[----:B------:R4:W-:Y:S01]  /*2b60*/  @P0 STG.E.128 [R74.64], R64 ;  /* 0x000000404a000986 */ /* 0x0009e2000c101d04 */
[----:B------:R-:W-:Y:S02]  /*2b70*/  FMUL.FTZ R69, R10, R89 ;  /* 0x000000590a457220 */ /* 0x000fe40000410000 */
[----:B------:R-:W-:-:S02]  /*2b80*/  FMUL.FTZ R70, R4, R165 ;  /* 0x000000a504467220 */ /* 0x000fc40000410000 */
[----:B------:R-:W-:Y:S02]  /*2b90*/  FMUL.FTZ R71, R6, R175 ;  /* 0x000000af06477220 */ /* 0x000fe40000410000 */
[----:B------:R-:W-:Y:S02]  /*2ba0*/  FMUL.FTZ R90, R7, R88 ;  /* 0x00000058075a7220 */ /* 0x000fe40000410000 */
[----:B------:R-:W-:Y:S02]  /*2bb0*/  FMUL.FTZ R91, R5, R84 ;  /* 0x00000054055b7220 */ /* 0x000fe40000410000 */
[----:B------:R-:W-:Y:S02]  /*2bc0*/  FMUL.FTZ R86, R11, R82 ;  /* 0x000000520b567220 */ /* 0x000fe40000410000 */
[----:B------:R-:W-:Y:S01]  /*2bd0*/  FMUL.FTZ R87, R9, R80 ;  /* 0x0000005009577220 */ /* 0x000fe20000410000 */
[----:B------:R-:W-:Y:S02]  /*2be0*/  ISETP.GE.AND P0, PT, R169, c[0x0][0x164], PT ;  /* 0x00005900a9007a0c */ /* 0x000fe40003f06270 */
[----:B------:R-:W-:-:S02]  /*2bf0*/  F2FP.BF16.PACK_AB R71, R90, R71 ;  /* 0x000000475a47723e */ /* 0x000fc400000010ff */
[----:B------:R-:W-:Y:S02]  /*2c00*/  F2FP.BF16.PACK_AB R70, R91, R70 ;  /* 0x000000465b46723e */ /* 0x000fe400000010ff */
[----:B------:R-:W-:Y:S02]  /*2c10*/  F2FP.BF16.PACK_AB R69, R86, R69 ;  /* 0x000000455645723e */ /* 0x000fe400000010ff */
[----:B------:R-:W-:Y:S02]  /*2c20*/  F2FP.BF16.PACK_AB R68, R87, R68 ;  /* 0x000000445744723e */ /* 0x000fe400000010ff */
[----:B------:R-:W-:Y:S02]  /*2c30*/  LEA.HI.X R73, R172, c[0x0][0x24c], RZ, 0x4, P1 ;  /* 0x00009300ac497a11 */ /* 0x000fe400008f24ff */
[----:B----4-:R-:W-:-:S03]  /*2c40*/  PRMT R75, RZ, 0x5410, R79 ;  /* 0x00005410ff4b7816 */ /* 0x010fc6000000004f */
[----:B------:R0:W-:Y:S01]  /*2c50*/  STG.E.128 [R72.64], R68 ;  /* 0x0000004448007986 */ /* 0x0001e2000c101d04 */
[----:B------:R-:W-:Y:S01]  /*2c60*/  SEL R173, RZ, 0x1, P3 ;  /* 0x00000001ffad7807 */ /* 0x000fe20001800000 */
[----:B------:R-:W-:Y:S01]  /*2c70*/  FFMA.FTZ R144, R75, R175, R144 ;  /* 0x000000af4b907223 */ /* 0x000fe20000010090 */
[----:B0-----:R-:W-:Y:S02]  /*2c80*/  PRMT R69, RZ, 0x5410, R76 ;  /* 0x00005410ff457816 */ /* 0x001fe4000000004c */
[----:B------:R-:W-:Y:S02]  /*2c90*/  PRMT R73, RZ, 0x5410, R78 ;  /* 0x00005410ff497816 */ /* 0x000fe4000000004e */
[----:B------:R-:W-:Y:S02]  /*2ca0*/  PRMT R76, RZ, 0x7610, R76 ;  /* 0x00007610ff4c7816 */ /* 0x000fe4000000004c */
[--C-:B------:R-:W-:Y:S02]  /*2cb0*/  PRMT R71, RZ, 0x5410, R77.reuse ;  /* 0x00005410ff477816 */ /* 0x100fe4000000004d */
[----:B------:R-:W-:-:S02]  /*2cc0*/  PRMT R68, RZ, 0x7610, R77 ;  /* 0x00007610ff447816 */ /* 0x000fc4000000004d */
[----:B------:R-:W-:Y:S02]  /*2cd0*/  PRMT R78, RZ, 0x7610, R78 ;  /* 0x00007610ff4e7816 */ /* 0x000fe4000000004e */
[----:B------:R-:W-:Y:S01]  /*2ce0*/  PRMT R70, RZ, 0x7610, R79 ;  /* 0x00007610ff467816 */ /* 0x000fe2000000004f */
[----:B------:R-:W-:Y:S02]  /*2cf0*/  FFMA.FTZ R138, R69, R161, R138 ;  /* 0x000000a1458a7223 */ /* 0x000fe4000001008a */
[----:B------:R-:W-:Y:S02]  /*2d00*/  FFMA.FTZ R137, R76, R80, R137 ;  /* 0x000000504c897223 */ /* 0x000fe40000010089 */
[----:B------:R-:W-:Y:S02]  /*2d10*/  FFMA.FTZ R140, R71, R89, R140 ;  /* 0x00000059478c7223 */ /* 0x000fe4000001008c */
[----:B------:R-:W-:Y:S02]  /*2d20*/  FFMA.FTZ R139, R68, R82, R139 ;  /* 0x00000052448b7223 */ /* 0x000fe4000001008b */
[----:B------:R-:W-:-:S02]  /*2d30*/  FFMA.FTZ R142, R73, R165, R142 ;  /* 0x000000a5498e7223 */ /* 0x000fc4000001008e */
[----:B------:R-:W-:Y:S02]  /*2d40*/  FFMA.FTZ R141, R78, R84, R141 ;  /* 0x000000544e8d7223 */ /* 0x000fe4000001008d */
[----:B------:R-:W-:Y:S01]  /*2d50*/  FFMA.FTZ R143, R70, R88, R143 ;  /* 0x00000058468f7223 */ /* 0x000fe2000001008f */
[----:B------:R-:W-:Y:S01]  /*2d60*/  @P0 CALL.REL.NOINC `(.L_x_2296) ;  /* 0x0000001000000944 */ /* 0x000fe20003c00000 */
[----:B------:R-:W-:Y:S05]  /*2d70*/  BRA `(.L_x_2297) ;  /* 0xffffd8d000007947 */ /* 0x000fea000383ffff */
.L_x_2296:
        /* <DEDUP_REMOVED lines=48> */
.L_x_2293:
[----:B------:R-:W0:Y:S01]  /*3080*/  S2UR UR6, SR_CTAID.X ;  /* 0x00000000000679c3 */ /* 0x000e220000002500 */
[----:B------:R-:W-:Y:S02]  /*3090*/  MOV R31, 0x20 ;  /* 0x00000020001f7802 */ /* 0x000fe40000000f00 */
[C---:B0-----:R-:W-:Y:S02]  /*30a0*/  LEA.HI R0, R145.reuse, UR6, RZ, 0x18 ;  /* 0x0000000691007c11 */ /* 0x041fe4000f8fc0ff */
[----:B------:R-:W-:-:S03]  /*30b0*/  LOP3.LUT R145, R145, 0xff, RZ, 0xc0, !PT ;  /* 0x000000ff91917812 */ /* 0x000fc600078ec0ff */
        /* <DEDUP_REMOVED lines=24> */
.L_x_2294:
[----:B------:R-:W-:Y:S01]  /*3240*/  HFMA2.MMA R72, -RZ, RZ, 0, 9.5367431640625e-07 ;  /* 0x00000010ff487435 */ /* 0x000fe200000001ff */
[----:B------:R-:W-:-:S02]  /*3250*/  MOV R71, R73 ;  /* 0x0000004900477202 */ /* 0x000fc40000000f00 */
[----:B------:R-:W-:Y:S02]  /*3260*/  MOV R74, 0x1f ;  /* 0x0000001f004a7802 */ /* 0x000fe40000000f00 */
[----:B------:R-:W-:Y:S02]  /*3270*/  MOV R77, 0xffffffff ;  /* 0xffffffff004d7802 */ /* 0x000fe40000000f00 */
[----:B------:R-:W-:Y:S02]  /*3280*/  MOV R68, 0x32a0 ;  /* 0x000032a000447802 */ /* 0x000fe40000000f00 */
[----:B-----5:R-:W-:Y:S05]  /*3290*/  CALL.REL.NOINC `($__internal_45_$__cuda_sm70_shflsync_down_p) ;  /* 0x0000046000007944 */ /* 0x020fea0003c00000 */
[----:B-1----:R-:W-:Y:S01]  /*32a0*/  MOV R70, R71 ;  /* 0x0000004700467202 */ /* 0x002fe20000000f00 */
[----:B0-----:R-:W-:Y:S05]  /*32b0*/  BRA `(.L_x_2298) ;  /* 0xffffe41000007947 */ /* 0x001fea000383ffff */
.L_x_2295:
[----:B------:R-:W-:Y:S01]  /*32c0*/  HFMA2.MMA R72, -RZ, RZ, 0, 9.5367431640625e-07 ;  /* 0x00000010ff487435 */ /* 0x000fe200000001ff */
[----:B------:R-:W-:Y:S02]  /*32d0*/  MOV R71, R75 ;  /* 0x0000004b00477202 */ /* 0x000fe40000000f00 */
[----:B------:R-:W-:Y:S02]  /*32e0*/  MOV R74, 0x1f ;  /* 0x0000001f004a7802 */ /* 0x000fe40000000f00 */
[----:B------:R-:W-:-:S02]  /*32f0*/  MOV R77, 0xffffffff ;  /* 0xffffffff004d7802 */ /* 0x000fc40000000f00 */
[----:B------:R-:W-:Y:S02]  /*3300*/  MOV R68, 0x3320 ;  /* 0x0000332000447802 */ /* 0x000fe40000000f00 */
[----:B01---5:R-:W-:Y:S05]  /*3310*/  CALL.REL.NOINC `($__internal_45_$__cuda_sm70_shflsync_down_p) ;  /* 0x000003e000007944 */ /* 0x023fea0003c00000 */
[----:B------:R-:W-:Y:S01]  /*3320*/  FADD.FTZ R73, R73, R70 ;  /* 0x0000004649497221 */ /* 0x000fe20000010000 */
[----:B0-----:R-:W-:Y:S01]  /*3330*/  HFMA2.MMA R72, -RZ, RZ, 0, 4.76837158203125e-07 ;  /* 0x00000008ff487435 */ /* 0x001fe200000001ff */
[----:B-1----:R-:W-:Y:S01]  /*3340*/  FADD.FTZ R76, R75, R71 ;  /* 0x000000474b4c7221 */ /* 0x002fe20000010000 */
[----:B------:R-:W-:Y:S02]  /*3350*/  MOV R74, 0x1f ;  /* 0x0000001f004a7802 */ /* 0x000fe40000000f00 */
[----:B------:R-:W-:Y:S02]  /*3360*/  MOV R77, 0xffffffff ;  /* 0xffffffff004d7802 */ /* 0x000fe40000000f00 */
[----:B------:R-:W-:Y:S02]  /*3370*/  MOV R71, R73 ;  /* 0x0000004900477202 */ /* 0x000fe40000000f00 */
[----:B------:R-:W-:Y:S02]  /*3380*/  MOV R68, 0x33a0 ;  /* 0x000033a000447802 */ /* 0x000fe40000000f00 */
[----:B------:R-:W-:Y:S05]  /*3390*/  CALL.REL.NOINC `($__internal_45_$__cuda_sm70_shflsync_down_p) ;  /* 0x0000036000007944 */ /* 0x000fea0003c00000 */
[----:B0-----:R-:W-:Y:S01]  /*33a0*/  HFMA2.MMA R72, -RZ, RZ, 0, 4.76837158203125e-07 ;  /* 0x00000008ff487435 */ /* 0x001fe200000001ff */
[----:B-1----:R-:W-:-:S02]  /*33b0*/  MOV R70, R71 ;  /* 0x0000004700467202 */ /* 0x002fc40000000f00 */
[----:B------:R-:W-:Y:S02]  /*33c0*/  MOV R71, R76 ;  /* 0x0000004c00477202 */ /* 0x000fe40000000f00 */
[----:B------:R-:W-:Y:S02]  /*33d0*/  MOV R74, 0x1f ;  /* 0x0000001f004a7802 */ /* 0x000fe40000000f00 */
[----:B------:R-:W-:Y:S02]  /*33e0*/  MOV R77, 0xffffffff ;  /* 0xffffffff004d7802 */ /* 0x000fe40000000f00 */
[----:B------:R-:W-:Y:S02]  /*33f0*/  MOV R68, 0x3410 ;  /* 0x0000341000447802 */ /* 0x000fe40000000f00 */
[----:B------:R-:W-:Y:S05]  /*3400*/  CALL.REL.NOINC `($__internal_45_$__cuda_sm70_shflsync_down_p) ;  /* 0x000002f000007944 */ /* 0x000fea0003c00000 */
[----:B------:R-:W-:Y:S01]  /*3410*/  FADD.FTZ R73, R70, R73 ;  /* 0x0000004946497221 */ /* 0x000fe20000010000 */
[----:B0-----:R-:W-:Y:S01]  /*3420*/  HFMA2.MMA R72, -RZ, RZ, 0, 2.384185791015625e-07 ;  /* 0x00000004ff487435 */ /* 0x001fe200000001ff */
[----:B-1----:R-:W-:Y:S01]  /*3430*/  FADD.FTZ R76, R76, R71 ;  /* 0x000000474c4c7221 */ /* 0x002fe20000010000 */
[----:B------:R-:W-:Y:S02]  /*3440*/  MOV R74, 0x1f ;  /* 0x0000001f004a7802 */ /* 0x000fe40000000f00 */
[----:B------:R-:W-:-:S02]  /*3450*/  MOV R77, 0xffffffff ;  /* 0xffffffff004d7802 */ /* 0x000fc40000000f00 */
[----:B------:R-:W-:Y:S02]  /*3460*/  MOV R71, R73 ;  /* 0x0000004900477202 */ /* 0x000fe40000000f00 */
[----:B------:R-:W-:Y:S02]  /*3470*/  MOV R68, 0x3490 ;  /* 0x0000349000447802 */ /* 0x000fe40000000f00 */
[----:B------:R-:W-:Y:S05]  /*3480*/  CALL.REL.NOINC `($__internal_45_$__cuda_sm70_shflsync_down_p) ;  /* 0x0000027000007944 */ /* 0x000fea0003c00000 */
[----:B0-----:R-:W-:Y:S01]  /*3490*/  HFMA2.MMA R72, -RZ, RZ, 0, 2.384185791015625e-07 ;  /* 0x00000004ff487435 */ /* 0x001fe200000001ff */
[----:B-1----:R-:W-:Y:S02]  /*34a0*/  MOV R70, R71 ;  /* 0x0000004700467202 */ /* 0x002fe40000000f00 */
[----:B------:R-:W-:Y:S02]  /*34b0*/  MOV R71, R76 ;  /* 0x0000004c00477202 */ /* 0x000fe40000000f00 */
[----:B------:R-:W-:Y:S02]  /*34c0*/  MOV R74, 0x1f ;  /* 0x0000001f004a7802 */ /* 0x000fe40000000f00 */
[----:B------:R-:W-:Y:S02]  /*34d0*/  MOV R77, 0xffffffff ;  /* 0xffffffff004d7802 */ /* 0x000fe40000000f00 */
[----:B------:R-:W-:-:S02]  /*34e0*/  MOV R68, 0x3500 ;  /* 0x0000350000447802 */ /* 0x000fc40000000f00 */
[----:B------:R-:W-:Y:S05]  /*34f0*/  CALL.REL.NOINC `($__internal_45_$__cuda_sm70_shflsync_down_p) ;  /* 0x0000020000007944 */ /* 0x000fea0003c00000 */
[----:B------:R-:W-:Y:S01]  /*3500*/  FADD.FTZ R73, R70, R73 ;  /* 0x0000004946497221 */ /* 0x000fe20000010000 */
[----:B0-----:R-:W-:Y:S01]  /*3510*/  HFMA2.MMA R72, -RZ, RZ, 0, 1.1920928955078125e-07 ;  /* 0x00000002ff487435 */ /* 0x001fe200000001ff */
[----:B-1----:R-:W-:Y:S01]  /*3520*/  FADD.FTZ R76, R76, R71 ;  /* 0x000000474c4c7221 */ /* 0x002fe20000010000 */
[----:B------:R-:W-:-:S02]  /*3530*/  MOV R74, 0x1f ;  /* 0x0000001f004a7802 */ /* 0x000fc40000000f00 */
[----:B------:R-:W-:Y:S02]  /*3540*/  MOV R77, 0xffffffff ;  /* 0xffffffff004d7802 */ /* 0x000fe40000000f00 */
[----:B------:R-:W-:Y:S02]  /*3550*/  MOV R71, R73 ;  /* 0x0000004900477202 */ /* 0x000fe40000000f00 */
[----:B------:R-:W-:Y:S02]  /*3560*/  MOV R68, 0x3580 ;  /* 0x0000358000447802 */ /* 0x000fe40000000f00 */
[----:B------:R-:W-:Y:S05]  /*3570*/  CALL.REL.NOINC `($__internal_45_$__cuda_sm70_shflsync_down_p) ;  /* 0x0000018000007944 */ /* 0x000fea0003c00000 */
[----:B0-----:R-:W-:Y:S01]  /*3580*/  HFMA2.MMA R72, -RZ, RZ, 0, 1.1920928955078125e-07 ;  /* 0x00000002ff487435 */ /* 0x001fe200000001ff */
[----:B-1----:R-:W-:Y:S02]  /*3590*/  MOV R70, R71 ;  /* 0x0000004700467202 */ /* 0x002fe40000000f00 */
[----:B------:R-:W-:Y:S02]  /*35a0*/  MOV R71, R76 ;  /* 0x0000004c00477202 */ /* 0x000fe40000000f00 */
[----:B------:R-:W-:Y:S02]  /*35b0*/  MOV R74, 0x1f ;  /* 0x0000001f004a7802 */ /* 0x000fe40000000f00 */
[----:B------:R-:W-:-:S02]  /*35c0*/  MOV R77, 0xffffffff ;  /* 0xffffffff004d7802 */ /* 0x000fc40000000f00 */
[----:B------:R-:W-:Y:S02]  /*35d0*/  MOV R68, 0x35f0 ;  /* 0x000035f000447802 */ /* 0x000fe40000000f00 */
[----:B------:R-:W-:Y:S05]  /*35e0*/  CALL.REL.NOINC `($__internal_45_$__cuda_sm70_shflsync_down_p) ;  /* 0x0000011000007944 */ /* 0x000fea0003c00000 */
[----:B------:R-:W-:Y:S01]  /*35f0*/  FADD.FTZ R73, R70, R73 ;  /* 0x0000004946497221 */ /* 0x000fe20000010000 */
[----:B0-----:R-:W-:Y:S01]  /*3600*/  HFMA2.MMA R72, -RZ, RZ, 0, 5.9604644775390625e-08 ;  /* 0x00000001ff487435 */ /* 0x001fe200000001ff */
[----:B-1----:R-:W-:Y:S01]  /*3610*/  FADD.FTZ R75, R76, R71 ;  /* 0x000000474c4b7221 */ /* 0x002fe20000010000 */
[----:B------:R-:W-:Y:S02]  /*3620*/  MOV R74, 0x1f ;  /* 0x0000001f004a7802 */ /* 0x000fe40000000f00 */
[----:B------:R-:W-:Y:S02]  /*3630*/  MOV R77, 0xffffffff ;  /* 0xffffffff004d7802 */ /* 0x000fe40000000f00 */
[----:B------:R-:W-:Y:S02]  /*3640*/  MOV R71, R73 ;  /* 0x0000004900477202 */ /* 0x000fe40000000f00 */
[----:B------:R-:W-:Y:S02]  /*3650*/  MOV R68, 0x3670 ;  /* 0x0000367000447802 */ /* 0x000fe40000000f00 */
[----:B------:R-:W-:Y:S05]  /*3660*/  CALL.REL.NOINC `($__internal_45_$__cuda_sm70_shflsync_down_p) ;  /* 0x0000009000007944 */ /* 0x000fea0003c00000 */
[----:B0-----:R-:W-:Y:S01]  /*3670*/  HFMA2.MMA R72, -RZ, RZ, 0, 5.9604644775390625e-08 ;  /* 0x00000001ff487435 */ /* 0x001fe200000001ff */
[----:B-1----:R-:W-:-:S02]  /*3680*/  MOV R84, R71 ;  /* 0x0000004700547202 */ /* 0x002fc40000000f00 */
[----:B------:R-:W-:Y:S02]  /*3690*/  MOV R71, R75 ;  /* 0x0000004b00477202 */ /* 0x000fe40000000f00 */
[----:B------:R-:W-:Y:S02]  /*36a0*/  MOV R74, 0x1f ;  /* 0x0000001f004a7802 */ /* 0x000fe40000000f00 */
[----:B------:R-:W-:Y:S02]  /*36b0*/  MOV R77, 0xffffffff ;  /* 0xffffffff004d7802 */ /* 0x000fe40000000f00 */
[----:B------:R-:W-:Y:S02]  /*36c0*/  MOV R68, 0x36e0 ;  /* 0x000036e000447802 */ /* 0x000fe40000000f00 */
[----:B------:R-:W-:Y:S05]  /*36d0*/  CALL.REL.NOINC `($__internal_45_$__cuda_sm70_shflsync_down_p) ;  /* 0x0000002000007944 */ /* 0x000fea0003c00000 */
[----:B-1----:R-:W-:Y:S01]  /*36e0*/  MOV R68, R71 ;  /* 0x0000004700447202 */ /* 0x002fe20000000f00 */
[----:B0-----:R-:W-:Y:S05]  /*36f0*/  BRA `(.L_x_2299) ;  /* 0xffffe0f000007947 */ /* 0x001fea000383ffff */
        .weak           $__internal_45_$__cuda_sm70_shflsync_down_p
        .type           $__internal_45_$__cuda_sm70_shflsync_down_p,@function
        .size           $__internal_45_$__cuda_sm70_shflsync_down_p,(.L_x_9299 - $__internal_45_$__cuda_sm70_shflsync_down_p)
$__internal_45_$__cuda_sm70_shflsync_down_p:
[----:B------:R-:W-:Y:S01]  /*3700*/  HFMA2.MMA R69, -RZ, RZ, 0, 0 ;  /* 0x00000000ff457435 */ /* 0x000fe200000001ff */
[----:B------:R-:W-:Y:S04]  /*3710*/  WARPSYNC R77 ;  /* 0x0000004d00007348 */ /* 0x000fe80003800000 */
[----:B------:R0:W1:Y:S01]  /*3720*/  SHFL.DOWN PT, R71, R71, R72, R74 ;  /* 0x0800004847477389 */ /* 0x00006200000e004a */
[----:B------:R-:W-:Y:S05]  /*3730*/  RET.REL.NODEC R68 `(_ZN10layer_norm13ln_bwd_kernelINS_13Kernel_traitsIf13__nv_bfloat16S2_S2_fjLj6144ELj1ELj1ELj8ELj16ENS_18Kernel_traits_baseILj6144EfS2_S2_S2_fjLj256EEEEELb0ELb1ELb0ELb1EEEvNS_9BwdParamsE) ;  /* 0xffffc8c044007950 */ /* 0x000fea0003c3ffff */
.L_x_2300:
        /* <DEDUP_REMOVED lines=12> */
.L_x_9299:


//--------------------- .text._ZN10layer_norm13ln_bwd_kernelINS_13Kernel_traitsIf13__nv_bfloat16S2_S2_fjLj6144ELj1ELj1ELj8ELj16ENS_18Kernel_traits_baseILj6144EfS2_S2_S2_fjLj256EEEEELb0ELb1ELb1ELb0EEEvNS_9BwdParamsE --------------------------
	.section	.text._ZN10layer_norm13ln_bwd_kernelINS_13Kernel_traitsIf13__nv_bfloat16S2_S2_fjLj6144ELj1ELj1ELj8ELj16ENS_18Kernel_traits_baseILj6144EfS2_S2_S2_fjLj256EEEEELb0ELb1ELb1ELb0EEEvNS_9BwdParamsE,"ax",@progbits
	.sectioninfo	@"SHI_REGISTERS=224"
	.align	128
        .global         _ZN10layer_norm13ln_bwd_kernelINS_13Kernel_traitsIf13__nv_bfloat16S2_S2_fjLj6144ELj1ELj1ELj8ELj16ENS_18Kernel_traits_baseILj6144EfS2_S2_S2_fjLj256EEEEELb0ELb1ELb1ELb0EEEvNS_9BwdParamsE
        .type           _ZN10layer_norm13ln_bwd_kernelINS_13Kernel_traitsIf13__nv_bfloat16S2_S2_fjLj6144ELj1ELj1ELj8ELj16ENS_18Kernel_traits_baseILj6144EfS2_S2_S2_fjLj256EEEEELb0ELb1ELb1ELb0EEEvNS_9BwdParamsE,@function
        .size           _ZN10layer_norm13ln_bwd_kernelINS_13Kernel_traitsIf13__nv_bfloat16S2_S2_fjLj6144ELj1ELj1ELj8ELj16ENS_18Kernel_traits_baseILj6144EfS2_S2_S2_fjLj256EEEEELb0ELb1ELb1ELb0EEEvNS_9BwdParamsE,(.L_x_9300 - _ZN10layer_norm13ln_bwd_kernelINS_13Kernel_traitsIf13__nv_bfloat16S2_S2_fjLj6144ELj1ELj1ELj8ELj16ENS_18Kernel_traits_baseILj6144EfS2_S2_S2_fjLj256EEEEELb0ELb1ELb1ELb0EEEvNS_9BwdParamsE)
        .other          _ZN10layer_norm13ln_bwd_kernelINS_13Kernel_traitsIf13__nv_bfloat16S2_S2_fjLj6144ELj1ELj1ELj8ELj16ENS_18Kernel_traits_baseILj6144EfS2_S2_S2_fjLj256EEEEELb0ELb1ELb1ELb0EEEvNS_9BwdParamsE,@"STO_CUDA_ENTRY STV_DEFAULT"
_ZN10layer_norm13ln_bwd_kernelINS_13Kernel_traitsIf13__nv_bfloat16S2_S2_fjLj6144ELj1ELj1ELj8ELj16ENS_18Kernel_traits_baseILj6144EfS2_S2_S2_fjLj256EEEEELb0ELb1ELb1ELb0EEEvNS_9BwdParamsE:
.text._ZN10layer_norm13ln_bwd_kernelINS_13Kernel_traitsIf13__nv_bfloat16S2_S2_fjLj6144ELj1ELj1ELj8ELj16ENS_18Kernel_traits_baseILj6144EfS2_S2_S2_fjLj256EEEEELb0ELb1ELb1ELb0EEEvNS_9BwdParamsE:
        /* <DEDUP_REMOVED lines=22> */
[----:B------:R1:W5:Y:S03]  /*0160*/  @P0 LDG.E.128 R144, [R6.64+0x10] ;  /* 0x0000100406900981 */ /* 0x000366000c1e1d00 */
[C---:B------:R-:W-:Y:S01]  /*0170*/  @P1 IMAD.WIDE.U32 R14, R8.reuse, R15, c[0x0][0x1c8] ;  /* 0x00007200080e1625 */ /* 0x040fe200078e000f */
[----:B------:R1:W5:Y:S01]  /*0180*/  @P0 LDG.E.128 R140, [R6.64] ;  /* 0x00000004068c0981 */ /* 0x000362000c1e1d00 */
[----:B------:R-:W-:-:S03]  /*0190*/  @P1 IADD3 R8, R8, 0x100, RZ ;  /* 0x0000010008081810 */ /* 0x000fc60007ffe0ff */
[----:B------:R1:W5:Y:S04]  /*01a0*/  @P1 LDG.E.128 R136, [R12.64] ;  /* 0x000000040c881981 */ /* 0x000368000c1e1d00 */
[----:B------:R1:W5:Y:S04]  /*01b0*/  @P1 LDG.E.128 R132, [R12.64+0x10] ;  /* 0x000010040c841981 */ /* 0x000368000c1e1d00 */
[----:B------:R1:W5:Y:S04]  /*01c0*/  @P1 LDG.E.128 R128, [R14.64+0x10] ;  /* 0x000010040e801981 */ /* 0x000368000c1e1d00 */
[----:B------:R1:W5:Y:S01]  /*01d0*/  @P1 LDG.E.128 R124, [R14.64] ;  /* 0x000000040e7c1981 */ /* 0x000362000c1e1d00 */
[----:B------:R-:W-:-:S03]  /*01e0*/  @P2 IMAD.WIDE.U32 R10, R8, R9, c[0x0][0x1c8] ;  /* 0x00007200080a2625 */ /* 0x000fc600078e0009 */
[----:B------:R0:W5:Y:S01]  /*01f0*/  @P0 LDG.E.128 R148, [R4.64+0x10] ;  /* 0x0000100404940981 */ /* 0x000162000c1e1d00 */
[----:B------:R-:W-:-:S03]  /*0200*/  @P2 IMAD.WIDE.U32 R8, R8, R9, c[0x0][0x1b0] ;  /* 0x00006c0008082625 */ /* 0x000fc600078e0009 */
[----:B------:R1:W5:Y:S04]  /*0210*/  @P2 LDG.E.128 R120, [R10.64+0x10] ;  /* 0x000010040a782981 */ /* 0x000368000c1e1d00 */
[----:B------:R1:W5:Y:S01]  /*0220*/  @P2 LDG.E.128 R116, [R10.64] ;  /* 0x000000040a742981 */ /* 0x000362000c1e1d00 */
[----:B0-----:R-:W-:-:S03]  /*0230*/  LEA.HI R4, R0, UR6, RZ, 0x18 ;  /* 0x0000000600047c11 */ /* 0x001fc6000f8fc0ff */
[----:B------:R1:W5:Y:S04]  /*0240*/  @P2 LDG.E.128 R112, [R8.64] ;  /* 0x0000000408702981 */ /* 0x000368000c1e1d00 */
[----:B------:R1:W5:Y:S01]  /*0250*/  @P2 LDG.E.128 R108, [R8.64+0x10] ;  /* 0x00001004086c2981 */ /* 0x000362000c1e1d00 */
        /* <DEDUP_REMOVED lines=41> */
.L_x_2401:
[----:B------:R-:W-:-:S04]  /*04f0*/  IMAD.MOV.U32 R175, RZ, RZ, 0x4 ;  /* 0x00000004ffaf7424 */ /* 0x000fc800078e00ff */
[----:B------:R-:W-:-:S05]  /*0500*/  IMAD.WIDE R168, R4, R175, c[0x0][0x1d8] ;  /* 0x0000760004a87625 */ /* 0x000fca00078e02af */
[----:B------:R1:W2:Y:S01]  /*0510*/  LDG.E R177, [R168.64] ;  /* 0x00000004a8b17981 */ /* 0x0002a2000c1e1900 */
[----:B------:R-:W-:-:S04]  /*0520*/  IMAD.WIDE R172, R4, R175, c[0x0][0x1a8] ;  /* 0x00006a0004ac7625 */ /* 0x000fc800078e02af */
[C---:B------:R-:W-:Y:S01]  /*0530*/  IMAD.WIDE R170, R4.reuse, R175, c[0x0][0x1d0] ;  /* 0x0000740004aa7625 */ /* 0x040fe200078e02af */
[----:B-----5:R3:W5:Y:S04]  /*0540*/  LDG.E R6, [R172.64] ;  /* 0x00000004ac067981 */ /* 0x020768000c1e1900 */
        /* <DEDUP_REMOVED lines=8> */
[----:B-1----:R-:W-:Y:S01]  /*05d0*/  IMAD.WIDE.U32 R168, R7, R176, c[0x0][0x218] ;  /* 0x0000860007a87625 */ /* 0x002fe200078e00b0 */
[----:B--2---:R-:W-:-:S13]  /*05e0*/  ISETP.GT.AND P2, PT, R177, RZ, PT ;  /* 0x000000ffb100720c */ /* 0x004fda0003f44270 */
[----:B------:R-:W-:Y:S05]  /*05f0*/  @P2 BRA `(.L_x_2303) ;  /* 0x000001b000002947 */ /* 0x000fea0003800000 */
[----:B---3--:R-:W-:Y:S01]  /*0600*/  BSSY B1, `(.L_x_2304) ;  /* 0x0000008000017945 */ /* 0x008fe20003800000 */
[----:B------:R-:W-:Y:S01]  /*0610*/  MOV R171, R7 ;  /* 0x0000000700ab7202 */ /* 0x000fe20000000f00 */
[----:B------:R-:W-:Y:S05]  /*0620*/  @!P0 BRA `(.L_x_2305) ;  /* 0x0000005000008947 */ /* 0x000fea0003800000 */
[----:B------:R-:W-:-:S04]  /*0630*/  ISETP.NE.U32.AND P3, PT, RZ, c[0x0][0x218], PT ;  /* 0x00008600ff007a0c */ /* 0x000fc80003f65070 */
[----:B------:R-:W-:-:S13]  /*0640*/  ISETP.NE.AND.EX P3, PT, RZ, c[0x0][0x21c], PT, P3 ;  /* 0x00008700ff007a0c */ /* 0x000fda0003f65330 */
[----:B------:R-:W-:Y:S05]  /*0650*/  @!P3 BRA `(.L_x_2306) ;  /* 0x000000100000b947 */ /* 0x000fea0003800000 */
[----:B------:R1:W5:Y:S02]  /*0660*/  LDG.E.128 R32, [R168.64] ;  /* 0x00000004a8207981 */ /* 0x000364000c1e1d00 */
.L_x_2306:
[----:B------:R-:W-:Y:S02]  /*0670*/  IADD3 R171, R7, 0x100, RZ ;  /* 0x0000010007ab7810 */ /* 0x000fe40007ffe0ff */
.L_x_2305:
[----:B------:R-:W-:Y:S05]  /*0680*/  BSYNC B1 ;  /* 0x0000000000017941 */ /* 0x000fea0003800000 */
.L_x_2304:
[----:B------:R-:W-:Y:S01]  /*0690*/  BSSY B1, `(.L_x_2307) ;  /* 0x0000008000017945 */ /* 0x000fe20003800000 */
[----:B------:R-:W-:Y:S05]  /*06a0*/  @!P1 BRA `(.L_x_2308) ;  /* 0x0000006000009947 */ /* 0x000fea0003800000 */
[----:B------:R-:W-:-:S04]  /*06b0*/  ISETP.NE.U32.AND P3, PT, RZ, c[0x0][0x218], PT ;  /* 0x00008600ff007a0c */ /* 0x000fc80003f65070 */
[----:B------:R-:W-:-:S13]  /*06c0*/  ISETP.NE.AND.EX P3, PT, RZ, c[0x0][0x21c], PT, P3 ;  /* 0x00008700ff007a0c */ /* 0x000fda0003f65330 */
[----:B------:R-:W-:Y:S05]  /*06d0*/  @!P3 BRA `(.L_x_2309) ;  /* 0x000000200000b947 */ /* 0x000fea0003800000 */
[----:B------:R-:W-:-:S06]  /*06e0*/  IMAD.WIDE.U32 R28, R171, R176, c[0x0][0x218] ;  /* 0x00008600ab1c7625 */ /* 0x000fcc00078e00b0 */
[----:B------:R-:W5:Y:S02]  /*06f0*/  LDG.E.128 R28, [R28.64] ;  /* 0x000000041c1c7981 */ /* 0x000f64000c1e1d00 */
.L_x_2309:
[----:B------:R-:W-:Y:S02]  /*0700*/  IADD3 R171, R171, 0x100, RZ ;  /* 0x00000100abab7810 */ /* 0x000fe40007ffe0ff */
.L_x_2308:
[----:B------:R-:W-:Y:S05]  /*0710*/  BSYNC B1 ;  /* 0x0000000000017941 */ /* 0x000fea0003800000 */
.L_x_2307:
        /* <DEDUP_REMOVED lines=9> */
.L_x_2303:
[----:B---3--:R-:W-:-:S06]  /*07b0*/  IMAD.WIDE R170, R4, R175, c[0x0][0x1a0] ;  /* 0x0000680004aa7625 */ /* 0x008fcc00078e02af */
        /* <DEDUP_REMOVED lines=21> */
[--C-:B--2---:R-:W-:Y:S02]  /*0910*/  PRMT R10, RZ, 0x5410, R12.reuse ;  /* 0x00005410ff0a7816 */ /* 0x104fe4000000000c */
[----:B------:R-:W-:Y:S02]  /*0920*/  PRMT R12, RZ, 0x7610, R12 ;  /* 0x00007610ff0c7816 */ /* 0x000fe4000000000c */
[--C-:B------:R-:W-:Y:S01]  /*0930*/  PRMT R20, RZ, 0x5410, R13.reuse ;  /* 0x00005410ff147816 */ /* 0x100fe2000000000d */
[C---:B------:R-:W-:Y:S01]  /*0940*/  FADD.FTZ R11, -R177.reuse, R10 ;  /* 0x0000000ab10b7221 */ /* 0x040fe20000010100 */
[----:B------:R-:W-:Y:S02]  /*0950*/  PRMT R22, RZ, 0x7610, R13 ;  /* 0x00007610ff167816 */ /* 0x000fe4000000000d */
[--C-:B------:R-:W-:Y:S01]  /*0960*/  PRMT R178, RZ, 0x5410, R15.reuse ;  /* 0x00005410ffb27816 */ /* 0x100fe2000000000f */
[C---:B-----5:R-:W-:Y:S01]  /*0970*/  FMUL.FTZ R10, R6.reuse, R11 ;  /* 0x0000000b060a7220 */ /* 0x060fe20000410000 */
[----:B------:R-:W-:Y:S01]  /*0980*/  PRMT R180, RZ, 0x7610, R15 ;  /* 0x00007610ffb47816 */ /* 0x000fe2000000000f */
[C---:B------:R-:W-:Y:S01]  /*0990*/  FADD.FTZ R15, -R177.reuse, R12 ;  /* 0x0000000cb10f7221 */ /* 0x040fe20000010100 */
[----:B---3--:R-:W-:Y:S01]  /*09a0*/  PRMT R13, RZ, 0x5410, R16 ;  /* 0x00005410ff0d7816 */ /* 0x008fe20000000010 */
[C---:B------:R-:W-:Y:S01]  /*09b0*/  FADD.FTZ R173, -R177.reuse, R178 ;  /* 0x000000b2b1ad7221 */ /* 0x040fe20000010100 */
[--C-:B------:R-:W-:Y:S01]  /*09c0*/  PRMT R21, RZ, 0x5410, R17.reuse ;  /* 0x00005410ff157816 */ /* 0x100fe20000000011 */
[----:B------:R-:W-:Y:S01]  /*09d0*/  FMUL.FTZ R11, R6, R15 ;  /* 0x0000000f060b7220 */ /* 0x000fe20000410000 */
[----:B0-----:R-:W-:Y:S01]  /*09e0*/  PRMT R168, RZ, 0x7610, R17 ;  /* 0x00007610ffa87816 */ /* 0x001fe20000000011 */
[C---:B------:R-:W-:Y:S01]  /*09f0*/  FADD.FTZ R17, -R177.reuse, R20 ;  /* 0x00000014b1117221 */ /* 0x040fe20000010100 */
[--C-:B------:R-:W-:Y:S01]  /*0a00*/  PRMT R170, RZ, 0x5410, R14.reuse ;  /* 0x00005410ffaa7816 */ /* 0x100fe2000000000e */
[----:B------:R-:W-:Y:S01]  /*0a10*/  FADD.FTZ R80, R80, R13 ;  /* 0x0000000d50507221 */ /* 0x000fe20000010000 */
[----:B------:R-:W-:Y:S01]  /*0a20*/  PRMT R172, RZ, 0x7610, R14 ;  /* 0x00007610ffac7816 */ /* 0x000fe2000000000e */
[----:B------:R-:W-:Y:S01]  /*0a30*/  FFMA.FTZ R104, R10, R13, R104 ;  /* 0x0000000d0a687223 */ /* 0x000fe20000010068 */
        /* <DEDUP_REMOVED lines=9> */
[----:B------:R-:W-:-:S02]  /*0ad0*/  FFMA.FTZ R105, R11, R14, R105 ;  /* 0x0000000e0b697223 */ /* 0x000fc40000010069 */
[----:B------:R-:W-:Y:S02]  /*0ae0*/  FADD.FTZ R82, R82, R21 ;  /* 0x0000001552527221 */ /* 0x000fe40000010000 */
[----:B------:R-:W-:Y:S02]  /*0af0*/  FMUL.FTZ R15, R6, R19 ;  /* 0x00000013060f7220 */ /* 0x000fe40000410000 */
[-C--:B------:R-:W-:Y:S02]  /*0b00*/  FFMA.FTZ R106, R12, R21.reuse, R106 ;  /* 0x000000150c6a7223 */ /* 0x080fe4000001006a */
[----:B------:R-:W-:Y:S02]  /*0b10*/  FMUL.FTZ R17, R154, R21 ;  /* 0x000000159a117220 */ /* 0x000fe40000410000 */
[----:B------:R-:W-:Y:S02]  /*0b20*/  FMUL.FTZ R14, R153, R14 ;  /* 0x0000000e990e7220 */ /* 0x000fe40000410000 */
[----:B------:R-:W-:-:S02]  /*0b30*/  FADD.FTZ R21, RZ, R13 ;  /* 0x0000000dff157221 */ /* 0x000fc40000010000 */
[----:B------:R-:W-:Y:S02]  /*0b40*/  FFMA.FTZ R22, R10, R13, RZ ;  /* 0x0000000d0a167223 */ /* 0x000fe400000100ff */
[----:B------:R-:W-:Y:S02]  /*0b50*/  FADD.FTZ R23, -R177, R170 ;  /* 0x000000aab1177221 */ /* 0x000fe40000010100 */
[----:B------:R-:W-:Y:S02]  /*0b60*/  FADD.FTZ R83, R83, R168 ;  /* 0x000000a853537221 */ /* 0x000fe40000010000 */
[-C--:B------:R-:W-:Y:S02]  /*0b70*/  FFMA.FTZ R107, R15, R168.reuse, R107 ;  /* 0x000000a80f6b7223 */ /* 0x080fe4000001006b */
[----:B------:R-:W-:Y:S02]  /*0b80*/  FMUL.FTZ R18, R155, R168 ;  /* 0x000000a89b127220 */ /* 0x000fe40000410000 */
[----:B------:R-:W-:-:S02]  /*0b90*/  FADD.FTZ R168, R21, R14 ;  /* 0x0000000e15a87221 */ /* 0x000fc40000010000 */
[----:B------:R-:W-:Y:S02]  /*0ba0*/  FFMA.FTZ R22, R11, R14, R22 ;  /* 0x0000000e0b167223 */ /* 0x000fe40000010016 */
        /* <DEDUP_REMOVED lines=16> */
[----:B------:R-:W-:Y:S01]  /*0cb0*/  FMUL.FTZ R184, R6, R181 ;  /* 0x000000b506b87220 */ /* 0x000fe20000410000 */
[----:B------:R-:W-:Y:S01]  /*0cc0*/  IADD3 R181, R7, 0x100, RZ ;  /* 0x0000010007b57810 */ /* 0x000fe20007ffe0ff */
        /* <DEDUP_REMOVED lines=13> */
.L_x_2312:
[----:B------:R-:W-:Y:S05]  /*0da0*/  BSYNC B1 ;  /* 0x0000000000017941 */ /* 0x000fea0003800000 */
.L_x_2311:
        /* <DEDUP_REMOVED lines=14> */
[----:B------:R-:W-:Y:S01]  /*0e90*/  PRMT R188, RZ, 0x7610, R169 ;  /* 0x00007610ffbc7816 */ /* 0x000fe200000000a9 */
[C---:B------:R-:W-:Y:S01]  /*0ea0*/  FADD.FTZ R187, -R177.reuse, R182 ;  /* 0x000000b6b1bb7221 */ /* 0x040fe20000010100 */
        /* <DEDUP_REMOVED lines=8> */
[--C-:B------:R-:W-:Y:S01]  /*0f30*/  PRMT R183, RZ, 0x5410, R173.reuse ;  /* 0x00005410ffb77816 */ /* 0x100fe200000000ad */
[-C--:B------:R-:W-:Y:S01]  /*0f40*/  FFMA.FTZ R96, R187, R169.reuse, R96 ;  /* 0x000000a9bb607223 */ /* 0x080fe20000010060 */
[----:B------:R-:W-:Y:S01]  /*0f50*/  PRMT R170, RZ, 0x7610, R173 ;  /* 0x00007610ffaa7816 */ /* 0x000fe200000000ad */
[C---:B------:R-:W-:Y:S01]  /*0f60*/  FADD.FTZ R173, -R177.reuse, R188 ;  /* 0x000000bcb1ad7221 */ /* 0x040fe20000010100 */
[--C-:B------:R-:W-:Y:S01]  /*0f70*/  PRMT R194, RZ, 0x5410, R171.reuse ;  /* 0x00005410ffc27816 */ /* 0x100fe200000000ab */
        /* <DEDUP_REMOVED lines=8> */
[----:B------:R-:W-:Y:S01]  /*1000*/  FMUL.FTZ R191, R137, R172 ;  /* 0x000000ac89bf7220 */ /* 0x000fe20000410000 */
[----:B------:R-:W-:Y:S01]  /*1010*/  PRMT R197, RZ, 0x5410, R174 ;  /* 0x00005410ffc57816 */ /* 0x000fe200000000ae */
[----:B------:R-:W-:Y:S01]  /*1020*/  FFMA.FTZ R178, R187, R188, R178 ;  /* 0x000000bcbbb27223 */ /* 0x000fe200000100b2 */
[----:B------:R-:W-:Y:S01]  /*1030*/  PRMT R174, RZ, 0x7610, R174 ;  /* 0x00007610ffae7816 */ /* 0x000fe200000000ae */
[----:B------:R-:W-:-:S02]  /*1040*/  FADD.FTZ R175, -R177, R192 ;  /* 0x000000c0b1af7221 */ /* 0x000fc40000010100 */
        /* <DEDUP_REMOVED lines=42> */
.L_x_2314:
[----:B------:R-:W-:Y:S05]  /*12f0*/  BSYNC B1 ;  /* 0x0000000000017941 */ /* 0x000fea0003800000 */
.L_x_2313:
        /* <DEDUP_REMOVED lines=10> */
[----:B--2---:R-:W-:Y:S02]  /*13a0*/  PRMT R8, RZ, 0x5410, R172 ;  /* 0x00005410ff087816 */ /* 0x004fe400000000ac */
[--C-:B------:R-:W-:Y:S02]  /*13b0*/  PRMT R176, RZ, 0x5410, R173.reuse ;  /* 0x00005410ffb07816 */ /* 0x100fe400000000ad */
[----:B0-----:R-:W-:Y:S01]  /*13c0*/  PRMT R182, RZ, 0x7610, R173 ;  /* 0x00007610ffb67816 */ /* 0x001fe200000000ad */
[C---:B------:R-:W-:Y:S01]  /*13d0*/  FADD.FTZ R173, -R177.reuse, R8 ;  /* 0x00000008b1ad7221 */ /* 0x040fe20000010100 */
[----:B------:R-:W-:Y:S01]  /*13e0*/  PRMT R202, RZ, 0x5410, R174 ;  /* 0x00005410ffca7816 */ /* 0x000fe200000000ae */
[C---:B------:R-:W-:Y:S01]  /*13f0*/  FADD.FTZ R205, -R177.reuse, R176 ;  /* 0x000000b0b1cd7221 */ /* 0x040fe20000010100 */
[----:B---3--:R-:W-:Y:S01]  /*1400*/  PRMT R203, RZ, 0x5410, R168 ;  /* 0x00005410ffcb7816 */ /* 0x008fe200000000a8 */
[----:B-----5:R-:W-:Y:S01]  /*1410*/  FMUL.FTZ R8, R6, R173 ;  /* 0x000000ad06087220 */ /* 0x020fe20000410000 */
[----:B------:R-:W-:Y:S01]  /*1420*/  PRMT R172, RZ, 0x7610, R172 ;  /* 0x00007610ffac7816 */ /* 0x000fe200000000ac */
[C---:B------:R-:W-:Y:S01]  /*1430*/  FADD.FTZ R211, -R177.reuse, R202 ;  /* 0x000000cab1d37221 */ /* 0x040fe20000010100 */
[----:B------:R-:W-:Y:S01]  /*1440*/  PRMT R174, RZ, 0x7610, R174 ;  /* 0x00007610ffae7816 */ /* 0x000fe200000000ae */
[----:B------:R-:W-:Y:S01]  /*1450*/  FADD.FTZ R64, R64, R203 ;  /* 0x000000cb40407221 */ /* 0x000fe20000010000 */
[--C-:B------:R-:W-:Y:S01]  /*1460*/  PRMT R204, RZ, 0x5410, R175.reuse ;  /* 0x00005410ffcc7816 */ /* 0x100fe200000000af */
[-C--:B------:R-:W-:Y:S01]  /*1470*/  FFMA.FTZ R88, R8, R203.reuse, R88 ;  /* 0x000000cb08587223 */ /* 0x080fe20000010058 */
[----:B------:R-:W-:Y:S01]  /*1480*/  PRMT R206, RZ, 0x7610, R175 ;  /* 0x00007610ffce7816 */ /* 0x000fe200000000af */
[C---:B------:R-:W-:Y:S01]  /*1490*/  FADD.FTZ R175, -R177.reuse, R172 ;  /* 0x000000acb1af7221 */ /* 0x040fe20000010100 */
[----:B------:R-:W-:Y:S01]  /*14a0*/  PRMT R168, RZ, 0x7610, R168 ;  /* 0x00007610ffa87816 */ /* 0x000fe200000000a8 */
[C---:B------:R-:W-:Y:S01]  /*14b0*/  FADD.FTZ R179, -R177.reuse, R182 ;  /* 0x000000b6b1b37221 */ /* 0x040fe20000010100 */
[----:B------:R-:W-:Y:S01]  /*14c0*/  PRMT R172, RZ, 0x7610, R169 ;  /* 0x00007610ffac7816 */ /* 0x000fe200000000a9 */
[C---:B------:R-:W-:Y:S01]  /*14d0*/  FADD.FTZ R181, -R177.reuse, R174 ;  /* 0x000000aeb1b57221 */ /* 0x040fe20000010100 */
[--C-:B------:R-:W-:Y:S01]  /*14e0*/  PRMT R183, RZ, 0x5410, R171.reuse ;  /* 0x00005410ffb77816 */ /* 0x100fe200000000ab */
[C---:B------:R-:W-:Y:S01]  /*14f0*/  FADD.FTZ R217, -R177.reuse, R204 ;  /* 0x000000ccb1d97221 */ /* 0x040fe20000010100 */
[----:B------:R-:W-:Y:S01]  /*1500*/  PRMT R174, RZ, 0x7610, R171 ;  /* 0x00007610ffae7816 */ /* 0x000fe200000000ab */
[----:B------:R-:W-:Y:S01]  /*1510*/  FADD.FTZ R215, -R177, R206 ;  /* 0x000000ceb1d77221 */ /* 0x000fe20000010100 */
[----:B------:R-:W-:Y:S01]  /*1520*/  PRMT R177, RZ, 0x5410, R169 ;  /* 0x00005410ffb17816 */ /* 0x000fe200000000a9 */
[----:B------:R-:W-:Y:S01]  /*1530*/  FMUL.FTZ R203, R112, R203 ;  /* 0x000000cb70cb7220 */ /* 0x000fe20000410000 */
[--C-:B------:R-:W-:Y:S01]  /*1540*/  PRMT R169, RZ, 0x5410, R170.reuse ;  /* 0x00005410ffa97816 */ /* 0x100fe200000000aa */
[C---:B------:R-:W-:Y:S01]  /*1550*/  FMUL.FTZ R211, R6.reuse, R211 ;  /* 0x000000d306d37220 */ /* 0x040fe20000410000 */
        /* <DEDUP_REMOVED lines=9> */
[----:B------:R-:W-:Y:S02]  /*15f0*/  FMUL.FTZ R206, R114, R177 ;  /* 0x000000b172ce7220 */ /* 0x000fe40000410000 */
[----:B------:R-:W-:Y:S02]  /*1600*/  FADD.FTZ R169, R180, R207 ;  /* 0x000000cfb4a97221 */ /* 0x000fe40000010000 */
[C---:B------:R-:W-:Y:S02]  /*1610*/  FFMA.FTZ R178, R202.reuse, R207, R178 ;  /* 0x000000cfcab27223 */ /* 0x040fe400000100b2 */
        /* <DEDUP_REMOVED lines=29> */
[C---:B------:R-:W-:Y:S02]  /*17f0*/  FFMA.FTZ R87, R218.reuse, R174, R87 ;  /* 0x000000aeda577223 */ /* 0x040fe40000010057 */
[----:B------:R-:W-:Y:S02]  /*1800*/  FADD.FTZ R180, R169, R216 ;  /* 0x000000d8a9b47221 */ /* 0x000fe40000010000 */
[----:B------:R-:W-:-:S02]  /*1810*/  FFMA.FTZ R178, R218, R216, R171 ;  /* 0x000000d8dab27223 */ /* 0x000fc400000100ab */
.L_x_2310:
[----:B------:R-:W-:Y:S05]  /*1820*/  BSYNC B0 ;  /* 0x0000000000007941 */ /* 0x000fea0003800000 */
.L_x_2302:
[----:B------:R-:W-:Y:S02]  /*1830*/  LOP3.LUT P4, RZ, R5, 0xff, RZ, 0xc0, !PT ;  /* 0x000000ff05ff7812 */ /* 0x000fe4000788c0ff */
[----:B------:R-:W-:-:S02]  /*1840*/  SHF.R.U32.HI R170, RZ, 0x5, R0 ;  /* 0x00000005ffaa7819 */ /* 0x000fc40000011600 */
[----:B------:R-:W-:Y:S02]  /*1850*/  LOP3.LUT P3, RZ, R0, 0x1f, RZ, 0xc0, !PT ;  /* 0x0000001f00ff7812 */ /* 0x000fe4000786c0ff */
[----:B------:R-:W-:-:S07]  /*1860*/  LOP3.LUT R219, R170, 0x7fffff8, RZ, 0xc0, !PT ;  /* 0x07fffff8aadb7812 */ /* 0x000fce00078ec0ff */
[----:B------:R-:W-:Y:S01]  /*1870*/  @!P4 IADD3 R219, R219, 0x8, RZ ;  /* 0x00000008dbdbc810 */ /* 0x000fe20007ffe0ff */
[----:B------:R-:W-:Y:S05]  /*1880*/  BRA.DIV ~URZ, `(.L_x_2315) ;  /* 0x00002cd27f007947 */ /* 0x000fea000b800000 */
[----:B------:R2:W3:Y:S02]  /*1890*/  SHFL.DOWN PT, R171, R180, 0x10, 0x1f ;  /* 0x0a001f00b4ab7f89 */ /* 0x0004e400000e0000 */
.L_x_2406:
[----:B------:R-:W-:Y:S05]  /*18a0*/  BRA.DIV ~URZ, `(.L_x_2316) ;  /* 0x00002d327f007947 */ /* 0x000fea000b800000 */
[----:B-1----:R-:W1:Y:S01]  /*18b0*/  SHFL.DOWN PT, R169, R178, 0x10, 0x1f ;  /* 0x0a001f00b2a97f89 */ /* 0x002e6200000e0000 */
[----:B---3--:R-:W-:-:S05]  /*18c0*/  FADD.FTZ R175, R171, R180 ;  /* 0x000000b4abaf7221 */ /* 0x008fca0000010000 */
        /* <DEDUP_REMOVED lines=12> */
[----:B------:R3:W4:Y:S01]  /*1990*/  SHFL.DOWN PT, R175, R174, 0x1, 0x1f ;  /* 0x08201f00aeaf7f89 */ /* 0x00072200000e0000 */
[----:B-1----:R-:W-:-:S05]  /*19a0*/  FADD.FTZ R176, R173, R176 ;  /* 0x000000b0adb07221 */ /* 0x002fca0000010000 */
[----:B------:R3:W1:Y:S02]  /*19b0*/  SHFL.DOWN PT, R215, R176, 0x1, 0x1f ;  /* 0x08201f00b0d77f89 */ /* 0x00066400000e0000 */
.L_x_2407:
[----:B------:R-:W-:Y:S01]  /*19c0*/  @!P3 LOP3.LUT R170, R170, 0x7, RZ, 0xc0, !PT ;  /* 0x00000007aaaab812 */ /* 0x000fe200078ec0ff */
[----:B----4-:R-:W-:Y:S01]  /*19d0*/  FADD.FTZ R214, R175, R174 ;  /* 0x000000aeafd67221 */ /* 0x010fe20000010000 */
[----:B------:R-:W-:Y:S01]  /*19e0*/  WARPSYNC 0xffffffff ;  /* 0xffffffff00007948 */ /* 0x000fe20003800000 */
[----:B-1----:R-:W-:Y:S01]  /*19f0*/  FADD.FTZ R215, R215, R176 ;  /* 0x000000b0d7d77221 */ /* 0x002fe20000010000 */
[----:B------:R-:W-:Y:S01]  /*1a00*/  BSSY B0, `(.L_x_2317) ;  /* 0x00000eb000007945 */ /* 0x000fe20003800000 */
[----:B------:R-:W-:-:S05]  /*1a10*/  @!P3 IMAD.IADD R220, R219, 0x1, R170 ;  /* 0x00000001dbdcb824 */ /* 0x000fca00078e02aa */
[----:B------:R-:W-:Y:S04]  /*1a20*/  @!P3 STS.64 [R220.X8+0x6000], R214 ;  /* 0x006000d6dc00b388 */ /* 0x000fe80000008a00 */
[----:B------:R-:W-:Y:S01]  /*1a30*/  BAR.SYNC.DEFER_BLOCKING 0x0 ;  /* 0x0000000000007b1d */ /* 0x000fe20000010000 */
[----:B-----5:R-:W-:-:S13]  /*1a40*/  ISETP.GE.AND P3, PT, R9, 0x1, PT ;  /* 0x000000010900780c */ /* 0x020fda0003f66270 */
[----:B------:R-:W-:-:S05]  /*1a50*/  @P3 IADD3 R9, R9, -0x1, RZ ;  /* 0xffffffff09093810 */ /* 0x000fca0007ffe0ff */
[----:B------:R-:W-:Y:S01]  /*1a60*/  @P3 IMAD R9, R9, c[0x0][0x168], RZ ;  /* 0x00005a0009093a24 */ /* 0x000fe200078e02ff */
[----:B------:R-:W1:Y:S04]  /*1a70*/  LDS.128 R168, [R219.X8+0x6000] ;  /* 0x00600000dba87984 */ /* 0x000e680000008c00 */
[----:B---3--:R-:W3:Y:S04]  /*1a80*/  LDS.128 R172, [R219.X8+0x6010] ;  /* 0x00601000dbac7984 */ /* 0x008ee80000008c00 */
[----:B------:R-:W4:Y:S04]  /*1a90*/  LDS.128 R176, [R219.X8+0x6020] ;  /* 0x00602000dbb07984 */ /* 0x000f280000008c00 */
[----:B--2---:R-:W2:Y:S01]  /*1aa0*/  LDS.128 R180, [R219.X8+0x6030] ;  /* 0x00603000dbb47984 */ /* 0x004ea20000008c00 */
[----:B-1----:R-:W-:-:S02]  /*1ab0*/  FADD.FTZ R221, RZ, R168 ;  /* 0x000000a8ffdd7221 */ /* 0x002fc40000010000 */
[----:B------:R-:W-:Y:S01]  /*1ac0*/  FADD.FTZ R168, RZ, R169 ;  /* 0x000000a9ffa87221 */ /* 0x000fe20000010000 */
[----:B------:R-:W-:Y:S01]  /*1ad0*/  @P3 LOP3.LUT R169, R0, 0xff, RZ, 0xc0, !PT ;  /* 0x000000ff00a93812 */ /* 0x000fe200078ec0ff */
[----:B------:R-:W-:Y:S01]  /*1ae0*/  FADD.FTZ R221, R170, R221 ;  /* 0x000000ddaadd7221 */ /* 0x000fe20000010000 */
[----:B------:R-:W-:Y:S01]  /*1af0*/  @P3 SHF.R.S32.HI R170, RZ, 0x1f, R9 ;  /* 0x0000001fffaa3819 */ /* 0x000fe20000011409 */
[----:B------:R-:W-:Y:S02]  /*1b00*/  FADD.FTZ R168, R171, R168 ;  /* 0x000000a8aba87221 */ /* 0x000fe40000010000 */
[----:B---3--:R-:W-:Y:S01]  /*1b10*/  FADD.FTZ R221, R221, R172 ;  /* 0x000000acdddd7221 */ /* 0x008fe20000010000 */
[----:B------:R-:W-:Y:S01]  /*1b20*/  @P3 LEA.HI R170, R170, R9, RZ, 0x3 ;  /* 0x00000009aaaa3211 */ /* 0x000fe200078f18ff */
[----:B------:R-:W-:Y:S01]  /*1b30*/  FADD.FTZ R168, R168, R173 ;  /* 0x000000ada8a87221 */ /* 0x000fe20000010000 */
[----:B------:R-:W-:Y:S01]  /*1b40*/  HFMA2.MMA R9, -RZ, RZ, 0, 0 ;  /* 0x00000000ff097435 */ /* 0x000fe200000001ff */
[----:B------:R-:W-:-:S02]  /*1b50*/  FADD.FTZ R221, R174, R221 ;  /* 0x000000ddaedd7221 */ /* 0x000fc40000010000 */
[----:B------:R-:W-:Y:S02]  /*1b60*/  FADD.FTZ R168, R175, R168 ;  /* 0x000000a8afa87221 */ /* 0x000fe40000010000 */
[----:B----4-:R-:W-:Y:S01]  /*1b70*/  FADD.FTZ R221, R221, R176 ;  /* 0x000000b0dddd7221 */ /* 0x010fe20000010000 */
[----:B------:R-:W-:Y:S01]  /*1b80*/  @P3 LEA.HI.SX32 R9, R170, R169, 0x1d ;  /* 0x000000a9aa093211 */ /* 0x000fe200078feaff */
[----:B------:R-:W-:Y:S02]  /*1b90*/  FADD.FTZ R168, R168, R177 ;  /* 0x000000b1a8a87221 */ /* 0x000fe40000010000 */
[----:B------:R-:W-:Y:S02]  /*1ba0*/  FADD.FTZ R221, R178, R221 ;  /* 0x000000ddb2dd7221 */ /* 0x000fe40000010000 */
[----:B------:R-:W-:Y:S02]  /*1bb0*/  FADD.FTZ R168, R179, R168 ;  /* 0x000000a8b3a87221 */ /* 0x000fe40000010000 */
[----:B--2---:R-:W-:-:S02]  /*1bc0*/  FADD.FTZ R221, R221, R180 ;  /* 0x000000b4dddd7221 */ /* 0x004fc40000010000 */
        /* <DEDUP_REMOVED lines=11> */
.L_x_2320:
[----:B------:R-:W-:Y:S05]  /*1c80*/  BSYNC B1 ;  /* 0x0000000000017941 */ /* 0x000fea0003800000 */
.L_x_2319:
        /* <DEDUP_REMOVED lines=10> */
.L_x_2322:
[----:B------:R-:W-:Y:S01]  /*1d30*/  ULDC.64 UR6, c[0x0][0x218] ;  /* 0x0000860000067ab9 */ /* 0x000fe20000000a00 */
[----:B0-----:R-:W-:Y:S01]  /*1d40*/  ISETP.NE.AND P4, PT, R3, RZ, PT ;  /* 0x000000ff0300720c */ /* 0x001fe20003f85270 */
        /* <DEDUP_REMOVED lines=9> */
.L_x_2323:
[----:B------:R-:W-:Y:S05]  /*1de0*/  BSYNC B1 ;  /* 0x0000000000017941 */ /* 0x000fea0003800000 */
.L_x_2321:
[----:B------:R-:W-:Y:S01]  /*1df0*/  ISETP.NE.U32.AND P5, PT, RZ, c[0x0][0x258], PT ;  /* 0x00009600ff007a0c */ /* 0x000fe20003fa5070 */
[----:B------:R-:W-:Y:S01]  /*1e00*/  @P3 FMUL.FTZ R171, R169, c[0x0][0x1ec] ;  /* 0x00007b00a9ab3a20 */ /* 0x000fe20000410000 */
[----:B------:R-:W-:Y:S02]  /*1e10*/  BSSY B1, `(.L_x_2324) ;  /* 0x0000015000017945 */ /* 0x000fe40003800000 */
[----:B------:R-:W-:Y:S01]  /*1e20*/  ISETP.NE.AND.EX P5, PT, RZ, c[0x0][0x25c], PT, P5 ;  /* 0x00009700ff007a0c */ /* 0x000fe20003fa5350 */
[----:B------:R-:W-:-:S05]  /*1e30*/  @P3 FMUL.FTZ R168, R140, R171 ;  /* 0x000000ab8ca83220 */ /* 0x000fca0000410000 */
[----:B------:R-:W-:Y:S02]  /*1e40*/  @P3 F2FP.BF16.PACK_AB R170, RZ, R168 ;  /* 0x000000a8ffaa323e */ /* 0x000fe400000010ff */
[----:B-----5:R-:W-:Y:S02]  /*1e50*/  @P3 PRMT R168, RZ, 0x5410, R156 ;  /* 0x00005410ffa83816 */ /* 0x020fe4000000009c */
[----:B------:R-:W-:-:S03]  /*1e60*/  @P3 PRMT R164, R170, 0x7610, R164 ;  /* 0x00007610aaa43816 */ /* 0x000fc600000000a4 */
        /* <DEDUP_REMOVED lines=8> */
.L_x_2325:
[----:B0-----:R-:W-:-:S04]  /*1ef0*/  ISETP.NE.AND P6, PT, R3, RZ, PT ;  /* 0x000000ff0300720c */ /* 0x001fc80003fc5270 */
[----:B------:R-:W-:-:S05]  /*1f00*/  FSEL R168, R172, RZ, !P6 ;  /* 0x000000ffaca87208 */ /* 0x000fca0007000000 */
[----:B------:R-:W-:Y:S01]  /*1f10*/  FFMA.FTZ R169, R11, R173, R168 ;  /* 0x000000ad0ba97223 */ /* 0x000fe200000100a8 */
[----:B------:R-:W-:-:S03]  /*1f20*/  @P4 PRMT R168, RZ, 0x7610, R32 ;  /* 0x00007610ffa84816 */ /* 0x000fc60000000020 */
[----:B------:R-:W-:-:S04]  /*1f30*/  FADD.FTZ R169, R14, -R169 ;  /* 0x800000a90ea97221 */ /* 0x000fc80000010000 */
[----:B------:R-:W-:-:S04]  /*1f40*/  FMUL.FTZ R169, R6, R169 ;  /* 0x000000a906a97220 */ /* 0x000fc80000410000 */
[----:B------:R-:W-:Y:S02]  /*1f50*/  @P4 FADD.FTZ R169, R169, R168 ;  /* 0x000000a8a9a94221 */ /* 0x000fe40000010000 */
.L_x_2326:
[----:B------:R-:W-:Y:S05]  /*1f60*/  BSYNC B1 ;  /* 0x0000000000017941 */ /* 0x000fea0003800000 */
.L_x_2324:
        /* <DEDUP_REMOVED lines=14> */
.L_x_2328:
[----:B0-----:R-:W-:-:S04]  /*2050*/  ISETP.NE.AND P6, PT, R3, RZ, PT ;  /* 0x000000ff0300720c */ /* 0x001fc80003fc5270 */
[----:B------:R-:W-:-:S05]  /*2060*/  FSEL R168, R172, RZ, !P6 ;  /* 0x000000ffaca87208 */ /* 0x000fca0007000000 */
[----:B------:R-:W-:-:S04]  /*2070*/  FFMA.FTZ R168, R12, R173, R168 ;  /* 0x000000ad0ca87223 */ /* 0x000fc800000100a8 */
[----:B------:R-:W-:Y:S01]  /*2080*/  FADD.FTZ R169, R17, -R168 ;  /* 0x800000a811a97221 */ /* 0x000fe20000010000 */
[----:B------:R-:W-:-:S03]  /*2090*/  @P4 PRMT R168, RZ, 0x5410, R33 ;  /* 0x00005410ffa84816 */ /* 0x000fc60000000021 */
[----:B------:R-:W-:-:S04]  /*20a0*/  FMUL.FTZ R169, R6, R169 ;  /* 0x000000a906a97220 */ /* 0x000fc80000410000 */
[----:B------:R-:W-:Y:S02]  /*20b0*/  @P4 FADD.FTZ R169, R169, R168 ;  /* 0x000000a8a9a94221 */ /* 0x000fe40000010000 */
.L_x_2329:
[----:B------:R-:W-:Y:S05]  /*20c0*/  BSYNC B1 ;  /* 0x0000000000017941 */ /* 0x000fea0003800000 */
.L_x_2327:
        /* <DEDUP_REMOVED lines=14> */
.L_x_2331:
[----:B0-----:R-:W-:-:S04]  /*21b0*/  ISETP.NE.AND P6, PT, R3, RZ, PT ;  /* 0x000000ff0300720c */ /* 0x001fc80003fc5270 */
[----:B------:R-:W-:-:S05]  /*21c0*/  FSEL R168, R172, RZ, !P6 ;  /* 0x000000ffaca87208 */ /* 0x000fca0007000000 */
[----:B------:R-:W-:Y:S01]  /*21d0*/  FFMA.FTZ R169, R15, R173, R168 ;  /* 0x000000ad0fa97223 */ /* 0x000fe200000100a8 */
[----:B------:R-:W-:-:S03]  /*21e0*/  @P4 PRMT R168, RZ, 0x7610, R33 ;  /* 0x00007610ffa84816 */ /* 0x000fc60000000021 */
[----:B------:R-:W-:-:S04]  /*21f0*/  FADD.FTZ R169, R18, -R169 ;  /* 0x800000a912a97221 */ /* 0x000fc80000010000 */
[----:B------:R-:W-:-:S04]  /*2200*/  FMUL.FTZ R169, R6, R169 ;  /* 0x000000a906a97220 */ /* 0x000fc80000410000 */
[----:B------:R-:W-:Y:S02]  /*2210*/  @P4 FADD.FTZ R169, R169, R168 ;  /* 0x000000a8a9a94221 */ /* 0x000fe40000010000 */
.L_x_2332:
[----:B------:R-:W-:Y:S05]  /*2220*/  BSYNC B1 ;  /* 0x0000000000017941 */ /* 0x000fea0003800000 */
.L_x_2330:
        /* <DEDUP_REMOVED lines=14> */
.L_x_2334:
[----:B0-----:R-:W-:-:S04]  /*2310*/  ISETP.NE.AND P6, PT, R3, RZ, PT ;  /* 0x000000ff0300720c */ /* 0x001fc80003fc5270 */
[----:B------:R-:W-:-:S05]  /*2320*/  FSEL R168, R172, RZ, !P6 ;  /* 0x000000ffaca87208 */ /* 0x000fca0007000000 */
[----:B------:R-:W-:-:S04]  /*2330*/  FFMA.FTZ R168, R16, R173, R168 ;  /* 0x000000ad10a87223 */ /* 0x000fc800000100a8 */
[----:B------:R-:W-:Y:S01]  /*2340*/  FADD.FTZ R169, R19, -R168 ;  /* 0x800000a813a97221 */ /* 0x000fe20000010000 */
[----:B------:R-:W-:-:S03]  /*2350*/  @P4 PRMT R168, RZ, 0x5410, R34 ;  /* 0x00005410ffa84816 */ /* 0x000fc60000000022 */
[----:B------:R-:W-:-:S04]  /*2360*/  FMUL.FTZ R169, R6, R169 ;  /* 0x000000a906a97220 */ /* 0x000fc80000410000 */
[----:B------:R-:W-:Y:S02]  /*2370*/  @P4 FADD.FTZ R169, R169, R168 ;  /* 0x000000a8a9a94221 */ /* 0x000fe40000010000 */
.L_x_2335:
[----:B------:R-:W-:Y:S05]  /*2380*/  BSYNC B1 ;  /* 0x0000000000017941 */ /* 0x000fea0003800000 */
.L_x_2333:
        /* <DEDUP_REMOVED lines=14> */
.L_x_2337:
[----:B0-----:R-:W-:-:S04]  /*2470*/  ISETP.NE.AND P6, PT, R3, RZ, PT ;  /* 0x000000ff0300720c */ /* 0x001fc80003fc5270 */
[----:B------:R-:W-:-:S05]  /*2480*/  FSEL R168, R172, RZ, !P6 ;  /* 0x000000ffaca87208 */ /* 0x000fca0007000000 */
[----:B------:R-:W-:-:S04]  /*2490*/  FFMA.FTZ R168, R20, R173, R168 ;  /* 0x000000ad14a87223 */ /* 0x000fc800000100a8 */
[----:B------:R-:W-:Y:S01]  /*24a0*/  FADD.FTZ R169, R21, -R168 ;  /* 0x800000a815a97221 */ /* 0x000fe20000010000 */
[----:B------:R-:W-:-:S03]  /*24b0*/  @P4 PRMT R168, RZ, 0x7610, R34 ;  /* 0x00007610ffa84816 */ /* 0x000fc60000000022 */
[----:B------:R-:W-:-:S04]  /*24c0*/  FMUL.FTZ R169, R6, R169 ;  /* 0x000000a906a97220 */ /* 0x000fc80000410000 */
[----:B------:R-:W-:Y:S02]  /*24d0*/  @P4 FADD.FTZ R169, R169, R168 ;  /* 0x000000a8a9a94221 */ /* 0x000fe40000010000 */
.L_x_2338:
[----:B------:R-:W-:Y:S05]  /*24e0*/  BSYNC B1 ;  /* 0x0000000000017941 */ /* 0x000fea0003800000 */
.L_x_2336:
        /* <DEDUP_REMOVED lines=14> */
.L_x_2340:
[----:B0-----:R-:W-:-:S04]  /*25d0*/  ISETP.NE.AND P6, PT, R3, RZ, PT ;  /* 0x000000ff0300720c */ /* 0x001fc80003fc5270 */
[----:B------:R-:W-:-:S05]  /*25e0*/  FSEL R168, R172, RZ, !P6 ;  /* 0x000000ffaca87208 */ /* 0x000fca0007000000 */
[----:B------:R-:W-:-:S04]  /*25f0*/  FFMA.FTZ R168, R22, R173, R168 ;  /* 0x000000ad16a87223 */ /* 0x000fc800000100a8 */
[----:B------:R-:W-:Y:S01]  /*2600*/  FADD.FTZ R169, R23, -R168 ;  /* 0x800000a817a97221 */ /* 0x000fe20000010000 */
[----:B------:R-:W-:-:S03]  /*2610*/  @P4 PRMT R168, RZ, 0x5410, R35 ;  /* 0x00005410ffa84816 */ /* 0x000fc60000000023 */
[----:B------:R-:W-:-:S04]  /*2620*/  FMUL.FTZ R169, R6, R169 ;  /* 0x000000a906a97220 */ /* 0x000fc80000410000 */
[----:B------:R-:W-:Y:S02]  /*2630*/  @P4 FADD.FTZ R169, R169, R168 ;  /* 0x000000a8a9a94221 */ /* 0x000fe40000010000 */
.L_x_2341:
[----:B------:R-:W-:Y:S05]  /*2640*/  BSYNC B1 ;  /* 0x0000000000017941 */ /* 0x000fea0003800000 */
.L_x_2339:
        /* <DEDUP_REMOVED lines=14> */
.L_x_2343:
[----:B0-----:R-:W-:-:S04]  /*2730*/  ISETP.NE.AND P6, PT, R3, RZ, PT ;  /* 0x000000ff0300720c */ /* 0x001fc80003fc5270 */
[----:B------:R-:W-:-:S05]  /*2740*/  FSEL R168, R172, RZ, !P6 ;  /* 0x000000ffaca87208 */ /* 0x000fca0007000000 */
[----:B------:R-:W-:-:S04]  /*2750*/  FFMA.FTZ R168, R184, R173, R168 ;  /* 0x000000adb8a87223 */ /* 0x000fc800000100a8 */
[----:B------:R-:W-:Y:S01]  /*2760*/  FADD.FTZ R169, R185, -R168 ;  /* 0x800000a8b9a97221 */ /* 0x000fe20000010000 */
[----:B------:R-:W-:-:S03]  /*2770*/  @P4 PRMT R168, RZ, 0x7610, R35 ;  /* 0x00007610ffa84816 */ /* 0x000fc60000000023 */
[----:B------:R-:W-:-:S04]  /*2780*/  FMUL.FTZ R169, R6, R169 ;  /* 0x000000a906a97220 */ /* 0x000fc80000410000 */
[----:B------:R-:W-:Y:S02]  /*2790*/  @P4 FADD.FTZ R169, R169, R168 ;  /* 0x000000a8a9a94221 */ /* 0x000fe40000010000 */
.L_x_2344:
[----:B------:R-:W-:Y:S05]  /*27a0*/  BSYNC B1 ;  /* 0x0000000000017941 */ /* 0x000fea0003800000 */
.L_x_2342:
[----:B------:R-:W-:Y:S01]  /*27b0*/  @P3 FMUL.FTZ R176, R169, c[0x0][0x1ec] ;  /* 0x00007b00a9b03a20 */ /* 0x000fe20000410000 */
[----:B------:R-:W-:Y:S02]  /*27c0*/  @P5 MOV R168, 0x10 ;  /* 0x0000001000a85802 */ /* 0x000fe40000000f00 */
[----:B------:R-:W-:Y:S01]  /*27d0*/  @P3 MOV R178, 0x10 ;  /* 0x0000001000b23802 */ /* 0x000fe20000000f00 */
[----:B------:R-:W-:Y:S01]  /*27e0*/  @P3 FMUL.FTZ R170, R147, R176 ;  /* 0x000000b093aa3220 */ /* 0x000fe20000410000 */
[----:B------:R-:W-:Y:S01]  /*27f0*/  @P5 F2FP.BF16.PACK_AB R174, RZ, R169 ;  /* 0x000000a9ffae523e */ /* 0x000fe200000010ff */
[C---:B------:R-:W-:Y:S01]  /*2800*/  @P5 IMAD.WIDE.U32 R168, R7.reuse, R168, c[0x0][0x258] ;  /* 0x0000960007a85625 */ /* 0x040fe200078e00a8 */
[----:B------:R-:W-:Y:S02]  /*2810*/  IADD3 R7, R7, 0x100, RZ ;  /* 0x0000010007077810 */ /* 0x000fe40007ffe0ff */
[----:B------:R-:W-:Y:S01]  /*2820*/  @P3 F2FP.BF16.PACK_AB R175, RZ, R170 ;  /* 0x000000aaffaf323e */ /* 0x000fe200000010ff */
[----:B------:R-:W-:Y:S01]  /*2830*/  @P3 IMAD.WIDE.U32 R170, R9, R178, c[0x0][0x248] ;  /* 0x0000920009aa3625 */ /* 0x000fe200078e00b2 */
[----:B------:R-:W-:-:S02]  /*2840*/  @P5 PRMT R163, R163, 0x5410, R174 ;  /* 0x00005410a3a35816 */ /* 0x000fc400000000ae */
[----:B------:R-:W-:Y:S02]  /*2850*/  @P3 PRMT R167, R167, 0x5410, R175 ;  /* 0x00005410a7a73816 */ /* 0x000fe400000000af */
[----:B------:R-:W-:Y:S01]  /*2860*/  IADD3 R9, R9, 0x100, RZ ;  /* 0x0000010009097810 */ /* 0x000fe20007ffe0ff */
[----:B------:R1:W-:Y:S04]  /*2870*/  @P5 STG.E.128 [R168.64], R160 ;  /* 0x000000a0a8005986 */ /* 0x0003e8000c101d04 */
[----:B------:R2:W-:Y:S01]  /*2880*/  @P3 STG.E.128 [R170.64], R164 ;  /* 0x000000a4aa003986 */ /* 0x0005e2000c101d04 */
[----:B-1----:R-:W-:-:S05]  /*2890*/  @P3 PRMT R168, RZ, 0x7610, R159 ;  /* 0x00007610ffa83816 */ /* 0x002fca000000009f */
[----:B------:R-:W-:Y:S02]  /*28a0*/  @P3 FFMA.FTZ R55, R176, R168, R55 ;  /* 0x000000a8b0373223 */ /* 0x000fe40000010037 */
.L_x_2318:
[----:B--2---:R-:W-:Y:S05]  /*28b0*/  BSYNC B0 ;  /* 0x0000000000007941 */ /* 0x004fea0003800000 */
.L_x_2317:
[----:B------:R-:W-:Y:S01]  /*28c0*/  BSSY B0, `(.L_x_2345) ;  /* 0x00000ca000007945 */ /* 0x000fe20003800000 */
[----:B------:R-:W-:Y:S05]  /*28d0*/  @!P1 BRA `(.L_x_2346) ;  /* 0x00000c8000009947 */ /* 0x000fea0003800000 */
[----:B------:R-:W-:Y:S01]  /*28e0*/  BSSY B1, `(.L_x_2347) ;  /* 0x0000005000017945 */ /* 0x000fe20003800000 */
[----:B------:R-:W-:Y:S05]  /*28f0*/  @!P3 BRA `(.L_x_2348) ;  /* 0x000000300000b947 */ /* 0x000fea0003800000 */
[----:B------:R-:W-:-:S10]  /*2900*/  HFMA2.MMA R156, -RZ, RZ, 0, 9.5367431640625e-07 ;  /* 0x00000010ff9c7435 */ /* 0x000fd400000001ff */
[----:B------:R-:W-:-:S06]  /*2910*/  IMAD.WIDE.U32 R156, R9, R156, c[0x0][0x170] ;  /* 0x00005c00099c7625 */ /* 0x000fcc00078e009c */
[----:B------:R-:W5:Y:S02]  /*2920*/  LDG.E.128 R156, [R156.64] ;  /* 0x000000049c9c7981 */ /* 0x000f64000c1e1d00 */
.L_x_2348:
[----:B------:R-:W-:Y:S05]  /*2930*/  BSYNC B1 ;  /* 0x0000000000017941 */ /* 0x000fea0003800000 */
.L_x_2347:
        /* <DEDUP_REMOVED lines=10> */
.L_x_2350:
        /* <DEDUP_REMOVED lines=11> */
.L_x_2351:
[----:B------:R-:W-:Y:S05]  /*2a90*/  BSYNC B1 ;  /* 0x0000000000017941 */ /* 0x000fea0003800000 */
.L_x_2349:
[----:B------:R-:W-:Y:S01]  /*2aa0*/  ISETP.NE.U32.AND P5, PT, RZ, c[0x0][0x258], PT ;  /* 0x00009600ff007a0c */ /* 0x000fe20003fa5070 */
[----:B------:R-:W-:Y:S01]  /*2ab0*/  @P3 FMUL.FTZ R171, R169, c[0x0][0x1ec] ;  /* 0x00007b00a9ab3a20 */ /* 0x000fe20000410000 */
        /* <DEDUP_REMOVED lines=14> */
.L_x_2353:
[----:B0-----:R-:W-:-:S04]  /*2ba0*/  ISETP.NE.AND P6, PT, R3, RZ, PT ;  /* 0x000000ff0300720c */ /* 0x001fc80003fc5270 */
[----:B------:R-:W-:-:S05]  /*2bb0*/  FSEL R168, R172, RZ, !P6 ;  /* 0x000000ffaca87208 */ /* 0x000fca0007000000 */
[----:B------:R-:W-:-:S04]  /*2bc0*/  FFMA.FTZ R168, R186, R173, R168 ;  /* 0x000000adbaa87223 */ /* 0x000fc800000100a8 */
[----:B------:R-:W-:Y:S01]  /*2bd0*/  FADD.FTZ R169, R191, -R168 ;  /* 0x800000a8bfa97221 */ /* 0x000fe20000010000 */
[----:B------:R-:W-:-:S03]  /*2be0*/  @P4 PRMT R168, RZ, 0x7610, R28 ;  /* 0x00007610ffa84816 */ /* 0x000fc6000000001c */
[----:B------:R-:W-:-:S04]  /*2bf0*/  FMUL.FTZ R169, R6, R169 ;  /* 0x000000a906a97220 */ /* 0x000fc80000410000 */
[----:B------:R-:W-:Y:S02]  /*2c00*/  @P4 FADD.FTZ R169, R169, R168 ;  /* 0x000000a8a9a94221 */ /* 0x000fe40000010000 */
.L_x_2354:
[----:B------:R-:W-:Y:S05]  /*2c10*/  BSYNC B1 ;  /* 0x0000000000017941 */ /* 0x000fea0003800000 */
.L_x_2352:
        /* <DEDUP_REMOVED lines=14> */
.L_x_2356:
[----:B0-----:R-:W-:-:S04]  /*2d00*/  ISETP.NE.AND P6, PT, R3, RZ, PT ;  /* 0x000000ff0300720c */ /* 0x001fc80003fc5270 */
[----:B------:R-:W-:-:S05]  /*2d10*/  FSEL R168, R172, RZ, !P6 ;  /* 0x000000ffaca87208 */ /* 0x000fca0007000000 */
[----:B------:R-:W-:Y:S01]  /*2d20*/  FFMA.FTZ R169, R189, R173, R168 ;  /* 0x000000adbda97223 */ /* 0x000fe200000100a8 */
[----:B------:R-:W-:-:S03]  /*2d30*/  @P4 PRMT R168, RZ, 0x5410, R29 ;  /* 0x00005410ffa84816 */ /* 0x000fc6000000001d */
[----:B------:R-:W-:-:S04]  /*2d40*/  FADD.FTZ R169, R192, -R169 ;  /* 0x800000a9c0a97221 */ /* 0x000fc80000010000 */
[----:B------:R-:W-:-:S04]  /*2d50*/  FMUL.FTZ R169, R6, R169 ;  /* 0x000000a906a97220 */ /* 0x000fc80000410000 */
[----:B------:R-:W-:Y:S02]  /*2d60*/  @P4 FADD.FTZ R169, R169, R168 ;  /* 0x000000a8a9a94221 */ /* 0x000fe40000010000 */
.L_x_2357:
[----:B------:R-:W-:Y:S05]  /*2d70*/  BSYNC B1 ;  /* 0x0000000000017941 */ /* 0x000fea0003800000 */
.L_x_2355:
        /* <DEDUP_REMOVED lines=14> */
.L_x_2359:
[----:B0-----:R-:W-:-:S04]  /*2e60*/  ISETP.NE.AND P6, PT, R3, RZ, PT ;  /* 0x000000ff0300720c */ /* 0x001fc80003fc5270 */
[----:B------:R-:W-:-:S05]  /*2e70*/  FSEL R168, R172, RZ, !P6 ;  /* 0x000000ffaca87208 */ /* 0x000fca0007000000 */
[----:B------:R-:W-:-:S04]  /*2e80*/  FFMA.FTZ R168, R190, R173, R168 ;  /* 0x000000adbea87223 */ /* 0x000fc800000100a8 */
[----:B------:R-:W-:Y:S01]  /*2e90*/  FADD.FTZ R169, R195, -R168 ;  /* 0x800000a8c3a97221 */ /* 0x000fe20000010000 */
[----:B------:R-:W-:-:S03]  /*2ea0*/  @P4 PRMT R168, RZ, 0x7610, R29 ;  /* 0x00007610ffa84816 */ /* 0x000fc6000000001d */
[----:B------:R-:W-:-:S04]  /*2eb0*/  FMUL.FTZ R169, R6, R169 ;  /* 0x000000a906a97220 */ /* 0x000fc80000410000 */
[----:B------:R-:W-:Y:S02]  /*2ec0*/  @P4 FADD.FTZ R169, R169, R168 ;  /* 0x000000a8a9a94221 */ /* 0x000fe40000010000 */
.L_x_2360:
[----:B------:R-:W-:Y:S05]  /*2ed0*/  BSYNC B1 ;  /* 0x0000000000017941 */ /* 0x000fea0003800000 */
.L_x_2358:
        /* <DEDUP_REMOVED lines=14> */
.L_x_2362:
[----:B0-----:R-:W-:-:S04]  /*2fc0*/  ISETP.NE.AND P6, PT, R3, RZ, PT ;  /* 0x000000ff0300720c */ /* 0x001fc80003fc5270 */
[----:B------:R-:W-:-:S05]  /*2fd0*/  FSEL R168, R172, RZ, !P6 ;  /* 0x000000ffaca87208 */ /* 0x000fca0007000000 */
[----:B------:R-:W-:Y:S01]  /*2fe0*/  FFMA.FTZ R169, R193, R173, R168 ;  /* 0x000000adc1a97223 */ /* 0x000fe200000100a8 */
[----:B------:R-:W-:-:S03]  /*2ff0*/  @P4 PRMT R168, RZ, 0x5410, R30 ;  /* 0x00005410ffa84816 */ /* 0x000fc6000000001e */
[----:B------:R-:W-:-:S04]  /*3000*/  FADD.FTZ R169, R194, -R169 ;  /* 0x800000a9c2a97221 */ /* 0x000fc80000010000 */
[----:B------:R-:W-:-:S04]  /*3010*/  FMUL.FTZ R169, R6, R169 ;  /* 0x000000a906a97220 */ /* 0x000fc80000410000 */
[----:B------:R-:W-:Y:S02]  /*3020*/  @P4 FADD.FTZ R169, R169, R168 ;  /* 0x000000a8a9a94221 */ /* 0x000fe40000010000 */
.L_x_2363:
[----:B------:R-:W-:Y:S05]  /*3030*/  BSYNC B1 ;  /* 0x0000000000017941 */ /* 0x000fea0003800000 */
.L_x_2361:
        /* <DEDUP_REMOVED lines=14> */
.L_x_2365:
[----:B0-----:R-:W-:-:S04]  /*3120*/  ISETP.NE.AND P6, PT, R3, RZ, PT ;  /* 0x000000ff0300720c */ /* 0x001fc80003fc5270 */
[----:B------:R-:W-:-:S05]  /*3130*/  FSEL R168, R172, RZ, !P6 ;  /* 0x000000ffaca87208 */ /* 0x000fca0007000000 */
[----:B------:R-:W-:-:S04]  /*3140*/  FFMA.FTZ R168, R196, R173, R168 ;  /* 0x000000adc4a87223 */ /* 0x000fc800000100a8 */
[----:B------:R-:W-:Y:S01]  /*3150*/  FADD.FTZ R169, R197, -R168 ;  /* 0x800000a8c5a97221 */ /* 0x000fe20000010000 */
[----:B------:R-:W-:-:S03]  /*3160*/  @P4 PRMT R168, RZ, 0x7610, R30 ;  /* 0x00007610ffa84816 */ /* 0x000fc6000000001e */
[----:B------:R-:W-:-:S04]  /*3170*/  FMUL.FTZ R169, R6, R169 ;  /* 0x000000a906a97220 */ /* 0x000fc80000410000 */
[----:B------:R-:W-:Y:S02]  /*3180*/  @P4 FADD.FTZ R169, R169, R168 ;  /* 0x000000a8a9a94221 */ /* 0x000fe40000010000 */
.L_x_2366:
[----:B------:R-:W-:Y:S05]  /*3190*/  BSYNC B1 ;  /* 0x0000000000017941 */ /* 0x000fea0003800000 */
.L_x_2364:
        /* <DEDUP_REMOVED lines=14> */
.L_x_2368:
[----:B0-----:R-:W-:-:S04]  /*3280*/  ISETP.NE.AND P6, PT, R3, RZ, PT ;  /* 0x000000ff0300720c */ /* 0x001fc80003fc5270 */
[----:B------:R-:W-:-:S05]  /*3290*/  FSEL R168, R172, RZ, !P6 ;  /* 0x000000ffaca87208 */ /* 0x000fca0007000000 */
[----:B------:R-:W-:Y:S01]  /*32a0*/  FFMA.FTZ R169, R199, R173, R168 ;  /* 0x000000adc7a97223 */ /* 0x000fe200000100a8 */
[----:B------:R-:W-:-:S03]  /*32b0*/  @P4 PRMT R168, RZ, 0x5410, R31 ;  /* 0x00005410ffa84816 */ /* 0x000fc6000000001f */
[----:B------:R-:W-:-:S04]  /*32c0*/  FADD.FTZ R169, R198, -R169 ;  /* 0x800000a9c6a97221 */ /* 0x000fc80000010000 */
[----:B------:R-:W-:-:S04]  /*32d0*/  FMUL.FTZ R169, R6, R169 ;  /* 0x000000a906a97220 */ /* 0x000fc80000410000 */
[----:B------:R-:W-:Y:S02]  /*32e0*/  @P4 FADD.FTZ R169, R169, R168 ;  /* 0x000000a8a9a94221 */ /* 0x000fe40000010000 */
.L_x_2369:
[----:B------:R-:W-:Y:S05]  /*32f0*/  BSYNC B1 ;  /* 0x0000000000017941 */ /* 0x000fea0003800000 */
.L_x_2367:
        /* <DEDUP_REMOVED lines=14> */
.L_x_2371:
[----:B0-----:R-:W-:-:S04]  /*33e0*/  ISETP.NE.AND P6, PT, R3, RZ, PT ;  /* 0x000000ff0300720c */ /* 0x001fc80003fc5270 */
[----:B------:R-:W-:-:S05]  /*33f0*/  FSEL R168, R172, RZ, !P6 ;  /* 0x000000ffaca87208 */ /* 0x000fca0007000000 */
[----:B------:R-:W-:-:S04]  /*3400*/  FFMA.FTZ R168, R200, R173, R168 ;  /* 0x000000adc8a87223 */ /* 0x000fc800000100a8 */
[----:B------:R-:W-:Y:S01]  /*3410*/  FADD.FTZ R169, R201, -R168 ;  /* 0x800000a8c9a97221 */ /* 0x000fe20000010000 */
[----:B------:R-:W-:-:S03]  /*3420*/  @P4 PRMT R168, RZ, 0x7610, R31 ;  /* 0x00007610ffa84816 */ /* 0x000fc6000000001f */
[----:B------:R-:W-:-:S04]  /*3430*/  FMUL.FTZ R169, R6, R169 ;  /* 0x000000a906a97220 */ /* 0x000fc80000410000 */
[----:B------:R-:W-:Y:S02]  /*3440*/  @P4 FADD.FTZ R169, R169, R168 ;  /* 0x000000a8a9a94221 */ /* 0x000fe40000010000 */
.L_x_2372:
[----:B------:R-:W-:Y:S05]  /*3450*/  BSYNC B1 ;  /* 0x0000000000017941 */ /* 0x000fea0003800000 */
.L_x_2370:
        /* <DEDUP_REMOVED lines=16> */
.L_x_2346:
[----:B--2---:R-:W-:Y:S05]  /*3560*/  BSYNC B0 ;  /* 0x0000000000007941 */ /* 0x004fea0003800000 */
.L_x_2345:
        /* <DEDUP_REMOVED lines=8> */
.L_x_2376:
[----:B------:R-:W-:Y:S05]  /*35f0*/  BSYNC B1 ;  /* 0x0000000000017941 */ /* 0x000fea0003800000 */
.L_x_2375:
        /* <DEDUP_REMOVED lines=10> */
.L_x_2378:
        /* <DEDUP_REMOVED lines=11> */
.L_x_2379:
[----:B------:R-:W-:Y:S05]  /*3750*/  BSYNC B1 ;  /* 0x0000000000017941 */ /* 0x000fea0003800000 */
.L_x_2377:
        /* <DEDUP_REMOVED lines=16> */
.L_x_2381:
[----:B0-----:R-:W-:-:S04]  /*3860*/  ISETP.NE.AND P6, PT, R3, RZ, PT ;  /* 0x000000ff0300720c */ /* 0x001fc80003fc5270 */
[----:B------:R-:W-:-:S05]  /*3870*/  FSEL R168, R172, RZ, !P6 ;  /* 0x000000ffaca87208 */ /* 0x000fca0007000000 */
[----:B------:R-:W-:-:S04]  /*3880*/  FFMA.FTZ R168, R202, R173, R168 ;  /* 0x000000adcaa87223 */ /* 0x000fc800000100a8 */
[----:B------:R-:W-:Y:S01]  /*3890*/  FADD.FTZ R169, R207, -R168 ;  /* 0x800000a8cfa97221 */ /* 0x000fe20000010000 */
[----:B------:R-:W-:-:S03]  /*38a0*/  @P4 PRMT R168, RZ, 0x7610, R24 ;  /* 0x00007610ffa84816 */ /* 0x000fc60000000018 */
[----:B------:R-:W-:-:S04]  /*38b0*/  FMUL.FTZ R169, R6, R169 ;  /* 0x000000a906a97220 */ /* 0x000fc80000410000 */
[----:B------:R-:W-:Y:S02]  /*38c0*/  @P4 FADD.FTZ R169, R169, R168 ;  /* 0x000000a8a9a94221 */ /* 0x000fe40000010000 */
.L_x_2382:
[----:B------:R-:W-:Y:S05]  /*38d0*/  BSYNC B1 ;  /* 0x0000000000017941 */ /* 0x000fea0003800000 */
.L_x_2380:
        /* <DEDUP_REMOVED lines=14> */
.L_x_2384:
[----:B0-----:R-:W-:-:S04]  /*39c0*/  ISETP.NE.AND P6, PT, R3, RZ, PT ;  /* 0x000000ff0300720c */ /* 0x001fc80003fc5270 */
[----:B------:R-:W-:-:S05]  /*39d0*/  FSEL R168, R172, RZ, !P6 ;  /* 0x000000ffaca87208 */ /* 0x000fca0007000000 */
[----:B------:R-:W-:Y:S01]  /*39e0*/  FFMA.FTZ R169, R205, R173, R168 ;  /* 0x000000adcda97223 */ /* 0x000fe200000100a8 */
[----:B------:R-:W-:-:S03]  /*39f0*/  @P4 PRMT R168, RZ, 0x5410, R25 ;  /* 0x00005410ffa84816 */ /* 0x000fc60000000019 */
[----:B------:R-:W-:-:S04]  /*3a00*/  FADD.FTZ R169, R206, -R169 ;  /* 0x800000a9cea97221 */ /* 0x000fc80000010000 */
[----:B------:R-:W-:-:S04]  /*3a10*/  FMUL.FTZ R169, R6, R169 ;  /* 0x000000a906a97220 */ /* 0x000fc80000410000 */
[----:B------:R-:W-:Y:S02]  /*3a20*/  @P4 FADD.FTZ R169, R169, R168 ;  /* 0x000000a8a9a94221 */ /* 0x000fe40000010000 */
.L_x_2385:
[----:B------:R-:W-:Y:S05]  /*3a30*/  BSYNC B1 ;  /* 0x0000000000017941 */ /* 0x000fea0003800000 */
.L_x_2383:
        /* <DEDUP_REMOVED lines=14> */
.L_x_2387:
[----:B0-----:R-:W-:-:S04]  /*3b20*/  ISETP.NE.AND P6, PT, R3, RZ, PT ;  /* 0x000000ff0300720c */ /* 0x001fc80003fc5270 */
[----:B------:R-:W-:-:S05]  /*3b30*/  FSEL R168, R172, RZ, !P6 ;  /* 0x000000ffaca87208 */ /* 0x000fca0007000000 */
[----:B------:R-:W-:-:S04]  /*3b40*/  FFMA.FTZ R168, R204, R173, R168 ;  /* 0x000000adcca87223 */ /* 0x000fc800000100a8 */
[----:B------:R-:W-:Y:S01]  /*3b50*/  FADD.FTZ R169, R209, -R168 ;  /* 0x800000a8d1a97221 */ /* 0x000fe20000010000 */
[----:B------:R-:W-:-:S03]  /*3b60*/  @P4 PRMT R168, RZ, 0x7610, R25 ;  /* 0x00007610ffa84816 */ /* 0x000fc60000000019 */
[----:B------:R-:W-:-:S04]  /*3b70*/  FMUL.FTZ R169, R6, R169 ;  /* 0x000000a906a97220 */ /* 0x000fc80000410000 */
[----:B------:R-:W-:Y:S02]  /*3b80*/  @P4 FADD.FTZ R169, R169, R168 ;  /* 0x000000a8a9a94221 */ /* 0x000fe40000010000 */
.L_x_2388:
[----:B------:R-:W-:Y:S05]  /*3b90*/  BSYNC B1 ;  /* 0x0000000000017941 */ /* 0x000fea0003800000 */
.L_x_2386:
        /* <DEDUP_REMOVED lines=14> */
.L_x_2390:
[----:B0-----:R-:W-:-:S04]  /*3c80*/  ISETP.NE.AND P6, PT, R3, RZ, PT ;  /* 0x000000ff0300720c */ /* 0x001fc80003fc5270 */
[----:B------:R-:W-:-:S05]  /*3c90*/  FSEL R168, R172, RZ, !P6 ;  /* 0x000000ffaca87208 */ /* 0x000fca0007000000 */
[----:B------:R-:W-:Y:S01]  /*3ca0*/  FFMA.FTZ R169, R211, R173, R168 ;  /* 0x000000add3a97223 */ /* 0x000fe200000100a8 */
[----:B------:R-:W-:-:S03]  /*3cb0*/  @P4 PRMT R168, RZ, 0x5410, R26 ;  /* 0x00005410ffa84816 */ /* 0x000fc6000000001a */
[----:B------:R-:W-:-:S04]  /*3cc0*/  FADD.FTZ R169, R208, -R169 ;  /* 0x800000a9d0a97221 */ /* 0x000fc80000010000 */
[----:B------:R-:W-:-:S04]  /*3cd0*/  FMUL.FTZ R169, R6, R169 ;  /* 0x000000a906a97220 */ /* 0x000fc80000410000 */
[----:B------:R-:W-:Y:S02]  /*3ce0*/  @P4 FADD.FTZ R169, R169, R168 ;  /* 0x000000a8a9a94221 */ /* 0x000fe40000010000 */
.L_x_2391:
[----:B------:R-:W-:Y:S05]  /*3cf0*/  BSYNC B1 ;  /* 0x0000000000017941 */ /* 0x000fea0003800000 */
.L_x_2389:
        /* <DEDUP_REMOVED lines=14> */
.L_x_2393:
[----:B0-----:R-:W-:-:S04]  /*3de0*/  ISETP.NE.AND P6, PT, R3, RZ, PT ;  /* 0x000000ff0300720c */ /* 0x001fc80003fc5270 */
[----:B------:R-:W-:-:S05]  /*3df0*/  FSEL R168, R172, RZ, !P6 ;  /* 0x000000ffaca87208 */ /* 0x000fca0007000000 */
[----:B------:R-:W-:-:S04]  /*3e00*/  FFMA.FTZ R168, R210, R173, R168 ;  /* 0x000000add2a87223 */ /* 0x000fc800000100a8 */
[----:B------:R-:W-:Y:S01]  /*3e10*/  FADD.FTZ R169, R213, -R168 ;  /* 0x800000a8d5a97221 */ /* 0x000fe20000010000 */
[----:B------:R-:W-:-:S03]  /*3e20*/  @P4 PRMT R168, RZ, 0x7610, R26 ;  /* 0x00007610ffa84816 */ /* 0x000fc6000000001a */
[----:B------:R-:W-:-:S04]  /*3e30*/  FMUL.FTZ R169, R6, R169 ;  /* 0x000000a906a97220 */ /* 0x000fc80000410000 */
[----:B------:R-:W-:Y:S02]  /*3e40*/  @P4 FADD.FTZ R169, R169, R168 ;  /* 0x000000a8a9a94221 */ /* 0x000fe40000010000 */
.L_x_2394:
[----:B------:R-:W-:Y:S05]  /*3e50*/  BSYNC B1 ;  /* 0x0000000000017941 */ /* 0x000fea0003800000 */
.L_x_2392:
        /* <DEDUP_REMOVED lines=14> */
.L_x_2396:
[----:B0-----:R-:W-:-:S04]  /*3f40*/  ISETP.NE.AND P6, PT, R3, RZ, PT ;  /* 0x000000ff0300720c */ /* 0x001fc80003fc5270 */
[----:B------:R-:W-:-:S05]  /*3f50*/  FSEL R168, R172, RZ, !P6 ;  /* 0x000000ffaca87208 */ /* 0x000fca0007000000 */
[----:B------:R-:W-:Y:S01]  /*3f60*/  FFMA.FTZ R169, R217, R173, R168 ;  /* 0x000000add9a97223 */ /* 0x000fe200000100a8 */
[----:B------:R-:W-:-:S03]  /*3f70*/  @P4 PRMT R168, RZ, 0x5410, R27 ;  /* 0x00005410ffa84816 */ /* 0x000fc6000000001b */
[----:B------:R-:W-:-:S04]  /*3f80*/  FADD.FTZ R169, R212, -R169 ;  /* 0x800000a9d4a97221 */ /* 0x000fc80000010000 */
[----:B------:R-:W-:-:S04]  /*3f90*/  FMUL.FTZ R169, R6, R169 ;  /* 0x000000a906a97220 */ /* 0x000fc80000410000 */
[----:B------:R-:W-:Y:S02]  /*3fa0*/  @P4 FADD.FTZ R169, R169, R168 ;  /* 0x000000a8a9a94221 */ /* 0x000fe40000010000 */
.L_x_2397:
[----:B------:R-:W-:Y:S05]  /*3fb0*/  BSYNC B1 ;  /* 0x0000000000017941 */ /* 0x000fea0003800000 */
.L_x_2395:
        /* <DEDUP_REMOVED lines=14> */
.L_x_2399:
[----:B0-----:R-:W-:Y:S02]  /*40a0*/  ISETP.NE.AND P2, PT, R3, RZ, PT ;  /* 0x000000ff0300720c */ /* 0x001fe40003f45270 */
[----:B------:R-:W-:Y:S02]  /*40b0*/  @P4 PRMT R169, RZ, 0x7610, R27 ;  /* 0x00007610ffa94816 */ /* 0x000fe4000000001b */
[----:B------:R-:W-:-:S05]  /*40c0*/  FSEL R172, R172, RZ, !P2 ;  /* 0x000000ffacac7208 */ /* 0x000fca0005000000 */
[----:B------:R-:W-:-:S04]  /*40d0*/  FFMA.FTZ R173, R218, R173, R172 ;  /* 0x000000addaad7223 */ /* 0x000fc800000100ac */
[----:B------:R-:W-:-:S04]  /*40e0*/  FADD.FTZ R173, R216, -R173 ;  /* 0x800000add8ad7221 */ /* 0x000fc80000010000 */
[----:B------:R-:W-:-:S04]  /*40f0*/  FMUL.FTZ R6, R6, R173 ;  /* 0x000000ad06067220 */ /* 0x000fc80000410000 */
[----:B------:R-:W-:Y:S02]  /*4100*/  @P4 FADD.FTZ R6, R6, R169 ;  /* 0x000000a906064221 */ /* 0x000fe40000010000 */
.L_x_2400:
[----:B------:R-:W-:Y:S05]  /*4110*/  BSYNC B1 ;  /* 0x0000000000017941 */ /* 0x000fea0003800000 */
.L_x_2398:
        /* <DEDUP_REMOVED lines=12> */
[----:B-1----:R-:W-:-:S05]  /*41e0*/  @P3 PRMT R6, RZ, 0x7610, R159 ;  /* 0x00007610ff063816 */ /* 0x002fca000000009f */
[----:B------:R-:W-:Y:S02]  /*41f0*/  @P3 FFMA.FTZ R39, R6, R172, R39 ;  /* 0x000000ac06273223 */ /* 0x000fe40000010027 */
.L_x_2374:
[----:B------:R-:W-:Y:S05]  /*4200*/  BSYNC B0 ;  /* 0x0000000000007941 */ /* 0x000fea0003800000 */
.L_x_2373:
[----:B------:R-:W-:Y:S02]  /*4210*/  IADD3 R4, R4, c[0x0][0x160], RZ ;  /* 0x0000580004047a10 */ /* 0x000fe40007ffe0ff */
[----:B------:R-:W-:Y:S02]  /*4220*/  LOP3.LUT P3, RZ, R5, 0xff, RZ, 0xc0, !PT ;  /* 0x000000ff05ff7812 */ /* 0x000fe4000786c0ff */
[----:B------:R-:W-:Y:S02]  /*4230*/  ISETP.GE.AND P2, PT, R4, c[0x0][0x164], PT ;  /* 0x0000590004007a0c */ /* 0x000fe40003f46270 */
[----:B------:R-:W-:-:S11]  /*4240*/  SEL R5, RZ, 0x1, P3 ;  /* 0x00000001ff057807 */ /* 0x000fd60001800000 */
[----:B0-----:R-:W-:Y:S01]  /*4250*/  @P2 CALL.REL.NOINC `(.L_x_2301) ;  /* 0x0000001000002944 */ /* 0x001fe20003c00000 */
[----:B------:R-:W-:Y:S05]  /*4260*/  BRA `(.L_x_2401) ;  /* 0xffffc28000007947 */ /* 0x000fea000383ffff */
.L_x_2301:
        /* <DEDUP_REMOVED lines=19> */
.L_x_2403:
[----:B------:R-:W-:Y:S05]  /*43a0*/  BSYNC B0 ;  /* 0x0000000000007941 */ /* 0x000fea0003800000 */
.L_x_2402:
        /* <DEDUP_REMOVED lines=13> */
.L_x_2405:
[----:B------:R-:W-:Y:S05]  /*4480*/  BSYNC B0 ;  /* 0x0000000000007941 */ /* 0x000fea0003800000 */
.L_x_2404:
        /* <DEDUP_REMOVED lines=13> */
.L_x_2315:
[----:B------:R-:W-:Y:S01]  /*4560*/  HFMA2.MMA R173, -RZ, RZ, 0, 1.847743988037109375e-06 ;  /* 0x0000001fffad7435 */ /* 0x000fe200000001ff */
[----:B------:R-:W-:Y:S01]  /*4570*/  MOV R172, R180 ;  /* 0x000000b400ac7202 */ /* 0x000fe20000000f00 */
[----:B------:R-:W-:Y:S01]  /*4580*/  IMAD.MOV.U32 R215, RZ, RZ, 0x10 ;  /* 0x00000010ffd77424 */ /* 0x000fe200078e00ff */
[----:B------:R-:W-:-:S02]  /*4590*/  MOV R182, 0xffffffff ;  /* 0xffffffff00b67802 */ /* 0x000fc40000000f00 */
[----:B-1----:R-:W-:Y:S02]  /*45a0*/  MOV R168, 0x45c0 ;  /* 0x000045c000a87802 */ /* 0x002fe40000000f00 */
[----:B0----5:R-:W-:Y:S05]  /*45b0*/  CALL.REL.NOINC `($__internal_46_$__cuda_sm70_shflsync_down_p) ;  /* 0x0000045000007944 */ /* 0x021fea0003c00000 */
[----:B-1----:R-:W-:Y:S01]  /*45c0*/  MOV R171, R215 ;  /* 0x000000d700ab7202 */ /* 0x002fe20000000f00 */
[----:B0-----:R-:W-:Y:S05]  /*45d0*/  BRA `(.L_x_2406) ;  /* 0xffffd2c000007947 */ /* 0x001fea000383ffff */
.L_x_2316:
[----:B------:R-:W-:Y:S01]  /*45e0*/  HFMA2.MMA R173, -RZ, RZ, 0, 1.847743988037109375e-06 ;  /* 0x0000001fffad7435 */ /* 0x000fe200000001ff */
[----:B------:R-:W-:Y:S01]  /*45f0*/  MOV R172, R178 ;  /* 0x000000b200ac7202 */ /* 0x000fe20000000f00 */
[----:B------:R-:W-:Y:S01]  /*4600*/  IMAD.MOV.U32 R215, RZ, RZ, 0x10 ;  /* 0x00000010ffd77424 */ /* 0x000fe200078e00ff */
[----:B------:R-:W-:Y:S02]  /*4610*/  MOV R182, 0xffffffff ;  /* 0xffffffff00b67802 */ /* 0x000fe40000000f00 */
[----:B-1----:R-:W-:Y:S02]  /*4620*/  MOV R168, 0x4640 ;  /* 0x0000464000a87802 */ /* 0x002fe40000000f00 */
[----:B0-23-5:R-:W-:Y:S05]  /*4630*/  CALL.REL.NOINC `($__internal_46_$__cuda_sm70_shflsync_down_p) ;  /* 0x000003d000007944 */ /* 0x02dfea0003c00000 */
[----:B------:R-:W-:Y:S01]  /*4640*/  FADD.FTZ R180, R171, R180 ;  /* 0x000000b4abb47221 */ /* 0x000fe20000010000 */
[----:B0-----:R-:W-:Y:S01]  /*4650*/  MOV R173, 0x1f ;  /* 0x0000001f00ad7802 */ /* 0x001fe20000000f00 */
[----:B-1----:R-:W-:Y:S01]  /*4660*/  FADD.FTZ R178, R178, R215 ;  /* 0x000000d7b2b27221 */ /* 0x002fe20000010000 */
[----:B------:R-:W-:Y:S01]  /*4670*/  HFMA2.MMA R215, -RZ, RZ, 0, 4.76837158203125e-07 ;  /* 0x00000008ffd77435 */ /* 0x000fe200000001ff */
[----:B------:R-:W-:Y:S01]  /*4680*/  IMAD.MOV.U32 R182, RZ, RZ, -0x1 ;  /* 0xffffffffffb67424 */ /* 0x000fe200078e00ff */
[----:B------:R-:W-:-:S02]  /*4690*/  MOV R172, R180 ;  /* 0x000000b400ac7202 */ /* 0x000fc40000000f00 */
[----:B------:R-:W-:Y:S02]  /*46a0*/  MOV R168, 0x46c0 ;  /* 0x000046c000a87802 */ /* 0x000fe40000000f00 */
[----:B------:R-:W-:Y:S05]  /*46b0*/  CALL.REL.NOINC `($__internal_46_$__cuda_sm70_shflsync_down_p) ;  /* 0x0000035000007944 */ /* 0x000fea0003c00000 */
[----:B-1----:R-:W-:Y:S01]  /*46c0*/  MOV R171, R215 ;  /* 0x000000d700ab7202 */ /* 0x002fe20000000f00 */
[----:B------:R-:W-:Y:S01]  /*46d0*/  HFMA2.MMA R215, -RZ, RZ, 0, 4.76837158203125e-07 ;  /* 0x00000008ffd77435 */ /* 0x000fe200000001ff */
[----:B0-----:R-:W-:Y:S01]  /*46e0*/  MOV R172, R178 ;  /* 0x000000b200ac7202 */ /* 0x001fe20000000f00 */
[----:B------:R-:W-:Y:S01]  /*46f0*/  IMAD.MOV.U32 R173, RZ, RZ, 0x1f ;  /* 0x0000001fffad7424 */ /* 0x000fe200078e00ff */
[----:B------:R-:W-:Y:S02]  /*4700*/  MOV R182, 0xffffffff ;  /* 0xffffffff00b67802 */ /* 0x000fe40000000f00 */
[----:B------:R-:W-:Y:S02]  /*4710*/  MOV R168, 0x4730 ;  /* 0x0000473000a87802 */ /* 0x000fe40000000f00 */
[----:B------:R-:W-:Y:S05]  /*4720*/  CALL.REL.NOINC `($__internal_46_$__cuda_sm70_shflsync_down_p) ;  /* 0x000002e000007944 */ /* 0x000fea0003c00000 */
[----:B------:R-:W-:Y:S01]  /*4730*/  FADD.FTZ R180, R171, R180 ;  /* 0x000000b4abb47221 */ /* 0x000fe20000010000 */
[----:B0-----:R-:W-:Y:S01]  /*4740*/  MOV R173, 0x1f ;  /* 0x0000001f00ad7802 */ /* 0x001fe20000000f00 */
[----:B-1----:R-:W-:Y:S01]  /*4750*/  FADD.FTZ R178, R178, R215 ;  /* 0x000000d7b2b27221 */ /* 0x002fe20000010000 */
[----:B------:R-:W-:Y:S01]  /*4760*/  HFMA2.MMA R215, -RZ, RZ, 0, 2.384185791015625e-07 ;  /* 0x00000004ffd77435 */ /* 0x000fe200000001ff */
[----:B------:R-:W-:Y:S01]  /*4770*/  MOV R182, 0xffffffff ;  /* 0xffffffff00b67802 */ /* 0x000fe20000000f00 */
[----:B------:R-:W-:Y:S01]  /*4780*/  IMAD.MOV.U32 R172, RZ, RZ, R180 ;  /* 0x000000ffffac7224 */ /* 0x000fe200078e00b4 */
[----:B------:R-:W-:-:S03]  /*4790*/  MOV R168, 0x47b0 ;  /* 0x000047b000a87802 */ /* 0x000fc60000000f00 */
[----:B------:R-:W-:Y:S05]  /*47a0*/  CALL.REL.NOINC `($__internal_46_$__cuda_sm70_shflsync_down_p) ;  /* 0x0000026000007944 */ /* 0x000fea0003c00000 */
[----:B-1----:R-:W-:Y:S01]  /*47b0*/  MOV R171, R215 ;  /* 0x000000d700ab7202 */ /* 0x002fe20000000f00 */
[----:B------:R-:W-:Y:S01]  /*47c0*/  HFMA2.MMA R215, -RZ, RZ, 0, 2.384185791015625e-07 ;  /* 0x00000004ffd77435 */ /* 0x000fe200000001ff */
[----:B0-----:R-:W-:Y:S01]  /*47d0*/  MOV R172, R178 ;  /* 0x000000b200ac7202 */ /* 0x001fe20000000f00 */
[----:B------:R-:W-:Y:S01]  /*47e0*/  IMAD.MOV.U32 R182, RZ, RZ, -0x1 ;  /* 0xffffffffffb67424 */ /* 0x000fe200078e00ff */
[----:B------:R-:W-:-:S02]  /*47f0*/  MOV R173, 0x1f ;  /* 0x0000001f00ad7802 */ /* 0x000fc40000000f00 */
[----:B------:R-:W-:Y:S02]  /*4800*/  MOV R168, 0x4820 ;  /* 0x0000482000a87802 */ /* 0x000fe40000000f00 */
[----:B------:R-:W-:Y:S05]  /*4810*/  CALL.REL.NOINC `($__internal_46_$__cuda_sm70_shflsync_down_p) ;  /* 0x000001f000007944 */ /* 0x000fea0003c00000 */
[----:B------:R-:W-:Y:S01]  /*4820*/  FADD.FTZ R174, R171, R180 ;  /* 0x000000b4abae7221 */ /* 0x000fe20000010000 */
[----:B0-----:R-:W-:Y:S01]  /*4830*/  MOV R173, 0x1f ;  /* 0x0000001f00ad7802 */ /* 0x001fe20000000f00 */
[----:B-1----:R-:W-:Y:S01]  /*4840*/  FADD.FTZ R176, R178, R215 ;  /* 0x000000d7b2b07221 */ /* 0x002fe20000010000 */
[----:B------:R-:W-:Y:S01]  /*4850*/  HFMA2.MMA R215, -RZ, RZ, 0, 1.1920928955078125e-07 ;  /* 0x00000002ffd77435 */ /* 0x000fe200000001ff */
[----:B------:R-:W-:Y:S02]  /*4860*/  MOV R182, 0xffffffff ;  /* 0xffffffff00b67802 */ /* 0x000fe40000000f00 */
[----:B------:R-:W-:Y:S02]  /*4870*/  MOV R172, R174 ;  /* 0x000000ae00ac7202 */ /* 0x000fe40000000f00 */
[----:B------:R-:W-:Y:S02]  /*4880*/  MOV R168, 0x48a0 ;  /* 0x000048a000a87802 */ /* 0x000fe40000000f00 */
[----:B------:R-:W-:Y:S05]  /*4890*/  CALL.REL.NOINC `($__internal_46_$__cuda_sm70_shflsync_down_p) ;  /* 0x0000017000007944 */ /* 0x000fea0003c00000 */
[----:B-1----:R-:W-:Y:S01]  /*48a0*/  IMAD.MOV.U32 R171, RZ, RZ, R215 ;  /* 0x000000ffffab7224 */ /* 0x002fe200078e00d7 */
[----:B------:R-:W-:Y:S01]  /*48b0*/  HFMA2.MMA R215, -RZ, RZ, 0, 1.1920928955078125e-07 ;  /* 0x00000002ffd77435 */ /* 0x000fe200000001ff */
[----:B0-----:R-:W-:-:S02]  /*48c0*/  MOV R172, R176 ;  /* 0x000000b000ac7202 */ /* 0x001fc40000000f00 */
[----:B------:R-:W-:Y:S02]  /*48d0*/  MOV R173, 0x1f ;  /* 0x0000001f00ad7802 */ /* 0x000fe40000000f00 */
[----:B------:R-:W-:Y:S02]  /*48e0*/  MOV R182, 0xffffffff ;  /* 0xffffffff00b67802 */ /* 0x000fe40000000f00 */
[----:B------:R-:W-:Y:S02]  /*48f0*/  MOV R168, 0x4910 ;  /* 0x0000491000a87802 */ /* 0x000fe40000000f00 */
[----:B------:R-:W-:Y:S05]  /*4900*/  CALL.REL.NOINC `($__internal_46_$__cuda_sm70_shflsync_down_p) ;  /* 0x0000010000007944 */ /* 0x000fea0003c00000 */
[----:B------:R-:W-:Y:S01]  /*4910*/  FADD.FTZ R174, R171, R174 ;  /* 0x000000aeabae7221 */ /* 0x000fe20000010000 */
[----:B0-----:R-:W-:Y:S01]  /*4920*/  HFMA2.MMA R173, -RZ, RZ, 0, 1.847743988037109375e-06 ;  /* 0x0000001fffad7435 */ /* 0x001fe200000001ff */
[----:B-1----:R-:W-:Y:S01]  /*4930*/  FADD.FTZ R176, R176, R215 ;  /* 0x000000d7b0b07221 */ /* 0x002fe20000010000 */
[----:B------:R-:W-:Y:S01]  /*4940*/  MOV R182, 0xffffffff ;  /* 0xffffffff00b67802 */ /* 0x000fe20000000f00 */
[----:B------:R-:W-:Y:S01]  /*4950*/  IMAD.MOV.U32 R215, RZ, RZ, 0x1 ;  /* 0x00000001ffd77424 */ /* 0x000fe200078e00ff */
[----:B------:R-:W-:Y:S02]  /*4960*/  MOV R172, R174 ;  /* 0x000000ae00ac7202 */ /* 0x000fe40000000f00 */
[----:B------:R-:W-:-:S02]  /*4970*/  MOV R168, 0x4990 ;  /* 0x0000499000a87802 */ /* 0x000fc40000000f00 */
[----:B------:R-:W-:Y:S05]  /*4980*/  CALL.REL.NOINC `($__internal_46_$__cuda_sm70_shflsync_down_p) ;  /* 0x0000008000007944 */ /* 0x000fea0003c00000 */
[----:B-1----:R-:W-:Y:S01]  /*4990*/  MOV R175, R215 ;  /* 0x000000d700af7202 */ /* 0x002fe20000000f00 */
[----:B------:R-:W-:Y:S01]  /*49a0*/  HFMA2.MMA R215, -RZ, RZ, 0, 5.9604644775390625e-08 ;  /* 0x00000001ffd77435 */ /* 0x000fe200000001ff */
[----:B0-----:R-:W-:Y:S01]  /*49b0*/  IMAD.MOV.U32 R172, RZ, RZ, R176 ;  /* 0x000000ffffac7224 */ /* 0x001fe200078e00b0 */
[----:B------:R-:W-:-:S02]  /*49c0*/  MOV R173, 0x1f ;  /* 0x0000001f00ad7802 */ /* 0x000fc40000000f00 */
[----:B------:R-:W-:Y:S02]  /*49d0*/  MOV R182, 0xffffffff ;  /* 0xffffffff00b67802 */ /* 0x000fe40000000f00 */
[----:B------:R-:W-:Y:S02]  /*49e0*/  MOV R168, 0x4a00 ;  /* 0x00004a0000a87802 */ /* 0x000fe40000000f00 */
[----:B------:R-:W-:Y:S05]  /*49f0*/  CALL.REL.NOINC `($__internal_46_$__cuda_sm70_shflsync_down_p) ;  /* 0x0000001000007944 */ /* 0x000fea0003c00000 */
[----:B01----:R-:W-:Y:S05]  /*4a00*/  BRA `(.L_x_2407) ;  /* 0xffffcfb000007947 */ /* 0x003fea000383ffff */
        .weak           $__internal_46_$__cuda_sm70_shflsync_down_p
        .type           $__internal_46_$__cuda_sm70_shflsync_down_p,@function
        .size           $__internal_46_$__cuda_sm70_shflsync_down_p,(.L_x_9300 - $__internal_46_$__cuda_sm70_shflsync_down_p)
$__internal_46_$__cuda_sm70_shflsync_down_p:
[----:B------:R-:W-:Y:S01]  /*4a10*/  HFMA2.MMA R169, -RZ, RZ, 0, 0 ;  /* 0x00000000ffa97435 */ /* 0x000fe200000001ff */
[----:B------:R-:W-:Y:S04]  /*4a20*/  WARPSYNC R182 ;  /* 0x000000b600007348 */ /* 0x000fe80003800000 */
[----:B------:R0:W1:Y:S01]  /*4a30*/  SHFL.DOWN PT, R215, R172, R215, R173 ;  /* 0x080000d7acd77389 */ /* 0x00006200000e00ad */
[----:B------:R-:W-:Y:S05]  /*4a40*/  RET.REL.NODEC R168 `(_ZN10layer_norm13ln_bwd_kernelINS_13Kernel_traitsIf13__nv_bfloat16S2_S2_fjLj6144ELj1ELj1ELj8ELj16ENS_18Kernel_traits_baseILj6144EfS2_S2_S2_fjLj256EEEEELb0ELb1ELb1ELb0EEEvNS_9BwdParamsE) ;  /* 0xffffb5b0a8007950 */ /* 0x000fea0003c3ffff */
.L_x_2408:
        /* <DEDUP_REMOVED lines=11> */
.L_x_9300:


//--------------------- .text._ZN10layer_norm13ln_bwd_kernelINS_13Kernel_traitsIf13__nv_bfloat16S2_S2_fjLj6144ELj1ELj1ELj8ELj16ENS_18Kernel_traits_baseILj6144EfS2_S2_S2_fjLj256EEEEELb0ELb1ELb1ELb1EEEvNS_9BwdParamsE --------------------------
	.section	.text._ZN10layer_norm13ln_bwd_kernelINS_13Kernel_traitsIf13__nv_bfloat16S2_S2_fjLj6144ELj1ELj1ELj8ELj16ENS_18Kernel_traits_baseILj6144EfS2_S2_S2_fjLj256EEEEELb0ELb1ELb1ELb1EEEvNS_9BwdParamsE,"ax",@progbits
	.sectioninfo	@"SHI_REGISTERS=235"
	.align	128
        .global         _ZN10layer_norm13ln_bwd_kernelINS_13Kernel_traitsIf13__nv_bfloat16S2_S2_fjLj6144ELj1ELj1ELj8ELj16ENS_18Kernel_traits_baseILj6144EfS2_S2_S2_fjLj256EEEEELb0ELb1ELb1ELb1EEEvNS_9BwdParamsE
        .type           _ZN10layer_norm13ln_bwd_kernelINS_13Kernel_traitsIf13__nv_bfloat16S2_S2_fjLj6144ELj1ELj1ELj8ELj16ENS_18Kernel_traits_baseILj6144EfS2_S2_S2_fjLj256EEEEELb0ELb1ELb1ELb1EEEvNS_9BwdParamsE,@function
        .size           _ZN10layer_norm13ln_bwd_kernelINS_13Kernel_traitsIf13__nv_bfloat16S2_S2_fjLj6144ELj1ELj1ELj8ELj16ENS_18Kernel_traits_baseILj6144EfS2_S2_S2_fjLj256EEEEELb0ELb1ELb1ELb1EEEvNS_9BwdParamsE,(.L_x_9301 - _ZN10layer_norm13ln_bwd_kernelINS_13Kernel_traitsIf13__nv_bfloat16S2_S2_fjLj6144ELj1ELj1ELj8ELj16ENS_18Kernel_traits_baseILj6144EfS2_S2_S2_fjLj256EEEEELb0ELb1ELb1ELb1EEEvNS_9BwdParamsE)
        .other          _ZN10layer_norm13ln_bwd_kernelINS_13Kernel_traitsIf13__nv_bfloat16S2_S2_fjLj6144ELj1ELj1ELj8ELj16ENS_18Kernel_traits_baseILj6144EfS2_S2_S2_fjLj256EEEEELb0ELb1ELb1ELb1EEEvNS_9BwdParamsE,@"STO_CUDA_ENTRY STV_DEFAULT"
_ZN10layer_norm13ln_bwd_kernelINS_13Kernel_traitsIf13__nv_bfloat16S2_S2_fjLj6144ELj1ELj1ELj8ELj16ENS_18Kernel_traits_baseILj6144EfS2_S2_S2_fjLj256EEEEELb0ELb1ELb1ELb1EEEvNS_9BwdParamsE:
.text._ZN10layer_norm13ln_bwd_kernelINS_13Kernel_traitsIf13__nv_bfloat16S2_S2_fjLj6144ELj1ELj1ELj8ELj16ENS_18Kernel_traits_baseILj6144EfS2_S2_S2_fjLj256EEEEELb0ELb1ELb1ELb1EEEvNS_9BwdParamsE:
        /* <DEDUP_REMOVED lines=44> */
.L_x_2409:
[----:B------:R-:W-:-:S04]  /*02c0*/  SHF.L.U32 R2, R0, 0x5, RZ ;  /* 0x0000000500027819 */ /* 0x000fc800000006ff */
[----:B------:R-:W-:-:S04]  /*02d0*/  LOP3.LUT R52, R2, 0x1fe0, RZ, 0xc0, !PT ;  /* 0x00001fe002347812 */ /* 0x000fc800078ec0ff */
[C---:B------:R-:W-:Y:S01]  /*02e0*/  IADD3 R2, P0, R52.reuse, c[0x0][0x1b0], RZ ;  /* 0x00006c0034027a10 */ /* 0x040fe20007f1e0ff */
[----:B------:R-:W0:Y:S01]  /*02f0*/  LDC.U8 R167, c[0x0][0x1f0] ;  /* 0x00007c00ffa77b82 */ /* 0x000e220000000000 */
        /* <DEDUP_REMOVED lines=9> */
[----:B------:R-:W-:Y:S01]  /*0390*/  HFMA2.MMA R168, -RZ, RZ, 0, 5.9604644775390625e-08 ;  /* 0x00000001ffa87435 */ /* 0x000fe200000001ff */
[----:B------:R-:W-:Y:S01]  /*03a0*/  CS2R R120, SRZ ;  /* 0x0000000000787805 */ /* 0x000fe2000001ff00 */
[----:B------:R-:W-:Y:S01]  /*03b0*/  CS2R R122, SRZ ;  /* 0x00000000007a7805 */ /* 0x000fe2000001ff00 */
[----:B------:R2:W5:Y:S01]  /*03c0*/  LDG.E.128 R24, [R52.64] ;  /* 0x0000000434187981 */ /* 0x000562000c1e1d00 */
        /* <DEDUP_REMOVED lines=38> */
[----:B012---:R-:W-:-:S02]  /*0630*/  CS2R R52, SRZ ;  /* 0x0000000000347805 */ /* 0x007fc4000001ff00 */
.L_x_2492:
[----:B------:R-:W-:-:S05]  /*0640*/  MOV R159, 0x4 ;  /* 0x00000004009f7802 */ /* 0x000fca0000000f00 */
[----:B------:R-:W-:-:S05]  /*0650*/  IMAD.WIDE R150, R166, R159, c[0x0][0x1d8] ;  /* 0x00007600a6967625 */ /* 0x000fca00078e029f */
[----:B------:R0:W2:Y:S01]  /*0660*/  LDG.E R154, [R150.64] ;  /* 0x00000004969a7981 */ /* 0x0000a2000c1e1900 */
[C---:B------:R-:W-:Y:S01]  /*0670*/  IMAD R152, R166.reuse, c[0x0][0x168], RZ ;  /* 0x00005a00a6987a24 */ /* 0x040fe200078e02ff */
[----:B------:R-:W-:Y:S01]  /*0680*/  MOV R155, 0x10 ;  /* 0x00000010009b7802 */ /* 0x000fe20000000f00 */
[----:B------:R-:W-:-:S03]  /*0690*/  IMAD.WIDE R148, R166, R159, c[0x0][0x1a8] ;  /* 0x00006a00a6947625 */ /* 0x000fc600078e029f */
[----:B------:R-:W-:Y:S01]  /*06a0*/  SHF.R.S32.HI R153, RZ, 0x1f, R152 ;  /* 0x0000001fff997819 */ /* 0x000fe20000011498 */
[----:B------:R-:W-:Y:S01]  /*06b0*/  IMAD.WIDE R2, R166, R159, c[0x0][0x1d0] ;  /* 0x00007400a6027625 */ /* 0x000fe200078e029f */
[----:B------:R-:W-:Y:S01]  /*06c0*/  BSSY B0, `(.L_x_2411) ;  /* 0x000010a000007945 */ /* 0x000fe20003800000 */
[----:B-----5:R1:W5:Y:S01]  /*06d0*/  LDG.E R169, [R148.64] ;  /* 0x0000000494a97981 */ /* 0x020362000c1e1900 */
[----:B------:R-:W-:Y:S02]  /*06e0*/  LEA.HI R153, R153, R152, RZ, 0x3 ;  /* 0x0000009899997211 */ /* 0x000fe400078f18ff */
[----:B------:R-:W-:Y:S01]  /*06f0*/  LOP3.LUT R152, R0, 0xff, RZ, 0xc0, !PT ;  /* 0x000000ff00987812 */ /* 0x000fe200078ec0ff */
[----:B------:R3:W5:Y:S03]  /*0700*/  LDG.E R156, [R2.64] ;  /* 0x00000004029c7981 */ /* 0x000766000c1e1900 */
[----:B------:R-:W-:-:S04]  /*0710*/  LEA.HI.SX32 R172, R153, R152, 0x1d ;  /* 0x0000009899ac7211 */ /* 0x000fc800078feaff */
[C---:B------:R-:W-:Y:S01]  /*0720*/  IADD3 R171, R172.reuse, 0x100, RZ ;  /* 0x00000100acab7810 */ /* 0x040fe20007ffe0ff */
[C---:B0-----:R-:W-:Y:S01]  /*0730*/  IMAD.WIDE.U32 R150, R172.reuse, R155, c[0x0][0x218] ;  /* 0x00008600ac967625 */ /* 0x041fe200078e009b */
[----:B------:R-:W-:-:S03]  /*0740*/  IADD3 R170, R172, 0x200, RZ ;  /* 0x00000200acaa7810 */ /* 0x000fc60007ffe0ff */
[----:B-1----:R-:W-:-:S04]  /*0750*/  IMAD.WIDE.U32 R148, R171, R155, c[0x0][0x218] ;  /* 0x00008600ab947625 */ /* 0x002fc800078e009b */
[----:B---3--:R-:W-:Y:S01]  /*0760*/  IMAD.WIDE.U32 R2, R170, R155, c[0x0][0x218] ;  /* 0x00008600aa027625 */ /* 0x008fe200078e009b */
[----:B--2---:R-:W-:-:S13]  /*0770*/  ISETP.GT.AND P1, PT, R154, RZ, PT ;  /* 0x000000ff9a00720c */ /* 0x004fda0003f24270 */
[----:B------:R-:W-:Y:S05]  /*0780*/  @P1 BRA `(.L_x_2412) ;  /* 0x0000009000001947 */ /* 0x000fea0003800000 */
[----:B------:R-:W-:Y:S01]  /*0790*/  ISETP.NE.U32.AND P0, PT, RZ, c[0x0][0x218], PT ;  /* 0x00008600ff007a0c */ /* 0x000fe20003f05070 */
        /* <DEDUP_REMOVED lines=8> */
.L_x_2412:
[----:B------:R-:W-:Y:S01]  /*0820*/  IADD3 R153, R154, -0x1, RZ ;  /* 0xffffffff9a997810 */ /* 0x000fe20007ffe0ff */
[----:B------:R-:W-:-:S04]  /*0830*/  IMAD.WIDE.U32 R188, R172, R155, c[0x0][0x188] ;  /* 0x00006200acbc7625 */ /* 0x000fc800078e009b */
[----:B------:R-:W-:Y:S02]  /*0840*/  IMAD R153, R153, c[0x0][0x168], RZ ;  /* 0x00005a0099997a24 */ /* 0x000fe400078e02ff */
[----:B------:R-:W-:Y:S01]  /*0850*/  IMAD.WIDE.U32 R180, R171, R155, c[0x0][0x188] ;  /* 0x00006200abb47625 */ /* 0x000fe200078e009b */
[----:B------:R-:W2:Y:S02]  /*0860*/  LDG.E.128 R188, [R188.64] ;  /* 0x00000004bcbc7981 */ /* 0x000ea4000c1e1d00 */
[----:B------:R-:W-:Y:S01]  /*0870*/  SHF.R.S32.HI R154, RZ, 0x1f, R153 ;  /* 0x0000001fff9a7819 */ /* 0x000fe20000011499 */
[----:B------:R-:W-:Y:S02]  /*0880*/  IMAD.WIDE R158, R166, R159, c[0x0][0x1a0] ;  /* 0x00006800a69e7625 */ /* 0x000fe400078e029f */
[----:B------:R-:W3:Y:S01]  /*0890*/  LDG.E.128 R180, [R180.64] ;  /* 0x00000004b4b47981 */ /* 0x000ee2000c1e1d00 */
[----:B------:R-:W-:Y:S01]  /*08a0*/  LEA.HI R153, R154, R153, RZ, 0x3 ;  /* 0x000000999a997211 */ /* 0x000fe200078f18ff */
[----:B------:R-:W-:-:S02]  /*08b0*/  IMAD.WIDE.U32 R160, R170, R155, c[0x0][0x188] ;  /* 0x00006200aaa07625 */ /* 0x000fc400078e009b */
        /* <DEDUP_REMOVED lines=11> */
[----:B------:R-:W-:-:S04]  /*0970*/  ISETP.NE.U32.AND P0, PT, RZ, c[0x0][0x218], PT ;  /* 0x00008600ff007a0c */ /* 0x000fc80003f05070 */
[----:B------:R-:W-:-:S13]  /*0980*/  ISETP.NE.AND.EX P0, PT, RZ, c[0x0][0x21c], PT, P0 ;  /* 0x00008700ff007a0c */ /* 0x000fda0003f05300 */
[----:B------:R2:W5:Y:S04]  /*0990*/  @P0 LDG.E.128 R124, [R150.64] ;  /* 0x00000004967c0981 */ /* 0x000568000c1e1d00 */
[----:B------:R0:W5:Y:S04]  /*09a0*/  @P0 LDG.E.128 R128, [R148.64] ;  /* 0x0000000494800981 */ /* 0x000168000c1e1d00 */
[----:B------:R1:W5:Y:S01]  /*09b0*/  @P0 LDG.E.128 R132, [R2.64] ;  /* 0x0000000402840981 */ /* 0x000362000c1e1d00 */
[----:B------:R-:W-:Y:S02]  /*09c0*/  ISETP.NE.AND P0, PT, R167, RZ, PT ;  /* 0x000000ffa700720c */ /* 0x000fe40003f05270 */
[----:B--2---:R-:W-:-:S02]  /*09d0*/  PRMT R151, RZ, 0x5410, R188 ;  /* 0x00005410ff977816 */ /* 0x004fc400000000bc */
[----:B------:R-:W-:Y:S02]  /*09e0*/  PRMT R188, RZ, 0x7610, R188 ;  /* 0x00007610ffbc7816 */ /* 0x000fe400000000bc */
[----:B----4-:R-:W-:Y:S02]  /*09f0*/  FSEL R204, R158, RZ, !P0 ;  /* 0x000000ff9ecc7208 */ /* 0x010fe40004000000 */
[----:B---3--:R-:W-:Y:S02]  /*0a00*/  PRMT R200, RZ, 0x7610, R162 ;  /* 0x00007610ffc87816 */ /* 0x008fe400000000a2 */
[--C-:B------:R-:W-:Y:S02]  /*0a10*/  PRMT R173, RZ, 0x5410, R186.reuse ;  /* 0x00005410ffad7816 */ /* 0x100fe400000000ba */
[----:B------:R-:W-:Y:S02]  /*0a20*/  PRMT R174, RZ, 0x7610, R186 ;  /* 0x00007610ffae7816 */ /* 0x000fe400000000ba */
[----:B------:R-:W-:-:S02]  /*0a30*/  PRMT R186, RZ, 0x7610, R180 ;  /* 0x00007610ffba7816 */ /* 0x000fc400000000b4 */
[----:B------:R-:W-:Y:S02]  /*0a40*/  PRMT R213, RZ, 0x5410, R184 ;  /* 0x00005410ffd57816 */ /* 0x000fe400000000b8 */
[--C-:B------:R-:W-:Y:S01]  /*0a50*/  PRMT R159, RZ, 0x5410, R177.reuse ;  /* 0x00005410ff9f7816 */ /* 0x100fe200000000b1 */
[----:B------:R-:W-:Y:S01]  /*0a60*/  FADD.FTZ R186, -R204, R186 ;  /* 0x000000baccba7221 */ /* 0x000fe20000010100 */
[----:B------:R-:W-:Y:S02]  /*0a70*/  PRMT R150, RZ, 0x7610, R177 ;  /* 0x00007610ff967816 */ /* 0x000fe400000000b1 */
[--C-:B-1----:R-:W-:Y:S02]  /*0a80*/  PRMT R3, RZ, 0x5410, R179.reuse ;  /* 0x00005410ff037816 */ /* 0x102fe400000000b3 */
[----:B------:R-:W-:Y:S02]  /*0a90*/  PRMT R2, RZ, 0x7610, R179 ;  /* 0x00007610ff027816 */ /* 0x000fe400000000b3 */
[----:B------:R-:W-:-:S02]  /*0aa0*/  PRMT R177, RZ, 0x5410, R160 ;  /* 0x00005410ffb17816 */ /* 0x000fc400000000a0 */
[----:B------:R-:W-:Y:S02]  /*0ab0*/  PRMT R179, RZ, 0x5410, R161 ;  /* 0x00005410ffb37816 */ /* 0x000fe400000000a1 */
[----:B------:R-:W-:Y:S01]  /*0ac0*/  PRMT R158, RZ, 0x5410, R162 ;  /* 0x00005410ff9e7816 */ /* 0x000fe200000000a2 */
[C---:B------:R-:W-:Y:S01]  /*0ad0*/  FADD.FTZ R162, -R204.reuse, R151 ;  /* 0x00000097cca27221 */ /* 0x040fe20000010100 */
[--C-:B------:R-:W-:Y:S01]  /*0ae0*/  PRMT R211, RZ, 0x5410, R185.reuse ;  /* 0x00005410ffd37816 */ /* 0x100fe200000000b9 */
[C---:B------:R-:W-:Y:S01]  /*0af0*/  FADD.FTZ R230, -R204.reuse, R200 ;  /* 0x000000c8cce67221 */ /* 0x040fe20000010100 */
[----:B------:R-:W-:Y:S02]  /*0b00*/  PRMT R210, RZ, 0x7610, R185 ;  /* 0x00007610ffd27816 */ /* 0x000fe400000000b9 */
[----:B------:R-:W-:Y:S02]  /*0b10*/  PRMT R160, RZ, 0x7610, R160 ;  /* 0x00007610ffa07816 */ /* 0x000fe400000000a0 */
[----:B------:R-:W-:Y:S01]  /*0b20*/  PRMT R161, RZ, 0x7610, R161 ;  /* 0x00007610ffa17816 */ /* 0x000fe200000000a1 */
[----:B------:R-:W-:Y:S01]  /*0b30*/  FADD.FTZ R188, -R204, R188 ;  /* 0x000000bcccbc7221 */ /* 0x000fe20000010100 */
[----:B------:R-:W-:Y:S01]  /*0b40*/  PRMT R185, RZ, 0x5410, R180 ;  /* 0x00005410ffb97816 */ /* 0x000fe200000000b4 */
[C---:B-----5:R-:W-:Y:S01]  /*0b50*/  FMUL.FTZ R200, R169.reuse, R186 ;  /* 0x000000baa9c87220 */ /* 0x060fe20000410000 */
[----:B------:R-:W-:Y:S01]  /*0b60*/  PRMT R184, RZ, 0x7610, R184 ;  /* 0x00007610ffb87816 */ /* 0x000fe200000000b8 */
[----:B------:R-:W-:Y:S01]  /*0b70*/  FMUL.FTZ R186, R48, R213 ;  /* 0x000000d530ba7220 */ /* 0x000fe20000410000 */
[----:B------:R-:W-:Y:S01]  /*0b80*/  PRMT R157, RZ, 0x5410, R189 ;  /* 0x00005410ff9d7816 */ /* 0x000fe200000000bd */
[C---:B------:R-:W-:Y:S01]  /*0b90*/  FMUL.FTZ R209, R169.reuse, R162 ;  /* 0x000000a2a9d17220 */ /* 0x040fe20000410000 */
[--C-:B------:R-:W-:Y:S01]  /*0ba0*/  PRMT R165, RZ, 0x5410, R187.reuse ;  /* 0x00005410ffa57816 */ /* 0x100fe200000000bb */
[C---:B------:R-:W-:Y:S01]  /*0bb0*/  FADD.FTZ R222, -R204.reuse, R160 ;  /* 0x000000a0ccde7221 */ /* 0x040fe20000010100 */
[----:B------:R-:W-:Y:S01]  /*0bc0*/  PRMT R164, RZ, 0x7610, R187 ;  /* 0x00007610ffa47816 */ /* 0x000fe200000000bb */
[----:B------:R-:W-:Y:S01]  /*0bd0*/  FADD.FTZ R226, -R204, R161 ;  /* 0x000000a1cce27221 */ /* 0x000fe20000010100 */
[----:B------:R-:W-:Y:S01]  /*0be0*/  PRMT R187, RZ, 0x5410, R181 ;  /* 0x00005410ffbb7816 */ /* 0x000fe200000000b5 */
[----:B------:R-:W-:Y:S01]  /*0bf0*/  FMUL.FTZ R208, R169, R188 ;  /* 0x000000bca9d07220 */ /* 0x000fe20000410000 */
[----:B------:R-:W-:-:S02]  /*0c00*/  PRMT R195, RZ, 0x5410, R182 ;  /* 0x00005410ffc37816 */ /* 0x000fc400000000b6 */
[----:B------:R-:W-:Y:S01]  /*0c10*/  PRMT R197, RZ, 0x7610, R182 ;  /* 0x00007610ffc57816 */ /* 0x000fe200000000b6 */
[C---:B------:R-:W-:Y:S01]  /*0c20*/  FADD.FTZ R182, -R204.reuse, R185 ;  /* 0x000000b9ccb67221 */ /* 0x040fe20000010100 */
[--C-:B------:R-:W-:Y:S01]  /*0c30*/  PRMT R161, RZ, 0x5410, R152.reuse ;  /* 0x00005410ffa17816 */ /* 0x100fe20000000098 */
[----:B------:R-:W-:Y:S01]  /*0c40*/  FMUL.FTZ R185, R49, R184 ;  /* 0x000000b831b97220 */ /* 0x000fe20000410000 */
[----:B------:R-:W-:Y:S01]  /*0c50*/  PRMT R160, RZ, 0x7610, R152 ;  /* 0x00007610ffa07816 */ /* 0x000fe20000000098 */
[----:B------:R-:W-:Y:S01]  /*0c60*/  FADD.FTZ R162, RZ, R186 ;  /* 0x000000baffa27221 */ /* 0x000fe20000010000 */
[----:B------:R-:W-:Y:S02]  /*0c70*/  PRMT R189, RZ, 0x7610, R189 ;  /* 0x00007610ffbd7816 */ /* 0x000fe400000000bd */
[--C-:B0-----:R-:W-:Y:S02]  /*0c80*/  PRMT R149, RZ, 0x5410, R178.reuse ;  /* 0x00005410ff957816 */ /* 0x101fe400000000b2 */
[----:B------:R-:W-:Y:S01]  /*0c90*/  PRMT R148, RZ, 0x7610, R178 ;  /* 0x00007610ff947816 */ /* 0x000fe200000000b2 */
[----:B------:R-:W-:Y:S01]  /*0ca0*/  FADD.FTZ R178, -R204, R157 ;  /* 0x0000009dccb27221 */ /* 0x000fe20000010100 */
[----:B------:R-:W-:-:S02]  /*0cb0*/  PRMT R151, RZ, 0x5410, R155 ;  /* 0x00005410ff977816 */ /* 0x000fc4000000009b */
[----:B------:R-:W-:Y:S01]  /*0cc0*/  PRMT R152, RZ, 0x7610, R155 ;  /* 0x00007610ff987816 */ /* 0x000fe2000000009b */
[----:B------:R-:W-:Y:S01]  /*0cd0*/  FFMA.FTZ R155, R209, R186, RZ ;  /* 0x000000bad19b7223 */ /* 0x000fe200000100ff */
[----:B------:R-:W-:Y:S01]  /*0ce0*/  PRMT R199, RZ, 0x5410, R183 ;  /* 0x00005410ffc77816 */ /* 0x000fe200000000b7 */
[----:B------:R-:W-:Y:S01]  /*0cf0*/  FADD.FTZ R194, -R204, R187 ;  /* 0x000000bbccc27221 */ /* 0x000fe20000010100 */
[----:B------:R-:W-:Y:S01]  /*0d00*/  PRMT R183, RZ, 0x7610, R183 ;  /* 0x00007610ffb77816 */ /* 0x000fe200000000b7 */
[----:B------:R-:W-:Y:S01]  /*0d10*/  FFMA.FTZ R53, R208, R184, R53 ;  /* 0x000000b8d0357223 */ /* 0x000fe20000010035 */
[--C-:B------:R-:W-:Y:S01]  /*0d20*/  PRMT R201, RZ, 0x5410, R163.reuse ;  /* 0x00005410ffc97816 */ /* 0x100fe200000000a3 */
[----:B------:R-:W-:Y:S01]  /*0d30*/  FADD.FTZ R77, R77, R184 ;  /* 0x000000b84d4d7221 */ /* 0x000fe20000010000 */
[----:B------:R-:W-:Y:S01]  /*0d40*/  PRMT R220, RZ, 0x7610, R163 ;  /* 0x00007610ffdc7816 */ /* 0x000fe200000000a3 */
[----:B------:R-:W-:Y:S01]  /*0d50*/  FMUL.FTZ R184, R50, R211 ;  /* 0x000000d332b87220 */ /* 0x000fe20000410000 */
[----:B------:R-:W-:Y:S01]  /*0d60*/  PRMT R192, RZ, 0x5410, R190 ;  /* 0x00005410ffc07816 */ /* 0x000fe200000000be */
[----:B------:R-:W-:Y:S01]  /*0d70*/  FADD.FTZ R163, R162, R185 ;  /* 0x000000b9a2a37221 */ /* 0x000fe20000010000 */
[--C-:B------:R-:W-:Y:S01]  /*0d80*/  PRMT R175, RZ, 0x5410, R176.reuse ;  /* 0x00005410ffaf7816 */ /* 0x100fe200000000b0 */
[----:B------:R-:W-:Y:S01]  /*0d90*/  FADD.FTZ R206, -R204, R189 ;  /* 0x000000bdccce7221 */ /* 0x000fe20000010100 */
[----:B------:R-:W-:Y:S01]  /*0da0*/  PRMT R176, RZ, 0x7610, R176 ;  /* 0x00007610ffb07816 */ /* 0x000fe200000000b0 */
[----:B------:R-:W-:-:S02]  /*0db0*/  FMUL.FTZ R207, R169, R178 ;  /* 0x000000b2a9cf7220 */ /* 0x000fc40000410000 */
[----:B------:R-:W-:Y:S02]  /*0dc0*/  FFMA.FTZ R155, R208, R185, R155 ;  /* 0x000000b9d09b7223 */ /* 0x000fe4000001009b */
[C---:B------:R-:W-:Y:S01]  /*0dd0*/  FADD.FTZ R214, -R204.reuse, R199 ;  /* 0x000000c7ccd67221 */ /* 0x040fe20000010100 */
[----:B------:R-:W-:Y:S01]  /*0de0*/  PRMT R190, RZ, 0x7610, R190 ;  /* 0x00007610ffbe7816 */ /* 0x000fe200000000be */
[C---:B------:R-:W-:Y:S02]  /*0df0*/  FADD.FTZ R216, -R204.reuse, R183 ;  /* 0x000000b7ccd87221 */ /* 0x040fe40000010100 */
[----:B------:R-:W-:Y:S02]  /*0e00*/  FMUL.FTZ R199, R169, R194 ;  /* 0x000000c2a9c77220 */ /* 0x000fe40000410000 */
[----:B------:R-:W-:Y:S02]  /*0e10*/  FMUL.FTZ R183, R51, R210 ;  /* 0x000000d233b77220 */ /* 0x000fe40000410000 */
[----:B------:R-:W-:Y:S01]  /*0e20*/  FADD.FTZ R162, R163, R184 ;  /* 0x000000b8a3a27221 */ /* 0x000fe20000010000 */
[----:B------:R-:W-:Y:S01]  /*0e30*/  PRMT R193, RZ, 0x5410, R191 ;  /* 0x00005410ffc17816 */ /* 0x000fe200000000bf */
[C---:B------:R-:W-:Y:S01]  /*0e40*/  FADD.FTZ R192, -R204.reuse, R192 ;  /* 0x000000c0ccc07221 */ /* 0x040fe20000010100 */
[----:B------:R-:W-:Y:S01]  /*0e50*/  PRMT R181, RZ, 0x7610, R181 ;  /* 0x00007610ffb57816 */ /* 0x000fe200000000b5 */
[----:B------:R-:W-:-:S02]  /*0e60*/  FADD.FTZ R218, -R204, R177 ;  /* 0x000000b1ccda7221 */ /* 0x000fc40000010100 */
[----:B------:R-:W-:Y:S02]  /*0e70*/  FMUL.FTZ R206, R169, R206 ;  /* 0x000000cea9ce7220 */ /* 0x000fe40000410000 */
[----:B------:R-:W-:Y:S01]  /*0e80*/  FFMA.FTZ R155, R207, R184, R155 ;  /* 0x000000b8cf9b7223 */ /* 0x000fe2000001009b */
[----:B------:R-:W-:Y:S01]  /*0e90*/  PRMT R191, RZ, 0x7610, R191 ;  /* 0x00007610ffbf7816 */ /* 0x000fe200000000bf */
[----:B------:R-:W-:Y:S02]  /*0ea0*/  FADD.FTZ R232, -R204, R201 ;  /* 0x000000c9cce87221 */ /* 0x000fe40000010100 */
[-C--:B------:R-:W-:Y:S02]  /*0eb0*/  FFMA.FTZ R61, R200, R176.reuse, R61 ;  /* 0x000000b0c83d7223 */ /* 0x080fe4000001003d */
[----:B------:R-:W-:Y:S02]  /*0ec0*/  FADD.FTZ R85, R85, R176 ;  /* 0x000000b055557221 */ /* 0x000fe40000010000 */
[----:B------:R-:W-:-:S02]  /*0ed0*/  FMUL.FTZ R177, R41, R176 ;  /* 0x000000b029b17220 */ /* 0x000fc40000410000 */
[----:B------:R-:W-:Y:S02]  /*0ee0*/  FMUL.FTZ R201, R169, R182 ;  /* 0x000000b6a9c97220 */ /* 0x000fe40000410000 */
[-C--:B------:R-:W-:Y:S02]  /*0ef0*/  FFMA.FTZ R62, R199, R159.reuse, R62 ;  /* 0x0000009fc73e7223 */ /* 0x080fe4000001003e */
[----:B------:R-:W-:Y:S02]  /*0f00*/  FADD.FTZ R86, R86, R159 ;  /* 0x0000009f56567221 */ /* 0x000fe40000010000 */
[----:B------:R-:W-:Y:S02]  /*0f10*/  FMUL.FTZ R176, R42, R159 ;  /* 0x0000009f2ab07220 */ /* 0x000fe40000410000 */
[----:B------:R-:W-:Y:S02]  /*0f20*/  FMUL.FTZ R182, R44, R173 ;  /* 0x000000ad2cb67220 */ /* 0x000fe40000410000 */
[----:B------:R-:W-:-:S02]  /*0f30*/  FADD.FTZ R159, R162, R183 ;  /* 0x000000b7a29f7221 */ /* 0x000fc40000010000 */
[----:B------:R-:W-:Y:S02]  /*0f40*/  FADD.FTZ R190, -R204, R190 ;  /* 0x000000beccbe7221 */ /* 0x000fe40000010100 */
[----:B------:R-:W-:Y:S02]  /*0f50*/  FMUL.FTZ R205, R169, R192 ;  /* 0x000000c0a9cd7220 */ /* 0x000fe40000410000 */
[----:B------:R-:W-:Y:S02]  /*0f60*/  FFMA.FTZ R155, R206, R183, R155 ;  /* 0x000000b7ce9b7223 */ /* 0x000fe4000001009b */
        /* <DEDUP_REMOVED lines=9> */
[----:B------:R-:W-:Y:S02]  /*1000*/  FADD.FTZ R162, R159, R182 ;  /* 0x000000b69fa27221 */ /* 0x000fe40000010000 */
[----:B------:R-:W-:Y:S02]  /*1010*/  FMUL.FTZ R204, R169, R190 ;  /* 0x000000bea9cc7220 */ /* 0x000fe40000410000 */
[----:B------:R-:W-:Y:S02]  /*1020*/  FFMA.FTZ R155, R205, R182, R155 ;  /* 0x000000b6cd9b7223 */ /* 0x000fe4000001009b */
[C---:B------:R-:W-:Y:S02]  /*1030*/  FMUL.FTZ R203, R169.reuse, R180 ;  /* 0x000000b4a9cb7220 */ /* 0x040fe40000410000 */
[----:B------:R-:W-:Y:S02]  /*1040*/  FMUL.FTZ R198, R169, R198 ;  /* 0x000000c6a9c67220 */ /* 0x000fe40000410000 */
[----:B------:R-:W-:-:S02]  /*1050*/  FMUL.FTZ R180, R46, R165 ;  /* 0x000000a52eb47220 */ /* 0x000fc40000410000 */
[----:B------:R-:W-:Y:S02]  /*1060*/  FADD.FTZ R159, R162, R181 ;  /* 0x000000b5a29f7221 */ /* 0x000fe40000010000 */
[----:B------:R-:W-:Y:S02]  /*1070*/  FFMA.FTZ R155, R204, R181, R155 ;  /* 0x000000b5cc9b7223 */ /* 0x000fe4000001009b */
[-C--:B------:R-:W-:Y:S02]  /*1080*/  FFMA.FTZ R60, R201, R175.reuse, R60 ;  /* 0x000000afc93c7223 */ /* 0x080fe4000001003c */
[----:B------:R-:W-:Y:S02]  /*1090*/  FADD.FTZ R84, R84, R175 ;  /* 0x000000af54547221 */ /* 0x000fe40000010000 */
[----:B------:R-:W-:Y:S02]  /*10a0*/  FMUL.FTZ R178, R40, R175 ;  /* 0x000000af28b27220 */ /* 0x000fe40000410000 */
[----:B------:R-:W-:-:S02]  /*10b0*/  FMUL.FTZ R197, R169, R196 ;  /* 0x000000c4a9c57220 */ /* 0x000fc40000410000 */
[-C--:B------:R-:W-:Y:S02]  /*10c0*/  FFMA.FTZ R63, R198, R150.reuse, R63 ;  /* 0x00000096c63f7223 */ /* 0x080fe4000001003f */
[----:B------:R-:W-:Y:S02]  /*10d0*/  FADD.FTZ R87, R87, R150 ;  /* 0x0000009657577221 */ /* 0x000fe40000010000 */
[----:B------:R-:W-:Y:S02]  /*10e0*/  FMUL.FTZ R175, R43, R150 ;  /* 0x000000962baf7220 */ /* 0x000fe40000410000 */
[----:B------:R-:W-:Y:S02]  /*10f0*/  FMUL.FTZ R179, R47, R164 ;  /* 0x000000a42fb37220 */ /* 0x000fe40000410000 */
[----:B------:R-:W-:Y:S02]  /*1100*/  FADD.FTZ R150, R159, R180 ;  /* 0x000000b49f967221 */ /* 0x000fe40000010000 */
[----:B------:R-:W-:-:S02]  /*1110*/  FMUL.FTZ R202, R169, R202 ;  /* 0x000000caa9ca7220 */ /* 0x000fc40000410000 */
[----:B------:R-:W-:Y:S02]  /*1120*/  FFMA.FTZ R155, R203, R180, R155 ;  /* 0x000000b4cb9b7223 */ /* 0x000fe4000001009b */
[----:B------:R-:W-:Y:S02]  /*1130*/  FFMA.FTZ R57, R204, R174, R57 ;  /* 0x000000aecc397223 */ /* 0x000fe40000010039 */
[----:B------:R-:W-:Y:S02]  /*1140*/  FADD.FTZ R81, R81, R174 ;  /* 0x000000ae51517221 */ /* 0x000fe40000010000 */
        /* <DEDUP_REMOVED lines=41> */
[----:B------:R-:W-:Y:S02]  /*13e0*/  FMUL.FTZ R192, R169, R222 ;  /* 0x000000dea9c07220 */ /* 0x000fe40000410000 */
        /* <DEDUP_REMOVED lines=8> */
[----:B------:R-:W-:Y:S02]  /*1470*/  FFMA.FTZ R52, R209, R213, R52 ;  /* 0x000000d5d1347223 */ /* 0x000fe40000010034 */
[----:B------:R-:W-:Y:S02]  /*1480*/  FADD.FTZ R76, R76, R213 ;  /* 0x000000d54c4c7221 */ /* 0x000fe40000010000 */
[----:B------:R-:W-:Y:S02]  /*1490*/  FMUL.FTZ R190, R169, R226 ;  /* 0x000000e2a9be7220 */ /* 0x000fe40000410000 */
[----:B------:R-:W-:Y:S02]  /*14a0*/  FMUL.FTZ R213, R35, R158 ;  /* 0x0000009e23d57220 */ /* 0x000fe40000410000 */
[----:B------:R-:W-:-:S02]  /*14b0*/  FADD.FTZ R2, R149, R216 ;  /* 0x000000d895027221 */ /* 0x000fc40000010000 */
[----:B------:R-:W-:Y:S01]  /*14c0*/  FFMA.FTZ R3, R191, R216, R3 ;  /* 0x000000d8bf037223 */ /* 0x000fe20000010003 */
[----:B------:R-:W-:Y:S01]  /*14d0*/  PRMT R154, RZ, 0x7610, R154 ;  /* 0x00007610ff9a7816 */ /* 0x000fe2000000009a */
[----:B------:R-:W-:Y:S02]  /*14e0*/  FMUL.FTZ R189, R169, R228 ;  /* 0x000000e4a9bd7220 */ /* 0x000fe40000410000 */
[----:B------:R-:W-:Y:S02]  /*14f0*/  FMUL.FTZ R214, R28, R153 ;  /* 0x000000991cd67220 */ /* 0x000fe40000410000 */
[----:B------:R-:W-:Y:S02]  /*1500*/  FADD.FTZ R149, R2, R213 ;  /* 0x000000d502957221 */ /* 0x000fe40000010000 */
[----:B------:R-:W-:Y:S02]  /*1510*/  FFMA.FTZ R3, R190, R213, R3 ;  /* 0x000000d5be037223 */ /* 0x000fe40000010003 */
[----:B------:R-:W-:-:S02]  /*1520*/  FFMA.FTZ R54, R207, R211, R54 ;  /* 0x000000d3cf367223 */ /* 0x000fc40000010036 */
[----:B------:R-:W-:Y:S02]  /*1530*/  FADD.FTZ R78, R78, R211 ;  /* 0x000000d34e4e7221 */ /* 0x000fe40000010000 */
        /* <DEDUP_REMOVED lines=34> */
.L_x_2413:
[----:B------:R-:W-:Y:S05]  /*1760*/  BSYNC B0 ;  /* 0x0000000000007941 */ /* 0x000fea0003800000 */
.L_x_2411:
[----:B------:R-:W-:Y:S02]  /*1770*/  LOP3.LUT P2, RZ, R168, 0xff, RZ, 0xc0, !PT ;  /* 0x000000ffa8ff7812 */ /* 0x000fe4000784c0ff */
[----:B0-----:R-:W-:-:S02]  /*1780*/  SHF.R.U32.HI R148, RZ, 0x5, R0 ;  /* 0x00000005ff947819 */ /* 0x001fc40000011600 */
[----:B------:R-:W-:Y:S02]  /*1790*/  LOP3.LUT P0, RZ, R0, 0x1f, RZ, 0xc0, !PT ;  /* 0x0000001f00ff7812 */ /* 0x000fe4000780c0ff */
[----:B------:R-:W-:-:S07]  /*17a0*/  LOP3.LUT R222, R148, 0x7fffff8, RZ, 0xc0, !PT ;  /* 0x07fffff894de7812 */ /* 0x000fce00078ec0ff */
[----:B------:R-:W-:Y:S01]  /*17b0*/  @!P2 IADD3 R222, R222, 0x8, RZ ;  /* 0x00000008dedea810 */ /* 0x000fe20007ffe0ff */
[----:B------:R-:W-:Y:S05]  /*17c0*/  BRA.DIV ~URZ, `(.L_x_2414) ;  /* 0x000029827f007947 */ /* 0x000fea000b800000 */
[----:B------:R0:W1:Y:S02]  /*17d0*/  SHFL.DOWN PT, R149, R152, 0x10, 0x1f ;  /* 0x0a001f0098957f89 */ /* 0x00006400000e0000 */
.L_x_2493:
        /* <DEDUP_REMOVED lines=18> */
.L_x_2494:
[----:B-----5:R-:W-:Y:S01]  /*1900*/  ISETP.GE.AND P2, PT, R156, 0x1, PT ;  /* 0x000000019c00780c */ /* 0x020fe20003f46270 */
[----:B------:R-:W-:Y:S01]  /*1910*/  HFMA2.MMA R221, -RZ, RZ, 0, 0 ;  /* 0x00000000ffdd7435 */ /* 0x000fe200000001ff */
[----:B------:R-:W-:Y:S01]  /*1920*/  @!P0 LOP3.LUT R149, R148, 0x7, RZ, 0xc0, !PT ;  /* 0x0000000794958812 */ /* 0x000fe200078ec0ff */
[----:B------:R-:W-:Y:S03]  /*1930*/  WARPSYNC 0xffffffff ;  /* 0xffffffff00007948 */ /* 0x000fe60003800000 */
[----:B------:R-:W-:-:S07]  /*1940*/  @!P0 IADD3 R223, R222, R149, RZ ;  /* 0x00000095dedf8210 */ /* 0x000fce0007ffe0ff */
[----:B------:R-:W-:Y:S02]  /*1950*/  @P2 IADD3 R156, R156, -0x1, RZ ;  /* 0xffffffff9c9c2810 */ /* 0x000fe40007ffe0ff */
[----:B------:R-:W-:Y:S02]  /*1960*/  @P2 LOP3.LUT R2, R0, 0xff, RZ, 0xc0, !PT ;  /* 0x000000ff00022812 */ /* 0x000fe400078ec0ff */
[----:B------:R-:W-:Y:S01]  /*1970*/  @P2 MOV R164, 0x10 ;  /* 0x0000001000a42802 */ /* 0x000fe20000000f00 */
[----:B------:R-:W-:-:S05]  /*1980*/  @P2 IMAD R156, R156, c[0x0][0x168], RZ ;  /* 0x00005a009c9c2a24 */ /* 0x000fca00078e02ff */
[----:B------:R-:W-:-:S04]  /*1990*/  @P2 SHF.R.S32.HI R3, RZ, 0x1f, R156 ;  /* 0x0000001fff032819 */ /* 0x000fc8000001149c */
[----:B------:R-:W-:-:S04]  /*19a0*/  @P2 LEA.HI R3, R3, R156, RZ, 0x3 ;  /* 0x0000009c03032211 */ /* 0x000fc800078f18ff */
[----:B------:R-:W-:Y:S01]  /*19b0*/  @P2 LEA.HI.SX32 R221, R3, R2, 0x1d ;  /* 0x0000000203dd2211 */ /* 0x000fe200078feaff */
[----:B--2---:R-:W-:Y:S02]  /*19c0*/  FADD.FTZ R2, R154, R151 ;  /* 0x000000979a027221 */ /* 0x004fe40000010000 */
[----:B0-----:R-:W-:Y:S02]  /*19d0*/  FADD.FTZ R3, R158, R153 ;  /* 0x000000999e037221 */ /* 0x001fe40000010000 */
[----:B------:R-:W-:-:S03]  /*19e0*/  @P2 IMAD.WIDE.U32 R164, R221, R164, c[0x0][0x170] ;  /* 0x00005c00dda42625 */ /* 0x000fc600078e00a4 */
        /* <DEDUP_REMOVED lines=35> */
.L_x_2417:
        /* <DEDUP_REMOVED lines=11> */
.L_x_2418:
[----:B------:R-:W-:Y:S05]  /*1cd0*/  BSYNC B0 ;  /* 0x0000000000007941 */ /* 0x000fea0003800000 */
.L_x_2416:
        /* <DEDUP_REMOVED lines=12> */
[----:B------:R-:W-:Y:S01]  /*1da0*/  HFMA2.MMA R2, -RZ, RZ, 0, 0 ;  /* 0x00000000ff027435 */ /* 0x000fe200000001ff */
[----:B------:R-:W-:Y:S05]  /*1db0*/  @!P3 BRA `(.L_x_2421) ;  /* 0x000000900000b947 */ /* 0x000fea0003800000 */
[----:B------:R-:W-:Y:S01]  /*1dc0*/  PRMT R2, RZ, 0x7610, R124 ;  /* 0x00007610ff027816 */ /* 0x000fe2000000007c */
[----:B------:R-:W-:Y:S05]  /*1dd0*/  BRA `(.L_x_2421) ;  /* 0x0000007000007947 */ /* 0x000fea0003800000 */
.L_x_2420:
[----:B------:R-:W-:Y:S02]  /*1de0*/  ISETP.NE.AND P4, PT, R167, RZ, PT ;  /* 0x000000ffa700720c */ /* 0x000fe40003f85270 */
[----:B------:R-:W-:Y:S02]  /*1df0*/  @P3 PRMT R3, RZ, 0x7610, R124 ;  /* 0x00007610ff033816 */ /* 0x000fe4000000007c */
[----:B------:R-:W-:-:S05]  /*1e00*/  FSEL R2, R150, RZ, !P4 ;  /* 0x000000ff96027208 */ /* 0x000fca0006000000 */
[----:B------:R-:W-:-:S04]  /*1e10*/  FFMA.FTZ R2, R208, R151, R2 ;  /* 0x00000097d0027223 */ /* 0x000fc80000010002 */
[----:B------:R-:W-:-:S04]  /*1e20*/  FADD.FTZ R2, R185, -R2 ;  /* 0x80000002b9027221 */ /* 0x000fc80000010000 */
[----:B------:R-:W-:-:S04]  /*1e30*/  FMUL.FTZ R2, R169, R2 ;  /* 0x00000002a9027220 */ /* 0x000fc80000410000 */
[----:B------:R-:W-:Y:S02]  /*1e40*/  @P3 FADD.FTZ R2, R2, R3 ;  /* 0x0000000302023221 */ /* 0x000fe40000010000 */
.L_x_2421:
[----:B------:R-:W-:Y:S05]  /*1e50*/  BSYNC B0 ;  /* 0x0000000000007941 */ /* 0x000fea0003800000 */
.L_x_2419:
        /* <DEDUP_REMOVED lines=14> */
.L_x_2423:
[----:B------:R-:W-:-:S04]  /*1f40*/  ISETP.NE.AND P4, PT, R167, RZ, PT ;  /* 0x000000ffa700720c */ /* 0x000fc80003f85270 */
[----:B------:R-:W-:-:S05]  /*1f50*/  FSEL R2, R150, RZ, !P4 ;  /* 0x000000ff96027208 */ /* 0x000fca0006000000 */
[----:B------:R-:W-:-:S04]  /*1f60*/  FFMA.FTZ R3, R207, R151, R2 ;  /* 0x00000097cf037223 */ /* 0x000fc80000010002 */
[----:B------:R-:W-:Y:S01]  /*1f70*/  FADD.FTZ R2, R184, -R3 ;  /* 0x80000003b8027221 */ /* 0x000fe20000010000 */
[----:B------:R-:W-:-:S03]  /*1f80*/  @P3 PRMT R3, RZ, 0x5410, R125 ;  /* 0x00005410ff033816 */ /* 0x000fc6000000007d */
[----:B------:R-:W-:-:S04]  /*1f90*/  FMUL.FTZ R2, R169, R2 ;  /* 0x00000002a9027220 */ /* 0x000fc80000410000 */
[----:B------:R-:W-:Y:S02]  /*1fa0*/  @P3 FADD.FTZ R2, R2, R3 ;  /* 0x0000000302023221 */ /* 0x000fe40000010000 */
.L_x_2424:
[----:B------:R-:W-:Y:S05]  /*1fb0*/  BSYNC B0 ;  /* 0x0000000000007941 */ /* 0x000fea0003800000 */
.L_x_2422:
        /* <DEDUP_REMOVED lines=14> */
.L_x_2426:
[----:B------:R-:W-:Y:S02]  /*20a0*/  ISETP.NE.AND P4, PT, R167, RZ, PT ;  /* 0x000000ffa700720c */ /* 0x000fe40003f85270 */
[----:B------:R-:W-:Y:S02]  /*20b0*/  @P3 PRMT R3, RZ, 0x7610, R125 ;  /* 0x00007610ff033816 */ /* 0x000fe4000000007d */
[----:B------:R-:W-:-:S05]  /*20c0*/  FSEL R2, R150, RZ, !P4 ;  /* 0x000000ff96027208 */ /* 0x000fca0006000000 */
[----:B------:R-:W-:-:S04]  /*20d0*/  FFMA.FTZ R2, R206, R151, R2 ;  /* 0x00000097ce027223 */ /* 0x000fc80000010002 */
[----:B------:R-:W-:-:S04]  /*20e0*/  FADD.FTZ R2, R183, -R2 ;  /* 0x80000002b7027221 */ /* 0x000fc80000010000 */
[----:B------:R-:W-:-:S04]  /*20f0*/  FMUL.FTZ R2, R169, R2 ;  /* 0x00000002a9027220 */ /* 0x000fc80000410000 */
[----:B------:R-:W-:Y:S02]  /*2100*/  @P3 FADD.FTZ R2, R2, R3 ;  /* 0x0000000302023221 */ /* 0x000fe40000010000 */
.L_x_2427:
[----:B------:R-:W-:Y:S05]  /*2110*/  BSYNC B0 ;  /* 0x0000000000007941 */ /* 0x000fea0003800000 */
.L_x_2425:
        /* <DEDUP_REMOVED lines=14> */
.L_x_2429:
[----:B------:R-:W-:-:S04]  /*2200*/  ISETP.NE.AND P4, PT, R167, RZ, PT ;  /* 0x000000ffa700720c */ /* 0x000fc80003f85270 */
[----:B------:R-:W-:-:S05]  /*2210*/  FSEL R2, R150, RZ, !P4 ;  /* 0x000000ff96027208 */ /* 0x000fca0006000000 */
[----:B------:R-:W-:-:S04]  /*2220*/  FFMA.FTZ R3, R205, R151, R2 ;  /* 0x00000097cd037223 */ /* 0x000fc80000010002 */
[----:B------:R-:W-:Y:S01]  /*2230*/  FADD.FTZ R2, R182, -R3 ;  /* 0x80000003b6027221 */ /* 0x000fe20000010000 */
[----:B------:R-:W-:-:S03]  /*2240*/  @P3 PRMT R3, RZ, 0x5410, R126 ;  /* 0x00005410ff033816 */ /* 0x000fc6000000007e */
[----:B------:R-:W-:-:S04]  /*2250*/  FMUL.FTZ R2, R169, R2 ;  /* 0x00000002a9027220 */ /* 0x000fc80000410000 */
[----:B------:R-:W-:Y:S02]  /*2260*/  @P3 FADD.FTZ R2, R2, R3 ;  /* 0x0000000302023221 */ /* 0x000fe40000010000 */
.L_x_2430:
[----:B------:R-:W-:Y:S05]  /*2270*/  BSYNC B0 ;  /* 0x0000000000007941 */ /* 0x000fea0003800000 */
.L_x_2428:
        /* <DEDUP_REMOVED lines=14> */
.L_x_2432:
[----:B------:R-:W-:Y:S02]  /*2360*/  ISETP.NE.AND P4, PT, R167, RZ, PT ;  /* 0x000000ffa700720c */ /* 0x000fe40003f85270 */
[----:B------:R-:W-:Y:S02]  /*2370*/  @P3 PRMT R3, RZ, 0x7610, R126 ;  /* 0x00007610ff033816 */ /* 0x000fe4000000007e */
[----:B------:R-:W-:-:S05]  /*2380*/  FSEL R2, R150, RZ, !P4 ;  /* 0x000000ff96027208 */ /* 0x000fca0006000000 */
[----:B------:R-:W-:-:S04]  /*2390*/  FFMA.FTZ R2, R204, R151, R2 ;  /* 0x00000097cc027223 */ /* 0x000fc80000010002 */
[----:B------:R-:W-:-:S04]  /*23a0*/  FADD.FTZ R2, R181, -R2 ;  /* 0x80000002b5027221 */ /* 0x000fc80000010000 */
[----:B------:R-:W-:-:S04]  /*23b0*/  FMUL.FTZ R2, R169, R2 ;  /* 0x00000002a9027220 */ /* 0x000fc80000410000 */
[----:B------:R-:W-:Y:S02]  /*23c0*/  @P3 FADD.FTZ R2, R2, R3 ;  /* 0x0000000302023221 */ /* 0x000fe40000010000 */
.L_x_2433:
[----:B------:R-:W-:Y:S05]  /*23d0*/  BSYNC B0 ;  /* 0x0000000000007941 */ /* 0x000fea0003800000 */
.L_x_2431:
        /* <DEDUP_REMOVED lines=14> */
.L_x_2435:
[----:B------:R-:W-:-:S04]  /*24c0*/  ISETP.NE.AND P4, PT, R167, RZ, PT ;  /* 0x000000ffa700720c */ /* 0x000fc80003f85270 */
[----:B------:R-:W-:-:S05]  /*24d0*/  FSEL R2, R150, RZ, !P4 ;  /* 0x000000ff96027208 */ /* 0x000fca0006000000 */
[----:B------:R-:W-:-:S04]  /*24e0*/  FFMA.FTZ R3, R203, R151, R2 ;  /* 0x00000097cb037223 */ /* 0x000fc80000010002 */
[----:B------:R-:W-:Y:S01]  /*24f0*/  FADD.FTZ R2, R180, -R3 ;  /* 0x80000003b4027221 */ /* 0x000fe20000010000 */
[----:B------:R-:W-:-:S03]  /*2500*/  @P3 PRMT R3, RZ, 0x5410, R127 ;  /* 0x00005410ff033816 */ /* 0x000fc6000000007f */
[----:B------:R-:W-:-:S04]  /*2510*/  FMUL.FTZ R2, R169, R2 ;  /* 0x00000002a9027220 */ /* 0x000fc80000410000 */
[----:B------:R-:W-:Y:S02]  /*2520*/  @P3 FADD.FTZ R2, R2, R3 ;  /* 0x0000000302023221 */ /* 0x000fe40000010000 */
.L_x_2436:
[----:B------:R-:W-:Y:S05]  /*2530*/  BSYNC B0 ;  /* 0x0000000000007941 */ /* 0x000fea0003800000 */
.L_x_2434:
        /* <DEDUP_REMOVED lines=14> */
.L_x_2438:
[----:B------:R-:W-:Y:S02]  /*2620*/  ISETP.NE.AND P4, PT, R167, RZ, PT ;  /* 0x000000ffa700720c */ /* 0x000fe40003f85270 */
[----:B------:R-:W-:Y:S02]  /*2630*/  @P3 PRMT R3, RZ, 0x7610, R127 ;  /* 0x00007610ff033816 */ /* 0x000fe4000000007f */
[----:B------:R-:W-:-:S05]  /*2640*/  FSEL R2, R150, RZ, !P4 ;  /* 0x000000ff96027208 */ /* 0x000fca0006000000 */
[----:B------:R-:W-:-:S04]  /*2650*/  FFMA.FTZ R2, R202, R151, R2 ;  /* 0x00000097ca027223 */ /* 0x000fc80000010002 */
[----:B------:R-:W-:-:S04]  /*2660*/  FADD.FTZ R2, R179, -R2 ;  /* 0x80000002b3027221 */ /* 0x000fc80000010000 */
[----:B------:R-:W-:-:S04]  /*2670*/  FMUL.FTZ R2, R169, R2 ;  /* 0x00000002a9027220 */ /* 0x000fc80000410000 */
[----:B------:R-:W-:Y:S02]  /*2680*/  @P3 FADD.FTZ R2, R2, R3 ;  /* 0x0000000302023221 */ /* 0x000fe40000010000 */
.L_x_2439:
[----:B------:R-:W-:Y:S05]  /*2690*/  BSYNC B0 ;  /* 0x0000000000007941 */ /* 0x000fea0003800000 */
.L_x_2437:
        /* <DEDUP_REMOVED lines=15> */
[----:B------:R-:W-:Y:S01]  /*2790*/  HFMA2.MMA R145, -RZ, RZ, 0, 9.5367431640625e-07 ;  /* 0x00000010ff917435 */ /* 0x000fe200000001ff */
[----:B------:R-:W-:-:S09]  /*27a0*/  IADD3 R144, R221, 0x100, RZ ;  /* 0x00000100dd907810 */ /* 0x000fd20007ffe0ff */
[----:B------:R-:W-:-:S06]  /*27b0*/  IMAD.WIDE.U32 R144, R144, R145, c[0x0][0x170] ;  /* 0x00005c0090907625 */ /* 0x000fcc00078e0091 */
[----:B------:R-:W5:Y:S02]  /*27c0*/  LDG.E.128 R144, [R144.64] ;  /* 0x0000000490907981 */ /* 0x000f64000c1e1d00 */
.L_x_2441:
[----:B------:R-:W-:Y:S05]  /*27d0*/  BSYNC B0 ;  /* 0x0000000000007941 */ /* 0x000fea0003800000 */
.L_x_2440:
[----:B------:R-:W-:Y:S01]  /*27e0*/  BSSY B0, `(.L_x_2442) ;  /* 0x000000e000007945 */ /* 0x000fe20003800000 */
[----:B------:R-:W-:Y:S01]  /*27f0*/  @P2 FFMA.FTZ R119, R154, R2, R119 ;  /* 0x000000029a772223 */ /* 0x000fe20000010077 */
[----:B------:R-:W-:Y:S05]  /*2800*/  @P1 BRA `(.L_x_2443) ;  /* 0x0000004000001947 */ /* 0x000fea0003800000 */
[----:B------:R-:W-:Y:S01]  /*2810*/  MOV R2, RZ ;  /* 0x000000ff00027202 */ /* 0x000fe20000000f00 */
[----:B------:R-:W-:Y:S05]  /*2820*/  @!P3 BRA `(.L_x_2444) ;  /* 0x000000900000b947 */ /* 0x000fea0003800000 */
[----:B------:R-:W-:Y:S01]  /*2830*/  PRMT R2, RZ, 0x5410, R128 ;  /* 0x00005410ff027816 */ /* 0x000fe20000000080 */
[----:B------:R-:W-:Y:S05]  /*2840*/  BRA `(.L_x_2444) ;  /* 0x0000007000007947 */ /* 0x000fea0003800000 */
.L_x_2443:
[----:B------:R-:W-:-:S04]  /*2850*/  ISETP.NE.AND P4, PT, R167, RZ, PT ;  /* 0x000000ffa700720c */ /* 0x000fc80003f85270 */
[----:B------:R-:W-:-:S05]  /*2860*/  FSEL R2, R150, RZ, !P4 ;  /* 0x000000ff96027208 */ /* 0x000fca0006000000 */
[----:B------:R-:W-:-:S04]  /*2870*/  FFMA.FTZ R3, R201, R151, R2 ;  /* 0x00000097c9037223 */ /* 0x000fc80000010002 */
[----:B------:R-:W-:Y:S01]  /*2880*/  FADD.FTZ R2, R178, -R3 ;  /* 0x80000003b2027221 */ /* 0x000fe20000010000 */
[----:B------:R-:W-:-:S03]  /*2890*/  @P3 PRMT R3, RZ, 0x5410, R128 ;  /* 0x00005410ff033816 */ /* 0x000fc60000000080 */
[----:B------:R-:W-:-:S04]  /*28a0*/  FMUL.FTZ R2, R169, R2 ;  /* 0x00000002a9027220 */ /* 0x000fc80000410000 */
[----:B------:R-:W-:Y:S02]  /*28b0*/  @P3 FADD.FTZ R2, R2, R3 ;  /* 0x0000000302023221 */ /* 0x000fe40000010000 */
.L_x_2444:
[----:B------:R-:W-:Y:S05]  /*28c0*/  BSYNC B0 ;  /* 0x0000000000007941 */ /* 0x000fea0003800000 */
.L_x_2442:
[----:B------:R-:W-:Y:S01]  /*28d0*/  @P2 FMUL.FTZ R3, R2, c[0x0][0x1ec] ;  /* 0x00007b0002032a20 */ /* 0x000fe20000410000 */
[----:B-1---5:R-:W-:Y:S01]  /*28e0*/  @P2 PRMT R149, RZ, 0x5410, R144 ;  /* 0x00005410ff952816 */ /* 0x022fe20000000090 */
        /* <DEDUP_REMOVED lines=12> */
.L_x_2446:
[----:B------:R-:W-:Y:S02]  /*29b0*/  ISETP.NE.AND P4, PT, R167, RZ, PT ;  /* 0x000000ffa700720c */ /* 0x000fe40003f85270 */
[----:B------:R-:W-:Y:S02]  /*29c0*/  @P3 PRMT R3, RZ, 0x7610, R128 ;  /* 0x00007610ff033816 */ /* 0x000fe40000000080 */
[----:B------:R-:W-:-:S05]  /*29d0*/  FSEL R2, R150, RZ, !P4 ;  /* 0x000000ff96027208 */ /* 0x000fca0006000000 */
[----:B------:R-:W-:-:S04]  /*29e0*/  FFMA.FTZ R2, R200, R151, R2 ;  /* 0x00000097c8027223 */ /* 0x000fc80000010002 */
[----:B------:R-:W-:-:S04]  /*29f0*/  FADD.FTZ R2, R177, -R2 ;  /* 0x80000002b1027221 */ /* 0x000fc80000010000 */
[----:B------:R-:W-:-:S04]  /*2a00*/  FMUL.FTZ R2, R169, R2 ;  /* 0x00000002a9027220 */ /* 0x000fc80000410000 */
[----:B------:R-:W-:Y:S02]  /*2a10*/  @P3 FADD.FTZ R2, R2, R3 ;  /* 0x0000000302023221 */ /* 0x000fe40000010000 */
.L_x_2447:
[----:B------:R-:W-:Y:S05]  /*2a20*/  BSYNC B0 ;  /* 0x0000000000007941 */ /* 0x000fea0003800000 */
.L_x_2445:
        /* <DEDUP_REMOVED lines=14> */
.L_x_2449:
[----:B------:R-:W-:-:S04]  /*2b10*/  ISETP.NE.AND P4, PT, R167, RZ, PT ;  /* 0x000000ffa700720c */ /* 0x000fc80003f85270 */
[----:B------:R-:W-:-:S05]  /*2b20*/  FSEL R2, R150, RZ, !P4 ;  /* 0x000000ff96027208 */ /* 0x000fca0006000000 */
[----:B------:R-:W-:-:S04]  /*2b30*/  FFMA.FTZ R3, R199, R151, R2 ;  /* 0x00000097c7037223 */ /* 0x000fc80000010002 */
[----:B------:R-:W-:Y:S01]  /*2b40*/  FADD.FTZ R2, R176, -R3 ;  /* 0x80000003b0027221 */ /* 0x000fe20000010000 */
[----:B------:R-:W-:-:S03]  /*2b50*/  @P3 PRMT R3, RZ, 0x5410, R129 ;  /* 0x00005410ff033816 */ /* 0x000fc60000000081 */
[----:B------:R-:W-:-:S04]  /*2b60*/  FMUL.FTZ R2, R169, R2 ;  /* 0x00000002a9027220 */ /* 0x000fc80000410000 */
[----:B------:R-:W-:Y:S02]  /*2b70*/  @P3 FADD.FTZ R2, R2, R3 ;  /* 0x0000000302023221 */ /* 0x000fe40000010000 */
.L_x_2450:
[----:B------:R-:W-:Y:S05]  /*2b80*/  BSYNC B0 ;  /* 0x0000000000007941 */ /* 0x000fea0003800000 */
.L_x_2448:
        /* <DEDUP_REMOVED lines=14> */
.L_x_2452:
[----:B------:R-:W-:Y:S02]  /*2c70*/  ISETP.NE.AND P4, PT, R167, RZ, PT ;  /* 0x000000ffa700720c */ /* 0x000fe40003f85270 */
[----:B------:R-:W-:Y:S02]  /*2c80*/  @P3 PRMT R3, RZ, 0x7610, R129 ;  /* 0x00007610ff033816 */ /* 0x000fe40000000081 */
[----:B------:R-:W-:-:S05]  /*2c90*/  FSEL R2, R150, RZ, !P4 ;  /* 0x000000ff96027208 */ /* 0x000fca0006000000 */
[----:B------:R-:W-:-:S04]  /*2ca0*/  FFMA.FTZ R2, R198, R151, R2 ;  /* 0x00000097c6027223 */ /* 0x000fc80000010002 */
[----:B------:R-:W-:-:S04]  /*2cb0*/  FADD.FTZ R2, R175, -R2 ;  /* 0x80000002af027221 */ /* 0x000fc80000010000 */
[----:B------:R-:W-:-:S04]  /*2cc0*/  FMUL.FTZ R2, R169, R2 ;  /* 0x00000002a9027220 */ /* 0x000fc80000410000 */
[----:B------:R-:W-:Y:S02]  /*2cd0*/  @P3 FADD.FTZ R2, R2, R3 ;  /* 0x0000000302023221 */ /* 0x000fe40000010000 */
.L_x_2453:
[----:B------:R-:W-:Y:S05]  /*2ce0*/  BSYNC B0 ;  /* 0x0000000000007941 */ /* 0x000fea0003800000 */
.L_x_2451:
        /* <DEDUP_REMOVED lines=14> */
.L_x_2455:
[----:B------:R-:W-:-:S04]  /*2dd0*/  ISETP.NE.AND P4, PT, R167, RZ, PT ;  /* 0x000000ffa700720c */ /* 0x000fc80003f85270 */
[----:B------:R-:W-:-:S05]  /*2de0*/  FSEL R2, R150, RZ, !P4 ;  /* 0x000000ff96027208 */ /* 0x000fca0006000000 */
[----:B------:R-:W-:-:S04]  /*2df0*/  FFMA.FTZ R3, R197, R151, R2 ;  /* 0x00000097c5037223 */ /* 0x000fc80000010002 */
[----:B------:R-:W-:Y:S01]  /*2e00*/  FADD.FTZ R2, R174, -R3 ;  /* 0x80000003ae027221 */ /* 0x000fe20000010000 */
[----:B------:R-:W-:-:S03]  /*2e10*/  @P3 PRMT R3, RZ, 0x5410, R130 ;  /* 0x00005410ff033816 */ /* 0x000fc60000000082 */
[----:B------:R-:W-:-:S04]  /*2e20*/  FMUL.FTZ R2, R169, R2 ;  /* 0x00000002a9027220 */ /* 0x000fc80000410000 */
[----:B------:R-:W-:Y:S02]  /*2e30*/  @P3 FADD.FTZ R2, R2, R3 ;  /* 0x0000000302023221 */ /* 0x000fe40000010000 */
.L_x_2456:
[----:B------:R-:W-:Y:S05]  /*2e40*/  BSYNC B0 ;  /* 0x0000000000007941 */ /* 0x000fea0003800000 */
.L_x_2454:
        /* <DEDUP_REMOVED lines=14> */
.L_x_2458:
[----:B------:R-:W-:Y:S02]  /*2f30*/  ISETP.NE.AND P4, PT, R167, RZ, PT ;  /* 0x000000ffa700720c */ /* 0x000fe40003f85270 */
[----:B------:R-:W-:Y:S02]  /*2f40*/  @P3 PRMT R3, RZ, 0x7610, R130 ;  /* 0x00007610ff033816 */ /* 0x000fe40000000082 */
[----:B------:R-:W-:-:S05]  /*2f50*/  FSEL R2, R150, RZ, !P4 ;  /* 0x000000ff96027208 */ /* 0x000fca0006000000 */
[----:B------:R-:W-:-:S04]  /*2f60*/  FFMA.FTZ R2, R196, R151, R2 ;  /* 0x00000097c4027223 */ /* 0x000fc80000010002 */
[----:B------:R-:W-:-:S04]  /*2f70*/  FADD.FTZ R2, R173, -R2 ;  /* 0x80000002ad027221 */ /* 0x000fc80000010000 */
[----:B------:R-:W-:-:S04]  /*2f80*/  FMUL.FTZ R2, R169, R2 ;  /* 0x00000002a9027220 */ /* 0x000fc80000410000 */
[----:B------:R-:W-:Y:S02]  /*2f90*/  @P3 FADD.FTZ R2, R2, R3 ;  /* 0x0000000302023221 */ /* 0x000fe40000010000 */
.L_x_2459:
[----:B------:R-:W-:Y:S05]  /*2fa0*/  BSYNC B0 ;  /* 0x0000000000007941 */ /* 0x000fea0003800000 */
.L_x_2457:
        /* <DEDUP_REMOVED lines=14> */
.L_x_2461:
[----:B------:R-:W-:-:S04]  /*3090*/  ISETP.NE.AND P4, PT, R167, RZ, PT ;  /* 0x000000ffa700720c */ /* 0x000fc80003f85270 */
[----:B------:R-:W-:-:S05]  /*30a0*/  FSEL R2, R150, RZ, !P4 ;  /* 0x000000ff96027208 */ /* 0x000fca0006000000 */
[----:B------:R-:W-:-:S04]  /*30b0*/  FFMA.FTZ R3, R195, R151, R2 ;  /* 0x00000097c3037223 */ /* 0x000fc80000010002 */
[----:B------:R-:W-:Y:S01]  /*30c0*/  FADD.FTZ R2, R210, -R3 ;  /* 0x80000003d2027221 */ /* 0x000fe20000010000 */
[----:B------:R-:W-:-:S03]  /*30d0*/  @P3 PRMT R3, RZ, 0x5410, R131 ;  /* 0x00005410ff033816 */ /* 0x000fc60000000083 */
[----:B------:R-:W-:-:S04]  /*30e0*/  FMUL.FTZ R2, R169, R2 ;  /* 0x00000002a9027220 */ /* 0x000fc80000410000 */
[----:B------:R-:W-:Y:S02]  /*30f0*/  @P3 FADD.FTZ R2, R2, R3 ;  /* 0x0000000302023221 */ /* 0x000fe40000010000 */
.L_x_2462:
[----:B------:R-:W-:Y:S05]  /*3100*/  BSYNC B0 ;  /* 0x0000000000007941 */ /* 0x000fea0003800000 */
.L_x_2460:
        /* <DEDUP_REMOVED lines=14> */
.L_x_2464:
[----:B------:R-:W-:Y:S02]  /*31f0*/  ISETP.NE.AND P4, PT, R167, RZ, PT ;  /* 0x000000ffa700720c */ /* 0x000fe40003f85270 */
[----:B------:R-:W-:Y:S02]  /*3200*/  @P3 PRMT R3, RZ, 0x7610, R131 ;  /* 0x00007610ff033816 */ /* 0x000fe40000000083 */
[----:B------:R-:W-:-:S05]  /*3210*/  FSEL R2, R150, RZ, !P4 ;  /* 0x000000ff96027208 */ /* 0x000fca0006000000 */
[----:B------:R-:W-:-:S04]  /*3220*/  FFMA.FTZ R2, R194, R151, R2 ;  /* 0x00000097c2027223 */ /* 0x000fc80000010002 */
[----:B------:R-:W-:-:S04]  /*3230*/  FADD.FTZ R2, R217, -R2 ;  /* 0x80000002d9027221 */ /* 0x000fc80000010000 */
[----:B------:R-:W-:-:S04]  /*3240*/  FMUL.FTZ R2, R169, R2 ;  /* 0x00000002a9027220 */ /* 0x000fc80000410000 */
[----:B------:R-:W-:Y:S02]  /*3250*/  @P3 FADD.FTZ R2, R2, R3 ;  /* 0x0000000302023221 */ /* 0x000fe40000010000 */
.L_x_2465:
[----:B------:R-:W-:Y:S05]  /*3260*/  BSYNC B0 ;  /* 0x0000000000007941 */ /* 0x000fea0003800000 */
.L_x_2463:
[----:B------:R-:W-:Y:S01]  /*3270*/  @P2 FMUL.FTZ R154, R2, c[0x0][0x1ec] ;  /* 0x00007b00029a2a20 */ /* 0x000fe20000410000 */
[----:B------:R-:W-:Y:S01]  /*3280*/  @P0 MOV R156, 0x10 ;  /* 0x00000010009c0802 */ /* 0x000fe20000000f00 */
[----:B------:R-:W-:Y:S01]  /*3290*/  BSSY B0, `(.L_x_2466) ;  /* 0x0000012000007945 */ /* 0x000fe20003800000 */
[----:B------:R-:W-:Y:S01]  /*32a0*/  @P2 IADD3 R149, R221, 0x100, RZ ;  /* 0x00000100dd952810 */ /* 0x000fe20007ffe0ff */
[----:B------:R-:W-:Y:S01]  /*32b0*/  @P2 FMUL.FTZ R148, R15, R154 ;  /* 0x0000009a0f942220 */ /* 0x000fe20000410000 */
[----:B------:R-:W-:Y:S02]  /*32c0*/  @P2 MOV R158, 0x10 ;  /* 0x00000010009e2802 */ /* 0x000fe40000000f00 */
[----:B------:R-:W-:Y:S01]  /*32d0*/  @P0 F2FP.BF16.PACK_AB R152, RZ, R2 ;  /* 0x00000002ff98023e */ /* 0x000fe200000010ff */
[----:B------:R-:W-:Y:S01]  /*32e0*/  @P0 IMAD.WIDE.U32 R2, R171, R156, c[0x0][0x258] ;  /* 0x00009600ab020625 */ /* 0x000fe200078e009c */
[----:B------:R-:W-:Y:S02]  /*32f0*/  @P2 F2FP.BF16.PACK_AB R153, RZ, R148 ;  /* 0x00000094ff99223e */ /* 0x000fe400000010ff */
[----:B------:R-:W-:Y:S01]  /*3300*/  @P0 PRMT R139, R139, 0x5410, R152 ;  /* 0x000054108b8b0816 */ /* 0x000fe20000000098 */
[----:B------:R-:W-:Y:S01]  /*3310*/  @P2 IMAD.WIDE.U32 R148, R149, R158, c[0x0][0x248] ;  /* 0x0000920095942625 */ /* 0x000fe200078e009e */
[----:B------:R-:W-:-:S02]  /*3320*/  @P2 PRMT R143, R143, 0x5410, R153 ;  /* 0x000054108f8f2816 */ /* 0x000fc40000000099 */
[----:B------:R-:W-:Y:S01]  /*3330*/  IADD3 R221, R221, 0x200, RZ ;  /* 0x00000200dddd7810 */ /* 0x000fe20007ffe0ff */
[----:B------:R0:W-:Y:S04]  /*3340*/  @P0 STG.E.128 [R2.64], R136 ;  /* 0x0000008802000986 */ /* 0x0001e8000c101d04 */
[----:B------:R1:W-:Y:S01]  /*3350*/  @P2 STG.E.128 [R148.64], R140 ;  /* 0x0000008c94002986 */ /* 0x0003e2000c101d04 */
[----:B0-----:R-:W-:Y:S01]  /*3360*/  @P2 PRMT R2, RZ, 0x7610, R147 ;  /* 0x00007610ff022816 */ /* 0x001fe20000000093 */
[----:B------:R-:W-:Y:S05]  /*3370*/  @!P2 BRA `(.L_x_2467) ;  /* 0x000000300000a947 */ /* 0x000fea0003800000 */
[----:B------:R-:W-:-:S10]  /*3380*/  HFMA2.MMA R144, -RZ, RZ, 0, 9.5367431640625e-07 ;  /* 0x00000010ff907435 */ /* 0x000fd400000001ff */
[----:B------:R-:W-:-:S06]  /*3390*/  IMAD.WIDE.U32 R144, R221, R144, c[0x0][0x170] ;  /* 0x00005c00dd907625 */ /* 0x000fcc00078e0090 */
[----:B------:R-:W5:Y:S02]  /*33a0*/  LDG.E.128 R144, [R144.64] ;  /* 0x0000000490907981 */ /* 0x000f64000c1e1d00 */
.L_x_2467:
[----:B------:R-:W-:Y:S05]  /*33b0*/  BSYNC B0 ;  /* 0x0000000000007941 */ /* 0x000fea0003800000 */
.L_x_2466:
[----:B------:R-:W-:Y:S01]  /*33c0*/  BSSY B0, `(.L_x_2468) ;  /* 0x000000e000007945 */ /* 0x000fe20003800000 */
[----:B------:R-:W-:Y:S01]  /*33d0*/  @P2 FFMA.FTZ R111, R2, R154, R111 ;  /* 0x0000009a026f2223 */ /* 0x000fe2000001006f */
[----:B------:R-:W-:Y:S05]  /*33e0*/  @P1 BRA `(.L_x_2469) ;  /* 0x0000004000001947 */ /* 0x000fea0003800000 */
[----:B------:R-:W-:Y:S01]  /*33f0*/  MOV R2, RZ ;  /* 0x000000ff00027202 */ /* 0x000fe20000000f00 */
[----:B------:R-:W-:Y:S05]  /*3400*/  @!P3 BRA `(.L_x_2470) ;  /* 0x000000900000b947 */ /* 0x000fea0003800000 */
[----:B------:R-:W-:Y:S01]  /*3410*/  PRMT R2, RZ, 0x5410, R132 ;  /* 0x00005410ff027816 */ /* 0x000fe20000000084 */
[----:B------:R-:W-:Y:S05]  /*3420*/  BRA `(.L_x_2470) ;  /* 0x0000007000007947 */ /* 0x000fea0003800000 */
.L_x_2469:
[----:B------:R-:W-:-:S04]  /*3430*/  ISETP.NE.AND P4, PT, R167, RZ, PT ;  /* 0x000000ffa700720c */ /* 0x000fc80003f85270 */
[----:B------:R-:W-:-:S05]  /*3440*/  FSEL R2, R150, RZ, !P4 ;  /* 0x000000ff96027208 */ /* 0x000fca0006000000 */
[----:B------:R-:W-:-:S04]  /*3450*/  FFMA.FTZ R3, R193, R151, R2 ;  /* 0x00000097c1037223 */ /* 0x000fc80000010002 */
[----:B------:R-:W-:Y:S01]  /*3460*/  FADD.FTZ R2, R218, -R3 ;  /* 0x80000003da027221 */ /* 0x000fe20000010000 */
[----:B------:R-:W-:-:S03]  /*3470*/  @P3 PRMT R3, RZ, 0x5410, R132 ;  /* 0x00005410ff033816 */ /* 0x000fc60000000084 */
[----:B------:R-:W-:-:S04]  /*3480*/  FMUL.FTZ R2, R169, R2 ;  /* 0x00000002a9027220 */ /* 0x000fc80000410000 */
[----:B------:R-:W-:Y:S02]  /*3490*/  @P3 FADD.FTZ R2, R2, R3 ;  /* 0x0000000302023221 */ /* 0x000fe40000010000 */
.L_x_2470:
[----:B------:R-:W-:Y:S05]  /*34a0*/  BSYNC B0 ;  /* 0x0000000000007941 */ /* 0x000fea0003800000 */
.L_x_2468:
        /* <DEDUP_REMOVED lines=14> */
.L_x_2472:
[----:B------:R-:W-:Y:S02]  /*3590*/  ISETP.NE.AND P4, PT, R167, RZ, PT ;  /* 0x000000ffa700720c */ /* 0x000fe40003f85270 */
[----:B------:R-:W-:Y:S02]  /*35a0*/  @P3 PRMT R3, RZ, 0x7610, R132 ;  /* 0x00007610ff033816 */ /* 0x000fe40000000084 */
[----:B------:R-:W-:-:S05]  /*35b0*/  FSEL R2, R150, RZ, !P4 ;  /* 0x000000ff96027208 */ /* 0x000fca0006000000 */
[----:B------:R-:W-:-:S04]  /*35c0*/  FFMA.FTZ R2, R192, R151, R2 ;  /* 0x00000097c0027223 */ /* 0x000fc80000010002 */
[----:B------:R-:W-:-:S04]  /*35d0*/  FADD.FTZ R2, R215, -R2 ;  /* 0x80000002d7027221 */ /* 0x000fc80000010000 */
[----:B------:R-:W-:-:S04]  /*35e0*/  FMUL.FTZ R2, R169, R2 ;  /* 0x00000002a9027220 */ /* 0x000fc80000410000 */
[----:B------:R-:W-:Y:S02]  /*35f0*/  @P3 FADD.FTZ R2, R2, R3 ;  /* 0x0000000302023221 */ /* 0x000fe40000010000 */
.L_x_2473:
[----:B------:R-:W-:Y:S05]  /*3600*/  BSYNC B0 ;  /* 0x0000000000007941 */ /* 0x000fea0003800000 */
.L_x_2471:
        /* <DEDUP_REMOVED lines=14> */
.L_x_2475:
[----:B------:R-:W-:-:S04]  /*36f0*/  ISETP.NE.AND P4, PT, R167, RZ, PT ;  /* 0x000000ffa700720c */ /* 0x000fc80003f85270 */
[----:B------:R-:W-:-:S05]  /*3700*/  FSEL R2, R150, RZ, !P4 ;  /* 0x000000ff96027208 */ /* 0x000fca0006000000 */
[----:B------:R-:W-:-:S04]  /*3710*/  FFMA.FTZ R3, R191, R151, R2 ;  /* 0x00000097bf037223 */ /* 0x000fc80000010002 */
[----:B------:R-:W-:Y:S01]  /*3720*/  FADD.FTZ R2, R216, -R3 ;  /* 0x80000003d8027221 */ /* 0x000fe20000010000 */
[----:B------:R-:W-:-:S03]  /*3730*/  @P3 PRMT R3, RZ, 0x5410, R133 ;  /* 0x00005410ff033816 */ /* 0x000fc60000000085 */
[----:B------:R-:W-:-:S04]  /*3740*/  FMUL.FTZ R2, R169, R2 ;  /* 0x00000002a9027220 */ /* 0x000fc80000410000 */
[----:B------:R-:W-:Y:S02]  /*3750*/  @P3 FADD.FTZ R2, R2, R3 ;  /* 0x0000000302023221 */ /* 0x000fe40000010000 */
.L_x_2476:
[----:B------:R-:W-:Y:S05]  /*3760*/  BSYNC B0 ;  /* 0x0000000000007941 */ /* 0x000fea0003800000 */
.L_x_2474:
        /* <DEDUP_REMOVED lines=14> */
.L_x_2478:
[----:B------:R-:W-:Y:S02]  /*3850*/  ISETP.NE.AND P4, PT, R167, RZ, PT ;  /* 0x000000ffa700720c */ /* 0x000fe40003f85270 */
[----:B------:R-:W-:Y:S02]  /*3860*/  @P3 PRMT R3, RZ, 0x7610, R133 ;  /* 0x00007610ff033816 */ /* 0x000fe40000000085 */
[----:B------:R-:W-:-:S05]  /*3870*/  FSEL R2, R150, RZ, !P4 ;  /* 0x000000ff96027208 */ /* 0x000fca0006000000 */
[----:B------:R-:W-:-:S04]  /*3880*/  FFMA.FTZ R2, R190, R151, R2 ;  /* 0x00000097be027223 */ /* 0x000fc80000010002 */
[----:B------:R-:W-:-:S04]  /*3890*/  FADD.FTZ R2, R213, -R2 ;  /* 0x80000002d5027221 */ /* 0x000fc80000010000 */
[----:B------:R-:W-:-:S04]  /*38a0*/  FMUL.FTZ R2, R169, R2 ;  /* 0x00000002a9027220 */ /* 0x000fc80000410000 */
[----:B------:R-:W-:Y:S02]  /*38b0*/  @P3 FADD.FTZ R2, R2, R3 ;  /* 0x0000000302023221 */ /* 0x000fe40000010000 */
.L_x_2479:
[----:B------:R-:W-:Y:S05]  /*38c0*/  BSYNC B0 ;  /* 0x0000000000007941 */ /* 0x000fea0003800000 */
.L_x_2477:
        /* <DEDUP_REMOVED lines=14> */
.L_x_2481:
[----:B------:R-:W-:-:S04]  /*39b0*/  ISETP.NE.AND P4, PT, R167, RZ, PT ;  /* 0x000000ffa700720c */ /* 0x000fc80003f85270 */
[----:B------:R-:W-:-:S05]  /*39c0*/  FSEL R2, R150, RZ, !P4 ;  /* 0x000000ff96027208 */ /* 0x000fca0006000000 */
[----:B------:R-:W-:-:S04]  /*39d0*/  FFMA.FTZ R3, R189, R151, R2 ;  /* 0x00000097bd037223 */ /* 0x000fc80000010002 */
[----:B------:R-:W-:Y:S01]  /*39e0*/  FADD.FTZ R2, R214, -R3 ;  /* 0x80000003d6027221 */ /* 0x000fe20000010000 */
[----:B------:R-:W-:-:S03]  /*39f0*/  @P3 PRMT R3, RZ, 0x5410, R134 ;  /* 0x00005410ff033816 */ /* 0x000fc60000000086 */
[----:B------:R-:W-:-:S04]  /*3a00*/  FMUL.FTZ R2, R169, R2 ;  /* 0x00000002a9027220 */ /* 0x000fc80000410000 */
[----:B------:R-:W-:Y:S02]  /*3a10*/  @P3 FADD.FTZ R2, R2, R3 ;  /* 0x0000000302023221 */ /* 0x000fe40000010000 */
.L_x_2482:
[----:B------:R-:W-:Y:S05]  /*3a20*/  BSYNC B0 ;  /* 0x0000000000007941 */ /* 0x000fea0003800000 */
.L_x_2480:
        /* <DEDUP_REMOVED lines=14> */
.L_x_2484:
[----:B------:R-:W-:Y:S02]  /*3b10*/  ISETP.NE.AND P4, PT, R167, RZ, PT ;  /* 0x000000ffa700720c */ /* 0x000fe40003f85270 */
[----:B------:R-:W-:Y:S02]  /*3b20*/  @P3 PRMT R3, RZ, 0x7610, R134 ;  /* 0x00007610ff033816 */ /* 0x000fe40000000086 */
[----:B------:R-:W-:-:S05]  /*3b30*/  FSEL R2, R150, RZ, !P4 ;  /* 0x000000ff96027208 */ /* 0x000fca0006000000 */
[----:B------:R-:W-:-:S04]  /*3b40*/  FFMA.FTZ R2, R188, R151, R2 ;  /* 0x00000097bc027223 */ /* 0x000fc80000010002 */
[----:B------:R-:W-:-:S04]  /*3b50*/  FADD.FTZ R2, R211, -R2 ;  /* 0x80000002d3027221 */ /* 0x000fc80000010000 */
[----:B------:R-:W-:-:S04]  /*3b60*/  FMUL.FTZ R2, R169, R2 ;  /* 0x00000002a9027220 */ /* 0x000fc80000410000 */
[----:B------:R-:W-:Y:S02]  /*3b70*/  @P3 FADD.FTZ R2, R2, R3 ;  /* 0x0000000302023221 */ /* 0x000fe40000010000 */
.L_x_2485:
[----:B------:R-:W-:Y:S05]  /*3b80*/  BSYNC B0 ;  /* 0x0000000000007941 */ /* 0x000fea0003800000 */
.L_x_2483:
        /* <DEDUP_REMOVED lines=14> */
.L_x_2487:
[----:B------:R-:W-:-:S04]  /*3c70*/  ISETP.NE.AND P4, PT, R167, RZ, PT ;  /* 0x000000ffa700720c */ /* 0x000fc80003f85270 */
[----:B------:R-:W-:-:S05]  /*3c80*/  FSEL R2, R150, RZ, !P4 ;  /* 0x000000ff96027208 */ /* 0x000fca0006000000 */
[----:B------:R-:W-:-:S04]  /*3c90*/  FFMA.FTZ R3, R187, R151, R2 ;  /* 0x00000097bb037223 */ /* 0x000fc80000010002 */
[----:B------:R-:W-:Y:S01]  /*3ca0*/  FADD.FTZ R2, R212, -R3 ;  /* 0x80000003d4027221 */ /* 0x000fe20000010000 */
[----:B------:R-:W-:-:S03]  /*3cb0*/  @P3 PRMT R3, RZ, 0x5410, R135 ;  /* 0x00005410ff033816 */ /* 0x000fc60000000087 */
[----:B------:R-:W-:-:S04]  /*3cc0*/  FMUL.FTZ R2, R169, R2 ;  /* 0x00000002a9027220 */ /* 0x000fc80000410000 */
[----:B------:R-:W-:Y:S02]  /*3cd0*/  @P3 FADD.FTZ R2, R2, R3 ;  /* 0x0000000302023221 */ /* 0x000fe40000010000 */
.L_x_2488:
[----:B------:R-:W-:Y:S05]  /*3ce0*/  BSYNC B0 ;  /* 0x0000000000007941 */ /* 0x000fea0003800000 */
.L_x_2486:
        /* <DEDUP_REMOVED lines=14> */
.L_x_2490:
[----:B------:R-:W-:Y:S02]  /*3dd0*/  ISETP.NE.AND P1, PT, R167, RZ, PT ;  /* 0x000000ffa700720c */ /* 0x000fe40003f25270 */
[----:B------:R-:W-:Y:S02]  /*3de0*/  @P3 PRMT R3, RZ, 0x7610, R135 ;  /* 0x00007610ff033816 */ /* 0x000fe40000000087 */
[----:B------:R-:W-:-:S05]  /*3df0*/  FSEL R2, R150, RZ, !P1 ;  /* 0x000000ff96027208 */ /* 0x000fca0004800000 */
[----:B------:R-:W-:-:S04]  /*3e00*/  FFMA.FTZ R2, R220, R151, R2 ;  /* 0x00000097dc027223 */ /* 0x000fc80000010002 */
[----:B------:R-:W-:-:S04]  /*3e10*/  FADD.FTZ R2, R219, -R2 ;  /* 0x80000002db027221 */ /* 0x000fc80000010000 */
[----:B------:R-:W-:-:S04]  /*3e20*/  FMUL.FTZ R2, R169, R2 ;  /* 0x00000002a9027220 */ /* 0x000fc80000410000 */
[----:B------:R-:W-:Y:S02]  /*3e30*/  @P3 FADD.FTZ R2, R2, R3 ;  /* 0x0000000302023221 */ /* 0x000fe40000010000 */
.L_x_2491:
[----:B------:R-:W-:Y:S05]  /*3e40*/  BSYNC B0 ;  /* 0x0000000000007941 */ /* 0x000fea0003800000 */
.L_x_2489:
[----:B------:R-:W-:Y:S01]  /*3e50*/  @P0 MOV R171, 0x10 ;  /* 0x0000001000ab0802 */ /* 0x000fe20000000f00 */
[----:B------:R-:W-:Y:S01]  /*3e60*/  @P2 FMUL.FTZ R150, R2, c[0x0][0x1ec] ;  /* 0x00007b0002962a20 */ /* 0x000fe20000410000 */
[----:B------:R-:W-:Y:S02]  /*3e70*/  @P0 F2FP.BF16.PACK_AB R148, RZ, R2 ;  /* 0x00000002ff94023e */ /* 0x000fe400000010ff */
[----:B------:R-:W-:Y:S01]  /*3e80*/  IADD3 R166, R166, c[0x0][0x160], RZ ;  /* 0x00005800a6a67a10 */ /* 0x000fe20007ffe0ff */
[----:B------:R-:W-:Y:S01]  /*3e90*/  @P0 IMAD.WIDE.U32 R170, R170, R171, c[0x0][0x258] ;  /* 0x00009600aaaa0625 */ /* 0x000fe200078e00ab */
[----:B------:R-:W-:Y:S02]  /*3ea0*/  @P0 PRMT R139, R139, 0x5410, R148 ;  /* 0x000054108b8b0816 */ /* 0x000fe40000000094 */
[----:B------:R-:W-:Y:S01]  /*3eb0*/  @P2 MOV R152, 0x10 ;  /* 0x0000001000982802 */ /* 0x000fe20000000f00 */
[----:B------:R-:W-:Y:S01]  /*3ec0*/  @P2 FMUL.FTZ R3, R7, R150 ;  /* 0x0000009607032220 */ /* 0x000fe20000410000 */
[----:B------:R-:W-:Y:S01]  /*3ed0*/  LOP3.LUT P1, RZ, R168, 0xff, RZ, 0xc0, !PT ;  /* 0x000000ffa8ff7812 */ /* 0x000fe2000782c0ff */
[----:B------:R-:W-:Y:S01]  /*3ee0*/  @P0 STG.E.128 [R170.64], R136 ;  /* 0x00000088aa000986 */ /* 0x000fe2000c101d04 */
[----:B------:R-:W-:-:S02]  /*3ef0*/  ISETP.GE.AND P0, PT, R166, c[0x0][0x164], PT ;  /* 0x00005900a6007a0c */ /* 0x000fc40003f06270 */
[----:B------:R-:W-:Y:S01]  /*3f00*/  @P2 F2FP.BF16.PACK_AB R149, RZ, R3 ;  /* 0x00000003ff95223e */ /* 0x000fe200000010ff */
[----:B------:R-:W-:Y:S01]  /*3f10*/  @P2 IMAD.WIDE.U32 R2, R221, R152, c[0x0][0x248] ;  /* 0x00009200dd022625 */ /* 0x000fe200078e0098 */
[----:B------:R-:W-:Y:S02]  /*3f20*/  SEL R168, RZ, 0x1, P1 ;  /* 0x00000001ffa87807 */ /* 0x000fe40000800000 */
[----:B------:R-:W-:-:S05]  /*3f30*/  @P2 PRMT R143, R143, 0x5410, R149 ;  /* 0x000054108f8f2816 */ /* 0x000fca0000000095 */
[----:B------:R0:W-:Y:S02]  /*3f40*/  @P2 STG.E.128 [R2.64], R140 ;  /* 0x0000008c02002986 */ /* 0x0001e4000c101d04 */
[----:B0-----:R-:W-:-:S05]  /*3f50*/  @P2 PRMT R2, RZ, 0x7610, R147 ;  /* 0x00007610ff022816 */ /* 0x001fca0000000093 */
[----:B------:R-:W-:Y:S01]  /*3f60*/  @P2 FFMA.FTZ R103, R2, R150, R103 ;  /* 0x0000009602672223 */ /* 0x000fe20000010067 */
[----:B------:R-:W-:Y:S01]  /*3f70*/  @P0 CALL.REL.NOINC `(.L_x_2410) ;  /* 0x0000001000000944 */ /* 0x000fe20003c00000 */
[----:B------:R-:W-:Y:S05]  /*3f80*/  BRA `(.L_x_2492) ;  /* 0xffffc6b000007947 */ /* 0x000fea000383ffff */
.L_x_2410:
[----:B------:R-:W0:Y:S01]  /*3f90*/  S2UR UR6, SR_CTAID.X ;  /* 0x00000000000679c3 */ /* 0x000e220000002500 */
[----:B------:R-:W-:Y:S01]  /*3fa0*/  HFMA2.MMA R7, -RZ, RZ, 0, 1.9073486328125e-06 ;  /* 0x00000020ff077435 */ /* 0x000fe200000001ff */
[C---:B------:R-:W-:Y:S02]  /*3fb0*/  LOP3.LUT R3, R0.reuse, 0xff, RZ, 0xc0, !PT ;  /* 0x000000ff00037812 */ /* 0x040fe400078ec0ff */
        /* <DEDUP_REMOVED lines=25> */
.L_x_2414:
[----:B------:R-:W-:Y:S01]  /*4150*/  HFMA2.MMA R155, -RZ, RZ, 0, 9.5367431640625e-07 ;  /* 0x00000010ff9b7435 */ /* 0x000fe200000001ff */
[----:B------:R-:W-:-:S02]  /*4160*/  MOV R150, R152 ;  /* 0x0000009800967202 */ /* 0x000fc40000000f00 */
[----:B------:R-:W-:Y:S02]  /*4170*/  MOV R158, 0x1f ;  /* 0x0000001f009e7802 */ /* 0x000fe40000000f00 */
[----:B------:R-:W-:Y:S02]  /*4180*/  MOV R157, 0xffffffff ;  /* 0xffffffff009d7802 */ /* 0x000fe40000000f00 */
[----:B------:R-:W-:Y:S02]  /*4190*/  MOV R2, 0x41b0 ;  /* 0x000041b000027802 */ /* 0x000fe40000000f00 */
[----:B-----5:R-:W-:Y:S05]  /*41a0*/  CALL.REL.NOINC `($__internal_47_$__cuda_sm70_shflsync_down_p) ;  /* 0x0000045000007944 */ /* 0x020fea0003c00000 */
[----:B-1----:R-:W-:Y:S01]  /*41b0*/  MOV R149, R158 ;  /* 0x0000009e00957202 */ /* 0x002fe20000000f00 */
[----:B0-----:R-:W-:Y:S05]  /*41c0*/  BRA `(.L_x_2493) ;  /* 0xffffd61000007947 */ /* 0x001fea000383ffff */
.L_x_2415:
[----:B------:R-:W-:Y:S01]  /*41d0*/  HFMA2.MMA R155, -RZ, RZ, 0, 9.5367431640625e-07 ;  /* 0x00000010ff9b7435 */ /* 0x000fe200000001ff */
[----:B------:R-:W-:Y:S01]  /*41e0*/  MOV R150, R153 ;  /* 0x0000009900967202 */ /* 0x000fe20000000f00 */
[----:B------:R-:W-:Y:S01]  /*41f0*/  IMAD.MOV.U32 R158, RZ, RZ, 0x1f ;  /* 0x0000001fff9e7424 */ /* 0x000fe200078e00ff */
[----:B------:R-:W-:Y:S02]  /*4200*/  MOV R157, 0xffffffff ;  /* 0xffffffff009d7802 */ /* 0x000fe40000000f00 */
[----:B------:R-:W-:-:S02]  /*4210*/  MOV R2, 0x4230 ;  /* 0x0000423000027802 */ /* 0x000fc40000000f00 */
[----:B01---5:R-:W-:Y:S05]  /*4220*/  CALL.REL.NOINC `($__internal_47_$__cuda_sm70_shflsync_down_p) ;  /* 0x000003d000007944 */ /* 0x023fea0003c00000 */
[----:B------:R-:W-:Y:S01]  /*4230*/  FADD.FTZ R152, R149, R152 ;  /* 0x0000009895987221 */ /* 0x000fe20000010000 */
[----:B0-----:R-:W-:Y:S01]  /*4240*/  HFMA2.MMA R155, -RZ, RZ, 0, 4.76837158203125e-07 ;  /* 0x00000008ff9b7435 */ /* 0x001fe200000001ff */
[----:B-1----:R-:W-:Y:S01]  /*4250*/  FADD.FTZ R153, R153, R158 ;  /* 0x0000009e99997221 */ /* 0x002fe20000010000 */
[----:B------:R-:W-:-:S02]  /*4260*/  MOV R158, 0x1f ;  /* 0x0000001f009e7802 */ /* 0x000fc40000000f00 */
[----:B------:R-:W-:Y:S02]  /*4270*/  MOV R157, 0xffffffff ;  /* 0xffffffff009d7802 */ /* 0x000fe40000000f00 */
[----:B------:R-:W-:Y:S02]  /*4280*/  MOV R150, R152 ;  /* 0x0000009800967202 */ /* 0x000fe40000000f00 */
[----:B------:R-:W-:Y:S02]  /*4290*/  MOV R2, 0x42b0 ;  /* 0x000042b000027802 */ /* 0x000fe40000000f00 */
[----:B------:R-:W-:Y:S05]  /*42a0*/  CALL.REL.NOINC `($__internal_47_$__cuda_sm70_shflsync_down_p) ;  /* 0x0000035000007944 */ /* 0x000fea0003c00000 */
[----:B0-----:R-:W-:Y:S01]  /*42b0*/  HFMA2.MMA R155, -RZ, RZ, 0, 4.76837158203125e-07 ;  /* 0x00000008ff9b7435 */ /* 0x001fe200000001ff */
[----:B-1----:R-:W-:Y:S02]  /*42c0*/  MOV R149, R158 ;  /* 0x0000009e00957202 */ /* 0x002fe40000000f00 */
[----:B------:R-:W-:Y:S02]  /*42d0*/  MOV R150, R153 ;  /* 0x0000009900967202 */ /* 0x000fe40000000f00 */
[----:B------:R-:W-:Y:S02]  /*42e0*/  MOV R158, 0x1f ;  /* 0x0000001f009e7802 */ /* 0x000fe40000000f00 */
[----:B------:R-:W-:-:S02]  /*42f0*/  MOV R157, 0xffffffff ;  /* 0xffffffff009d7802 */ /* 0x000fc40000000f00 */
[----:B------:R-:W-:Y:S02]  /*4300*/  MOV R2, 0x4320 ;  /* 0x0000432000027802 */ /* 0x000fe40000000f00 */
[----:B------:R-:W-:Y:S05]  /*4310*/  CALL.REL.NOINC `($__internal_47_$__cuda_sm70_shflsync_down_p) ;  /* 0x000002e000007944 */ /* 0x000fea0003c00000 */
[----:B------:R-:W-:Y:S01]  /*4320*/  FADD.FTZ R152, R149, R152 ;  /* 0x0000009895987221 */ /* 0x000fe20000010000 */
[----:B0-----:R-:W-:Y:S01]  /*4330*/  HFMA2.MMA R155, -RZ, RZ, 0, 2.384185791015625e-07 ;  /* 0x00000004ff9b7435 */ /* 0x001fe200000001ff */
[----:B-1----:R-:W-:Y:S01]  /*4340*/  FADD.FTZ R153, R153, R158 ;  /* 0x0000009e99997221 */ /* 0x002fe20000010000 */
[----:B------:R-:W-:Y:S01]  /*4350*/  MOV R158, 0x1f ;  /* 0x0000001f009e7802 */ /* 0x000fe20000000f00 */
[----:B------:R-:W-:Y:S01]  /*4360*/  IMAD.MOV.U32 R157, RZ, RZ, -0x1 ;  /* 0xffffffffff9d7424 */ /* 0x000fe200078e00ff */
[----:B------:R-:W-:Y:S02]  /*4370*/  MOV R150, R152 ;  /* 0x0000009800967202 */ /* 0x000fe40000000f00 */
[----:B------:R-:W-:Y:S02]  /*4380*/  MOV R2, 0x43a0 ;  /* 0x000043a000027802 */ /* 0x000fe40000000f00 */
[----:B------:R-:W-:Y:S05]  /*4390*/  CALL.REL.NOINC `($__internal_47_$__cuda_sm70_shflsync_down_p) ;  /* 0x0000026000007944 */ /* 0x000fea0003c00000 */
[----:B0-----:R-:W-:Y:S01]  /*43a0*/  HFMA2.MMA R155, -RZ, RZ, 0, 2.384185791015625e-07 ;  /* 0x00000004ff9b7435 */ /* 0x001fe200000001ff */
[----:B-1----:R-:W-:Y:S02]  /*43b0*/  MOV R149, R158 ;  /* 0x0000009e00957202 */ /* 0x002fe40000000f00 */
[----:B------:R-:W-:-:S02]  /*43c0*/  MOV R150, R153 ;  /* 0x0000009900967202 */ /* 0x000fc40000000f00 */
[----:B------:R-:W-:Y:S02]  /*43d0*/  MOV R158, 0x1f ;  /* 0x0000001f009e7802 */ /* 0x000fe40000000f00 */
[----:B------:R-:W-:Y:S02]  /*43e0*/  MOV R157, 0xffffffff ;  /* 0xffffffff009d7802 */ /* 0x000fe40000000f00 */
[----:B------:R-:W-:Y:S02]  /*43f0*/  MOV R2, 0x4410 ;  /* 0x0000441000027802 */ /* 0x000fe40000000f00 */
[----:B------:R-:W-:Y:S05]  /*4400*/  CALL.REL.NOINC `($__internal_47_$__cuda_sm70_shflsync_down_p) ;  /* 0x000001f000007944 */ /* 0x000fea0003c00000 */
[----:B------:R-:W-:Y:S01]  /*4410*/  FADD.FTZ R152, R149, R152 ;  /* 0x0000009895987221 */ /* 0x000fe20000010000 */
[----:B0-----:R-:W-:Y:S01]  /*4420*/  HFMA2.MMA R155, -RZ, RZ, 0, 1.1920928955078125e-07 ;  /* 0x00000002ff9b7435 */ /* 0x001fe200000001ff */
[----:B-1----:R-:W-:Y:S01]  /*4430*/  FADD.FTZ R153, R153, R158 ;  /* 0x0000009e99997221 */ /* 0x002fe20000010000 */
[----:B------:R-:W-:Y:S02]  /*4440*/  MOV R158, 0x1f ;  /* 0x0000001f009e7802 */ /* 0x000fe40000000f00 */
[----:B------:R-:W-:Y:S02]  /*4450*/  MOV R157, 0xffffffff ;  /* 0xffffffff009d7802 */ /* 0x000fe40000000f00 */
[----:B------:R-:W-:-:S02]  /*4460*/  MOV R150, R152 ;  /* 0x0000009800967202 */ /* 0x000fc40000000f00 */
[----:B------:R-:W-:Y:S02]  /*4470*/  MOV R2, 0x4490 ;  /* 0x0000449000027802 */ /* 0x000fe40000000f00 */
[----:B------:R-:W-:Y:S05]  /*4480*/  CALL.REL.NOINC `($__internal_47_$__cuda_sm70_shflsync_down_p) ;  /* 0x0000017000007944 */ /* 0x000fea0003c00000 */
[----:B-1----:R-:W-:Y:S01]  /*4490*/  MOV R149, R158 ;  /* 0x0000009e00957202 */ /* 0x002fe20000000f00 */
[----:B------:R-:W-:Y:S01]  /*44a0*/  HFMA2.MMA R158, -RZ, RZ, 0, 1.847743988037109375e-06 ;  /* 0x0000001fff9e7435 */ /* 0x000fe200000001ff */
[----:B0-----:R-:W-:Y:S01]  /*44b0*/  MOV R150, R153 ;  /* 0x0000009900967202 */ /* 0x001fe20000000f00 */
[----:B------:R-:W-:Y:S01]  /*44c0*/  IMAD.MOV.U32 R155, RZ, RZ, 0x2 ;  /* 0x00000002ff9b7424 */ /* 0x000fe200078e00ff */
[----:B------:R-:W-:Y:S02]  /*44d0*/  MOV R157, 0xffffffff ;  /* 0xffffffff009d7802 */ /* 0x000fe40000000f00 */
[----:B------:R-:W-:Y:S02]  /*44e0*/  MOV R2, 0x4500 ;  /* 0x0000450000027802 */ /* 0x000fe40000000f00 */
[----:B------:R-:W-:Y:S05]  /*44f0*/  CALL.REL.NOINC `($__internal_47_$__cuda_sm70_shflsync_down_p) ;  /* 0x0000010000007944 */ /* 0x000fea0003c00000 */
[----:B------:R-:W-:Y:S01]  /*4500*/  FADD.FTZ R151, R149, R152 ;  /* 0x0000009895977221 */ /* 0x000fe20000010000 */
[----:B0-----:R-:W-:Y:S01]  /*4510*/  HFMA2.MMA R155, -RZ, RZ, 0, 5.9604644775390625e-08 ;  /* 0x00000001ff9b7435 */ /* 0x001fe200000001ff */
[----:B-1----:R-:W-:Y:S01]  /*4520*/  FADD.FTZ R153, R153, R158 ;  /* 0x0000009e99997221 */ /* 0x002fe20000010000 */
[----:B------:R-:W-:Y:S02]  /*4530*/  MOV R158, 0x1f ;  /* 0x0000001f009e7802 */ /* 0x000fe40000000f00 */
[----:B------:R-:W-:-:S02]  /*4540*/  MOV R157, 0xffffffff ;  /* 0xffffffff009d7802 */ /* 0x000fc40000000f00 */
[----:B------:R-:W-:Y:S02]  /*4550*/  MOV R150, R151 ;  /* 0x0000009700967202 */ /* 0x000fe40000000f00 */
[----:B------:R-:W-:Y:S02]  /*4560*/  MOV R2, 0x4580 ;  /* 0x0000458000027802 */ /* 0x000fe40000000f00 */
[----:B------:R-:W-:Y:S05]  /*4570*/  CALL.REL.NOINC `($__internal_47_$__cuda_sm70_shflsync_down_p) ;  /* 0x0000008000007944 */ /* 0x000fea0003c00000 */
[----:B0-----:R-:W-:Y:S01]  /*4580*/  HFMA2.MMA R155, -RZ, RZ, 0, 5.9604644775390625e-08 ;  /* 0x00000001ff9b7435 */ /* 0x001fe200000001ff */
[----:B-1----:R-:W-:Y:S02]  /*4590*/  MOV R154, R158 ;  /* 0x0000009e009a7202 */ /* 0x002fe40000000f00 */
[----:B------:R-:W-:Y:S02]  /*45a0*/  MOV R150, R153 ;  /* 0x0000009900967202 */ /* 0x000fe40000000f00 */
[----:B------:R-:W-:Y:S02]  /*45b0*/  MOV R158, 0x1f ;  /* 0x0000001f009e7802 */ /* 0x000fe40000000f00 */
[----:B------:R-:W-:Y:S02]  /*45c0*/  MOV R157, 0xffffffff ;  /* 0xffffffff009d7802 */ /* 0x000fe40000000f00 */
[----:B------:R-:W-:-:S02]  /*45d0*/  MOV R2, 0x45f0 ;  /* 0x000045f000027802 */ /* 0x000fc40000000f00 */
[----:B------:R-:W-:Y:S05]  /*45e0*/  CALL.REL.NOINC `($__internal_47_$__cuda_sm70_shflsync_down_p) ;  /* 0x0000001000007944 */ /* 0x000fea0003c00000 */
[----:B01----:R-:W-:Y:S05]  /*45f0*/  BRA `(.L_x_2494) ;  /* 0xffffd30000007947 */ /* 0x003fea000383ffff */
        .weak           $__internal_47_$__cuda_sm70_shflsync_down_p
        .type           $__internal_47_$__cuda_sm70_shflsync_down_p,@function
        .size           $__internal_47_$__cuda_sm70_shflsync_down_p,(.L_x_9301 - $__internal_47_$__cuda_sm70_shflsync_down_p)
$__internal_47_$__cuda_sm70_shflsync_down_p:
[----:B------:R-:W-:Y:S01]  /*4600*/  HFMA2.MMA R3, -RZ, RZ, 0, 0 ;  /* 0x00000000ff037435 */ /* 0x000fe200000001ff */
[----:B------:R-:W-:Y:S04]  /*4610*/  WARPSYNC R157 ;  /* 0x0000009d00007348 */ /* 0x000fe80003800000 */
[----:B------:R0:W1:Y:S01]  /*4620*/  SHFL.DOWN PT, R158, R150, R155, R158 ;  /* 0x0800009b969e7389 */ /* 0x00006200000e009e */
[----:B------:R-:W-:Y:S05]  /*4630*/  RET.REL.NODEC R2 `(_ZN10layer_norm13ln_bwd_kernelINS_13Kernel_traitsIf13__nv_bfloat16S2_S2_fjLj6144ELj1ELj1ELj8ELj16ENS_18Kernel_traits_baseILj6144EfS2_S2_S2_fjLj256EEEEELb0ELb1ELb1ELb1EEEvNS_9BwdParamsE) ;  /* 0xffffb9c002007950 */ /* 0x000fea0003c3ffff */
.L_x_2495:
        /* <DEDUP_REMOVED lines=12> */
.L_x_9301:


//--------------------- .text._ZN10layer_norm13ln_bwd_kernelINS_13Kernel_traitsIf13__nv_bfloat16S2_S2_fjLj6144ELj1ELj1ELj8ELj16ENS_18Kernel_traits_baseILj6144EfS2_S2_S2_fjLj256EEEEELb1ELb0ELb0ELb0EEEvNS_9BwdParamsE --------------------------
	.section	.text._ZN10layer_norm13ln_bwd_kernelINS_13Kernel_traitsIf13__nv_bfloat16S2_S2_fjLj6144ELj1ELj1ELj8ELj16ENS_18Kernel_traits_baseILj6144EfS2_S2_S2_fjLj256EEEEELb1ELb0ELb0ELb0EEEvNS_9BwdParamsE,"ax",@progbits
	.sectioninfo	@"SHI_REGISTERS=171"
	.align	128
        .global         _ZN10layer_norm13ln_bwd_kernelINS_13Kernel_traitsIf13__nv_bfloat16S2_S2_fjLj6144ELj1ELj1ELj8ELj16ENS_18Kernel_traits_baseILj6144EfS2_S2_S2_fjLj256EEEEELb1ELb0ELb0ELb0EEEvNS_9BwdParamsE
        .type           _ZN10layer_norm13ln_bwd_kernelINS_13Kernel_traitsIf13__nv_bfloat16S2_S2_fjLj6144ELj1ELj1ELj8ELj16ENS_18Kernel_traits_baseILj6144EfS2_S2_S2_fjLj256EEEEELb1ELb0ELb0ELb0EEEvNS_9BwdParamsE,@function
        .size           _ZN10layer_norm13ln_bwd_kernelINS_13Kernel_traitsIf13__nv_bfloat16S2_S2_fjLj6144ELj1ELj1ELj8ELj16ENS_18Kernel_traits_baseILj6144EfS2_S2_S2_fjLj256EEEEELb1ELb0ELb0ELb0EEEvNS_9BwdParamsE,(.L_x_9302 - _ZN10layer_norm13ln_bwd_kernelINS_13Kernel_traitsIf13__nv_bfloat16S2_S2_fjLj6144ELj1ELj1ELj8ELj16ENS_18Kernel_traits_baseILj6144EfS2_S2_S2_fjLj256EEEEELb1ELb0ELb0ELb0EEEvNS_9BwdParamsE)
        .other          _ZN10layer_norm13ln_bwd_kernelINS_13Kernel_traitsIf13__nv_bfloat16S2_S2_fjLj6144ELj1ELj1ELj8ELj16ENS_18Kernel_traits_baseILj6144EfS2_S2_S2_fjLj256EEEEELb1ELb0ELb0ELb0EEEvNS_9BwdParamsE,@"STO_CUDA_ENTRY STV_DEFAULT"
_ZN10layer_norm13ln_bwd_kernelINS_13Kernel_traitsIf13__nv_bfloat16S2_S2_fjLj6144ELj1ELj1ELj8ELj16ENS_18Kernel_traits_baseILj6144EfS2_S2_S2_fjLj256EEEEELb1ELb0ELb0ELb0EEEvNS_9BwdParamsE:
.text._ZN10layer_norm13ln_bwd_kernelINS_13Kernel_traitsIf13__nv_bfloat16S2_S2_fjLj6144ELj1ELj1ELj8ELj16ENS_18Kernel_traits_baseILj6144EfS2_S2_S2_fjLj256EEEEELb1ELb0ELb0ELb0EEEvNS_9BwdParamsE:
        /* <DEDUP_REMOVED lines=56> */
.L_x_2511:
        /* <DEDUP_REMOVED lines=10> */
[----:B-----5:R0:W5:Y:S01]  /*0420*/  LDG.E R111, [R94.64] ;  /* 0x000000045e6f7981 */ /* 0x020162000c1e1900 */
        /* <DEDUP_REMOVED lines=42> */
[----:B------:R-:W-:Y:S01]  /*06d0*/  FADD.FTZ R92, -R100, R153 ;  /* 0x00000099645c7221 */ /* 0x000fe20000010100 */
[--C-:B------:R-:W-:Y:S01]  /*06e0*/  PRMT R157, RZ, 0x5410, R95.reuse ;  /* 0x00005410ff9d7816 */ /* 0x100fe2000000005f */
[-C--:B------:R-:W-:Y:S01]  /*06f0*/  FMUL.FTZ R146, R84, R93.reuse ;  /* 0x0000005d54927220 */ /* 0x080fe20000410000 */
[----:B------:R-:W-:Y:S01]  /*0700*/  PRMT R159, RZ, 0x7610, R95 ;  /* 0x00007610ff9f7816 */ /* 0x000fe2000000005f */
[----:B------:R-:W-:Y:S01]  /*0710*/  FADD.FTZ R150, -R100, R151 ;  /* 0x0000009764967221 */ /* 0x000fe20000010100 */
[----:B------:R-:W-:Y:S01]  /*0720*/  PRMT R95, RZ, 0x5410, R97 ;  /* 0x00005410ff5f7816 */ /* 0x000fe20000000061 */
[----:B------:R-:W-:Y:S02]  /*0730*/  FADD.FTZ R36, R36, R93 ;  /* 0x0000005d24247221 */ /* 0x000fe40000010000 */
[----:B------:R-:W-:-:S02]  /*0740*/  FFMA.FTZ R60, R145, R93, R60 ;  /* 0x0000005d913c7223 */ /* 0x000fc4000001003c */
[C---:B------:R-:W-:Y:S02]  /*0750*/  FMUL.FTZ R151, R111.reuse, R92 ;  /* 0x0000005c6f977220 */ /* 0x040fe40000410000 */
[----:B------:R-:W-:Y:S02]  /*0760*/  FMUL.FTZ R144, R111, R144 ;  /* 0x000000906f907220 */ /* 0x000fe40000410000 */
[----:B------:R-:W-:Y:S02]  /*0770*/  FMUL.FTZ R149, R85, R96 ;  /* 0x0000006055957220 */ /* 0x000fe40000410000 */
[----:B------:R-:W-:Y:S02]  /*0780*/  FADD.FTZ R92, RZ, R146 ;  /* 0x00000092ff5c7221 */ /* 0x000fe40000010000 */
[----:B------:R-:W-:Y:S01]  /*0790*/  FFMA.FTZ R93, R145, R146, RZ ;  /* 0x00000092915d7223 */ /* 0x000fe200000100ff */
[----:B------:R-:W-:Y:S01]  /*07a0*/  PRMT R155, RZ, 0x7610, R94 ;  /* 0x00007610ff9b7816 */ /* 0x000fe2000000005e */
[----:B------:R-:W-:Y:S01]  /*07b0*/  FADD.FTZ R38, R38, R95 ;  /* 0x0000005f26267221 */ /* 0x000fe20000010000 */
[----:B------:R-:W-:Y:S01]  /*07c0*/  PRMT R94, RZ, 0x7610, R97 ;  /* 0x00007610ff5e7816 */ /* 0x000fe20000000061 */
[----:B------:R-:W-:-:S02]  /*07d0*/  FFMA.FTZ R62, R147, R95, R62 ;  /* 0x0000005f933e7223 */ /* 0x000fc4000001003e */
        /* <DEDUP_REMOVED lines=20> */
[----:B------:R-:W-:Y:S01]  /*0920*/  FFMA.FTZ R93, R151, R154, R93 ;  /* 0x0000009a975d7223 */ /* 0x000fe2000001005d */
[----:B------:R-:W-:Y:S01]  /*0930*/  PRMT R102, RZ, 0x7610, R99 ;  /* 0x00007610ff667816 */ /* 0x000fe20000000063 */
[----:B------:R-:W-:-:S02]  /*0940*/  FMUL.FTZ R157, R111, R94 ;  /* 0x0000005e6f9d7220 */ /* 0x000fc40000410000 */
[----:B------:R-:W-:Y:S02]  /*0950*/  FADD.FTZ R158, -R100, R159 ;  /* 0x0000009f649e7221 */ /* 0x000fe40000010100 */
[----:B------:R-:W-:Y:S02]  /*0960*/  FMUL.FTZ R156, R82, R101 ;  /* 0x00000065529c7220 */ /* 0x000fe40000410000 */
[----:B------:R-:W-:Y:S02]  /*0970*/  FADD.FTZ R95, R92, R155 ;  /* 0x0000009b5c5f7221 */ /* 0x000fe40000010000 */
[----:B------:R-:W-:Y:S02]  /*0980*/  FFMA.FTZ R93, R152, R155, R93 ;  /* 0x0000009b985d7223 */ /* 0x000fe4000001005d */
[----:B------:R-:W-:Y:S02]  /*0990*/  FMUL.FTZ R158, R111, R158 ;  /* 0x0000009e6f9e7220 */ /* 0x000fe40000410000 */
[----:B------:R-:W-:-:S02]  /*09a0*/  FMUL.FTZ R159, R83, R102 ;  /* 0x00000066539f7220 */ /* 0x000fc40000410000 */
[----:B------:R-:W-:Y:S02]  /*09b0*/  FADD.FTZ R92, R95, R156 ;  /* 0x0000009c5f5c7221 */ /* 0x000fe40000010000 */
[C---:B------:R-:W-:Y:S02]  /*09c0*/  FFMA.FTZ R93, R157.reuse, R156, R93 ;  /* 0x0000009c9d5d7223 */ /* 0x040fe4000001005d */
        /* <DEDUP_REMOVED lines=12> */
.L_x_2498:
[----:B0-----:R-:W-:Y:S05]  /*0a90*/  BSYNC B0 ;  /* 0x0000000000007941 */ /* 0x001fea0003800000 */
.L_x_2497:
        /* <DEDUP_REMOVED lines=19> */
[--C-:B------:R-:W-:Y:S02]  /*0bd0*/  PRMT R117, RZ, 0x5410, R97.reuse ;  /* 0x00005410ff757816 */ /* 0x100fe40000000061 */
[----:B------:R-:W-:Y:S02]  /*0be0*/  PRMT R119, RZ, 0x7610, R97 ;  /* 0x00007610ff777816 */ /* 0x000fe40000000061 */
[----:B---3--:R-:W-:-:S02]  /*0bf0*/  PRMT R97, RZ, 0x5410, R92 ;  /* 0x00005410ff617816 */ /* 0x008fc4000000005c */
[----:B------:R-:W-:Y:S01]  /*0c00*/  PRMT R96, RZ, 0x7610, R92 ;  /* 0x00007610ff607816 */ /* 0x000fe2000000005c */
[C---:B------:R-:W-:Y:S02]  /*0c10*/  FADD.FTZ R92, -R100.reuse, R103 ;  /* 0x00000067645c7221 */ /* 0x040fe40000010100 */
[C---:B------:R-:W-:Y:S01]  /*0c20*/  FADD.FTZ R112, -R100.reuse, R113 ;  /* 0x0000007164707221 */ /* 0x040fe20000010100 */
[--C-:B------:R-:W-:Y:S01]  /*0c30*/  PRMT R121, RZ, 0x5410, R98.reuse ;  /* 0x00005410ff797816 */ /* 0x100fe20000000062 */
[C---:B-----5:R-:W-:Y:S02]  /*0c40*/  FMUL.FTZ R113, R111.reuse, R92 ;  /* 0x0000005c6f717220 */ /* 0x060fe40000410000 */
[C---:B------:R-:W-:Y:S02]  /*0c50*/  FADD.FTZ R92, -R100.reuse, R117 ;  /* 0x00000075645c7221 */ /* 0x040fe40000010100 */
[C---:B------:R-:W-:Y:S02]  /*0c60*/  FADD.FTZ R116, -R100.reuse, R119 ;  /* 0x0000007764747221 */ /* 0x040fe40000010100 */
[----:B------:R-:W-:Y:S01]  /*0c70*/  FMUL.FTZ R119, R111, R92 ;  /* 0x0000005c6f777220 */ /* 0x000fe20000410000 */
[----:B------:R-:W-:Y:S01]  /*0c80*/  PRMT R125, RZ, 0x7610, R98 ;  /* 0x00007610ff7d7816 */ /* 0x000fe20000000062 */
[----:B------:R-:W-:Y:S01]  /*0c90*/  FADD.FTZ R92, -R100, R121 ;  /* 0x00000079645c7221 */ /* 0x000fe20000010100 */
[--C-:B------:R-:W-:Y:S01]  /*0ca0*/  PRMT R127, RZ, 0x5410, R99.reuse ;  /* 0x00005410ff7f7816 */ /* 0x100fe20000000063 */
[----:B------:R-:W-:Y:S01]  /*0cb0*/  FMUL.FTZ R114, R76, R97 ;  /* 0x000000614c727220 */ /* 0x000fe20000410000 */
[----:B------:R-:W-:-:S02]  /*0cc0*/  PRMT R129, RZ, 0x7610, R99 ;  /* 0x00007610ff817816 */ /* 0x000fc40000000063 */
[--C-:B------:R-:W-:Y:S02]  /*0cd0*/  PRMT R99, RZ, 0x5410, R93.reuse ;  /* 0x00005410ff637816 */ /* 0x100fe4000000005d */
[----:B------:R-:W-:Y:S01]  /*0ce0*/  PRMT R98, RZ, 0x7610, R93 ;  /* 0x00007610ff627816 */ /* 0x000fe2000000005d */
[C---:B------:R-:W-:Y:S01]  /*0cf0*/  FMUL.FTZ R121, R111.reuse, R92 ;  /* 0x0000005c6f797220 */ /* 0x040fe20000410000 */
[----:B------:R-:W-:Y:S01]  /*0d00*/  PRMT R93, RZ, 0x5410, R94 ;  /* 0x00005410ff5d7816 */ /* 0x000fe2000000005e */
        /* <DEDUP_REMOVED lines=14> */
[----:B------:R-:W-:Y:S01]  /*0df0*/  FFMA.FTZ R161, R119, R118, R161 ;  /* 0x0000007677a17223 */ /* 0x000fe200000100a1 */
[----:B------:R-:W-:Y:S01]  /*0e00*/  PRMT R94, RZ, 0x7610, R94 ;  /* 0x00007610ff5e7816 */ /* 0x000fe2000000005e */
        /* <DEDUP_REMOVED lines=8> */
[----:B------:R-:W-:Y:S02]  /*0e90*/  FADD.FTZ R92, R93, R120 ;  /* 0x000000785d5c7221 */ /* 0x000fe40000010000 */
[----:B------:R-:W-:Y:S01]  /*0ea0*/  FFMA.FTZ R161, R121, R120, R161 ;  /* 0x0000007879a17223 */ /* 0x000fe200000100a1 */
[----:B------:R-:W-:Y:S01]  /*0eb0*/  PRMT R102, RZ, 0x7610, R95 ;  /* 0x00007610ff667816 */ /* 0x000fe2000000005f */
        /* <DEDUP_REMOVED lines=23> */
.L_x_2500:
[----:B------:R-:W-:Y:S05]  /*1030*/  BSYNC B0 ;  /* 0x0000000000007941 */ /* 0x000fea0003800000 */
.L_x_2499:
        /* <DEDUP_REMOVED lines=21> */
[--C-:B------:R-:W-:Y:S01]  /*1190*/  PRMT R133, RZ, 0x5410, R98.reuse ;  /* 0x00005410ff857816 */ /* 0x100fe20000000062 */
[C---:B------:R-:W-:Y:S01]  /*11a0*/  FADD.FTZ R128, -R100.reuse, R115 ;  /* 0x0000007364807221 */ /* 0x040fe20000010100 */
[----:B------:R-:W-:Y:S01]  /*11b0*/  PRMT R137, RZ, 0x5410, R99 ;  /* 0x00005410ff897816 */ /* 0x000fe20000000063 */
[----:B------:R-:W-:Y:S01]  /*11c0*/  FADD.FTZ R96, -R100, R103 ;  /* 0x0000006764607221 */ /* 0x000fe20000010100 */
[----:B------:R-:W-:-:S02]  /*11d0*/  PRMT R135, RZ, 0x7610, R98 ;  /* 0x00007610ff877816 */ /* 0x000fc40000000062 */
[----:B------:R-:W-:Y:S02]  /*11e0*/  PRMT R99, RZ, 0x7610, R99 ;  /* 0x00007610ff637816 */ /* 0x000fe40000000063 */
[--C-:B---3--:R-:W-:Y:S01]  /*11f0*/  PRMT R97, RZ, 0x5410, R92.reuse ;  /* 0x00005410ff617816 */ /* 0x108fe2000000005c */
[C---:B------:R-:W-:Y:S01]  /*1200*/  FADD.FTZ R102, -R100.reuse, R133 ;  /* 0x0000008564667221 */ /* 0x040fe20000010100 */
[----:B------:R-:W-:Y:S01]  /*1210*/  PRMT R92, RZ, 0x7610, R92 ;  /* 0x00007610ff5c7816 */ /* 0x000fe2000000005c */
[----:B-----5:R-:W-:Y:S02]  /*1220*/  FMUL.FTZ R128, R111, R128 ;  /* 0x000000806f807220 */ /* 0x020fe40000410000 */
[C---:B------:R-:W-:Y:S02]  /*1230*/  FADD.FTZ R98, -R100.reuse, R131 ;  /* 0x0000008364627221 */ /* 0x040fe40000010100 */
[C---:B------:R-:W-:Y:S02]  /*1240*/  FADD.FTZ R138, -R100.reuse, R135 ;  /* 0x00000087648a7221 */ /* 0x040fe40000010100 */
[----:B------:R-:W-:-:S02]  /*1250*/  FADD.FTZ R140, -R100, R137 ;  /* 0x00000089648c7221 */ /* 0x000fc40000010100 */
[----:B------:R-:W-:Y:S01]  /*1260*/  FADD.FTZ R142, -R100, R99 ;  /* 0x00000063648e7221 */ /* 0x000fe20000010100 */
[--C-:B------:R-:W-:Y:S01]  /*1270*/  PRMT R99, RZ, 0x5410, R93.reuse ;  /* 0x00005410ff637816 */ /* 0x100fe2000000005d */
[----:B------:R-:W-:Y:S01]  /*1280*/  FMUL.FTZ R115, R111, R96 ;  /* 0x000000606f737220 */ /* 0x000fe20000410000 */
[----:B------:R-:W-:Y:S01]  /*1290*/  PRMT R100, RZ, 0x7610, R93 ;  /* 0x00007610ff647816 */ /* 0x000fe2000000005d */
[----:B------:R-:W-:Y:S01]  /*12a0*/  FMUL.FTZ R130, R68, R97 ;  /* 0x0000006144827220 */ /* 0x000fe20000410000 */
[----:B------:R-:W-:Y:S01]  /*12b0*/  PRMT R93, RZ, 0x5410, R94 ;  /* 0x00005410ff5d7816 */ /* 0x000fe2000000005e */
[----:B------:R-:W-:Y:S02]  /*12c0*/  FADD.FTZ R21, R21, R92 ;  /* 0x0000005c15157221 */ /* 0x000fe40000010000 */
[-C--:B------:R-:W-:Y:S02]  /*12d0*/  FFMA.FTZ R45, R128, R92.reuse, R45 ;  /* 0x0000005c802d7223 */ /* 0x080fe4000001002d */
[----:B------:R-:W-:-:S02]  /*12e0*/  FMUL.FTZ R133, R69, R92 ;  /* 0x0000005c45857220 */ /* 0x000fc40000410000 */
[----:B------:R-:W-:Y:S02]  /*12f0*/  FMUL.FTZ R135, R111, R102 ;  /* 0x000000666f877220 */ /* 0x000fe40000410000 */
[----:B------:R-:W-:Y:S02]  /*1300*/  FADD.FTZ R92, R101, R130 ;  /* 0x00000082655c7221 */ /* 0x000fe40000010000 */
[----:B------:R-:W-:Y:S02]  /*1310*/  FFMA.FTZ R161, R115, R130, R161 ;  /* 0x0000008273a17223 */ /* 0x000fe400000100a1 */
[----:B------:R-:W-:Y:S02]  /*1320*/  FADD.FTZ R16, R16, R93 ;  /* 0x0000005d10107221 */ /* 0x000fe40000010000 */
[-C--:B------:R-:W-:Y:S02]  /*1330*/  FFMA.FTZ R40, R135, R93.reuse, R40 ;  /* 0x0000005d87287223 */ /* 0x080fe40000010028 */
[----:B------:R-:W-:-:S02]  /*1340*/  FMUL.FTZ R136, R64, R93 ;  /* 0x0000005d40887220 */ /* 0x000fc40000410000 */
[C---:B------:R-:W-:Y:S02]  /*1350*/  FMUL.FTZ R131, R111.reuse, R98 ;  /* 0x000000626f837220 */ /* 0x040fe40000410000 */
[----:B------:R-:W-:Y:S02]  /*1360*/  FMUL.FTZ R134, R70, R99 ;  /* 0x0000006346867220 */ /* 0x000fe40000410000 */
[----:B------:R-:W-:Y:S02]  /*1370*/  FADD.FTZ R93, R92, R133 ;  /* 0x000000855c5d7221 */ /* 0x000fe40000010000 */
[----:B------:R-:W-:Y:S02]  /*1380*/  FFMA.FTZ R161, R128, R133, R161 ;  /* 0x0000008580a17223 */ /* 0x000fe400000100a1 */
[----:B------:R-:W-:Y:S02]  /*1390*/  FMUL.FTZ R132, R111, R132 ;  /* 0x000000846f847220 */ /* 0x000fe40000410000 */
        /* <DEDUP_REMOVED lines=34> */
.L_x_2502:
[----:B------:R-:W-:Y:S05]  /*15c0*/  BSYNC B0 ;  /* 0x0000000000007941 */ /* 0x000fea0003800000 */
.L_x_2501:
[----:B------:R-:W-:Y:S02]  /*15d0*/  LOP3.LUT P4, RZ, R0, 0xff, RZ, 0xc0, !PT ;  /* 0x000000ff00ff7812 */ /* 0x000fe4000788c0ff */
[----:B------:R-:W-:-:S02]  /*15e0*/  SHF.R.U32.HI R94, RZ, 0x5, R160 ;  /* 0x00000005ff5e7819 */ /* 0x000fc400000116a0 */
[----:B------:R-:W-:Y:S02]  /*15f0*/  LOP3.LUT P0, RZ, R160, 0x1f, RZ, 0xc0, !PT ;  /* 0x0000001fa0ff7812 */ /* 0x000fe4000780c0ff */
[----:B------:R-:W-:-:S07]  /*1600*/  LOP3.LUT R162, R94, 0x7fffff8, RZ, 0xc0, !PT ;  /* 0x07fffff85ea27812 */ /* 0x000fce00078ec0ff */
[----:B------:R-:W-:Y:S01]  /*1610*/  @!P4 IADD3 R162, R162, 0x8, RZ ;  /* 0x00000008a2a2c810 */ /* 0x000fe20007ffe0ff */
[----:B------:R-:W-:Y:S05]  /*1620*/  BRA.DIV ~URZ, `(.L_x_2503) ;  /* 0x000019b27f007947 */ /* 0x000fea000b800000 */
[----:B------:R0:W1:Y:S02]  /*1630*/  SHFL.DOWN PT, R96, R101, 0x10, 0x1f ;  /* 0x0a001f0065607f89 */ /* 0x00006400000e0000 */
.L_x_2512:
        /* <DEDUP_REMOVED lines=18> */
.L_x_2513:
        /* <DEDUP_REMOVED lines=139> */
.L_x_2506:
[----:B------:R-:W-:Y:S05]  /*2010*/  BSYNC B0 ;  /* 0x0000000000007941 */ /* 0x000fea0003800000 */
.L_x_2505:
        /* <DEDUP_REMOVED lines=107> */
.L_x_2508:
[----:B------:R-:W-:Y:S05]  /*26d0*/  BSYNC B0 ;  /* 0x0000000000007941 */ /* 0x000fea0003800000 */
.L_x_2507:
        /* <DEDUP_REMOVED lines=106> */
.L_x_2510:
[----:B------:R-:W-:Y:S05]  /*2d80*/  BSYNC B0 ;  /* 0x0000000000007941 */ /* 0x000fea0003800000 */
.L_x_2509:
[----:B------:R-:W-:Y:S02]  /*2d90*/  IADD3 R108, R108, c[0x0][0x160], RZ ;  /* 0x000058006c6c7a10 */ /* 0x000fe40007ffe0ff */
[----:B------:R-:W-:Y:S02]  /*2da0*/  LOP3.LUT P4, RZ, R0, 0xff, RZ, 0xc0, !PT ;  /* 0x000000ff00ff7812 */ /* 0x000fe4000788c0ff */
[----:B------:R-:W-:Y:S02]  /*2db0*/  ISETP.GE.AND P0, PT, R108, c[0x0][0x164], PT ;  /* 0x000059006c007a0c */ /* 0x000fe40003f06270 */
[----:B------:R-:W-:-:S11]  /*2dc0*/  SEL R0, RZ, 0x1, P4 ;  /* 0x00000001ff007807 */ /* 0x000fd60002000000 */
[----:B0----5:R-:W-:Y:S01]  /*2dd0*/  @P0 CALL.REL.NOINC `(.L_x_2496) ;  /* 0x0000001000000944 */ /* 0x021fe20003c00000 */
[----:B------:R-:W-:Y:S05]  /*2de0*/  BRA `(.L_x_2511) ;  /* 0xffffd59000007947 */ /* 0x000fea000383ffff */
.L_x_2496:
        /* <DEDUP_REMOVED lines=31> */
.L_x_2503:
[----:B------:R-:W-:Y:S01]  /*2fe0*/  HFMA2.MMA R103, -RZ, RZ, 0, 9.5367431640625e-07 ;  /* 0x00000010ff677435 */ /* 0x000fe200000001ff */
[----:B------:R-:W-:-:S02]  /*2ff0*/  MOV R98, R101 ;  /* 0x0000006500627202 */ /* 0x000fc40000000f00 */
[----:B------:R-:W-:Y:S02]  /*3000*/  MOV R102, 0x1f ;  /* 0x0000001f00667802 */ /* 0x000fe40000000f00 */
[----:B------:R-:W-:Y:S02]  /*3010*/  MOV R163, 0xffffffff ;  /* 0xffffffff00a37802 */ /* 0x000fe40000000f00 */
[----:B------:R-:W-:Y:S02]  /*3020*/  MOV R92, 0x3040 ;  /* 0x00003040005c7802 */ /* 0x000fe40000000f00 */
[----:B-----5:R-:W-:Y:S05]  /*3030*/  CALL.REL.NOINC `($__internal_48_$__cuda_sm70_shflsync_down_p) ;  /* 0x0000046000007944 */ /* 0x020fea0003c00000 */
[----:B-1----:R-:W-:Y:S01]  /*3040*/  MOV R96, R98 ;  /* 0x0000006200607202 */ /* 0x002fe20000000f00 */
[----:B0-----:R-:W-:Y:S05]  /*3050*/  BRA `(.L_x_2512) ;  /* 0xffffe5e000007947 */ /* 0x001fea000383ffff */
.L_x_2504:
[----:B------:R-:W-:Y:S01]  /*3060*/  HFMA2.MMA R103, -RZ, RZ, 0, 9.5367431640625e-07 ;  /* 0x00000010ff677435 */ /* 0x000fe200000001ff */
[----:B------:R-:W-:Y:S02]  /*3070*/  MOV R98, R161 ;  /* 0x000000a100627202 */ /* 0x000fe40000000f00 */
[----:B------:R-:W-:Y:S02]  /*3080*/  MOV R102, 0x1f ;  /* 0x0000001f00667802 */ /* 0x000fe40000000f00 */
[----:B------:R-:W-:-:S02]  /*3090*/  MOV R163, 0xffffffff ;  /* 0xffffffff00a37802 */ /* 0x000fc40000000f00 */
[----:B------:R-:W-:Y:S02]  /*30a0*/  MOV R92, 0x30c0 ;  /* 0x000030c0005c7802 */ /* 0x000fe40000000f00 */
[----:B01---5:R-:W-:Y:S05]  /*30b0*/  CALL.REL.NOINC `($__internal_48_$__cuda_sm70_shflsync_down_p) ;  /* 0x000003e000007944 */ /* 0x023fea0003c00000 */
[----:B------:R-:W-:Y:S01]  /*30c0*/  FADD.FTZ R96, R96, R101 ;  /* 0x0000006560607221 */ /* 0x000fe20000010000 */
[----:B0-----:R-:W-:Y:S01]  /*30d0*/  HFMA2.MMA R103, -RZ, RZ, 0, 4.76837158203125e-07 ;  /* 0x00000008ff677435 */ /* 0x001fe200000001ff */
[----:B-1----:R-:W-:Y:S01]  /*30e0*/  FADD.FTZ R161, R161, R98 ;  /* 0x00000062a1a17221 */ /* 0x002fe20000010000 */
[----:B------:R-:W-:Y:S02]  /*30f0*/  MOV R102, 0x1f ;  /* 0x0000001f00667802 */ /* 0x000fe40000000f00 */
[----:B------:R-:W-:Y:S02]  /*3100*/  MOV R163, 0xffffffff ;  /* 0xffffffff00a37802 */ /* 0x000fe40000000f00 */
[----:B------:R-:W-:Y:S02]  /*3110*/  MOV R98, R96 ;  /* 0x0000006000627202 */ /* 0x000fe40000000f00 */
[----:B------:R-:W-:Y:S02]  /*3120*/  MOV R92, 0x3140 ;  /* 0x00003140005c7802 */ /* 0x000fe40000000f00 */
[----:B------:R-:W-:Y:S05]  /*3130*/  CALL.REL.NOINC `($__internal_48_$__cuda_sm70_shflsync_down_p) ;  /* 0x0000036000007944 */ /* 0x000fea0003c00000 */
[----:B0-----:R-:W-:Y:S01]  /*3140*/  HFMA2.MMA R103, -RZ, RZ, 0, 4.76837158203125e-07 ;  /* 0x00000008ff677435 */ /* 0x001fe200000001ff */
[----:B-1----:R-:W-:-:S02]  /*3150*/  MOV R95, R98 ;  /* 0x00000062005f7202 */ /* 0x002fc40000000f00 */
[----:B------:R-:W-:Y:S02]  /*3160*/  MOV R98, R161 ;  /* 0x000000a100627202 */ /* 0x000fe40000000f00 */
[----:B------:R-:W-:Y:S02]  /*3170*/  MOV R102, 0x1f ;  /* 0x0000001f00667802 */ /* 0x000fe40000000f00 */
[----:B------:R-:W-:Y:S02]  /*3180*/  MOV R163, 0xffffffff ;  /* 0xffffffff00a37802 */ /* 0x000fe40000000f00 */
[----:B------:R-:W-:Y:S02]  /*3190*/  MOV R92, 0x31b0 ;  /* 0x000031b0005c7802 */ /* 0x000fe40000000f00 */
[----:B------:R-:W-:Y:S05]  /*31a0*/  CALL.REL.NOINC `($__internal_48_$__cuda_sm70_shflsync_down_p) ;  /* 0x000002f000007944 */ /* 0x000fea0003c00000 */
[----:B------:R-:W-:Y:S01]  /*31b0*/  FADD.FTZ R96, R95, R96 ;  /* 0x000000605f607221 */ /* 0x000fe20000010000 */
[----:B0-----:R-:W-:Y:S01]  /*31c0*/  HFMA2.MMA R103, -RZ, RZ, 0, 2.384185791015625e-07 ;  /* 0x00000004ff677435 */ /* 0x001fe200000001ff */
[----:B-1----:R-:W-:Y:S01]  /*31d0*/  FADD.FTZ R161, R161, R98 ;  /* 0x00000062a1a17221 */ /* 0x002fe20000010000 */
[----:B------:R-:W-:Y:S02]  /*31e0*/  MOV R102, 0x1f ;  /* 0x0000001f00667802 */ /* 0x000fe40000000f00 */
[----:B------:R-:W-:-:S02]  /*31f0*/  MOV R163, 0xffffffff ;  /* 0xffffffff00a37802 */ /* 0x000fc40000000f00 */
[----:B------:R-:W-:Y:S02]  /*3200*/  MOV R98, R96 ;  /* 0x0000006000627202 */ /* 0x000fe40000000f00 */
[----:B------:R-:W-:Y:S02]  /*3210*/  MOV R92, 0x3230 ;  /* 0x00003230005c7802 */ /* 0x000fe40000000f00 */
[----:B------:R-:W-:Y:S05]  /*3220*/  CALL.REL.NOINC `($__internal_48_$__cuda_sm70_shflsync_down_p) ;  /* 0x0000027000007944 */ /* 0x000fea0003c00000 */
[----:B0-----:R-:W-:Y:S01]  /*3230*/  HFMA2.MMA R103, -RZ, RZ, 0, 2.384185791015625e-07 ;  /* 0x00000004ff677435 */ /* 0x001fe200000001ff */
[----:B-1----:R-:W-:Y:S02]  /*3240*/  MOV R95, R98 ;  /* 0x00000062005f7202 */ /* 0x002fe40000000f00 */
[----:B------:R-:W-:Y:S02]  /*3250*/  MOV R98, R161 ;  /* 0x000000a100627202 */ /* 0x000fe40000000f00 */
[----:B------:R-:W-:Y:S02]  /*3260*/  MOV R102, 0x1f ;  /* 0x0000001f00667802 */ /* 0x000fe40000000f00 */
[----:B------:R-:W-:Y:S02]  /*3270*/  MOV R163, 0xffffffff ;  /* 0xffffffff00a37802 */ /* 0x000fe40000000f00 */
[----:B------:R-:W-:-:S02]  /*3280*/  MOV R92, 0x32a0 ;  /* 0x000032a0005c7802 */ /* 0x000fc40000000f00 */
[----:B------:R-:W-:Y:S05]  /*3290*/  CALL.REL.NOINC `($__internal_48_$__cuda_sm70_shflsync_down_p) ;  /* 0x0000020000007944 */ /* 0x000fea0003c00000 */
[----:B------:R-:W-:Y:S01]  /*32a0*/  FADD.FTZ R96, R95, R96 ;  /* 0x000000605f607221 */ /* 0x000fe20000010000 */
[----:B0-----:R-:W-:Y:S01]  /*32b0*/  HFMA2.MMA R103, -RZ, RZ, 0, 1.1920928955078125e-07 ;  /* 0x00000002ff677435 */ /* 0x001fe200000001ff */
[----:B-1----:R-:W-:Y:S01]  /*32c0*/  FADD.FTZ R99, R161, R98 ;  /* 0x00000062a1637221 */ /* 0x002fe20000010000 */
[----:B------:R-:W-:-:S02]  /*32d0*/  MOV R102, 0x1f ;  /* 0x0000001f00667802 */ /* 0x000fc40000000f00 */
[----:B------:R-:W-:Y:S02]  /*32e0*/  MOV R163, 0xffffffff ;  /* 0xffffffff00a37802 */ /* 0x000fe40000000f00 */
[----:B------:R-:W-:Y:S02]  /*32f0*/  MOV R98, R96 ;  /* 0x0000006000627202 */ /* 0x000fe40000000f00 */
[----:B------:R-:W-:Y:S02]  /*3300*/  MOV R92, 0x3320 ;  /* 0x00003320005c7802 */ /* 0x000fe40000000f00 */
[----:B------:R-:W-:Y:S05]  /*3310*/  CALL.REL.NOINC `($__internal_48_$__cuda_sm70_shflsync_down_p) ;  /* 0x0000018000007944 */ /* 0x000fea0003c00000 */
[----:B0-----:R-:W-:Y:S01]  /*3320*/  HFMA2.MMA R103, -RZ, RZ, 0, 1.1920928955078125e-07 ;  /* 0x00000002ff677435 */ /* 0x001fe200000001ff */
[----:B-1----:R-:W-:Y:S02]  /*3330*/  MOV R95, R98 ;  /* 0x00000062005f7202 */ /* 0x002fe40000000f00 */
[----:B------:R-:W-:Y:S02]  /*3340*/  MOV R98, R99 ;  /* 0x0000006300627202 */ /* 0x000fe40000000f00 */
[----:B------:R-:W-:Y:S02]  /*3350*/  MOV R102, 0x1f ;  /* 0x0000001f00667802 */ /* 0x000fe40000000f00 */
[----:B------:R-:W-:-:S02]  /*3360*/  MOV R163, 0xffffffff ;  /* 0xffffffff00a37802 */ /* 0x000fc40000000f00 */
[----:B------:R-:W-:Y:S02]  /*3370*/  MOV R92, 0x3390 ;  /* 0x00003390005c7802 */ /* 0x000fe40000000f00 */
[----:B------:R-:W-:Y:S05]  /*3380*/  CALL.REL.NOINC `($__internal_48_$__cuda_sm70_shflsync_down_p) ;  /* 0x0000011000007944 */ /* 0x000fea0003c00000 */
[----:B------:R-:W-:Y:S01]  /*3390*/  FADD.FTZ R97, R95, R96 ;  /* 0x000000605f617221 */ /* 0x000fe20000010000 */
[----:B0-----:R-:W-:Y:S01]  /*33a0*/  HFMA2.MMA R103, -RZ, RZ, 0, 5.9604644775390625e-08 ;  /* 0x00000001ff677435 */ /* 0x001fe200000001ff */
[----:B-1----:R-:W-:Y:S01]  /*33b0*/  FADD.FTZ R99, R99, R98 ;  /* 0x0000006263637221 */ /* 0x002fe20000010000 */
[----:B------:R-:W-:Y:S02]  /*33c0*/  MOV R102, 0x1f ;  /* 0x0000001f00667802 */ /* 0x000fe40000000f00 */
[----:B------:R-:W-:Y:S02]  /*33d0*/  MOV R163, 0xffffffff ;  /* 0xffffffff00a37802 */ /* 0x000fe40000000f00 */
[----:B------:R-:W-:Y:S02]  /*33e0*/  MOV R98, R97 ;  /* 0x0000006100627202 */ /* 0x000fe40000000f00 */
[----:B------:R-:W-:Y:S02]  /*33f0*/  MOV R92, 0x3410 ;  /* 0x00003410005c7802 */ /* 0x000fe40000000f00 */
[----:B------:R-:W-:Y:S05]  /*3400*/  CALL.REL.NOINC `($__internal_48_$__cuda_sm70_shflsync_down_p) ;  /* 0x0000009000007944 */ /* 0x000fea0003c00000 */
[----:B0-----:R-:W-:Y:S01]  /*3410*/  HFMA2.MMA R103, -RZ, RZ, 0, 5.9604644775390625e-08 ;  /* 0x00000001ff677435 */ /* 0x001fe200000001ff */
[----:B-1----:R-:W-:-:S02]  /*3420*/  MOV R100, R98 ;  /* 0x0000006200647202 */ /* 0x002fc40000000f00 */
[----:B------:R-:W-:Y:S02]  /*3430*/  MOV R98, R99 ;  /* 0x0000006300627202 */ /* 0x000fe40000000f00 */
[----:B------:R-:W-:Y:S02]  /*3440*/  MOV R102, 0x1f ;  /* 0x0000001f00667802 */ /* 0x000fe40000000f00 */
[----:B------:R-:W-:Y:S02]  /*3450*/  MOV R163, 0xffffffff ;  /* 0xffffffff00a37802 */ /* 0x000fe40000000f00 */
[----:B------:R-:W-:Y:S02]  /*3460*/  MOV R92, 0x3480 ;  /* 0x00003480005c7802 */ /* 0x000fe40000000f00 */
[----:B------:R-:W-:Y:S05]  /*3470*/  CALL.REL.NOINC `($__internal_48_$__cuda_sm70_shflsync_down_p) ;  /* 0x0000002000007944 */ /* 0x000fea0003c00000 */
[----:B-1----:R-:W-:Y:S01]  /*3480*/  MOV R92, R98 ;  /* 0x00000062005c7202 */ /* 0x002fe20000000f00 */
[----:B0-----:R-:W-:Y:S05]  /*3490*/  BRA `(.L_x_2513) ;  /* 0xffffe2c000007947 */ /* 0x001fea000383ffff */
        .weak           $__internal_48_$__cuda_sm70_shflsync_down_p
        .type           $__internal_48_$__cuda_sm70_shflsync_down_p,@function
        .size           $__internal_48_$__cuda_sm70_shflsync_down_p,(.L_x_9302 - $__internal_48_$__cuda_sm70_shflsync_down_p)
$__internal_48_$__cuda_sm70_shflsync_down_p:
[----:B------:R-:W-:Y:S01]  /*34a0*/  HFMA2.MMA R93, -RZ, RZ, 0, 0 ;  /* 0x00000000ff5d7435 */ /* 0x000fe200000001ff */
[----:B------:R-:W-:Y:S04]  /*34b0*/  WARPSYNC R163 ;  /* 0x000000a300007348 */ /* 0x000fe80003800000 */
[----:B------:R0:W1:Y:S01]  /*34c0*/  SHFL.DOWN PT, R98, R98, R103, R102 ;  /* 0x0800006762627389 */ /* 0x00006200000e0066 */
[----:B------:R-:W-:Y:S05]  /*34d0*/  RET.REL.NODEC R92 `(_ZN10layer_norm13ln_bwd_kernelINS_13Kernel_traitsIf13__nv_bfloat16S2_S2_fjLj6144ELj1ELj1ELj8ELj16ENS_18Kernel_traits_baseILj6144EfS2_S2_S2_fjLj256EEEEELb1ELb0ELb0ELb0EEEvNS_9BwdParamsE) ;  /* 0xffffcb205c007950 */ /* 0x000fea0003c3ffff */
.L_x_2514:
        /* <DEDUP_REMOVED lines=10> */
.L_x_9302:


//--------------------- .text._ZN10layer_norm13ln_bwd_kernelINS_13Kernel_traitsIf13__nv_bfloat16S2_S2_fjLj6144ELj1ELj1ELj8ELj16ENS_18Kernel_traits_baseILj6144EfS2_S2_S2_fjLj256EEEEELb1ELb0ELb0ELb1EEEvNS_9BwdParamsE --------------------------
	.section	.text._ZN10layer_norm13ln_bwd_kernelINS_13Kernel_traitsIf13__nv_bfloat16S2_S2_fjLj6144ELj1ELj1ELj8ELj16ENS_18Kernel_traits_baseILj6144EfS2_S2_S2_fjLj256EEEEELb1ELb0ELb0ELb1EEEvNS_9BwdParamsE,"ax",@progbits
	.sectioninfo	@"SHI_REGISTERS=182"
	.align	128
        .global         _ZN10layer_norm13ln_bwd_kernelINS_13Kernel_traitsIf13__nv_bfloat16S2_S2_fjLj6144ELj1ELj1ELj8ELj16ENS_18Kernel_traits_baseILj6144EfS2_S2_S2_fjLj256EEEEELb1ELb0ELb0ELb1EEEvNS_9BwdParamsE
        .type           _ZN10layer_norm13ln_bwd_kernelINS_13Kernel_traitsIf13__nv_bfloat16S2_S2_fjLj6144ELj1ELj1ELj8ELj16ENS_18Kernel_traits_baseILj6144EfS2_S2_S2_fjLj256EEEEELb1ELb0ELb0ELb1EEEvNS_9BwdParamsE,@function
        .size           _ZN10layer_norm13ln_bwd_kernelINS_13Kernel_traitsIf13__nv_bfloat16S2_S2_fjLj6144ELj1ELj1ELj8ELj16ENS_18Kernel_traits_baseILj6144EfS2_S2_S2_fjLj256EEEEELb1ELb0ELb0ELb1EEEvNS_9BwdParamsE,(.L_x_9303 - _ZN10layer_norm13ln_bwd_kernelINS_13Kernel_traitsIf13__nv_bfloat16S2_S2_fjLj6144ELj1ELj1ELj8ELj16ENS_18Kernel_traits_baseILj6144EfS2_S2_S2_fjLj256EEEEELb1ELb0ELb0ELb1EEEvNS_9BwdParamsE)
        .other          _ZN10layer_norm13ln_bwd_kernelINS_13Kernel_traitsIf13__nv_bfloat16S2_S2_fjLj6144ELj1ELj1ELj8ELj16ENS_18Kernel_traits_baseILj6144EfS2_S2_S2_fjLj256EEEEELb1ELb0ELb0ELb1EEEvNS_9BwdParamsE,@"STO_CUDA_ENTRY STV_DEFAULT"
_ZN10layer_norm13ln_bwd_kernelINS_13Kernel_traitsIf13__nv_bfloat16S2_S2_fjLj6144ELj1ELj1ELj8ELj16ENS_18Kernel_traits_baseILj6144EfS2_S2_S2_fjLj256EEEEELb1ELb0ELb0ELb1EEEvNS_9BwdParamsE:
.text._ZN10layer_norm13ln_bwd_kernelINS_13Kernel_traitsIf13__nv_bfloat16S2_S2_fjLj6144ELj1ELj1ELj8ELj16ENS_18Kernel_traits_baseILj6144EfS2_S2_S2_fjLj256EEEEELb1ELb0ELb0ELb1EEEvNS_9BwdParamsE:
        /* <DEDUP_REMOVED lines=35> */
.L_x_2515:
        /* <DEDUP_REMOVED lines=8> */
[----:B------:R-:W-:Y:S01]  /*02b0*/  HFMA2.MMA R73, -RZ, RZ, 0, 0 ;  /* 0x00000000ff497435 */ /* 0x000fe200000001ff */
[----:B------:R-:W-:Y:S01]  /*02c0*/  MOV R123, 0x1 ;  /* 0x00000001007b7802 */ /* 0x000fe20000000f00 */
[----:B------:R-:W-:Y:S01]  /*02d0*/  CS2R R96, SRZ ;  /* 0x0000000000607805 */ /* 0x000fe2000001ff00 */
        /* <DEDUP_REMOVED lines=23> */
[----:B0-----:R-:W-:-:S02]  /*0450*/  MOV R124, RZ ;  /* 0x000000ff007c7202 */ /* 0x001fc40000000f00 */
.L_x_2520:
[----:B------:R-:W-:Y:S01]  /*0460*/  IMAD R2, R118, c[0x0][0x168], RZ ;  /* 0x00005a0076027a24 */ /* 0x000fe200078e02ff */
[----:B------:R-:W-:-:S02]  /*0470*/  ISETP.NE.U32.AND P1, PT, RZ, c[0x0][0x1c0], PT ;  /* 0x00007000ff007a0c */ /* 0x000fc40003f25070 */
[----:B------:R-:W-:Y:S02]  /*0480*/  MOV R64, 0x10 ;  /* 0x0000001000407802 */ /* 0x000fe40000000f00 */
[----:B------:R-:W-:Y:S02]  /*0490*/  SHF.R.S32.HI R3, RZ, 0x1f, R2 ;  /* 0x0000001fff037819 */ /* 0x000fe40000011402 */
[----:B------:R-:W-:Y:S02]  /*04a0*/  ISETP.NE.AND.EX P1, PT, RZ, c[0x0][0x1c4], PT, P1 ;  /* 0x00007100ff007a0c */ /* 0x000fe40003f25310 */
[----:B------:R-:W-:-:S04]  /*04b0*/  LEA.HI R3, R3, R2, RZ, 0x3 ;  /* 0x0000000203037211 */ /* 0x000fc800078f18ff */
[----:B------:R-:W-:Y:S02]  /*04c0*/  LEA.HI.SX32 R71, R3, R72, 0x1d ;  /* 0x0000004803477211 */ /* 0x000fe400078feaff */
[----:B------:R-:W-:Y:S02]  /*04d0*/  SHF.R.S32.HI R3, RZ, 0x1f, R118 ;  /* 0x0000001fff037819 */ /* 0x000fe40000011476 */
[----:B------:R-:W-:-:S03]  /*04e0*/  IADD3 R135, R71, 0x100, RZ ;  /* 0x0000010047877810 */ /* 0x000fc60007ffe0ff */
[C---:B------:R-:W-:Y:S02]  /*04f0*/  @P1 LEA R2, P0, R118.reuse, c[0x0][0x1c0], 0x1 ;  /* 0x0000700076021a11 */ /* 0x040fe400078008ff */
[----:B------:R-:W-:Y:S02]  /*0500*/  SHF.L.U32 R128, R135, 0x4, RZ ;  /* 0x0000000487807819 */ /* 0x000fe400000006ff */
[C---:B------:R-:W-:Y:S02]  /*0510*/  IADD3 R139, R71.reuse, 0x200, RZ ;  /* 0x00000200478b7810 */ /* 0x040fe40007ffe0ff */
[----:B------:R-:W-:Y:S02]  /*0520*/  SHF.L.U32 R129, R71, 0x4, RZ ;  /* 0x0000000447817819 */ /* 0x000fe400000006ff */
[----:B------:R-:W-:Y:S02]  /*0530*/  @P1 LEA.HI.X R3, R118, c[0x0][0x1c4], R3, 0x1, P0 ;  /* 0x0000710076031a11 */ /* 0x000fe400000f0c03 */
[----:B------:R-:W-:-:S02]  /*0540*/  SHF.R.U32.HI R127, RZ, 0x1c, R135 ;  /* 0x0000001cff7f7819 */ /* 0x000fc40000011687 */
[----:B------:R-:W-:Y:S01]  /*0550*/  IADD3 R52, P0, R128, c[0x0][0x188], RZ ;  /* 0x0000620080347a10 */ /* 0x000fe20007f1e0ff */
[----:B------:R0:W2:Y:S01]  /*0560*/  @P1 LDG.E.U16 R138, [R2.64] ;  /* 0x00000004028a1981 */ /* 0x0000a2000c1e1500 */
[----:B------:R-:W-:Y:S02]  /*0570*/  SHF.L.U32 R125, R139, 0x4, RZ ;  /* 0x000000048b7d7819 */ /* 0x000fe400000006ff */
[----:B------:R-:W-:Y:S02]  /*0580*/  SHF.R.U32.HI R163, RZ, 0x1c, R71 ;  /* 0x0000001cffa37819 */ /* 0x000fe40000011647 */
[----:B------:R-:W-:Y:S02]  /*0590*/  IADD3 R44, P2, R129, c[0x0][0x188], RZ ;  /* 0x00006200812c7a10 */ /* 0x000fe40007f5e0ff */
[----:B------:R-:W-:Y:S02]  /*05a0*/  MOV R131, 0x4 ;  /* 0x0000000400837802 */ /* 0x000fe40000000f00 */
[----:B------:R-:W-:-:S02]  /*05b0*/  IADD3.X R53, R127, c[0x0][0x18c], RZ, P0, !PT ;  /* 0x000063007f357a10 */ /* 0x000fc400007fe4ff */
[----:B------:R-:W-:Y:S02]  /*05c0*/  SHF.R.U32.HI R126, RZ, 0x1c, R139 ;  /* 0x0000001cff7e7819 */ /* 0x000fe4000001168b */
[----:B------:R-:W-:Y:S01]  /*05d0*/  IADD3 R56, P0, R125, c[0x0][0x188], RZ ;  /* 0x000062007d387a10 */ /* 0x000fe20007f1e0ff */
[----:B0-----:R-:W-:Y:S01]  /*05e0*/  IMAD.WIDE R2, R118, R131, c[0x0][0x1a0] ;  /* 0x0000680076027625 */ /* 0x001fe200078e0283 */
[----:B------:R-:W-:Y:S01]  /*05f0*/  IADD3.X R45, R163, c[0x0][0x18c], RZ, P2, !PT ;  /* 0x00006300a32d7a10 */ /* 0x000fe200017fe4ff */
[----:B------:R-:W3:Y:S01]  /*0600*/  LDG.E.128 R52, [R52.64] ;  /* 0x0000000434347981 */ /* 0x000ee2000c1e1d00 */
[----:B------:R-:W-:Y:S01]  /*0610*/  IADD3.X R57, R126, c[0x0][0x18c], RZ, P0, !PT ;  /* 0x000063007e397a10 */ /* 0x000fe200007fe4ff */
[-C--:B------:R-:W-:Y:S02]  /*0620*/  IMAD.WIDE.U32 R48, R71, R64.reuse, c[0x0][0x208] ;  /* 0x0000820047307625 */ /* 0x080fe400078e0040 */
[----:B------:R0:W4:Y:S04]  /*0630*/  LDG.E R145, [R2.64] ;  /* 0x0000000402917981 */ /* 0x000128000c1e1900 */
[----:B------:R-:W4:Y:S01]  /*0640*/  LDG.E.128 R44, [R44.64] ;  /* 0x000000042c2c7981 */ /* 0x000f22000c1e1d00 */
[----:B------:R-:W-:-:S03]  /*0650*/  IMAD.WIDE.U32 R60, R135, R64, c[0x0][0x208] ;  /* 0x00008200873c7625 */ /* 0x000fc600078e0040 */
[----:B------:R-:W4:Y:S01]  /*0660*/  LDG.E.128 R56, [R56.64] ;  /* 0x0000000438387981 */ /* 0x000f22000c1e1d00 */
[----:B------:R-:W-:-:S03]  /*0670*/  IMAD.WIDE R130, R118, R131, c[0x0][0x1a8] ;  /* 0x00006a0076827625 */ /* 0x000fc600078e0283 */
[----:B------:R-:W4:Y:S04]  /*0680*/  LDG.E.128 R48, [R48.64] ;  /* 0x0000000430307981 */ /* 0x000f28000c1e1d00 */
[----:B------:R-:W4:Y:S04]  /*0690*/  LDG.E.128 R60, [R60.64] ;  /* 0x000000043c3c7981 */ /* 0x000f28000c1e1d00 */
[----:B------:R1:W4:Y:S01]  /*06a0*/  LDG.E R130, [R130.64] ;  /* 0x0000000482827981 */ /* 0x000322000c1e1900 */
[----:B------:R-:W-:-:S06]  /*06b0*/  IMAD.WIDE.U32 R64, R139, R64, c[0x0][0x208] ;  /* 0x000082008b407625 */ /* 0x000fcc00078e0040 */
[----:B------:R-:W4:Y:S01]  /*06c0*/  LDG.E.128 R64, [R64.64] ;  /* 0x0000000440407981 */ /* 0x000f22000c1e1d00 */
[----:B------:R-:W-:-:S04]  /*06d0*/  ISETP.NE.U32.AND P0, PT, RZ, c[0x0][0x218], PT ;  /* 0x00008600ff007a0c */ /* 0x000fc80003f05070 */
[----:B------:R-:W-:Y:S02]  /*06e0*/  ISETP.NE.AND.EX P0, PT, RZ, c[0x0][0x21c], PT, P0 ;  /* 0x00008700ff007a0c */ /* 0x000fe40003f05300 */
[----:B0-----:R-:W-:-:S11]  /*06f0*/  LEA R2, P5, R139, c[0x0][0x190], 0x3 ;  /* 0x000064008b027a11 */ /* 0x001fd600078a18ff */
[----:B------:R-:W-:-:S04]  /*0700*/  @P0 LEA R68, P2, R71, c[0x0][0x218], 0x4 ;  /* 0x0000860047440a11 */ /* 0x000fc800078420ff */
[----:B------:R-:W-:Y:S02]  /*0710*/  @P0 LEA.HI.X R69, R71, c[0x0][0x21c], RZ, 0x4, P2 ;  /* 0x0000870047450a11 */ /* 0x000fe400010f24ff */
[----:B------:R-:W-:Y:S02]  /*0720*/  @P0 LEA R132, P2, R135, c[0x0][0x218], 0x4 ;  /* 0x0000860087840a11 */ /* 0x000fe400078420ff */
[----:B------:R-:W-:Y:S01]  /*0730*/  LEA.HI.X R3, R139, c[0x0][0x194], RZ, 0x3, P5 ;  /* 0x000065008b037a11 */ /* 0x000fe200028f1cff */
[----:B------:R-:W-:Y:S01]  /*0740*/  ULDC.U8 UR6, c[0x0][0x1f0] ;  /* 0x00007c0000067ab9 */ /* 0x000fe20000000000 */
[----:B------:R-:W-:Y:S01]  /*0750*/  @P0 LEA.HI.X R133, R135, c[0x0][0x21c], RZ, 0x4, P2 ;  /* 0x0000870087850a11 */ /* 0x000fe200010f24ff */
[----:B-----5:R0:W5:Y:S01]  /*0760*/  @P0 LDG.E.128 R28, [R68.64] ;  /* 0x00000004441c0981 */ /* 0x020162000c1e1d00 */
[----:B------:R-:W-:-:S03]  /*0770*/  LEA R70, P2, R71, c[0x0][0x190], 0x3 ;  /* 0x0000640047467a11 */ /* 0x000fc600078418ff */
[----:B------:R-:W5:Y:S01]  /*0780*/  LDG.E.64 R2, [R2.64] ;  /* 0x0000000402027981 */ /* 0x000f62000c1e1b00 */
[----:B------:R-:W-:Y:S02]  /*0790*/  LEA.HI.X R71, R71, c[0x0][0x194], RZ, 0x3, P2 ;  /* 0x0000650047477a11 */ /* 0x000fe400010f1cff */
[----:B------:R-:W-:Y:S01]  /*07a0*/  @P0 LEA R136, P4, R139, c[0x0][0x218], 0x4 ;  /* 0x000086008b880a11 */ /* 0x000fe200078820ff */
[----:B------:R0:W5:Y:S04]  /*07b0*/  @P0 LDG.E.128 R32, [R132.64] ;  /* 0x0000000484200981 */ /* 0x000168000c1e1d00 */
[----:B------:R-:W5:Y:S01]  /*07c0*/  LDG.E.64 R70, [R70.64] ;  /* 0x0000000446467981 */ /* 0x000f62000c1e1b00 */
[----:B------:R-:W-:Y:S02]  /*07d0*/  LEA R134, P3, R135, c[0x0][0x190], 0x3 ;  /* 0x0000640087867a11 */ /* 0x000fe400078618ff */
[----:B-1----:R-:W-:-:S02]  /*07e0*/  MOV R131, 0x3f800000 ;  /* 0x3f80000000837802 */ /* 0x002fc40000000f00 */
[----:B------:R-:W-:Y:S02]  /*07f0*/  @P0 LEA.HI.X R137, R139, c[0x0][0x21c], RZ, 0x4, P4 ;  /* 0x000087008b890a11 */ /* 0x000fe400020f24ff */
[----:B------:R-:W-:-:S03]  /*0800*/  LEA.HI.X R135, R135, c[0x0][0x194], RZ, 0x3, P3 ;  /* 0x0000650087877a11 */ /* 0x000fc600018f1cff */
[----:B------:R1:W5:Y:S04]  /*0810*/  @P0 LDG.E.128 R36, [R136.64] ;  /* 0x0000000488240981 */ /* 0x000368000c1e1d00 */
[----:B0-----:R0:W5:Y:S01]  /*0820*/  LDG.E.64 R68, [R134.64] ;  /* 0x0000000486447981 */ /* 0x001162000c1e1b00 */
[----:B------:R-:W-:Y:S02]  /*0830*/  LOP3.LUT P2, RZ, R123, 0xff, RZ, 0xc0, !PT ;  /* 0x000000ff7bff7812 */ /* 0x000fe4000784c0ff */
[----:B--2---:R-:W-:Y:S02]  /*0840*/  @P1 PRMT R131, RZ, 0x5410, R138 ;  /* 0x00005410ff831816 */ /* 0x004fe4000000008a */
[----:B------:R-:W-:Y:S02]  /*0850*/  ISETP.NE.AND P1, PT, RZ, UR6, PT ;  /* 0x00000006ff007c0c */ /* 0x000fe4000bf25270 */
[----:B---3--:R-:W-:-:S02]  /*0860*/  PRMT R143, RZ, 0x5410, R52 ;  /* 0x00005410ff8f7816 */ /* 0x008fc40000000034 */
[----:B------:R-:W-:Y:S02]  /*0870*/  PRMT R144, RZ, 0x5410, R53 ;  /* 0x00005410ff907816 */ /* 0x000fe40000000035 */
[----:B----4-:R-:W-:Y:S02]  /*0880*/  FSEL R179, R145, RZ, !P1 ;  /* 0x000000ff91b37208 */ /* 0x010fe40004800000 */
[----:B------:R-:W-:Y:S02]  /*0890*/  PRMT R133, RZ, 0x5410, R45 ;  /* 0x00005410ff857816 */ /* 0x000fe4000000002d */
[----:B------:R-:W-:Y:S02]  /*08a0*/  PRMT R140, RZ, 0x7610, R47 ;  /* 0x00007610ff8c7816 */ /* 0x000fe4000000002f */
[----:B------:R-:W-:Y:S02]  /*08b0*/  PRMT R132, RZ, 0x5410, R44 ;  /* 0x00005410ff847816 */ /* 0x000fe4000000002c */
[----:B------:R-:W-:-:S02]  /*08c0*/  PRMT R148, RZ, 0x5410, R54 ;  /* 0x00005410ff947816 */ /* 0x000fc40000000036 */
[----:B------:R-:W-:Y:S02]  /*08d0*/  PRMT R153, RZ, 0x5410, R56 ;  /* 0x00005410ff997816 */ /* 0x000fe40000000038 */
[----:B------:R-:W-:Y:S02]  /*08e0*/  PRMT R158, RZ, 0x5410, R58 ;  /* 0x00005410ff9e7816 */ /* 0x000fe4000000003a */
[----:B------:R-:W-:Y:S02]  /*08f0*/  PRMT R44, RZ, 0x7610, R44 ;  /* 0x00007610ff2c7816 */ /* 0x000fe4000000002c */
[----:B0-----:R-:W-:Y:S02]  /*0900*/  PRMT R134, RZ, 0x7610, R45 ;  /* 0x00007610ff867816 */ /* 0x001fe4000000002d */
[--C-:B-1----:R-:W-:Y:S02]  /*0910*/  PRMT R136, RZ, 0x5410, R46.reuse ;  /* 0x00005410ff887816 */ /* 0x102fe4000000002e */
[----:B------:R-:W-:-:S02]  /*0920*/  PRMT R138, RZ, 0x7610, R46 ;  /* 0x00007610ff8a7816 */ /* 0x000fc4000000002e */
[----:B------:R-:W-:Y:S02]  /*0930*/  PRMT R139, RZ, 0x5410, R47 ;  /* 0x00005410ff8b7816 */ /* 0x000fe4000000002f */
[----:B------:R-:W-:Y:S02]  /*0940*/  PRMT R52, RZ, 0x7610, R52 ;  /* 0x00007610ff347816 */ /* 0x000fe40000000034 */
[----:B------:R-:W-:Y:S01]  /*0950*/  PRMT R146, RZ, 0x7610, R53 ;  /* 0x00007610ff927816 */ /* 0x000fe20000000035 */
[----:B------:R-:W-:Y:S01]  /*0960*/  FADD.FTZ R53, -R179, R133 ;  /* 0x00000085b3357221 */ /* 0x000fe20000010100 */
[----:B------:R-:W-:Y:S02]  /*0970*/  PRMT R54, RZ, 0x7610, R54 ;  /* 0x00007610ff367816 */ /* 0x000fe40000000036 */
[--C-:B------:R-:W-:Y:S02]  /*0980*/  PRMT R150, RZ, 0x5410, R55.reuse ;  /* 0x00005410ff967816 */ /* 0x100fe40000000037 */
[----:B------:R-:W-:-:S02]  /*0990*/  PRMT R152, RZ, 0x7610, R55 ;  /* 0x00007610ff987816 */ /* 0x000fc40000000037 */
[----:B------:R-:W-:Y:S02]  /*09a0*/  PRMT R56, RZ, 0x7610, R56 ;  /* 0x00007610ff387816 */ /* 0x000fe40000000038 */
[--C-:B------:R-:W-:Y:S02]  /*09b0*/  PRMT R154, RZ, 0x5410, R57.reuse ;  /* 0x00005410ff9a7816 */ /* 0x100fe40000000039 */
[----:B------:R-:W-:Y:S02]  /*09c0*/  PRMT R156, RZ, 0x7610, R57 ;  /* 0x00007610ff9c7816 */ /* 0x000fe40000000039 */
[----:B------:R-:W-:Y:S02]  /*09d0*/  PRMT R58, RZ, 0x7610, R58 ;  /* 0x00007610ff3a7816 */ /* 0x000fe4000000003a */
[--C-:B------:R-:W-:Y:S01]  /*09e0*/  PRMT R159, RZ, 0x5410, R59.reuse ;  /* 0x00005410ff9f7816 */ /* 0x100fe2000000003b */
        /* <DEDUP_REMOVED lines=28> */
[C---:B------:R-:W-:Y:S01]  /*0bb0*/  FADD.FTZ R177, -R179.reuse, R159 ;  /* 0x0000009fb3b17221 */ /* 0x040fe20000010100 */
[----:B------:R-:W-:Y:S01]  /*0bc0*/  PRMT R48, RZ, 0x7610, R48 ;  /* 0x00007610ff307816 */ /* 0x000fe20000000030 */
[----:B------:R-:W-:Y:S01]  /*0bd0*/  FADD.FTZ R179, -R179, R59 ;  /* 0x0000003bb3b37221 */ /* 0x000fe20000010100 */
[--C-:B------:R-:W-:Y:S01]  /*0be0*/  PRMT R59, RZ, 0x5410, R60.reuse ;  /* 0x00005410ff3b7816 */ /* 0x100fe2000000003c */
[C---:B------:R-:W-:Y:S01]  /*0bf0*/  FMUL.FTZ R133, R130.reuse, R133 ;  /* 0x0000008582857220 */ /* 0x040fe20000410000 */
[----:B------:R-:W-:Y:S01]  /*0c00*/  PRMT R144, RZ, 0x7610, R60 ;  /* 0x00007610ff907816 */ /* 0x000fe2000000003c */
[C---:B------:R-:W-:Y:S02]  /*0c10*/  FMUL.FTZ R134, R130.reuse, R143 ;  /* 0x0000008f82867220 */ /* 0x040fe40000410000 */
[----:B------:R-:W-:-:S02]  /*0c20*/  FMUL.FTZ R143, R130, R147 ;  /* 0x00000093828f7220 */ /* 0x000fc40000410000 */
[----:B------:R-:W-:Y:S02]  /*0c30*/  FMUL.FTZ R57, R130, R57 ;  /* 0x0000003982397220 */ /* 0x000fe40000410000 */
[----:B------:R-:W-:Y:S01]  /*0c40*/  FMUL.FTZ R60, R24, R45 ;  /* 0x0000002d183c7220 */ /* 0x000fe20000410000 */
[--C-:B------:R-:W-:Y:S01]  /*0c50*/  PRMT R159, RZ, 0x5410, R63.reuse ;  /* 0x00005410ff9f7816 */ /* 0x100fe2000000003f */
[----:B------:R-:W-:Y:S01]  /*0c60*/  FADD.FTZ R110, R142, R110 ;  /* 0x0000006e8e6e7221 */ /* 0x000fe20000010000 */
[----:B------:R-:W-:Y:S01]  /*0c70*/  PRMT R146, RZ, 0x7610, R63 ;  /* 0x00007610ff927816 */ /* 0x000fe2000000003f */
[-C--:B------:R-:W-:Y:S02]  /*0c80*/  FFMA.FTZ R86, R133, R142.reuse, R86 ;  /* 0x0000008e85567223 */ /* 0x080fe40000010056 */
[----:B------:R-:W-:Y:S02]  /*0c90*/  FMUL.FTZ R138, R23, R142 ;  /* 0x0000008e178a7220 */ /* 0x000fe40000410000 */
[----:B------:R-:W-:-:S02]  /*0ca0*/  FADD.FTZ R99, R44, R99 ;  /* 0x000000632c637221 */ /* 0x000fc40000010000 */
[-C--:B------:R-:W-:Y:S02]  /*0cb0*/  FFMA.FTZ R88, R143, R44.reuse, R88 ;  /* 0x0000002c8f587223 */ /* 0x080fe40000010058 */
[----:B------:R-:W-:Y:S02]  /*0cc0*/  FMUL.FTZ R142, R18, R44 ;  /* 0x0000002c128e7220 */ /* 0x000fe40000410000 */
[----:B------:R-:W-:Y:S02]  /*0cd0*/  FADD.FTZ R120, R45, R120 ;  /* 0x000000782d787221 */ /* 0x000fe40000010000 */
[----:B------:R-:W-:Y:S02]  /*0ce0*/  FFMA.FTZ R124, R57, R45, R124 ;  /* 0x0000002d397c7223 */ /* 0x000fe4000001007c */
[----:B------:R-:W-:Y:S02]  /*0cf0*/  FMUL.FTZ R63, R25, R48 ;  /* 0x00000030193f7220 */ /* 0x000fe40000410000 */
[----:B------:R-:W-:-:S02]  /*0d00*/  FADD.FTZ R44, RZ, R60 ;  /* 0x0000003cff2c7221 */ /* 0x000fc40000010000 */
[----:B------:R-:W-:Y:S02]  /*0d10*/  FMUL.FTZ R52, R130, R47 ;  /* 0x0000002f82347220 */ /* 0x000fe40000410000 */
[----:B------:R-:W-:Y:S01]  /*0d20*/  FFMA.FTZ R45, R57, R60, RZ ;  /* 0x0000003c392d7223 */ /* 0x000fe200000100ff */
[--C-:B------:R-:W-:Y:S01]  /*0d30*/  PRMT R153, RZ, 0x5410, R62.reuse ;  /* 0x00005410ff997816 */ /* 0x100fe2000000003e */
[----:B------:R-:W-:Y:S01]  /*0d40*/  FADD.FTZ R47, R44, R63 ;  /* 0x0000003f2c2f7221 */ /* 0x000fe20000010000 */
[----:B------:R-:W-:Y:S01]  /*0d50*/  PRMT R136, RZ, 0x7610, R62 ;  /* 0x00007610ff887816 */ /* 0x000fe2000000003e */
[----:B------:R-:W-:Y:S02]  /*0d60*/  FMUL.FTZ R62, R26, R135 ;  /* 0x000000871a3e7220 */ /* 0x000fe40000410000 */
[----:B------:R-:W-:Y:S02]  /*0d70*/  FMUL.FTZ R53, R130, R53 ;  /* 0x0000003582357220 */ /* 0x000fe40000410000 */
[----:B------:R-:W-:Y:S01]  /*0d80*/  FFMA.FTZ R45, R52, R63, R45 ;  /* 0x0000003f342d7223 */ /* 0x000fe2000001002d */
[----:B------:R-:W-:Y:S01]  /*0d90*/  PRMT R137, RZ, 0x5410, R50 ;  /* 0x00005410ff897816 */ /* 0x000fe20000000032 */
[----:B------:R-:W-:Y:S01]  /*0da0*/  FADD.FTZ R44, R47, R62 ;  /* 0x0000003e2f2c7221 */ /* 0x000fe20000010000 */
[----:B------:R-:W-:Y:S01]  /*0db0*/  PRMT R54, RZ, 0x7610, R61 ;  /* 0x00007610ff367816 */ /* 0x000fe2000000003d */
[----:B------:R-:W-:-:S02]  /*0dc0*/  FMUL.FTZ R61, R27, R46 ;  /* 0x0000002e1b3d7220 */ /* 0x000fc40000410000 */
[----:B------:R-:W-:Y:S02]  /*0dd0*/  FMUL.FTZ R56, R130, R49 ;  /* 0x0000003182387220 */ /* 0x000fe40000410000 */
[----:B------:R-:W-:Y:S01]  /*0de0*/  FFMA.FTZ R45, R53, R62, R45 ;  /* 0x0000003e352d7223 */ /* 0x000fe2000001002d */
[----:B------:R-:W-:Y:S01]  /*0df0*/  PRMT R50, RZ, 0x7610, R50 ;  /* 0x00007610ff327816 */ /* 0x000fe20000000032 */
[----:B------:R-:W-:Y:S01]  /*0e00*/  FADD.FTZ R44, R44, R61 ;  /* 0x0000003d2c2c7221 */ /* 0x000fe20000010000 */
[--C-:B------:R-:W-:Y:S02]  /*0e10*/  PRMT R152, RZ, 0x5410, R65.reuse ;  /* 0x00005410ff987816 */ /* 0x100fe40000000041 */
[----:B------:R-:W-:Y:S01]  /*0e20*/  PRMT R154, RZ, 0x7610, R65 ;  /* 0x00007610ff9a7816 */ /* 0x000fe20000000041 */
[----:B------:R-:W-:Y:S01]  /*0e30*/  FMUL.FTZ R65, R20, R137 ;  /* 0x0000008914417220 */ /* 0x000fe20000410000 */
[--C-:B------:R-:W-:Y:S01]  /*0e40*/  PRMT R148, RZ, 0x5410, R64.reuse ;  /* 0x00005410ff947816 */ /* 0x100fe20000000040 */
[----:B------:R-:W-:Y:S01]  /*0e50*/  FFMA.FTZ R45, R56, R61, R45 ;  /* 0x0000003d382d7223 */ /* 0x000fe2000001002d */
[----:B------:R-:W-:Y:S01]  /*0e60*/  PRMT R150, RZ, 0x7610, R64 ;  /* 0x00007610ff967816 */ /* 0x000fe20000000040 */
[----:B------:R-:W-:Y:S01]  /*0e70*/  FMUL.FTZ R64, R130, R51 ;  /* 0x0000003382407220 */ /* 0x000fe20000410000 */
[----:B------:R-:W-:Y:S01]  /*0e80*/  PRMT R156, RZ, 0x5410, R66 ;  /* 0x00005410ff9c7816 */ /* 0x000fe20000000042 */
[----:B------:R-:W-:Y:S01]  /*0e90*/  FADD.FTZ R114, R135, R114 ;  /* 0x0000007287727221 */ /* 0x000fe20000010000 */
[----:B------:R-:W-:Y:S01]  /*0ea0*/  PRMT R158, RZ, 0x7610, R66 ;  /* 0x00007610ff9e7816 */ /* 0x000fe20000000042 */
[----:B------:R-:W-:-:S02]  /*0eb0*/  FFMA.FTZ R116, R53, R135, R116 ;  /* 0x0000008735747223 */ /* 0x000fc40000010074 */
[----:B------:R-:W-:Y:S02]  /*0ec0*/  FMUL.FTZ R135, R21, R50 ;  /* 0x0000003215877220 */ /* 0x000fe40000410000 */
[----:B------:R-:W-:Y:S02]  /*0ed0*/  FADD.FTZ R44, R44, R65 ;  /* 0x000000412c2c7221 */ /* 0x000fe40000010000 */
[----:B------:R-:W-:Y:S02]  /*0ee0*/  FMUL.FTZ R66, R130, R55 ;  /* 0x0000003782427220 */ /* 0x000fe40000410000 */
[C---:B------:R-:W-:Y:S02]  /*0ef0*/  FFMA.FTZ R45, R64.reuse, R65, R45 ;  /* 0x00000041402d7223 */ /* 0x040fe4000001002d */
        /* <DEDUP_REMOVED lines=29> */
[----:B------:R-:W-:Y:S02]  /*10d0*/  FADD.FTZ R106, R50, R106 ;  /* 0x0000006a326a7221 */ /* 0x000fe40000010000 */
[----:B------:R-:W-:Y:S02]  /*10e0*/  FFMA.FTZ R107, R66, R50, R107 ;  /* 0x00000032426b7223 */ /* 0x000fe4000001006b */
[----:B------:R-:W-:-:S02]  /*10f0*/  FMUL.FTZ R55, R12, R153 ;  /* 0x000000990c377220 */ /* 0x000fc40000410000 */
[----:B------:R-:W-:Y:S02]  /*1100*/  FADD.FTZ R46, R45, R54 ;  /* 0x000000362d2e7221 */ /* 0x000fe40000010000 */
[----:B------:R-:W-:Y:S02]  /*1110*/  FMUL.FTZ R50, R130, R151 ;  /* 0x0000009782327220 */ /* 0x000fe40000410000 */
[----:B------:R-:W-:Y:S02]  /*1120*/  FFMA.FTZ R44, R51, R54, R44 ;  /* 0x00000036332c7223 */ /* 0x000fe4000001002c */
[----:B------:R-:W-:Y:S02]  /*1130*/  FADD.FTZ R112, R59, R112 ;  /* 0x000000703b707221 */ /* 0x000fe40000010000 */
[----:B------:R-:W-:Y:S02]  /*1140*/  FFMA.FTZ R113, R134, R59, R113 ;  /* 0x0000003b86717223 */ /* 0x000fe40000010071 */
[----:B------:R-:W-:-:S02]  /*1150*/  FMUL.FTZ R58, R130, R155 ;  /* 0x0000009b823a7220 */ /* 0x000fc40000410000 */
[-C--:B------:R-:W-:Y:S02]  /*1160*/  FMUL.FTZ R59, R13, R136.reuse ;  /* 0x000000880d3b7220 */ /* 0x080fe40000410000 */
[----:B------:R-:W-:Y:S02]  /*1170*/  FADD.FTZ R46, R46, R55 ;  /* 0x000000372e2e7221 */ /* 0x000fe40000010000 */
[----:B------:R-:W-:Y:S01]  /*1180*/  FFMA.FTZ R44, R50, R55, R44 ;  /* 0x00000037322c7223 */ /* 0x000fe2000001002c */
[--C-:B------:R-:W-:Y:S01]  /*1190*/  PRMT R160, RZ, 0x5410, R67.reuse ;  /* 0x00005410ffa07816 */ /* 0x100fe20000000043 */
[----:B------:R-:W-:Y:S01]  /*11a0*/  FADD.FTZ R90, R136, R90 ;  /* 0x0000005a885a7221 */ /* 0x000fe20000010000 */
[----:B------:R-:W-:Y:S01]  /*11b0*/  PRMT R162, RZ, 0x7610, R67 ;  /* 0x00007610ffa27816 */ /* 0x000fe20000000043 */
        /* <DEDUP_REMOVED lines=18> */
[----:B------:R-:W-:Y:S02]  /*12e0*/  FADD.FTZ R44, R45, R146 ;  /* 0x000000922d2c7221 */ /* 0x000fe40000010000 */
[----:B------:R-:W-:-:S02]  /*12f0*/  FMUL.FTZ R149, R9, R150 ;  /* 0x0000009609957220 */ /* 0x000fc40000410000 */
        /* <DEDUP_REMOVED lines=40> */
[----:B------:R-:W-:Y:S01]  /*1580*/  FFMA.FTZ R45, R159, R158, R45 ;  /* 0x0000009e9f2d7223 */ /* 0x000fe2000001002d */
[----:B------:R-:W-:Y:S01]  /*1590*/  LOP3.LUT P1, RZ, R0, 0x1f, RZ, 0xc0, !PT ;  /* 0x0000001f00ff7812 */ /* 0x000fe2000782c0ff */
[----:B------:R-:W-:Y:S01]  /*15a0*/  FADD.FTZ R117, R48, R117 ;  /* 0x0000007530757221 */ /* 0x000fe20000010000 */
[----:B------:R-:W-:Y:S01]  /*15b0*/  SEL R169, R122, R119, !P2 ;  /* 0x000000777aa97207 */ /* 0x000fe20005000000 */
[----:B------:R-:W-:-:S02]  /*15c0*/  FFMA.FTZ R121, R52, R48, R121 ;  /* 0x0000003034797223 */ /* 0x000fc40000010079 */
[----:B------:R-:W-:Y:S02]  /*15d0*/  FADD.FTZ R95, R162, R95 ;  /* 0x0000005fa25f7221 */ /* 0x000fe40000010000 */
[----:B------:R-:W-:Y:S02]  /*15e0*/  FFMA.FTZ R91, R161, R162, R91 ;  /* 0x000000a2a15b7223 */ /* 0x000fe4000001005b */
[----:B------:R-:W-:Y:S02]  /*15f0*/  FADD.FTZ R49, R47, R160 ;  /* 0x000000a02f317221 */ /* 0x000fe40000010000 */
[----:B------:R-:W-:Y:S01]  /*1600*/  FFMA.FTZ R165, R161, R160, R45 ;  /* 0x000000a0a1a57223 */ /* 0x000fe2000001002d */
[----:B------:R-:W-:Y:S05]  /*1610*/  BRA.DIV ~URZ, `(.L_x_2517) ;  /* 0x00001a227f007947 */ /* 0x000fea000b800000 */
[----:B------:R0:W1:Y:S02]  /*1620*/  SHFL.DOWN PT, R46, R49, 0x10, 0x1f ;  /* 0x0a001f00312e7f89 */ /* 0x00006400000e0000 */
.L_x_2521:
[----:B------:R-:W-:Y:S05]  /*1630*/  BRA.DIV ~URZ, `(.L_x_2518) ;  /* 0x00001a827f007947 */ /* 0x000fea000b800000 */
[----:B-1----:R-:W-:Y:S01]  /*1640*/  FADD.FTZ R164, R49, R46 ;  /* 0x0000002e31a47221 */ /* 0x002fe20000010000 */
[----:B------:R-:W1:Y:S04]  /*1650*/  SHFL.DOWN PT, R44, R165, 0x10, 0x1f ;  /* 0x0a001f00a52c7f89 */ /* 0x000e6800000e0000 */
[----:B------:R-:W2:Y:S01]  /*1660*/  SHFL.DOWN PT, R45, R164, 0x8, 0x1f ;  /* 0x09001f00a42d7f89 */ /* 0x000ea200000e0000 */
[----:B-1----:R-:W-:-:S02]  /*1670*/  FADD.FTZ R44, R165, R44 ;  /* 0x0000002ca52c7221 */ /* 0x002fc40000010000 */
[----:B--2---:R-:W-:-:S03]  /*1680*/  FADD.FTZ R46, R45, R164 ;  /* 0x000000a42d2e7221 */ /* 0x004fc60000010000 */
[----:B------:R-:W1:Y:S04]  /*1690*/  SHFL.DOWN PT, R45, R44, 0x8, 0x1f ;  /* 0x09001f002c2d7f89 */ /* 0x000e6800000e0000 */
[----:B------:R-:W2:Y:S01]  /*16a0*/  SHFL.DOWN PT, R47, R46, 0x4, 0x1f ;  /* 0x08801f002e2f7f89 */ /* 0x000ea200000e0000 */
[----:B-1----:R-:W-:Y:S02]  /*16b0*/  FADD.FTZ R45, R44, R45 ;  /* 0x0000002d2c2d7221 */ /* 0x002fe40000010000 */
[----:B--2---:R-:W-:-:S03]  /*16c0*/  FADD.FTZ R47, R46, R47 ;  /* 0x0000002f2e2f7221 */ /* 0x004fc60000010000 */
[----:B------:R-:W1:Y:S04]  /*16d0*/  SHFL.DOWN PT, R48, R45, 0x4, 0x1f ;  /* 0x08801f002d307f89 */ /* 0x000e6800000e0000 */
[----:B------:R-:W2:Y:S01]  /*16e0*/  SHFL.DOWN PT, R162, R47, 0x2, 0x1f ;  /* 0x08401f002fa27f89 */ /* 0x000ea200000e0000 */
[----:B-1----:R-:W-:Y:S02]  /*16f0*/  FADD.FTZ R48, R45, R48 ;  /* 0x000000302d307221 */ /* 0x002fe40000010000 */
[----:B--2---:R-:W-:-:S03]  /*1700*/  FADD.FTZ R162, R47, R162 ;  /* 0x000000a22fa27221 */ /* 0x004fc60000010000 */
[----:B0-----:R-:W0:Y:S04]  /*1710*/  SHFL.DOWN PT, R49, R48, 0x2, 0x1f ;  /* 0x08401f0030317f89 */ /* 0x001e2800000e0000 */
[----:B------:R1:W2:Y:S01]  /*1720*/  SHFL.DOWN PT, R165, R162, 0x1, 0x1f ;  /* 0x08201f00a2a57f89 */ /* 0x0002a200000e0000 */
[----:B0-----:R-:W-:-:S05]  /*1730*/  FADD.FTZ R49, R48, R49 ;  /* 0x0000003130317221 */ /* 0x001fca0000010000 */
[----:B------:R1:W0:Y:S02]  /*1740*/  SHFL.DOWN PT, R44, R49, 0x1, 0x1f ;  /* 0x08201f00312c7f89 */ /* 0x00022400000e0000 */
.L_x_2522:
[----:B012---:R-:W-:Y:S01]  /*1750*/  FADD.FTZ R49, R44, R49 ;  /* 0x000000312c317221 */ /* 0x007fe20000010000 */
[----:B------:R-:W-:Y:S01]  /*1760*/  @!P1 SHF.R.U32.HI R44, RZ, 0x5, R0 ;  /* 0x00000005ff2c9819 */ /* 0x000fe20000011600 */
[----:B------:R-:W-:Y:S01]  /*1770*/  FADD.FTZ R48, R165, R162 ;  /* 0x000000a2a5307221 */ /* 0x000fe20000010000 */
[----:B------:R-:W-:Y:S01]  /*1780*/  ULDC.U8 UR6, c[0x0][0x1f0] ;  /* 0x00007c0000067ab9 */ /* 0x000fe20000000000 */
[----:B-----5:R-:W-:Y:S02]  /*1790*/  LOP3.LUT P5, RZ, R70, 0xff00, RZ, 0xc0, !PT ;  /* 0x0000ff0046ff7812 */ /* 0x020fe400078ac0ff */
[----:B------:R-:W-:Y:S02]  /*17a0*/  @!P1 LOP3.LUT R44, R44, 0x7, RZ, 0xc0, !PT ;  /* 0x000000072c2c9812 */ /* 0x000fe400078ec0ff */
[----:B------:R-:W-:Y:S02]  /*17b0*/  LOP3.LUT P4, RZ, R70, 0xff0000, RZ, 0xc0, !PT ;  /* 0x00ff000046ff7812 */ /* 0x000fe4000788c0ff */
[----:B------:R-:W-:-:S02]  /*17c0*/  @!P1 IADD3 R162, R169, R44, RZ ;  /* 0x0000002ca9a29210 */ /* 0x000fc40007ffe0ff */
[C---:B------:R-:W-:Y:S02]  /*17d0*/  LOP3.LUT P2, RZ, R71.reuse, 0xff, RZ, 0xc0, !PT ;  /* 0x000000ff47ff7812 */ /* 0x040fe4000784c0ff */
[----:B------:R-:W-:Y:S01]  /*17e0*/  LOP3.LUT P3, RZ, R71, 0xff00, RZ, 0xc0, !PT ;  /* 0x0000ff0047ff7812 */ /* 0x000fe2000786c0ff */
[----:B------:R0:W-:Y:S01]  /*17f0*/  @!P1 STS.64 [R162.X8+0x6000], R48 ;  /* 0x00600030a2009388 */ /* 0x0001e20000008a00 */
[----:B------:R-:W-:Y:S01]  /*1800*/  ISETP.NE.AND P1, PT, RZ, UR6, PT ;  /* 0x00000006ff007c0c */ /* 0x000fe2000bf25270 */
[----:B------:R-:W-:Y:S01]  /*1810*/  WARPSYNC 0xffffffff ;  /* 0xffffffff00007948 */ /* 0x000fe20003800000 */
[----:B------:R-:W-:Y:S01]  /*1820*/  IADD3 R118, R118, c[0x0][0x160], RZ ;  /* 0x0000580076767a10 */ /* 0x000fe20007ffe0ff */
[----:B------:R-:W-:Y:S01]  /*1830*/  BAR.SYNC.DEFER_BLOCKING 0x0 ;  /* 0x0000000000007b1d */ /* 0x000fe20000010000 */
[----:B0-----:R-:W-:Y:S02]  /*1840*/  @P0 PRMT R49, RZ, 0x7610, R29 ;  /* 0x00007610ff310816 */ /* 0x001fe4000000001d */
[----:B------:R-:W-:-:S03]  /*1850*/  MOV R48, R68 ;  /* 0x0000004400307202 */ /* 0x000fc60000000f00 */
[----:B------:R-:W0:Y:S02]  /*1860*/  LDS.128 R44, [R169.X8+0x6000] ;  /* 0x00600000a92c7984 */ /* 0x000e240000008c00 */
[----:B0-----:R-:W-:Y:S02]  /*1870*/  FADD.FTZ R165, RZ, R44 ;  /* 0x0000002cffa57221 */ /* 0x001fe40000010000 */
[----:B------:R-:W-:Y:S02]  /*1880*/  FADD.FTZ R44, RZ, R45 ;  /* 0x0000002dff2c7221 */ /* 0x000fe40000010000 */
[----:B------:R-:W-:Y:S02]  /*1890*/  FADD.FTZ R165, R46, R165 ;  /* 0x000000a52ea57221 */ /* 0x000fe40000010000 */
[----:B------:R-:W-:Y:S02]  /*18a0*/  FADD.FTZ R164, R47, R44 ;  /* 0x0000002c2fa47221 */ /* 0x000fe40000010000 */
[----:B------:R-:W0:Y:S02]  /*18b0*/  LDS.128 R44, [R169.X8+0x6010] ;  /* 0x00601000a92c7984 */ /* 0x000e240000008c00 */
[----:B0-----:R-:W-:-:S02]  /*18c0*/  FADD.FTZ R165, R165, R44 ;  /* 0x0000002ca5a57221 */ /* 0x001fc40000010000 */
[----:B------:R-:W-:Y:S02]  /*18d0*/  FADD.FTZ R164, R164, R45 ;  /* 0x0000002da4a47221 */ /* 0x000fe40000010000 */
[----:B------:R-:W-:Y:S02]  /*18e0*/  FADD.FTZ R165, R46, R165 ;  /* 0x000000a52ea57221 */ /* 0x000fe40000010000 */
[----:B------:R-:W-:Y:S02]  /*18f0*/  FADD.FTZ R164, R47, R164 ;  /* 0x000000a42fa47221 */ /* 0x000fe40000010000 */
[----:B------:R-:W0:Y:S02]  /*1900*/  LDS.128 R44, [R169.X8+0x6020] ;  /* 0x00602000a92c7984 */ /* 0x000e240000008c00 */
[----:B0-----:R-:W-:Y:S02]  /*1910*/  FADD.FTZ R165, R165, R44 ;  /* 0x0000002ca5a57221 */ /* 0x001fe40000010000 */
[----:B------:R-:W-:-:S02]  /*1920*/  FADD.FTZ R164, R164, R45 ;  /* 0x0000002da4a47221 */ /* 0x000fc40000010000 */
[----:B------:R-:W-:Y:S02]  /*1930*/  FADD.FTZ R165, R46, R165 ;  /* 0x000000a52ea57221 */ /* 0x000fe40000010000 */
[----:B------:R-:W-:Y:S02]  /*1940*/  FADD.FTZ R164, R47, R164 ;  /* 0x000000a42fa47221 */ /* 0x000fe40000010000 */
[----:B------:R-:W0:Y:S02]  /*1950*/  LDS.128 R44, [R169.X8+0x6030] ;  /* 0x00603000a92c7984 */ /* 0x000e240000008c00 */
[----:B0-----:R-:W-:Y:S01]  /*1960*/  FADD.FTZ R165, R165, R44 ;  /* 0x0000002ca5a57221 */ /* 0x001fe20000010000 */
[----:B------:R-:W-:Y:S01]  /*1970*/  MOV R44, R70 ;  /* 0x00000046002c7202 */ /* 0x000fe20000000f00 */
[----:B------:R-:W-:Y:S01]  /*1980*/  FADD.FTZ R164, R164, R45 ;  /* 0x0000002da4a47221 */ /* 0x000fe20000010000 */
[----:B------:R-:W-:Y:S01]  /*1990*/  @P0 PRMT R45, RZ, 0x5410, R28 ;  /* 0x00005410ff2d0816 */ /* 0x000fe2000000001c */
[----:B------:R-:W-:Y:S01]  /*19a0*/  FADD.FTZ R46, R46, R165 ;  /* 0x000000a52e2e7221 */ /* 0x000fe20000010000 */
[----:B------:R-:W-:Y:S01]  /*19b0*/  LOP3.LUT P6, RZ, R44, 0xff, RZ, 0xc0, !PT ;  /* 0x000000ff2cff7812 */ /* 0x000fe200078cc0ff */
[----:B------:R-:W-:-:S02]  /*19c0*/  FADD.FTZ R47, R47, R164 ;  /* 0x000000a42f2f7221 */ /* 0x000fc40000010000 */
[----:B------:R-:W-:Y:S02]  /*19d0*/  FMUL.FTZ R46, R46, c[0x0][0x1e0] ;  /* 0x000078002e2e7a20 */ /* 0x000fe40000410000 */
[----:B------:R-:W-:-:S03]  /*19e0*/  FMUL.FTZ R47, R47, c[0x0][0x1e0] ;  /* 0x000078002f2f7a20 */ /* 0x000fc60000410000 */
[----:B------:R-:W-:Y:S02]  /*19f0*/  FSEL R162, R46, RZ, !P1 ;  /* 0x000000ff2ea27208 */ /* 0x000fe40004800000 */
[----:B------:R-:W-:-:S03]  /*1a00*/  LOP3.LUT P1, RZ, R70, 0xff000000, RZ, 0xc0, !PT ;  /* 0xff00000046ff7812 */ /* 0x000fc6000782c0ff */
[-CC-:B------:R-:W-:Y:S02]  /*1a10*/  FFMA.FTZ R57, R57, R47.reuse, R162.reuse ;  /* 0x0000002f39397223 */ /* 0x180fe400000100a2 */
[----:B------:R-:W-:Y:S02]  /*1a20*/  FFMA.FTZ R52, R52, R47, R162 ;  /* 0x0000002f34347223 */ /* 0x000fe400000100a2 */
[----:B------:R-:W-:Y:S02]  /*1a30*/  FADD.FTZ R57, R60, -R57 ;  /* 0x800000393c397221 */ /* 0x000fe40000010000 */
[----:B------:R-:W-:Y:S02]  /*1a40*/  FADD.FTZ R63, R63, -R52 ;  /* 0x800000343f3f7221 */ /* 0x000fe40000010000 */
[C---:B------:R-:W-:Y:S02]  /*1a50*/  FMUL.FTZ R46, R130.reuse, R57 ;  /* 0x00000039822e7220 */ /* 0x040fe40000410000 */
[----:B------:R-:W-:-:S02]  /*1a60*/  FMUL.FTZ R60, R130, R63 ;  /* 0x0000003f823c7220 */ /* 0x000fc40000410000 */
[----:B------:R-:W-:Y:S01]  /*1a70*/  @P0 FADD.FTZ R46, R46, R45 ;  /* 0x0000002d2e2e0221 */ /* 0x000fe20000010000 */
[----:B------:R-:W-:Y:S01]  /*1a80*/  @P0 PRMT R45, RZ, 0x7610, R28 ;  /* 0x00007610ff2d0816 */ /* 0x000fe2000000001c */
[-CC-:B------:R-:W-:Y:S02]  /*1a90*/  FFMA.FTZ R53, R53, R47.reuse, R162.reuse ;  /* 0x0000002f35357223 */ /* 0x180fe400000100a2 */
[----:B------:R-:W-:Y:S02]  /*1aa0*/  FFMA.FTZ R56, R56, R47, R162 ;  /* 0x0000002f38387223 */ /* 0x000fe400000100a2 */
[----:B------:R-:W-:Y:S02]  /*1ab0*/  @P0 FADD.FTZ R60, R60, R45 ;  /* 0x0000002d3c3c0221 */ /* 0x000fe40000010000 */
[----:B------:R-:W-:Y:S02]  /*1ac0*/  FADD.FTZ R53, R62, -R53 ;  /* 0x800000353e357221 */ /* 0x000fe40000010000 */
[----:B------:R-:W-:-:S02]  /*1ad0*/  FMUL.FTZ R45, R60, R131 ;  /* 0x000000833c2d7220 */ /* 0x000fc40000410000 */
[----:B------:R-:W-:Y:S02]  /*1ae0*/  FADD.FTZ R61, R61, -R56 ;  /* 0x800000383d3d7221 */ /* 0x000fe40000010000 */
[----:B------:R-:W-:Y:S02]  /*1af0*/  FMUL.FTZ R45, R45, c[0x0][0x1e8] ;  /* 0x00007a002d2d7a20 */ /* 0x000fe40000410000 */
[----:B------:R-:W-:Y:S02]  /*1b00*/  FFMA.FTZ R64, R64, R47, R162 ;  /* 0x0000002f40407223 */ /* 0x000fe400000100a2 */
[C---:B------:R-:W-:Y:S01]  /*1b10*/  FMUL.FTZ R56, R130.reuse, R53 ;  /* 0x0000003582387220 */ /* 0x040fe20000410000 */
[----:B------:R-:W-:Y:S01]  /*1b20*/  FSEL R57, R45, RZ, P5 ;  /* 0x000000ff2d397208 */ /* 0x000fe20002800000 */
[----:B------:R-:W-:Y:S01]  /*1b30*/  FMUL.FTZ R62, R130, R61 ;  /* 0x0000003d823e7220 */ /* 0x000fe20000410000 */
[----:B------:R-:W-:Y:S01]  /*1b40*/  @P0 PRMT R45, RZ, 0x5410, R29 ;  /* 0x00005410ff2d0816 */ /* 0x000fe2000000001d */
[----:B------:R-:W-:Y:S01]  /*1b50*/  FADD.FTZ R65, R65, -R64 ;  /* 0x8000004041417221 */ /* 0x000fe20000010000 */
[----:B------:R-:W-:Y:S01]  /*1b60*/  LOP3.LUT P5, RZ, R71, 0xff000000, RZ, 0xc0, !PT ;  /* 0xff00000047ff7812 */ /* 0x000fe200078ac0ff */
[----:B------:R-:W-:-:S02]  /*1b70*/  FFMA.FTZ R66, R66, R47, R162 ;  /* 0x0000002f42427223 */ /* 0x000fc400000100a2 */
[----:B------:R-:W-:Y:S02]  /*1b80*/  @P0 FADD.FTZ R56, R56, R45 ;  /* 0x0000002d38380221 */ /* 0x000fe40000010000 */
[----:B------:R-:W-:Y:S01]  /*1b90*/  @P0 FADD.FTZ R62, R62, R49 ;  /* 0x000000313e3e0221 */ /* 0x000fe20000010000 */
[----:B------:R-:W-:Y:S01]  /*1ba0*/  @P0 PRMT R49, RZ, 0x5410, R30 ;  /* 0x00005410ff310816 */ /* 0x000fe2000000001e */
[----:B------:R-:W-:Y:S02]  /*1bb0*/  FMUL.FTZ R64, R130, R65 ;  /* 0x0000004182407220 */ /* 0x000fe40000410000 */
[----:B------:R-:W-:Y:S02]  /*1bc0*/  FMUL.FTZ R45, R56, R131 ;  /* 0x00000083382d7220 */ /* 0x000fe40000410000 */
[----:B------:R-:W-:Y:S02]  /*1bd0*/  FADD.FTZ R135, R135, -R66 ;  /* 0x8000004287877221 */ /* 0x000fe40000010000 */
[----:B------:R-:W-:-:S02]  /*1be0*/  FFMA.FTZ R132, R132, R47, R162 ;  /* 0x0000002f84847223 */ /* 0x000fc400000100a2 */
[----:B------:R-:W-:Y:S01]  /*1bf0*/  @P0 FADD.FTZ R64, R64, R49 ;  /* 0x0000003140400221 */ /* 0x000fe20000010000 */
[----:B------:R-:W-:Y:S01]  /*1c00*/  @P0 PRMT R49, RZ, 0x7610, R30 ;  /* 0x00007610ff310816 */ /* 0x000fe2000000001e */
[----:B------:R-:W-:Y:S02]  /*1c10*/  FMUL.FTZ R45, R45, c[0x0][0x1e8] ;  /* 0x00007a002d2d7a20 */ /* 0x000fe40000410000 */
[----:B------:R-:W-:Y:S02]  /*1c20*/  FMUL.FTZ R70, R130, R135 ;  /* 0x0000008782467220 */ /* 0x000fe40000410000 */
[----:B------:R-:W-:Y:S01]  /*1c30*/  FADD.FTZ R137, R137, -R132 ;  /* 0x8000008489897221 */ /* 0x000fe20000010000 */
[----:B------:R-:W-:Y:S01]  /*1c40*/  FSEL R45, R45, RZ, P4 ;  /* 0x000000ff2d2d7208 */ /* 0x000fe20002000000 */
[----:B------:R-:W-:Y:S01]  /*1c50*/  FFMA.FTZ R133, R133, R47, R162 ;  /* 0x0000002f85857223 */ /* 0x000fe200000100a2 */
[----:B------:R-:W-:Y:S01]  /*1c60*/  LOP3.LUT P4, RZ, R48, 0xff, RZ, 0xc0, !PT ;  /* 0x000000ff30ff7812 */ /* 0x000fe2000788c0ff */
[----:B------:R-:W-:Y:S01]  /*1c70*/  @P0 FADD.FTZ R70, R70, R49 ;  /* 0x0000003146460221 */ /* 0x000fe20000010000 */
[----:B------:R-:W-:Y:S01]  /*1c80*/  @P0 PRMT R49, RZ, 0x5410, R31 ;  /* 0x00005410ff310816 */ /* 0x000fe2000000001f */
[----:B------:R-:W-:-:S02]  /*1c90*/  FMUL.FTZ R132, R130, R137 ;  /* 0x0000008982847220 */ /* 0x000fc40000410000 */
[----:B------:R-:W-:Y:S02]  /*1ca0*/  FMUL.FTZ R48, R62, R131 ;  /* 0x000000833e307220 */ /* 0x000fe40000410000 */
[----:B------:R-:W-:Y:S02]  /*1cb0*/  FADD.FTZ R133, R138, -R133 ;  /* 0x800000858a857221 */ /* 0x000fe40000010000 */
[-CC-:B------:R-:W-:Y:S02]  /*1cc0*/  FFMA.FTZ R134, R134, R47.reuse, R162.reuse ;  /* 0x0000002f86867223 */ /* 0x180fe400000100a2 */
[----:B------:R-:W-:Y:S02]  /*1cd0*/  FFMA.FTZ R139, R139, R47, R162 ;  /* 0x0000002f8b8b7223 */ /* 0x000fe400000100a2 */
[----:B------:R-:W-:Y:S01]  /*1ce0*/  @P0 FADD.FTZ R132, R132, R49 ;  /* 0x0000003184840221 */ /* 0x000fe20000010000 */
[----:B------:R-:W-:Y:S01]  /*1cf0*/  @P0 PRMT R49, RZ, 0x7610, R31 ;  /* 0x00007610ff310816 */ /* 0x000fe2000000001f */
[----:B------:R-:W-:-:S02]  /*1d00*/  FMUL.FTZ R48, R48, c[0x0][0x1e8] ;  /* 0x00007a0030307a20 */ /* 0x000fc40000410000 */
[----:B------:R-:W-:Y:S02]  /*1d10*/  FMUL.FTZ R138, R130, R133 ;  /* 0x00000085828a7220 */ /* 0x000fe40000410000 */
[----:B------:R-:W-:Y:S02]  /*1d20*/  FADD.FTZ R141, R141, -R134 ;  /* 0x800000868d8d7221 */ /* 0x000fe40000010000 */
[----:B------:R-:W-:Y:S01]  /*1d30*/  FADD.FTZ R139, R144, -R139 ;  /* 0x8000008b908b7221 */ /* 0x000fe20000010000 */
[----:B------:R-:W-:Y:S01]  /*1d40*/  FSEL R144, R48, RZ, P1 ;  /* 0x000000ff30907208 */ /* 0x000fe20000800000 */
[----:B------:R-:W-:Y:S01]  /*1d50*/  @P0 FADD.FTZ R138, R138, R49 ;  /* 0x000000318a8a0221 */ /* 0x000fe20000010000 */
[----:B------:R-:W-:Y:S01]  /*1d60*/  ISETP.NE.U32.AND P1, PT, RZ, c[0x0][0x258], PT ;  /* 0x00009600ff007a0c */ /* 0x000fe20003f25070 */
[----:B------:R-:W-:Y:S01]  /*1d70*/  FFMA.FTZ R51, R51, R47, R162 ;  /* 0x0000002f33337223 */ /* 0x000fe200000100a2 */
[----:B------:R-:W-:Y:S01]  /*1d80*/  @P0 PRMT R49, RZ, 0x5410, R32 ;  /* 0x00005410ff310816 */ /* 0x000fe20000000020 */
[----:B------:R-:W-:Y:S01]  /*1d90*/  FMUL.FTZ R44, R46, R131 ;  /* 0x000000832e2c7220 */ /* 0x000fe20000410000 */
[----:B------:R-:W-:Y:S01]  /*1da0*/  ISETP.NE.AND.EX P1, PT, RZ, c[0x0][0x25c], PT, P1 ;  /* 0x00009700ff007a0c */ /* 0x000fe20003f25310 */
[----:B------:R-:W-:Y:S01]  /*1db0*/  FMUL.FTZ R66, R130, R141 ;  /* 0x0000008d82427220 */ /* 0x000fe20000410000 */
[----:B------:R-:W-:Y:S01]  /*1dc0*/  F2FP.BF16.PACK_AB R45, R144, R45 ;  /* 0x0000002d902d723e */ /* 0x000fe200000010ff */
[----:B------:R-:W-:-:S02]  /*1dd0*/  FADD.FTZ R51, R54, -R51 ;  /* 0x8000003336337221 */ /* 0x000fc40000010000 */
[----:B------:R-:W-:Y:S02]  /*1de0*/  FMUL.FTZ R44, R44, c[0x0][0x1e8] ;  /* 0x00007a002c2c7a20 */ /* 0x000fe40000410000 */
[----:B------:R-:W-:Y:S02]  /*1df0*/  FFMA.FTZ R143, R143, R47, R162 ;  /* 0x0000002f8f8f7223 */ /* 0x000fe400000100a2 */
[----:B------:R-:W-:Y:S01]  /*1e00*/  @P0 FADD.FTZ R66, R66, R49 ;  /* 0x0000003142420221 */ /* 0x000fe20000010000 */
[----:B------:R-:W-:Y:S01]  /*1e10*/  @P0 PRMT R49, RZ, 0x7610, R32 ;  /* 0x00007610ff310816 */ /* 0x000fe20000000020 */
[----:B------:R-:W-:Y:S01]  /*1e20*/  FMUL.FTZ R52, R132, R131 ;  /* 0x0000008384347220 */ /* 0x000fe20000410000 */
[----:B------:R-:W-:Y:S01]  /*1e30*/  FSEL R44, R44, RZ, P6 ;  /* 0x000000ff2c2c7208 */ /* 0x000fe20003000000 */
[-CC-:B------:R-:W-:Y:S01]  /*1e40*/  FFMA.FTZ R54, R50, R47.reuse, R162.reuse ;  /* 0x0000002f32367223 */ /* 0x180fe200000100a2 */
[----:B------:R-:W-:Y:S01]  /*1e50*/  LOP3.LUT P6, RZ, R71, 0xff0000, RZ, 0xc0, !PT ;  /* 0x00ff000047ff7812 */ /* 0x000fe200078cc0ff */
[-CC-:B------:R-:W-:Y:S01]  /*1e60*/  FFMA.FTZ R58, R58, R47.reuse, R162.reuse ;  /* 0x0000002f3a3a7223 */ /* 0x180fe200000100a2 */
[----:B------:R-:W-:Y:S01]  /*1e70*/  @P1 F2FP.BF16.PACK_AB R46, RZ, R46 ;  /* 0x0000002eff2e123e */ /* 0x000fe200000010ff */
        /* <DEDUP_REMOVED lines=8> */
[-C--:B------:R-:W-:Y:S01]  /*1f00*/  FFMA.FTZ R151, R151, R47.reuse, R162 ;  /* 0x0000002f97977223 */ /* 0x080fe200000100a2 */
[----:B------:R-:W-:Y:S01]  /*1f10*/  @P1 PRMT R40, R46, 0x7610, R40 ;  /* 0x000076102e281816 */ /* 0x000fe20000000028 */
[-CC-:B------:R-:W-:Y:S01]  /*1f20*/  FFMA.FTZ R153, R153, R47.reuse, R162.reuse ;  /* 0x0000002f99997223 */ /* 0x180fe200000100a2 */
[----:B------:R-:W-:Y:S01]  /*1f30*/  @P1 PRMT R41, R56, 0x7610, R41 ;  /* 0x0000761038291816 */ /* 0x000fe20000000029 */
[-CC-:B------:R-:W-:Y:S01]  /*1f40*/  FFMA.FTZ R155, R155, R47.reuse, R162.reuse ;  /* 0x0000002f9b9b7223 */ /* 0x180fe200000100a2 */
[----:B------:R-:W-:Y:S01]  /*1f50*/  @P1 PRMT R43, R132, 0x7610, R43 ;  /* 0x00007610842b1816 */ /* 0x000fe2000000002b */
[-C--:B------:R-:W-:Y:S01]  /*1f60*/  FFMA.FTZ R157, R157, R47.reuse, R162 ;  /* 0x0000002f9d9d7223 */ /* 0x080fe200000100a2 */
[----:B------:R-:W-:Y:S01]  /*1f70*/  @P1 PRMT R40, R40, 0x5410, R60 ;  /* 0x0000541028281816 */ /* 0x000fe2000000003c */
[-C--:B------:R-:W-:Y:S01]  /*1f80*/  FFMA.FTZ R159, R159, R47.reuse, R162 ;  /* 0x0000002f9f9f7223 */ /* 0x080fe200000100a2 */
[----:B------:R-:W-:Y:S01]  /*1f90*/  @P1 PRMT R41, R41, 0x5410, R62 ;  /* 0x0000541029291816 */ /* 0x000fe2000000003e */
[----:B------:R-:W-:Y:S01]  /*1fa0*/  FFMA.FTZ R161, R161, R47, R162 ;  /* 0x0000002fa1a17223 */ /* 0x000fe200000100a2 */
[----:B------:R-:W-:Y:S01]  /*1fb0*/  @P0 PRMT R47, RZ, 0x7610, R33 ;  /* 0x00007610ff2f0816 */ /* 0x000fe20000000021 */
[C---:B------:R-:W-:Y:S01]  /*1fc0*/  FMUL.FTZ R134, R130.reuse, R139 ;  /* 0x0000008b82867220 */ /* 0x040fe20000410000 */
[----:B------:R-:W-:Y:S01]  /*1fd0*/  F2FP.BF16.PACK_AB R44, R57, R44 ;  /* 0x0000002c392c723e */ /* 0x000fe200000010ff */
[----:B------:R-:W-:-:S02]  /*1fe0*/  FMUL.FTZ R50, R130, R51 ;  /* 0x0000003382327220 */ /* 0x000fc40000410000 */
[----:B------:R-:W-:Y:S02]  /*1ff0*/  FADD.FTZ R143, R142, -R143 ;  /* 0x8000008f8e8f7221 */ /* 0x000fe40000010000 */
[----:B------:R-:W-:Y:S02]  /*2000*/  FMUL.FTZ R52, R52, c[0x0][0x1e8] ;  /* 0x00007a0034347a20 */ /* 0x000fe40000410000 */
[----:B------:R-:W-:Y:S01]  /*2010*/  FMUL.FTZ R53, R138, R131 ;  /* 0x000000838a357220 */ /* 0x000fe20000410000 */
[----:B------:R-:W-:Y:S01]  /*2020*/  @P1 F2FP.BF16.PACK_AB R138, RZ, R138 ;  /* 0x0000008aff8a123e */ /* 0x000fe200000010ff */
[----:B------:R-:W-:Y:S01]  /*2030*/  @P0 FADD.FTZ R134, R134, R49 ;  /* 0x0000003186860221 */ /* 0x000fe20000010000 */
[----:B------:R-:W-:Y:S01]  /*2040*/  @P0 PRMT R49, RZ, 0x5410, R33 ;  /* 0x00005410ff310816 */ /* 0x000fe20000000021 */
[----:B------:R-:W-:Y:S01]  /*2050*/  @P0 FADD.FTZ R50, R50, R47 ;  /* 0x0000002f32320221 */ /* 0x000fe20000010000 */
[----:B------:R-:W-:Y:S01]  /*2060*/  FSEL R71, R52, RZ, P6 ;  /* 0x000000ff34477208 */ /* 0x000fe20003000000 */
[----:B------:R-:W-:Y:S01]  /*2070*/  FMUL.FTZ R142, R130, R143 ;  /* 0x0000008f828e7220 */ /* 0x000fe20000410000 */
[----:B------:R-:W-:Y:S01]  /*2080*/  @P1 IADD3 R52, P6, R129, c[0x0][0x258], RZ ;  /* 0x0000960081341a10 */ /* 0x000fe20007fde0ff */
[-C--:B------:R-:W-:Y:S01]  /*2090*/  FMUL.FTZ R48, R64, R131.reuse ;  /* 0x0000008340307220 */ /* 0x080fe20000410000 */
[----:B------:R-:W-:Y:S01]  /*20a0*/  @P1 F2FP.BF16.PACK_AB R64, RZ, R64 ;  /* 0x00000040ff40123e */ /* 0x000fe200000010ff */
[----:B------:R-:W-:Y:S01]  /*20b0*/  FMUL.FTZ R53, R53, c[0x0][0x1e8] ;  /* 0x00007a0035357a20 */ /* 0x000fe20000410000 */
[----:B------:R-:W-:Y:S01]  /*20c0*/  @P1 PRMT R43, R43, 0x5410, R138 ;  /* 0x000054102b2b1816 */ /* 0x000fe2000000008a */
[-C--:B------:R-:W-:Y:S01]  /*20d0*/  FMUL.FTZ R47, R50, R131.reuse ;  /* 0x00000083322f7220 */ /* 0x080fe20000410000 */
[----:B------:R-:W-:Y:S01]  /*20e0*/  @P1 PRMT R42, R64, 0x7610, R42 ;  /* 0x00007610402a1816 */ /* 0x000fe2000000002a */
[----:B------:R-:W-:Y:S01]  /*20f0*/  @P0 FADD.FTZ R142, R142, R49 ;  /* 0x000000318e8e0221 */ /* 0x000fe20000010000 */
[----:B------:R-:W-:Y:S01]  /*2100*/  FSEL R166, R53, RZ, P5 ;  /* 0x000000ff35a67208 */ /* 0x000fe20002800000 */
[-C--:B------:R-:W-:Y:S01]  /*2110*/  FMUL.FTZ R49, R70, R131.reuse ;  /* 0x0000008346317220 */ /* 0x080fe20000410000 */
[----:B------:R-:W-:Y:S01]  /*2120*/  @P1 IADD3.X R53, R163, c[0x0][0x25c], RZ, P6, !PT ;  /* 0x00009700a3351a10 */ /* 0x000fe200037fe4ff */
[----:B------:R-:W-:Y:S01]  /*2130*/  FMUL.FTZ R48, R48, c[0x0][0x1e8] ;  /* 0x00007a0030307a20 */ /* 0x000fe20000410000 */
[C---:B------:R-:W-:Y:S01]  /*2140*/  LOP3.LUT P6, RZ, R68.reuse, 0xff000000, RZ, 0xc0, !PT ;  /* 0xff00000044ff7812 */ /* 0x040fe200078cc0ff */
[----:B------:R-:W-:Y:S01]  /*2150*/  FMUL.FTZ R47, R47, c[0x0][0x1e8] ;  /* 0x00007a002f2f7a20 */ /* 0x000fe20000410000 */
[----:B------:R-:W-:Y:S01]  /*2160*/  LOP3.LUT P5, RZ, R68, 0xff0000, RZ, 0xc0, !PT ;  /* 0x00ff000044ff7812 */ /* 0x000fe200078ac0ff */
[----:B------:R-:W-:Y:S01]  /*2170*/  FMUL.FTZ R49, R49, c[0x0][0x1e8] ;  /* 0x00007a0031317a20 */ /* 0x000fe20000410000 */
[----:B------:R-:W-:Y:S01]  /*2180*/  FSEL R65, R48, RZ, P2 ;  /* 0x000000ff30417208 */ /* 0x000fe20001000000 */
[-C--:B------:R-:W-:Y:S01]  /*2190*/  FMUL.FTZ R63, R134, R131.reuse ;  /* 0x00000083863f7220 */ /* 0x080fe20000410000 */
[----:B------:R-:W-:Y:S01]  /*21a0*/  LOP3.LUT P2, RZ, R68, 0xff00, RZ, 0xc0, !PT ;  /* 0x0000ff0044ff7812 */ /* 0x000fe2000784c0ff */
[----:B------:R-:W-:Y:S01]  /*21b0*/  FMUL.FTZ R68, R142, R131 ;  /* 0x000000838e447220 */ /* 0x000fe20000410000 */
[----:B------:R-:W-:Y:S01]  /*21c0*/  FSEL R162, R47, RZ, P6 ;  /* 0x000000ff2fa27208 */ /* 0x000fe20003000000 */
[----:B------:R-:W-:Y:S01]  /*21d0*/  FADD.FTZ R51, R55, -R54 ;  /* 0x8000003637337221 */ /* 0x000fe20000010000 */
[----:B------:R-:W-:Y:S01]  /*21e0*/  @P1 IADD3 R54, P6, R128, c[0x0][0x258], RZ ;  /* 0x0000960080361a10 */ /* 0x000fe20007fde0ff */
[----:B------:R-:W-:Y:S01]  /*21f0*/  FMUL.FTZ R63, R63, c[0x0][0x1e8] ;  /* 0x00007a003f3f7a20 */ /* 0x000fe20000410000 */
[----:B------:R-:W-:Y:S01]  /*2200*/  FSEL R164, R49, RZ, P3 ;  /* 0x000000ff31a47208 */ /* 0x000fe20001800000 */
[----:B------:R-:W-:Y:S01]  /*2210*/  FADD.FTZ R59, R59, -R58 ;  /* 0x8000003a3b3b7221 */ /* 0x000fe20000010000 */
[----:B------:R-:W-:Y:S01]  /*2220*/  IADD3 R48, P3, R129, c[0x0][0x248], RZ ;  /* 0x0000920081307a10 */ /* 0x000fe20007f7e0ff */
[----:B------:R-:W-:Y:S01]  /*2230*/  FMUL.FTZ R129, R68, c[0x0][0x1e8] ;  /* 0x00007a0044817a20 */ /* 0x000fe20000410000 */
[----:B------:R-:W-:Y:S01]  /*2240*/  @P1 IADD3.X R55, R127, c[0x0][0x25c], RZ, P6, !PT ;  /* 0x000097007f371a10 */ /* 0x000fe200037fe4ff */
[----:B------:R-:W-:Y:S01]  /*2250*/  FMUL.FTZ R58, R130, R51 ;  /* 0x00000033823a7220 */ /* 0x000fe20000410000 */
[----:B------:R-:W-:Y:S01]  /*2260*/  IADD3 R128, P6, R128, c[0x0][0x248], RZ ;  /* 0x0000920080807a10 */ /* 0x000fe20007fde0ff */
[----:B------:R-:W-:Y:S01]  /*2270*/  FADD.FTZ R67, R136, -R67 ;  /* 0x8000004388437221 */ /* 0x000fe20000010000 */
[----:B------:R-:W-:Y:S01]  /*2280*/  MOV R47, R2 ;  /* 0x00000002002f7202 */ /* 0x000fe20000000f00 */
[C---:B------:R-:W-:Y:S01]  /*2290*/  FMUL.FTZ R136, R130.reuse, R59 ;  /* 0x0000003b82887220 */ /* 0x040fe20000410000 */
[----:B------:R-:W-:Y:S01]  /*22a0*/  FSEL R68, R63, RZ, P2 ;  /* 0x000000ff3f447208 */ /* 0x000fe20001000000 */
[----:B------:R-:W-:Y:S01]  /*22b0*/  FADD.FTZ R145, R145, -R140 ;  /* 0x8000008c91917221 */ /* 0x000fe20000010000 */
[----:B------:R-:W-:Y:S01]  /*22c0*/  FSEL R63, R129, RZ, P5 ;  /* 0x000000ff813f7208 */ /* 0x000fe20002800000 */
[----:B------:R-:W-:Y:S01]  /*22d0*/  FMUL.FTZ R140, R130, R67 ;  /* 0x00000043828c7220 */ /* 0x000fe20000410000 */
[----:B------:R-:W-:Y:S01]  /*22e0*/  IADD3.X R129, R127, c[0x0][0x24c], RZ, P6, !PT ;  /* 0x000093007f817a10 */ /* 0x000fe200037fe4ff */
[----:B------:R-:W-:Y:S01]  /*22f0*/  FADD.FTZ R147, R146, -R147 ;  /* 0x8000009392937221 */ /* 0x000fe20000010000 */
[----:B------:R-:W-:Y:S01]  /*2300*/  LOP3.LUT P6, RZ, R47, 0xff, RZ, 0xc0, !PT ;  /* 0x000000ff2fff7812 */ /* 0x000fe200078cc0ff */
[C---:B------:R-:W-:Y:S01]  /*2310*/  FMUL.FTZ R146, R130.reuse, R145 ;  /* 0x0000009182927220 */ /* 0x040fe20000410000 */
[----:B------:R-:W-:Y:S01]  /*2320*/  @P0 PRMT R47, RZ, 0x5410, R34 ;  /* 0x00005410ff2f0816 */ /* 0x000fe20000000022 */
[----:B------:R-:W-:Y:S01]  /*2330*/  FADD.FTZ R149, R149, -R148 ;  /* 0x8000009495957221 */ /* 0x000fe20000010000 */
[--C-:B------:R-:W-:Y:S01]  /*2340*/  @P0 PRMT R51, RZ, 0x5410, R39.reuse ;  /* 0x00005410ff330816 */ /* 0x100fe20000000027 */
[----:B------:R-:W-:Y:S01]  /*2350*/  FMUL.FTZ R148, R130, R147 ;  /* 0x0000009382947220 */ /* 0x000fe20000410000 */
[----:B------:R-:W-:Y:S01]  /*2360*/  @P0 PRMT R59, RZ, 0x7610, R39 ;  /* 0x00007610ff3b0816 */ /* 0x000fe20000000027 */
[----:B------:R-:W-:Y:S01]  /*2370*/  @P0 FADD.FTZ R58, R58, R47 ;  /* 0x0000002f3a3a0221 */ /* 0x000fe20000010000 */
[----:B------:R-:W-:Y:S01]  /*2380*/  @P0 PRMT R47, RZ, 0x7610, R34 ;  /* 0x00007610ff2f0816 */ /* 0x000fe20000000022 */
[----:B------:R-:W-:Y:S01]  /*2390*/  FADD.FTZ R151, R150, -R151 ;  /* 0x8000009796977221 */ /* 0x000fe20000010000 */
[----:B------:R-:W-:Y:S01]  /*23a0*/  IADD3.X R49, R163, c[0x0][0x24c], RZ, P3, !PT ;  /* 0x00009300a3317a10 */ /* 0x000fe20001ffe4ff */
[----:B------:R-:W-:Y:S01]  /*23b0*/  FMUL.FTZ R150, R130, R149 ;  /* 0x0000009582967220 */ /* 0x000fe20000410000 */
[C---:B------:R-:W-:Y:S01]  /*23c0*/  LOP3.LUT P3, RZ, R69.reuse, 0xff, RZ, 0xc0, !PT ;  /* 0x000000ff45ff7812 */ /* 0x040fe2000786c0ff */
[----:B------:R-:W-:Y:S01]  /*23d0*/  @P0 FADD.FTZ R136, R136, R47 ;  /* 0x0000002f88880221 */ /* 0x000fe20000010000 */
[----:B------:R-:W-:Y:S01]  /*23e0*/  @P0 PRMT R47, RZ, 0x5410, R35 ;  /* 0x00005410ff2f0816 */ /* 0x000fe20000000023 */
[----:B------:R-:W-:Y:S01]  /*23f0*/  FADD.FTZ R153, R152, -R153 ;  /* 0x8000009998997221 */ /* 0x000fe20000010000 */
[----:B------:R-:W-:Y:S01]  /*2400*/  @P1 F2FP.BF16.PACK_AB R70, RZ, R70 ;  /* 0x00000046ff46123e */ /* 0x000fe200000010ff */
[----:B------:R-:W-:Y:S01]  /*2410*/  FMUL.FTZ R152, R130, R151 ;  /* 0x0000009782987220 */ /* 0x000fe20000410000 */
[C---:B------:R-:W-:Y:S01]  /*2420*/  LOP3.LUT P2, RZ, R69.reuse, 0xff0000, RZ, 0xc0, !PT ;  /* 0x00ff000045ff7812 */ /* 0x040fe2000784c0ff */
[----:B------:R-:W-:Y:S01]  /*2430*/  @P0 FADD.FTZ R140, R140, R47 ;  /* 0x0000002f8c8c0221 */ /* 0x000fe20000010000 */
[----:B------:R-:W-:Y:S01]  /*2440*/  @P0 PRMT R47, RZ, 0x7610, R35 ;  /* 0x00007610ff2f0816 */ /* 0x000fe20000000023 */
[----:B------:R-:W-:Y:S01]  /*2450*/  FADD.FTZ R155, R154, -R155 ;  /* 0x8000009b9a9b7221 */ /* 0x000fe20000010000 */
[----:B------:R-:W-:Y:S01]  /*2460*/  LOP3.LUT P5, RZ, R69, 0xff000000, RZ, 0xc0, !PT ;  /* 0xff00000045ff7812 */ /* 0x000fe200078ac0ff */
[----:B------:R-:W-:Y:S01]  /*2470*/  FMUL.FTZ R154, R130, R153 ;  /* 0x00000099829a7220 */ /* 0x000fe20000410000 */
[----:B------:R-:W-:Y:S01]  /*2480*/  @P1 PRMT R42, R42, 0x5410, R70 ;  /* 0x000054102a2a1816 */ /* 0x000fe20000000046 */
[----:B------:R-:W-:Y:S01]  /*2490*/  @P0 FADD.FTZ R146, R146, R47 ;  /* 0x0000002f92920221 */ /* 0x000fe20000010000 */
[--C-:B------:R-:W-:Y:S01]  /*24a0*/  @P0 PRMT R47, RZ, 0x5410, R36.reuse ;  /* 0x00005410ff2f0816 */ /* 0x100fe20000000024 */
[----:B------:R-:W-:Y:S01]  /*24b0*/  FADD.FTZ R157, R156, -R157 ;  /* 0x8000009d9c9d7221 */ /* 0x000fe20000010000 */
[----:B------:R-:W-:Y:S01]  /*24c0*/  @P1 F2FP.BF16.PACK_AB R142, RZ, R142 ;  /* 0x0000008eff8e123e */ /* 0x000fe200000010ff */
[----:B------:R-:W-:Y:S01]  /*24d0*/  FMUL.FTZ R156, R130, R155 ;  /* 0x0000009b829c7220 */ /* 0x000fe20000410000 */
[----:B------:R0:W-:Y:S01]  /*24e0*/  @P1 STG.E.128 [R52.64], R40 ;  /* 0x0000002834001986 */ /* 0x0001e2000c101d04 */
[----:B------:R-:W-:Y:S01]  /*24f0*/  @P0 FADD.FTZ R148, R148, R47 ;  /* 0x0000002f94940221 */ /* 0x000fe20000010000 */
[----:B------:R-:W-:Y:S01]  /*2500*/  @P0 PRMT R47, RZ, 0x7610, R36 ;  /* 0x00007610ff2f0816 */ /* 0x000fe20000000024 */
[----:B------:R-:W-:Y:S01]  /*2510*/  FADD.FTZ R159, R158, -R159 ;  /* 0x8000009f9e9f7221 */ /* 0x000fe20000010000 */
[----:B------:R-:W-:Y:S01]  /*2520*/  @P1 F2FP.BF16.PACK_AB R134, RZ, R134 ;  /* 0x00000086ff86123e */ /* 0x000fe200000010ff */
[----:B------:R-:W-:Y:S01]  /*2530*/  FMUL.FTZ R158, R130, R157 ;  /* 0x0000009d829e7220 */ /* 0x000fe20000410000 */
[----:B------:R-:W-:Y:S01]  /*2540*/  F2FP.BF16.PACK_AB R46, R164, R65 ;  /* 0x00000041a42e723e */ /* 0x000fe200000010ff */
[----:B------:R-:W-:Y:S01]  /*2550*/  @P0 FADD.FTZ R150, R150, R47 ;  /* 0x0000002f96960221 */ /* 0x000fe20000010000 */
[----:B------:R-:W-:Y:S01]  /*2560*/  @P0 PRMT R47, RZ, 0x5410, R37 ;  /* 0x00005410ff2f0816 */ /* 0x000fe20000000025 */
[----:B------:R-:W-:-:S02]  /*2570*/  FADD.FTZ R161, R160, -R161 ;  /* 0x800000a1a0a17221 */ /* 0x000fc40000010000 */
[----:B------:R-:W-:Y:S01]  /*2580*/  FMUL.FTZ R61, R66, R131 ;  /* 0x00000083423d7220 */ /* 0x000fe20000410000 */
[----:B------:R-:W-:Y:S01]  /*2590*/  @P1 F2FP.BF16.PACK_AB R66, RZ, R66 ;  /* 0x00000042ff42123e */ /* 0x000fe200000010ff */
[----:B------:R-:W-:Y:S01]  /*25a0*/  @P0 FADD.FTZ R152, R152, R47 ;  /* 0x0000002f98980221 */ /* 0x000fe20000010000 */
[----:B------:R-:W-:Y:S01]  /*25b0*/  @P0 PRMT R47, RZ, 0x7610, R37 ;  /* 0x00007610ff2f0816 */ /* 0x000fe20000000025 */
[C---:B------:R-:W-:Y:S02]  /*25c0*/  FMUL.FTZ R160, R130.reuse, R159 ;  /* 0x0000009f82a07220 */ /* 0x040fe40000410000 */
[----:B------:R-:W-:Y:S01]  /*25d0*/  FMUL.FTZ R130, R130, R161 ;  /* 0x000000a182827220 */ /* 0x000fe20000410000 */
[----:B0-----:R-:W-:Y:S01]  /*25e0*/  @P1 PRMT R40, R66, 0x7610, R40 ;  /* 0x0000761042281816 */ /* 0x001fe20000000028 */
[----:B------:R-:W-:Y:S01]  /*25f0*/  @P0 FADD.FTZ R154, R154, R47 ;  /* 0x0000002f9a9a0221 */ /* 0x000fe20000010000 */
[----:B------:R-:W-:Y:S01]  /*2600*/  @P0 PRMT R47, RZ, 0x5410, R38 ;  /* 0x00005410ff2f0816 */ /* 0x000fe20000000026 */
[----:B------:R-:W-:Y:S01]  /*2610*/  FMUL.FTZ R61, R61, c[0x0][0x1e8] ;  /* 0x00007a003d3d7a20 */ /* 0x000fe20000410000 */
[----:B------:R-:W-:Y:S01]  /*2620*/  @P1 PRMT R41, R142, 0x7610, R41 ;  /* 0x000076108e291816 */ /* 0x000fe20000000029 */
[----:B------:R-:W-:Y:S01]  /*2630*/  @P0 FADD.FTZ R160, R160, R51 ;  /* 0x00000033a0a00221 */ /* 0x000fe20000010000 */
[----:B------:R-:W-:Y:S01]  /*2640*/  @P1 PRMT R40, R40, 0x5410, R134 ;  /* 0x0000541028281816 */ /* 0x000fe20000000086 */
[----:B------:R-:W-:Y:S01]  /*2650*/  @P0 FADD.FTZ R156, R156, R47 ;  /* 0x0000002f9c9c0221 */ /* 0x000fe20000010000 */
[----:B------:R-:W-:Y:S01]  /*2660*/  @P0 PRMT R47, RZ, 0x7610, R38 ;  /* 0x00007610ff2f0816 */ /* 0x000fe20000000026 */
[----:B------:R-:W-:Y:S01]  /*2670*/  @P0 FADD.FTZ R130, R130, R59 ;  /* 0x0000003b82820221 */ /* 0x000fe20000010000 */
[----:B------:R-:W-:Y:S01]  /*2680*/  FSEL R61, R61, RZ, P4 ;  /* 0x000000ff3d3d7208 */ /* 0x000fe20002000000 */
[-C--:B------:R-:W-:Y:S01]  /*2690*/  FMUL.FTZ R51, R136, R131.reuse ;  /* 0x0000008388337220 */ /* 0x080fe20000410000 */
[----:B------:R-:W-:Y:S01]  /*26a0*/  LOP3.LUT P4, RZ, R69, 0xff00, RZ, 0xc0, !PT ;  /* 0x0000ff0045ff7812 */ /* 0x000fe2000788c0ff */
[----:B------:R-:W-:Y:S01]  /*26b0*/  @P0 FADD.FTZ R158, R158, R47 ;  /* 0x0000002f9e9e0221 */ /* 0x000fe20000010000 */
[----:B------:R-:W-:Y:S01]  /*26c0*/  LOP3.LUT P0, RZ, R2, 0xff00, RZ, 0xc0, !PT ;  /* 0x0000ff0002ff7812 */ /* 0x000fe2000780c0ff */
[-C--:B------:R-:W-:Y:S01]  /*26d0*/  FMUL.FTZ R47, R58, R131.reuse ;  /* 0x000000833a2f7220 */ /* 0x080fe20000410000 */
[----:B------:R-:W-:Y:S01]  /*26e0*/  @P1 F2FP.BF16.PACK_AB R58, RZ, R58 ;  /* 0x0000003aff3a123e */ /* 0x000fe200000010ff */
[-C--:B------:R-:W-:Y:S01]  /*26f0*/  FMUL.FTZ R59, R140, R131.reuse ;  /* 0x000000838c3b7220 */ /* 0x080fe20000410000 */
[----:B------:R-:W-:Y:S01]  /*2700*/  @P1 F2FP.BF16.PACK_AB R140, RZ, R140 ;  /* 0x0000008cff8c123e */ /* 0x000fe200000010ff */
[----:B------:R-:W-:Y:S01]  /*2710*/  FMUL.FTZ R47, R47, c[0x0][0x1e8] ;  /* 0x00007a002f2f7a20 */ /* 0x000fe20000410000 */
[----:B------:R-:W-:Y:S01]  /*2720*/  @P1 F2FP.BF16.PACK_AB R136, RZ, R136 ;  /* 0x00000088ff88123e */ /* 0x000fe200000010ff */
[----:B------:R-:W-:Y:S01]  /*2730*/  FMUL.FTZ R51, R51, c[0x0][0x1e8] ;  /* 0x00007a0033337a20 */ /* 0x000fe20000410000 */
[----:B------:R-:W-:Y:S01]  /*2740*/  @P1 PRMT R42, R58, 0x7610, R42 ;  /* 0x000076103a2a1816 */ /* 0x000fe2000000002a */
[----:B------:R-:W-:Y:S01]  /*2750*/  FMUL.FTZ R59, R59, c[0x0][0x1e8] ;  /* 0x00007a003b3b7a20 */ /* 0x000fe20000410000 */
[----:B------:R-:W-:Y:S01]  /*2760*/  FSEL R69, R47, RZ, P3 ;  /* 0x000000ff2f457208 */ /* 0x000fe20001800000 */
[-C--:B------:R-:W-:Y:S01]  /*2770*/  FMUL.FTZ R47, R146, R131.reuse ;  /* 0x00000083922f7220 */ /* 0x080fe20000410000 */
[----:B------:R-:W-:Y:S01]  /*2780*/  FSEL R168, R51, RZ, P4 ;  /* 0x000000ff33a87208 */ /* 0x000fe20002000000 */
[-C--:B------:R-:W-:Y:S01]  /*2790*/  FMUL.FTZ R51, R148, R131.reuse ;  /* 0x0000008394337220 */ /* 0x080fe20000410000 */
[----:B------:R-:W-:Y:S01]  /*27a0*/  FSEL R59, R59, RZ, P2 ;  /* 0x000000ff3b3b7208 */ /* 0x000fe20001000000 */
[----:B------:R-:W-:Y:S01]  /*27b0*/  FMUL.FTZ R47, R47, c[0x0][0x1e8] ;  /* 0x00007a002f2f7a20 */ /* 0x000fe20000410000 */
[----:B------:R-:W-:Y:S01]  /*27c0*/  LOP3.LUT P3, RZ, R2, 0xff0000, RZ, 0xc0, !PT ;  /* 0x00ff000002ff7812 */ /* 0x000fe2000786c0ff */
[----:B------:R-:W-:Y:S01]  /*27d0*/  FMUL.FTZ R67, R152, R131 ;  /* 0x0000008398437220 */ /* 0x000fe20000410000 */
[----:B------:R-:W-:Y:S01]  /*27e0*/  LOP3.LUT P2, RZ, R2, 0xff000000, RZ, 0xc0, !PT ;  /* 0xff00000002ff7812 */ /* 0x000fe2000784c0ff */
[----:B------:R-:W-:Y:S01]  /*27f0*/  FMUL.FTZ R51, R51, c[0x0][0x1e8] ;  /* 0x00007a0033337a20 */ /* 0x000fe20000410000 */
[----:B------:R-:W-:Y:S01]  /*2800*/  @P1 F2FP.BF16.PACK_AB R2, RZ, R50 ;  /* 0x00000032ff02123e */ /* 0x000fe200000010ff */
[----:B------:R-:W-:Y:S01]  /*2810*/  FMUL.FTZ R67, R67, c[0x0][0x1e8] ;  /* 0x00007a0043437a20 */ /* 0x000fe20000410000 */
[----:B------:R-:W-:-:S02]  /*2820*/  @P1 F2FP.BF16.PACK_AB R146, RZ, R146 ;  /* 0x00000092ff92123e */ /* 0x000fc400000010ff */
[----:B------:R-:W-:Y:S02]  /*2830*/  @P1 PRMT R43, R140, 0x7610, R43 ;  /* 0x000076108c2b1816 */ /* 0x000fe4000000002b */
[----:B------:R-:W-:Y:S02]  /*2840*/  FSEL R170, R47, RZ, P5 ;  /* 0x000000ff2faa7208 */ /* 0x000fe40002800000 */
[----:B------:R-:W-:Y:S02]  /*2850*/  F2FP.BF16.PACK_AB R47, R166, R71 ;  /* 0x00000047a62f723e */ /* 0x000fe400000010ff */
[----:B------:R-:W-:Y:S02]  /*2860*/  @P1 PRMT R41, R41, 0x5410, R2 ;  /* 0x0000541029291816 */ /* 0x000fe40000000002 */
[----:B------:R-:W-:Y:S01]  /*2870*/  @P1 PRMT R42, R42, 0x5410, R136 ;  /* 0x000054102a2a1816 */ /* 0x000fe20000000088 */
[----:B------:R-:W-:Y:S01]  /*2880*/  STG.E.128 [R48.64], R44 ;  /* 0x0000002c30007986 */ /* 0x000fe2000c101d04 */
[----:B------:R-:W-:-:S02]  /*2890*/  @P1 PRMT R43, R43, 0x5410, R146 ;  /* 0x000054102b2b1816 */ /* 0x000fc40000000092 */
[----:B------:R-:W-:Y:S02]  /*28a0*/  FSEL R127, R51, RZ, P6 ;  /* 0x000000ff337f7208 */ /* 0x000fe40003000000 */
[----:B------:R-:W-:Y:S01]  /*28b0*/  FSEL R67, R67, RZ, P3 ;  /* 0x000000ff43437208 */ /* 0x000fe20001800000 */
[----:B------:R0:W-:Y:S01]  /*28c0*/  @P1 STG.E.128 [R54.64], R40 ;  /* 0x0000002836001986 */ /* 0x0001e2000c101d04 */
[C---:B------:R-:W-:Y:S02]  /*28d0*/  LOP3.LUT P5, RZ, R3.reuse, 0xff, RZ, 0xc0, !PT ;  /* 0x000000ff03ff7812 */ /* 0x040fe400078ac0ff */
[C---:B------:R-:W-:Y:S02]  /*28e0*/  LOP3.LUT P4, RZ, R3.reuse, 0xff00, RZ, 0xc0, !PT ;  /* 0x0000ff0003ff7812 */ /* 0x040fe4000788c0ff */
[C---:B------:R-:W-:Y:S02]  /*28f0*/  LOP3.LUT P6, RZ, R3.reuse, 0xff0000, RZ, 0xc0, !PT ;  /* 0x00ff000003ff7812 */ /* 0x040fe400078cc0ff */
[----:B------:R-:W-:-:S02]  /*2900*/  LOP3.LUT P3, RZ, R3, 0xff000000, RZ, 0xc0, !PT ;  /* 0xff00000003ff7812 */ /* 0x000fc4000786c0ff */
[----:B------:R-:W-:Y:S01]  /*2910*/  @P1 F2FP.BF16.PACK_AB R3, RZ, R150 ;  /* 0x00000096ff03123e */ /* 0x000fe200000010ff */
[-C--:B------:R-:W-:Y:S01]  /*2920*/  FMUL.FTZ R150, R150, R131.reuse ;  /* 0x0000008396967220 */ /* 0x080fe20000410000 */
[----:B------:R-:W-:Y:S01]  /*2930*/  @P1 F2FP.BF16.PACK_AB R52, RZ, R154 ;  /* 0x0000009aff34123e */ /* 0x000fe200000010ff */
[-C--:B------:R-:W-:Y:S01]  /*2940*/  FMUL.FTZ R154, R154, R131.reuse ;  /* 0x000000839a9a7220 */ /* 0x080fe20000410000 */
[----:B------:R-:W-:Y:S01]  /*2950*/  @P1 F2FP.BF16.PACK_AB R2, RZ, R156 ;  /* 0x0000009cff02123e */ /* 0x000fe200000010ff */
[-C--:B------:R-:W-:Y:S01]  /*2960*/  FMUL.FTZ R156, R156, R131.reuse ;  /* 0x000000839c9c7220 */ /* 0x080fe20000410000 */
[----:B------:R-:W-:Y:S01]  /*2970*/  @P1 F2FP.BF16.PACK_AB R53, RZ, R158 ;  /* 0x0000009eff35123e */ /* 0x000fe200000010ff */
[----:B------:R-:W-:Y:S01]  /*2980*/  FMUL.FTZ R158, R158, R131 ;  /* 0x000000839e9e7220 */ /* 0x000fe20000410000 */
[----:B------:R-:W-:Y:S01]  /*2990*/  F2FP.BF16.PACK_AB R51, R170, R59 ;  /* 0x0000003baa33723e */ /* 0x000fe200000010ff */
[----:B------:R-:W-:Y:S01]  /*29a0*/  FMUL.FTZ R150, R150, c[0x0][0x1e8] ;  /* 0x00007a0096967a20 */ /* 0x000fe20000410000 */
[----:B0-----:R-:W-:Y:S01]  /*29b0*/  @P1 F2FP.BF16.PACK_AB R55, RZ, R160 ;  /* 0x000000a0ff37123e */ /* 0x001fe200000010ff */
[----:B------:R-:W-:Y:S01]  /*29c0*/  FMUL.FTZ R160, R160, R131 ;  /* 0x00000083a0a07220 */ /* 0x000fe20000410000 */
[----:B------:R-:W-:Y:S01]  /*29d0*/  F2FP.BF16.PACK_AB R50, R168, R69 ;  /* 0x00000045a832723e */ /* 0x000fe200000010ff */
[----:B------:R-:W-:Y:S01]  /*29e0*/  FMUL.FTZ R131, R130, R131 ;  /* 0x0000008382837220 */ /* 0x000fe20000410000 */
[----:B------:R-:W-:Y:S01]  /*29f0*/  F2FP.BF16.PACK_AB R49, R162, R63 ;  /* 0x0000003fa231723e */ /* 0x000fe200000010ff */
[----:B------:R-:W-:Y:S01]  /*2a00*/  FMUL.FTZ R160, R160, c[0x0][0x1e8] ;  /* 0x00007a00a0a07a20 */ /* 0x000fe20000410000 */
[----:B------:R-:W-:Y:S01]  /*2a10*/  F2FP.BF16.PACK_AB R48, R68, R61 ;  /* 0x0000003d4430723e */ /* 0x000fe200000010ff */
[----:B------:R-:W-:Y:S01]  /*2a20*/  FMUL.FTZ R131, R131, c[0x0][0x1e8] ;  /* 0x00007a0083837a20 */ /* 0x000fe20000410000 */
[----:B------:R-:W-:Y:S01]  /*2a30*/  @P1 F2FP.BF16.PACK_AB R148, RZ, R148 ;  /* 0x00000094ff94123e */ /* 0x000fe200000010ff */
[----:B------:R-:W-:Y:S01]  /*2a40*/  FMUL.FTZ R156, R156, c[0x0][0x1e8] ;  /* 0x00007a009c9c7a20 */ /* 0x000fe20000410000 */
[----:B------:R-:W-:Y:S01]  /*2a50*/  @P1 F2FP.BF16.PACK_AB R152, RZ, R152 ;  /* 0x00000098ff98123e */ /* 0x000fe200000010ff */
[----:B------:R0:W-:Y:S01]  /*2a60*/  STG.E.128 [R128.64], R48 ;  /* 0x0000003080007986 */ /* 0x0001e2000c101d04 */
[----:B------:R-:W-:Y:S01]  /*2a70*/  FMUL.FTZ R158, R158, c[0x0][0x1e8] ;  /* 0x00007a009e9e7a20 */ /* 0x000fe20000410000 */
[----:B------:R-:W-:Y:S01]  /*2a80*/  FSEL R47, R160, RZ, P6 ;  /* 0x000000ffa02f7208 */ /* 0x000fe20003000000 */
[----:B------:R-:W-:Y:S01]  /*2a90*/  FMUL.FTZ R154, R154, c[0x0][0x1e8] ;  /* 0x00007a009a9a7a20 */ /* 0x000fe20000410000 */
[----:B------:R-:W-:-:S02]  /*2aa0*/  FSEL R44, R150, RZ, P0 ;  /* 0x000000ff962c7208 */ /* 0x000fc40000000000 */
[----:B------:R-:W-:Y:S02]  /*2ab0*/  @P1 PRMT R40, R148, 0x7610, R40 ;  /* 0x0000761094281816 */ /* 0x000fe40000000028 */
[----:B------:R-:W-:Y:S02]  /*2ac0*/  @P1 PRMT R42, R2, 0x7610, R42 ;  /* 0x00007610022a1816 */ /* 0x000fe4000000002a */
[----:B------:R-:W-:Y:S02]  /*2ad0*/  @P1 F2FP.BF16.PACK_AB R130, RZ, R130 ;  /* 0x00000082ff82123e */ /* 0x000fe400000010ff */
[----:B------:R-:W-:Y:S02]  /*2ae0*/  FSEL R46, R156, RZ, P5 ;  /* 0x000000ff9c2e7208 */ /* 0x000fe40002800000 */
[----:B------:R-:W-:Y:S02]  /*2af0*/  FSEL R45, R158, RZ, P4 ;  /* 0x000000ff9e2d7208 */ /* 0x000fe40002000000 */
[----:B------:R-:W-:-:S02]  /*2b00*/  FSEL R154, R154, RZ, P2 ;  /* 0x000000ff9a9a7208 */ /* 0x000fc40001000000 */
[----:B0-----:R-:W-:Y:S02]  /*2b10*/  FSEL R48, R131, RZ, P3 ;  /* 0x000000ff83307208 */ /* 0x001fe40001800000 */
[----:B------:R-:W-:Y:S02]  /*2b20*/  @P1 PRMT R41, R152, 0x7610, R41 ;  /* 0x0000761098291816 */ /* 0x000fe40000000029 */
[----:B------:R-:W-:Y:S02]  /*2b30*/  F2FP.BF16.PACK_AB R47, R48, R47 ;  /* 0x0000002f302f723e */ /* 0x000fe400000010ff */
[----:B------:R-:W-:Y:S02]  /*2b40*/  @P1 IADD3 R2, P0, R125, c[0x0][0x258], RZ ;  /* 0x000096007d021a10 */ /* 0x000fe40007f1e0ff */
[----:B------:R-:W-:Y:S02]  /*2b50*/  @P1 PRMT R43, R55, 0x7610, R43 ;  /* 0x00007610372b1816 */ /* 0x000fe4000000002b */
[----:B------:R-:W-:-:S02]  /*2b60*/  IADD3 R48, P2, R125, c[0x0][0x248], RZ ;  /* 0x000092007d307a10 */ /* 0x000fc40007f5e0ff */
[----:B------:R-:W-:Y:S02]  /*2b70*/  @P1 PRMT R40, R40, 0x5410, R3 ;  /* 0x0000541028281816 */ /* 0x000fe40000000003 */
[----:B------:R-:W-:Y:S02]  /*2b80*/  F2FP.BF16.PACK_AB R46, R45, R46 ;  /* 0x0000002e2d2e723e */ /* 0x000fe400000010ff */
[----:B------:R-:W-:Y:S02]  /*2b90*/  @P1 IADD3.X R3, R126, c[0x0][0x25c], RZ, P0, !PT ;  /* 0x000097007e031a10 */ /* 0x000fe400007fe4ff */
[----:B------:R-:W-:Y:S02]  /*2ba0*/  @P1 PRMT R41, R41, 0x5410, R52 ;  /* 0x0000541029291816 */ /* 0x000fe40000000034 */
[----:B------:R-:W-:Y:S02]  /*2bb0*/  @P1 PRMT R42, R42, 0x5410, R53 ;  /* 0x000054102a2a1816 */ /* 0x000fe40000000035 */
[----:B------:R-:W-:-:S02]  /*2bc0*/  @P1 PRMT R43, R43, 0x5410, R130 ;  /* 0x000054102b2b1816 */ /* 0x000fc40000000082 */
[----:B------:R-:W-:Y:S02]  /*2bd0*/  F2FP.BF16.PACK_AB R45, R154, R67 ;  /* 0x000000439a2d723e */ /* 0x000fe400000010ff */
[----:B------:R-:W-:Y:S01]  /*2be0*/  F2FP.BF16.PACK_AB R44, R44, R127 ;  /* 0x0000007f2c2c723e */ /* 0x000fe200000010ff */
[----:B------:R0:W-:Y:S01]  /*2bf0*/  @P1 STG.E.128 [R2.64], R40 ;  /* 0x0000002802001986 */ /* 0x0001e2000c101d04 */
[----:B------:R-:W-:Y:S02]  /*2c00*/  IADD3.X R49, R126, c[0x0][0x24c], RZ, P2, !PT ;  /* 0x000093007e317a10 */ /* 0x000fe400017fe4ff */
[----:B------:R-:W-:Y:S02]  /*2c10*/  ISETP.GE.AND P0, PT, R118, c[0x0][0x164], PT ;  /* 0x0000590076007a0c */ /* 0x000fe40003f06270 */
[----:B------:R-:W-:Y:S01]  /*2c20*/  LOP3.LUT P1, RZ, R123, 0xff, RZ, 0xc0, !PT ;  /* 0x000000ff7bff7812 */ /* 0x000fe2000782c0ff */
[----:B------:R0:W-:Y:S03]  /*2c30*/  STG.E.128 [R48.64], R44 ;  /* 0x0000002c30007986 */ /* 0x0001e6000c101d04 */
[----:B------:R-:W-:-:S07]  /*2c40*/  SEL R123, RZ, 0x1, P1 ;  /* 0x00000001ff7b7807 */ /* 0x000fce0000800000 */
[----:B0-----:R-:W-:Y:S01]  /*2c50*/  @P0 CALL.REL.NOINC `(.L_x_2519) ;  /* 0x0000001000000944 */ /* 0x001fe20003c00000 */
[----:B------:R-:W-:Y:S05]  /*2c60*/  BRA `(.L_x_2520) ;  /* 0xffffd7f000007947 */ /* 0x000fea000383ffff */
.L_x_2519:
        /* <DEDUP_REMOVED lines=41> */
.L_x_2516:
[----:B------:R-:W0:Y:S01]  /*2f00*/  S2UR UR6, SR_CTAID.X ;  /* 0x00000000000679c3 */ /* 0x000e220000002500 */
        /* <DEDUP_REMOVED lines=19> */
.L_x_2517:
[----:B------:R-:W-:Y:S01]  /*3040*/  HFMA2.MMA R48, -RZ, RZ, 0, 9.5367431640625e-07 ;  /* 0x00000010ff307435 */ /* 0x000fe200000001ff */
[----:B------:R-:W-:-:S02]  /*3050*/  MOV R47, R49 ;  /* 0x00000031002f7202 */ /* 0x000fc40000000f00 */
[----:B------:R-:W-:Y:S02]  /*3060*/  MOV R164, 0x1f ;  /* 0x0000001f00a47802 */ /* 0x000fe40000000f00 */
[----:B------:R-:W-:Y:S02]  /*3070*/  MOV R167, 0xffffffff ;  /* 0xffffffff00a77802 */ /* 0x000fe40000000f00 */
[----:B------:R-:W-:Y:S02]  /*3080*/  MOV R44, 0x30a0 ;  /* 0x000030a0002c7802 */ /* 0x000fe40000000f00 */
[----:B-----5:R-:W-:Y:S05]  /*3090*/  CALL.REL.NOINC `($__internal_49_$__cuda_sm70_shflsync_down_p) ;  /* 0x0000046000007944 */ /* 0x020fea0003c00000 */
[----:B-1----:R-:W-:Y:S01]  /*30a0*/  MOV R46, R47 ;  /* 0x0000002f002e7202 */ /* 0x002fe20000000f00 */
[----:B0-----:R-:W-:Y:S05]  /*30b0*/  BRA `(.L_x_2521) ;  /* 0xffffe57000007947 */ /* 0x001fea000383ffff */
.L_x_2518:
[----:B------:R-:W-:Y:S01]  /*30c0*/  HFMA2.MMA R48, -RZ, RZ, 0, 9.5367431640625e-07 ;  /* 0x00000010ff307435 */ /* 0x000fe200000001ff */
[----:B------:R-:W-:Y:S02]  /*30d0*/  MOV R47, R165 ;  /* 0x000000a5002f7202 */ /* 0x000fe40000000f00 */
[----:B------:R-:W-:Y:S02]  /*30e0*/  MOV R164, 0x1f ;  /* 0x0000001f00a47802 */ /* 0x000fe40000000f00 */
[----:B------:R-:W-:-:S02]  /*30f0*/  MOV R167, 0xffffffff ;  /* 0xffffffff00a77802 */ /* 0x000fc40000000f00 */
[----:B------:R-:W-:Y:S02]  /*3100*/  MOV R44, 0x3120 ;  /* 0x00003120002c7802 */ /* 0x000fe40000000f00 */
[----:B01---5:R-:W-:Y:S05]  /*3110*/  CALL.REL.NOINC `($__internal_49_$__cuda_sm70_shflsync_down_p) ;  /* 0x000003e000007944 */ /* 0x023fea0003c00000 */
[----:B------:R-:W-:Y:S01]  /*3120*/  FADD.FTZ R49, R49, R46 ;  /* 0x0000002e31317221 */ /* 0x000fe20000010000 */
[----:B0-----:R-:W-:Y:S01]  /*3130*/  HFMA2.MMA R48, -RZ, RZ, 0, 4.76837158203125e-07 ;  /* 0x00000008ff307435 */ /* 0x001fe200000001ff */
[----:B-1----:R-:W-:Y:S01]  /*3140*/  FADD.FTZ R162, R165, R47 ;  /* 0x0000002fa5a27221 */ /* 0x002fe20000010000 */
[----:B------:R-:W-:Y:S02]  /*3150*/  MOV R164, 0x1f ;  /* 0x0000001f00a47802 */ /* 0x000fe40000000f00 */
[----:B------:R-:W-:Y:S02]  /*3160*/  MOV R167, 0xffffffff ;  /* 0xffffffff00a77802 */ /* 0x000fe40000000f00 */
[----:B------:R-:W-:Y:S02]  /*3170*/  MOV R47, R49 ;  /* 0x00000031002f7202 */ /* 0x000fe40000000f00 */
[----:B------:R-:W-:Y:S02]  /*3180*/  MOV R44, 0x31a0 ;  /* 0x000031a0002c7802 */ /* 0x000fe40000000f00 */
[----:B------:R-:W-:Y:S05]  /*3190*/  CALL.REL.NOINC `($__internal_49_$__cuda_sm70_shflsync_down_p) ;  /* 0x0000036000007944 */ /* 0x000fea0003c00000 */
[----:B0-----:R-:W-:Y:S01]  /*31a0*/  HFMA2.MMA R48, -RZ, RZ, 0, 4.76837158203125e-07 ;  /* 0x00000008ff307435 */ /* 0x001fe200000001ff */
[----:B-1----:R-:W-:-:S02]  /*31b0*/  MOV R46, R47 ;  /* 0x0000002f002e7202 */ /* 0x002fc40000000f00 */
[----:B------:R-:W-:Y:S02]  /*31c0*/  MOV R47, R162 ;  /* 0x000000a2002f7202 */ /* 0x000fe40000000f00 */
[----:B------:R-:W-:Y:S02]  /*31d0*/  MOV R164, 0x1f ;  /* 0x0000001f00a47802 */ /* 0x000fe40000000f00 */
[----:B------:R-:W-:Y:S02]  /*31e0*/  MOV R167, 0xffffffff ;  /* 0xffffffff00a77802 */ /* 0x000fe40000000f00 */
[----:B------:R-:W-:Y:S02]  /*31f0*/  MOV R44, 0x3210 ;  /* 0x00003210002c7802 */ /* 0x000fe40000000f00 */
[----:B------:R-:W-:Y:S05]  /*3200*/  CALL.REL.NOINC `($__internal_49_$__cuda_sm70_shflsync_down_p) ;  /* 0x000002f000007944 */ /* 0x000fea0003c00000 */
[----:B------:R-:W-:Y:S01]  /*3210*/  FADD.FTZ R49, R46, R49 ;  /* 0x000000312e317221 */ /* 0x000fe20000010000 */
[----:B0-----:R-:W-:Y:S01]  /*3220*/  HFMA2.MMA R48, -RZ, RZ, 0, 2.384185791015625e-07 ;  /* 0x00000004ff307435 */ /* 0x001fe200000001ff */
[----:B-1----:R-:W-:Y:S01]  /*3230*/  FADD.FTZ R162, R162, R47 ;  /* 0x0000002fa2a27221 */ /* 0x002fe20000010000 */
[----:B------:R-:W-:Y:S01]  /*3240*/  MOV R164, 0x1f ;  /* 0x0000001f00a47802 */ /* 0x000fe20000000f00 */
[----:B------:R-:W-:Y:S01]  /*3250*/  IMAD.MOV.U32 R167, RZ, RZ, -0x1 ;  /* 0xffffffffffa77424 */ /* 0x000fe200078e00ff */
[----:B------:R-:W-:-:S02]  /*3260*/  MOV R47, R49 ;  /* 0x00000031002f7202 */ /* 0x000fc40000000f00 */
[----:B------:R-:W-:Y:S02]  /*3270*/  MOV R44, 0x3290 ;  /* 0x00003290002c7802 */ /* 0x000fe40000000f00 */
[----:B------:R-:W-:Y:S05]  /*3280*/  CALL.REL.NOINC `($__internal_49_$__cuda_sm70_shflsync_down_p) ;  /* 0x0000027000007944 */ /* 0x000fea0003c00000 */
[----:B0-----:R-:W-:Y:S01]  /*3290*/  HFMA2.MMA R48, -RZ, RZ, 0, 2.384185791015625e-07 ;  /* 0x00000004ff307435 */ /* 0x001fe200000001ff */
[----:B-1----:R-:W-:Y:S02]  /*32a0*/  MOV R46, R47 ;  /* 0x0000002f002e7202 */ /* 0x002fe40000000f00 */
[----:B------:R-:W-:Y:S02]  /*32b0*/  MOV R47, R162 ;  /* 0x000000a2002f7202 */ /* 0x000fe40000000f00 */
[----:B------:R-:W-:Y:S02]  /*32c0*/  MOV R164, 0x1f ;  /* 0x0000001f00a47802 */ /* 0x000fe40000000f00 */
[----:B------:R-:W-:Y:S02]  /*32d0*/  MOV R167, 0xffffffff ;  /* 0xffffffff00a77802 */ /* 0x000fe40000000f00 */
[----:B------:R-:W-:Y:S02]  /*32e0*/  MOV R44, 0x3300 ;  /* 0x00003300002c7802 */ /* 0x000fe40000000f00 */
[----:B------:R-:W-:Y:S05]  /*32f0*/  CALL.REL.NOINC `($__internal_49_$__cuda_sm70_shflsync_down_p) ;  /* 0x0000020000007944 */ /* 0x000fea0003c00000 */
[----:B------:R-:W-:Y:S01]  /*3300*/  FADD.FTZ R49, R46, R49 ;  /* 0x000000312e317221 */ /* 0x000fe20000010000 */
[----:B0-----:R-:W-:Y:S01]  /*3310*/  HFMA2.MMA R48, -RZ, RZ, 0, 1.1920928955078125e-07 ;  /* 0x00000002ff307435 */ /* 0x001fe200000001ff */
[----:B-1----:R-:W-:Y:S01]  /*3320*/  FADD.FTZ R166, R162, R47 ;  /* 0x0000002fa2a67221 */ /* 0x002fe20000010000 */
[----:B------:R-:W-:-:S02]  /*3330*/  MOV R164, 0x1f ;  /* 0x0000001f00a47802 */ /* 0x000fc40000000f00 */
[----:B------:R-:W-:Y:S02]  /*3340*/  MOV R167, 0xffffffff ;  /* 0xffffffff00a77802 */ /* 0x000fe40000000f00 */
[----:B------:R-:W-:Y:S02]  /*3350*/  MOV R47, R49 ;  /* 0x00000031002f7202 */ /* 0x000fe40000000f00 */
[----:B------:R-:W-:Y:S02]  /*3360*/  MOV R44, 0x3380 ;  /* 0x00003380002c7802 */ /* 0x000fe40000000f00 */
[----:B------:R-:W-:Y:S05]  /*3370*/  CALL.REL.NOINC `($__internal_49_$__cuda_sm70_shflsync_down_p) ;  /* 0x0000018000007944 */ /* 0x000fea0003c00000 */
[----:B0-----:R-:W-:Y:S01]  /*3380*/  HFMA2.MMA R48, -RZ, RZ, 0, 1.1920928955078125e-07 ;  /* 0x00000002ff307435 */ /* 0x001fe200000001ff */
[----:B-1----:R-:W-:Y:S02]  /*3390*/  MOV R46, R47 ;  /* 0x0000002f002e7202 */ /* 0x002fe40000000f00 */
[----:B------:R-:W-:Y:S02]  /*33a0*/  MOV R47, R166 ;  /* 0x000000a6002f7202 */ /* 0x000fe40000000f00 */
[----:B------:R-:W-:Y:S02]  /*33b0*/  MOV R164, 0x1f ;  /* 0x0000001f00a47802 */ /* 0x000fe40000000f00 */
[----:B------:R-:W-:-:S02]  /*33c0*/  MOV R167, 0xffffffff ;  /* 0xffffffff00a77802 */ /* 0x000fc40000000f00 */
[----:B------:R-:W-:Y:S02]  /*33d0*/  MOV R44, 0x33f0 ;  /* 0x000033f0002c7802 */ /* 0x000fe40000000f00 */
[----:B------:R-:W-:Y:S05]  /*33e0*/  CALL.REL.NOINC `($__internal_49_$__cuda_sm70_shflsync_down_p) ;  /* 0x0000011000007944 */ /* 0x000fea0003c00000 */
[----:B------:R-:W-:Y:S01]  /*33f0*/  FADD.FTZ R162, R46, R49 ;  /* 0x000000312ea27221 */ /* 0x000fe20000010000 */
[----:B0-----:R-:W-:Y:S01]  /*3400*/  HFMA2.MMA R48, -RZ, RZ, 0, 5.9604644775390625e-08 ;  /* 0x00000001ff307435 */ /* 0x001fe200000001ff */
[----:B-1----:R-:W-:Y:S01]  /*3410*/  FADD.FTZ R49, R166, R47 ;  /* 0x0000002fa6317221 */ /* 0x002fe20000010000 */
[----:B------:R-:W-:Y:S02]  /*3420*/  MOV R164, 0x1f ;  /* 0x0000001f00a47802 */ /* 0x000fe40000000f00 */
[----:B------:R-:W-:Y:S02]  /*3430*/  MOV R167, 0xffffffff ;  /* 0xffffffff00a77802 */ /* 0x000fe40000000f00 */
[----:B------:R-:W-:Y:S02]  /*3440*/  MOV R47, R162 ;  /* 0x000000a2002f7202 */ /* 0x000fe40000000f00 */
[----:B------:R-:W-:Y:S02]  /*3450*/  MOV R44, 0x3470 ;  /* 0x00003470002c7802 */ /* 0x000fe40000000f00 */
[----:B------:R-:W-:Y:S05]  /*3460*/  CALL.REL.NOINC `($__internal_49_$__cuda_sm70_shflsync_down_p) ;  /* 0x0000009000007944 */ /* 0x000fea0003c00000 */
[----:B0-----:R-:W-:Y:S01]  /*3470*/  HFMA2.MMA R48, -RZ, RZ, 0, 5.9604644775390625e-08 ;  /* 0x00000001ff307435 */ /* 0x001fe200000001ff */
[----:B-1----:R-:W-:-:S02]  /*3480*/  MOV R165, R47 ;  /* 0x0000002f00a57202 */ /* 0x002fc40000000f00 */
[----:B------:R-:W-:Y:S02]  /*3490*/  MOV R47, R49 ;  /* 0x00000031002f7202 */ /* 0x000fe40000000f00 */
[----:B------:R-:W-:Y:S02]  /*34a0*/  MOV R164, 0x1f ;  /* 0x0000001f00a47802 */ /* 0x000fe40000000f00 */
[----:B------:R-:W-:Y:S02]  /*34b0*/  MOV R167, 0xffffffff ;  /* 0xffffffff00a77802 */ /* 0x000fe40000000f00 */
[----:B------:R-:W-:Y:S02]  /*34c0*/  MOV R44, 0x34e0 ;  /* 0x000034e0002c7802 */ /* 0x000fe40000000f00 */
[----:B------:R-:W-:Y:S05]  /*34d0*/  CALL.REL.NOINC `($__internal_49_$__cuda_sm70_shflsync_down_p) ;  /* 0x0000002000007944 */ /* 0x000fea0003c00000 */
[----:B-1----:R-:W-:Y:S01]  /*34e0*/  MOV R44, R47 ;  /* 0x0000002f002c7202 */ /* 0x002fe20000000f00 */
[----:B0-----:R-:W-:Y:S05]  /*34f0*/  BRA `(.L_x_2522) ;  /* 0xffffe25000007947 */ /* 0x001fea000383ffff */
        .weak           $__internal_49_$__cuda_sm70_shflsync_down_p
        .type           $__internal_49_$__cuda_sm70_shflsync_down_p,@function
        .size           $__internal_49_$__cuda_sm70_shflsync_down_p,(.L_x_9303 - $__internal_49_$__cuda_sm70_shflsync_down_p)
$__internal_49_$__cuda_sm70_shflsync_down_p:
[----:B------:R-:W-:Y:S01]  /*3500*/  HFMA2.MMA R45, -RZ, RZ, 0, 0 ;  /* 0x00000000ff2d7435 */ /* 0x000fe200000001ff */
[----:B------:R-:W-:Y:S04]  /*3510*/  WARPSYNC R167 ;  /* 0x000000a700007348 */ /* 0x000fe80003800000 */
[----:B------:R0:W1:Y:S01]  /*3520*/  SHFL.DOWN PT, R47, R47, R48, R164 ;  /* 0x080000302f2f7389 */ /* 0x00006200000e00a4 */
[----:B------:R-:W-:Y:S05]  /*3530*/  RET.REL.NODEC R44 `(_ZN10layer_norm13ln_bwd_kernelINS_13Kernel_traitsIf13__nv_bfloat16S2_S2_fjLj6144ELj1ELj1ELj8ELj16ENS_18Kernel_traits_baseILj6144EfS2_S2_S2_fjLj256EEEEELb1ELb0ELb0ELb1EEEvNS_9BwdParamsE) ;  /* 0xffffcac02c007950 */ /* 0x000fea0003c3ffff */
.L_x_2523:
        /* <DEDUP_REMOVED lines=12> */
.L_x_9303:


//--------------------- .text._ZN10layer_norm22ln_bwd_finalize_kernelINS_22Kernel_traits_finalizeILj6144Ef13__nv_bfloat16S2_S2_fjLb0ELj1024ELj4ENS_18Kernel_traits_baseILj6144EfS2_S2_S2_fjLj1024EEEEELb0ELb0EEEvNS_9BwdParamsE --------------------------
	.section	.text._ZN10layer_norm22ln_bwd_finalize_kernelINS_22Kernel_traits_finalizeILj6144Ef13__nv_bfloat16S2_S2_fjLb0ELj1024ELj4ENS_18Kernel_traits_baseILj6144EfS2_S2_S2_fjLj1024EEEEELb0ELb0EEEvNS_9BwdParamsE,"ax",@progbits
	.sectioninfo	@"SHI_REGISTERS=30"
	.align	128
        .global         _ZN10layer_norm22ln_bwd_finalize_kernelINS_22Kernel_traits_finalizeILj6144Ef13__nv_bfloat16S2_S2_fjLb0ELj1024ELj4ENS_18Kernel_traits_baseILj6144EfS2_S2_S2_fjLj1024EEEEELb0ELb0EEEvNS_9BwdParamsE
        .type           _ZN10layer_norm22ln_bwd_finalize_kernelINS_22Kernel_traits_finalizeILj6144Ef13__nv_bfloat16S2_S2_fjLb0ELj1024ELj4ENS_18Kernel_traits_baseILj6144EfS2_S2_S2_fjLj1024EEEEELb0ELb0EEEvNS_9BwdParamsE,@function
        .size           _ZN10layer_norm22ln_bwd_finalize_kernelINS_22Kernel_traits_finalizeILj6144Ef13__nv_bfloat16S2_S2_fjLb0ELj1024ELj4ENS_18Kernel_traits_baseILj6144EfS2_S2_S2_fjLj1024EEEEELb0ELb0EEEvNS_9BwdParamsE,(.L_x_9304 - _ZN10layer_norm22ln_bwd_finalize_kernelINS_22Kernel_traits_finalizeILj6144Ef13__nv_bfloat16S2_S2_fjLb0ELj1024ELj4ENS_18Kernel_traits_baseILj6144EfS2_S2_S2_fjLj1024EEEEELb0ELb0EEEvNS_9BwdParamsE)
        .other          _ZN10layer_norm22ln_bwd_finalize_kernelINS_22Kernel_traits_finalizeILj6144Ef13__nv_bfloat16S2_S2_fjLb0ELj1024ELj4ENS_18Kernel_traits_baseILj6144EfS2_S2_S2_fjLj1024EEEEELb0ELb0EEEvNS_9BwdParamsE,@"STO_CUDA_ENTRY STV_DEFAULT"
_ZN10layer_norm22ln_bwd_finalize_kernelINS_22Kernel_traits_finalizeILj6144Ef13__nv_bfloat16S2_S2_fjLb0ELj1024ELj4ENS_18Kernel_traits_baseILj6144EfS2_S2_S2_fjLj1024EEEEELb0ELb0EEEvNS_9BwdParamsE:
.text._ZN10layer_norm22ln_bwd_finalize_kernelINS_22Kernel_traits_finalizeILj6144Ef13__nv_bfloat16S2_S2_fjLb0ELj1024ELj4ENS_18Kernel_traits_baseILj6144EfS2_S2_S2_fjLj1024EEEEELb0ELb0EEEvNS_9BwdParamsE:
        /* <DEDUP_REMOVED lines=19> */
.L_x_2537:
        /* <DEDUP_REMOVED lines=28> */
.L_x_2528:
        /* <DEDUP_REMOVED lines=35> */
.L_x_2527:
[----:B------:R-:W-:Y:S05]  /*0520*/  BSYNC B1 ;  /* 0x0000000000017941 */ /* 0x000fea0003800000 */
.L_x_2526:
        /* <DEDUP_REMOVED lines=23> */
.L_x_2530:
[----:B------:R-:W-:Y:S05]  /*06a0*/  BSYNC B1 ;  /* 0x0000000000017941 */ /* 0x000fea0003800000 */
.L_x_2529:
        /* <DEDUP_REMOVED lines=11> */
.L_x_2531:
[----:B------:R-:W-:Y:S05]  /*0760*/  BSYNC B1 ;  /* 0x0000000000017941 */ /* 0x000fea0003800000 */
.L_x_2525:
[----:B------:R-:W-:Y:S05]  /*0770*/  BSYNC B0 ;  /* 0x0000000000007941 */ /* 0x000fea0003800000 */
.L_x_2524:
        /* <DEDUP_REMOVED lines=11> */
.L_x_2538:
        /* <DEDUP_REMOVED lines=18> */
.L_x_2539:
[----:B---3--:R-:W-:Y:S02]  /*0950*/  FADD.FTZ R4, R4, R9 ;  /* 0x0000000904047221 */ /* 0x008fe40000010000 */
[----:B-12---:R-:W-:-:S03]  /*0960*/  FADD.FTZ R6, R5, R6 ;  /* 0x0000000605067221 */ /* 0x006fc60000010000 */
[----:B------:R1:W-:Y:S04]  /*0970*/  @!P1 STS [R17.X4+0x2000], R4 ;  /* 0x0020000411009388 */ /* 0x0003e80000004800 */
[----:B------:R1:W-:Y:S02]  /*0980*/  @!P1 STS [R17.X4+0x2080], R6 ;  /* 0x0020800611009388 */ /* 0x0003e40000004800 */
.L_x_2532:
[----:B0-----:R-:W-:Y:S01]  /*0990*/  SHF.L.U32 R2, R19, 0x1, RZ ;  /* 0x0000000113027819 */ /* 0x001fe200000006ff */
[----:B------:R-:W-:Y:S01]  /*09a0*/  WARPSYNC 0xffffffff ;  /* 0xffffffff00007948 */ /* 0x000fe20003800000 */
[----:B------:R-:W-:Y:S02]  /*09b0*/  BAR.SYNC.DEFER_BLOCKING 0x0 ;  /* 0x0000000000007b1d */ /* 0x000fe40000010000 */
[----:B------:R-:W-:-:S04]  /*09c0*/  ISETP.GE.U32.OR P1, PT, R2, c[0x0][0x168], P0 ;  /* 0x00005a0002007a0c */ /* 0x000fc80000726470 */
[----:B------:R-:W-:Y:S09]  /*09d0*/  BSSY B0, `(.L_x_2535) ;  /* 0x000000b000007945 */ /* 0x000ff20003800000 */
[----:B------:R-:W-:Y:S05]  /*09e0*/  @P1 BRA `(.L_x_2536) ;  /* 0x0000009000001947 */ /* 0x000fea0003800000 */
[----:B------:R-:W-:Y:S01]  /*09f0*/  IMAD.SHL.U32 R2, R0, 0x8, RZ ;  /* 0x0000000800027824 */ /* 0x000fe200078e00ff */
[----:B-1----:R-:W-:-:S04]  /*0a00*/  HFMA2.MMA R4, -RZ, RZ, 0, 4.76837158203125e-07 ;  /* 0x00000008ff047435 */ /* 0x002fc800000001ff */
[----:B------:R-:W-:-:S05]  /*0a10*/  LOP3.LUT R6, R2, 0xf8, RZ, 0xc0, !PT ;  /* 0x000000f802067812 */ /* 0x000fca00078ec0ff */
[----:B------:R-:W0:Y:S01]  /*0a20*/  LDS.64 R8, [R6+0x2000] ;  /* 0x0020000006087984 */ /* 0x000e220000000a00 */
[----:B------:R-:W-:-:S03]  /*0a30*/  IMAD.WIDE.U32 R2, R19, R4, c[0x0][0x268] ;  /* 0x00009a0013027625 */ /* 0x000fc600078e0004 */
[----:B------:R-:W1:Y:S01]  /*0a40*/  LDS.64 R10, [R6+0x2080] ;  /* 0x00208000060a7984 */ /* 0x000e620000000a00 */
[----:B------:R-:W-:-:S03]  /*0a50*/  IMAD.WIDE.U32 R4, R19, R4, c[0x0][0x260] ;  /* 0x0000980013047625 */ /* 0x000fc600078e0004 */
[----:B0-----:R0:W-:Y:S04]  /*0a60*/  STG.E.64 [R2.64], R8 ;  /* 0x0000000802007986 */ /* 0x0011e8000c101b04 */
[----:B-1----:R0:W-:Y:S02]  /*0a70*/  STG.E.64 [R4.64], R10 ;  /* 0x0000000a04007986 */ /* 0x0021e4000c101b04 */
.L_x_2536:
[----:B------:R-:W-:Y:S05]  /*0a80*/  BSYNC B0 ;  /* 0x0000000000007941 */ /* 0x000fea0003800000 */
.L_x_2535:
[C---:B------:R-:W-:Y:S02]  /*0a90*/  ISETP.GT.U32.AND P1, PT, R18.reuse, -0x1801, PT ;  /* 0xffffe7ff1200780c */ /* 0x040fe40003f24070 */
[----:B------:R-:W-:Y:S02]  /*0aa0*/  IADD3 R18, R18, 0x1800, RZ ;  /* 0x0000180012127810 */ /* 0x000fe40007ffe0ff */
[----:B------:R-:W-:-:S09]  /*0ab0*/  IADD3 R19, R19, 0xc00, RZ ;  /* 0x00000c0013137810 */ /* 0x000fd20007ffe0ff */
[----:B01----:R-:W-:Y:S05]  /*0ac0*/  @P1 BRA `(.L_x_2537) ;  /* 0xfffff66000001947 */ /* 0x003fea000383ffff */
[----:B------:R-:W-:Y:S05]  /*0ad0*/  EXIT ;  /* 0x000000000000794d */ /* 0x000fea0003800000 */
.L_x_2533:
[----:B--2---:R-:W-:Y:S01]  /*0ae0*/  IMAD.MOV.U32 R9, RZ, RZ, R5 ;  /* 0x000000ffff097224 */ /* 0x004fe200078e0005 */
[----:B------:R-:W-:Y:S01]  /*0af0*/  MOV R8, 0x1 ;  /* 0x0000000100087802 */ /* 0x000fe20000000f00 */
[----:B------:R-:W-:Y:S01]  /*0b00*/  IMAD.MOV.U32 R7, RZ, RZ, 0x1f ;  /* 0x0000001fff077424 */ /* 0x000fe200078e00ff */
[----:B------:R-:W-:Y:S02]  /*0b10*/  MOV R10, 0xffffffff ;  /* 0xffffffff000a7802 */ /* 0x000fe40000000f00 */
[----:B------:R-:W-:Y:S02]  /*0b20*/  MOV R2, 0xb40 ;  /* 0x00000b4000027802 */ /* 0x000fe40000000f00 */
[----:B01----:R-:W-:Y:S05]  /*0b30*/  CALL.REL.NOINC `($__internal_50_$__cuda_sm70_shflsync_bfly_p) ;  /* 0x000003b000007944 */ /* 0x003fea0003c00000 */
[----:B-1----:R-:W-:Y:S01]  /*0b40*/  IMAD.MOV.U32 R2, RZ, RZ, R7 ;  /* 0x000000ffff027224 */ /* 0x002fe200078e0007 */
[----:B0-----:R-:W-:Y:S05]  /*0b50*/  BRA `(.L_x_2538) ;  /* 0xfffffcd000007947 */ /* 0x001fea000383ffff */
.L_x_2534:
[----:B------:R-:W-:Y:S01]  /*0b60*/  HFMA2.MMA R8, -RZ, RZ, 0, 1.1920928955078125e-07 ;  /* 0x00000002ff087435 */ /* 0x000fe200000001ff */
[----:B------:R-:W-:Y:S01]  /*0b70*/  MOV R7, 0x1f ;  /* 0x0000001f00077802 */ /* 0x000fe20000000f00 */
[----:B------:R-:W-:Y:S01]  /*0b80*/  IMAD.MOV.U32 R10, RZ, RZ, -0x1 ;  /* 0xffffffffff0a7424 */ /* 0x000fe200078e00ff */
[----:B------:R-:W-:-:S03]  /*0b90*/  MOV R2, 0xbb0 ;  /* 0x00000bb000027802 */ /* 0x000fc60000000f00 */
[----:B012---:R-:W-:Y:S05]  /*0ba0*/  CALL.REL.NOINC `($__internal_50_$__cuda_sm70_shflsync_bfly_p) ;  /* 0x0000034000007944 */ /* 0x007fea0003c00000 */
[----:B0-----:R-:W-:Y:S01]  /*0bb0*/  HFMA2.MMA R8, -RZ, RZ, 0, 2.384185791015625e-07 ;  /* 0x00000004ff087435 */ /* 0x001fe200000001ff */
[----:B-1----:R-:W-:Y:S01]  /*0bc0*/  FADD.FTZ R9, R9, R7 ;  /* 0x0000000709097221 */ /* 0x002fe20000010000 */
[----:B------:R-:W-:Y:S01]  /*0bd0*/  MOV R7, 0x1f ;  /* 0x0000001f00077802 */ /* 0x000fe20000000f00 */
[----:B------:R-:W-:Y:S01]  /*0be0*/  IMAD.MOV.U32 R10, RZ, RZ, -0x1 ;  /* 0xffffffffff0a7424 */ /* 0x000fe200078e00ff */
[----:B------:R-:W-:-:S02]  /*0bf0*/  MOV R2, 0xc10 ;  /* 0x00000c1000027802 */ /* 0x000fc40000000f00 */
[----:B------:R-:W-:Y:S05]  /*0c00*/  CALL.REL.NOINC `($__internal_50_$__cuda_sm70_shflsync_bfly_p) ;  /* 0x000002e000007944 */ /* 0x000fea0003c00000 */
[----:B0-----:R-:W-:Y:S01]  /*0c10*/  HFMA2.MMA R8, -RZ, RZ, 0, 4.76837158203125e-07 ;  /* 0x00000008ff087435 */ /* 0x001fe200000001ff */
[----:B-1----:R-:W-:Y:S01]  /*0c20*/  FADD.FTZ R9, R9, R7 ;  /* 0x0000000709097221 */ /* 0x002fe20000010000 */
[----:B------:R-:W-:Y:S01]  /*0c30*/  MOV R7, 0x1f ;  /* 0x0000001f00077802 */ /* 0x000fe20000000f00 */
[----:B------:R-:W-:Y:S01]  /*0c40*/  IMAD.MOV.U32 R10, RZ, RZ, -0x1 ;  /* 0xffffffffff0a7424 */ /* 0x000fe200078e00ff */
[----:B------:R-:W-:-:S02]  /*0c50*/  MOV R2, 0xc70 ;  /* 0x00000c7000027802 */ /* 0x000fc40000000f00 */
[----:B------:R-:W-:Y:S05]  /*0c60*/  CALL.REL.NOINC `($__internal_50_$__cuda_sm70_shflsync_bfly_p) ;  /* 0x0000028000007944 */ /* 0x000fea0003c00000 */
[----:B-1----:R-:W-:Y:S01]  /*0c70*/  FADD.FTZ R6, R9, R7 ;  /* 0x0000000709067221 */ /* 0x002fe20000010000 */
[----:B0-----:R-:W-:Y:S01]  /*0c80*/  HFMA2.MMA R8, -RZ, RZ, 0, 9.5367431640625e-07 ;  /* 0x00000010ff087435 */ /* 0x001fe200000001ff */
[----:B------:R-:W-:Y:S01]  /*0c90*/  MOV R7, 0x1f ;  /* 0x0000001f00077802 */ /* 0x000fe20000000f00 */
[----:B------:R-:W-:Y:S01]  /*0ca0*/  IMAD.MOV.U32 R10, RZ, RZ, -0x1 ;  /* 0xffffffffff0a7424 */ /* 0x000fe200078e00ff */
[----:B------:R-:W-:-:S02]  /*0cb0*/  MOV R2, 0xce0 ;  /* 0x00000ce000027802 */ /* 0x000fc40000000f00 */
[----:B------:R-:W-:Y:S02]  /*0cc0*/  MOV R9, R6 ;  /* 0x0000000600097202 */ /* 0x000fe40000000f00 */
[----:B------:R-:W-:Y:S05]  /*0cd0*/  CALL.REL.NOINC `($__internal_50_$__cuda_sm70_shflsync_bfly_p) ;  /* 0x0000021000007944 */ /* 0x000fea0003c00000 */
[----:B0-----:R-:W-:Y:S01]  /*0ce0*/  HFMA2.MMA R8, -RZ, RZ, 0, 5.9604644775390625e-08 ;  /* 0x00000001ff087435 */ /* 0x001fe200000001ff */
[----:B-1----:R-:W-:Y:S01]  /*0cf0*/  MOV R5, R7 ;  /* 0x0000000700057202 */ /* 0x002fe20000000f00 */
[----:B------:R-:W-:Y:S01]  /*0d00*/  IMAD.MOV.U32 R9, RZ, RZ, R4 ;  /* 0x000000ffff097224 */ /* 0x000fe200078e0004 */
[----:B------:R-:W-:Y:S01]  /*0d10*/  MOV R7, 0x1f ;  /* 0x0000001f00077802 */ /* 0x000fe20000000f00 */
[----:B------:R-:W-:Y:S01]  /*0d20*/  IMAD.MOV.U32 R10, RZ, RZ, -0x1 ;  /* 0xffffffffff0a7424 */ /* 0x000fe200078e00ff */
[----:B------:R-:W-:Y:S02]  /*0d30*/  MOV R2, 0xd50 ;  /* 0x00000d5000027802 */ /* 0x000fe40000000f00 */
[----:B------:R-:W-:Y:S05]  /*0d40*/  CALL.REL.NOINC `($__internal_50_$__cuda_sm70_shflsync_bfly_p) ;  /* 0x000001a000007944 */ /* 0x000fea0003c00000 */
[----:B0-----:R-:W-:Y:S01]  /*0d50*/  HFMA2.MMA R8, -RZ, RZ, 0, 1.1920928955078125e-07 ;  /* 0x00000002ff087435 */ /* 0x001fe200000001ff */
[----:B-1----:R-:W-:Y:S01]  /*0d60*/  FADD.FTZ R9, R4, R7 ;  /* 0x0000000704097221 */ /* 0x002fe20000010000 */
[----:B------:R-:W-:Y:S01]  /*0d70*/  MOV R7, 0x1f ;  /* 0x0000001f00077802 */ /* 0x000fe20000000f00 */
[----:B------:R-:W-:Y:S01]  /*0d80*/  IMAD.MOV.U32 R10, RZ, RZ, -0x1 ;  /* 0xffffffffff0a7424 */ /* 0x000fe200078e00ff */
[----:B------:R-:W-:Y:S02]  /*0d90*/  MOV R2, 0xdb0 ;  /* 0x00000db000027802 */ /* 0x000fe40000000f00 */
[----:B------:R-:W-:Y:S05]  /*0da0*/  CALL.REL.NOINC `($__internal_50_$__cuda_sm70_shflsync_bfly_p) ;  /* 0x0000014000007944 */ /* 0x000fea0003c00000 */
        /* <DEDUP_REMOVED lines=12> */
[----:B0-----:R-:W-:Y:S01]  /*0e70*/  HFMA2.MMA R8, -RZ, RZ, 0, 9.5367431640625e-07 ;  /* 0x00000010ff087435 */ /* 0x001fe200000001ff */
[----:B-1----:R-:W-:Y:S01]  /*0e80*/  FADD.FTZ R9, R9, R7 ;  /* 0x0000000709097221 */ /* 0x002fe20000010000 */
[----:B------:R-:W-:Y:S01]  /*0e90*/  MOV R7, 0x1f ;  /* 0x0000001f00077802 */ /* 0x000fe20000000f00 */
[----:B------:R-:W-:Y:S01]  /*0ea0*/  IMAD.MOV.U32 R10, RZ, RZ, -0x1 ;  /* 0xffffffffff0a7424 */ /* 0x000fe200078e00ff */
[----:B------:R-:W-:-:S02]  /*0eb0*/  MOV R2, 0xed0 ;  /* 0x00000ed000027802 */ /* 0x000fc40000000f00 */
[----:B------:R-:W-:Y:S05]  /*0ec0*/  CALL.REL.NOINC `($__internal_50_$__cuda_sm70_shflsync_bfly_p) ;  /* 0x0000002000007944 */ /* 0x000fea0003c00000 */
[----:B-1----:R-:W-:Y:S01]  /*0ed0*/  MOV R4, R7 ;  /* 0x0000000700047202 */ /* 0x002fe20000000f00 */
[----:B0-----:R-:W-:Y:S05]  /*0ee0*/  BRA `(.L_x_2539) ;  /* 0xfffffa6000007947 */ /* 0x001fea000383ffff */
        .weak           $__internal_50_$__cuda_sm70_shflsync_bfly_p
        .type           $__internal_50_$__cuda_sm70_shflsync_bfly_p,@function
        .size           $__internal_50_$__cuda_sm70_shflsync_bfly_p,(.L_x_9304 - $__internal_50_$__cuda_sm70_shflsync_bfly_p)
$__internal_50_$__cuda_sm70_shflsync_bfly_p:
[----:B------:R-:W-:Y:S01]  /*0ef0*/  HFMA2.MMA R3, -RZ, RZ, 0, 0 ;  /* 0x00000000ff037435 */ /* 0x000fe200000001ff */
[----:B------:R-:W-:Y:S04]  /*0f00*/  WARPSYNC R10 ;  /* 0x0000000a00007348 */ /* 0x000fe80003800000 */
[----:B------:R0:W1:Y:S01]  /*0f10*/  SHFL.BFLY PT, R7, R9, R8, R7 ;  /* 0x0c00000809077389 */ /* 0x00006200000e0007 */
[----:B------:R-:W-:Y:S05]  /*0f20*/  RET.REL.NODEC R2 `(_ZN10layer_norm22ln_bwd_finalize_kernelINS_22Kernel_traits_finalizeILj6144Ef13__nv_bfloat16S2_S2_fjLb0ELj1024ELj4ENS_18Kernel_traits_baseILj6144EfS2_S2_S2_fjLj1024EEEEELb0ELb0EEEvNS_9BwdParamsE) ;  /* 0xfffff0d002007950 */ /* 0x000fea0003c3ffff */
.L_x_2540:
        /* <DEDUP_REMOVED lines=13> */
.L_x_9304:


//--------------------- .text._ZN10layer_norm13ln_bwd_kernelINS_13Kernel_traitsIf13__nv_bfloat16S2_S2_fjLj6144ELj1ELj1ELj8ELj16ENS_18Kernel_traits_baseILj6144EfS2_S2_S2_fjLj256EEEEELb1ELb0ELb1ELb0EEEvNS_9BwdParamsE --------------------------
	.section	.text._ZN10layer_norm13ln_bwd_kernelINS_13Kernel_traitsIf13__nv_bfloat16S2_S2_fjLj6144ELj1ELj1ELj8ELj16ENS_18Kernel_traits_baseILj6144EfS2_S2_S2_fjLj256EEEEELb1ELb0ELb1ELb0EEEvNS_9BwdParamsE,"ax",@progbits
	.sectioninfo	@"SHI_REGISTERS=176"
	.align	128
        .global         _ZN10layer_norm13ln_bwd_kernelINS_13Kernel_traitsIf13__nv_bfloat16S2_S2_fjLj6144ELj1ELj1ELj8ELj16ENS_18Kernel_traits_baseILj6144EfS2_S2_S2_fjLj256EEEEELb1ELb0ELb1ELb0EEEvNS_9BwdParamsE
        .type           _ZN10layer_norm13ln_bwd_kernelINS_13Kernel_traitsIf13__nv_bfloat16S2_S2_fjLj6144ELj1ELj1ELj8ELj16ENS_18Kernel_traits_baseILj6144EfS2_S2_S2_fjLj256EEEEELb1ELb0ELb1ELb0EEEvNS_9BwdParamsE,@function
        .size           _ZN10layer_norm13ln_bwd_kernelINS_13Kernel_traitsIf13__nv_bfloat16S2_S2_fjLj6144ELj1ELj1ELj8ELj16ENS_18Kernel_traits_baseILj6144EfS2_S2_S2_fjLj256EEEEELb1ELb0ELb1ELb0EEEvNS_9BwdParamsE,(.L_x_9305 - _ZN10layer_norm13ln_bwd_kernelINS_13Kernel_traitsIf13__nv_bfloat16S2_S2_fjLj6144ELj1ELj1ELj8ELj16ENS_18Kernel_traits_baseILj6144EfS2_S2_S2_fjLj256EEEEELb1ELb0ELb1ELb0EEEvNS_9BwdParamsE)
        .other          _ZN10layer_norm13ln_bwd_kernelINS_13Kernel_traitsIf13__nv_bfloat16S2_S2_fjLj6144ELj1ELj1ELj8ELj16ENS_18Kernel_traits_baseILj6144EfS2_S2_S2_fjLj256EEEEELb1ELb0ELb1ELb0EEEvNS_9BwdParamsE,@"STO_CUDA_ENTRY STV_DEFAULT"
_ZN10layer_norm13ln_bwd_kernelINS_13Kernel_traitsIf13__nv_bfloat16S2_S2_fjLj6144ELj1ELj1ELj8ELj16ENS_18Kernel_traits_baseILj6144EfS2_S2_S2_fjLj256EEEEELb1ELb0ELb1ELb0EEEvNS_9BwdParamsE:
.text._ZN10layer_norm13ln_bwd_kernelINS_13Kernel_traitsIf13__nv_bfloat16S2_S2_fjLj6144ELj1ELj1ELj8ELj16ENS_18Kernel_traits_baseILj6144EfS2_S2_S2_fjLj256EEEEELb1ELb0ELb1ELb0EEEvNS_9BwdParamsE:
        /* <DEDUP_REMOVED lines=25> */
[----:B------:R1:W5:Y:S01]  /*0190*/  @P1 LDG.E.128 R72, [R6.64+0x10] ;  /* 0x0000100406481981 */ /* 0x000362000c1e1d00 */
        /* <DEDUP_REMOVED lines=31> */
[----:B------:R-:W-:-:S06]  /*0390*/  IMAD.MOV.U32 R61, RZ, RZ, RZ ;  /* 0x000000ffff3d7224 */ /* 0x000fcc00078e00ff */
.L_x_2633:
[----:B------:R-:W-:-:S05]  /*03a0*/  MOV R103, 0x4 ;  /* 0x0000000400677802 */ /* 0x000fca0000000f00 */
[----:B------:R-:W-:-:S06]  /*03b0*/  IMAD.WIDE R98, R108, R103, c[0x0][0x1d8] ;  /* 0x000076006c627625 */ /* 0x000fcc00078e0267 */
[----:B------:R-:W2:Y:S01]  /*03c0*/  LDG.E R98, [R98.64] ;  /* 0x0000000462627981 */ /* 0x000ea2000c1e1900 */
[----:B------:R-:W-:-:S04]  /*03d0*/  IMAD.WIDE R160, R108, R103, c[0x0][0x1d0] ;  /* 0x000074006ca07625 */ /* 0x000fc800078e0267 */
[C---:B------:R-:W-:Y:S02]  /*03e0*/  IMAD.WIDE R96, R108.reuse, R103, c[0x0][0x1a8] ;  /* 0x00006a006c607625 */ /* 0x040fe400078e0267 */
[----:B-----5:R1:W5:Y:S04]  /*03f0*/  LDG.E R160, [R160.64] ;  /* 0x00000004a0a07981 */ /* 0x020368000c1e1900 */
[----:B------:R1:W5:Y:S01]  /*0400*/  LDG.E R110, [R96.64] ;  /* 0x00000004606e7981 */ /* 0x000362000c1e1900 */
[----:B------:R-:W-:-:S05]  /*0410*/  IMAD R100, R108, c[0x0][0x168], RZ ;  /* 0x00005a006c647a24 */ /* 0x000fca00078e02ff */
[----:B------:R-:W-:-:S04]  /*0420*/  SHF.R.S32.HI R101, RZ, 0x1f, R100 ;  /* 0x0000001fff657819 */ /* 0x000fc80000011464 */
[----:B------:R-:W-:Y:S02]  /*0430*/  LEA.HI R101, R101, R100, RZ, 0x3 ;  /* 0x0000006465657211 */ /* 0x000fe400078f18ff */
[----:B------:R-:W-:Y:S01]  /*0440*/  LOP3.LUT R100, R166, 0xff, RZ, 0xc0, !PT ;  /* 0x000000ffa6647812 */ /* 0x000fe200078ec0ff */
[----:B------:R-:W-:Y:S01]  /*0450*/  IMAD.MOV.U32 R162, RZ, RZ, 0x10 ;  /* 0x00000010ffa27424 */ /* 0x000fe200078e00ff */
[----:B------:R-:W-:Y:S02]  /*0460*/  BSSY B0, `(.L_x_2542) ;  /* 0x000014a000007945 */ /* 0x000fe40003800000 */
[----:B------:R-:W-:-:S05]  /*0470*/  LEA.HI.SX32 R111, R101, R100, 0x1d ;  /* 0x00000064656f7211 */ /* 0x000fca00078feaff */
[----:B------:R-:W-:Y:S01]  /*0480*/  IMAD.WIDE.U32 R168, R111, R162, c[0x0][0x218] ;  /* 0x000086006fa87625 */ /* 0x000fe200078e00a2 */
[----:B--2---:R-:W-:-:S13]  /*0490*/  ISETP.GT.AND P2, PT, R98, RZ, PT ;  /* 0x000000ff6200720c */ /* 0x004fda0003f44270 */
[----:B------:R-:W-:Y:S05]  /*04a0*/  @P2 BRA `(.L_x_2543) ;  /* 0x000002c000002947 */ /* 0x000fea0003800000 */
[----:B-1---5:R-:W-:Y:S01]  /*04b0*/  ISETP.GE.AND P3, PT, R160, 0x1, PT ;  /* 0x00000001a000780c */ /* 0x022fe20003f66270 */
[----:B------:R-:W-:Y:S01]  /*04c0*/  BSSY B1, `(.L_x_2544) ;  /* 0x0000011000017945 */ /* 0x000fe20003800000 */
[----:B------:R-:W-:Y:S01]  /*04d0*/  MOV R98, RZ ;  /* 0x000000ff00627202 */ /* 0x000fe20000000f00 */
[----:B------:R-:W-:-:S10]  /*04e0*/  IMAD.MOV.U32 R99, RZ, RZ, R111 ;  /* 0x000000ffff637224 */ /* 0x000fd400078e006f */
[----:B------:R-:W-:-:S05]  /*04f0*/  @P3 IADD3 R96, R160, -0x1, RZ ;  /* 0xffffffffa0603810 */ /* 0x000fca0007ffe0ff */
[----:B------:R-:W-:-:S05]  /*0500*/  @P3 IMAD R96, R96, c[0x0][0x168], RZ ;  /* 0x00005a0060603a24 */ /* 0x000fca00078e02ff */
[----:B------:R-:W-:-:S04]  /*0510*/  @P3 SHF.R.S32.HI R97, RZ, 0x1f, R96 ;  /* 0x0000001fff613819 */ /* 0x000fc80000011460 */
[----:B------:R-:W-:-:S04]  /*0520*/  @P3 LEA.HI R97, R97, R96, RZ, 0x3 ;  /* 0x0000006061613211 */ /* 0x000fc800078f18ff */
[----:B------:R-:W-:Y:S01]  /*0530*/  @P3 LEA.HI.SX32 R98, R97, R100, 0x1d ;  /* 0x0000006461623211 */ /* 0x000fe200078feaff */
[----:B------:R-:W-:Y:S05]  /*0540*/  @!P0 BRA `(.L_x_2545) ;  /* 0x0000008000008947 */ /* 0x000fea0003800000 */
        /* <DEDUP_REMOVED lines=8> */
.L_x_2545:
[----:B------:R-:W-:Y:S05]  /*05d0*/  BSYNC B1 ;  /* 0x0000000000017941 */ /* 0x000fea0003800000 */
.L_x_2544:
        /* <DEDUP_REMOVED lines=11> */
.L_x_2547:
[----:B------:R-:W-:Y:S05]  /*0690*/  BSYNC B1 ;  /* 0x0000000000017941 */ /* 0x000fea0003800000 */
.L_x_2546:
        /* <DEDUP_REMOVED lines=11> */
[----:B------:R-:W-:Y:S01]  /*0750*/  IMAD.MOV.U32 R164, RZ, RZ, RZ ;  /* 0x000000ffffa47224 */ /* 0x000fe200078e00ff */
[----:B------:R-:W-:Y:S05]  /*0760*/  BRA `(.L_x_2548) ;  /* 0x0000119000007947 */ /* 0x000fea0003800000 */
.L_x_2543:
[----:B-1----:R-:W-:Y:S02]  /*0770*/  IADD3 R96, R98, -0x1, RZ ;  /* 0xffffffff62607810 */ /* 0x002fe40007ffe0ff */
        /* <DEDUP_REMOVED lines=14> */
[----:B0-----:R-:W-:Y:S01]  /*0860*/  ISETP.NE.AND P3, PT, R170, RZ, PT ;  /* 0x000000ffaa00720c */ /* 0x001fe20003f65270 */
[----:B------:R-:W-:Y:S01]  /*0870*/  HFMA2.MMA R164, -RZ, RZ, 0, 0 ;  /* 0x00000000ffa47435 */ /* 0x000fe200000001ff */
[----:B------:R-:W-:Y:S02]  /*0880*/  IMAD.MOV.U32 R167, RZ, RZ, RZ ;  /* 0x000000ffffa77224 */ /* 0x000fe400078e00ff */
[----:B------:R-:W-:Y:S01]  /*0890*/  IMAD.MOV.U32 R171, RZ, RZ, R111 ;  /* 0x000000ffffab7224 */ /* 0x000fe200078e006f */
        /* <DEDUP_REMOVED lines=18> */
[C---:B------:R-:W-:Y:S01]  /*09c0*/  FADD.FTZ R113, -R163.reuse, R112 ;  /* 0x00000070a3717221 */ /* 0x040fe20000010100 */
[----:B------:R-:W-:Y:S02]  /*09d0*/  PRMT R96, RZ, 0x7610, R96 ;  /* 0x00007610ff607816 */ /* 0x000fe40000000060 */
[----:B---3--:R-:W-:Y:S01]  /*09e0*/  PRMT R97, RZ, 0x5410, R100 ;  /* 0x00005410ff617816 */ /* 0x008fe20000000064 */
        /* <DEDUP_REMOVED lines=10> */
[----:B------:R-:W-:-:S02]  /*0a90*/  FFMA.FTZ R60, R113, R97, R60 ;  /* 0x00000061713c7223 */ /* 0x000fc4000001003c */
[----:B------:R-:W-:Y:S02]  /*0aa0*/  FMUL.FTZ R112, R110, R99 ;  /* 0x000000636e707220 */ /* 0x000fe40000410000 */
[----:B------:R-:W-:Y:S02]  /*0ab0*/  FMUL.FTZ R117, R85, R100 ;  /* 0x0000006455757220 */ /* 0x000fe40000410000 */
[----:B------:R-:W-:Y:S02]  /*0ac0*/  FADD.FTZ R96, RZ, R114 ;  /* 0x00000072ff607221 */ /* 0x000fe40000010000 */
[----:B------:R-:W-:Y:S01]  /*0ad0*/  FFMA.FTZ R97, R113, R114, RZ ;  /* 0x0000007271617223 */ /* 0x000fe200000100ff */
[----:B------:R-:W-:Y:S02]  /*0ae0*/  PRMT R120, RZ, 0x7610, R98 ;  /* 0x00007610ff787816 */ /* 0x000fe40000000062 */
[--C-:B------:R-:W-:Y:S02]  /*0af0*/  PRMT R167, RZ, 0x5410, R103.reuse ;  /* 0x00005410ffa77816 */ /* 0x100fe40000000067 */
[----:B------:R-:W-:Y:S01]  /*0b00*/  PRMT R164, RZ, 0x7610, R103 ;  /* 0x00007610ffa47816 */ /* 0x000fe20000000067 */
[C---:B------:R-:W-:Y:S01]  /*0b10*/  FADD.FTZ R103, -R163.reuse, R118 ;  /* 0x00000076a3677221 */ /* 0x040fe20000010100 */
[----:B------:R-:W-:Y:S01]  /*0b20*/  PRMT R98, RZ, 0x7610, R101 ;  /* 0x00007610ff627816 */ /* 0x000fe20000000065 */
[----:B------:R-:W-:-:S02]  /*0b30*/  FADD.FTZ R101, -R163, R116 ;  /* 0x00000074a3657221 */ /* 0x000fc40000010100 */
        /* <DEDUP_REMOVED lines=8> */
[C---:B------:R-:W-:Y:S01]  /*0bc0*/  FFMA.FTZ R97, R115.reuse, R118, R97 ;  /* 0x0000007673617223 */ /* 0x040fe20000010061 */
[----:B------:R-:W-:Y:S01]  /*0bd0*/  PRMT R102, RZ, 0x7610, R102 ;  /* 0x00007610ff667816 */ /* 0x000fe20000000066 */
        /* <DEDUP_REMOVED lines=14> */
[----:B0-----:R-:W-:Y:S02]  /*0cc0*/  FADD.FTZ R169, -R163, R124 ;  /* 0x0000007ca3a97221 */ /* 0x001fe40000010100 */
[----:B------:R-:W-:-:S02]  /*0cd0*/  FMUL.FTZ R125, R110, R127 ;  /* 0x0000007f6e7d7220 */ /* 0x000fc40000410000 */
        /* <DEDUP_REMOVED lines=19> */
.L_x_2550:
[----:B------:R-:W-:Y:S05]  /*0e10*/  BSYNC B1 ;  /* 0x0000000000017941 */ /* 0x000fea0003800000 */
.L_x_2549:
        /* <DEDUP_REMOVED lines=21> */
[----:B---3--:R-:W-:Y:S01]  /*0f70*/  PRMT R97, RZ, 0x5410, R100 ;  /* 0x00005410ff617816 */ /* 0x008fe20000000064 */
[C---:B------:R-:W-:Y:S01]  /*0f80*/  FADD.FTZ R135, -R163.reuse, R134 ;  /* 0x00000086a3877221 */ /* 0x040fe20000010100 */
        /* <DEDUP_REMOVED lines=8> */
[----:B------:R-:W-:Y:S01]  /*1010*/  PRMT R139, RZ, 0x5410, R101 ;  /* 0x00005410ff8b7816 */ /* 0x000fe20000000065 */
[----:B------:R-:W-:-:S02]  /*1020*/  FMUL.FTZ R137, R77, R100 ;  /* 0x000000644d897220 */ /* 0x000fc40000410000 */
[----:B------:R-:W-:Y:S02]  /*1030*/  FADD.FTZ R96, R167, R134 ;  /* 0x00000086a7607221 */ /* 0x000fe40000010000 */
[C---:B------:R-:W-:Y:S01]  /*1040*/  FFMA.FTZ R164, R133.reuse, R134, R164 ;  /* 0x0000008685a47223 */ /* 0x040fe200000100a4 */
[----:B------:R-:W-:Y:S01]  /*1050*/  PRMT R140, RZ, 0x7610, R98 ;  /* 0x00007610ff8c7816 */ /* 0x000fe20000000062 */
[----:B------:R-:W-:Y:S01]  /*1060*/  FADD.FTZ R28, R28, R97 ;  /* 0x000000611c1c7221 */ /* 0x000fe20000010000 */
[--C-:B------:R-:W-:Y:S01]  /*1070*/  PRMT R169, RZ, 0x5410, R103.reuse ;  /* 0x00005410ffa97816 */ /* 0x100fe20000000067 */
[----:B------:R-:W-:Y:S01]  /*1080*/  FFMA.FTZ R52, R133, R97, R52 ;  /* 0x0000006185347223 */ /* 0x000fe20000010034 */
        /* <DEDUP_REMOVED lines=49> */
.L_x_2552:
[----:B------:R-:W-:Y:S05]  /*13a0*/  BSYNC B1 ;  /* 0x0000000000017941 */ /* 0x000fea0003800000 */
.L_x_2551:
        /* <DEDUP_REMOVED lines=15> */
[----:B------:R-:W-:Y:S02]  /*14a0*/  PRMT R100, RZ, 0x7610, R100 ;  /* 0x00007610ff647816 */ /* 0x000fe40000000064 */
[----:B------:R-:W-:Y:S01]  /*14b0*/  PRMT R148, RZ, 0x7610, R101 ;  /* 0x00007610ff947816 */ /* 0x000fe20000000065 */
[C---:B------:R-:W-:Y:S01]  /*14c0*/  FADD.FTZ R149, -R163.reuse, R130 ;  /* 0x00000082a3957221 */ /* 0x040fe20000010100 */
[----:B------:R-:W-:Y:S01]  /*14d0*/  PRMT R150, RZ, 0x5410, R102 ;  /* 0x00005410ff967816 */ /* 0x000fe20000000066 */
[----:B------:R-:W-:Y:S01]  /*14e0*/  FADD.FTZ R131, -R163, R100 ;  /* 0x00000064a3837221 */ /* 0x000fe20000010100 */
[----:B------:R-:W-:-:S02]  /*14f0*/  PRMT R152, RZ, 0x5410, R103 ;  /* 0x00005410ff987816 */ /* 0x000fc40000000067 */
[----:B------:R-:W-:Y:S01]  /*1500*/  PRMT R154, RZ, 0x7610, R103 ;  /* 0x00007610ff9a7816 */ /* 0x000fe20000000067 */
[C---:B------:R-:W-:Y:S01]  /*1510*/  FADD.FTZ R101, -R163.reuse, R128 ;  /* 0x00000080a3657221 */ /* 0x040fe20000010100 */
[----:B------:R-:W-:Y:S02]  /*1520*/  PRMT R102, RZ, 0x7610, R102 ;  /* 0x00007610ff667816 */ /* 0x000fe40000000066 */
[----:B---3--:R-:W-:Y:S01]  /*1530*/  PRMT R103, RZ, 0x5410, R96 ;  /* 0x00005410ff677816 */ /* 0x008fe20000000060 */
[C---:B------:R-:W-:Y:S01]  /*1540*/  FADD.FTZ R155, -R163.reuse, R148 ;  /* 0x00000094a39b7221 */ /* 0x040fe20000010100 */
[--C-:B------:R-:W-:Y:S01]  /*1550*/  PRMT R153, RZ, 0x5410, R97.reuse ;  /* 0x00005410ff997816 */ /* 0x100fe20000000061 */
[C---:B------:R-:W-:Y:S01]  /*1560*/  FMUL.FTZ R149, R110.reuse, R149 ;  /* 0x000000956e957220 */ /* 0x040fe20000410000 */
[----:B------:R-:W-:Y:S01]  /*1570*/  PRMT R96, RZ, 0x7610, R96 ;  /* 0x00007610ff607816 */ /* 0x000fe20000000060 */
[C---:B------:R-:W-:Y:S02]  /*1580*/  FADD.FTZ R157, -R163.reuse, R150 ;  /* 0x00000096a39d7221 */ /* 0x040fe40000010100 */
[----:B------:R-:W-:Y:S01]  /*1590*/  FMUL.FTZ R148, R110, R131 ;  /* 0x000000836e947220 */ /* 0x000fe20000410000 */
[----:B------:R-:W-:Y:S01]  /*15a0*/  PRMT R100, RZ, 0x7610, R97 ;  /* 0x00007610ff647816 */ /* 0x000fe20000000061 */
[----:B------:R-:W-:-:S02]  /*15b0*/  FADD.FTZ R159, -R163, R102 ;  /* 0x00000066a39f7221 */ /* 0x000fc40000010100 */
[C---:B------:R-:W-:Y:S02]  /*15c0*/  FADD.FTZ R161, -R163.reuse, R152 ;  /* 0x00000098a3a17221 */ /* 0x040fe40000010100 */
[----:B------:R-:W-:Y:S02]  /*15d0*/  FMUL.FTZ R129, R110, R101 ;  /* 0x000000656e817220 */ /* 0x000fe40000410000 */
[----:B------:R-:W-:Y:S01]  /*15e0*/  FMUL.FTZ R150, R68, R103 ;  /* 0x0000006744967220 */ /* 0x000fe20000410000 */
[----:B------:R-:W-:Y:S01]  /*15f0*/  PRMT R97, RZ, 0x5410, R98 ;  /* 0x00005410ff617816 */ /* 0x000fe20000000062 */
[----:B------:R-:W-:Y:S02]  /*1600*/  FADD.FTZ R163, -R163, R154 ;  /* 0x0000009aa3a37221 */ /* 0x000fe40000010100 */
        /* <DEDUP_REMOVED lines=18> */
[----:B------:R-:W-:Y:S01]  /*1730*/  PRMT R98, RZ, 0x7610, R98 ;  /* 0x00007610ff627816 */ /* 0x000fe20000000062 */
        /* <DEDUP_REMOVED lines=28> */
.L_x_2548:
[----:B------:R-:W-:Y:S05]  /*1900*/  BSYNC B0 ;  /* 0x0000000000007941 */ /* 0x000fea0003800000 */
.L_x_2542:
[----:B------:R-:W-:Y:S02]  /*1910*/  LOP3.LUT P3, RZ, R109, 0xff, RZ, 0xc0, !PT ;  /* 0x000000ff6dff7812 */ /* 0x000fe4000786c0ff */
[----:B------:R-:W-:-:S02]  /*1920*/  SHF.R.U32.HI R98, RZ, 0x5, R166 ;  /* 0x00000005ff627819 */ /* 0x000fc400000116a6 */
[----:B------:R-:W-:Y:S02]  /*1930*/  LOP3.LUT P4, RZ, R166, 0x1f, RZ, 0xc0, !PT ;  /* 0x0000001fa6ff7812 */ /* 0x000fe4000788c0ff */
[----:B------:R-:W-:-:S07]  /*1940*/  LOP3.LUT R101, R98, 0x7fffff8, RZ, 0xc0, !PT ;  /* 0x07fffff862657812 */ /* 0x000fce00078ec0ff */
[----:B------:R-:W-:Y:S01]  /*1950*/  @!P3 IADD3 R101, R101, 0x8, RZ ;  /* 0x000000086565b810 */ /* 0x000fe20007ffe0ff */
[----:B------:R-:W-:Y:S05]  /*1960*/  BRA.DIV ~URZ, `(.L_x_2553) ;  /* 0x00002ac27f007947 */ /* 0x000fea000b800000 */
[----:B------:R4:W1:Y:S02]  /*1970*/  SHFL.DOWN PT, R100, R167, 0x10, 0x1f ;  /* 0x0a001f00a7647f89 */ /* 0x00086400000e0000 */
.L_x_2634:
[----:B------:R-:W-:Y:S05]  /*1980*/  BRA.DIV ~URZ, `(.L_x_2554) ;  /* 0x00002b227f007947 */ /* 0x000fea000b800000 */
[----:B--2---:R-:W2:Y:S01]  /*1990*/  SHFL.DOWN PT, R97, R164, 0x10, 0x1f ;  /* 0x0a001f00a4617f89 */ /* 0x004ea200000e0000 */
[----:B-1--4-:R-:W-:-:S05]  /*19a0*/  FADD.FTZ R167, R100, R167 ;  /* 0x000000a764a77221 */ /* 0x012fca0000010000 */
        /* <DEDUP_REMOVED lines=10> */
[----:B---3--:R-:W2:Y:S01]  /*1a50*/  SHFL.DOWN PT, R162, R103, 0x2, 0x1f ;  /* 0x08401f0067a27f89 */ /* 0x008ea200000e0000 */
[----:B-1----:R-:W-:-:S05]  /*1a60*/  FADD.FTZ R102, R99, R102 ;  /* 0x0000006663667221 */ /* 0x002fca0000010000 */
[----:B------:R1:W3:Y:S01]  /*1a70*/  SHFL.DOWN PT, R161, R102, 0x1, 0x1f ;  /* 0x08201f0066a17f89 */ /* 0x0002e200000e0000 */
[----:B--2---:R-:W-:-:S05]  /*1a80*/  FADD.FTZ R162, R103, R162 ;  /* 0x000000a267a27221 */ /* 0x004fca0000010000 */
[----:B------:R1:W2:Y:S02]  /*1a90*/  SHFL.DOWN PT, R97, R162, 0x1, 0x1f ;  /* 0x08201f00a2617f89 */ /* 0x0002a400000e0000 */
.L_x_2635:
[----:B------:R-:W-:Y:S01]  /*1aa0*/  @!P4 LOP3.LUT R98, R98, 0x7, RZ, 0xc0, !PT ;  /* 0x000000076262c812 */ /* 0x000fe200078ec0ff */
[----:B---3--:R-:W-:Y:S01]  /*1ab0*/  FADD.FTZ R164, R161, R102 ;  /* 0x00000066a1a47221 */ /* 0x008fe20000010000 */
[C---:B------:R-:W-:Y:S01]  /*1ac0*/  ISETP.GE.AND P3, PT, R160.reuse, 0x1, PT ;  /* 0x00000001a000780c */ /* 0x040fe20003f66270 */
[----:B--2---:R-:W-:Y:S01]  /*1ad0*/  FADD.FTZ R165, R97, R162 ;  /* 0x000000a261a57221 */ /* 0x004fe20000010000 */
[----:B------:R-:W-:Y:S01]  /*1ae0*/  WARPSYNC 0xffffffff ;  /* 0xffffffff00007948 */ /* 0x000fe20003800000 */
[----:B-1----:R-:W-:Y:S01]  /*1af0*/  @!P4 IMAD.IADD R102, R101, 0x1, R98 ;  /* 0x000000016566c824 */ /* 0x002fe200078e0262 */
[----:B------:R-:W-:Y:S01]  /*1b00*/  HFMA2.MMA R100, -RZ, RZ, 0, 0 ;  /* 0x00000000ff647435 */ /* 0x000fe200000001ff */
[----:B------:R-:W-:Y:S03]  /*1b10*/  BSSY B0, `(.L_x_2555) ;  /* 0x00000e2000007945 */ /* 0x000fe60003800000 */
[----:B------:R-:W-:Y:S05]  /*1b20*/  @!P4 STS.64 [R102.X8+0x6000], R164 ;  /* 0x006000a46600c388 */ /* 0x000fea0000008a00 */
[----:B------:R-:W-:-:S02]  /*1b30*/  @P3 IADD3 R160, R160, -0x1, RZ ;  /* 0xffffffffa0a03810 */ /* 0x000fc40007ffe0ff */
[----:B------:R-:W-:-:S03]  /*1b40*/  @P3 LOP3.LUT R96, R166, 0xff, RZ, 0xc0, !PT ;  /* 0x000000ffa6603812 */ /* 0x000fc600078ec0ff */
[----:B------:R-:W-:-:S05]  /*1b50*/  @P3 IMAD R160, R160, c[0x0][0x168], RZ ;  /* 0x00005a00a0a03a24 */ /* 0x000fca00078e02ff */
[----:B------:R-:W-:-:S04]  /*1b60*/  @P3 SHF.R.S32.HI R97, RZ, 0x1f, R160 ;  /* 0x0000001fff613819 */ /* 0x000fc800000114a0 */
[----:B------:R-:W-:-:S04]  /*1b70*/  @P3 LEA.HI R97, R97, R160, RZ, 0x3 ;  /* 0x000000a061613211 */ /* 0x000fc800078f18ff */
[----:B------:R-:W-:Y:S01]  /*1b80*/  @P3 LEA.HI.SX32 R100, R97, R96, 0x1d ;  /* 0x0000006061643211 */ /* 0x000fe200078feaff */
[----:B------:R-:W-:Y:S06]  /*1b90*/  BAR.SYNC.DEFER_BLOCKING 0x0 ;  /* 0x0000000000007b1d */ /* 0x000fec0000010000 */
[----:B------:R-:W1:Y:S02]  /*1ba0*/  LDS.128 R96, [R101.X8+0x6000] ;  /* 0x0060000065607984 */ /* 0x000e640000008c00 */
[----:B-1----:R-:W-:Y:S02]  /*1bb0*/  FADD.FTZ R103, RZ, R96 ;  /* 0x00000060ff677221 */ /* 0x002fe40000010000 */
[----:B------:R-:W-:-:S02]  /*1bc0*/  FADD.FTZ R96, RZ, R97 ;  /* 0x00000061ff607221 */ /* 0x000fc40000010000 */
[----:B------:R-:W-:Y:S02]  /*1bd0*/  FADD.FTZ R103, R98, R103 ;  /* 0x0000006762677221 */ /* 0x000fe40000010000 */
[----:B------:R-:W-:Y:S02]  /*1be0*/  FADD.FTZ R102, R99, R96 ;  /* 0x0000006063667221 */ /* 0x000fe40000010000 */
[----:B------:R-:W1:Y:S02]  /*1bf0*/  LDS.128 R96, [R101.X8+0x6010] ;  /* 0x0060100065607984 */ /* 0x000e640000008c00 */
[----:B-1----:R-:W-:Y:S02]  /*1c00*/  FADD.FTZ R103, R103, R96 ;  /* 0x0000006067677221 */ /* 0x002fe40000010000 */
[----:B------:R-:W-:Y:S02]  /*1c10*/  FADD.FTZ R102, R102, R97 ;  /* 0x0000006166667221 */ /* 0x000fe40000010000 */
[----:B------:R-:W-:-:S02]  /*1c20*/  FADD.FTZ R103, R98, R103 ;  /* 0x0000006762677221 */ /* 0x000fc40000010000 */
[----:B------:R-:W-:Y:S02]  /*1c30*/  FADD.FTZ R102, R99, R102 ;  /* 0x0000006663667221 */ /* 0x000fe40000010000 */
[----:B------:R-:W1:Y:S02]  /*1c40*/  LDS.128 R96, [R101.X8+0x6020] ;  /* 0x0060200065607984 */ /* 0x000e640000008c00 */
[----:B-1----:R-:W-:Y:S02]  /*1c50*/  FADD.FTZ R103, R103, R96 ;  /* 0x0000006067677221 */ /* 0x002fe40000010000 */
[----:B------:R-:W-:Y:S02]  /*1c60*/  FADD.FTZ R102, R102, R97 ;  /* 0x0000006166667221 */ /* 0x000fe40000010000 */
[----:B------:R-:W-:Y:S02]  /*1c70*/  FADD.FTZ R103, R98, R103 ;  /* 0x0000006762677221 */ /* 0x000fe40000010000 */
[----:B------:R-:W-:-:S02]  /*1c80*/  FADD.FTZ R102, R99, R102 ;  /* 0x0000006663667221 */ /* 0x000fc40000010000 */
[----:B------:R-:W1:Y:S02]  /*1c90*/  LDS.128 R96, [R101.X8+0x6030] ;  /* 0x0060300065607984 */ /* 0x000e640000008c00 */
[----:B-1----:R-:W-:Y:S02]  /*1ca0*/  FADD.FTZ R103, R103, R96 ;  /* 0x0000006067677221 */ /* 0x002fe40000010000 */
        /* <DEDUP_REMOVED lines=16> */
.L_x_2558:
        /* <DEDUP_REMOVED lines=11> */
.L_x_2559:
[----:B------:R-:W-:Y:S05]  /*1e60*/  BSYNC B1 ;  /* 0x0000000000017941 */ /* 0x000fea0003800000 */
.L_x_2557:
        /* <DEDUP_REMOVED lines=12> */
[----:B------:R-:W-:Y:S01]  /*1f30*/  MOV R99, RZ ;  /* 0x000000ff00637202 */ /* 0x000fe20000000f00 */
[----:B------:R-:W-:Y:S05]  /*1f40*/  @!P4 BRA `(.L_x_2562) ;  /* 0x000000900000c947 */ /* 0x000fea0003800000 */
[----:B------:R-:W-:Y:S01]  /*1f50*/  PRMT R99, RZ, 0x7610, R12 ;  /* 0x00007610ff637816 */ /* 0x000fe2000000000c */
[----:B------:R-:W-:Y:S05]  /*1f60*/  BRA `(.L_x_2562) ;  /* 0x0000007000007947 */ /* 0x000fea0003800000 */
.L_x_2561:
[----:B0-----:R-:W-:-:S04]  /*1f70*/  ISETP.NE.AND P6, PT, R170, RZ, PT ;  /* 0x000000ffaa00720c */ /* 0x001fc80003fc5270 */
[----:B------:R-:W-:-:S05]  /*1f80*/  FSEL R98, R96, RZ, !P6 ;  /* 0x000000ff60627208 */ /* 0x000fca0007000000 */
[----:B------:R-:W-:-:S04]  /*1f90*/  FFMA.FTZ R98, R112, R97, R98 ;  /* 0x0000006170627223 */ /* 0x000fc80000010062 */
[----:B------:R-:W-:Y:S01]  /*1fa0*/  FADD.FTZ R99, R117, -R98 ;  /* 0x8000006275637221 */ /* 0x000fe20000010000 */
[----:B------:R-:W-:-:S03]  /*1fb0*/  @P4 PRMT R98, RZ, 0x7610, R12 ;  /* 0x00007610ff624816 */ /* 0x000fc6000000000c */
[----:B------:R-:W-:-:S04]  /*1fc0*/  FMUL.FTZ R99, R110, R99 ;  /* 0x000000636e637220 */ /* 0x000fc80000410000 */
[----:B------:R-:W-:Y:S02]  /*1fd0*/  @P4 FADD.FTZ R99, R99, R98 ;  /* 0x0000006263634221 */ /* 0x000fe40000010000 */
.L_x_2562:
[----:B------:R-:W-:Y:S05]  /*1fe0*/  BSYNC B1 ;  /* 0x0000000000017941 */ /* 0x000fea0003800000 */
.L_x_2560:
        /* <DEDUP_REMOVED lines=14> */
.L_x_2564:
[----:B0-----:R-:W-:-:S04]  /*20d0*/  ISETP.NE.AND P6, PT, R170, RZ, PT ;  /* 0x000000ffaa00720c */ /* 0x001fc80003fc5270 */
[----:B------:R-:W-:-:S05]  /*20e0*/  FSEL R98, R96, RZ, !P6 ;  /* 0x000000ff60627208 */ /* 0x000fca0007000000 */
[----:B------:R-:W-:Y:S01]  /*20f0*/  FFMA.FTZ R99, R115, R97, R98 ;  /* 0x0000006173637223 */ /* 0x000fe20000010062 */
[----:B------:R-:W-:-:S03]  /*2100*/  @P4 PRMT R98, RZ, 0x5410, R13 ;  /* 0x00005410ff624816 */ /* 0x000fc6000000000d */
[----:B------:R-:W-:-:S04]  /*2110*/  FADD.FTZ R99, R118, -R99 ;  /* 0x8000006376637221 */ /* 0x000fc80000010000 */
[----:B------:R-:W-:-:S04]  /*2120*/  FMUL.FTZ R99, R110, R99 ;  /* 0x000000636e637220 */ /* 0x000fc80000410000 */
[----:B------:R-:W-:Y:S02]  /*2130*/  @P4 FADD.FTZ R99, R99, R98 ;  /* 0x0000006263634221 */ /* 0x000fe40000010000 */
.L_x_2565:
[----:B------:R-:W-:Y:S05]  /*2140*/  BSYNC B1 ;  /* 0x0000000000017941 */ /* 0x000fea0003800000 */
.L_x_2563:
        /* <DEDUP_REMOVED lines=14> */
.L_x_2567:
[----:B0-----:R-:W-:-:S04]  /*2230*/  ISETP.NE.AND P6, PT, R170, RZ, PT ;  /* 0x000000ffaa00720c */ /* 0x001fc80003fc5270 */
[----:B------:R-:W-:-:S05]  /*2240*/  FSEL R98, R96, RZ, !P6 ;  /* 0x000000ff60627208 */ /* 0x000fca0007000000 */
[----:B------:R-:W-:-:S04]  /*2250*/  FFMA.FTZ R98, R116, R97, R98 ;  /* 0x0000006174627223 */ /* 0x000fc80000010062 */
[----:B------:R-:W-:Y:S01]  /*2260*/  FADD.FTZ R99, R121, -R98 ;  /* 0x8000006279637221 */ /* 0x000fe20000010000 */
[----:B------:R-:W-:-:S03]  /*2270*/  @P4 PRMT R98, RZ, 0x7610, R13 ;  /* 0x00007610ff624816 */ /* 0x000fc6000000000d */
[----:B------:R-:W-:-:S04]  /*2280*/  FMUL.FTZ R99, R110, R99 ;  /* 0x000000636e637220 */ /* 0x000fc80000410000 */
[----:B------:R-:W-:Y:S02]  /*2290*/  @P4 FADD.FTZ R99, R99, R98 ;  /* 0x0000006263634221 */ /* 0x000fe40000010000 */
.L_x_2568:
[----:B------:R-:W-:Y:S05]  /*22a0*/  BSYNC B1 ;  /* 0x0000000000017941 */ /* 0x000fea0003800000 */
.L_x_2566:
        /* <DEDUP_REMOVED lines=14> */
.L_x_2570:
[----:B0-----:R-:W-:-:S04]  /*2390*/  ISETP.NE.AND P6, PT, R170, RZ, PT ;  /* 0x000000ffaa00720c */ /* 0x001fc80003fc5270 */
[----:B------:R-:W-:-:S05]  /*23a0*/  FSEL R98, R96, RZ, !P6 ;  /* 0x000000ff60627208 */ /* 0x000fca0007000000 */
[----:B------:R-:W-:Y:S01]  /*23b0*/  FFMA.FTZ R99, R119, R97, R98 ;  /* 0x0000006177637223 */ /* 0x000fe20000010062 */
[----:B------:R-:W-:-:S03]  /*23c0*/  @P4 PRMT R98, RZ, 0x5410, R14 ;  /* 0x00005410ff624816 */ /* 0x000fc6000000000e */
[----:B------:R-:W-:-:S04]  /*23d0*/  FADD.FTZ R99, R120, -R99 ;  /* 0x8000006378637221 */ /* 0x000fc80000010000 */
[----:B------:R-:W-:-:S04]  /*23e0*/  FMUL.FTZ R99, R110, R99 ;  /* 0x000000636e637220 */ /* 0x000fc80000410000 */
[----:B------:R-:W-:Y:S02]  /*23f0*/  @P4 FADD.FTZ R99, R99, R98 ;  /* 0x0000006263634221 */ /* 0x000fe40000010000 */
.L_x_2571:
[----:B------:R-:W-:Y:S05]  /*2400*/  BSYNC B1 ;  /* 0x0000000000017941 */ /* 0x000fea0003800000 */
.L_x_2569:
        /* <DEDUP_REMOVED lines=14> */
.L_x_2573:
[----:B0-----:R-:W-:-:S04]  /*24f0*/  ISETP.NE.AND P6, PT, R170, RZ, PT ;  /* 0x000000ffaa00720c */ /* 0x001fc80003fc5270 */
[----:B------:R-:W-:-:S05]  /*2500*/  FSEL R98, R96, RZ, !P6 ;  /* 0x000000ff60627208 */ /* 0x000fca0007000000 */
[----:B------:R-:W-:-:S04]  /*2510*/  FFMA.FTZ R98, R122, R97, R98 ;  /* 0x000000617a627223 */ /* 0x000fc80000010062 */
[----:B------:R-:W-:Y:S01]  /*2520*/  FADD.FTZ R99, R123, -R98 ;  /* 0x800000627b637221 */ /* 0x000fe20000010000 */
[----:B------:R-:W-:-:S03]  /*2530*/  @P4 PRMT R98, RZ, 0x7610, R14 ;  /* 0x00007610ff624816 */ /* 0x000fc6000000000e */
[----:B------:R-:W-:-:S04]  /*2540*/  FMUL.FTZ R99, R110, R99 ;  /* 0x000000636e637220 */ /* 0x000fc80000410000 */
[----:B------:R-:W-:Y:S02]  /*2550*/  @P4 FADD.FTZ R99, R99, R98 ;  /* 0x0000006263634221 */ /* 0x000fe40000010000 */
.L_x_2574:
[----:B------:R-:W-:Y:S05]  /*2560*/  BSYNC B1 ;  /* 0x0000000000017941 */ /* 0x000fea0003800000 */
.L_x_2572:
        /* <DEDUP_REMOVED lines=14> */
.L_x_2576:
[----:B0-----:R-:W-:-:S04]  /*2650*/  ISETP.NE.AND P6, PT, R170, RZ, PT ;  /* 0x000000ffaa00720c */ /* 0x001fc80003fc5270 */
[----:B------:R-:W-:-:S05]  /*2660*/  FSEL R98, R96, RZ, !P6 ;  /* 0x000000ff60627208 */ /* 0x000fca0007000000 */
[----:B------:R-:W-:Y:S01]  /*2670*/  FFMA.FTZ R99, R125, R97, R98 ;  /* 0x000000617d637223 */ /* 0x000fe20000010062 */
[----:B------:R-:W-:-:S03]  /*2680*/  @P4 PRMT R98, RZ, 0x5410, R15 ;  /* 0x00005410ff624816 */ /* 0x000fc6000000000f */
[----:B------:R-:W-:-:S04]  /*2690*/  FADD.FTZ R99, R124, -R99 ;  /* 0x800000637c637221 */ /* 0x000fc80000010000 */
[----:B------:R-:W-:-:S04]  /*26a0*/  FMUL.FTZ R99, R110, R99 ;  /* 0x000000636e637220 */ /* 0x000fc80000410000 */
[----:B------:R-:W-:Y:S02]  /*26b0*/  @P4 FADD.FTZ R99, R99, R98 ;  /* 0x0000006263634221 */ /* 0x000fe40000010000 */
.L_x_2577:
[----:B------:R-:W-:Y:S05]  /*26c0*/  BSYNC B1 ;  /* 0x0000000000017941 */ /* 0x000fea0003800000 */
.L_x_2575:
        /* <DEDUP_REMOVED lines=14> */
.L_x_2579:
[----:B0-----:R-:W-:-:S04]  /*27b0*/  ISETP.NE.AND P6, PT, R170, RZ, PT ;  /* 0x000000ffaa00720c */ /* 0x001fc80003fc5270 */
[----:B------:R-:W-:-:S05]  /*27c0*/  FSEL R98, R96, RZ, !P6 ;  /* 0x000000ff60627208 */ /* 0x000fca0007000000 */
[----:B------:R-:W-:-:S04]  /*27d0*/  FFMA.FTZ R98, R126, R97, R98 ;  /* 0x000000617e627223 */ /* 0x000fc80000010062 */
[----:B------:R-:W-:Y:S01]  /*27e0*/  FADD.FTZ R99, R127, -R98 ;  /* 0x800000627f637221 */ /* 0x000fe20000010000 */
[----:B------:R-:W-:-:S03]  /*27f0*/  @P4 PRMT R98, RZ, 0x7610, R15 ;  /* 0x00007610ff624816 */ /* 0x000fc6000000000f */
[----:B------:R-:W-:-:S04]  /*2800*/  FMUL.FTZ R99, R110, R99 ;  /* 0x000000636e637220 */ /* 0x000fc80000410000 */
[----:B------:R-:W-:Y:S02]  /*2810*/  @P4 FADD.FTZ R99, R99, R98 ;  /* 0x0000006263634221 */ /* 0x000fe40000010000 */
.L_x_2580:
[----:B------:R-:W-:Y:S05]  /*2820*/  BSYNC B1 ;  /* 0x0000000000017941 */ /* 0x000fea0003800000 */
.L_x_2578:
        /* <DEDUP_REMOVED lines=16> */
.L_x_2556:
[----:B------:R-:W-:Y:S05]  /*2930*/  BSYNC B0 ;  /* 0x0000000000007941 */ /* 0x000fea0003800000 */
.L_x_2555:
[----:B------:R-:W-:Y:S01]  /*2940*/  BSSY B0, `(.L_x_2581) ;  /* 0x00000c4000007945 */ /* 0x000fe20003800000 */
[----:B------:R-:W-:Y:S05]  /*2950*/  @!P1 BRA `(.L_x_2582) ;  /* 0x00000c2000009947 */ /* 0x000fea0003800000 */
[----:B------:R-:W-:Y:S01]  /*2960*/  BSSY B1, `(.L_x_2583) ;  /* 0x0000015000017945 */ /* 0x000fe20003800000 */
[----:B------:R-:W-:Y:S05]  /*2970*/  @P2 BRA `(.L_x_2584) ;  /* 0x0000008000002947 */ /* 0x000fea0003800000 */
[----:B------:R-:W-:Y:S01]  /*2980*/  ULDC.64 UR6, c[0x0][0x218] ;  /* 0x0000860000067ab9 */ /* 0x000fe20000000a00 */
[----:B-1----:R-:W-:Y:S01]  /*2990*/  IMAD.MOV.U32 R99, RZ, RZ, RZ ;  /* 0x000000ffff637224 */ /* 0x002fe200078e00ff */
[----:B------:R-:W-:-:S04]  /*29a0*/  UISETP.NE.U32.AND UP0, UPT, URZ, UR6, UPT ;  /* 0x000000063f00728c */ /* 0x000fc8000bf05070 */
[----:B------:R-:W-:-:S06]  /*29b0*/  UISETP.NE.AND.EX UP0, UPT, URZ, UR7, UPT, UP0 ;  /* 0x000000073f00728c */ /* 0x000fcc000bf05300 */
[----:B------:R-:W-:-:S13]  /*29c0*/  PLOP3.LUT P4, PT, PT, PT, UP0, 0x80, 0x0 ;  /* 0x000000000000781c */ /* 0x000fda0003f8f008 */
[----:B------:R-:W-:Y:S05]  /*29d0*/  @!P4 BRA `(.L_x_2585) ;  /* 0x000000d00000c947 */ /* 0x000fea0003800000 */
[----:B-----5:R-:W-:Y:S01]  /*29e0*/  PRMT R99, RZ, 0x5410, R8 ;  /* 0x00005410ff637816 */ /* 0x020fe20000000008 */
[----:B------:R-:W-:Y:S05]  /*29f0*/  BRA `(.L_x_2585) ;  /* 0x000000b000007947 */ /* 0x000fea0003800000 */
.L_x_2584:
[----:B------:R-:W-:Y:S01]  /*2a00*/  ULDC.64 UR6, c[0x0][0x218] ;  /* 0x0000860000067ab9 */ /* 0x000fe20000000a00 */
[----:B0-----:R-:W-:Y:S01]  /*2a10*/  ISETP.NE.AND P4, PT, R170, RZ, PT ;  /* 0x000000ffaa00720c */ /* 0x001fe20003f85270 */
        /* <DEDUP_REMOVED lines=9> */
.L_x_2585:
[----:B------:R-:W-:Y:S05]  /*2ab0*/  BSYNC B1 ;  /* 0x0000000000017941 */ /* 0x000fea0003800000 */
.L_x_2583:
        /* <DEDUP_REMOVED lines=16> */
.L_x_2587:
[----:B0-----:R-:W-:-:S04]  /*2bc0*/  ISETP.NE.AND P6, PT, R170, RZ, PT ;  /* 0x000000ffaa00720c */ /* 0x001fc80003fc5270 */
[----:B------:R-:W-:-:S05]  /*2bd0*/  FSEL R98, R96, RZ, !P6 ;  /* 0x000000ff60627208 */ /* 0x000fca0007000000 */
[----:B------:R-:W-:-:S04]  /*2be0*/  FFMA.FTZ R98, R132, R97, R98 ;  /* 0x0000006184627223 */ /* 0x000fc80000010062 */
[----:B------:R-:W-:Y:S01]  /*2bf0*/  FADD.FTZ R99, R137, -R98 ;  /* 0x8000006289637221 */ /* 0x000fe20000010000 */
[----:B------:R-:W-:-:S03]  /*2c00*/  @P4 PRMT R98, RZ, 0x7610, R8 ;  /* 0x00007610ff624816 */ /* 0x000fc60000000008 */
[----:B------:R-:W-:-:S04]  /*2c10*/  FMUL.FTZ R99, R110, R99 ;  /* 0x000000636e637220 */ /* 0x000fc80000410000 */
[----:B------:R-:W-:Y:S02]  /*2c20*/  @P4 FADD.FTZ R99, R99, R98 ;  /* 0x0000006263634221 */ /* 0x000fe40000010000 */
.L_x_2588:
[----:B------:R-:W-:Y:S05]  /*2c30*/  BSYNC B1 ;  /* 0x0000000000017941 */ /* 0x000fea0003800000 */
.L_x_2586:
        /* <DEDUP_REMOVED lines=14> */
.L_x_2590:
[----:B0-----:R-:W-:-:S04]  /*2d20*/  ISETP.NE.AND P6, PT, R170, RZ, PT ;  /* 0x000000ffaa00720c */ /* 0x001fc80003fc5270 */
[----:B------:R-:W-:-:S05]  /*2d30*/  FSEL R98, R96, RZ, !P6 ;  /* 0x000000ff60627208 */ /* 0x000fca0007000000 */
[----:B------:R-:W-:Y:S01]  /*2d40*/  FFMA.FTZ R99, R135, R97, R98 ;  /* 0x0000006187637223 */ /* 0x000fe20000010062 */
[----:B------:R-:W-:-:S03]  /*2d50*/  @P4 PRMT R98, RZ, 0x5410, R9 ;  /* 0x00005410ff624816 */ /* 0x000fc60000000009 */
[----:B------:R-:W-:-:S04]  /*2d60*/  FADD.FTZ R99, R138, -R99 ;  /* 0x800000638a637221 */ /* 0x000fc80000010000 */
[----:B------:R-:W-:-:S04]  /*2d70*/  FMUL.FTZ R99, R110, R99 ;  /* 0x000000636e637220 */ /* 0x000fc80000410000 */
[----:B------:R-:W-:Y:S02]  /*2d80*/  @P4 FADD.FTZ R99, R99, R98 ;  /* 0x0000006263634221 */ /* 0x000fe40000010000 */
.L_x_2591:
[----:B------:R-:W-:Y:S05]  /*2d90*/  BSYNC B1 ;  /* 0x0000000000017941 */ /* 0x000fea0003800000 */
.L_x_2589:
        /* <DEDUP_REMOVED lines=14> */
.L_x_2593:
[----:B0-----:R-:W-:-:S04]  /*2e80*/  ISETP.NE.AND P6, PT, R170, RZ, PT ;  /* 0x000000ffaa00720c */ /* 0x001fc80003fc5270 */
[----:B------:R-:W-:-:S05]  /*2e90*/  FSEL R98, R96, RZ, !P6 ;  /* 0x000000ff60627208 */ /* 0x000fca0007000000 */
[----:B------:R-:W-:-:S04]  /*2ea0*/  FFMA.FTZ R98, R136, R97, R98 ;  /* 0x0000006188627223 */ /* 0x000fc80000010062 */
[----:B------:R-:W-:Y:S01]  /*2eb0*/  FADD.FTZ R99, R141, -R98 ;  /* 0x800000628d637221 */ /* 0x000fe20000010000 */
[----:B------:R-:W-:-:S03]  /*2ec0*/  @P4 PRMT R98, RZ, 0x7610, R9 ;  /* 0x00007610ff624816 */ /* 0x000fc60000000009 */
[----:B------:R-:W-:-:S04]  /*2ed0*/  FMUL.FTZ R99, R110, R99 ;  /* 0x000000636e637220 */ /* 0x000fc80000410000 */
[----:B------:R-:W-:Y:S02]  /*2ee0*/  @P4 FADD.FTZ R99, R99, R98 ;  /* 0x0000006263634221 */ /* 0x000fe40000010000 */
.L_x_2594:
[----:B------:R-:W-:Y:S05]  /*2ef0*/  BSYNC B1 ;  /* 0x0000000000017941 */ /* 0x000fea0003800000 */
.L_x_2592:
        /* <DEDUP_REMOVED lines=14> */
.L_x_2596:
[----:B0-----:R-:W-:-:S04]  /*2fe0*/  ISETP.NE.AND P6, PT, R170, RZ, PT ;  /* 0x000000ffaa00720c */ /* 0x001fc80003fc5270 */
[----:B------:R-:W-:-:S05]  /*2ff0*/  FSEL R98, R96, RZ, !P6 ;  /* 0x000000ff60627208 */ /* 0x000fca0007000000 */
[----:B------:R-:W-:Y:S01]  /*3000*/  FFMA.FTZ R99, R139, R97, R98 ;  /* 0x000000618b637223 */ /* 0x000fe20000010062 */
[----:B------:R-:W-:-:S03]  /*3010*/  @P4 PRMT R98, RZ, 0x5410, R10 ;  /* 0x00005410ff624816 */ /* 0x000fc6000000000a */
[----:B------:R-:W-:-:S04]  /*3020*/  FADD.FTZ R99, R140, -R99 ;  /* 0x800000638c637221 */ /* 0x000fc80000010000 */
[----:B------:R-:W-:-:S04]  /*3030*/  FMUL.FTZ R99, R110, R99 ;  /* 0x000000636e637220 */ /* 0x000fc80000410000 */
[----:B------:R-:W-:Y:S02]  /*3040*/  @P4 FADD.FTZ R99, R99, R98 ;  /* 0x0000006263634221 */ /* 0x000fe40000010000 */
.L_x_2597:
[----:B------:R-:W-:Y:S05]  /*3050*/  BSYNC B1 ;  /* 0x0000000000017941 */ /* 0x000fea0003800000 */
.L_x_2595:
        /* <DEDUP_REMOVED lines=14> */
.L_x_2599:
[----:B0-----:R-:W-:-:S04]  /*3140*/  ISETP.NE.AND P6, PT, R170, RZ, PT ;  /* 0x000000ffaa00720c */ /* 0x001fc80003fc5270 */
[----:B------:R-:W-:-:S05]  /*3150*/  FSEL R98, R96, RZ, !P6 ;  /* 0x000000ff60627208 */ /* 0x000fca0007000000 */
[----:B------:R-:W-:-:S04]  /*3160*/  FFMA.FTZ R98, R142, R97, R98 ;  /* 0x000000618e627223 */ /* 0x000fc80000010062 */
[----:B------:R-:W-:Y:S01]  /*3170*/  FADD.FTZ R99, R143, -R98 ;  /* 0x800000628f637221 */ /* 0x000fe20000010000 */
[----:B------:R-:W-:-:S03]  /*3180*/  @P4 PRMT R98, RZ, 0x7610, R10 ;  /* 0x00007610ff624816 */ /* 0x000fc6000000000a */
[----:B------:R-:W-:-:S04]  /*3190*/  FMUL.FTZ R99, R110, R99 ;  /* 0x000000636e637220 */ /* 0x000fc80000410000 */
[----:B------:R-:W-:Y:S02]  /*31a0*/  @P4 FADD.FTZ R99, R99, R98 ;  /* 0x0000006263634221 */ /* 0x000fe40000010000 */
.L_x_2600:
[----:B------:R-:W-:Y:S05]  /*31b0*/  BSYNC B1 ;  /* 0x0000000000017941 */ /* 0x000fea0003800000 */
.L_x_2598:
        /* <DEDUP_REMOVED lines=14> */
.L_x_2602:
[----:B0-----:R-:W-:-:S04]  /*32a0*/  ISETP.NE.AND P6, PT, R170, RZ, PT ;  /* 0x000000ffaa00720c */ /* 0x001fc80003fc5270 */
[----:B------:R-:W-:-:S05]  /*32b0*/  FSEL R98, R96, RZ, !P6 ;  /* 0x000000ff60627208 */ /* 0x000fca0007000000 */
[----:B------:R-:W-:Y:S01]  /*32c0*/  FFMA.FTZ R99, R145, R97, R98 ;  /* 0x0000006191637223 */ /* 0x000fe20000010062 */
[----:B------:R-:W-:-:S03]  /*32d0*/  @P4 PRMT R98, RZ, 0x5410, R11 ;  /* 0x00005410ff624816 */ /* 0x000fc6000000000b */
[----:B------:R-:W-:-:S04]  /*32e0*/  FADD.FTZ R99, R144, -R99 ;  /* 0x8000006390637221 */ /* 0x000fc80000010000 */
[----:B------:R-:W-:-:S04]  /*32f0*/  FMUL.FTZ R99, R110, R99 ;  /* 0x000000636e637220 */ /* 0x000fc80000410000 */
[----:B------:R-:W-:Y:S02]  /*3300*/  @P4 FADD.FTZ R99, R99, R98 ;  /* 0x0000006263634221 */ /* 0x000fe40000010000 */
.L_x_2603:
[----:B------:R-:W-:Y:S05]  /*3310*/  BSYNC B1 ;  /* 0x0000000000017941 */ /* 0x000fea0003800000 */
.L_x_2601:
        /* <DEDUP_REMOVED lines=14> */
.L_x_2605:
[----:B0-----:R-:W-:-:S04]  /*3400*/  ISETP.NE.AND P6, PT, R170, RZ, PT ;  /* 0x000000ffaa00720c */ /* 0x001fc80003fc5270 */
[----:B------:R-:W-:-:S05]  /*3410*/  FSEL R98, R96, RZ, !P6 ;  /* 0x000000ff60627208 */ /* 0x000fca0007000000 */
[----:B------:R-:W-:-:S04]  /*3420*/  FFMA.FTZ R98, R146, R97, R98 ;  /* 0x0000006192627223 */ /* 0x000fc80000010062 */
[----:B------:R-:W-:Y:S01]  /*3430*/  FADD.FTZ R99, R147, -R98 ;  /* 0x8000006293637221 */ /* 0x000fe20000010000 */
[----:B------:R-:W-:-:S03]  /*3440*/  @P4 PRMT R98, RZ, 0x7610, R11 ;  /* 0x00007610ff624816 */ /* 0x000fc6000000000b */
[----:B------:R-:W-:-:S04]  /*3450*/  FMUL.FTZ R99, R110, R99 ;  /* 0x000000636e637220 */ /* 0x000fc80000410000 */
[----:B------:R-:W-:Y:S02]  /*3460*/  @P4 FADD.FTZ R99, R99, R98 ;  /* 0x0000006263634221 */ /* 0x000fe40000010000 */
.L_x_2606:
[----:B------:R-:W-:Y:S05]  /*3470*/  BSYNC B1 ;  /* 0x0000000000017941 */ /* 0x000fea0003800000 */
.L_x_2604:
        /* <DEDUP_REMOVED lines=16> */
.L_x_2582:
[----:B------:R-:W-:Y:S05]  /*3580*/  BSYNC B0 ;  /* 0x0000000000007941 */ /* 0x000fea0003800000 */
.L_x_2581:
[----:B------:R-:W-:Y:S01]  /*3590*/  ISETP.GE.U32.AND P4, PT, R0, 0x300, PT ;  /* 0x000003000000780c */ /* 0x000fe20003f86070 */
[----:B------:R-:W-:-:S12]  /*35a0*/  BSSY B0, `(.L_x_2607) ;  /* 0x00000c2000007945 */ /* 0x000fd80003800000 */
        /* <DEDUP_REMOVED lines=11> */
.L_x_2610:
        /* <DEDUP_REMOVED lines=11> */
.L_x_2611:
[----:B------:R-:W-:Y:S05]  /*3710*/  BSYNC B1 ;  /* 0x0000000000017941 */ /* 0x000fea0003800000 */
.L_x_2609:
        /* <DEDUP_REMOVED lines=16> */
.L_x_2613:
[----:B0-----:R-:W-:-:S04]  /*3820*/  ISETP.NE.AND P6, PT, R170, RZ, PT ;  /* 0x000000ffaa00720c */ /* 0x001fc80003fc5270 */
[----:B------:R-:W-:-:S05]  /*3830*/  FSEL R98, R96, RZ, !P6 ;  /* 0x000000ff60627208 */ /* 0x000fca0007000000 */
[----:B------:R-:W-:-:S04]  /*3840*/  FFMA.FTZ R98, R148, R97, R98 ;  /* 0x0000006194627223 */ /* 0x000fc80000010062 */
[----:B------:R-:W-:Y:S01]  /*3850*/  FADD.FTZ R99, R151, -R98 ;  /* 0x8000006297637221 */ /* 0x000fe20000010000 */
[----:B------:R-:W-:-:S03]  /*3860*/  @P4 PRMT R98, RZ, 0x7610, R4 ;  /* 0x00007610ff624816 */ /* 0x000fc60000000004 */
[----:B------:R-:W-:-:S04]  /*3870*/  FMUL.FTZ R99, R110, R99 ;  /* 0x000000636e637220 */ /* 0x000fc80000410000 */
[----:B------:R-:W-:Y:S02]  /*3880*/  @P4 FADD.FTZ R99, R99, R98 ;  /* 0x0000006263634221 */ /* 0x000fe40000010000 */
.L_x_2614:
[----:B------:R-:W-:Y:S05]  /*3890*/  BSYNC B1 ;  /* 0x0000000000017941 */ /* 0x000fea0003800000 */
.L_x_2612:
        /* <DEDUP_REMOVED lines=14> */
.L_x_2616:
[----:B0-----:R-:W-:-:S04]  /*3980*/  ISETP.NE.AND P6, PT, R170, RZ, PT ;  /* 0x000000ffaa00720c */ /* 0x001fc80003fc5270 */
[----:B------:R-:W-:-:S05]  /*3990*/  FSEL R98, R96, RZ, !P6 ;  /* 0x000000ff60627208 */ /* 0x000fca0007000000 */
[----:B------:R-:W-:Y:S01]  /*39a0*/  FFMA.FTZ R99, R149, R97, R98 ;  /* 0x0000006195637223 */ /* 0x000fe20000010062 */
[----:B------:R-:W-:-:S03]  /*39b0*/  @P4 PRMT R98, RZ, 0x5410, R5 ;  /* 0x00005410ff624816 */ /* 0x000fc60000000005 */
[----:B------:R-:W-:-:S04]  /*39c0*/  FADD.FTZ R99, R154, -R99 ;  /* 0x800000639a637221 */ /* 0x000fc80000010000 */
[----:B------:R-:W-:-:S04]  /*39d0*/  FMUL.FTZ R99, R110, R99 ;  /* 0x000000636e637220 */ /* 0x000fc80000410000 */
[----:B------:R-:W-:Y:S02]  /*39e0*/  @P4 FADD.FTZ R99, R99, R98 ;  /* 0x0000006263634221 */ /* 0x000fe40000010000 */
.L_x_2617:
[----:B------:R-:W-:Y:S05]  /*39f0*/  BSYNC B1 ;  /* 0x0000000000017941 */ /* 0x000fea0003800000 */
.L_x_2615:
        /* <DEDUP_REMOVED lines=14> */
.L_x_2619:
[----:B0-----:R-:W-:-:S04]  /*3ae0*/  ISETP.NE.AND P6, PT, R170, RZ, PT ;  /* 0x000000ffaa00720c */ /* 0x001fc80003fc5270 */
[----:B------:R-:W-:-:S05]  /*3af0*/  FSEL R98, R96, RZ, !P6 ;  /* 0x000000ff60627208 */ /* 0x000fca0007000000 */
[----:B------:R-:W-:-:S04]  /*3b00*/  FFMA.FTZ R98, R152, R97, R98 ;  /* 0x0000006198627223 */ /* 0x000fc80000010062 */
[----:B------:R-:W-:Y:S01]  /*3b10*/  FADD.FTZ R99, R155, -R98 ;  /* 0x800000629b637221 */ /* 0x000fe20000010000 */
[----:B------:R-:W-:-:S03]  /*3b20*/  @P4 PRMT R98, RZ, 0x7610, R5 ;  /* 0x00007610ff624816 */ /* 0x000fc60000000005 */
[----:B------:R-:W-:-:S04]  /*3b30*/  FMUL.FTZ R99, R110, R99 ;  /* 0x000000636e637220 */ /* 0x000fc80000410000 */
[----:B------:R-:W-:Y:S02]  /*3b40*/  @P4 FADD.FTZ R99, R99, R98 ;  /* 0x0000006263634221 */ /* 0x000fe40000010000 */
.L_x_2620:
[----:B------:R-:W-:Y:S05]  /*3b50*/  BSYNC B1 ;  /* 0x0000000000017941 */ /* 0x000fea0003800000 */
.L_x_2618:
        /* <DEDUP_REMOVED lines=14> */
.L_x_2622:
[----:B0-----:R-:W-:-:S04]  /*3c40*/  ISETP.NE.AND P6, PT, R170, RZ, PT ;  /* 0x000000ffaa00720c */ /* 0x001fc80003fc5270 */
[----:B------:R-:W-:-:S05]  /*3c50*/  FSEL R98, R96, RZ, !P6 ;  /* 0x000000ff60627208 */ /* 0x000fca0007000000 */
[----:B------:R-:W-:Y:S01]  /*3c60*/  FFMA.FTZ R99, R153, R97, R98 ;  /* 0x0000006199637223 */ /* 0x000fe20000010062 */
[----:B------:R-:W-:-:S03]  /*3c70*/  @P4 PRMT R98, RZ, 0x5410, R6 ;  /* 0x00005410ff624816 */ /* 0x000fc60000000006 */
[----:B------:R-:W-:-:S04]  /*3c80*/  FADD.FTZ R99, R156, -R99 ;  /* 0x800000639c637221 */ /* 0x000fc80000010000 */
[----:B------:R-:W-:-:S04]  /*3c90*/  FMUL.FTZ R99, R110, R99 ;  /* 0x000000636e637220 */ /* 0x000fc80000410000 */
[----:B------:R-:W-:Y:S02]  /*3ca0*/  @P4 FADD.FTZ R99, R99, R98 ;  /* 0x0000006263634221 */ /* 0x000fe40000010000 */
.L_x_2623:
[----:B------:R-:W-:Y:S05]  /*3cb0*/  BSYNC B1 ;  /* 0x0000000000017941 */ /* 0x000fea0003800000 */
.L_x_2621:
        /* <DEDUP_REMOVED lines=14> */
.L_x_2625:
[----:B0-----:R-:W-:-:S04]  /*3da0*/  ISETP.NE.AND P6, PT, R170, RZ, PT ;  /* 0x000000ffaa00720c */ /* 0x001fc80003fc5270 */
[----:B------:R-:W-:-:S05]  /*3db0*/  FSEL R98, R96, RZ, !P6 ;  /* 0x000000ff60627208 */ /* 0x000fca0007000000 */
[----:B------:R-:W-:-:S04]  /*3dc0*/  FFMA.FTZ R98, R158, R97, R98 ;  /* 0x000000619e627223 */ /* 0x000fc80000010062 */
[----:B------:R-:W-:Y:S01]  /*3dd0*/  FADD.FTZ R99, R157, -R98 ;  /* 0x800000629d637221 */ /* 0x000fe20000010000 */
[----:B------:R-:W-:-:S03]  /*3de0*/  @P4 PRMT R98, RZ, 0x7610, R6 ;  /* 0x00007610ff624816 */ /* 0x000fc60000000006 */
[----:B------:R-:W-:-:S04]  /*3df0*/  FMUL.FTZ R99, R110, R99 ;  /* 0x000000636e637220 */ /* 0x000fc80000410000 */
[----:B------:R-:W-:Y:S02]  /*3e00*/  @P4 FADD.FTZ R99, R99, R98 ;  /* 0x0000006263634221 */ /* 0x000fe40000010000 */
.L_x_2626:
[----:B------:R-:W-:Y:S05]  /*3e10*/  BSYNC B1 ;  /* 0x0000000000017941 */ /* 0x000fea0003800000 */
.L_x_2624:
        /* <DEDUP_REMOVED lines=14> */
.L_x_2628:
[----:B0-----:R-:W-:-:S04]  /*3f00*/  ISETP.NE.AND P6, PT, R170, RZ, PT ;  /* 0x000000ffaa00720c */ /* 0x001fc80003fc5270 */
[----:B------:R-:W-:-:S05]  /*3f10*/  FSEL R98, R96, RZ, !P6 ;  /* 0x000000ff60627208 */ /* 0x000fca0007000000 */
[----:B------:R-:W-:Y:S01]  /*3f20*/  FFMA.FTZ R99, R159, R97, R98 ;  /* 0x000000619f637223 */ /* 0x000fe20000010062 */
[----:B------:R-:W-:-:S03]  /*3f30*/  @P4 PRMT R98, RZ, 0x5410, R7 ;  /* 0x00005410ff624816 */ /* 0x000fc60000000007 */
[----:B------:R-:W-:-:S04]  /*3f40*/  FADD.FTZ R99, R130, -R99 ;  /* 0x8000006382637221 */ /* 0x000fc80000010000 */
[----:B------:R-:W-:-:S04]  /*3f50*/  FMUL.FTZ R99, R110, R99 ;  /* 0x000000636e637220 */ /* 0x000fc80000410000 */
[----:B------:R-:W-:Y:S02]  /*3f60*/  @P4 FADD.FTZ R99, R99, R98 ;  /* 0x0000006263634221 */ /* 0x000fe40000010000 */
.L_x_2629:
[----:B------:R-:W-:Y:S05]  /*3f70*/  BSYNC B1 ;  /* 0x0000000000017941 */ /* 0x000fea0003800000 */
.L_x_2627:
        /* <DEDUP_REMOVED lines=14> */
.L_x_2631:
[----:B0-----:R-:W-:-:S04]  /*4060*/  ISETP.NE.AND P2, PT, R170, RZ, PT ;  /* 0x000000ffaa00720c */ /* 0x001fc80003f45270 */
[----:B------:R-:W-:-:S05]  /*4070*/  FSEL R96, R96, RZ, !P2 ;  /* 0x000000ff60607208 */ /* 0x000fca0005000000 */
[----:B------:R-:W-:-:S04]  /*4080*/  FFMA.FTZ R96, R128, R97, R96 ;  /* 0x0000006180607223 */ /* 0x000fc80000010060 */
[----:B------:R-:W-:-:S04]  /*4090*/  FADD.FTZ R97, R131, -R96 ;  /* 0x8000006083617221 */ /* 0x000fc80000010000 */
[----:B------:R-:W-:Y:S01]  /*40a0*/  FMUL.FTZ R110, R110, R97 ;  /* 0x000000616e6e7220 */ /* 0x000fe20000410000 */
[----:B------:R-:W-:-:S05]  /*40b0*/  @P4 PRMT R97, RZ, 0x7610, R7 ;  /* 0x00007610ff614816 */ /* 0x000fca0000000007 */
[----:B------:R-:W-:Y:S02]  /*40c0*/  @P4 FADD.FTZ R110, R110, R97 ;  /* 0x000000616e6e4221 */ /* 0x000fe40000010000 */
.L_x_2632:
[----:B------:R-:W-:Y:S05]  /*40d0*/  BSYNC B1 ;  /* 0x0000000000017941 */ /* 0x000fea0003800000 */
.L_x_2630:
[----:B------:R-:W-:Y:S01]  /*40e0*/  @P5 F2FP.BF16.PACK_AB R98, RZ, R110 ;  /* 0x0000006eff62523e */ /* 0x000fe200000010ff */
[----:B------:R-:W-:Y:S01]  /*40f0*/  @P3 FMUL.FTZ R110, R110, c[0x0][0x1ec] ;  /* 0x00007b006e6e3a20 */ /* 0x000fe20000410000 */
[----:B------:R-:W-:Y:S01]  /*4100*/  @P3 LOP3.LUT P2, RZ, R3, 0xff000000, RZ, 0xc0, !PT ;  /* 0xff00000003ff3812 */ /* 0x000fe2000784c0ff */
[----:B------:R-:W-:Y:S01]  /*4110*/  @P5 IMAD.MOV.U32 R96, RZ, RZ, 0x10 ;  /* 0x00000010ff605424 */ /* 0x000fe200078e00ff */
[----:B------:R-:W-:Y:S01]  /*4120*/  @P3 MOV R101, 0x10 ;  /* 0x0000001000653802 */ /* 0x000fe20000000f00 */
[----:B------:R-:W-:Y:S01]  /*4130*/  @P3 FMUL.FTZ R110, R110, c[0x0][0x1e8] ;  /* 0x00007a006e6e3a20 */ /* 0x000fe20000410000 */
[----:B------:R-:W-:Y:S01]  /*4140*/  @P5 PRMT R91, R91, 0x5410, R98 ;  /* 0x000054105b5b5816 */ /* 0x000fe20000000062 */
[----:B------:R-:W-:-:S03]  /*4150*/  @P5 IMAD.WIDE.U32 R96, R111, R96, c[0x0][0x258] ;  /* 0x000096006f605625 */ /* 0x000fc600078e0060 */
[----:B------:R-:W-:Y:S01]  /*4160*/  @P3 FSEL R110, R110, RZ, P2 ;  /* 0x000000ff6e6e3208 */ /* 0x000fe20001000000 */
[----:B------:R-:W-:Y:S01]  /*4170*/  @P3 IMAD.WIDE.U32 R100, R100, R101, c[0x0][0x248] ;  /* 0x0000920064643625 */ /* 0x000fe200078e0065 */
[----:B------:R1:W-:Y:S02]  /*4180*/  @P5 STG.E.128 [R96.64], R88 ;  /* 0x0000005860005986 */ /* 0x0003e4000c101d04 */
[----:B------:R-:W-:-:S04]  /*4190*/  @P3 F2FP.BF16.PACK_AB R110, RZ, R110 ;  /* 0x0000006eff6e323e */ /* 0x000fc800000010ff */
[----:B------:R-:W-:-:S05]  /*41a0*/  @P3 PRMT R95, R95, 0x5410, R110 ;  /* 0x000054105f5f3816 */ /* 0x000fca000000006e */
[----:B------:R1:W-:Y:S02]  /*41b0*/  @P3 STG.E.128 [R100.64], R92 ;  /* 0x0000005c64003986 */ /* 0x0003e4000c101d04 */
.L_x_2608:
[----:B------:R-:W-:Y:S05]  /*41c0*/  BSYNC B0 ;  /* 0x0000000000007941 */ /* 0x000fea0003800000 */
.L_x_2607:
[----:B------:R-:W-:Y:S02]  /*41d0*/  IADD3 R108, R108, c[0x0][0x160], RZ ;  /* 0x000058006c6c7a10 */ /* 0x000fe40007ffe0ff */
[----:B------:R-:W-:Y:S02]  /*41e0*/  LOP3.LUT P3, RZ, R109, 0xff, RZ, 0xc0, !PT ;  /* 0x000000ff6dff7812 */ /* 0x000fe4000786c0ff */
[----:B------:R-:W-:Y:S02]  /*41f0*/  ISETP.GE.AND P2, PT, R108, c[0x0][0x164], PT ;  /* 0x000059006c007a0c */ /* 0x000fe40003f46270 */
[----:B------:R-:W-:-:S11]  /*4200*/  SEL R109, RZ, 0x1, P3 ;  /* 0x00000001ff6d7807 */ /* 0x000fd60001800000 */
[----:B01---5:R-:W-:Y:S01]  /*4210*/  @P2 CALL.REL.NOINC `(.L_x_2541) ;  /* 0x0000001000002944 */ /* 0x023fe20003c00000 */
[----:B------:R-:W-:Y:S05]  /*4220*/  BRA `(.L_x_2633) ;  /* 0xffffc17000007947 */ /* 0x000fea000383ffff */
.L_x_2541:
[----:B-1----:R-:W0:Y:S01]  /*4230*/  S2UR UR6, SR_CTAID.X ;  /* 0x00000000000679c3 */ /* 0x002e220000002500 */
[----:B------:R-:W0:Y:S01]  /*4240*/  S2R R3, SR_TID.X ;  /* 0x0000000000037919 */ /* 0x000e220000002100 */
[----:B------:R-:W-:Y:S01]  /*4250*/  @P0 IMAD.MOV.U32 R5, RZ, RZ, 0x20 ;  /* 0x00000020ff050424 */ /* 0x000fe200078e00ff */
[----:B------:R-:W-:Y:S02]  /*4260*/  ISETP.GE.U32.AND P2, PT, R0, 0x300, PT ;  /* 0x000003000000780c */ /* 0x000fe40003f46070 */
        /* <DEDUP_REMOVED lines=28> */
.L_x_2553:
[----:B---3--:R-:W-:Y:S01]  /*4430*/  HFMA2.MMA R163, -RZ, RZ, 0, 1.847743988037109375e-06 ;  /* 0x0000001fffa37435 */ /* 0x008fe200000001ff */
[----:B------:R-:W-:Y:S01]  /*4440*/  MOV R103, R167 ;  /* 0x000000a700677202 */ /* 0x000fe20000000f00 */
[----:B-1----:R-:W-:Y:S01]  /*4450*/  IMAD.MOV.U32 R168, RZ, RZ, 0x10 ;  /* 0x00000010ffa87424 */ /* 0x002fe200078e00ff */
[----:B--2---:R-:W-:Y:S01]  /*4460*/  MOV R96, 0x4490 ;  /* 0x0000449000607802 */ /* 0x004fe20000000f00 */
[----:B------:R-:W-:-:S02]  /*4470*/  IMAD.MOV.U32 R172, RZ, RZ, -0x1 ;  /* 0xffffffffffac7424 */ /* 0x000fc400078e00ff */
[----:B0----5:R-:W-:Y:S05]  /*4480*/  CALL.REL.NOINC `($__internal_51_$__cuda_sm70_shflsync_down_p) ;  /* 0x0000046000007944 */ /* 0x021fea0003c00000 */
[----:B-1----:R-:W-:Y:S01]  /*4490*/  MOV R100, R103 ;  /* 0x0000006700647202 */ /* 0x002fe20000000f00 */
[----:B0-----:R-:W-:Y:S05]  /*44a0*/  BRA `(.L_x_2634) ;  /* 0xffffd4d000007947 */ /* 0x001fea000383ffff */
.L_x_2554:
[----:B-1----:R-:W-:Y:S01]  /*44b0*/  HFMA2.MMA R168, -RZ, RZ, 0, 9.5367431640625e-07 ;  /* 0x00000010ffa87435 */ /* 0x002fe200000001ff */
[----:B------:R-:W-:Y:S01]  /*44c0*/  IMAD.MOV.U32 R103, RZ, RZ, R164 ;  /* 0x000000ffff677224 */ /* 0x000fe200078e00a4 */
[----:B------:R-:W-:Y:S01]  /*44d0*/  MOV R172, 0xffffffff ;  /* 0xffffffff00ac7802 */ /* 0x000fe20000000f00 */
[----:B---3--:R-:W-:Y:S01]  /*44e0*/  IMAD.MOV.U32 R163, RZ, RZ, 0x1f ;  /* 0x0000001fffa37424 */ /* 0x008fe200078e00ff */
[----:B--2---:R-:W-:-:S02]  /*44f0*/  MOV R96, 0x4510 ;  /* 0x0000451000607802 */ /* 0x004fc40000000f00 */
[----:B0---45:R-:W-:Y:S05]  /*4500*/  CALL.REL.NOINC `($__internal_51_$__cuda_sm70_shflsync_down_p) ;  /* 0x000003e000007944 */ /* 0x031fea0003c00000 */
[----:B------:R-:W-:Y:S01]  /*4510*/  FADD.FTZ R100, R100, R167 ;  /* 0x000000a764647221 */ /* 0x000fe20000010000 */
[----:B0-----:R-:W-:Y:S01]  /*4520*/  HFMA2.MMA R163, -RZ, RZ, 0, 1.847743988037109375e-06 ;  /* 0x0000001fffa37435 */ /* 0x001fe200000001ff */
[----:B-1----:R-:W-:Y:S01]  /*4530*/  FADD.FTZ R164, R164, R103 ;  /* 0x00000067a4a47221 */ /* 0x002fe20000010000 */
[----:B------:R-:W-:Y:S01]  /*4540*/  MOV R96, 0x4590 ;  /* 0x0000459000607802 */ /* 0x000fe20000000f00 */
[----:B------:R-:W-:Y:S01]  /*4550*/  IMAD.MOV.U32 R168, RZ, RZ, 0x8 ;  /* 0x00000008ffa87424 */ /* 0x000fe200078e00ff */
[----:B------:R-:W-:Y:S01]  /*4560*/  MOV R103, R100 ;  /* 0x0000006400677202 */ /* 0x000fe20000000f00 */
[----:B------:R-:W-:-:S02]  /*4570*/  IMAD.MOV.U32 R172, RZ, RZ, -0x1 ;  /* 0xffffffffffac7424 */ /* 0x000fc400078e00ff */
[----:B------:R-:W-:Y:S05]  /*4580*/  CALL.REL.NOINC `($__internal_51_$__cuda_sm70_shflsync_down_p) ;  /* 0x0000036000007944 */ /* 0x000fea0003c00000 */
[----:B0-----:R-:W-:Y:S01]  /*4590*/  HFMA2.MMA R163, -RZ, RZ, 0, 1.847743988037109375e-06 ;  /* 0x0000001fffa37435 */ /* 0x001fe200000001ff */
[----:B-1----:R-:W-:Y:S01]  /*45a0*/  IMAD.MOV.U32 R99, RZ, RZ, R103 ;  /* 0x000000ffff637224 */ /* 0x002fe200078e0067 */
[----:B------:R-:W-:Y:S01]  /*45b0*/  MOV R103, R164 ;  /* 0x000000a400677202 */ /* 0x000fe20000000f00 */
[----:B------:R-:W-:Y:S01]  /*45c0*/  IMAD.MOV.U32 R168, RZ, RZ, 0x8 ;  /* 0x00000008ffa87424 */ /* 0x000fe200078e00ff */
[----:B------:R-:W-:Y:S01]  /*45d0*/  MOV R96, 0x4600 ;  /* 0x0000460000607802 */ /* 0x000fe20000000f00 */
[----:B------:R-:W-:-:S02]  /*45e0*/  IMAD.MOV.U32 R172, RZ, RZ, -0x1 ;  /* 0xffffffffffac7424 */ /* 0x000fc400078e00ff */
[----:B------:R-:W-:Y:S05]  /*45f0*/  CALL.REL.NOINC `($__internal_51_$__cuda_sm70_shflsync_down_p) ;  /* 0x000002f000007944 */ /* 0x000fea0003c00000 */
[----:B------:R-:W-:Y:S01]  /*4600*/  FADD.FTZ R100, R99, R100 ;  /* 0x0000006463647221 */ /* 0x000fe20000010000 */
[----:B0-----:R-:W-:Y:S01]  /*4610*/  MOV R168, 0x4 ;  /* 0x0000000400a87802 */ /* 0x001fe20000000f00 */
[----:B-1----:R-:W-:Y:S01]  /*4620*/  FADD.FTZ R164, R164, R103 ;  /* 0x00000067a4a47221 */ /* 0x002fe20000010000 */
[----:B------:R-:W-:Y:S01]  /*4630*/  MOV R172, 0xffffffff ;  /* 0xffffffff00ac7802 */ /* 0x000fe20000000f00 */
[----:B------:R-:W-:Y:S01]  /*4640*/  IMAD.MOV.U32 R163, RZ, RZ, 0x1f ;  /* 0x0000001fffa37424 */ /* 0x000fe200078e00ff */
[----:B------:R-:W-:Y:S01]  /*4650*/  MOV R96, 0x4680 ;  /* 0x0000468000607802 */ /* 0x000fe20000000f00 */
[----:B------:R-:W-:-:S02]  /*4660*/  IMAD.MOV.U32 R103, RZ, RZ, R100 ;  /* 0x000000ffff677224 */ /* 0x000fc400078e0064 */
[----:B------:R-:W-:Y:S05]  /*4670*/  CALL.REL.NOINC `($__internal_51_$__cuda_sm70_shflsync_down_p) ;  /* 0x0000027000007944 */ /* 0x000fea0003c00000 */
[----:B0-----:R-:W-:Y:S01]  /*4680*/  HFMA2.MMA R168, -RZ, RZ, 0, 2.384185791015625e-07 ;  /* 0x00000004ffa87435 */ /* 0x001fe200000001ff */
[----:B-1----:R-:W-:Y:S01]  /*4690*/  MOV R99, R103 ;  /* 0x0000006700637202 */ /* 0x002fe20000000f00 */
[----:B------:R-:W-:Y:S01]  /*46a0*/  IMAD.MOV.U32 R103, RZ, RZ, R164 ;  /* 0x000000ffff677224 */ /* 0x000fe200078e00a4 */
[----:B------:R-:W-:Y:S01]  /*46b0*/  MOV R172, 0xffffffff ;  /* 0xffffffff00ac7802 */ /* 0x000fe20000000f00 */
[----:B------:R-:W-:Y:S01]  /*46c0*/  IMAD.MOV.U32 R163, RZ, RZ, 0x1f ;  /* 0x0000001fffa37424 */ /* 0x000fe200078e00ff */
[----:B------:R-:W-:-:S02]  /*46d0*/  MOV R96, 0x46f0 ;  /* 0x000046f000607802 */ /* 0x000fc40000000f00 */
[----:B------:R-:W-:Y:S05]  /*46e0*/  CALL.REL.NOINC `($__internal_51_$__cuda_sm70_shflsync_down_p) ;  /* 0x0000020000007944 */ /* 0x000fea0003c00000 */
        /* <DEDUP_REMOVED lines=23> */
[----:B0-----:R-:W-:Y:S01]  /*4860*/  HFMA2.MMA R168, -RZ, RZ, 0, 5.9604644775390625e-08 ;  /* 0x00000001ffa87435 */ /* 0x001fe200000001ff */
[----:B-1----:R-:W-:Y:S01]  /*4870*/  MOV R161, R103 ;  /* 0x0000006700a17202 */ /* 0x002fe20000000f00 */
[----:B------:R-:W-:Y:S01]  /*4880*/  IMAD.MOV.U32 R103, RZ, RZ, R162 ;  /* 0x000000ffff677224 */ /* 0x000fe200078e00a2 */
[----:B------:R-:W-:Y:S01]  /*4890*/  MOV R172, 0xffffffff ;  /* 0xffffffff00ac7802 */ /* 0x000fe20000000f00 */
[----:B------:R-:W-:Y:S01]  /*48a0*/  IMAD.MOV.U32 R163, RZ, RZ, 0x1f ;  /* 0x0000001fffa37424 */ /* 0x000fe200078e00ff */
[----:B------:R-:W-:-:S02]  /*48b0*/  MOV R96, 0x48d0 ;  /* 0x000048d000607802 */ /* 0x000fc40000000f00 */
[----:B------:R-:W-:Y:S05]  /*48c0*/  CALL.REL.NOINC `($__internal_51_$__cuda_sm70_shflsync_down_p) ;  /* 0x0000002000007944 */ /* 0x000fea0003c00000 */
[----:B-1----:R-:W-:Y:S01]  /*48d0*/  IMAD.MOV.U32 R97, RZ, RZ, R103 ;  /* 0x000000ffff617224 */ /* 0x002fe200078e0067 */
[----:B0-----:R-:W-:Y:S05]  /*48e0*/  BRA `(.L_x_2635) ;  /* 0xffffd1b000007947 */ /* 0x001fea000383ffff */
        .weak           $__internal_51_$__cuda_sm70_shflsync_down_p
        .type           $__internal_51_$__cuda_sm70_shflsync_down_p,@function
        .size           $__internal_51_$__cuda_sm70_shflsync_down_p,(.L_x_9305 - $__internal_51_$__cuda_sm70_shflsync_down_p)
$__internal_51_$__cuda_sm70_shflsync_down_p:
[----:B------:R-:W-:Y:S01]  /*48f0*/  HFMA2.MMA R97, -RZ, RZ, 0, 0 ;  /* 0x00000000ff617435 */ /* 0x000fe200000001ff */
[----:B------:R-:W-:Y:S04]  /*4900*/  WARPSYNC R172 ;  /* 0x000000ac00007348 */ /* 0x000fe80003800000 */
[----:B------:R0:W1:Y:S01]  /*4910*/  SHFL.DOWN PT, R103, R103, R168, R163 ;  /* 0x080000a867677389 */ /* 0x00006200000e00a3 */
[----:B------:R-:W-:Y:S05]  /*4920*/  RET.REL.NODEC R96 `(_ZN10layer_norm13ln_bwd_kernelINS_13Kernel_traitsIf13__nv_bfloat16S2_S2_fjLj6144ELj1ELj1ELj8ELj16ENS_18Kernel_traits_baseILj6144EfS2_S2_S2_fjLj256EEEEELb1ELb0ELb1ELb0EEEvNS_9BwdParamsE) ;  /* 0xffffb6d060007950 */ /* 0x000fea0003c3ffff */
.L_x_2636:
        /* <DEDUP_REMOVED lines=13> */
.L_x_9305:


//--------------------- .text._ZN10layer_norm22ln_bwd_finalize_kernelINS_22Kernel_traits_finalizeILj6144Ef13__nv_bfloat16S2_S2_fjLb0ELj1024ELj4ENS_18Kernel_traits_baseILj6144EfS2_S2_S2_fjLj1024EEEEELb0ELb1EEEvNS_9BwdParamsE --------------------------
	.section	.text._ZN10layer_norm22ln_bwd_finalize_kernelINS_22Kernel_traits_finalizeILj6144Ef13__nv_bfloat16S2_S2_fjLb0ELj1024ELj4ENS_18Kernel_traits_baseILj6144EfS2_S2_S2_fjLj1024EEEEELb0ELb1EEEvNS_9BwdParamsE,"ax",@progbits
	.sectioninfo	@"SHI_REGISTERS=32"
	.align	128
        .global         _ZN10layer_norm22ln_bwd_finalize_kernelINS_22Kernel_traits_finalizeILj6144Ef13__nv_bfloat16S2_S2_fjLb0ELj1024ELj4ENS_18Kernel_traits_baseILj6144EfS2_S2_S2_fjLj1024EEEEELb0ELb1EEEvNS_9BwdParamsE
        .type           _ZN10layer_norm22ln_bwd_finalize_kernelINS_22Kernel_traits_finalizeILj6144Ef13__nv_bfloat16S2_S2_fjLb0ELj1024ELj4ENS_18Kernel_traits_baseILj6144EfS2_S2_S2_fjLj1024EEEEELb0ELb1EEEvNS_9BwdParamsE,@function
        .size           _ZN10layer_norm22ln_bwd_finalize_kernelINS_22Kernel_traits_finalizeILj6144Ef13__nv_bfloat16S2_S2_fjLb0ELj1024ELj4ENS_18Kernel_traits_baseILj6144EfS2_S2_S2_fjLj1024EEEEELb0ELb1EEEvNS_9BwdParamsE,(.L_x_9306 - _ZN10layer_norm22ln_bwd_finalize_kernelINS_22Kernel_traits_finalizeILj6144Ef13__nv_bfloat16S2_S2_fjLb0ELj1024ELj4ENS_18Kernel_traits_baseILj6144EfS2_S2_S2_fjLj1024EEEEELb0ELb1EEEvNS_9BwdParamsE)
        .other          _ZN10layer_norm22ln_bwd_finalize_kernelINS_22Kernel_traits_finalizeILj6144Ef13__nv_bfloat16S2_S2_fjLb0ELj1024ELj4ENS_18Kernel_traits_baseILj6144EfS2_S2_S2_fjLj1024EEEEELb0ELb1EEEvNS_9BwdParamsE,@"STO_CUDA_ENTRY STV_DEFAULT"
_ZN10layer_norm22ln_bwd_finalize_kernelINS_22Kernel_traits_finalizeILj6144Ef13__nv_bfloat16S2_S2_fjLb0ELj1024ELj4ENS_18Kernel_traits_baseILj6144EfS2_S2_S2_fjLj1024EEEEELb0ELb1EEEvNS_9BwdParamsE:
.text._ZN10layer_norm22ln_bwd_finalize_kernelINS_22Kernel_traits_finalizeILj6144Ef13__nv_bfloat16S2_S2_fjLb0ELj1024ELj4ENS_18Kernel_traits_baseILj6144EfS2_S2_S2_fjLj1024EEEEELb0ELb1EEEvNS_9BwdParamsE:
        /* <DEDUP_REMOVED lines=19> */
.L_x_2647:
        /* <DEDUP_REMOVED lines=27> */
.L_x_2641:
        /* <DEDUP_REMOVED lines=35> */
.L_x_2640:
[----:B------:R-:W-:Y:S05]  /*0510*/  BSYNC B1 ;  /* 0x0000000000017941 */ /* 0x000fea0003800000 */
.L_x_2639:
        /* <DEDUP_REMOVED lines=23> */
.L_x_2643:
[----:B------:R-:W-:Y:S05]  /*0690*/  BSYNC B1 ;  /* 0x0000000000017941 */ /* 0x000fea0003800000 */
.L_x_2642:
        /* <DEDUP_REMOVED lines=10> */
.L_x_2638:
[----:B------:R-:W-:Y:S05]  /*0740*/  BSYNC B0 ;  /* 0x0000000000007941 */ /* 0x000fea0003800000 */
.L_x_2637:
        /* <DEDUP_REMOVED lines=11> */
.L_x_2648:
        /* <DEDUP_REMOVED lines=18> */
.L_x_2649:
[----:B------:R-:W-:Y:S01]  /*0920*/  @!P1 SHF.R.U32.HI R2, RZ, 0x3, R0 ;  /* 0x00000003ff029819 */ /* 0x000fe20000011600 */
[----:B---3--:R-:W-:Y:S02]  /*0930*/  FADD.FTZ R5, R5, R10 ;  /* 0x0000000a05057221 */ /* 0x008fe40000010000 */
[----:B--2---:R-:W-:Y:S01]  /*0940*/  FADD.FTZ R7, R7, R4 ;  /* 0x0000000407077221 */ /* 0x004fe20000010000 */
[----:B------:R-:W-:-:S05]  /*0950*/  @!P1 LOP3.LUT R2, R2, 0x1ffffffc, RZ, 0xc0, !PT ;  /* 0x1ffffffc02029812 */ /* 0x000fca00078ec0ff */
[----:B------:R2:W-:Y:S04]  /*0960*/  @!P1 STS [R2+0x2000], R5 ;  /* 0x0020000502009388 */ /* 0x0005e80000000800 */
[----:B------:R2:W-:Y:S02]  /*0970*/  @!P1 STS [R2+0x2080], R7 ;  /* 0x0020800702009388 */ /* 0x0005e40000000800 */
.L_x_2644:
[----:B0-----:R-:W-:Y:S01]  /*0980*/  WARPSYNC 0xffffffff ;  /* 0xffffffff00007948 */ /* 0x001fe20003800000 */
[----:B------:R-:W-:Y:S01]  /*0990*/  BAR.SYNC.DEFER_BLOCKING 0x0 ;  /* 0x0000000000007b1d */ /* 0x000fe20000010000 */
[----:B-1----:R-:W-:Y:S02]  /*09a0*/  @P0 MOV R4, 0x8 ;  /* 0x0000000800040802 */ /* 0x002fe40000000f00 */
[C---:B------:R-:W-:Y:S02]  /*09b0*/  ISETP.GT.U32.AND P1, PT, R18.reuse, -0x1801, PT ;  /* 0xffffe7ff1200780c */ /* 0x040fe40003f24070 */
[----:B------:R-:W-:Y:S01]  /*09c0*/  IADD3 R18, R18, 0x1800, RZ ;  /* 0x0000180012127810 */ /* 0x000fe20007ffe0ff */
[----:B--2---:R-:W-:-:S04]  /*09d0*/  @P0 IMAD.WIDE.U32 R2, R19, R4, c[0x0][0x268] ;  /* 0x00009a0013020625 */ /* 0x004fc800078e0004 */
[C---:B------:R-:W-:Y:S01]  /*09e0*/  @P0 IMAD.WIDE.U32 R4, R19.reuse, R4, c[0x0][0x260] ;  /* 0x0000980013040625 */ /* 0x040fe200078e0004 */
[----:B------:R-:W-:Y:S01]  /*09f0*/  IADD3 R19, R19, 0xc00, RZ ;  /* 0x00000c0013137810 */ /* 0x000fe20007ffe0ff */
[----:B------:R-:W0:Y:S04]  /*0a00*/  @P0 LDS.64 R6, [R16.X8+0x2000] ;  /* 0x0020000010060984 */ /* 0x000e280000008a00 */
[----:B------:R-:W1:Y:S04]  /*0a10*/  @P0 LDS.64 R8, [R16.X8+0x2080] ;  /* 0x0020800010080984 */ /* 0x000e680000008a00 */
[----:B0-----:R0:W-:Y:S04]  /*0a20*/  @P0 STG.E.64 [R2.64], R6 ;  /* 0x0000000602000986 */ /* 0x0011e8000c101b04 */
[----:B-1----:R0:W-:Y:S02]  /*0a30*/  @P0 STG.E.64 [R4.64], R8 ;  /* 0x0000000804000986 */ /* 0x0021e4000c101b04 */
[----:B0-----:R-:W-:Y:S05]  /*0a40*/  @P1 BRA `(.L_x_2647) ;  /* 0xfffff6e000001947 */ /* 0x001fea000383ffff */
[----:B------:R-:W-:Y:S05]  /*0a50*/  EXIT ;  /* 0x000000000000794d */ /* 0x000fea0003800000 */
.L_x_2645:
[----:B------:R-:W-:Y:S01]  /*0a60*/  HFMA2.MMA R9, -RZ, RZ, 0, 5.9604644775390625e-08 ;  /* 0x00000001ff097435 */ /* 0x000fe200000001ff */
[----:B--2---:R-:W-:Y:S01]  /*0a70*/  IMAD.MOV.U32 R10, RZ, RZ, R4 ;  /* 0x000000ffff0a7224 */ /* 0x004fe200078e0004 */
[----:B------:R-:W-:Y:S01]  /*0a80*/  MOV R11, 0xffffffff ;  /* 0xffffffff000b7802 */ /* 0x000fe20000000f00 */
[----:B------:R-:W-:Y:S01]  /*0a90*/  IMAD.MOV.U32 R6, RZ, RZ, 0x1f ;  /* 0x0000001fff067424 */ /* 0x000fe200078e00ff */
[----:B------:R-:W-:-:S02]  /*0aa0*/  MOV R2, 0xac0 ;  /* 0x00000ac000027802 */ /* 0x000fc40000000f00 */
[----:B01----:R-:W-:Y:S05]  /*0ab0*/  CALL.REL.NOINC `($__internal_52_$__cuda_sm70_shflsync_bfly_p) ;  /* 0x000003c000007944 */ /* 0x003fea0003c00000 */
[----:B-1----:R-:W-:Y:S01]  /*0ac0*/  MOV R3, R6 ;  /* 0x0000000600037202 */ /* 0x002fe20000000f00 */
[----:B0-----:R-:W-:Y:S05]  /*0ad0*/  BRA `(.L_x_2648) ;  /* 0xfffffd2000007947 */ /* 0x001fea000383ffff */
.L_x_2646:
[----:B------:R-:W-:Y:S01]  /*0ae0*/  HFMA2.MMA R9, -RZ, RZ, 0, 1.1920928955078125e-07 ;  /* 0x00000002ff097435 */ /* 0x000fe200000001ff */
[----:B------:R-:W-:Y:S01]  /*0af0*/  IMAD.MOV.U32 R10, RZ, RZ, R13 ;  /* 0x000000ffff0a7224 */ /* 0x000fe200078e000d */
[----:B------:R-:W-:Y:S01]  /*0b00*/  MOV R6, 0x1f ;  /* 0x0000001f00067802 */ /* 0x000fe20000000f00 */
[----:B------:R-:W-:Y:S01]  /*0b10*/  IMAD.MOV.U32 R11, RZ, RZ, -0x1 ;  /* 0xffffffffff0b7424 */ /* 0x000fe200078e00ff */
[----:B------:R-:W-:-:S02]  /*0b20*/  MOV R2, 0xb40 ;  /* 0x00000b4000027802 */ /* 0x000fc40000000f00 */
[----:B012---:R-:W-:Y:S05]  /*0b30*/  CALL.REL.NOINC `($__internal_52_$__cuda_sm70_shflsync_bfly_p) ;  /* 0x0000034000007944 */ /* 0x007fea0003c00000 */
[----:B0-----:R-:W-:Y:S01]  /*0b40*/  HFMA2.MMA R9, -RZ, RZ, 0, 2.384185791015625e-07 ;  /* 0x00000004ff097435 */ /* 0x001fe200000001ff */
[----:B-1----:R-:W-:Y:S01]  /*0b50*/  FADD.FTZ R10, R13, R6 ;  /* 0x000000060d0a7221 */ /* 0x002fe20000010000 */
[----:B------:R-:W-:Y:S01]  /*0b60*/  MOV R6, 0x1f ;  /* 0x0000001f00067802 */ /* 0x000fe20000000f00 */
[----:B------:R-:W-:Y:S01]  /*0b70*/  IMAD.MOV.U32 R11, RZ, RZ, -0x1 ;  /* 0xffffffffff0b7424 */ /* 0x000fe200078e00ff */
[----:B------:R-:W-:-:S02]  /*0b80*/  MOV R2, 0xba0 ;  /* 0x00000ba000027802 */ /* 0x000fc40000000f00 */
[----:B------:R-:W-:Y:S05]  /*0b90*/  CALL.REL.NOINC `($__internal_52_$__cuda_sm70_shflsync_bfly_p) ;  /* 0x000002e000007944 */ /* 0x000fea0003c00000 */
[----:B0-----:R-:W-:Y:S01]  /*0ba0*/  HFMA2.MMA R9, -RZ, RZ, 0, 4.76837158203125e-07 ;  /* 0x00000008ff097435 */ /* 0x001fe200000001ff */
[----:B-1----:R-:W-:Y:S01]  /*0bb0*/  FADD.FTZ R10, R10, R6 ;  /* 0x000000060a0a7221 */ /* 0x002fe20000010000 */
[----:B------:R-:W-:Y:S01]  /*0bc0*/  MOV R6, 0x1f ;  /* 0x0000001f00067802 */ /* 0x000fe20000000f00 */
[----:B------:R-:W-:Y:S01]  /*0bd0*/  IMAD.MOV.U32 R11, RZ, RZ, -0x1 ;  /* 0xffffffffff0b7424 */ /* 0x000fe200078e00ff */
[----:B------:R-:W-:-:S02]  /*0be0*/  MOV R2, 0xc00 ;  /* 0x00000c0000027802 */ /* 0x000fc40000000f00 */
[----:B------:R-:W-:Y:S05]  /*0bf0*/  CALL.REL.NOINC `($__internal_52_$__cuda_sm70_shflsync_bfly_p) ;  /* 0x0000028000007944 */ /* 0x000fea0003c00000 */
[----:B-1----:R-:W-:Y:S01]  /*0c00*/  FADD.FTZ R4, R10, R6 ;  /* 0x000000060a047221 */ /* 0x002fe20000010000 */
[----:B0-----:R-:W-:Y:S01]  /*0c10*/  HFMA2.MMA R9, -RZ, RZ, 0, 9.5367431640625e-07 ;  /* 0x00000010ff097435 */ /* 0x001fe200000001ff */
[----:B------:R-:W-:Y:S01]  /*0c20*/  MOV R6, 0x1f ;  /* 0x0000001f00067802 */ /* 0x000fe20000000f00 */
[----:B------:R-:W-:Y:S01]  /*0c30*/  IMAD.MOV.U32 R11, RZ, RZ, -0x1 ;  /* 0xffffffffff0b7424 */ /* 0x000fe200078e00ff */
[----:B------:R-:W-:-:S02]  /*0c40*/  MOV R2, 0xc70 ;  /* 0x00000c7000027802 */ /* 0x000fc40000000f00 */
[----:B------:R-:W-:Y:S02]  /*0c50*/  MOV R10, R4 ;  /* 0x00000004000a7202 */ /* 0x000fe40000000f00 */
[----:B------:R-:W-:Y:S05]  /*0c60*/  CALL.REL.NOINC `($__internal_52_$__cuda_sm70_shflsync_bfly_p) ;  /* 0x0000021000007944 */ /* 0x000fea0003c00000 */
[----:B0-----:R-:W-:Y:S01]  /*0c70*/  HFMA2.MMA R9, -RZ, RZ, 0, 5.9604644775390625e-08 ;  /* 0x00000001ff097435 */ /* 0x001fe200000001ff */
[----:B-1----:R-:W-:Y:S01]  /*0c80*/  MOV R7, R6 ;  /* 0x0000000600077202 */ /* 0x002fe20000000f00 */
[----:B------:R-:W-:Y:S01]  /*0c90*/  IMAD.MOV.U32 R10, RZ, RZ, R5 ;  /* 0x000000ffff0a7224 */ /* 0x000fe200078e0005 */
[----:B------:R-:W-:Y:S01]  /*0ca0*/  MOV R6, 0x1f ;  /* 0x0000001f00067802 */ /* 0x000fe20000000f00 */
[----:B------:R-:W-:Y:S01]  /*0cb0*/  IMAD.MOV.U32 R11, RZ, RZ, -0x1 ;  /* 0xffffffffff0b7424 */ /* 0x000fe200078e00ff */
[----:B------:R-:W-:Y:S02]  /*0cc0*/  MOV R2, 0xce0 ;  /* 0x00000ce000027802 */ /* 0x000fe40000000f00 */
[----:B------:R-:W-:Y:S05]  /*0cd0*/  CALL.REL.NOINC `($__internal_52_$__cuda_sm70_shflsync_bfly_p) ;  /* 0x000001a000007944 */ /* 0x000fea0003c00000 */
[----:B0-----:R-:W-:Y:S01]  /*0ce0*/  HFMA2.MMA R9, -RZ, RZ, 0, 1.1920928955078125e-07 ;  /* 0x00000002ff097435 */ /* 0x001fe200000001ff */
[----:B-1----:R-:W-:Y:S01]  /*0cf0*/  FADD.FTZ R10, R5, R6 ;  /* 0x00000006050a7221 */ /* 0x002fe20000010000 */
[----:B------:R-:W-:Y:S01]  /*0d00*/  MOV R6, 0x1f ;  /* 0x0000001f00067802 */ /* 0x000fe20000000f00 */
[----:B------:R-:W-:Y:S01]  /*0d10*/  IMAD.MOV.U32 R11, RZ, RZ, -0x1 ;  /* 0xffffffffff0b7424 */ /* 0x000fe200078e00ff */
[----:B------:R-:W-:Y:S02]  /*0d20*/  MOV R2, 0xd40 ;  /* 0x00000d4000027802 */ /* 0x000fe40000000f00 */
[----:B------:R-:W-:Y:S05]  /*0d30*/  CALL.REL.NOINC `($__internal_52_$__cuda_sm70_shflsync_bfly_p) ;  /* 0x0000014000007944 */ /* 0x000fea0003c00000 */
        /* <DEDUP_REMOVED lines=12> */
[----:B0-----:R-:W-:Y:S01]  /*0e00*/  HFMA2.MMA R9, -RZ, RZ, 0, 9.5367431640625e-07 ;  /* 0x00000010ff097435 */ /* 0x001fe200000001ff */
[----:B-1----:R-:W-:Y:S01]  /*0e10*/  FADD.FTZ R10, R10, R6 ;  /* 0x000000060a0a7221 */ /* 0x002fe20000010000 */
[----:B------:R-:W-:Y:S01]  /*0e20*/  MOV R6, 0x1f ;  /* 0x0000001f00067802 */ /* 0x000fe20000000f00 */
[----:B------:R-:W-:Y:S01]  /*0e30*/  IMAD.MOV.U32 R11, RZ, RZ, -0x1 ;  /* 0xffffffffff0b7424 */ /* 0x000fe200078e00ff */
[----:B------:R-:W-:-:S02]  /*0e40*/  MOV R2, 0xe60 ;  /* 0x00000e6000027802 */ /* 0x000fc40000000f00 */
[----:B------:R-:W-:Y:S05]  /*0e50*/  CALL.REL.NOINC `($__internal_52_$__cuda_sm70_shflsync_bfly_p) ;  /* 0x0000002000007944 */ /* 0x000fea0003c00000 */
[----:B-1----:R-:W-:Y:S01]  /*0e60*/  MOV R5, R6 ;  /* 0x0000000600057202 */ /* 0x002fe20000000f00 */
[----:B0-----:R-:W-:Y:S05]  /*0e70*/  BRA `(.L_x_2649) ;  /* 0xfffffaa000007947 */ /* 0x001fea000383ffff */
        .weak           $__internal_52_$__cuda_sm70_shflsync_bfly_p
        .type           $__internal_52_$__cuda_sm70_shflsync_bfly_p,@function
        .size           $__internal_52_$__cuda_sm70_shflsync_bfly_p,(.L_x_9306 - $__internal_52_$__cuda_sm70_shflsync_bfly_p)
$__internal_52_$__cuda_sm70_shflsync_bfly_p:
[----:B------:R-:W-:Y:S01]  /*0e80*/  HFMA2.MMA R3, -RZ, RZ, 0, 0 ;  /* 0x00000000ff037435 */ /* 0x000fe200000001ff */
[----:B------:R-:W-:Y:S04]  /*0e90*/  WARPSYNC R11 ;  /* 0x0000000b00007348 */ /* 0x000fe80003800000 */
[----:B------:R0:W1:Y:S01]  /*0ea0*/  SHFL.BFLY PT, R6, R10, R9, R6 ;  /* 0x0c0000090a067389 */ /* 0x00006200000e0006 */
[----:B------:R-:W-:Y:S05]  /*0eb0*/  RET.REL.NODEC R2 `(_ZN10layer_norm22ln_bwd_finalize_kernelINS_22Kernel_traits_finalizeILj6144Ef13__nv_bfloat16S2_S2_fjLb0ELj1024ELj4ENS_18Kernel_traits_baseILj6144EfS2_S2_S2_fjLj1024EEEEELb0ELb1EEEvNS_9BwdParamsE) ;  /* 0xfffff14002007950 */ /* 0x000fea0003c3ffff */
.L_x_2650:
        /* <DEDUP_REMOVED lines=12> */
.L_x_9306:


//--------------------- .text._ZN10layer_norm13ln_bwd_kernelINS_13Kernel_traitsIf13__nv_bfloat16S2_S2_fjLj6144ELj1ELj1ELj8ELj16ENS_18Kernel_traits_baseILj6144EfS2_S2_S2_fjLj256EEEEELb1ELb0ELb1ELb1EEEvNS_9BwdParamsE --------------------------
	.section	.text._ZN10layer_norm13ln_bwd_kernelINS_13Kernel_traitsIf13__nv_bfloat16S2_S2_fjLj6144ELj1ELj1ELj8ELj16ENS_18Kernel_traits_baseILj6144EfS2_S2_S2_fjLj256EEEEELb1ELb0ELb1ELb1EEEvNS_9BwdParamsE,"ax",@progbits
	.sectioninfo	@"SHI_REGISTERS=182"
	.align	128
        .global         _ZN10layer_norm13ln_bwd_kernelINS_13Kernel_traitsIf13__nv_bfloat16S2_S2_fjLj6144ELj1ELj1ELj8ELj16ENS_18Kernel_traits_baseILj6144EfS2_S2_S2_fjLj256EEEEELb1ELb0ELb1ELb1EEEvNS_9BwdParamsE
        .type           _ZN10layer_norm13ln_bwd_kernelINS_13Kernel_traitsIf13__nv_bfloat16S2_S2_fjLj6144ELj1ELj1ELj8ELj16ENS_18Kernel_traits_baseILj6144EfS2_S2_S2_fjLj256EEEEELb1ELb0ELb1ELb1EEEvNS_9BwdParamsE,@function
        .size           _ZN10layer_norm13ln_bwd_kernelINS_13Kernel_traitsIf13__nv_bfloat16S2_S2_fjLj6144ELj1ELj1ELj8ELj16ENS_18Kernel_traits_baseILj6144EfS2_S2_S2_fjLj256EEEEELb1ELb0ELb1ELb1EEEvNS_9BwdParamsE,(.L_x_9307 - _ZN10layer_norm13ln_bwd_kernelINS_13Kernel_traitsIf13__nv_bfloat16S2_S2_fjLj6144ELj1ELj1ELj8ELj16ENS_18Kernel_traits_baseILj6144EfS2_S2_S2_fjLj256EEEEELb1ELb0ELb1ELb1EEEvNS_9BwdParamsE)
        .other          _ZN10layer_norm13ln_bwd_kernelINS_13Kernel_traitsIf13__nv_bfloat16S2_S2_fjLj6144ELj1ELj1ELj8ELj16ENS_18Kernel_traits_baseILj6144EfS2_S2_S2_fjLj256EEEEELb1ELb0ELb1ELb1EEEvNS_9BwdParamsE,@"STO_CUDA_ENTRY STV_DEFAULT"
_ZN10layer_norm13ln_bwd_kernelINS_13Kernel_traitsIf13__nv_bfloat16S2_S2_fjLj6144ELj1ELj1ELj8ELj16ENS_18Kernel_traits_baseILj6144EfS2_S2_S2_fjLj256EEEEELb1ELb0ELb1ELb1EEEvNS_9BwdParamsE:
.text._ZN10layer_norm13ln_bwd_kernelINS_13Kernel_traitsIf13__nv_bfloat16S2_S2_fjLj6144ELj1ELj1ELj8ELj16ENS_18Kernel_traits_baseILj6144EfS2_S2_S2_fjLj256EEEEELb1ELb0ELb1ELb1EEEvNS_9BwdParamsE:
        /* <DEDUP_REMOVED lines=32> */
.L_x_2651:
[----:B------:R-:W-:-:S05]  /*0200*/  IMAD.SHL.U32 R2, R0, 0x20, RZ ;  /* 0x0000002000027824 */ /* 0x000fca00078e00ff */
        /* <DEDUP_REMOVED lines=35> */
.L_x_2730:
[----:B------:R-:W-:-:S10]  /*0440*/  HFMA2.MMA R99, -RZ, RZ, 0, 2.384185791015625e-07 ;  /* 0x00000004ff637435 */ /* 0x000fd400000001ff */
[----:B------:R-:W-:-:S05]  /*0450*/  IMAD.WIDE R94, R112, R99, c[0x0][0x1d8] ;  /* 0x00007600705e7625 */ /* 0x000fca00078e0263 */
[----:B------:R0:W2:Y:S01]  /*0460*/  LDG.E R100, [R94.64] ;  /* 0x000000045e647981 */ /* 0x0000a2000c1e1900 */
[----:B------:R-:W-:Y:S01]  /*0470*/  IMAD R2, R112, c[0x0][0x168], RZ ;  /* 0x00005a0070027a24 */ /* 0x000fe200078e02ff */
[----:B------:R-:W-:Y:S01]  /*0480*/  LOP3.LUT R98, R0, 0xff, RZ, 0xc0, !PT ;  /* 0x000000ff00627812 */ /* 0x000fe200078ec0ff */
[----:B------:R-:W-:-:S03]  /*0490*/  IMAD.WIDE R92, R112, R99, c[0x0][0x1a8] ;  /* 0x00006a00705c7625 */ /* 0x000fc600078e0263 */
[----:B------:R-:W-:Y:S01]  /*04a0*/  SHF.R.S32.HI R3, RZ, 0x1f, R2 ;  /* 0x0000001fff037819 */ /* 0x000fe20000011402 */
[CC--:B------:R-:W-:Y:S01]  /*04b0*/  IMAD.WIDE R96, R112.reuse, R99.reuse, c[0x0][0x1d0] ;  /* 0x0000740070607625 */ /* 0x0c0fe200078e0263 */
[----:B------:R-:W-:Y:S01]  /*04c0*/  BSSY B0, `(.L_x_2653) ;  /* 0x000012a000007945 */ /* 0x000fe20003800000 */
[----:B-----5:R1:W5:Y:S01]  /*04d0*/  LDG.E R115, [R92.64] ;  /* 0x000000045c737981 */ /* 0x020362000c1e1900 */
[----:B------:R-:W-:Y:S01]  /*04e0*/  LEA.HI R119, R3, R2, RZ, 0x3 ;  /* 0x0000000203777211 */ /* 0x000fe200078f18ff */
[----:B------:R-:W-:Y:S02]  /*04f0*/  IMAD.MOV.U32 R105, RZ, RZ, 0x10 ;  /* 0x00000010ff697424 */ /* 0x000fe400078e00ff */
[----:B------:R3:W5:Y:S01]  /*0500*/  LDG.E R118, [R96.64] ;  /* 0x0000000460767981 */ /* 0x000762000c1e1900 */
[----:B------:R-:W-:Y:S01]  /*0510*/  LEA.HI.SX32 R119, R119, R98, 0x1d ;  /* 0x0000006277777211 */ /* 0x000fe200078feaff */
[C---:B------:R-:W-:Y:S01]  /*0520*/  IMAD.WIDE R2, R112.reuse, R99, c[0x0][0x1a0] ;  /* 0x0000680070027625 */ /* 0x040fe200078e0263 */
[----:B------:R-:W-:-:S02]  /*0530*/  IADD3 R112, R112, c[0x0][0x160], RZ ;  /* 0x0000580070707a10 */ /* 0x000fc40007ffe0ff */
[C---:B------:R-:W-:Y:S02]  /*0540*/  IADD3 R117, R119.reuse, 0x100, RZ ;  /* 0x0000010077757810 */ /* 0x040fe40007ffe0ff */
[C---:B------:R-:W-:Y:S02]  /*0550*/  IADD3 R116, R119.reuse, 0x200, RZ ;  /* 0x0000020077747810 */ /* 0x040fe40007ffe0ff */
[----:B------:R-:W-:Y:S01]  /*0560*/  ISETP.GE.AND P1, PT, R112, c[0x0][0x164], PT ;  /* 0x0000590070007a0c */ /* 0x000fe20003f26270 */
[----:B---3--:R-:W-:-:S04]  /*0570*/  IMAD.WIDE.U32 R96, R119, R105, c[0x0][0x218] ;  /* 0x0000860077607625 */ /* 0x008fc800078e0069 */
[----:B0-----:R-:W-:-:S04]  /*0580*/  IMAD.WIDE.U32 R94, R117, R105, c[0x0][0x218] ;  /* 0x00008600755e7625 */ /* 0x001fc800078e0069 */
[----:B-1----:R-:W-:Y:S01]  /*0590*/  IMAD.WIDE.U32 R92, R116, R105, c[0x0][0x218] ;  /* 0x00008600745c7625 */ /* 0x002fe200078e0069 */
[----:B--2---:R-:W-:-:S13]  /*05a0*/  ISETP.GT.AND P2, PT, R100, RZ, PT ;  /* 0x000000ff6400720c */ /* 0x004fda0003f44270 */
[----:B------:R-:W-:Y:S05]  /*05b0*/  @P2 BRA `(.L_x_2654) ;  /* 0x0000017000002947 */ /* 0x000fea0003800000 */
[----:B-----5:R-:W-:Y:S02]  /*05c0*/  ISETP.GE.AND P3, PT, R118, 0x1, PT ;  /* 0x000000017600780c */ /* 0x020fe40003f66270 */
[----:B------:R-:W-:Y:S02]  /*05d0*/  ISETP.NE.U32.AND P0, PT, RZ, c[0x0][0x218], PT ;  /* 0x00008600ff007a0c */ /* 0x000fe40003f05070 */
[----:B------:R-:W-:Y:S02]  /*05e0*/  MOV R110, RZ ;  /* 0x000000ff006e7202 */ /* 0x000fe40000000f00 */
        /* <DEDUP_REMOVED lines=8> */
[----:B------:R-:W-:Y:S01]  /*0670*/  @P3 LEA.HI.SX32 R110, R3, R98, 0x1d ;  /* 0x00000062036e3211 */ /* 0x000fe200078feaff */
[----:B------:R-:W-:-:S03]  /*0680*/  IMAD.MOV.U32 R3, RZ, RZ, 0x8 ;  /* 0x00000008ff037424 */ /* 0x000fc600078e00ff */
        /* <DEDUP_REMOVED lines=10> */
.L_x_2654:
[----:B------:R-:W-:Y:S01]  /*0730*/  IADD3 R99, R100, -0x1, RZ ;  /* 0xffffffff64637810 */ /* 0x000fe20007ffe0ff */
[----:B------:R-:W-:Y:S01]  /*0740*/  IMAD.WIDE.U32 R132, R119, R105, c[0x0][0x188] ;  /* 0x0000620077847625 */ /* 0x000fe200078e0069 */
[----:B------:R0:W2:Y:S03]  /*0750*/  LDG.E R146, [R2.64] ;  /* 0x0000000402927981 */ /* 0x0000a6000c1e1900 */
[----:B------:R-:W-:-:S02]  /*0760*/  IMAD R99, R99, c[0x0][0x168], RZ ;  /* 0x00005a0063637a24 */ /* 0x000fc400078e02ff */
[-C--:B------:R-:W-:Y:S01]  /*0770*/  IMAD.WIDE.U32 R120, R117, R105.reuse, c[0x0][0x188] ;  /* 0x0000620075787625 */ /* 0x080fe200078e0069 */
[----:B------:R-:W3:Y:S02]  /*0780*/  LDG.E.128 R132, [R132.64] ;  /* 0x0000000484847981 */ /* 0x000ee4000c1e1d00 */
[----:B------:R-:W-:Y:S01]  /*0790*/  SHF.R.S32.HI R100, RZ, 0x1f, R99 ;  /* 0x0000001fff647819 */ /* 0x000fe20000011463 */
[----:B------:R-:W-:Y:S02]  /*07a0*/  IMAD.WIDE.U32 R128, R116, R105, c[0x0][0x188] ;  /* 0x0000620074807625 */ /* 0x000fe400078e0069 */
[----:B------:R-:W4:Y:S01]  /*07b0*/  LDG.E.128 R120, [R120.64] ;  /* 0x0000000478787981 */ /* 0x000f22000c1e1d00 */
[----:B------:R-:W-:-:S03]  /*07c0*/  LEA.HI R99, R100, R99, RZ, 0x3 ;  /* 0x0000006364637211 */ /* 0x000fc600078f18ff */
[----:B------:R-:W4:Y:S01]  /*07d0*/  LDG.E.128 R128, [R128.64] ;  /* 0x0000000480807981 */ /* 0x000f22000c1e1d00 */
[----:B------:R-:W-:-:S04]  /*07e0*/  LEA.HI.SX32 R104, R99, R98, 0x1d ;  /* 0x0000006263687211 */ /* 0x000fc800078feaff */
[C---:B------:R-:W-:Y:S01]  /*07f0*/  IADD3 R124, R104.reuse, 0x100, RZ ;  /* 0x00000100687c7810 */ /* 0x040fe20007ffe0ff */
[----:B------:R-:W-:-:S04]  /*0800*/  IMAD.WIDE.U32 R100, R104, R105, c[0x0][0x208] ;  /* 0x0000820068647625 */ /* 0x000fc800078e0069 */
[----:B------:R-:W-:Y:S02]  /*0810*/  IMAD.WIDE.U32 R124, R124, R105, c[0x0][0x208] ;  /* 0x000082007c7c7625 */ /* 0x000fe400078e0069 */
[----:B------:R-:W4:Y:S04]  /*0820*/  LDG.E.128 R100, [R100.64] ;  /* 0x0000000464647981 */ /* 0x000f28000c1e1d00 */
[----:B------:R-:W4:Y:S01]  /*0830*/  LDG.E.128 R124, [R124.64] ;  /* 0x000000047c7c7981 */ /* 0x000f22000c1e1d00 */
[----:B------:R-:W-:Y:S02]  /*0840*/  IADD3 R104, R104, 0x200, RZ ;  /* 0x0000020068687810 */ /* 0x000fe40007ffe0ff */
[----:B-----5:R-:W-:-:S03]  /*0850*/  ISETP.GE.AND P3, PT, R118, 0x1, PT ;  /* 0x000000017600780c */ /* 0x020fc60003f66270 */
[----:B------:R-:W-:-:S06]  /*0860*/  IMAD.WIDE.U32 R104, R104, R105, c[0x0][0x208] ;  /* 0x0000820068687625 */ /* 0x000fcc00078e0069 */
[----:B------:R-:W4:Y:S04]  /*0870*/  LDG.E.128 R104, [R104.64] ;  /* 0x0000000468687981 */ /* 0x000f28000c1e1d00 */
        /* <DEDUP_REMOVED lines=25> */
[--C-:B------:R-:W-:Y:S02]  /*0a10*/  PRMT R142, RZ, 0x5410, R121.reuse ;  /* 0x00005410ff8e7816 */ /* 0x100fe40000000079 */
[----:B------:R-:W-:-:S02]  /*0a20*/  PRMT R121, RZ, 0x7610, R121 ;  /* 0x00007610ff797816 */ /* 0x000fc40000000079 */
[----:B------:R-:W-:Y:S01]  /*0a30*/  PRMT R147, RZ, 0x5410, R129 ;  /* 0x00005410ff937816 */ /* 0x000fe20000000081 */
[C---:B------:R-:W-:Y:S01]  /*0a40*/  FADD.FTZ R92, -R176.reuse, R92 ;  /* 0x0000005cb05c7221 */ /* 0x040fe20000010100 */
[----:B-1----:R-:W-:Y:S01]  /*0a50*/  PRMT R94, RZ, 0x5410, R133 ;  /* 0x00005410ff5e7816 */ /* 0x002fe20000000085 */
[----:B------:R-:W-:Y:S01]  /*0a60*/  FADD.FTZ R146, -R176, R145 ;  /* 0x00000091b0927221 */ /* 0x000fe20000010100 */
[----:B------:R-:W-:Y:S02]  /*0a70*/  PRMT R141, RZ, 0x7610, R120 ;  /* 0x00007610ff8d7816 */ /* 0x000fe40000000078 */
[--C-:B------:R-:W-:Y:S02]  /*0a80*/  PRMT R95, RZ, 0x5410, R101.reuse ;  /* 0x00005410ff5f7816 */ /* 0x100fe40000000065 */
[----:B0-----:R-:W-:Y:S02]  /*0a90*/  PRMT R96, RZ, 0x7610, R101 ;  /* 0x00007610ff607816 */ /* 0x001fe40000000065 */
        /* <DEDUP_REMOVED lines=8> */
[--C-:B------:R-:W-:Y:S02]  /*0b20*/  PRMT R163, RZ, 0x5410, R127.reuse ;  /* 0x00005410ffa37816 */ /* 0x100fe4000000007f */
[----:B------:R-:W-:Y:S02]  /*0b30*/  PRMT R162, RZ, 0x7610, R127 ;  /* 0x00007610ffa27816 */ /* 0x000fe4000000007f */
        /* <DEDUP_REMOVED lines=14> */
[----:B------:R-:W-:Y:S02]  /*0c20*/  FMUL.FTZ R146, R32, R93 ;  /* 0x0000005d20927220 */ /* 0x000fe40000410000 */
[C---:B------:R-:W-:Y:S02]  /*0c30*/  FADD.FTZ R144, -R176.reuse, R144 ;  /* 0x00000090b0907221 */ /* 0x040fe40000010100 */
[C---:B------:R-:W-:Y:S01]  /*0c40*/  FADD.FTZ R166, -R176.reuse, R129 ;  /* 0x00000081b0a67221 */ /* 0x040fe20000010100 */
[----:B------:R-:W-:Y:S01]  /*0c50*/  PRMT R133, RZ, 0x7610, R133 ;  /* 0x00007610ff857816 */ /* 0x000fe20000000085 */
[----:B------:R-:W-:Y:S02]  /*0c60*/  FADD.FTZ R148, -R176, R123 ;  /* 0x0000007bb0947221 */ /* 0x000fe40000010100 */
[----:B------:R-:W-:-:S02]  /*0c70*/  FMUL.FTZ R129, R115, R128 ;  /* 0x0000008073817220 */ /* 0x000fc40000410000 */
[----:B------:R-:W-:Y:S02]  /*0c80*/  FADD.FTZ R170, -R176, R149 ;  /* 0x00000095b0aa7221 */ /* 0x000fe40000010100 */
[C---:B------:R-:W-:Y:S02]  /*0c90*/  FMUL.FTZ R123, R115.reuse, R94 ;  /* 0x0000005e737b7220 */ /* 0x040fe40000410000 */
[----:B------:R-:W-:Y:S02]  /*0ca0*/  FMUL.FTZ R128, R115, R130 ;  /* 0x0000008273807220 */ /* 0x000fe40000410000 */
[----:B------:R-:W-:Y:S02]  /*0cb0*/  FFMA.FTZ R36, R121, R93, R36 ;  /* 0x0000005d79247223 */ /* 0x000fe40000010024 */
[----:B------:R-:W-:Y:S02]  /*0cc0*/  FADD.FTZ R80, R80, R93 ;  /* 0x0000005d50507221 */ /* 0x000fe40000010000 */
[----:B------:R-:W-:-:S02]  /*0cd0*/  FMUL.FTZ R120, R115, R120 ;  /* 0x0000007873787220 */ /* 0x000fc40000410000 */
[----:B------:R-:W-:Y:S02]  /*0ce0*/  FMUL.FTZ R130, R115, R132 ;  /* 0x0000008473827220 */ /* 0x000fe40000410000 */
[----:B------:R-:W-:Y:S02]  /*0cf0*/  FMUL.FTZ R149, R33, R100 ;  /* 0x0000006421957220 */ /* 0x000fe40000410000 */
[----:B------:R-:W-:Y:S02]  /*0d00*/  FADD.FTZ R92, RZ, R146 ;  /* 0x00000092ff5c7221 */ /* 0x000fe40000010000 */
[----:B------:R-:W-:Y:S02]  /*0d10*/  FFMA.FTZ R93, R121, R146, RZ ;  /* 0x00000092795d7223 */ /* 0x000fe400000100ff */
[C---:B------:R-:W-:Y:S01]  /*0d20*/  FMUL.FTZ R132, R115.reuse, R144 ;  /* 0x0000009073847220 */ /* 0x040fe20000410000 */
[----:B------:R-:W-:Y:S01]  /*0d30*/  PRMT R97, RZ, 0x5410, R134 ;  /* 0x00005410ff617816 */ /* 0x000fe20000000086 */
[----:B------:R-:W-:Y:S01]  /*0d40*/  FMUL.FTZ R144, R115, R148 ;  /* 0x0000009473907220 */ /* 0x000fe20000410000 */
[----:B------:R-:W-:Y:S01]  /*0d50*/  PRMT R143, RZ, 0x5410, R122 ;  /* 0x00005410ff8f7816 */ /* 0x000fe2000000007a */
[----:B------:R-:W-:-:S02]  /*0d60*/  FFMA.FTZ R38, R123, R95, R38 ;  /* 0x0000005f7b267223 */ /* 0x000fc40000010026 */
[----:B------:R-:W-:Y:S02]  /*0d70*/  FADD.FTZ R82, R82, R95 ;  /* 0x0000005f52527221 */ /* 0x000fe40000010000 */
[----:B------:R-:W-:Y:S02]  /*0d80*/  FMUL.FTZ R148, R34, R95 ;  /* 0x0000005f22947220 */ /* 0x000fe40000410000 */
[----:B------:R-:W-:Y:S02]  /*0d90*/  FADD.FTZ R122, -R176, R133 ;  /* 0x00000085b07a7221 */ /* 0x000fe40000010100 */
[----:B------:R-:W-:Y:S02]  /*0da0*/  FADD.FTZ R95, R92, R149 ;  /* 0x000000955c5f7221 */ /* 0x000fe40000010000 */
[----:B------:R-:W-:Y:S01]  /*0db0*/  FFMA.FTZ R93, R120, R149, R93 ;  /* 0x00000095785d7223 */ /* 0x000fe2000001005d */
[----:B------:R-:W-:Y:S01]  /*0dc0*/  PRMT R134, RZ, 0x7610, R134 ;  /* 0x00007610ff867816 */ /* 0x000fe20000000086 */
[C---:B------:R-:W-:Y:S01]  /*0dd0*/  FADD.FTZ R150, -R176.reuse, R125 ;  /* 0x0000007db0967221 */ /* 0x040fe20000010100 */
[----:B------:R-:W-:Y:S01]  /*0de0*/  PRMT R99, RZ, 0x5410, R102 ;  /* 0x00005410ff637816 */ /* 0x000fe20000000066 */
[----:B------:R-:W-:-:S02]  /*0df0*/  FADD.FTZ R172, -R176, R151 ;  /* 0x00000097b0ac7221 */ /* 0x000fc40000010100 */
[----:B------:R-:W-:Y:S02]  /*0e00*/  FADD.FTZ R98, -R176, R97 ;  /* 0x00000061b0627221 */ /* 0x000fe40000010100 */
[----:B------:R-:W-:Y:S02]  /*0e10*/  FMUL.FTZ R122, R115, R122 ;  /* 0x0000007a737a7220 */ /* 0x000fe40000410000 */
[----:B------:R-:W-:Y:S02]  /*0e20*/  FMUL.FTZ R151, R35, R96 ;  /* 0x0000006023977220 */ /* 0x000fe40000410000 */
[----:B------:R-:W-:Y:S02]  /*0e30*/  FADD.FTZ R92, R95, R148 ;  /* 0x000000945f5c7221 */ /* 0x000fe40000010000 */
[----:B------:R-:W-:Y:S01]  /*0e40*/  FFMA.FTZ R93, R123, R148, R93 ;  /* 0x000000947b5d7223 */ /* 0x000fe2000001005d */
        /* <DEDUP_REMOVED lines=11> */
[C---:B------:R-:W-:Y:S01]  /*0f00*/  FADD.FTZ R124, -R176.reuse, R134 ;  /* 0x00000086b07c7221 */ /* 0x040fe20000010100 */
[----:B------:R-:W-:Y:S01]  /*0f10*/  PRMT R131, RZ, 0x7610, R131 ;  /* 0x00007610ff837816 */ /* 0x000fe20000000083 */
[C---:B------:R-:W-:Y:S01]  /*0f20*/  FADD.FTZ R142, -R176.reuse, R142 ;  /* 0x0000008eb08e7221 */ /* 0x040fe20000010100 */
[--C-:B------:R-:W-:Y:S01]  /*0f30*/  PRMT R161, RZ, 0x5410, R126.reuse ;  /* 0x00005410ffa17816 */ /* 0x100fe2000000007e */
[C---:B------:R-:W-:Y:S01]  /*0f40*/  FADD.FTZ R152, -R176.reuse, R127 ;  /* 0x0000007fb0987221 */ /* 0x040fe20000010100 */
[----:B------:R-:W-:Y:S01]  /*0f50*/  PRMT R160, RZ, 0x7610, R126 ;  /* 0x00007610ffa07816 */ /* 0x000fe2000000007e */
[----:B------:R-:W-:-:S02]  /*0f60*/  FADD.FTZ R174, -R176, R153 ;  /* 0x00000099b0ae7221 */ /* 0x000fc40000010100 */
[C---:B------:R-:W-:Y:S02]  /*0f70*/  FADD.FTZ R140, -R176.reuse, R140 ;  /* 0x0000008cb08c7221 */ /* 0x040fe40000010100 */
[C---:B------:R-:W-:Y:S02]  /*0f80*/  FADD.FTZ R126, -R176.reuse, R135 ;  /* 0x00000087b07e7221 */ /* 0x040fe40000010100 */
[----:B------:R-:W-:Y:S02]  /*0f90*/  FADD.FTZ R134, -R176, R143 ;  /* 0x0000008fb0867221 */ /* 0x000fe40000010100 */
[----:B------:R-:W-:Y:S02]  /*0fa0*/  FMUL.FTZ R124, R115, R124 ;  /* 0x0000007c737c7220 */ /* 0x000fe40000410000 */
[----:B------:R-:W-:Y:S02]  /*0fb0*/  FMUL.FTZ R153, R29, R102 ;  /* 0x000000661d997220 */ /* 0x000fe40000410000 */
[----:B------:R-:W-:-:S02]  /*0fc0*/  FADD.FTZ R92, R95, R150 ;  /* 0x000000965f5c7221 */ /* 0x000fc40000010000 */
[----:B------:R-:W-:Y:S02]  /*0fd0*/  FFMA.FTZ R93, R125, R150, R93 ;  /* 0x000000967d5d7223 */ /* 0x000fe4000001005d */
[----:B------:R-:W-:Y:S02]  /*0fe0*/  FADD.FTZ R176, -R176, R131 ;  /* 0x00000083b0b07221 */ /* 0x000fe40000010100 */
[C---:B------:R-:W-:Y:S02]  /*0ff0*/  FMUL.FTZ R131, R115.reuse, R142 ;  /* 0x0000008e73837220 */ /* 0x040fe40000410000 */
[C---:B------:R-:W-:Y:S02]  /*1000*/  FMUL.FTZ R142, R115.reuse, R152 ;  /* 0x00000098738e7220 */ /* 0x040fe40000410000 */
        /* <DEDUP_REMOVED lines=28> */
[----:B------:R-:W-:Y:S02]  /*11d0*/  FMUL.FTZ R133, R115, R134 ;  /* 0x0000008673857220 */ /* 0x000fe40000410000 */
        /* <DEDUP_REMOVED lines=88> */
.L_x_2655:
[----:B0-----:R-:W-:Y:S05]  /*1760*/  BSYNC B0 ;  /* 0x0000000000007941 */ /* 0x001fea0003800000 */
.L_x_2653:
        /* <DEDUP_REMOVED lines=13> */
.L_x_2731:
        /* <DEDUP_REMOVED lines=18> */
.L_x_2732:
[----:B------:R-:W-:Y:S01]  /*1960*/  @!P0 LOP3.LUT R93, R94, 0x7, RZ, 0xc0, !PT ;  /* 0x000000075e5d8812 */ /* 0x000fe200078ec0ff */
[----:B--2---:R-:W-:Y:S01]  /*1970*/  FADD.FTZ R178, R100, R97 ;  /* 0x0000006164b27221 */ /* 0x004fe20000010000 */
[----:B------:R-:W-:Y:S01]  /*1980*/  WARPSYNC 0xffffffff ;  /* 0xffffffff00007948 */ /* 0x000fe20003800000 */
[----:B0-----:R-:W-:Y:S01]  /*1990*/  FADD.FTZ R179, R92, R99 ;  /* 0x000000635cb37221 */ /* 0x001fe20000010000 */
[----:B------:R-:W-:Y:S01]  /*19a0*/  ISETP.GE.AND P3, PT, R118, 0x1, PT ;  /* 0x000000017600780c */ /* 0x000fe20003f66270 */
        /* <DEDUP_REMOVED lines=13> */
[----:B------:R-:W-:Y:S02]  /*1a80*/  FADD.FTZ R175, R94, R175 ;  /* 0x000000af5eaf7221 */ /* 0x000fe40000010000 */
[----:B------:R-:W-:Y:S01]  /*1a90*/  FADD.FTZ R92, R95, R92 ;  /* 0x0000005c5f5c7221 */ /* 0x000fe20000010000 */
[----:B------:R-:W-:Y:S01]  /*1aa0*/  @P3 LEA.HI R118, R93, R118, RZ, 0x3 ;  /* 0x000000765d763211 */ /* 0x000fe200078f18ff */
[----:B-1----:R-:W-:Y:S01]  /*1ab0*/  FADD.FTZ R175, R175, R96 ;  /* 0x00000060afaf7221 */ /* 0x002fe20000010000 */
[----:B------:R-:W-:Y:S01]  /*1ac0*/  @P3 LOP3.LUT R95, R0, 0xff, RZ, 0xc0, !PT ;  /* 0x000000ff005f3812 */ /* 0x000fe200078ec0ff */
        /* <DEDUP_REMOVED lines=24> */
.L_x_2659:
        /* <DEDUP_REMOVED lines=11> */
.L_x_2660:
[----:B------:R-:W-:Y:S05]  /*1d00*/  BSYNC B0 ;  /* 0x0000000000007941 */ /* 0x000fea0003800000 */
.L_x_2658:
        /* <DEDUP_REMOVED lines=16> */
.L_x_2662:
[----:B------:R-:W-:-:S04]  /*1e10*/  ISETP.NE.AND P5, PT, R113, RZ, PT ;  /* 0x000000ff7100720c */ /* 0x000fc80003fa5270 */
[----:B------:R-:W-:-:S05]  /*1e20*/  FSEL R95, R93, RZ, !P5 ;  /* 0x000000ff5d5f7208 */ /* 0x000fca0006800000 */
[----:B------:R-:W-:Y:S01]  /*1e30*/  FFMA.FTZ R96, R120, R94, R95 ;  /* 0x0000005e78607223 */ /* 0x000fe2000001005f */
[----:B------:R-:W-:-:S03]  /*1e40*/  @P4 PRMT R95, RZ, 0x7610, R136 ;  /* 0x00007610ff5f4816 */ /* 0x000fc60000000088 */
[----:B------:R-:W-:-:S04]  /*1e50*/  FADD.FTZ R96, R149, -R96 ;  /* 0x8000006095607221 */ /* 0x000fc80000010000 */
[----:B------:R-:W-:-:S04]  /*1e60*/  FMUL.FTZ R96, R115, R96 ;  /* 0x0000006073607220 */ /* 0x000fc80000410000 */
[----:B------:R-:W-:Y:S02]  /*1e70*/  @P4 FADD.FTZ R96, R96, R95 ;  /* 0x0000005f60604221 */ /* 0x000fe40000010000 */
.L_x_2663:
[----:B------:R-:W-:Y:S05]  /*1e80*/  BSYNC B0 ;  /* 0x0000000000007941 */ /* 0x000fea0003800000 */
.L_x_2661:
        /* <DEDUP_REMOVED lines=14> */
.L_x_2665:
[----:B------:R-:W-:-:S04]  /*1f70*/  ISETP.NE.AND P5, PT, R113, RZ, PT ;  /* 0x000000ff7100720c */ /* 0x000fc80003fa5270 */
[----:B------:R-:W-:-:S05]  /*1f80*/  FSEL R95, R93, RZ, !P5 ;  /* 0x000000ff5d5f7208 */ /* 0x000fca0006800000 */
[----:B------:R-:W-:-:S04]  /*1f90*/  FFMA.FTZ R95, R123, R94, R95 ;  /* 0x0000005e7b5f7223 */ /* 0x000fc8000001005f */
[----:B------:R-:W-:Y:S01]  /*1fa0*/  FADD.FTZ R96, R148, -R95 ;  /* 0x8000005f94607221 */ /* 0x000fe20000010000 */
[----:B------:R-:W-:-:S03]  /*1fb0*/  @P4 PRMT R95, RZ, 0x5410, R137 ;  /* 0x00005410ff5f4816 */ /* 0x000fc60000000089 */
[----:B------:R-:W-:-:S04]  /*1fc0*/  FMUL.FTZ R96, R115, R96 ;  /* 0x0000006073607220 */ /* 0x000fc80000410000 */
[----:B------:R-:W-:Y:S02]  /*1fd0*/  @P4 FADD.FTZ R96, R96, R95 ;  /* 0x0000005f60604221 */ /* 0x000fe40000010000 */
.L_x_2666:
[----:B------:R-:W-:Y:S05]  /*1fe0*/  BSYNC B0 ;  /* 0x0000000000007941 */ /* 0x000fea0003800000 */
.L_x_2664:
        /* <DEDUP_REMOVED lines=14> */
.L_x_2668:
[----:B------:R-:W-:-:S04]  /*20d0*/  ISETP.NE.AND P5, PT, R113, RZ, PT ;  /* 0x000000ff7100720c */ /* 0x000fc80003fa5270 */
[----:B------:R-:W-:-:S05]  /*20e0*/  FSEL R95, R93, RZ, !P5 ;  /* 0x000000ff5d5f7208 */ /* 0x000fca0006800000 */
[----:B------:R-:W-:Y:S01]  /*20f0*/  FFMA.FTZ R96, R122, R94, R95 ;  /* 0x0000005e7a607223 */ /* 0x000fe2000001005f */
[----:B------:R-:W-:-:S03]  /*2100*/  @P4 PRMT R95, RZ, 0x7610, R137 ;  /* 0x00007610ff5f4816 */ /* 0x000fc60000000089 */
[----:B------:R-:W-:-:S04]  /*2110*/  FADD.FTZ R96, R151, -R96 ;  /* 0x8000006097607221 */ /* 0x000fc80000010000 */
[----:B------:R-:W-:-:S04]  /*2120*/  FMUL.FTZ R96, R115, R96 ;  /* 0x0000006073607220 */ /* 0x000fc80000410000 */
[----:B------:R-:W-:Y:S02]  /*2130*/  @P4 FADD.FTZ R96, R96, R95 ;  /* 0x0000005f60604221 */ /* 0x000fe40000010000 */
.L_x_2669:
[----:B------:R-:W-:Y:S05]  /*2140*/  BSYNC B0 ;  /* 0x0000000000007941 */ /* 0x000fea0003800000 */
.L_x_2667:
        /* <DEDUP_REMOVED lines=14> */
.L_x_2671:
[----:B------:R-:W-:-:S04]  /*2230*/  ISETP.NE.AND P5, PT, R113, RZ, PT ;  /* 0x000000ff7100720c */ /* 0x000fc80003fa5270 */
[----:B------:R-:W-:-:S05]  /*2240*/  FSEL R95, R93, RZ, !P5 ;  /* 0x000000ff5d5f7208 */ /* 0x000fca0006800000 */
[----:B------:R-:W-:-:S04]  /*2250*/  FFMA.FTZ R95, R125, R94, R95 ;  /* 0x0000005e7d5f7223 */ /* 0x000fc8000001005f */
[----:B------:R-:W-:Y:S01]  /*2260*/  FADD.FTZ R96, R150, -R95 ;  /* 0x8000005f96607221 */ /* 0x000fe20000010000 */
[----:B------:R-:W-:-:S03]  /*2270*/  @P4 PRMT R95, RZ, 0x5410, R138 ;  /* 0x00005410ff5f4816 */ /* 0x000fc6000000008a */
[----:B------:R-:W-:-:S04]  /*2280*/  FMUL.FTZ R96, R115, R96 ;  /* 0x0000006073607220 */ /* 0x000fc80000410000 */
[----:B------:R-:W-:Y:S02]  /*2290*/  @P4 FADD.FTZ R96, R96, R95 ;  /* 0x0000005f60604221 */ /* 0x000fe40000010000 */
.L_x_2672:
[----:B------:R-:W-:Y:S05]  /*22a0*/  BSYNC B0 ;  /* 0x0000000000007941 */ /* 0x000fea0003800000 */
.L_x_2670:
        /* <DEDUP_REMOVED lines=14> */
.L_x_2674:
[----:B------:R-:W-:-:S04]  /*2390*/  ISETP.NE.AND P5, PT, R113, RZ, PT ;  /* 0x000000ff7100720c */ /* 0x000fc80003fa5270 */
[----:B------:R-:W-:-:S05]  /*23a0*/  FSEL R95, R93, RZ, !P5 ;  /* 0x000000ff5d5f7208 */ /* 0x000fca0006800000 */
[----:B------:R-:W-:Y:S01]  /*23b0*/  FFMA.FTZ R96, R124, R94, R95 ;  /* 0x0000005e7c607223 */ /* 0x000fe2000001005f */
[----:B------:R-:W-:-:S03]  /*23c0*/  @P4 PRMT R95, RZ, 0x7610, R138 ;  /* 0x00007610ff5f4816 */ /* 0x000fc6000000008a */
[----:B------:R-:W-:-:S04]  /*23d0*/  FADD.FTZ R96, R153, -R96 ;  /* 0x8000006099607221 */ /* 0x000fc80000010000 */
[----:B------:R-:W-:-:S04]  /*23e0*/  FMUL.FTZ R96, R115, R96 ;  /* 0x0000006073607220 */ /* 0x000fc80000410000 */
[----:B------:R-:W-:Y:S02]  /*23f0*/  @P4 FADD.FTZ R96, R96, R95 ;  /* 0x0000005f60604221 */ /* 0x000fe40000010000 */
.L_x_2675:
[----:B------:R-:W-:Y:S05]  /*2400*/  BSYNC B0 ;  /* 0x0000000000007941 */ /* 0x000fea0003800000 */
.L_x_2673:
        /* <DEDUP_REMOVED lines=14> */
.L_x_2677:
[----:B------:R-:W-:-:S04]  /*24f0*/  ISETP.NE.AND P5, PT, R113, RZ, PT ;  /* 0x000000ff7100720c */ /* 0x000fc80003fa5270 */
[----:B------:R-:W-:-:S05]  /*2500*/  FSEL R95, R93, RZ, !P5 ;  /* 0x000000ff5d5f7208 */ /* 0x000fca0006800000 */
[----:B------:R-:W-:-:S04]  /*2510*/  FFMA.FTZ R95, R127, R94, R95 ;  /* 0x0000005e7f5f7223 */ /* 0x000fc8000001005f */
[----:B------:R-:W-:Y:S01]  /*2520*/  FADD.FTZ R96, R152, -R95 ;  /* 0x8000005f98607221 */ /* 0x000fe20000010000 */
[----:B------:R-:W-:-:S03]  /*2530*/  @P4 PRMT R95, RZ, 0x5410, R139 ;  /* 0x00005410ff5f4816 */ /* 0x000fc6000000008b */
[----:B------:R-:W-:-:S04]  /*2540*/  FMUL.FTZ R96, R115, R96 ;  /* 0x0000006073607220 */ /* 0x000fc80000410000 */
[----:B------:R-:W-:Y:S02]  /*2550*/  @P4 FADD.FTZ R96, R96, R95 ;  /* 0x0000005f60604221 */ /* 0x000fe40000010000 */
.L_x_2678:
[----:B------:R-:W-:Y:S05]  /*2560*/  BSYNC B0 ;  /* 0x0000000000007941 */ /* 0x000fea0003800000 */
.L_x_2676:
        /* <DEDUP_REMOVED lines=14> */
.L_x_2680:
[----:B------:R-:W-:-:S04]  /*2650*/  ISETP.NE.AND P5, PT, R113, RZ, PT ;  /* 0x000000ff7100720c */ /* 0x000fc80003fa5270 */
[----:B------:R-:W-:-:S05]  /*2660*/  FSEL R95, R93, RZ, !P5 ;  /* 0x000000ff5d5f7208 */ /* 0x000fca0006800000 */
[----:B------:R-:W-:Y:S01]  /*2670*/  FFMA.FTZ R96, R126, R94, R95 ;  /* 0x0000005e7e607223 */ /* 0x000fe2000001005f */
[----:B------:R-:W-:-:S03]  /*2680*/  @P4 PRMT R95, RZ, 0x7610, R139 ;  /* 0x00007610ff5f4816 */ /* 0x000fc6000000008b */
[----:B------:R-:W-:-:S04]  /*2690*/  FADD.FTZ R96, R155, -R96 ;  /* 0x800000609b607221 */ /* 0x000fc80000010000 */
[----:B------:R-:W-:-:S04]  /*26a0*/  FMUL.FTZ R96, R115, R96 ;  /* 0x0000006073607220 */ /* 0x000fc80000410000 */
[----:B------:R-:W-:Y:S02]  /*26b0*/  @P4 FADD.FTZ R96, R96, R95 ;  /* 0x0000005f60604221 */ /* 0x000fe40000010000 */
.L_x_2681:
[----:B------:R-:W-:Y:S05]  /*26c0*/  BSYNC B0 ;  /* 0x0000000000007941 */ /* 0x000fea0003800000 */
.L_x_2679:
[----:B------:R-:W-:Y:S01]  /*26d0*/  @P3 FMUL.FTZ R95, R96, c[0x0][0x1ec] ;  /* 0x00007b00605f3a20 */ /* 0x000fe20000410000 */
[----:B------:R-:W-:Y:S01]  /*26e0*/  @P3 LOP3.LUT P5, RZ, R111, 0xff000000, RZ, 0xc0, !PT ;  /* 0xff0000006fff3812 */ /* 0x000fe200078ac0ff */
[----:B------:R-:W-:Y:S01]  /*26f0*/  @P0 IMAD.MOV.U32 R100, RZ, RZ, 0x10 ;  /* 0x00000010ff640424 */ /* 0x000fe200078e00ff */
[----:B------:R-:W-:Y:S01]  /*2700*/  @P3 MOV R99, 0x10 ;  /* 0x0000001000633802 */ /* 0x000fe20000000f00 */
[----:B------:R-:W-:Y:S01]  /*2710*/  @P3 FMUL.FTZ R95, R95, c[0x0][0x1e8] ;  /* 0x00007a005f5f3a20 */ /* 0x000fe20000410000 */
[----:B------:R-:W-:Y:S04]  /*2720*/  BSSY B0, `(.L_x_2682) ;  /* 0x0000016000007945 */ /* 0x000fe80003800000 */
[----:B------:R-:W-:Y:S02]  /*2730*/  @P3 FSEL R98, R95, RZ, P5 ;  /* 0x000000ff5f623208 */ /* 0x000fe40002800000 */
[----:B------:R-:W-:Y:S01]  /*2740*/  @P0 F2FP.BF16.PACK_AB R95, RZ, R96 ;  /* 0x00000060ff5f023e */ /* 0x000fe200000010ff */
[----:B------:R-:W-:Y:S01]  /*2750*/  @P0 IMAD.WIDE.U32 R96, R119, R100, c[0x0][0x258] ;  /* 0x0000960077600625 */ /* 0x000fe200078e0064 */
[----:B------:R-:W-:-:S02]  /*2760*/  @P3 F2FP.BF16.PACK_AB R100, RZ, R98 ;  /* 0x00000062ff64323e */ /* 0x000fc400000010ff */
[----:B------:R-:W-:Y:S01]  /*2770*/  @P0 PRMT R87, R87, 0x5410, R95 ;  /* 0x0000541057570816 */ /* 0x000fe2000000005f */
[----:B------:R-:W-:Y:S01]  /*2780*/  @P3 IMAD.WIDE.U32 R98, R92, R99, c[0x0][0x248] ;  /* 0x000092005c623625 */ /* 0x000fe200078e0063 */
[----:B------:R-:W-:-:S03]  /*2790*/  @P3 PRMT R91, R91, 0x5410, R100 ;  /* 0x000054105b5b3816 */ /* 0x000fc60000000064 */
[----:B------:R0:W-:Y:S04]  /*27a0*/  @P0 STG.E.128 [R96.64], R84 ;  /* 0x0000005460000986 */ /* 0x0001e8000c101d04 */
[----:B------:R0:W-:Y:S01]  /*27b0*/  @P3 STG.E.128 [R98.64], R88 ;  /* 0x0000005862003986 */ /* 0x0001e2000c101d04 */
[----:B------:R-:W-:Y:S05]  /*27c0*/  @P2 BRA `(.L_x_2683) ;  /* 0x0000004000002947 */ /* 0x000fea0003800000 */
[----:B0-----:R-:W-:Y:S01]  /*27d0*/  IMAD.MOV.U32 R96, RZ, RZ, RZ ;  /* 0x000000ffff607224 */ /* 0x001fe200078e00ff */
[----:B------:R-:W-:Y:S05]  /*27e0*/  @!P4 BRA `(.L_x_2684) ;  /* 0x000000900000c947 */ /* 0x000fea0003800000 */
[----:B------:R-:W-:Y:S01]  /*27f0*/  PRMT R96, RZ, 0x5410, R8 ;  /* 0x00005410ff607816 */ /* 0x000fe20000000008 */
[----:B------:R-:W-:Y:S05]  /*2800*/  BRA `(.L_x_2684) ;  /* 0x0000007000007947 */ /* 0x000fea0003800000 */
.L_x_2683:
[----:B------:R-:W-:-:S04]  /*2810*/  ISETP.NE.AND P5, PT, R113, RZ, PT ;  /* 0x000000ff7100720c */ /* 0x000fc80003fa5270 */
[----:B------:R-:W-:-:S05]  /*2820*/  FSEL R95, R93, RZ, !P5 ;  /* 0x000000ff5d5f7208 */ /* 0x000fca0006800000 */
[----:B------:R-:W-:-:S04]  /*2830*/  FFMA.FTZ R95, R129, R94, R95 ;  /* 0x0000005e815f7223 */ /* 0x000fc8000001005f */
[----:B0-----:R-:W-:Y:S01]  /*2840*/  FADD.FTZ R96, R154, -R95 ;  /* 0x8000005f9a607221 */ /* 0x001fe20000010000 */
[----:B------:R-:W-:-:S03]  /*2850*/  @P4 PRMT R95, RZ, 0x5410, R8 ;  /* 0x00005410ff5f4816 */ /* 0x000fc60000000008 */
[----:B------:R-:W-:-:S04]  /*2860*/  FMUL.FTZ R96, R115, R96 ;  /* 0x0000006073607220 */ /* 0x000fc80000410000 */
[----:B------:R-:W-:Y:S02]  /*2870*/  @P4 FADD.FTZ R96, R96, R95 ;  /* 0x0000005f60604221 */ /* 0x000fe40000010000 */
.L_x_2684:
[----:B------:R-:W-:Y:S05]  /*2880*/  BSYNC B0 ;  /* 0x0000000000007941 */ /* 0x000fea0003800000 */
.L_x_2682:
        /* <DEDUP_REMOVED lines=14> */
.L_x_2686:
[----:B------:R-:W-:-:S04]  /*2970*/  ISETP.NE.AND P5, PT, R113, RZ, PT ;  /* 0x000000ff7100720c */ /* 0x000fc80003fa5270 */
[----:B------:R-:W-:-:S05]  /*2980*/  FSEL R95, R93, RZ, !P5 ;  /* 0x000000ff5d5f7208 */ /* 0x000fca0006800000 */
[----:B------:R-:W-:Y:S01]  /*2990*/  FFMA.FTZ R96, R128, R94, R95 ;  /* 0x0000005e80607223 */ /* 0x000fe2000001005f */
[----:B------:R-:W-:-:S03]  /*29a0*/  @P4 PRMT R95, RZ, 0x7610, R8 ;  /* 0x00007610ff5f4816 */ /* 0x000fc60000000008 */
[----:B------:R-:W-:-:S04]  /*29b0*/  FADD.FTZ R96, R157, -R96 ;  /* 0x800000609d607221 */ /* 0x000fc80000010000 */
[----:B------:R-:W-:-:S04]  /*29c0*/  FMUL.FTZ R96, R115, R96 ;  /* 0x0000006073607220 */ /* 0x000fc80000410000 */
[----:B------:R-:W-:Y:S02]  /*29d0*/  @P4 FADD.FTZ R96, R96, R95 ;  /* 0x0000005f60604221 */ /* 0x000fe40000010000 */
.L_x_2687:
[----:B------:R-:W-:Y:S05]  /*29e0*/  BSYNC B0 ;  /* 0x0000000000007941 */ /* 0x000fea0003800000 */
.L_x_2685:
        /* <DEDUP_REMOVED lines=14> */
.L_x_2689:
[----:B------:R-:W-:-:S04]  /*2ad0*/  ISETP.NE.AND P5, PT, R113, RZ, PT ;  /* 0x000000ff7100720c */ /* 0x000fc80003fa5270 */
[----:B------:R-:W-:-:S05]  /*2ae0*/  FSEL R95, R93, RZ, !P5 ;  /* 0x000000ff5d5f7208 */ /* 0x000fca0006800000 */
[----:B------:R-:W-:-:S04]  /*2af0*/  FFMA.FTZ R95, R131, R94, R95 ;  /* 0x0000005e835f7223 */ /* 0x000fc8000001005f */
[----:B------:R-:W-:Y:S01]  /*2b00*/  FADD.FTZ R96, R156, -R95 ;  /* 0x8000005f9c607221 */ /* 0x000fe20000010000 */
[----:B------:R-:W-:-:S03]  /*2b10*/  @P4 PRMT R95, RZ, 0x5410, R9 ;  /* 0x00005410ff5f4816 */ /* 0x000fc60000000009 */
[----:B------:R-:W-:-:S04]  /*2b20*/  FMUL.FTZ R96, R115, R96 ;  /* 0x0000006073607220 */ /* 0x000fc80000410000 */
[----:B------:R-:W-:Y:S02]  /*2b30*/  @P4 FADD.FTZ R96, R96, R95 ;  /* 0x0000005f60604221 */ /* 0x000fe40000010000 */
.L_x_2690:
[----:B------:R-:W-:Y:S05]  /*2b40*/  BSYNC B0 ;  /* 0x0000000000007941 */ /* 0x000fea0003800000 */
.L_x_2688:
        /* <DEDUP_REMOVED lines=14> */
.L_x_2692:
[----:B------:R-:W-:-:S04]  /*2c30*/  ISETP.NE.AND P5, PT, R113, RZ, PT ;  /* 0x000000ff7100720c */ /* 0x000fc80003fa5270 */
[----:B------:R-:W-:-:S05]  /*2c40*/  FSEL R95, R93, RZ, !P5 ;  /* 0x000000ff5d5f7208 */ /* 0x000fca0006800000 */
[----:B------:R-:W-:Y:S01]  /*2c50*/  FFMA.FTZ R96, R130, R94, R95 ;  /* 0x0000005e82607223 */ /* 0x000fe2000001005f */
[----:B------:R-:W-:-:S03]  /*2c60*/  @P4 PRMT R95, RZ, 0x7610, R9 ;  /* 0x00007610ff5f4816 */ /* 0x000fc60000000009 */
[----:B------:R-:W-:-:S04]  /*2c70*/  FADD.FTZ R96, R159, -R96 ;  /* 0x800000609f607221 */ /* 0x000fc80000010000 */
[----:B------:R-:W-:-:S04]  /*2c80*/  FMUL.FTZ R96, R115, R96 ;  /* 0x0000006073607220 */ /* 0x000fc80000410000 */
[----:B------:R-:W-:Y:S02]  /*2c90*/  @P4 FADD.FTZ R96, R96, R95 ;  /* 0x0000005f60604221 */ /* 0x000fe40000010000 */
.L_x_2693:
[----:B------:R-:W-:Y:S05]  /*2ca0*/  BSYNC B0 ;  /* 0x0000000000007941 */ /* 0x000fea0003800000 */
.L_x_2691:
        /* <DEDUP_REMOVED lines=14> */
.L_x_2695:
[----:B------:R-:W-:-:S04]  /*2d90*/  ISETP.NE.AND P5, PT, R113, RZ, PT ;  /* 0x000000ff7100720c */ /* 0x000fc80003fa5270 */
[----:B------:R-:W-:-:S05]  /*2da0*/  FSEL R95, R93, RZ, !P5 ;  /* 0x000000ff5d5f7208 */ /* 0x000fca0006800000 */
[----:B------:R-:W-:-:S04]  /*2db0*/  FFMA.FTZ R95, R133, R94, R95 ;  /* 0x0000005e855f7223 */ /* 0x000fc8000001005f */
[----:B------:R-:W-:Y:S01]  /*2dc0*/  FADD.FTZ R96, R158, -R95 ;  /* 0x8000005f9e607221 */ /* 0x000fe20000010000 */
[----:B------:R-:W-:-:S03]  /*2dd0*/  @P4 PRMT R95, RZ, 0x5410, R10 ;  /* 0x00005410ff5f4816 */ /* 0x000fc6000000000a */
[----:B------:R-:W-:-:S04]  /*2de0*/  FMUL.FTZ R96, R115, R96 ;  /* 0x0000006073607220 */ /* 0x000fc80000410000 */
[----:B------:R-:W-:Y:S02]  /*2df0*/  @P4 FADD.FTZ R96, R96, R95 ;  /* 0x0000005f60604221 */ /* 0x000fe40000010000 */
.L_x_2696:
[----:B------:R-:W-:Y:S05]  /*2e00*/  BSYNC B0 ;  /* 0x0000000000007941 */ /* 0x000fea0003800000 */
.L_x_2694:
        /* <DEDUP_REMOVED lines=14> */
.L_x_2698:
[----:B------:R-:W-:-:S04]  /*2ef0*/  ISETP.NE.AND P5, PT, R113, RZ, PT ;  /* 0x000000ff7100720c */ /* 0x000fc80003fa5270 */
[----:B------:R-:W-:-:S05]  /*2f00*/  FSEL R95, R93, RZ, !P5 ;  /* 0x000000ff5d5f7208 */ /* 0x000fca0006800000 */
[----:B------:R-:W-:Y:S01]  /*2f10*/  FFMA.FTZ R96, R132, R94, R95 ;  /* 0x0000005e84607223 */ /* 0x000fe2000001005f */
[----:B------:R-:W-:-:S03]  /*2f20*/  @P4 PRMT R95, RZ, 0x7610, R10 ;  /* 0x00007610ff5f4816 */ /* 0x000fc6000000000a */
[----:B------:R-:W-:-:S04]  /*2f30*/  FADD.FTZ R96, R161, -R96 ;  /* 0x80000060a1607221 */ /* 0x000fc80000010000 */
[----:B------:R-:W-:-:S04]  /*2f40*/  FMUL.FTZ R96, R115, R96 ;  /* 0x0000006073607220 */ /* 0x000fc80000410000 */
[----:B------:R-:W-:Y:S02]  /*2f50*/  @P4 FADD.FTZ R96, R96, R95 ;  /* 0x0000005f60604221 */ /* 0x000fe40000010000 */
.L_x_2699:
[----:B------:R-:W-:Y:S05]  /*2f60*/  BSYNC B0 ;  /* 0x0000000000007941 */ /* 0x000fea0003800000 */
.L_x_2697:
        /* <DEDUP_REMOVED lines=14> */
.L_x_2701:
[----:B------:R-:W-:-:S04]  /*3050*/  ISETP.NE.AND P5, PT, R113, RZ, PT ;  /* 0x000000ff7100720c */ /* 0x000fc80003fa5270 */
[----:B------:R-:W-:-:S05]  /*3060*/  FSEL R95, R93, RZ, !P5 ;  /* 0x000000ff5d5f7208 */ /* 0x000fca0006800000 */
[----:B------:R-:W-:-:S04]  /*3070*/  FFMA.FTZ R95, R147, R94, R95 ;  /* 0x0000005e935f7223 */ /* 0x000fc8000001005f */
[----:B------:R-:W-:Y:S01]  /*3080*/  FADD.FTZ R96, R160, -R95 ;  /* 0x8000005fa0607221 */ /* 0x000fe20000010000 */
[----:B------:R-:W-:-:S03]  /*3090*/  @P4 PRMT R95, RZ, 0x5410, R11 ;  /* 0x00005410ff5f4816 */ /* 0x000fc6000000000b */
[----:B------:R-:W-:-:S04]  /*30a0*/  FMUL.FTZ R96, R115, R96 ;  /* 0x0000006073607220 */ /* 0x000fc80000410000 */
[----:B------:R-:W-:Y:S02]  /*30b0*/  @P4 FADD.FTZ R96, R96, R95 ;  /* 0x0000005f60604221 */ /* 0x000fe40000010000 */
.L_x_2702:
[----:B------:R-:W-:Y:S05]  /*30c0*/  BSYNC B0 ;  /* 0x0000000000007941 */ /* 0x000fea0003800000 */
.L_x_2700:
        /* <DEDUP_REMOVED lines=14> */
.L_x_2704:
[----:B------:R-:W-:-:S04]  /*31b0*/  ISETP.NE.AND P5, PT, R113, RZ, PT ;  /* 0x000000ff7100720c */ /* 0x000fc80003fa5270 */
[----:B------:R-:W-:-:S05]  /*31c0*/  FSEL R95, R93, RZ, !P5 ;  /* 0x000000ff5d5f7208 */ /* 0x000fca0006800000 */
[----:B------:R-:W-:Y:S01]  /*31d0*/  FFMA.FTZ R96, R144, R94, R95 ;  /* 0x0000005e90607223 */ /* 0x000fe2000001005f */
[----:B------:R-:W-:-:S03]  /*31e0*/  @P4 PRMT R95, RZ, 0x7610, R11 ;  /* 0x00007610ff5f4816 */ /* 0x000fc6000000000b */
[----:B------:R-:W-:-:S04]  /*31f0*/  FADD.FTZ R96, R163, -R96 ;  /* 0x80000060a3607221 */ /* 0x000fc80000010000 */
[----:B------:R-:W-:-:S04]  /*3200*/  FMUL.FTZ R96, R115, R96 ;  /* 0x0000006073607220 */ /* 0x000fc80000410000 */
[----:B------:R-:W-:Y:S02]  /*3210*/  @P4 FADD.FTZ R96, R96, R95 ;  /* 0x0000005f60604221 */ /* 0x000fe40000010000 */
.L_x_2705:
[----:B------:R-:W-:Y:S05]  /*3220*/  BSYNC B0 ;  /* 0x0000000000007941 */ /* 0x000fea0003800000 */
.L_x_2703:
[----:B------:R-:W-:Y:S01]  /*3230*/  @P3 FMUL.FTZ R95, R96, c[0x0][0x1ec] ;  /* 0x00007b00605f3a20 */ /* 0x000fe20000410000 */
[----:B------:R-:W-:Y:S01]  /*3240*/  @P3 LOP3.LUT P5, RZ, R109, 0xff000000, RZ, 0xc0, !PT ;  /* 0xff0000006dff3812 */ /* 0x000fe200078ac0ff */
[----:B------:R-:W-:Y:S01]  /*3250*/  @P0 IMAD.MOV.U32 R100, RZ, RZ, 0x10 ;  /* 0x00000010ff640424 */ /* 0x000fe200078e00ff */
[----:B------:R-:W-:Y:S01]  /*3260*/  @P3 IADD3 R99, R92, 0x100, RZ ;  /* 0x000001005c633810 */ /* 0x000fe20007ffe0ff */
[----:B------:R-:W-:Y:S01]  /*3270*/  @P3 FMUL.FTZ R95, R95, c[0x0][0x1e8] ;  /* 0x00007a005f5f3a20 */ /* 0x000fe20000410000 */
[----:B------:R-:W-:Y:S01]  /*3280*/  @P3 MOV R102, 0x10 ;  /* 0x0000001000663802 */ /* 0x000fe20000000f00 */
[----:B------:R-:W-:Y:S03]  /*3290*/  BSSY B0, `(.L_x_2706) ;  /* 0x0000016000007945 */ /* 0x000fe60003800000 */
        /* <DEDUP_REMOVED lines=14> */
.L_x_2707:
[----:B------:R-:W-:-:S04]  /*3380*/  ISETP.NE.AND P5, PT, R113, RZ, PT ;  /* 0x000000ff7100720c */ /* 0x000fc80003fa5270 */
[----:B------:R-:W-:-:S05]  /*3390*/  FSEL R95, R93, RZ, !P5 ;  /* 0x000000ff5d5f7208 */ /* 0x000fca0006800000 */
[----:B------:R-:W-:-:S04]  /*33a0*/  FFMA.FTZ R95, R145, R94, R95 ;  /* 0x0000005e915f7223 */ /* 0x000fc8000001005f */
[----:B0-----:R-:W-:Y:S01]  /*33b0*/  FADD.FTZ R96, R162, -R95 ;  /* 0x8000005fa2607221 */ /* 0x001fe20000010000 */
[----:B------:R-:W-:-:S03]  /*33c0*/  @P4 PRMT R95, RZ, 0x5410, R4 ;  /* 0x00005410ff5f4816 */ /* 0x000fc60000000004 */
[----:B------:R-:W-:-:S04]  /*33d0*/  FMUL.FTZ R96, R115, R96 ;  /* 0x0000006073607220 */ /* 0x000fc80000410000 */
[----:B------:R-:W-:Y:S02]  /*33e0*/  @P4 FADD.FTZ R96, R96, R95 ;  /* 0x0000005f60604221 */ /* 0x000fe40000010000 */
.L_x_2708:
[----:B------:R-:W-:Y:S05]  /*33f0*/  BSYNC B0 ;  /* 0x0000000000007941 */ /* 0x000fea0003800000 */
.L_x_2706:
        /* <DEDUP_REMOVED lines=14> */
.L_x_2710:
[----:B------:R-:W-:-:S04]  /*34e0*/  ISETP.NE.AND P5, PT, R113, RZ, PT ;  /* 0x000000ff7100720c */ /* 0x000fc80003fa5270 */
[----:B------:R-:W-:-:S05]  /*34f0*/  FSEL R95, R93, RZ, !P5 ;  /* 0x000000ff5d5f7208 */ /* 0x000fca0006800000 */
[----:B------:R-:W-:Y:S01]  /*3500*/  FFMA.FTZ R96, R142, R94, R95 ;  /* 0x0000005e8e607223 */ /* 0x000fe2000001005f */
[----:B------:R-:W-:-:S03]  /*3510*/  @P4 PRMT R95, RZ, 0x7610, R4 ;  /* 0x00007610ff5f4816 */ /* 0x000fc60000000004 */
[----:B------:R-:W-:-:S04]  /*3520*/  FADD.FTZ R96, R165, -R96 ;  /* 0x80000060a5607221 */ /* 0x000fc80000010000 */
[----:B------:R-:W-:-:S04]  /*3530*/  FMUL.FTZ R96, R115, R96 ;  /* 0x0000006073607220 */ /* 0x000fc80000410000 */
[----:B------:R-:W-:Y:S02]  /*3540*/  @P4 FADD.FTZ R96, R96, R95 ;  /* 0x0000005f60604221 */ /* 0x000fe40000010000 */
.L_x_2711:
[----:B------:R-:W-:Y:S05]  /*3550*/  BSYNC B0 ;  /* 0x0000000000007941 */ /* 0x000fea0003800000 */
.L_x_2709:
        /* <DEDUP_REMOVED lines=14> */
.L_x_2713:
[----:B------:R-:W-:-:S04]  /*3640*/  ISETP.NE.AND P5, PT, R113, RZ, PT ;  /* 0x000000ff7100720c */ /* 0x000fc80003fa5270 */
[----:B------:R-:W-:-:S05]  /*3650*/  FSEL R95, R93, RZ, !P5 ;  /* 0x000000ff5d5f7208 */ /* 0x000fca0006800000 */
[----:B------:R-:W-:-:S04]  /*3660*/  FFMA.FTZ R95, R143, R94, R95 ;  /* 0x0000005e8f5f7223 */ /* 0x000fc8000001005f */
[----:B------:R-:W-:Y:S01]  /*3670*/  FADD.FTZ R96, R164, -R95 ;  /* 0x8000005fa4607221 */ /* 0x000fe20000010000 */
[----:B------:R-:W-:-:S03]  /*3680*/  @P4 PRMT R95, RZ, 0x5410, R5 ;  /* 0x00005410ff5f4816 */ /* 0x000fc60000000005 */
[----:B------:R-:W-:-:S04]  /*3690*/  FMUL.FTZ R96, R115, R96 ;  /* 0x0000006073607220 */ /* 0x000fc80000410000 */
[----:B------:R-:W-:Y:S02]  /*36a0*/  @P4 FADD.FTZ R96, R96, R95 ;  /* 0x0000005f60604221 */ /* 0x000fe40000010000 */
.L_x_2714:
[----:B------:R-:W-:Y:S05]  /*36b0*/  BSYNC B0 ;  /* 0x0000000000007941 */ /* 0x000fea0003800000 */
.L_x_2712:
        /* <DEDUP_REMOVED lines=14> */
.L_x_2716:
[----:B------:R-:W-:-:S04]  /*37a0*/  ISETP.NE.AND P5, PT, R113, RZ, PT ;  /* 0x000000ff7100720c */ /* 0x000fc80003fa5270 */
[----:B------:R-:W-:-:S05]  /*37b0*/  FSEL R95, R93, RZ, !P5 ;  /* 0x000000ff5d5f7208 */ /* 0x000fca0006800000 */
[----:B------:R-:W-:Y:S01]  /*37c0*/  FFMA.FTZ R96, R140, R94, R95 ;  /* 0x0000005e8c607223 */ /* 0x000fe2000001005f */
[----:B------:R-:W-:-:S03]  /*37d0*/  @P4 PRMT R95, RZ, 0x7610, R5 ;  /* 0x00007610ff5f4816 */ /* 0x000fc60000000005 */
[----:B------:R-:W-:-:S04]  /*37e0*/  FADD.FTZ R96, R167, -R96 ;  /* 0x80000060a7607221 */ /* 0x000fc80000010000 */
[----:B------:R-:W-:-:S04]  /*37f0*/  FMUL.FTZ R96, R115, R96 ;  /* 0x0000006073607220 */ /* 0x000fc80000410000 */
[----:B------:R-:W-:Y:S02]  /*3800*/  @P4 FADD.FTZ R96, R96, R95 ;  /* 0x0000005f60604221 */ /* 0x000fe40000010000 */
.L_x_2717:
[----:B------:R-:W-:Y:S05]  /*3810*/  BSYNC B0 ;  /* 0x0000000000007941 */ /* 0x000fea0003800000 */
.L_x_2715:
        /* <DEDUP_REMOVED lines=14> */
.L_x_2719:
[----:B------:R-:W-:-:S04]  /*3900*/  ISETP.NE.AND P5, PT, R113, RZ, PT ;  /* 0x000000ff7100720c */ /* 0x000fc80003fa5270 */
[----:B------:R-:W-:-:S05]  /*3910*/  FSEL R95, R93, RZ, !P5 ;  /* 0x000000ff5d5f7208 */ /* 0x000fca0006800000 */
[----:B------:R-:W-:-:S04]  /*3920*/  FFMA.FTZ R95, R141, R94, R95 ;  /* 0x0000005e8d5f7223 */ /* 0x000fc8000001005f */
[----:B------:R-:W-:Y:S01]  /*3930*/  FADD.FTZ R96, R166, -R95 ;  /* 0x8000005fa6607221 */ /* 0x000fe20000010000 */
[----:B------:R-:W-:-:S03]  /*3940*/  @P4 PRMT R95, RZ, 0x5410, R6 ;  /* 0x00005410ff5f4816 */ /* 0x000fc60000000006 */
[----:B------:R-:W-:-:S04]  /*3950*/  FMUL.FTZ R96, R115, R96 ;  /* 0x0000006073607220 */ /* 0x000fc80000410000 */
[----:B------:R-:W-:Y:S02]  /*3960*/  @P4 FADD.FTZ R96, R96, R95 ;  /* 0x0000005f60604221 */ /* 0x000fe40000010000 */
.L_x_2720:
[----:B------:R-:W-:Y:S05]  /*3970*/  BSYNC B0 ;  /* 0x0000000000007941 */ /* 0x000fea0003800000 */
.L_x_2718:
        /* <DEDUP_REMOVED lines=14> */
.L_x_2722:
[----:B------:R-:W-:-:S04]  /*3a60*/  ISETP.NE.AND P5, PT, R113, RZ, PT ;  /* 0x000000ff7100720c */ /* 0x000fc80003fa5270 */
[----:B------:R-:W-:-:S05]  /*3a70*/  FSEL R95, R93, RZ, !P5 ;  /* 0x000000ff5d5f7208 */ /* 0x000fca0006800000 */
[----:B------:R-:W-:Y:S01]  /*3a80*/  FFMA.FTZ R96, R134, R94, R95 ;  /* 0x0000005e86607223 */ /* 0x000fe2000001005f */
[----:B------:R-:W-:-:S03]  /*3a90*/  @P4 PRMT R95, RZ, 0x7610, R6 ;  /* 0x00007610ff5f4816 */ /* 0x000fc60000000006 */
[----:B------:R-:W-:-:S04]  /*3aa0*/  FADD.FTZ R96, R169, -R96 ;  /* 0x80000060a9607221 */ /* 0x000fc80000010000 */
[----:B------:R-:W-:-:S04]  /*3ab0*/  FMUL.FTZ R96, R115, R96 ;  /* 0x0000006073607220 */ /* 0x000fc80000410000 */
[----:B------:R-:W-:Y:S02]  /*3ac0*/  @P4 FADD.FTZ R96, R96, R95 ;  /* 0x0000005f60604221 */ /* 0x000fe40000010000 */
.L_x_2723:
[----:B------:R-:W-:Y:S05]  /*3ad0*/  BSYNC B0 ;  /* 0x0000000000007941 */ /* 0x000fea0003800000 */
.L_x_2721:
        /* <DEDUP_REMOVED lines=14> */
.L_x_2725:
[----:B------:R-:W-:-:S04]  /*3bc0*/  ISETP.NE.AND P5, PT, R113, RZ, PT ;  /* 0x000000ff7100720c */ /* 0x000fc80003fa5270 */
[----:B------:R-:W-:-:S05]  /*3bd0*/  FSEL R95, R93, RZ, !P5 ;  /* 0x000000ff5d5f7208 */ /* 0x000fca0006800000 */
[----:B------:R-:W-:-:S04]  /*3be0*/  FFMA.FTZ R95, R135, R94, R95 ;  /* 0x0000005e875f7223 */ /* 0x000fc8000001005f */
[----:B------:R-:W-:Y:S01]  /*3bf0*/  FADD.FTZ R96, R168, -R95 ;  /* 0x8000005fa8607221 */ /* 0x000fe20000010000 */
[----:B------:R-:W-:-:S03]  /*3c00*/  @P4 PRMT R95, RZ, 0x5410, R7 ;  /* 0x00005410ff5f4816 */ /* 0x000fc60000000007 */
[----:B------:R-:W-:-:S04]  /*3c10*/  FMUL.FTZ R96, R115, R96 ;  /* 0x0000006073607220 */ /* 0x000fc80000410000 */
[----:B------:R-:W-:Y:S02]  /*3c20*/  @P4 FADD.FTZ R96, R96, R95 ;  /* 0x0000005f60604221 */ /* 0x000fe40000010000 */
.L_x_2726:
[----:B------:R-:W-:Y:S05]  /*3c30*/  BSYNC B0 ;  /* 0x0000000000007941 */ /* 0x000fea0003800000 */
.L_x_2724:
        /* <DEDUP_REMOVED lines=14> */
.L_x_2728:
[----:B------:R-:W-:-:S04]  /*3d20*/  ISETP.NE.AND P2, PT, R113, RZ, PT ;  /* 0x000000ff7100720c */ /* 0x000fc80003f45270 */
[----:B------:R-:W-:-:S05]  /*3d30*/  FSEL R93, R93, RZ, !P2 ;  /* 0x000000ff5d5d7208 */ /* 0x000fca0005000000 */
[----:B------:R-:W-:Y:S01]  /*3d40*/  FFMA.FTZ R94, R170, R94, R93 ;  /* 0x0000005eaa5e7223 */ /* 0x000fe2000001005d */
[----:B------:R-:W-:-:S03]  /*3d50*/  @P4 PRMT R93, RZ, 0x7610, R7 ;  /* 0x00007610ff5d4816 */ /* 0x000fc60000000007 */
[----:B------:R-:W-:-:S04]  /*3d60*/  FADD.FTZ R94, R171, -R94 ;  /* 0x8000005eab5e7221 */ /* 0x000fc80000010000 */
[----:B------:R-:W-:-:S04]  /*3d70*/  FMUL.FTZ R94, R115, R94 ;  /* 0x0000005e735e7220 */ /* 0x000fc80000410000 */
[----:B------:R-:W-:Y:S02]  /*3d80*/  @P4 FADD.FTZ R94, R94, R93 ;  /* 0x0000005d5e5e4221 */ /* 0x000fe40000010000 */
.L_x_2729:
[----:B------:R-:W-:Y:S05]  /*3d90*/  BSYNC B0 ;  /* 0x0000000000007941 */ /* 0x000fea0003800000 */
.L_x_2727:
[----:B------:R-:W-:Y:S01]  /*3da0*/  @P3 FMUL.FTZ R2, R94, c[0x0][0x1ec] ;  /* 0x00007b005e023a20 */ /* 0x000fe20000410000 */
[----:B------:R-:W-:Y:S02]  /*3db0*/  @P3 LOP3.LUT P2, RZ, R3, 0xff000000, RZ, 0xc0, !PT ;  /* 0xff00000003ff3812 */ /* 0x000fe4000784c0ff */
[----:B------:R-:W-:Y:S01]  /*3dc0*/  @P0 MOV R117, 0x10 ;  /* 0x0000001000750802 */ /* 0x000fe20000000f00 */
[----:B------:R-:W-:Y:S01]  /*3dd0*/  @P3 FMUL.FTZ R2, R2, c[0x0][0x1e8] ;  /* 0x00007a0002023a20 */ /* 0x000fe20000410000 */
[----:B------:R-:W-:Y:S02]  /*3de0*/  @P3 IADD3 R3, R92, 0x200, RZ ;  /* 0x000002005c033810 */ /* 0x000fe40007ffe0ff */
[----:B------:R-:W-:Y:S01]  /*3df0*/  @P3 MOV R96, 0x10 ;  /* 0x0000001000603802 */ /* 0x000fe20000000f00 */
[----:B------:R-:W-:Y:S01]  /*3e00*/  @P0 IMAD.WIDE.U32 R116, R116, R117, c[0x0][0x258] ;  /* 0x0000960074740625 */ /* 0x000fe200078e0075 */
[----:B------:R-:W-:Y:S02]  /*3e10*/  @P3 FSEL R2, R2, RZ, P2 ;  /* 0x000000ff02023208 */ /* 0x000fe40001000000 */
[----:B------:R-:W-:-:S02]  /*3e20*/  @P0 F2FP.BF16.PACK_AB R94, RZ, R94 ;  /* 0x0000005eff5e023e */ /* 0x000fc400000010ff */
[----:B------:R-:W-:Y:S01]  /*3e30*/  @P3 F2FP.BF16.PACK_AB R92, RZ, R2 ;  /* 0x00000002ff5c323e */ /* 0x000fe200000010ff */
        /* <DEDUP_REMOVED lines=9> */
.L_x_2652:
        /* <DEDUP_REMOVED lines=21> */
.L_x_2656:
[----:B------:R-:W-:Y:S01]  /*4020*/  HFMA2.MMA R101, -RZ, RZ, 0, 9.5367431640625e-07 ;  /* 0x00000010ff657435 */ /* 0x000fe200000001ff */
[----:B------:R-:W-:Y:S01]  /*4030*/  MOV R96, R98 ;  /* 0x0000006200607202 */ /* 0x000fe20000000f00 */
[----:B------:R-:W-:Y:S01]  /*4040*/  IMAD.MOV.U32 R102, RZ, RZ, 0x1f ;  /* 0x0000001fff667424 */ /* 0x000fe200078e00ff */
[----:B------:R-:W-:-:S02]  /*4050*/  MOV R103, 0xffffffff ;  /* 0xffffffff00677802 */ /* 0x000fc40000000f00 */
[----:B------:R-:W-:Y:S02]  /*4060*/  MOV R92, 0x4080 ;  /* 0x00004080005c7802 */ /* 0x000fe40000000f00 */
[----:B------:R-:W-:Y:S05]  /*4070*/  CALL.REL.NOINC `($__internal_53_$__cuda_sm70_shflsync_down_p) ;  /* 0x0000046000007944 */ /* 0x000fea0003c00000 */
[----:B-1----:R-:W-:Y:S01]  /*4080*/  MOV R95, R96 ;  /* 0x00000060005f7202 */ /* 0x002fe20000000f00 */
[----:B0-----:R-:W-:Y:S05]  /*4090*/  BRA `(.L_x_2731) ;  /* 0xffffd7a000007947 */ /* 0x001fea000383ffff */
.L_x_2657:
[----:B------:R-:W-:Y:S01]  /*40a0*/  HFMA2.MMA R101, -RZ, RZ, 0, 9.5367431640625e-07 ;  /* 0x00000010ff657435 */ /* 0x000fe200000001ff */
[----:B------:R-:W-:Y:S01]  /*40b0*/  IMAD.MOV.U32 R96, RZ, RZ, R99 ;  /* 0x000000ffff607224 */ /* 0x000fe200078e0063 */
[----:B------:R-:W-:Y:S01]  /*40c0*/  MOV R102, 0x1f ;  /* 0x0000001f00667802 */ /* 0x000fe20000000f00 */
[----:B------:R-:W-:Y:S01]  /*40d0*/  IMAD.MOV.U32 R103, RZ, RZ, -0x1 ;  /* 0xffffffffff677424 */ /* 0x000fe200078e00ff */
[----:B------:R-:W-:Y:S02]  /*40e0*/  MOV R92, 0x4100 ;  /* 0x00004100005c7802 */ /* 0x000fe40000000f00 */
[----:B01----:R-:W-:Y:S05]  /*40f0*/  CALL.REL.NOINC `($__internal_53_$__cuda_sm70_shflsync_down_p) ;  /* 0x000003e000007944 */ /* 0x003fea0003c00000 */
[----:B------:R-:W-:Y:S01]  /*4100*/  FADD.FTZ R98, R95, R98 ;  /* 0x000000625f627221 */ /* 0x000fe20000010000 */
[----:B0-----:R-:W-:Y:S01]  /*4110*/  HFMA2.MMA R101, -RZ, RZ, 0, 4.76837158203125e-07 ;  /* 0x00000008ff657435 */ /* 0x001fe200000001ff */
[----:B-1----:R-:W-:Y:S01]  /*4120*/  FADD.FTZ R99, R99, R96 ;  /* 0x0000006063637221 */ /* 0x002fe20000010000 */
[----:B------:R-:W-:Y:S01]  /*4130*/  MOV R102, 0x1f ;  /* 0x0000001f00667802 */ /* 0x000fe20000000f00 */
[----:B------:R-:W-:Y:S01]  /*4140*/  IMAD.MOV.U32 R103, RZ, RZ, -0x1 ;  /* 0xffffffffff677424 */ /* 0x000fe200078e00ff */
[----:B------:R-:W-:-:S02]  /*4150*/  MOV R96, R98 ;  /* 0x0000006200607202 */ /* 0x000fc40000000f00 */
[----:B------:R-:W-:Y:S02]  /*4160*/  MOV R92, 0x4180 ;  /* 0x00004180005c7802 */ /* 0x000fe40000000f00 */
[----:B------:R-:W-:Y:S05]  /*4170*/  CALL.REL.NOINC `($__internal_53_$__cuda_sm70_shflsync_down_p) ;  /* 0x0000036000007944 */ /* 0x000fea0003c00000 */
[----:B0-----:R-:W-:Y:S01]  /*4180*/  HFMA2.MMA R101, -RZ, RZ, 0, 4.76837158203125e-07 ;  /* 0x00000008ff657435 */ /* 0x001fe200000001ff */
[----:B-1----:R-:W-:Y:S01]  /*4190*/  MOV R95, R96 ;  /* 0x00000060005f7202 */ /* 0x002fe20000000f00 */
[----:B------:R-:W-:Y:S01]  /*41a0*/  IMAD.MOV.U32 R96, RZ, RZ, R99 ;  /* 0x000000ffff607224 */ /* 0x000fe200078e0063 */
[----:B------:R-:W-:Y:S01]  /*41b0*/  MOV R102, 0x1f ;  /* 0x0000001f00667802 */ /* 0x000fe20000000f00 */
[----:B------:R-:W-:Y:S01]  /*41c0*/  IMAD.MOV.U32 R103, RZ, RZ, -0x1 ;  /* 0xffffffffff677424 */ /* 0x000fe200078e00ff */
[----:B------:R-:W-:Y:S02]  /*41d0*/  MOV R92, 0x41f0 ;  /* 0x000041f0005c7802 */ /* 0x000fe40000000f00 */
[----:B------:R-:W-:Y:S05]  /*41e0*/  CALL.REL.NOINC `($__internal_53_$__cuda_sm70_shflsync_down_p) ;  /* 0x000002f000007944 */ /* 0x000fea0003c00000 */
[----:B------:R-:W-:Y:S01]  /*41f0*/  FADD.FTZ R98, R95, R98 ;  /* 0x000000625f627221 */ /* 0x000fe20000010000 */
[----:B0-----:R-:W-:Y:S01]  /*4200*/  HFMA2.MMA R101, -RZ, RZ, 0, 2.384185791015625e-07 ;  /* 0x00000004ff657435 */ /* 0x001fe200000001ff */
[----:B-1----:R-:W-:Y:S01]  /*4210*/  FADD.FTZ R99, R99, R96 ;  /* 0x0000006063637221 */ /* 0x002fe20000010000 */
[----:B------:R-:W-:Y:S01]  /*4220*/  MOV R102, 0x1f ;  /* 0x0000001f00667802 */ /* 0x000fe20000000f00 */
[----:B------:R-:W-:Y:S01]  /*4230*/  IMAD.MOV.U32 R103, RZ, RZ, -0x1 ;  /* 0xffffffffff677424 */ /* 0x000fe200078e00ff */
[----:B------:R-:W-:-:S02]  /*4240*/  MOV R96, R98 ;  /* 0x0000006200607202 */ /* 0x000fc40000000f00 */
[----:B------:R-:W-:Y:S02]  /*4250*/  MOV R92, 0x4270 ;  /* 0x00004270005c7802 */ /* 0x000fe40000000f00 */
[----:B------:R-:W-:Y:S05]  /*4260*/  CALL.REL.NOINC `($__internal_53_$__cuda_sm70_shflsync_down_p) ;  /* 0x0000027000007944 */ /* 0x000fea0003c00000 */
[----:B0-----:R-:W-:Y:S01]  /*4270*/  HFMA2.MMA R101, -RZ, RZ, 0, 2.384185791015625e-07 ;  /* 0x00000004ff657435 */ /* 0x001fe200000001ff */
[----:B-1----:R-:W-:Y:S01]  /*4280*/  MOV R95, R96 ;  /* 0x00000060005f7202 */ /* 0x002fe20000000f00 */
[----:B------:R-:W-:Y:S01]  /*4290*/  IMAD.MOV.U32 R96, RZ, RZ, R99 ;  /* 0x000000ffff607224 */ /* 0x000fe200078e0063 */
[----:B------:R-:W-:Y:S01]  /*42a0*/  MOV R102, 0x1f ;  /* 0x0000001f00667802 */ /* 0x000fe20000000f00 */
[----:B------:R-:W-:Y:S01]  /*42b0*/  IMAD.MOV.U32 R103, RZ, RZ, -0x1 ;  /* 0xffffffffff677424 */ /* 0x000fe200078e00ff */
[----:B------:R-:W-:Y:S02]  /*42c0*/  MOV R92, 0x42e0 ;  /* 0x000042e0005c7802 */ /* 0x000fe40000000f00 */
[----:B------:R-:W-:Y:S05]  /*42d0*/  CALL.REL.NOINC `($__internal_53_$__cuda_sm70_shflsync_down_p) ;  /* 0x0000020000007944 */ /* 0x000fea0003c00000 */
[----:B------:R-:W-:Y:S01]  /*42e0*/  FADD.FTZ R98, R95, R98 ;  /* 0x000000625f627221 */ /* 0x000fe20000010000 */
[----:B0-----:R-:W-:Y:S01]  /*42f0*/  HFMA2.MMA R101, -RZ, RZ, 0, 1.1920928955078125e-07 ;  /* 0x00000002ff657435 */ /* 0x001fe200000001ff */
[----:B-1----:R-:W-:Y:S01]  /*4300*/  FADD.FTZ R99, R99, R96 ;  /* 0x0000006063637221 */ /* 0x002fe20000010000 */
[----:B------:R-:W-:Y:S01]  /*4310*/  MOV R102, 0x1f ;  /* 0x0000001f00667802 */ /* 0x000fe20000000f00 */
[----:B------:R-:W-:Y:S01]  /*4320*/  IMAD.MOV.U32 R103, RZ, RZ, -0x1 ;  /* 0xffffffffff677424 */ /* 0x000fe200078e00ff */
[----:B------:R-:W-:-:S02]  /*4330*/  MOV R96, R98 ;  /* 0x0000006200607202 */ /* 0x000fc40000000f00 */
[----:B------:R-:W-:Y:S02]  /*4340*/  MOV R92, 0x4360 ;  /* 0x00004360005c7802 */ /* 0x000fe40000000f00 */
[----:B------:R-:W-:Y:S05]  /*4350*/  CALL.REL.NOINC `($__internal_53_$__cuda_sm70_shflsync_down_p) ;  /* 0x0000018000007944 */ /* 0x000fea0003c00000 */
[----:B0-----:R-:W-:Y:S01]  /*4360*/  HFMA2.MMA R101, -RZ, RZ, 0, 1.1920928955078125e-07 ;  /* 0x00000002ff657435 */ /* 0x001fe200000001ff */
[----:B-1----:R-:W-:Y:S01]  /*4370*/  MOV R95, R96 ;  /* 0x00000060005f7202 */ /* 0x002fe20000000f00 */
[----:B------:R-:W-:Y:S01]  /*4380*/  IMAD.MOV.U32 R96, RZ, RZ, R99 ;  /* 0x000000ffff607224 */ /* 0x000fe200078e0063 */
[----:B------:R-:W-:Y:S01]  /*4390*/  MOV R102, 0x1f ;  /* 0x0000001f00667802 */ /* 0x000fe20000000f00 */
[----:B------:R-:W-:Y:S01]  /*43a0*/  IMAD.MOV.U32 R103, RZ, RZ, -0x1 ;  /* 0xffffffffff677424 */ /* 0x000fe200078e00ff */
[----:B------:R-:W-:Y:S02]  /*43b0*/  MOV R92, 0x43d0 ;  /* 0x000043d0005c7802 */ /* 0x000fe40000000f00 */
[----:B------:R-:W-:Y:S05]  /*43c0*/  CALL.REL.NOINC `($__internal_53_$__cuda_sm70_shflsync_down_p) ;  /* 0x0000011000007944 */ /* 0x000fea0003c00000 */
[----:B------:R-:W-:Y:S01]  /*43d0*/  FADD.FTZ R97, R95, R98 ;  /* 0x000000625f617221 */ /* 0x000fe20000010000 */
[----:B0-----:R-:W-:Y:S01]  /*43e0*/  HFMA2.MMA R101, -RZ, RZ, 0, 5.9604644775390625e-08 ;  /* 0x00000001ff657435 */ /* 0x001fe200000001ff */
[----:B-1----:R-:W-:Y:S01]  /*43f0*/  FADD.FTZ R99, R99, R96 ;  /* 0x0000006063637221 */ /* 0x002fe20000010000 */
[----:B------:R-:W-:Y:S01]  /*4400*/  MOV R102, 0x1f ;  /* 0x0000001f00667802 */ /* 0x000fe20000000f00 */
[----:B------:R-:W-:Y:S01]  /*4410*/  IMAD.MOV.U32 R103, RZ, RZ, -0x1 ;  /* 0xffffffffff677424 */ /* 0x000fe200078e00ff */
[----:B------:R-:W-:-:S02]  /*4420*/  MOV R96, R97 ;  /* 0x0000006100607202 */ /* 0x000fc40000000f00 */
[----:B------:R-:W-:Y:S02]  /*4430*/  MOV R92, 0x4450 ;  /* 0x00004450005c7802 */ /* 0x000fe40000000f00 */
[----:B------:R-:W-:Y:S05]  /*4440*/  CALL.REL.NOINC `($__internal_53_$__cuda_sm70_shflsync_down_p) ;  /* 0x0000009000007944 */ /* 0x000fea0003c00000 */
[----:B0-----:R-:W-:Y:S01]  /*4450*/  HFMA2.MMA R101, -RZ, RZ, 0, 5.9604644775390625e-08 ;  /* 0x00000001ff657435 */ /* 0x001fe200000001ff */
[----:B-1----:R-:W-:Y:S01]  /*4460*/  MOV R100, R96 ;  /* 0x0000006000647202 */ /* 0x002fe20000000f00 */
[----:B------:R-:W-:Y:S01]  /*4470*/  IMAD.MOV.U32 R96, RZ, RZ, R99 ;  /* 0x000000ffff607224 */ /* 0x000fe200078e0063 */
[----:B------:R-:W-:Y:S01]  /*4480*/  MOV R102, 0x1f ;  /* 0x0000001f00667802 */ /* 0x000fe20000000f00 */
[----:B------:R-:W-:Y:S01]  /*4490*/  IMAD.MOV.U32 R103, RZ, RZ, -0x1 ;  /* 0xffffffffff677424 */ /* 0x000fe200078e00ff */
[----:B------:R-:W-:Y:S02]  /*44a0*/  MOV R92, 0x44c0 ;  /* 0x000044c0005c7802 */ /* 0x000fe40000000f00 */
[----:B------:R-:W-:Y:S05]  /*44b0*/  CALL.REL.NOINC `($__internal_53_$__cuda_sm70_shflsync_down_p) ;  /* 0x0000002000007944 */ /* 0x000fea0003c00000 */
[----:B-1----:R-:W-:Y:S01]  /*44c0*/  MOV R92, R96 ;  /* 0x00000060005c7202 */ /* 0x002fe20000000f00 */
[----:B0-----:R-:W-:Y:S05]  /*44d0*/  BRA `(.L_x_2732) ;  /* 0xffffd48000007947 */ /* 0x001fea000383ffff */
        .weak           $__internal_53_$__cuda_sm70_shflsync_down_p
        .type           $__internal_53_$__cuda_sm70_shflsync_down_p,@function
        .size           $__internal_53_$__cuda_sm70_shflsync_down_p,(.L_x_9307 - $__internal_53_$__cuda_sm70_shflsync_down_p)
$__internal_53_$__cuda_sm70_shflsync_down_p:
[----:B------:R-:W-:Y:S01]  /*44e0*/  HFMA2.MMA R93, -RZ, RZ, 0, 0 ;  /* 0x00000000ff5d7435 */ /* 0x000fe200000001ff */
[----:B------:R-:W-:Y:S04]  /*44f0*/  WARPSYNC R103 ;  /* 0x0000006700007348 */ /* 0x000fe80003800000 */
[----:B------:R0:W1:Y:S01]  /*4500*/  SHFL.DOWN PT, R96, R96, R101, R102 ;  /* 0x0800006560607389 */ /* 0x00006200000e0066 */
[----:B------:R-:W-:Y:S05]  /*4510*/  RET.REL.NODEC R92 `(_ZN10layer_norm13ln_bwd_kernelINS_13Kernel_traitsIf13__nv_bfloat16S2_S2_fjLj6144ELj1ELj1ELj8ELj16ENS_18Kernel_traits_baseILj6144EfS2_S2_S2_fjLj256EEEEELb1ELb0ELb1ELb1EEEvNS_9BwdParamsE) ;  /* 0xffffbae05c007950 */ /* 0x000fea0003c3ffff */
.L_x_2733:
        /* <DEDUP_REMOVED lines=14> */
.L_x_9307:


//--------------------- .text._ZN10layer_norm13ln_bwd_kernelINS_13Kernel_traitsIf13__nv_bfloat16S2_S2_fjLj6144ELj1ELj1ELj8ELj16ENS_18Kernel_traits_baseILj6144EfS2_S2_S2_fjLj256EEEEELb1ELb1ELb0ELb0EEEvNS_9BwdParamsE --------------------------
	.section	.text._ZN10layer_norm13ln_bwd_kernelINS_13Kernel_traitsIf13__nv_bfloat16S2_S2_fjLj6144ELj1ELj1ELj8ELj16ENS_18Kernel_traits_baseILj6144EfS2_S2_S2_fjLj256EEEEELb1ELb1ELb0ELb0EEEvNS_9BwdParamsE,"ax",@progbits
	.sectioninfo	@"SHI_REGISTERS=227"
	.align	128
        .global         _ZN10layer_norm13ln_bwd_kernelINS_13Kernel_traitsIf13__nv_bfloat16S2_S2_fjLj6144ELj1ELj1ELj8ELj16ENS_18Kernel_traits_baseILj6144EfS2_S2_S2_fjLj256EEEEELb1ELb1ELb0ELb0EEEvNS_9BwdParamsE
        .type           _ZN10layer_norm13ln_bwd_kernelINS_13Kernel_traitsIf13__nv_bfloat16S2_S2_fjLj6144ELj1ELj1ELj8ELj16ENS_18Kernel_traits_baseILj6144EfS2_S2_S2_fjLj256EEEEELb1ELb1ELb0ELb0EEEvNS_9BwdParamsE,@function
        .size           _ZN10layer_norm13ln_bwd_kernelINS_13Kernel_traitsIf13__nv_bfloat16S2_S2_fjLj6144ELj1ELj1ELj8ELj16ENS_18Kernel_traits_baseILj6144EfS2_S2_S2_fjLj256EEEEELb1ELb1ELb0ELb0EEEvNS_9BwdParamsE,(.L_x_9308 - _ZN10layer_norm13ln_bwd_kernelINS_13Kernel_traitsIf13__nv_bfloat16S2_S2_fjLj6144ELj1ELj1ELj8ELj16ENS_18Kernel_traits_baseILj6144EfS2_S2_S2_fjLj256EEEEELb1ELb1ELb0ELb0EEEvNS_9BwdParamsE)
        .other          _ZN10layer_norm13ln_bwd_kernelINS_13Kernel_traitsIf13__nv_bfloat16S2_S2_fjLj6144ELj1ELj1ELj8ELj16ENS_18Kernel_traits_baseILj6144EfS2_S2_S2_fjLj256EEEEELb1ELb1ELb0ELb0EEEvNS_9BwdParamsE,@"STO_CUDA_ENTRY STV_DEFAULT"
_ZN10layer_norm13ln_bwd_kernelINS_13Kernel_traitsIf13__nv_bfloat16S2_S2_fjLj6144ELj1ELj1ELj8ELj16ENS_18Kernel_traits_baseILj6144EfS2_S2_S2_fjLj256EEEEELb1ELb1ELb0ELb0EEEvNS_9BwdParamsE:
.text._ZN10layer_norm13ln_bwd_kernelINS_13Kernel_traitsIf13__nv_bfloat16S2_S2_fjLj6144ELj1ELj1ELj8ELj16ENS_18Kernel_traits_baseILj6144EfS2_S2_S2_fjLj256EEEEELb1ELb1ELb0ELb0EEEvNS_9BwdParamsE:
        /* <DEDUP_REMOVED lines=78> */
.L_x_2749:
[----:B------:R-:W-:Y:S02]  /*04e0*/  MOV R167, 0x4 ;  /* 0x0000000400a77802 */ /* 0x000fe40000000f00 */
[----:B------:R-:W-:-:S02]  /*04f0*/  ISETP.NE.U32.AND P0, PT, RZ, c[0x0][0x1c0], PT ;  /* 0x00007000ff007a0c */ /* 0x000fc40003f05070 */
[----:B------:R-:W-:Y:S01]  /*0500*/  SHF.R.S32.HI R169, RZ, 0x1f, R2 ;  /* 0x0000001fffa97819 */ /* 0x000fe20000011402 */
[----:B------:R-:W-:Y:S01]  /*0510*/  IMAD.WIDE R164, R2, R167, c[0x0][0x1a0] ;  /* 0x0000680002a47625 */ /* 0x000fe200078e02a7 */
[----:B------:R-:W-:-:S03]  /*0520*/  ISETP.NE.AND.EX P0, PT, RZ, c[0x0][0x1c4], PT, P0 ;  /* 0x00007100ff007a0c */ /* 0x000fc60003f05300 */
[C---:B------:R-:W-:Y:S02]  /*0530*/  IMAD.WIDE R166, R2.reuse, R167, c[0x0][0x1a8] ;  /* 0x00006a0002a67625 */ /* 0x040fe400078e02a7 */
[----:B------:R-:W2:Y:S04]  /*0540*/  LDG.E R164, [R164.64] ;  /* 0x00000004a4a47981 */ /* 0x000ea8000c1e1900 */
[----:B-----5:R1:W5:Y:S01]  /*0550*/  LDG.E R194, [R166.64] ;  /* 0x00000004a6c27981 */ /* 0x020362000c1e1900 */
[----:B------:R-:W-:-:S03]  /*0560*/  IMAD R168, R2, c[0x0][0x168], RZ ;  /* 0x00005a0002a87a24 */ /* 0x000fc600078e02ff */
[----:B------:R-:W-:-:S04]  /*0570*/  @P0 LEA R172, P4, R2, c[0x0][0x1c0], 0x1 ;  /* 0x0000700002ac0a11 */ /* 0x000fc800078808ff */
[----:B------:R-:W-:Y:S02]  /*0580*/  @P0 LEA.HI.X R173, R2, c[0x0][0x1c4], R169, 0x1, P4 ;  /* 0x0000710002ad0a11 */ /* 0x000fe400020f0ca9 */
[----:B------:R-:W-:Y:S01]  /*0590*/  SHF.R.S32.HI R169, RZ, 0x1f, R168 ;  /* 0x0000001fffa97819 */ /* 0x000fe200000114a8 */
[----:B------:R-:W-:Y:S01]  /*05a0*/  BSSY B0, `(.L_x_2735) ;  /* 0x0000062000007945 */ /* 0x000fe20003800000 */
[----:B0-----:R-:W-:Y:S01]  /*05b0*/  ISETP.NE.AND P4, PT, R3, RZ, PT ;  /* 0x000000ff0300720c */ /* 0x001fe20003f85270 */
[----:B------:R2:W5:Y:S01]  /*05c0*/  @P0 LDG.E.U16 R172, [R172.64] ;  /* 0x00000004acac0981 */ /* 0x000562000c1e1500 */
[----:B------:R-:W-:Y:S02]  /*05d0*/  LEA.HI R169, R169, R168, RZ, 0x3 ;  /* 0x000000a8a9a97211 */ /* 0x000fe400078f18ff */
[----:B------:R-:W-:-:S04]  /*05e0*/  LOP3.LUT R168, R4, 0xff, RZ, 0xc0, !PT ;  /* 0x000000ff04a87812 */ /* 0x000fc800078ec0ff */
[----:B------:R-:W-:Y:S02]  /*05f0*/  LEA.HI.SX32 R193, R169, R168, 0x1d ;  /* 0x000000a8a9c17211 */ /* 0x000fe400078feaff */
[----:B------:R-:W-:Y:S02]  /*0600*/  MOV R175, RZ ;  /* 0x000000ff00af7202 */ /* 0x000fe40000000f00 */
[----:B------:R-:W-:Y:S02]  /*0610*/  MOV R176, RZ ;  /* 0x000000ff00b07202 */ /* 0x000fe40000000f00 */
[----:B------:R-:W-:Y:S02]  /*0620*/  MOV R174, R193 ;  /* 0x000000c100ae7202 */ /* 0x000fe40000000f00 */
[----:B--2---:R-:W-:Y:S01]  /*0630*/  FSEL R173, R164, RZ, !P4 ;  /* 0x000000ffa4ad7208 */ /* 0x004fe20006000000 */
[----:B------:R-:W-:Y:S05]  /*0640*/  @!P1 BRA `(.L_x_2736) ;  /* 0x0000057000009947 */ /* 0x000fea0003800000 */
[----:B-1----:R-:W-:Y:S01]  /*0650*/  LEA R12, P5, R193, c[0x0][0x188], 0x4 ;  /* 0x00006200c10c7a11 */ /* 0x002fe200078a20ff */
        /* <DEDUP_REMOVED lines=15> */
[----:B------:R-:W-:Y:S01]  /*0750*/  FADD.FTZ R5, -R173, R16 ;  /* 0x00000010ad057221 */ /* 0x000fe20000010100 */
[----:B------:R-:W-:Y:S02]  /*0760*/  PRMT R20, RZ, 0x7610, R13 ;  /* 0x00007610ff147816 */ /* 0x000fe4000000000d */
[----:B---3--:R-:W-:Y:S01]  /*0770*/  PRMT R13, RZ, 0x5410, R8 ;  /* 0x00005410ff0d7816 */ /* 0x008fe20000000008 */
[----:B-----5:R-:W-:Y:S01]  /*0780*/  FMUL.FTZ R5, R194, R5 ;  /* 0x00000005c2057220 */ /* 0x020fe20000410000 */
[--C-:B------:R-:W-:Y:S02]  /*0790*/  PRMT R164, RZ, 0x5410, R14.reuse ;  /* 0x00005410ffa47816 */ /* 0x100fe4000000000e */
[----:B------:R-:W-:Y:S01]  /*07a0*/  PRMT R166, RZ, 0x7610, R14 ;  /* 0x00007610ffa67816 */ /* 0x000fe2000000000e */
[----:B------:R-:W-:Y:S01]  /*07b0*/  FADD.FTZ R80, R80, R13 ;  /* 0x0000000d50507221 */ /* 0x000fe20000010000 */
[----:B------:R-:W-:Y:S01]  /*07c0*/  PRMT R14, RZ, 0x7610, R8 ;  /* 0x00007610ff0e7816 */ /* 0x000fe20000000008 */
[-C--:B------:R-:W-:Y:S01]  /*07d0*/  FFMA.FTZ R104, R5, R13.reuse, R104 ;  /* 0x0000000d05687223 */ /* 0x080fe20000010068 */
[----:B------:R-:W-:Y:S01]  /*07e0*/  PRMT R12, RZ, 0x7610, R12 ;  /* 0x00007610ff0c7816 */ /* 0x000fe2000000000c */
[----:B------:R-:W-:-:S02]  /*07f0*/  FMUL.FTZ R8, R152, R13 ;  /* 0x0000000d98087220 */ /* 0x000fc40000410000 */
[C---:B------:R-:W-:Y:S01]  /*0800*/  FADD.FTZ R13, -R173.reuse, R164 ;  /* 0x000000a4ad0d7221 */ /* 0x040fe20000010100 */
[----:B------:R-:W-:Y:S01]  /*0810*/  PRMT R17, RZ, 0x5410, R10 ;  /* 0x00005410ff117816 */ /* 0x000fe2000000000a */
[----:B------:R-:W-:Y:S02]  /*0820*/  FADD.FTZ R7, -R173, R12 ;  /* 0x0000000cad077221 */ /* 0x000fe40000010100 */
[----:B------:R-:W-:Y:S01]  /*0830*/  FMUL.FTZ R13, R194, R13 ;  /* 0x0000000dc20d7220 */ /* 0x000fe20000410000 */
[--C-:B------:R-:W-:Y:S02]  /*0840*/  PRMT R170, RZ, 0x5410, R15.reuse ;  /* 0x00005410ffaa7816 */ /* 0x100fe4000000000f */
[----:B------:R-:W-:Y:S01]  /*0850*/  PRMT R174, RZ, 0x7610, R15 ;  /* 0x00007610ffae7816 */ /* 0x000fe2000000000f */
[----:B------:R-:W-:Y:S01]  /*0860*/  FADD.FTZ R76, R76, R17 ;  /* 0x000000114c4c7221 */ /* 0x000fe20000010000 */
[--C-:B------:R-:W-:Y:S01]  /*0870*/  PRMT R15, RZ, 0x5410, R9.reuse ;  /* 0x00005410ff0f7816 */ /* 0x100fe20000000009 */
[-C--:B------:R-:W-:Y:S01]  /*0880*/  FFMA.FTZ R100, R13, R17.reuse, R100 ;  /* 0x000000110d647223 */ /* 0x080fe20000010064 */
[----:B------:R-:W-:Y:S01]  /*0890*/  PRMT R22, RZ, 0x7610, R9 ;  /* 0x00007610ff167816 */ /* 0x000fe20000000009 */
[----:B------:R-:W-:Y:S01]  /*08a0*/  FADD.FTZ R9, -R173, R18 ;  /* 0x00000012ad097221 */ /* 0x000fe20000010100 */
[----:B------:R-:W-:Y:S01]  /*08b0*/  PRMT R168, RZ, 0x7610, R10 ;  /* 0x00007610ffa87816 */ /* 0x000fe2000000000a */
[----:B------:R-:W-:-:S02]  /*08c0*/  FMUL.FTZ R16, R148, R17 ;  /* 0x0000001194107220 */ /* 0x000fc40000410000 */
[C---:B------:R-:W-:Y:S02]  /*08d0*/  FMUL.FTZ R7, R194.reuse, R7 ;  /* 0x00000007c2077220 */ /* 0x040fe40000410000 */
[----:B------:R-:W-:Y:S02]  /*08e0*/  FMUL.FTZ R10, R153, R14 ;  /* 0x0000000e990a7220 */ /* 0x000fe40000410000 */
[----:B------:R-:W-:Y:S02]  /*08f0*/  FADD.FTZ R17, RZ, R8 ;  /* 0x00000008ff117221 */ /* 0x000fe40000010000 */
[----:B------:R-:W-:Y:S01]  /*0900*/  FFMA.FTZ R18, R5, R8, RZ ;  /* 0x0000000805127223 */ /* 0x000fe200000100ff */
[--C-:B------:R-:W-:Y:S01]  /*0910*/  PRMT R169, RZ, 0x5410, R11.reuse ;  /* 0x00005410ffa97816 */ /* 0x100fe2000000000b */
[----:B------:R-:W-:Y:S01]  /*0920*/  FMUL.FTZ R9, R194, R9 ;  /* 0x00000009c2097220 */ /* 0x000fe20000410000 */
[----:B------:R-:W-:Y:S01]  /*0930*/  PRMT R176, RZ, 0x7610, R11 ;  /* 0x00007610ffb07816 */ /* 0x000fe2000000000b */
        /* <DEDUP_REMOVED lines=12> */
[----:B------:R-:W-:-:S02]  /*0a00*/  FADD.FTZ R15, -R173, R166 ;  /* 0x000000a6ad0f7221 */ /* 0x000fc40000010100 */
[----:B------:R-:W-:Y:S02]  /*0a10*/  FADD.FTZ R165, R165, R14 ;  /* 0x0000000ea5a57221 */ /* 0x000fe40000010000 */
[----:B------:R-:W-:Y:S02]  /*0a20*/  FFMA.FTZ R19, R11, R14, R19 ;  /* 0x0000000e0b137223 */ /* 0x000fe40000010013 */
[----:B------:R-:W-:Y:S02]  /*0a30*/  FADD.FTZ R167, -R173, R170 ;  /* 0x000000aaada77221 */ /* 0x000fe40000010100 */
        /* <DEDUP_REMOVED lines=24> */
.L_x_2736:
[----:B-1----:R-:W-:Y:S05]  /*0bc0*/  BSYNC B0 ;  /* 0x0000000000007941 */ /* 0x002fea0003800000 */
.L_x_2735:
        /* <DEDUP_REMOVED lines=18> */
[----:B------:R-:W-:-:S03]  /*0cf0*/  PRMT R164, RZ, 0x7610, R164 ;  /* 0x00007610ffa47816 */ /* 0x000fc600000000a4 */
[----:B------:R-:W-:Y:S01]  /*0d00*/  FADD.FTZ R21, -R173, R6 ;  /* 0x00000006ad157221 */ /* 0x000fe20000010100 */
[--C-:B0-----:R-:W-:Y:S02]  /*0d10*/  PRMT R168, RZ, 0x5410, R165.reuse ;  /* 0x00005410ffa87816 */ /* 0x101fe400000000a5 */
[----:B------:R-:W-:Y:S02]  /*0d20*/  PRMT R170, RZ, 0x7610, R165 ;  /* 0x00007610ffaa7816 */ /* 0x000fe400000000a5 */
[--C-:B------:R-:W-:Y:S02]  /*0d30*/  PRMT R178, RZ, 0x5410, R166.reuse ;  /* 0x00005410ffb27816 */ /* 0x100fe400000000a6 */
[----:B------:R-:W-:Y:S01]  /*0d40*/  PRMT R184, RZ, 0x7610, R166 ;  /* 0x00007610ffb87816 */ /* 0x000fe200000000a6 */
[----:B-----5:R-:W-:Y:S01]  /*0d50*/  FMUL.FTZ R6, R194, R21 ;  /* 0x00000015c2067220 */ /* 0x020fe20000410000 */
[----:B---3--:R-:W-:Y:S02]  /*0d60*/  PRMT R23, RZ, 0x5410, R24 ;  /* 0x00005410ff177816 */ /* 0x008fe40000000018 */
[----:B------:R-:W-:-:S02]  /*0d70*/  PRMT R165, RZ, 0x5410, R25 ;  /* 0x00005410ffa57816 */ /* 0x000fc40000000019 */
[----:B------:R-:W-:Y:S01]  /*0d80*/  PRMT R166, RZ, 0x7610, R25 ;  /* 0x00007610ffa67816 */ /* 0x000fe20000000019 */
[C---:B------:R-:W-:Y:S01]  /*0d90*/  FADD.FTZ R25, -R173.reuse, R164 ;  /* 0x000000a4ad197221 */ /* 0x040fe20000010100 */
[----:B------:R-:W-:Y:S01]  /*0da0*/  PRMT R24, RZ, 0x7610, R24 ;  /* 0x00007610ff187816 */ /* 0x000fe20000000018 */
[----:B------:R-:W-:Y:S02]  /*0db0*/  FADD.FTZ R72, R72, R23 ;  /* 0x0000001748487221 */ /* 0x000fe40000010000 */
[----:B------:R-:W-:Y:S02]  /*0dc0*/  FMUL.FTZ R21, R194, R25 ;  /* 0x00000019c2157220 */ /* 0x000fe40000410000 */
[-C--:B------:R-:W-:Y:S02]  /*0dd0*/  FFMA.FTZ R96, R6, R23.reuse, R96 ;  /* 0x0000001706607223 */ /* 0x080fe40000010060 */
[----:B------:R-:W-:Y:S02]  /*0de0*/  FMUL.FTZ R23, R136, R23 ;  /* 0x0000001788177220 */ /* 0x000fe40000410000 */
[----:B------:R-:W-:-:S02]  /*0df0*/  FADD.FTZ R25, -R173, R168 ;  /* 0x000000a8ad197221 */ /* 0x000fc40000010100 */
[----:B------:R-:W-:Y:S02]  /*0e00*/  FADD.FTZ R73, R73, R24 ;  /* 0x0000001849497221 */ /* 0x000fe40000010000 */
[-C--:B------:R-:W-:Y:S02]  /*0e10*/  FFMA.FTZ R97, R21, R24.reuse, R97 ;  /* 0x0000001815617223 */ /* 0x080fe40000010061 */
[----:B------:R-:W-:Y:S02]  /*0e20*/  FMUL.FTZ R24, R137, R24 ;  /* 0x0000001889187220 */ /* 0x000fe40000410000 */
[----:B------:R-:W-:Y:S02]  /*0e30*/  FADD.FTZ R175, R175, R23 ;  /* 0x00000017afaf7221 */ /* 0x000fe40000010000 */
[----:B------:R-:W-:Y:S01]  /*0e40*/  FFMA.FTZ R176, R6, R23, R176 ;  /* 0x0000001706b07223 */ /* 0x000fe200000100b0 */
[--C-:B------:R-:W-:Y:S01]  /*0e50*/  PRMT R171, RZ, 0x5410, R27.reuse ;  /* 0x00005410ffab7816 */ /* 0x100fe2000000001b */
[----:B------:R-:W-:Y:S01]  /*0e60*/  FMUL.FTZ R25, R194, R25 ;  /* 0x00000019c2197220 */ /* 0x000fe20000410000 */
[----:B------:R-:W-:Y:S01]  /*0e70*/  PRMT R216, RZ, 0x7610, R27 ;  /* 0x00007610ffd87816 */ /* 0x000fe2000000001b */
[----:B------:R-:W-:-:S02]  /*0e80*/  FADD.FTZ R27, -R173, R170 ;  /* 0x000000aaad1b7221 */ /* 0x000fc40000010100 */
[-C--:B------:R-:W-:Y:S02]  /*0e90*/  FMUL.FTZ R180, R138, R165.reuse ;  /* 0x000000a58ab47220 */ /* 0x080fe40000410000 */
[----:B------:R-:W-:Y:S02]  /*0ea0*/  FADD.FTZ R175, R175, R24 ;  /* 0x00000018afaf7221 */ /* 0x000fe40000010000 */
[----:B------:R-:W-:Y:S01]  /*0eb0*/  FFMA.FTZ R176, R21, R24, R176 ;  /* 0x0000001815b07223 */ /* 0x000fe200000100b0 */
[----:B------:R-:W-:Y:S01]  /*0ec0*/  PRMT R192, RZ, 0x5410, R167 ;  /* 0x00005410ffc07816 */ /* 0x000fe200000000a7 */
[----:B------:R-:W-:Y:S01]  /*0ed0*/  FADD.FTZ R74, R74, R165 ;  /* 0x000000a54a4a7221 */ /* 0x000fe20000010000 */
[----:B------:R-:W-:Y:S01]  /*0ee0*/  PRMT R212, RZ, 0x7610, R167 ;  /* 0x00007610ffd47816 */ /* 0x000fe200000000a7 */
[----:B------:R-:W-:Y:S01]  /*0ef0*/  FFMA.FTZ R98, R25, R165, R98 ;  /* 0x000000a519627223 */ /* 0x000fe20000010062 */
[----:B------:R-:W-:Y:S01]  /*0f00*/  PRMT R169, RZ, 0x5410, R26 ;  /* 0x00005410ffa97816 */ /* 0x000fe2000000001a */
[C---:B------:R-:W-:Y:S01]  /*0f10*/  FADD.FTZ R165, -R173.reuse, R184 ;  /* 0x000000b8ada57221 */ /* 0x040fe20000010100 */
[----:B------:R-:W-:Y:S01]  /*0f20*/  PRMT R190, RZ, 0x7610, R26 ;  /* 0x00007610ffbe7816 */ /* 0x000fe2000000001a */
[----:B------:R-:W-:-:S02]  /*0f30*/  FADD.FTZ R167, -R173, R178 ;  /* 0x000000b2ada77221 */ /* 0x000fc40000010100 */
[C---:B------:R-:W-:Y:S02]  /*0f40*/  FMUL.FTZ R26, R194.reuse, R27 ;  /* 0x0000001bc21a7220 */ /* 0x040fe40000410000 */
[----:B------:R-:W-:Y:S02]  /*0f50*/  FMUL.FTZ R181, R139, R166 ;  /* 0x000000a68bb57220 */ /* 0x000fe40000410000 */
[----:B------:R-:W-:Y:S02]  /*0f60*/  FADD.FTZ R164, R175, R180 ;  /* 0x000000b4afa47221 */ /* 0x000fe40000010000 */
[----:B------:R-:W-:Y:S02]  /*0f70*/  FFMA.FTZ R176, R25, R180, R176 ;  /* 0x000000b419b07223 */ /* 0x000fe400000100b0 */
[C---:B------:R-:W-:Y:S02]  /*0f80*/  FMUL.FTZ R184, R194.reuse, R165 ;  /* 0x000000a5c2b87220 */ /* 0x040fe40000410000 */
[----:B------:R-:W-:-:S02]  /*0f90*/  FMUL.FTZ R27, R194, R167 ;  /* 0x000000a7c21b7220 */ /* 0x000fc40000410000 */
[----:B------:R-:W-:Y:S02]  /*0fa0*/  FMUL.FTZ R182, R132, R169 ;  /* 0x000000a984b67220 */ /* 0x000fe40000410000 */
[----:B------:R-:W-:Y:S02]  /*0fb0*/  FADD.FTZ R165, R164, R181 ;  /* 0x000000b5a4a57221 */ /* 0x000fe40000010000 */
[----:B------:R-:W-:Y:S02]  /*0fc0*/  FFMA.FTZ R176, R26, R181, R176 ;  /* 0x000000b51ab07223 */ /* 0x000fe400000100b0 */
        /* <DEDUP_REMOVED lines=25> */
.L_x_2738:
[----:B------:R-:W-:Y:S05]  /*1160*/  BSYNC B0 ;  /* 0x0000000000007941 */ /* 0x000fea0003800000 */
.L_x_2737:
        /* <DEDUP_REMOVED lines=17> */
[--C-:B------:R-:W-:Y:S02]  /*1280*/  PRMT R174, RZ, 0x5410, R164.reuse ;  /* 0x00005410ffae7816 */ /* 0x100fe400000000a4 */
[----:B------:R-:W-:Y:S02]  /*1290*/  PRMT R164, RZ, 0x7610, R164 ;  /* 0x00007610ffa47816 */ /* 0x000fe400000000a4 */
[----:B------:R-:W-:Y:S01]  /*12a0*/  PRMT R200, RZ, 0x5410, R167 ;  /* 0x00005410ffc87816 */ /* 0x000fe200000000a7 */
[C---:B------:R-:W-:Y:S01]  /*12b0*/  FADD.FTZ R177, -R173.reuse, R196 ;  /* 0x000000c4adb17221 */ /* 0x040fe20000010100 */
[----:B0-----:R-:W-:Y:S02]  /*12c0*/  PRMT R178, RZ, 0x5410, R165 ;  /* 0x00005410ffb27816 */ /* 0x001fe400000000a5 */
[----:B------:R-:W-:Y:S01]  /*12d0*/  PRMT R198, RZ, 0x5410, R166 ;  /* 0x00005410ffc67816 */ /* 0x000fe200000000a6 */
[----:B------:R-:W-:Y:S01]  /*12e0*/  FADD.FTZ R195, -R173, R174 ;  /* 0x000000aeadc37221 */ /* 0x000fe20000010100 */
[----:B---3--:R-:W-:-:S02]  /*12f0*/  PRMT R165, RZ, 0x5410, R168 ;  /* 0x00005410ffa57816 */ /* 0x008fc400000000a8 */
[----:B------:R-:W-:Y:S01]  /*1300*/  PRMT R202, RZ, 0x7610, R167 ;  /* 0x00007610ffca7816 */ /* 0x000fe200000000a7 */
[C---:B------:R-:W-:Y:S01]  /*1310*/  FADD.FTZ R167, -R173.reuse, R164 ;  /* 0x000000a4ada77221 */ /* 0x040fe20000010100 */
[----:B------:R-:W-:Y:S01]  /*1320*/  PRMT R166, RZ, 0x7610, R166 ;  /* 0x00007610ffa67816 */ /* 0x000fe200000000a6 */
[C---:B------:R-:W-:Y:S01]  /*1330*/  FADD.FTZ R207, -R173.reuse, R200 ;  /* 0x000000c8adcf7221 */ /* 0x040fe20000010100 */
[----:B------:R-:W-:Y:S01]  /*1340*/  PRMT R164, RZ, 0x7610, R169 ;  /* 0x00007610ffa47816 */ /* 0x000fe200000000a9 */
[----:B------:R-:W-:Y:S01]  /*1350*/  FADD.FTZ R203, -R173, R198 ;  /* 0x000000c6adcb7221 */ /* 0x000fe20000010100 */
[----:B------:R-:W-:Y:S01]  /*1360*/  PRMT R168, RZ, 0x7610, R168 ;  /* 0x00007610ffa87816 */ /* 0x000fe200000000a8 */
[C---:B-----5:R-:W-:Y:S02]  /*1370*/  FMUL.FTZ R200, R194.reuse, R177 ;  /* 0x000000b1c2c87220 */ /* 0x060fe40000410000 */
[----:B------:R-:W-:Y:S02]  /*1380*/  FMUL.FTZ R195, R194, R195 ;  /* 0x000000c3c2c37220 */ /* 0x000fe40000410000 */
[----:B------:R-:W-:-:S02]  /*1390*/  FMUL.FTZ R198, R112, R165 ;  /* 0x000000a570c67220 */ /* 0x000fc40000410000 */
[C---:B------:R-:W-:Y:S02]  /*13a0*/  FADD.FTZ R197, -R173.reuse, R178 ;  /* 0x000000b2adc57221 */ /* 0x040fe40000010100 */
[C---:B------:R-:W-:Y:S02]  /*13b0*/  FADD.FTZ R179, -R173.reuse, R166 ;  /* 0x000000a6adb37221 */ /* 0x040fe40000010100 */
[----:B------:R-:W-:Y:S01]  /*13c0*/  FADD.FTZ R211, -R173, R202 ;  /* 0x000000caadd37221 */ /* 0x000fe20000010100 */
[----:B------:R-:W-:Y:S01]  /*13d0*/  PRMT R173, RZ, 0x5410, R169 ;  /* 0x00005410ffad7816 */ /* 0x000fe200000000a9 */
        /* <DEDUP_REMOVED lines=49> */
.L_x_2740:
[----:B------:R-:W-:Y:S05]  /*16f0*/  BSYNC B0 ;  /* 0x0000000000007941 */ /* 0x000fea0003800000 */
.L_x_2739:
        /* <DEDUP_REMOVED lines=9> */
.L_x_2754:
        /* <DEDUP_REMOVED lines=18> */
.L_x_2755:
        /* <DEDUP_REMOVED lines=44> */
[----:B------:R-:W-:-:S02]  /*1b70*/  FADD.FTZ R171, R10, -R171 ;  /* 0x800000ab0aab7221 */ /* 0x000fc40000010000 */
[C---:B------:R-:W-:Y:S02]  /*1b80*/  FMUL.FTZ R168, R194.reuse, R169 ;  /* 0x000000a9c2a87220 */ /* 0x040fe40000410000 */
[--C-:B------:R-:W-:Y:S01]  /*1b90*/  @P0 PRMT R169, RZ, 0x5410, R32.reuse ;  /* 0x00005410ffa90816 */ /* 0x100fe20000000020 */
        /* <DEDUP_REMOVED lines=13> */
[----:B------:R-:W-:-:S02]  /*1c70*/  FFMA.FTZ R171, R13, R174, R177 ;  /* 0x000000ae0dab7223 */ /* 0x000fc400000100b1 */
[----:B------:R-:W-:Y:S02]  /*1c80*/  @P0 FADD.FTZ R170, R170, R169 ;  /* 0x000000a9aaaa0221 */ /* 0x000fe40000010000 */
[----:B------:R-:W-:Y:S02]  /*1c90*/  FADD.FTZ R171, R16, -R171 ;  /* 0x800000ab10ab7221 */ /* 0x000fe40000010000 */
[----:B------:R-:W-:Y:S01]  /*1ca0*/  FFMA.FTZ R169, R15, R174, R177 ;  /* 0x000000ae0fa97223 */ /* 0x000fe200000100b1 */
[----:B------:R-:W-:Y:S01]  /*1cb0*/  @P5 F2FP.BF16.PACK_AB R175, RZ, R170 ;  /* 0x000000aaffaf523e */ /* 0x000fe200000010ff */
[----:B------:R-:W-:Y:S02]  /*1cc0*/  FMUL.FTZ R220, R194, R171 ;  /* 0x000000abc2dc7220 */ /* 0x000fe40000410000 */
[----:B------:R-:W-:Y:S01]  /*1cd0*/  FADD.FTZ R171, R18, -R169 ;  /* 0x800000a912ab7221 */ /* 0x000fe20000010000 */
[----:B------:R-:W-:Y:S01]  /*1ce0*/  @P0 PRMT R169, RZ, 0x5410, R34 ;  /* 0x00005410ffa90816 */ /* 0x000fe20000000022 */
[----:B------:R-:W-:-:S02]  /*1cf0*/  FFMA.FTZ R173, R17, R174, R177 ;  /* 0x000000ae11ad7223 */ /* 0x000fc400000100b1 */
[----:B------:R-:W-:Y:S02]  /*1d00*/  FMUL.FTZ R212, R194, R171 ;  /* 0x000000abc2d47220 */ /* 0x000fe40000410000 */
[----:B------:R-:W-:Y:S01]  /*1d10*/  @P0 FADD.FTZ R220, R220, R169 ;  /* 0x000000a9dcdc0221 */ /* 0x000fe20000010000 */
[----:B------:R-:W-:Y:S01]  /*1d20*/  @P0 PRMT R169, RZ, 0x7610, R34 ;  /* 0x00007610ffa90816 */ /* 0x000fe20000000022 */
[----:B------:R-:W-:Y:S02]  /*1d30*/  FFMA.FTZ R216, R22, R174, R177 ;  /* 0x000000ae16d87223 */ /* 0x000fe400000100b1 */
[----:B------:R-:W-:Y:S01]  /*1d40*/  FADD.FTZ R173, R20, -R173 ;  /* 0x800000ad14ad7221 */ /* 0x000fe20000010000 */
[----:B------:R-:W-:Y:S01]  /*1d50*/  @P5 F2FP.BF16.PACK_AB R177, RZ, R220 ;  /* 0x000000dcffb1523e */ /* 0x000fe200000010ff */
[----:B------:R-:W-:Y:S01]  /*1d60*/  @P0 FADD.FTZ R212, R212, R169 ;  /* 0x000000a9d4d40221 */ /* 0x000fe20000010000 */
[----:B------:R-:W-:Y:S01]  /*1d70*/  @P0 PRMT R169, RZ, 0x5410, R35 ;  /* 0x00005410ffa90816 */ /* 0x000fe20000000023 */
[----:B------:R-:W-:Y:S01]  /*1d80*/  FADD.FTZ R171, R19, -R216 ;  /* 0x800000d813ab7221 */ /* 0x000fe20000010000 */
[----:B------:R-:W-:Y:S01]  /*1d90*/  @P5 PRMT R162, R177, 0x7610, R162 ;  /* 0x00007610b1a25816 */ /* 0x000fe200000000a2 */
[C---:B------:R-:W-:Y:S01]  /*1da0*/  FMUL.FTZ R216, R194.reuse, R173 ;  /* 0x000000adc2d87220 */ /* 0x040fe20000410000 */
[----:B------:R-:W-:Y:S01]  /*1db0*/  @P5 F2FP.BF16.PACK_AB R173, RZ, R218 ;  /* 0x000000daffad523e */ /* 0x000fe200000010ff */
[----:B------:R-:W-:Y:S01]  /*1dc0*/  FMUL.FTZ R222, R194, R171 ;  /* 0x000000abc2de7220 */ /* 0x000fe20000410000 */
[----:B------:R-:W-:Y:S01]  /*1dd0*/  @P5 F2FP.BF16.PACK_AB R171, RZ, R178 ;  /* 0x000000b2ffab523e */ /* 0x000fe200000010ff */
[----:B------:R-:W-:Y:S01]  /*1de0*/  @P0 FADD.FTZ R216, R216, R169 ;  /* 0x000000a9d8d80221 */ /* 0x000fe20000010000 */
[----:B------:R-:W-:Y:S01]  /*1df0*/  @P0 PRMT R169, RZ, 0x7610, R35 ;  /* 0x00007610ffa90816 */ /* 0x000fe20000000023 */
[-C--:B------:R-:W-:Y:S01]  /*1e00*/  FMUL.FTZ R218, R218, R211.reuse ;  /* 0x000000d3dada7220 */ /* 0x080fe20000410000 */
[----:B------:R-:W-:Y:S01]  /*1e10*/  @P5 PRMT R161, R173, 0x7610, R161 ;  /* 0x00007610ada15816 */ /* 0x000fe200000000a1 */
[----:B------:R-:W-:Y:S01]  /*1e20*/  HFMA2.MMA R173, -RZ, RZ, 0, 0 ;  /* 0x00000000ffad7435 */ /* 0x000fe200000001ff */
[----:B------:R-:W-:Y:S01]  /*1e30*/  @P5 F2FP.BF16.PACK_AB R213, RZ, R216 ;  /* 0x000000d8ffd5523e */ /* 0x000fe200000010ff */
[----:B------:R-:W-:Y:S01]  /*1e40*/  @P0 FADD.FTZ R222, R222, R169 ;  /* 0x000000a9dede0221 */ /* 0x000fe20000010000 */
[----:B------:R-:W-:Y:S01]  /*1e50*/  @P5 F2FP.BF16.PACK_AB R169, RZ, R168 ;  /* 0x000000a8ffa9523e */ /* 0x000fe200000010ff */
[-C--:B------:R-:W-:Y:S01]  /*1e60*/  FMUL.FTZ R168, R168, R211.reuse ;  /* 0x000000d3a8a87220 */ /* 0x080fe20000410000 */
[----:B------:R-:W-:Y:S01]  /*1e70*/  LOP3.LUT P0, RZ, R214, 0xff00, RZ, 0xc0, !PT ;  /* 0x0000ff00d6ff7812 */ /* 0x000fe2000780c0ff */
[-C--:B------:R-:W-:Y:S01]  /*1e80*/  FMUL.FTZ R170, R170, R211.reuse ;  /* 0x000000d3aaaa7220 */ /* 0x080fe20000410000 */
[----:B------:R-:W-:Y:S01]  /*1e90*/  @P5 PRMT R160, R169, 0x7610, R160 ;  /* 0x00007610a9a05816 */ /* 0x000fe200000000a0 */
[-C--:B------:R-:W-:Y:S01]  /*1ea0*/  FMUL.FTZ R220, R220, R211.reuse ;  /* 0x000000d3dcdc7220 */ /* 0x080fe20000410000 */
[----:B------:R-:W-:Y:S01]  /*1eb0*/  @P5 PRMT R161, R161, 0x5410, R175 ;  /* 0x00005410a1a15816 */ /* 0x000fe200000000af */
[----:B------:R-:W-:Y:S01]  /*1ec0*/  FMUL.FTZ R175, R168, c[0x0][0x1e8] ;  /* 0x00007a00a8af7a20 */ /* 0x000fe20000410000 */
[----:B------:R-:W-:Y:S01]  /*1ed0*/  @P5 PRMT R160, R160, 0x5410, R171 ;  /* 0x00005410a0a05816 */ /* 0x000fe200000000ab */
[----:B------:R-:W-:Y:S01]  /*1ee0*/  FMUL.FTZ R171, R178, R211 ;  /* 0x000000d3b2ab7220 */ /* 0x000fe20000410000 */
[----:B------:R-:W-:Y:S01]  /*1ef0*/  @P5 F2FP.BF16.PACK_AB R179, RZ, R212 ;  /* 0x000000d4ffb3523e */ /* 0x000fe200000010ff */
[----:B------:R-:W-:Y:S01]  /*1f00*/  FMUL.FTZ R169, R144, R175 ;  /* 0x000000af90a97220 */ /* 0x000fe20000410000 */
[----:B------:R-:W-:Y:S01]  /*1f10*/  @P5 F2FP.BF16.PACK_AB R217, RZ, R222 ;  /* 0x000000deffd9523e */ /* 0x000fe200000010ff */
[----:B------:R-:W-:Y:S01]  /*1f20*/  HFMA2.MMA R177, -RZ, RZ, 0, 0 ;  /* 0x00000000ffb17435 */ /* 0x000fe200000001ff */
[----:B------:R-:W-:Y:S01]  /*1f30*/  @P5 PRMT R163, R213, 0x7610, R163 ;  /* 0x00007610d5a35816 */ /* 0x000fe200000000a3 */
[----:B------:R-:W-:Y:S01]  /*1f40*/  FMUL.FTZ R220, R220, c[0x0][0x1e8] ;  /* 0x00007a00dcdc7a20 */ /* 0x000fe20000410000 */
[----:B------:R-:W-:Y:S01]  /*1f50*/  @P5 PRMT R162, R162, 0x5410, R179 ;  /* 0x00005410a2a25816 */ /* 0x000fe200000000b3 */
[----:B------:R-:W-:Y:S01]  /*1f60*/  FMUL.FTZ R179, R218, c[0x0][0x1e8] ;  /* 0x00007a00dab37a20 */ /* 0x000fe20000410000 */
[----:B------:R-:W-:Y:S01]  /*1f70*/  @P5 PRMT R163, R163, 0x5410, R217 ;  /* 0x00005410a3a35816 */ /* 0x000fe200000000d9 */
[-C--:B------:R-:W-:Y:S01]  /*1f80*/  FMUL.FTZ R212, R212, R211.reuse ;  /* 0x000000d3d4d47220 */ /* 0x080fe20000410000 */
[----:B------:R-:W-:Y:S01]  /*1f90*/  MOV R178, RZ ;  /* 0x000000ff00b27202 */ /* 0x000fe20000000f00 */
[-C--:B------:R-:W-:Y:S01]  /*1fa0*/  FMUL.FTZ R216, R216, R211.reuse ;  /* 0x000000d3d8d87220 */ /* 0x080fe20000410000 */
[----:B------:R-:W-:Y:S01]  /*1fb0*/  MOV R218, RZ ;  /* 0x000000ff00da7202 */ /* 0x000fe20000000f00 */
[----:B------:R-:W-:-:S02]  /*1fc0*/  FMUL.FTZ R222, R222, R211 ;  /* 0x000000d3dede7220 */ /* 0x000fc40000410000 */
[----:B------:R-:W-:Y:S02]  /*1fd0*/  FMUL.FTZ R213, R212, c[0x0][0x1e8] ;  /* 0x00007a00d4d57a20 */ /* 0x000fe40000410000 */
[----:B------:R-:W-:Y:S02]  /*1fe0*/  FMUL.FTZ R217, R216, c[0x0][0x1e8] ;  /* 0x00007a00d8d97a20 */ /* 0x000fe40000410000 */
[----:B------:R-:W-:Y:S01]  /*1ff0*/  FMUL.FTZ R222, R222, c[0x0][0x1e8] ;  /* 0x00007a00dede7a20 */ /* 0x000fe20000410000 */
[--C-:B--2---:R-:W-:Y:S02]  /*2000*/  @P6 PRMT R168, RZ, 0x5410, R164.reuse ;  /* 0x00005410ffa86816 */ /* 0x104fe400000000a4 */
[----:B------:R-:W-:-:S03]  /*2010*/  @P0 PRMT R164, RZ, 0x7610, R164 ;  /* 0x00007610ffa40816 */ /* 0x000fc600000000a4 */
[----:B------:R-:W-:Y:S02]  /*2020*/  @P6 FMUL.FTZ R173, R175, R168 ;  /* 0x000000a8afad6220 */ /* 0x000fe40000410000 */
[----:B------:R-:W-:Y:S01]  /*2030*/  FMUL.FTZ R175, R171, c[0x0][0x1e8] ;  /* 0x00007a00abaf7a20 */ /* 0x000fe20000410000 */
[----:B------:R-:W-:Y:S01]  /*2040*/  FSEL R171, R169, RZ, P6 ;  /* 0x000000ffa9ab7208 */ /* 0x000fe20003000000 */
[----:B------:R-:W-:Y:S01]  /*2050*/  @P5 IMAD.WIDE.U32 R168, R193, R176, c[0x0][0x258] ;  /* 0x00009600c1a85625 */ /* 0x000fe200078e00b0 */
[----:B------:R-:W-:-:S03]  /*2060*/  LOP3.LUT P6, RZ, R214, 0xff0000, RZ, 0xc0, !PT ;  /* 0x00ff0000d6ff7812 */ /* 0x000fc600078cc0ff */
[----:B------:R-:W-:Y:S01]  /*2070*/  @P0 FMUL.FTZ R178, R175, R164 ;  /* 0x000000a4afb20220 */ /* 0x000fe20000410000 */
[----:B------:R0:W-:Y:S01]  /*2080*/  @P5 STG.E.128 [R168.64], R160 ;  /* 0x000000a0a8005986 */ /* 0x0001e2000c101d04 */
[----:B------:R-:W-:Y:S01]  /*2090*/  FMUL.FTZ R164, R145, R175 ;  /* 0x000000af91a47220 */ /* 0x000fe20000410000 */
[----:B------:R-:W-:Y:S01]  /*20a0*/  LOP3.LUT P5, RZ, R214, 0xff000000, RZ, 0xc0, !PT ;  /* 0xff000000d6ff7812 */ /* 0x000fe200078ac0ff */
[----:B------:R-:W-:Y:S01]  /*20b0*/  HFMA2.MMA R175, -RZ, RZ, 0, 0 ;  /* 0x00000000ffaf7435 */ /* 0x000fe200000001ff */
[----:B------:R-:W-:Y:S02]  /*20c0*/  FADD.FTZ R56, R56, R173 ;  /* 0x000000ad38387221 */ /* 0x000fe40000010000 */
[----:B------:R-:W-:Y:S01]  /*20d0*/  FSEL R224, R164, RZ, P0 ;  /* 0x000000ffa4e07208 */ /* 0x000fe20000000000 */
[----:B------:R-:W-:Y:S01]  /*20e0*/  FADD.FTZ R57, R57, R178 ;  /* 0x000000b239397221 */ /* 0x000fe20000010000 */
[----:B------:R-:W-:Y:S02]  /*20f0*/  LOP3.LUT P0, RZ, R215, 0xff, RZ, 0xc0, !PT ;  /* 0x000000ffd7ff7812 */ /* 0x000fe4000780c0ff */
[----:B------:R-:W-:-:S05]  /*2100*/  @P6 PRMT R164, RZ, 0x5410, R165 ;  /* 0x00005410ffa46816 */ /* 0x000fca00000000a5 */
[----:B------:R-:W-:Y:S01]  /*2110*/  @P5 PRMT R165, RZ, 0x7610, R165 ;  /* 0x00007610ffa55816 */ /* 0x000fe200000000a5 */
[----:B------:R-:W-:Y:S02]  /*2120*/  @P6 FMUL.FTZ R175, R179, R164 ;  /* 0x000000a4b3af6220 */ /* 0x000fe40000410000 */
[----:B0-----:R-:W-:Y:S02]  /*2130*/  FMUL.FTZ R168, R170, c[0x0][0x1e8] ;  /* 0x00007a00aaa87a20 */ /* 0x001fe40000410000 */
[----:B------:R-:W-:Y:S02]  /*2140*/  FMUL.FTZ R164, R146, R179 ;  /* 0x000000b392a47220 */ /* 0x000fe40000410000 */
[----:B------:R-:W-:Y:S01]  /*2150*/  @P5 FMUL.FTZ R218, R168, R165 ;  /* 0x000000a5a8da5220 */ /* 0x000fe20000410000 */
[----:B------:R-:W-:Y:S01]  /*2160*/  @P0 PRMT R165, RZ, 0x5410, R166 ;  /* 0x00005410ffa50816 */ /* 0x000fe200000000a6 */
[----:B------:R-:W-:Y:S01]  /*2170*/  FMUL.FTZ R169, R143, R222 ;  /* 0x000000de8fa97220 */ /* 0x000fe20000410000 */
[----:B------:R-:W-:Y:S01]  /*2180*/  FSEL R170, R164, RZ, P6 ;  /* 0x000000ffa4aa7208 */ /* 0x000fe20003000000 */
[----:B------:R-:W-:Y:S01]  /*2190*/  FMUL.FTZ R164, R147, R168 ;  /* 0x000000a893a47220 */ /* 0x000fe20000410000 */
[----:B------:R-:W-:Y:S01]  /*21a0*/  LOP3.LUT P6, RZ, R215, 0xff00, RZ, 0xc0, !PT ;  /* 0x0000ff00d7ff7812 */ /* 0x000fe200078cc0ff */
[----:B------:R-:W-:-:S02]  /*21b0*/  @P0 FMUL.FTZ R177, R220, R165 ;  /* 0x000000a5dcb10220 */ /* 0x000fc40000410000 */
[----:B------:R-:W-:Y:S01]  /*21c0*/  FMUL.FTZ R165, R140, R220 ;  /* 0x000000dc8ca57220 */ /* 0x000fe20000410000 */
[----:B------:R-:W-:Y:S01]  /*21d0*/  FSEL R179, R164, RZ, P5 ;  /* 0x000000ffa4b37208 */ /* 0x000fe20002800000 */
[----:B------:R-:W-:Y:S01]  /*21e0*/  FMUL.FTZ R164, R141, R213 ;  /* 0x000000d58da47220 */ /* 0x000fe20000410000 */
[----:B------:R-:W-:Y:S01]  /*21f0*/  LOP3.LUT P5, RZ, R215, 0xff0000, RZ, 0xc0, !PT ;  /* 0x00ff0000d7ff7812 */ /* 0x000fe200078ac0ff */
[----:B------:R-:W-:Y:S01]  /*2200*/  FMUL.FTZ R168, R142, R217 ;  /* 0x000000d98ea87220 */ /* 0x000fe20000410000 */
[----:B------:R-:W-:Y:S01]  /*2210*/  FSEL R165, R165, RZ, P0 ;  /* 0x000000ffa5a57208 */ /* 0x000fe20000000000 */
[----:B------:R-:W-:Y:S01]  /*2220*/  FADD.FTZ R58, R58, R175 ;  /* 0x000000af3a3a7221 */ /* 0x000fe20000010000 */
[----:B------:R-:W-:Y:S01]  /*2230*/  LOP3.LUT P0, RZ, R215, 0xff000000, RZ, 0xc0, !PT ;  /* 0xff000000d7ff7812 */ /* 0x000fe2000780c0ff */
[----:B------:R-:W-:Y:S01]  /*2240*/  FADD.FTZ R59, R59, R218 ;  /* 0x000000da3b3b7221 */ /* 0x000fe20000010000 */
[----:B------:R-:W-:Y:S01]  /*2250*/  FSEL R164, R164, RZ, P6 ;  /* 0x000000ffa4a47208 */ /* 0x000fe20003000000 */
[----:B------:R-:W-:Y:S01]  /*2260*/  FADD.FTZ R52, R52, R177 ;  /* 0x000000b134347221 */ /* 0x000fe20000010000 */
[----:B------:R-:W-:-:S02]  /*2270*/  FSEL R212, R168, RZ, P5 ;  /* 0x000000ffa8d47208 */ /* 0x000fc40002800000 */
[----:B------:R-:W-:Y:S02]  /*2280*/  FSEL R219, R169, RZ, P0 ;  /* 0x000000ffa9db7208 */ /* 0x000fe40000000000 */
[----:B------:R-:W-:Y:S01]  /*2290*/  F2FP.BF16.PACK_AB R169, R179, R170 ;  /* 0x000000aab3a9723e */ /* 0x000fe200000010ff */
[----:B------:R-:W-:Y:S01]  /*22a0*/  HFMA2.MMA R179, -RZ, RZ, 0, 0 ;  /* 0x00000000ffb37435 */ /* 0x000fe200000001ff */
[----:B------:R-:W-:Y:S02]  /*22b0*/  F2FP.BF16.PACK_AB R168, R224, R171 ;  /* 0x000000abe0a8723e */ /* 0x000fe400000010ff */
[----:B------:R-:W-:Y:S01]  /*22c0*/  F2FP.BF16.PACK_AB R170, R164, R165 ;  /* 0x000000a5a4aa723e */ /* 0x000fe200000010ff */
[----:B------:R-:W-:Y:S01]  /*22d0*/  IMAD.WIDE.U32 R164, R193, R176, c[0x0][0x248] ;  /* 0x00009200c1a47625 */ /* 0x000fe200078e00b0 */
[----:B------:R-:W-:Y:S02]  /*22e0*/  F2FP.BF16.PACK_AB R171, R219, R212 ;  /* 0x000000d4dbab723e */ /* 0x000fe400000010ff */
[----:B------:R-:W-:-:S02]  /*22f0*/  @P6 PRMT R166, RZ, 0x7610, R166 ;  /* 0x00007610ffa66816 */ /* 0x000fc400000000a6 */
[----:B------:R-:W-:Y:S01]  /*2300*/  MOV R176, RZ ;  /* 0x000000ff00b07202 */ /* 0x000fe20000000f00 */
[----:B------:R0:W-:Y:S01]  /*2310*/  STG.E.128 [R164.64], R168 ;  /* 0x000000a8a4007986 */ /* 0x0001e2000c101d04 */
[----:B------:R-:W-:Y:S01]  /*2320*/  MOV R212, RZ ;  /* 0x000000ff00d47202 */ /* 0x000fe20000000f00 */
[----:B------:R-:W-:Y:S01]  /*2330*/  @P6 FMUL.FTZ R176, R213, R166 ;  /* 0x000000a6d5b06220 */ /* 0x000fe20000410000 */
[----:B------:R-:W-:-:S03]  /*2340*/  IADD3 R193, R193, 0x100, RZ ;  /* 0x00000100c1c17810 */ /* 0x000fc60007ffe0ff */
[----:B------:R-:W-:Y:S01]  /*2350*/  FADD.FTZ R53, R53, R176 ;  /* 0x000000b035357221 */ /* 0x000fe20000010000 */
[--C-:B0-----:R-:W-:Y:S02]  /*2360*/  @P5 PRMT R164, RZ, 0x5410, R167.reuse ;  /* 0x00005410ffa45816 */ /* 0x101fe400000000a7 */
[----:B------:R-:W-:-:S03]  /*2370*/  @P0 PRMT R167, RZ, 0x7610, R167 ;  /* 0x00007610ffa70816 */ /* 0x000fc600000000a7 */
[----:B------:R-:W-:Y:S02]  /*2380*/  @P5 FMUL.FTZ R179, R217, R164 ;  /* 0x000000a4d9b35220 */ /* 0x000fe40000410000 */
[----:B------:R-:W-:Y:S02]  /*2390*/  @P0 FMUL.FTZ R212, R222, R167 ;  /* 0x000000a7ded40220 */ /* 0x000fe40000410000 */
[----:B------:R-:W-:Y:S02]  /*23a0*/  FADD.FTZ R54, R54, R179 ;  /* 0x000000b336367221 */ /* 0x000fe40000010000 */
[----:B------:R-:W-:Y:S02]  /*23b0*/  FADD.FTZ R55, R55, R212 ;  /* 0x000000d437377221 */ /* 0x000fe40000010000 */
.L_x_2744:
[----:B------:R-:W-:Y:S05]  /*23c0*/  BSYNC B0 ;  /* 0x0000000000007941 */ /* 0x000fea0003800000 */
.L_x_2743:
[----:B------:R-:W-:Y:S01]  /*23d0*/  BSSY B0, `(.L_x_2745) ;  /* 0x0000094000007945 */ /* 0x000fe20003800000 */
        /* <DEDUP_REMOVED lines=21> */
[----:B------:R-:W-:Y:S02]  /*2530*/  FFMA.FTZ R170, R26, R174, R175 ;  /* 0x000000ae1aaa7223 */ /* 0x000fe400000100af */
[----:B------:R-:W-:-:S02]  /*2540*/  FADD.FTZ R173, R180, -R173 ;  /* 0x800000adb4ad7221 */ /* 0x000fc40000010000 */
[----:B------:R-:W-:Y:S01]  /*2550*/  @P0 FADD.FTZ R178, R178, R169 ;  /* 0x000000a9b2b20221 */ /* 0x000fe20000010000 */
[----:B------:R-:W-:Y:S01]  /*2560*/  @P0 PRMT R169, RZ, 0x5410, R29 ;  /* 0x00005410ffa90816 */ /* 0x000fe2000000001d */
[----:B------:R-:W-:Y:S02]  /*2570*/  FADD.FTZ R171, R181, -R170 ;  /* 0x800000aab5ab7221 */ /* 0x000fe40000010000 */
[C---:B------:R-:W-:Y:S02]  /*2580*/  FMUL.FTZ R218, R194.reuse, R173 ;  /* 0x000000adc2da7220 */ /* 0x040fe40000410000 */
[----:B------:R-:W-:Y:S02]  /*2590*/  FMUL.FTZ R216, R194, R171 ;  /* 0x000000abc2d87220 */ /* 0x000fe40000410000 */
[----:B------:R-:W-:Y:S01]  /*25a0*/  @P0 FADD.FTZ R218, R218, R169 ;  /* 0x000000a9dada0221 */ /* 0x000fe20000010000 */
[----:B------:R-:W-:Y:S01]  /*25b0*/  @P0 PRMT R169, RZ, 0x7610, R29 ;  /* 0x00007610ffa90816 */ /* 0x000fe2000000001d */
[----:B------:R-:W-:-:S02]  /*25c0*/  FFMA.FTZ R171, R27, R174, R175 ;  /* 0x000000ae1bab7223 */ /* 0x000fc400000100af */
[-C--:B------:R-:W-:Y:S02]  /*25d0*/  FFMA.FTZ R170, R184, R174.reuse, R175 ;  /* 0x000000aeb8aa7223 */ /* 0x080fe400000100af */
[----:B------:R-:W-:Y:S02]  /*25e0*/  FADD.FTZ R171, R182, -R171 ;  /* 0x800000abb6ab7221 */ /* 0x000fe40000010000 */
        /* <DEDUP_REMOVED lines=8> */
[----:B------:R-:W-:Y:S01]  /*2670*/  FFMA.FTZ R212, R192, R174, R175 ;  /* 0x000000aec0d47223 */ /* 0x000fe200000100af */
[----:B------:R-:W-:Y:S01]  /*2680*/  @P5 F2FP.BF16.PACK_AB R175, RZ, R216 ;  /* 0x000000d8ffaf523e */ /* 0x000fe200000010ff */
        /* <DEDUP_REMOVED lines=30> */
[----:B------:R-:W-:Y:S01]  /*2870*/  FMUL.FTZ R216, R216, c[0x0][0x1e8] ;  /* 0x00007a00d8d87a20 */ /* 0x000fe20000410000 */
[----:B------:R-:W-:Y:S01]  /*2880*/  @P5 PRMT R163, R213, 0x7610, R163 ;  /* 0x00007610d5a35816 */ /* 0x000fe200000000a3 */
[----:B------:R-:W-:Y:S01]  /*2890*/  HFMA2.MMA R177, -RZ, RZ, 0, 0 ;  /* 0x00000000ffb17435 */ /* 0x000fe200000001ff */
[----:B------:R-:W-:Y:S01]  /*28a0*/  @P5 PRMT R162, R162, 0x5410, R179 ;  /* 0x00005410a2a25816 */ /* 0x000fe200000000b3 */
[----:B------:R-:W-:Y:S01]  /*28b0*/  FMUL.FTZ R179, R218, c[0x0][0x1e8] ;  /* 0x00007a00dab37a20 */ /* 0x000fe20000410000 */
[----:B------:R-:W-:Y:S01]  /*28c0*/  @P5 PRMT R163, R163, 0x5410, R217 ;  /* 0x00005410a3a35816 */ /* 0x000fe200000000d9 */
[----:B------:R-:W-:Y:S01]  /*28d0*/  FMUL.FTZ R220, R220, c[0x0][0x1e8] ;  /* 0x00007a00dcdc7a20 */ /* 0x000fe20000410000 */
[----:B------:R-:W-:Y:S01]  /*28e0*/  MOV R178, RZ ;  /* 0x000000ff00b27202 */ /* 0x000fe20000000f00 */
[-C--:B------:R-:W-:Y:S01]  /*28f0*/  FMUL.FTZ R170, R170, R211.reuse ;  /* 0x000000d3aaaa7220 */ /* 0x080fe20000410000 */
[----:B------:R-:W-:Y:S01]  /*2900*/  MOV R218, RZ ;  /* 0x000000ff00da7202 */ /* 0x000fe20000000f00 */
[----:B------:R-:W-:-:S02]  /*2910*/  FMUL.FTZ R212, R212, R211 ;  /* 0x000000d3d4d47220 */ /* 0x000fc40000410000 */
[----:B------:R-:W-:Y:S02]  /*2920*/  FMUL.FTZ R222, R222, R211 ;  /* 0x000000d3dede7220 */ /* 0x000fe40000410000 */
        /* <DEDUP_REMOVED lines=22> */
[----:B------:R-:W-:Y:S02]  /*2a90*/  FMUL.FTZ R164, R130, R179 ;  /* 0x000000b382a47220 */ /* 0x000fe40000410000 */
[----:B------:R-:W-:Y:S01]  /*2aa0*/  @P5 FMUL.FTZ R218, R216, R165 ;  /* 0x000000a5d8da5220 */ /* 0x000fe20000410000 */
[----:B------:R-:W-:Y:S01]  /*2ab0*/  @P0 PRMT R165, RZ, 0x5410, R166 ;  /* 0x00005410ffa50816 */ /* 0x000fe200000000a6 */
[----:B0-----:R-:W-:Y:S01]  /*2ac0*/  FMUL.FTZ R168, R126, R217 ;  /* 0x000000d97ea87220 */ /* 0x001fe20000410000 */
        /* <DEDUP_REMOVED lines=36> */
.L_x_2746:
[----:B------:R-:W-:Y:S05]  /*2d10*/  BSYNC B0 ;  /* 0x0000000000007941 */ /* 0x000fea0003800000 */
.L_x_2745:
        /* <DEDUP_REMOVED lines=11> */
[-C--:B------:R-:W-:Y:S01]  /*2dd0*/  FFMA.FTZ R170, R196, R174.reuse, R171 ;  /* 0x000000aec4aa7223 */ /* 0x080fe200000100ab */
[----:B------:R-:W-:Y:S01]  /*2de0*/  LOP3.LUT P5, RZ, R168, 0xff, RZ, 0xc0, !PT ;  /* 0x000000ffa8ff7812 */ /* 0x000fe200078ac0ff */
[----:B------:R-:W-:Y:S01]  /*2df0*/  FADD.FTZ R169, R198, -R169 ;  /* 0x800000a9c6a97221 */ /* 0x000fe20000010000 */
[----:B------:R-:W-:Y:S01]  /*2e00*/  ISETP.NE.AND.EX P0, PT, RZ, c[0x0][0x25c], PT, P0 ;  /* 0x00009700ff007a0c */ /* 0x000fe20003f05300 */
[----:B------:R-:W-:Y:S01]  /*2e10*/  FFMA.FTZ R173, R197, R174, R171 ;  /* 0x000000aec5ad7223 */ /* 0x000fe200000100ab */
[----:B------:R-:W-:Y:S01]  /*2e20*/  LOP3.LUT P6, RZ, R188, 0xff000000, RZ, 0xc0, !PT ;  /* 0xff000000bcff7812 */ /* 0x000fe200078cc0ff */
[----:B------:R-:W-:-:S02]  /*2e30*/  FMUL.FTZ R168, R194, R169 ;  /* 0x000000a9c2a87220 */ /* 0x000fc40000410000 */
[----:B------:R-:W-:Y:S01]  /*2e40*/  @P4 PRMT R169, RZ, 0x5410, R156 ;  /* 0x00005410ffa94816 */ /* 0x000fe2000000009c */
[-CC-:B------:R-:W-:Y:S02]  /*2e50*/  FFMA.FTZ R172, R200, R174.reuse, R171.reuse ;  /* 0x000000aec8ac7223 */ /* 0x180fe400000100ab */
[-CC-:B------:R-:W-:Y:S02]  /*2e60*/  FFMA.FTZ R177, R203, R174.reuse, R171.reuse ;  /* 0x000000aecbb17223 */ /* 0x180fe400000100ab */
[-CC-:B------:R-:W-:Y:S02]  /*2e70*/  FFMA.FTZ R176, R206, R174.reuse, R171.reuse ;  /* 0x000000aeceb07223 */ /* 0x180fe400000100ab */
[-CC-:B------:R-:W-:Y:S02]  /*2e80*/  FFMA.FTZ R213, R207, R174.reuse, R171.reuse ;  /* 0x000000aecfd57223 */ /* 0x180fe400000100ab */
[----:B------:R-:W-:Y:S02]  /*2e90*/  FFMA.FTZ R174, R210, R174, R171 ;  /* 0x000000aed2ae7223 */ /* 0x000fe400000100ab */
[----:B------:R-:W-:-:S02]  /*2ea0*/  FADD.FTZ R171, R199, -R170 ;  /* 0x800000aac7ab7221 */ /* 0x000fc40000010000 */
[----:B------:R-:W-:Y:S01]  /*2eb0*/  @P4 FADD.FTZ R168, R168, R169 ;  /* 0x000000a9a8a84221 */ /* 0x000fe20000010000 */
[----:B------:R-:W-:Y:S01]  /*2ec0*/  @P4 PRMT R169, RZ, 0x7610, R156 ;  /* 0x00007610ffa94816 */ /* 0x000fe2000000009c */
[----:B------:R-:W-:Y:S02]  /*2ed0*/  FADD.FTZ R175, R201, -R172 ;  /* 0x800000acc9af7221 */ /* 0x000fe40000010000 */
[----:B------:R-:W-:Y:S02]  /*2ee0*/  FMUL.FTZ R172, R194, R171 ;  /* 0x000000abc2ac7220 */ /* 0x000fe40000410000 */
[----:B------:R-:W-:Y:S02]  /*2ef0*/  FADD.FTZ R173, R202, -R173 ;  /* 0x800000adcaad7221 */ /* 0x000fe40000010000 */
        /* <DEDUP_REMOVED lines=9> */
[----:B------:R-:W-:Y:S01]  /*2f90*/  FADD.FTZ R177, R204, -R177 ;  /* 0x800000b1ccb17221 */ /* 0x000fe20000010000 */
[----:B------:R-:W-:Y:S01]  /*2fa0*/  @P0 F2FP.BF16.PACK_AB R173, RZ, R174 ;  /* 0x000000aeffad023e */ /* 0x000fe200000010ff */
[----:B------:R-:W-:Y:S01]  /*2fb0*/  @P4 FADD.FTZ R176, R176, R169 ;  /* 0x000000a9b0b04221 */ /* 0x000fe20000010000 */
[--C-:B------:R-:W-:Y:S01]  /*2fc0*/  @P4 PRMT R169, RZ, 0x5410, R158.reuse ;  /* 0x00005410ffa94816 */ /* 0x100fe2000000009e */
        /* <DEDUP_REMOVED lines=25> */
[----:B------:R-:W-:Y:S01]  /*3160*/  @P0 LEA R168, P4, R193, c[0x0][0x258], 0x4 ;  /* 0x00009600c1a80a11 */ /* 0x000fe200078820ff */
[-C--:B------:R-:W-:Y:S01]  /*3170*/  FMUL.FTZ R178, R178, R211.reuse ;  /* 0x000000d3b2b27220 */ /* 0x080fe20000410000 */
[----:B------:R-:W-:Y:S01]  /*3180*/  @P0 PRMT R160, R169, 0x7610, R160 ;  /* 0x00007610a9a00816 */ /* 0x000fe200000000a0 */
[-C--:B------:R-:W-:Y:S01]  /*3190*/  FMUL.FTZ R212, R212, R211.reuse ;  /* 0x000000d3d4d47220 */ /* 0x080fe20000410000 */
[----:B------:R-:W-:Y:S01]  /*31a0*/  @P0 PRMT R163, R213, 0x7610, R163 ;  /* 0x00007610d5a30816 */ /* 0x000fe200000000a3 */
[-C--:B------:R-:W-:Y:S01]  /*31b0*/  FMUL.FTZ R216, R216, R211.reuse ;  /* 0x000000d3d8d87220 */ /* 0x080fe20000410000 */
[----:B------:R-:W-:Y:S01]  /*31c0*/  @P0 LEA.HI.X R169, R193, c[0x0][0x25c], RZ, 0x4, P4 ;  /* 0x00009700c1a90a11 */ /* 0x000fe200020f24ff */
[----:B------:R-:W-:Y:S01]  /*31d0*/  FMUL.FTZ R211, R218, R211 ;  /* 0x000000d3dad37220 */ /* 0x000fe20000410000 */
[----:B------:R-:W-:Y:S01]  /*31e0*/  @P0 F2FP.BF16.PACK_AB R218, RZ, R218 ;  /* 0x000000daffda023e */ /* 0x000fe200000010ff */
[----:B------:R-:W-:Y:S01]  /*31f0*/  HFMA2.MMA R177, -RZ, RZ, 0, 0 ;  /* 0x00000000ffb17435 */ /* 0x000fe200000001ff */
[----:B------:R-:W-:Y:S01]  /*3200*/  @P0 PRMT R160, R160, 0x5410, R171 ;  /* 0x00005410a0a00816 */ /* 0x000fe200000000ab */
[----:B------:R-:W-:Y:S01]  /*3210*/  FMUL.FTZ R171, R170, c[0x0][0x1e8] ;  /* 0x00007a00aaab7a20 */ /* 0x000fe20000410000 */
[----:B------:R-:W-:Y:S01]  /*3220*/  LOP3.LUT P4, RZ, R188, 0xff00, RZ, 0xc0, !PT ;  /* 0x0000ff00bcff7812 */ /* 0x000fe2000788c0ff */
[----:B------:R-:W-:Y:S01]  /*3230*/  FMUL.FTZ R170, R172, c[0x0][0x1e8] ;  /* 0x00007a00acaa7a20 */ /* 0x000fe20000410000 */
[----:B------:R-:W-:Y:S01]  /*3240*/  @P0 PRMT R163, R163, 0x5410, R218 ;  /* 0x00005410a3a30816 */ /* 0x000fe200000000da */
[----:B------:R-:W-:Y:S01]  /*3250*/  FMUL.FTZ R175, R175, c[0x0][0x1e8] ;  /* 0x00007a00afaf7a20 */ /* 0x000fe20000410000 */
[----:B------:R-:W-:Y:S01]  /*3260*/  MOV R174, RZ ;  /* 0x000000ff00ae7202 */ /* 0x000fe20000000f00 */
[----:B------:R-:W-:Y:S01]  /*3270*/  FMUL.FTZ R176, R176, c[0x0][0x1e8] ;  /* 0x00007a00b0b07a20 */ /* 0x000fe20000410000 */
[----:B------:R-:W-:Y:S01]  /*3280*/  HFMA2.MMA R173, -RZ, RZ, 0, 0 ;  /* 0x00000000ffad7435 */ /* 0x000fe200000001ff */
[----:B------:R0:W-:Y:S01]  /*3290*/  @P0 STG.E.128 [R168.64], R160 ;  /* 0x000000a0a8000986 */ /* 0x0001e2000c101d04 */
[----:B------:R-:W-:Y:S01]  /*32a0*/  LOP3.LUT P0, RZ, R188, 0xff0000, RZ, 0xc0, !PT ;  /* 0x00ff0000bcff7812 */ /* 0x000fe2000780c0ff */
[----:B------:R-:W-:Y:S01]  /*32b0*/  FMUL.FTZ R212, R212, c[0x0][0x1e8] ;  /* 0x00007a00d4d47a20 */ /* 0x000fe20000410000 */
[----:B------:R-:W-:Y:S01]  /*32c0*/  MOV R172, RZ ;  /* 0x000000ff00ac7202 */ /* 0x000fe20000000f00 */
[----:B------:R-:W-:-:S02]  /*32d0*/  FMUL.FTZ R216, R216, c[0x0][0x1e8] ;  /* 0x00007a00d8d87a20 */ /* 0x000fc40000410000 */
[----:B------:R-:W-:Y:S02]  /*32e0*/  FMUL.FTZ R218, R211, c[0x0][0x1e8] ;  /* 0x00007a00d3da7a20 */ /* 0x000fe40000410000 */
[----:B0-----:R-:W-:-:S05]  /*32f0*/  FMUL.FTZ R169, R123, R176 ;  /* 0x000000b07ba97220 */ /* 0x001fca0000410000 */
[----:B------:R-:W-:Y:S01]  /*3300*/  FSEL R194, R169, RZ, P6 ;  /* 0x000000ffa9c27208 */ /* 0x000fe20003000000 */
[----:B------:R-:W-:Y:S01]  /*3310*/  FMUL.FTZ R169, R117, R212 ;  /* 0x000000d475a97220 */ /* 0x000fe20000410000 */
[--C-:B--2---:R-:W-:Y:S02]  /*3320*/  @P5 PRMT R168, RZ, 0x5410, R164.reuse ;  /* 0x00005410ffa85816 */ /* 0x104fe400000000a4 */
[----:B------:R-:W-:-:S03]  /*3330*/  @P4 PRMT R164, RZ, 0x7610, R164 ;  /* 0x00007610ffa44816 */ /* 0x000fc600000000a4 */
[----:B------:R-:W-:Y:S02]  /*3340*/  @P5 FMUL.FTZ R173, R171, R168 ;  /* 0x000000a8abad5220 */ /* 0x000fe40000410000 */
[----:B------:R-:W-:Y:S01]  /*3350*/  @P4 FMUL.FTZ R174, R170, R164 ;  /* 0x000000a4aaae4220 */ /* 0x000fe20000410000 */
[--C-:B------:R-:W-:Y:S01]  /*3360*/  @P0 PRMT R164, RZ, 0x5410, R165.reuse ;  /* 0x00005410ffa40816 */ /* 0x100fe200000000a5 */
[----:B------:R-:W-:Y:S01]  /*3370*/  FMUL.FTZ R168, R122, R175 ;  /* 0x000000af7aa87220 */ /* 0x000fe20000410000 */
[----:B------:R-:W-:Y:S01]  /*3380*/  @P6 PRMT R165, RZ, 0x7610, R165 ;  /* 0x00007610ffa56816 */ /* 0x000fe200000000a5 */
[----:B------:R-:W-:Y:S02]  /*3390*/  FADD.FTZ R40, R40, R173 ;  /* 0x000000ad28287221 */ /* 0x000fe40000010000 */
[----:B------:R-:W-:Y:S01]  /*33a0*/  @P0 FMUL.FTZ R177, R175, R164 ;  /* 0x000000a4afb10220 */ /* 0x000fe20000410000 */
[----:B------:R-:W-:Y:S01]  /*33b0*/  FSEL R179, R168, RZ, P0 ;  /* 0x000000ffa8b37208 */ /* 0x000fe20000000000 */
[----:B------:R-:W-:Y:S01]  /*33c0*/  @P6 FMUL.FTZ R172, R176, R165 ;  /* 0x000000a5b0ac6220 */ /* 0x000fe20000410000 */
[C---:B------:R-:W-:Y:S01]  /*33d0*/  LOP3.LUT P0, RZ, R189.reuse, 0xff00, RZ, 0xc0, !PT ;  /* 0x0000ff00bdff7812 */ /* 0x040fe2000780c0ff */
[----:B------:R-:W-:Y:S01]  /*33e0*/  FMUL.FTZ R164, R120, R171 ;  /* 0x000000ab78a47220 */ /* 0x000fe20000410000 */
[----:B------:R-:W-:Y:S01]  /*33f0*/  LOP3.LUT P6, RZ, R189, 0xff0000, RZ, 0xc0, !PT ;  /* 0x00ff0000bdff7812 */ /* 0x000fe200078cc0ff */
[----:B------:R-:W-:Y:S01]  /*3400*/  FMUL.FTZ R165, R121, R170 ;  /* 0x000000aa79a57220 */ /* 0x000fe20000410000 */
[----:B------:R-:W-:Y:S01]  /*3410*/  FSEL R211, R169, RZ, P0 ;  /* 0x000000ffa9d37208 */ /* 0x000fe20000000000 */
[----:B------:R-:W-:Y:S01]  /*3420*/  FMUL.FTZ R170, R118, R216 ;  /* 0x000000d876aa7220 */ /* 0x000fe20000410000 */
[----:B------:R-:W-:Y:S01]  /*3430*/  FSEL R175, R164, RZ, P5 ;  /* 0x000000ffa4af7208 */ /* 0x000fe20002800000 */
[----:B------:R-:W-:Y:S01]  /*3440*/  FMUL.FTZ R171, R119, R218 ;  /* 0x000000da77ab7220 */ /* 0x000fe20000410000 */
[----:B------:R-:W-:Y:S01]  /*3450*/  FSEL R176, R165, RZ, P4 ;  /* 0x000000ffa5b07208 */ /* 0x000fe20002000000 */
[----:B------:R-:W-:Y:S01]  /*3460*/  FADD.FTZ R41, R41, R174 ;  /* 0x000000ae29297221 */ /* 0x000fe20000010000 */
[----:B------:R-:W-:Y:S01]  /*3470*/  LEA R164, P4, R193, c[0x0][0x248], 0x4 ;  /* 0x00009200c1a47a11 */ /* 0x000fe200078820ff */
[----:B------:R-:W-:Y:S01]  /*3480*/  FADD.FTZ R42, R42, R177 ;  /* 0x000000b12a2a7221 */ /* 0x000fe20000010000 */
[----:B------:R-:W-:Y:S01]  /*3490*/  LOP3.LUT P5, RZ, R189, 0xff, RZ, 0xc0, !PT ;  /* 0x000000ffbdff7812 */ /* 0x000fe200078ac0ff */
[----:B------:R-:W-:Y:S01]  /*34a0*/  FADD.FTZ R43, R43, R172 ;  /* 0x000000ac2b2b7221 */ /* 0x000fe20000010000 */
[----:B------:R-:W-:Y:S01]  /*34b0*/  LEA.HI.X R165, R193, c[0x0][0x24c], RZ, 0x4, P4 ;  /* 0x00009300c1a57a11 */ /* 0x000fe200020f24ff */
[----:B------:R-:W-:Y:S01]  /*34c0*/  FMUL.FTZ R193, R178, c[0x0][0x1e8] ;  /* 0x00007a00b2c17a20 */ /* 0x000fe20000410000 */
[----:B------:R-:W-:-:S02]  /*34d0*/  LOP3.LUT P4, RZ, R189, 0xff000000, RZ, 0xc0, !PT ;  /* 0xff000000bdff7812 */ /* 0x000fc4000788c0ff */
[----:B------:R-:W-:Y:S01]  /*34e0*/  FSEL R213, R170, RZ, P6 ;  /* 0x000000ffaad57208 */ /* 0x000fe20003000000 */
[----:B------:R-:W-:Y:S01]  /*34f0*/  FMUL.FTZ R168, R116, R193 ;  /* 0x000000c174a87220 */ /* 0x000fe20000410000 */
[----:B------:R-:W-:Y:S02]  /*3500*/  FSEL R220, R171, RZ, P4 ;  /* 0x000000ffabdc7208 */ /* 0x000fe40002000000 */
[----:B------:R-:W-:Y:S02]  /*3510*/  F2FP.BF16.PACK_AB R169, R194, R179 ;  /* 0x000000b3c2a9723e */ /* 0x000fe400000010ff */
[----:B------:R-:W-:Y:S02]  /*3520*/  FSEL R178, R168, RZ, P5 ;  /* 0x000000ffa8b27208 */ /* 0x000fe40002800000 */
[----:B------:R-:W-:Y:S01]  /*3530*/  F2FP.BF16.PACK_AB R168, R176, R175 ;  /* 0x000000afb0a8723e */ /* 0x000fe200000010ff */
[----:B------:R-:W-:Y:S01]  /*3540*/  HFMA2.MMA R175, -RZ, RZ, 0, 0 ;  /* 0x00000000ffaf7435 */ /* 0x000fe200000001ff */
[----:B------:R-:W-:-:S02]  /*3550*/  F2FP.BF16.PACK_AB R170, R211, R178 ;  /* 0x000000b2d3aa723e */ /* 0x000fc400000010ff */
[----:B------:R-:W-:Y:S01]  /*3560*/  F2FP.BF16.PACK_AB R171, R220, R213 ;  /* 0x000000d5dcab723e */ /* 0x000fe200000010ff */
[----:B------:R-:W-:Y:S01]  /*3570*/  CS2R R178, SRZ ;  /* 0x0000000000b27805 */ /* 0x000fe2000001ff00 */
[----:B------:R-:W-:-:S03]  /*3580*/  MOV R176, RZ ;  /* 0x000000ff00b07202 */ /* 0x000fc60000000f00 */
        /* <DEDUP_REMOVED lines=13> */
.L_x_2748:
[----:B------:R-:W-:Y:S05]  /*3660*/  BSYNC B0 ;  /* 0x0000000000007941 */ /* 0x000fea0003800000 */
.L_x_2747:
[----:B------:R-:W-:Y:S02]  /*3670*/  IADD3 R2, R2, c[0x0][0x160], RZ ;  /* 0x0000580002027a10 */ /* 0x000fe40007ffe0ff */
[----:B------:R-:W-:-:S02]  /*3680*/  LOP3.LUT P4, RZ, R0, 0xff, RZ, 0xc0, !PT ;  /* 0x000000ff00ff7812 */ /* 0x000fc4000788c0ff */
[----:B------:R-:W-:Y:S02]  /*3690*/  ISETP.GE.AND P0, PT, R2, c[0x0][0x164], PT ;  /* 0x0000590002007a0c */ /* 0x000fe40003f06270 */
[----:B------:R-:W-:-:S11]  /*36a0*/  SEL R0, RZ, 0x1, P4 ;  /* 0x00000001ff007807 */ /* 0x000fd60002000000 */
[----:B------:R-:W-:Y:S01]  /*36b0*/  @P0 CALL.REL.NOINC `(.L_x_2734) ;  /* 0x0000001000000944 */ /* 0x000fe20003c00000 */
[----:B------:R-:W-:Y:S05]  /*36c0*/  BRA `(.L_x_2749) ;  /* 0xffffce1000007947 */ /* 0x000fea000383ffff */
.L_x_2734:
        /* <DEDUP_REMOVED lines=19> */
.L_x_2751:
[----:B------:R-:W-:Y:S05]  /*3800*/  BSYNC B0 ;  /* 0x0000000000007941 */ /* 0x000fea0003800000 */
.L_x_2750:
        /* <DEDUP_REMOVED lines=13> */
.L_x_2753:
[----:B------:R-:W-:Y:S05]  /*38e0*/  BSYNC B0 ;  /* 0x0000000000007941 */ /* 0x000fea0003800000 */
.L_x_2752:
        /* <DEDUP_REMOVED lines=12> */
.L_x_2741:
[----:B------:R-:W-:Y:S01]  /*39b0*/  HFMA2.MMA R174, -RZ, RZ, 0, 9.5367431640625e-07 ;  /* 0x00000010ffae7435 */ /* 0x000fe200000001ff */
[----:B------:R-:W-:-:S02]  /*39c0*/  MOV R169, R175 ;  /* 0x000000af00a97202 */ /* 0x000fc40000000f00 */
[----:B------:R-:W-:Y:S02]  /*39d0*/  MOV R213, 0x1f ;  /* 0x0000001f00d57802 */ /* 0x000fe40000000f00 */
[----:B------:R-:W-:Y:S02]  /*39e0*/  MOV R178, 0xffffffff ;  /* 0xffffffff00b27802 */ /* 0x000fe40000000f00 */
[----:B------:R-:W-:Y:S02]  /*39f0*/  MOV R164, 0x3a10 ;  /* 0x00003a1000a47802 */ /* 0x000fe40000000f00 */
[----:B------:R-:W-:Y:S05]  /*3a00*/  CALL.REL.NOINC `($__internal_54_$__cuda_sm70_shflsync_down_p) ;  /* 0x0000045000007944 */ /* 0x000fea0003c00000 */
[----:B-1----:R-:W-:Y:S01]  /*3a10*/  MOV R168, R213 ;  /* 0x000000d500a87202 */ /* 0x002fe20000000f00 */
[----:B0-----:R-:W-:Y:S05]  /*3a20*/  BRA `(.L_x_2754) ;  /* 0xffffdd6000007947 */ /* 0x001fea000383ffff */
.L_x_2742:
[----:B------:R-:W-:Y:S01]  /*3a30*/  HFMA2.MMA R174, -RZ, RZ, 0, 9.5367431640625e-07 ;  /* 0x00000010ffae7435 */ /* 0x000fe200000001ff */
[----:B------:R-:W-:Y:S02]  /*3a40*/  MOV R169, R176 ;  /* 0x000000b000a97202 */ /* 0x000fe40000000f00 */
[----:B------:R-:W-:Y:S02]  /*3a50*/  MOV R213, 0x1f ;  /* 0x0000001f00d57802 */ /* 0x000fe40000000f00 */
[----:B------:R-:W-:-:S02]  /*3a60*/  MOV R178, 0xffffffff ;  /* 0xffffffff00b27802 */ /* 0x000fc40000000f00 */
[----:B------:R-:W-:Y:S02]  /*3a70*/  MOV R164, 0x3a90 ;  /* 0x00003a9000a47802 */ /* 0x000fe40000000f00 */
[----:B01----:R-:W-:Y:S05]  /*3a80*/  CALL.REL.NOINC `($__internal_54_$__cuda_sm70_shflsync_down_p) ;  /* 0x000003d000007944 */ /* 0x003fea0003c00000 */
[----:B------:R-:W-:Y:S01]  /*3a90*/  FADD.FTZ R168, R168, R175 ;  /* 0x000000afa8a87221 */ /* 0x000fe20000010000 */
[----:B0-----:R-:W-:Y:S01]  /*3aa0*/  HFMA2.MMA R174, -RZ, RZ, 0, 4.76837158203125e-07 ;  /* 0x00000008ffae7435 */ /* 0x001fe200000001ff */
[----:B-1----:R-:W-:Y:S01]  /*3ab0*/  FADD.FTZ R176, R176, R213 ;  /* 0x000000d5b0b07221 */ /* 0x002fe20000010000 */
[----:B------:R-:W-:Y:S02]  /*3ac0*/  MOV R213, 0x1f ;  /* 0x0000001f00d57802 */ /* 0x000fe40000000f00 */
[----:B------:R-:W-:Y:S02]  /*3ad0*/  MOV R178, 0xffffffff ;  /* 0xffffffff00b27802 */ /* 0x000fe40000000f00 */
[----:B------:R-:W-:Y:S02]  /*3ae0*/  MOV R169, R168 ;  /* 0x000000a800a97202 */ /* 0x000fe40000000f00 */
[----:B------:R-:W-:Y:S02]  /*3af0*/  MOV R164, 0x3b10 ;  /* 0x00003b1000a47802 */ /* 0x000fe40000000f00 */
[----:B------:R-:W-:Y:S05]  /*3b00*/  CALL.REL.NOINC `($__internal_54_$__cuda_sm70_shflsync_down_p) ;  /* 0x0000035000007944 */ /* 0x000fea0003c00000 */
[----:B0-----:R-:W-:Y:S01]  /*3b10*/  HFMA2.MMA R174, -RZ, RZ, 0, 4.76837158203125e-07 ;  /* 0x00000008ffae7435 */ /* 0x001fe200000001ff */
[----:B-1----:R-:W-:-:S02]  /*3b20*/  MOV R167, R213 ;  /* 0x000000d500a77202 */ /* 0x002fc40000000f00 */
[----:B------:R-:W-:Y:S02]  /*3b30*/  MOV R169, R176 ;  /* 0x000000b000a97202 */ /* 0x000fe40000000f00 */
[----:B------:R-:W-:Y:S02]  /*3b40*/  MOV R213, 0x1f ;  /* 0x0000001f00d57802 */ /* 0x000fe40000000f00 */
[----:B------:R-:W-:Y:S02]  /*3b50*/  MOV R178, 0xffffffff ;  /* 0xffffffff00b27802 */ /* 0x000fe40000000f00 */
[----:B------:R-:W-:Y:S02]  /*3b60*/  MOV R164, 0x3b80 ;  /* 0x00003b8000a47802 */ /* 0x000fe40000000f00 */
[----:B------:R-:W-:Y:S05]  /*3b70*/  CALL.REL.NOINC `($__internal_54_$__cuda_sm70_shflsync_down_p) ;  /* 0x000002e000007944 */ /* 0x000fea0003c00000 */
[----:B------:R-:W-:Y:S01]  /*3b80*/  FADD.FTZ R168, R167, R168 ;  /* 0x000000a8a7a87221 */ /* 0x000fe20000010000 */
[----:B0-----:R-:W-:Y:S01]  /*3b90*/  HFMA2.MMA R174, -RZ, RZ, 0, 2.384185791015625e-07 ;  /* 0x00000004ffae7435 */ /* 0x001fe200000001ff */
[----:B-1----:R-:W-:Y:S01]  /*3ba0*/  FADD.FTZ R176, R176, R213 ;  /* 0x000000d5b0b07221 */ /* 0x002fe20000010000 */
[----:B------:R-:W-:Y:S02]  /*3bb0*/  MOV R213, 0x1f ;  /* 0x0000001f00d57802 */ /* 0x000fe40000000f00 */
[----:B------:R-:W-:-:S02]  /*3bc0*/  MOV R178, 0xffffffff ;  /* 0xffffffff00b27802 */ /* 0x000fc40000000f00 */
[----:B------:R-:W-:Y:S02]  /*3bd0*/  MOV R169, R168 ;  /* 0x000000a800a97202 */ /* 0x000fe40000000f00 */
[----:B------:R-:W-:Y:S02]  /*3be0*/  MOV R164, 0x3c00 ;  /* 0x00003c0000a47802 */ /* 0x000fe40000000f00 */
[----:B------:R-:W-:Y:S05]  /*3bf0*/  CALL.REL.NOINC `($__internal_54_$__cuda_sm70_shflsync_down_p) ;  /* 0x0000026000007944 */ /* 0x000fea0003c00000 */
[----:B0-----:R-:W-:Y:S01]  /*3c00*/  HFMA2.MMA R174, -RZ, RZ, 0, 2.384185791015625e-07 ;  /* 0x00000004ffae7435 */ /* 0x001fe200000001ff */
[----:B-1----:R-:W-:Y:S02]  /*3c10*/  MOV R167, R213 ;  /* 0x000000d500a77202 */ /* 0x002fe40000000f00 */
[----:B------:R-:W-:Y:S02]  /*3c20*/  MOV R169, R176 ;  /* 0x000000b000a97202 */ /* 0x000fe40000000f00 */
[----:B------:R-:W-:Y:S02]  /*3c30*/  MOV R213, 0x1f ;  /* 0x0000001f00d57802 */ /* 0x000fe40000000f00 */
[----:B------:R-:W-:Y:S02]  /*3c40*/  MOV R178, 0xffffffff ;  /* 0xffffffff00b27802 */ /* 0x000fe40000000f00 */
[----:B------:R-:W-:-:S02]  /*3c50*/  MOV R164, 0x3c70 ;  /* 0x00003c7000a47802 */ /* 0x000fc40000000f00 */
[----:B------:R-:W-:Y:S05]  /*3c60*/  CALL.REL.NOINC `($__internal_54_$__cuda_sm70_shflsync_down_p) ;  /* 0x000001f000007944 */ /* 0x000fea0003c00000 */
[----:B------:R-:W-:Y:S01]  /*3c70*/  FADD.FTZ R168, R167, R168 ;  /* 0x000000a8a7a87221 */ /* 0x000fe20000010000 */
[----:B0-----:R-:W-:Y:S01]  /*3c80*/  HFMA2.MMA R174, -RZ, RZ, 0, 1.1920928955078125e-07 ;  /* 0x00000002ffae7435 */ /* 0x001fe200000001ff */
[----:B-1----:R-:W-:Y:S01]  /*3c90*/  FADD.FTZ R172, R176, R213 ;  /* 0x000000d5b0ac7221 */ /* 0x002fe20000010000 */
[----:B------:R-:W-:-:S02]  /*3ca0*/  MOV R213, 0x1f ;  /* 0x0000001f00d57802 */ /* 0x000fc40000000f00 */
[----:B------:R-:W-:Y:S02]  /*3cb0*/  MOV R178, 0xffffffff ;  /* 0xffffffff00b27802 */ /* 0x000fe40000000f00 */
[----:B------:R-:W-:Y:S02]  /*3cc0*/  MOV R169, R168 ;  /* 0x000000a800a97202 */ /* 0x000fe40000000f00 */
[----:B------:R-:W-:Y:S02]  /*3cd0*/  MOV R164, 0x3cf0 ;  /* 0x00003cf000a47802 */ /* 0x000fe40000000f00 */
[----:B------:R-:W-:Y:S05]  /*3ce0*/  CALL.REL.NOINC `($__internal_54_$__cuda_sm70_shflsync_down_p) ;  /* 0x0000017000007944 */ /* 0x000fea0003c00000 */
[----:B0-----:R-:W-:Y:S01]  /*3cf0*/  HFMA2.MMA R174, -RZ, RZ, 0, 1.1920928955078125e-07 ;  /* 0x00000002ffae7435 */ /* 0x001fe200000001ff */
[----:B-1----:R-:W-:Y:S02]  /*3d00*/  MOV R167, R213 ;  /* 0x000000d500a77202 */ /* 0x002fe40000000f00 */
[----:B------:R-:W-:Y:S02]  /*3d10*/  MOV R169, R172 ;  /* 0x000000ac00a97202 */ /* 0x000fe40000000f00 */
[----:B------:R-:W-:Y:S02]  /*3d20*/  MOV R213, 0x1f ;  /* 0x0000001f00d57802 */ /* 0x000fe40000000f00 */
[----:B------:R-:W-:-:S02]  /*3d30*/  MOV R178, 0xffffffff ;  /* 0xffffffff00b27802 */ /* 0x000fc40000000f00 */
[----:B------:R-:W-:Y:S02]  /*3d40*/  MOV R164, 0x3d60 ;  /* 0x00003d6000a47802 */ /* 0x000fe40000000f00 */
[----:B------:R-:W-:Y:S05]  /*3d50*/  CALL.REL.NOINC `($__internal_54_$__cuda_sm70_shflsync_down_p) ;  /* 0x0000010000007944 */ /* 0x000fea0003c00000 */
[----:B------:R-:W-:Y:S01]  /*3d60*/  FADD.FTZ R170, R167, R168 ;  /* 0x000000a8a7aa7221 */ /* 0x000fe20000010000 */
[----:B0-----:R-:W-:Y:S01]  /*3d70*/  HFMA2.MMA R174, -RZ, RZ, 0, 5.9604644775390625e-08 ;  /* 0x00000001ffae7435 */ /* 0x001fe200000001ff */
[----:B-1----:R-:W-:Y:S01]  /*3d80*/  FADD.FTZ R172, R172, R213 ;  /* 0x000000d5acac7221 */ /* 0x002fe20000010000 */
[----:B------:R-:W-:Y:S02]  /*3d90*/  MOV R213, 0x1f ;  /* 0x0000001f00d57802 */ /* 0x000fe40000000f00 */
[----:B------:R-:W-:Y:S02]  /*3da0*/  MOV R178, 0xffffffff ;  /* 0xffffffff00b27802 */ /* 0x000fe40000000f00 */
[----:B------:R-:W-:Y:S02]  /*3db0*/  MOV R169, R170 ;  /* 0x000000aa00a97202 */ /* 0x000fe40000000f00 */
[----:B------:R-:W-:Y:S02]  /*3dc0*/  MOV R164, 0x3de0 ;  /* 0x00003de000a47802 */ /* 0x000fe40000000f00 */
[----:B------:R-:W-:Y:S05]  /*3dd0*/  CALL.REL.NOINC `($__internal_54_$__cuda_sm70_shflsync_down_p) ;  /* 0x0000008000007944 */ /* 0x000fea0003c00000 */
[----:B0-----:R-:W-:Y:S01]  /*3de0*/  HFMA2.MMA R174, -RZ, RZ, 0, 5.9604644775390625e-08 ;  /* 0x00000001ffae7435 */ /* 0x001fe200000001ff */
[----:B-1----:R-:W-:-:S02]  /*3df0*/  MOV R171, R213 ;  /* 0x000000d500ab7202 */ /* 0x002fc40000000f00 */
[----:B------:R-:W-:Y:S02]  /*3e00*/  MOV R169, R172 ;  /* 0x000000ac00a97202 */ /* 0x000fe40000000f00 */
[----:B------:R-:W-:Y:S02]  /*3e10*/  MOV R213, 0x1f ;  /* 0x0000001f00d57802 */ /* 0x000fe40000000f00 */
[----:B------:R-:W-:Y:S02]  /*3e20*/  MOV R178, 0xffffffff ;  /* 0xffffffff00b27802 */ /* 0x000fe40000000f00 */
[----:B------:R-:W-:Y:S02]  /*3e30*/  MOV R164, 0x3e50 ;  /* 0x00003e5000a47802 */ /* 0x000fe40000000f00 */
[----:B------:R-:W-:Y:S05]  /*3e40*/  CALL.REL.NOINC `($__internal_54_$__cuda_sm70_shflsync_down_p) ;  /* 0x0000001000007944 */ /* 0x000fea0003c00000 */
[----:B01----:R-:W-:Y:S05]  /*3e50*/  BRA `(.L_x_2755) ;  /* 0xffffda5000007947 */ /* 0x003fea000383ffff */
        .weak           $__internal_54_$__cuda_sm70_shflsync_down_p
        .type           $__internal_54_$__cuda_sm70_shflsync_down_p,@function
        .size           $__internal_54_$__cuda_sm70_shflsync_down_p,(.L_x_9308 - $__internal_54_$__cuda_sm70_shflsync_down_p)
$__internal_54_$__cuda_sm70_shflsync_down_p:
[----:B------:R-:W-:Y:S01]  /*3e60*/  HFMA2.MMA R165, -RZ, RZ, 0, 0 ;  /* 0x00000000ffa57435 */ /* 0x000fe200000001ff */
[----:B------:R-:W-:Y:S04]  /*3e70*/  WARPSYNC R178 ;  /* 0x000000b200007348 */ /* 0x000fe80003800000 */
[----:B------:R0:W1:Y:S01]  /*3e80*/  SHFL.DOWN PT, R213, R169, R174, R213 ;  /* 0x080000aea9d57389 */ /* 0x00006200000e00d5 */
[----:B------:R-:W-:Y:S05]  /*3e90*/  RET.REL.NODEC R164 `(_ZN10layer_norm13ln_bwd_kernelINS_13Kernel_traitsIf13__nv_bfloat16S2_S2_fjLj6144ELj1ELj1ELj8ELj16ENS_18Kernel_traits_baseILj6144EfS2_S2_S2_fjLj256EEEEELb1ELb1ELb0ELb0EEEvNS_9BwdParamsE) ;  /* 0xffffc160a4007950 */ /* 0x000fea0003c3ffff */
.L_x_2756:
        /* <DEDUP_REMOVED lines=14> */
.L_x_9308:


//--------------------- .text._ZN10layer_norm13ln_bwd_kernelINS_13Kernel_traitsIf13__nv_bfloat16S2_S2_fjLj6144ELj1ELj1ELj8ELj16ENS_18Kernel_traits_baseILj6144EfS2_S2_S2_fjLj256EEEEELb1ELb1ELb0ELb1EEEvNS_9BwdParamsE --------------------------
	.section	.text._ZN10layer_norm13ln_bwd_kernelINS_13Kernel_traitsIf13__nv_bfloat16S2_S2_fjLj6144ELj1ELj1ELj8ELj16ENS_18Kernel_traits_baseILj6144EfS2_S2_S2_fjLj256EEEEELb1ELb1ELb0ELb1EEEvNS_9BwdParamsE,"ax",@progbits
	.sectioninfo	@"SHI_REGISTERS=226"
	.align	128
        .global         _ZN10layer_norm13ln_bwd_kernelINS_13Kernel_traitsIf13__nv_bfloat16S2_S2_fjLj6144ELj1ELj1ELj8ELj16ENS_18Kernel_traits_baseILj6144EfS2_S2_S2_fjLj256EEEEELb1ELb1ELb0ELb1EEEvNS_9BwdParamsE
        .type           _ZN10layer_norm13ln_bwd_kernelINS_13Kernel_traitsIf13__nv_bfloat16S2_S2_fjLj6144ELj1ELj1ELj8ELj16ENS_18Kernel_traits_baseILj6144EfS2_S2_S2_fjLj256EEEEELb1ELb1ELb0ELb1EEEvNS_9BwdParamsE,@function
        .size           _ZN10layer_norm13ln_bwd_kernelINS_13Kernel_traitsIf13__nv_bfloat16S2_S2_fjLj6144ELj1ELj1ELj8ELj16ENS_18Kernel_traits_baseILj6144EfS2_S2_S2_fjLj256EEEEELb1ELb1ELb0ELb1EEEvNS_9BwdParamsE,(.L_x_9309 - _ZN10layer_norm13ln_bwd_kernelINS_13Kernel_traitsIf13__nv_bfloat16S2_S2_fjLj6144ELj1ELj1ELj8ELj16ENS_18Kernel_traits_baseILj6144EfS2_S2_S2_fjLj256EEEEELb1ELb1ELb0ELb1EEEvNS_9BwdParamsE)
        .other          _ZN10layer_norm13ln_bwd_kernelINS_13Kernel_traitsIf13__nv_bfloat16S2_S2_fjLj6144ELj1ELj1ELj8ELj16ENS_18Kernel_traits_baseILj6144EfS2_S2_S2_fjLj256EEEEELb1ELb1ELb0ELb1EEEvNS_9BwdParamsE,@"STO_CUDA_ENTRY STV_DEFAULT"
_ZN10layer_norm13ln_bwd_kernelINS_13Kernel_traitsIf13__nv_bfloat16S2_S2_fjLj6144ELj1ELj1ELj8ELj16ENS_18Kernel_traits_baseILj6144EfS2_S2_S2_fjLj256EEEEELb1ELb1ELb0ELb1EEEvNS_9BwdParamsE:
.text._ZN10layer_norm13ln_bwd_kernelINS_13Kernel_traitsIf13__nv_bfloat16S2_S2_fjLj6144ELj1ELj1ELj8ELj16ENS_18Kernel_traits_baseILj6144EfS2_S2_S2_fjLj256EEEEELb1ELb1ELb0ELb1EEEvNS_9BwdParamsE:
        /* <DEDUP_REMOVED lines=44> */
.L_x_2757:
        /* <DEDUP_REMOVED lines=11> */
[----:B------:R0:W5:Y:S04]  /*0370*/  LDG.E.128 R28, [R2.64+0x4010] ;  /* 0x00401004021c7981 */ /* 0x000168000c1e1d00 */
[----:B------:R0:W5:Y:S04]  /*0380*/  LDG.E.128 R24, [R52.64] ;  /* 0x0000000434187981 */ /* 0x000168000c1e1d00 */
[----:B------:R0:W5:Y:S04]  /*0390*/  LDG.E.128 R20, [R52.64+0x10] ;  /* 0x0000100434147981 */ /* 0x000168000c1e1d00 */
[----:B------:R0:W5:Y:S04]  /*03a0*/  LDG.E.128 R16, [R52.64+0x2000] ;  /* 0x0020000434107981 */ /* 0x000168000c1e1d00 */
[----:B------:R0:W5:Y:S04]  /*03b0*/  LDG.E.128 R12, [R52.64+0x2010] ;  /* 0x00201004340c7981 */ /* 0x000168000c1e1d00 */
[----:B------:R0:W5:Y:S04]  /*03c0*/  LDG.E.128 R8, [R52.64+0x4000] ;  /* 0x0040000434087981 */ /* 0x000168000c1e1d00 */
[----:B------:R0:W5:Y:S01]  /*03d0*/  LDG.E.128 R4, [R52.64+0x4010] ;  /* 0x0040100434047981 */ /* 0x000162000c1e1d00 */
        /* <DEDUP_REMOVED lines=39> */
.L_x_2762:
[----:B------:R-:W-:Y:S01]  /*0650*/  IMAD R2, R170, c[0x0][0x168], RZ ;  /* 0x00005a00aa027a24 */ /* 0x000fe200078e02ff */
[----:B------:R-:W-:-:S02]  /*0660*/  LOP3.LUT R176, R151, 0xff, RZ, 0xc0, !PT ;  /* 0x000000ff97b07812 */ /* 0x000fc400078ec0ff */
[----:B------:R-:W-:Y:S02]  /*0670*/  MOV R157, 0x10 ;  /* 0x00000010009d7802 */ /* 0x000fe40000000f00 */
[----:B------:R-:W-:-:S04]  /*0680*/  SHF.R.S32.HI R3, RZ, 0x1f, R2 ;  /* 0x0000001fff037819 */ /* 0x000fc80000011402 */
[----:B------:R-:W-:Y:S02]  /*0690*/  LEA.HI R3, R3, R2, RZ, 0x3 ;  /* 0x0000000203037211 */ /* 0x000fe400078f18ff */
[----:B------:R-:W-:Y:S02]  /*06a0*/  MOV R93, 0x4 ;  /* 0x00000004005d7802 */ /* 0x000fe40000000f00 */
[----:B------:R-:W-:-:S03]  /*06b0*/  LEA.HI.SX32 R176, R3, R176, 0x1d ;  /* 0x000000b003b07211 */ /* 0x000fc600078feaff */
[----:B------:R-:W-:Y:S01]  /*06c0*/  IMAD.WIDE R2, R170, R93, c[0x0][0x1a0] ;  /* 0x00006800aa027625 */ /* 0x000fe200078e025d */
[----:B------:R-:W-:-:S03]  /*06d0*/  IADD3 R175, R176, 0x100, RZ ;  /* 0x00000100b0af7810 */ /* 0x000fc60007ffe0ff */
[CC--:B------:R-:W-:Y:S01]  /*06e0*/  IMAD.WIDE.U32 R68, R176.reuse, R157.reuse, c[0x0][0x188] ;  /* 0x00006200b0447625 */ /* 0x0c0fe200078e009d */
[----:B------:R0:W2:Y:S01]  /*06f0*/  LDG.E R180, [R2.64] ;  /* 0x0000000402b47981 */ /* 0x0000a2000c1e1900 */
[C---:B------:R-:W-:Y:S02]  /*0700*/  IADD3 R174, R176.reuse, 0x200, RZ ;  /* 0x00000200b0ae7810 */ /* 0x040fe40007ffe0ff */
[-C--:B------:R-:W-:Y:S02]  /*0710*/  IMAD.WIDE.U32 R72, R176, R157.reuse, c[0x0][0x208] ;  /* 0x00008200b0487625 */ /* 0x080fe400078e009d */
[----:B------:R-:W3:Y:S02]  /*0720*/  LDG.E.128 R68, [R68.64] ;  /* 0x0000000444447981 */ /* 0x000ee4000c1e1d00 */
[----:B------:R-:W-:Y:S02]  /*0730*/  IMAD.WIDE.U32 R76, R175, R157, c[0x0][0x188] ;  /* 0x00006200af4c7625 */ /* 0x000fe400078e009d */
[----:B------:R-:W4:Y:S02]  /*0740*/  LDG.E.128 R72, [R72.64] ;  /* 0x0000000448487981 */ /* 0x000f24000c1e1d00 */
[----:B------:R-:W-:-:S02]  /*0750*/  IMAD.WIDE R92, R170, R93, c[0x0][0x1a8] ;  /* 0x00006a00aa5c7625 */ /* 0x000fc400078e025d */
[----:B------:R-:W4:Y:S02]  /*0760*/  LDG.E.128 R76, [R76.64] ;  /* 0x000000044c4c7981 */ /* 0x000f24000c1e1d00 */
[-C--:B------:R-:W-:Y:S02]  /*0770*/  IMAD.WIDE.U32 R80, R175, R157.reuse, c[0x0][0x208] ;  /* 0x00008200af507625 */ /* 0x080fe400078e009d */
[----:B------:R1:W4:Y:S02]  /*0780*/  LDG.E R173, [R92.64] ;  /* 0x000000045cad7981 */ /* 0x000324000c1e1900 */
[CC--:B------:R-:W-:Y:S02]  /*0790*/  IMAD.WIDE.U32 R84, R174.reuse, R157.reuse, c[0x0][0x188] ;  /* 0x00006200ae547625 */ /* 0x0c0fe400078e009d */
[----:B------:R-:W4:Y:S04]  /*07a0*/  LDG.E.128 R80, [R80.64] ;  /* 0x0000000450507981 */ /* 0x000f28000c1e1d00 */
[----:B------:R-:W4:Y:S01]  /*07b0*/  LDG.E.128 R84, [R84.64] ;  /* 0x0000000454547981 */ /* 0x000f22000c1e1d00 */
[----:B------:R-:W-:-:S06]  /*07c0*/  IMAD.WIDE.U32 R88, R174, R157, c[0x0][0x208] ;  /* 0x00008200ae587625 */ /* 0x000fcc00078e009d */
[----:B------:R-:W4:Y:S01]  /*07d0*/  LDG.E.128 R88, [R88.64] ;  /* 0x0000000458587981 */ /* 0x000f22000c1e1d00 */
[----:B------:R-:W-:-:S04]  /*07e0*/  ISETP.NE.U32.AND P0, PT, RZ, c[0x0][0x1c0], PT ;  /* 0x00007000ff007a0c */ /* 0x000fc80003f05070 */
[----:B------:R-:W-:Y:S02]  /*07f0*/  ISETP.NE.AND.EX P0, PT, RZ, c[0x0][0x1c4], PT, P0 ;  /* 0x00007100ff007a0c */ /* 0x000fe40003f05300 */
[----:B------:R-:W-:Y:S02]  /*0800*/  SHF.R.S32.HI R95, RZ, 0x1f, R170 ;  /* 0x0000001fff5f7819 */ /* 0x000fe400000114aa */
[----:B0-----:R-:W-:-:S09]  /*0810*/  MOV R3, 0x8 ;  /* 0x0000000800037802 */ /* 0x001fd20000000f00 */
[----:B------:R-:W-:Y:S01]  /*0820*/  @P0 LEA R204, P2, R170, c[0x0][0x1c0], 0x1 ;  /* 0x00007000aacc0a11 */ /* 0x000fe200078408ff */
[----:B-1----:R-:W-:-:S03]  /*0830*/  IMAD.WIDE.U32 R92, R3, R175, c[0x0][0x190] ;  /* 0x00006400035c7625 */ /* 0x002fc600078e00af */
[----:B------:R-:W-:Y:S01]  /*0840*/  @P0 LEA.HI.X R205, R170, c[0x0][0x1c4], R95, 0x1, P2 ;  /* 0x00007100aacd0a11 */ /* 0x000fe200010f0c5f */
[-C--:B------:R-:W-:Y:S02]  /*0850*/  IMAD.WIDE.U32 R94, R176, R3.reuse, c[0x0][0x190] ;  /* 0x00006400b05e7625 */ /* 0x080fe400078e0003 */
[----:B-----5:R-:W5:Y:S02]  /*0860*/  LDG.E.64 R92, [R92.64] ;  /* 0x000000045c5c7981 */ /* 0x020f64000c1e1b00 */
[----:B------:R-:W-:Y:S02]  /*0870*/  IMAD.WIDE.U32 R2, R174, R3, c[0x0][0x190] ;  /* 0x00006400ae027625 */ /* 0x000fe400078e0003 */
        /* <DEDUP_REMOVED lines=14> */
[----:B--2---:R-:W-:Y:S02]  /*0960*/  FSEL R179, R180, RZ, !P3 ;  /* 0x000000ffb4b37208 */ /* 0x004fe40005800000 */
[--C-:B---3--:R-:W-:Y:S02]  /*0970*/  PRMT R154, RZ, 0x5410, R68.reuse ;  /* 0x00005410ff9a7816 */ /* 0x108fe40000000044 */
[----:B------:R-:W-:Y:S02]  /*0980*/  PRMT R68, RZ, 0x7610, R68 ;  /* 0x00007610ff447816 */ /* 0x000fe40000000044 */
[--C-:B-1----:R-:W-:Y:S01]  /*0990*/  PRMT R157, RZ, 0x5410, R71.reuse ;  /* 0x00005410ff9d7816 */ /* 0x102fe20000000047 */
[----:B------:R-:W-:Y:S01]  /*09a0*/  FADD.FTZ R154, -R179, R154 ;  /* 0x0000009ab39a7221 */ /* 0x000fe20000010100 */
[----:B------:R-:W-:Y:S02]  /*09b0*/  PRMT R71, RZ, 0x7610, R71 ;  /* 0x00007610ff477816 */ /* 0x000fe40000000047 */
[----:B----4-:R-:W-:-:S02]  /*09c0*/  PRMT R213, RZ, 0x5410, R73 ;  /* 0x00005410ffd57816 */ /* 0x010fc40000000049 */
[----:B------:R-:W-:Y:S01]  /*09d0*/  PRMT R211, RZ, 0x7610, R73 ;  /* 0x00007610ffd37816 */ /* 0x000fe20000000049 */
[----:B------:R-:W-:Y:S01]  /*09e0*/  FADD.FTZ R206, -R179, R68 ;  /* 0x00000044b3ce7221 */ /* 0x000fe20000010100 */
[----:B------:R-:W-:Y:S01]  /*09f0*/  PRMT R155, RZ, 0x5410, R69 ;  /* 0x00005410ff9b7816 */ /* 0x000fe20000000045 */
[----:B0-----:R-:W-:Y:S01]  /*0a00*/  FMUL.FTZ R205, R173, R154 ;  /* 0x0000009aadcd7220 */ /* 0x001fe20000410000 */
[----:B------:R-:W-:Y:S02]  /*0a10*/  PRMT R220, RZ, 0x5410, R72 ;  /* 0x00005410ffdc7816 */ /* 0x000fe40000000048 */
[----:B------:R-:W-:Y:S01]  /*0a20*/  PRMT R73, RZ, 0x5410, R76 ;  /* 0x00005410ff497816 */ /* 0x000fe2000000004c */
[----:B------:R-:W-:Y:S01]  /*0a30*/  FADD.FTZ R208, -R179, R71 ;  /* 0x00000047b3d07221 */ /* 0x000fe20000010100 */
[----:B------:R-:W-:Y:S02]  /*0a40*/  PRMT R215, RZ, 0x7610, R72 ;  /* 0x00007610ffd77816 */ /* 0x000fe40000000048 */
[----:B------:R-:W-:-:S02]  /*0a50*/  PRMT R187, RZ, 0x5410, R83 ;  /* 0x00005410ffbb7816 */ /* 0x000fc40000000053 */
[----:B------:R-:W-:Y:S01]  /*0a60*/  PRMT R72, RZ, 0x7610, R83 ;  /* 0x00007610ff487816 */ /* 0x000fe20000000053 */
[----:B------:R-:W-:Y:S01]  /*0a70*/  FADD.FTZ R214, -R179, R155 ;  /* 0x0000009bb3d67221 */ /* 0x000fe20000010100 */
[----:B------:R-:W-:Y:S01]  /*0a80*/  PRMT R69, RZ, 0x7610, R69 ;  /* 0x00007610ff457816 */ /* 0x000fe20000000045 */
[----:B------:R-:W-:Y:S01]  /*0a90*/  FADD.FTZ R171, R220, R171 ;  /* 0x000000abdcab7221 */ /* 0x000fe20000010000 */
[----:B------:R-:W-:Y:S01]  /*0aa0*/  PRMT R217, RZ, 0x5410, R75 ;  /* 0x00005410ffd97816 */ /* 0x000fe2000000004b */
[----:B------:R-:W-:Y:S01]  /*0ab0*/  FMUL.FTZ R206, R173, R206 ;  /* 0x000000ceadce7220 */ /* 0x000fe20000410000 */
[----:B------:R-:W-:Y:S01]  /*0ac0*/  PRMT R83, RZ, 0x5410, R86 ;  /* 0x00005410ff537816 */ /* 0x000fe20000000056 */
[-C--:B------:R-:W-:Y:S01]  /*0ad0*/  FFMA.FTZ R172, R205, R220.reuse, R172 ;  /* 0x000000dccdac7223 */ /* 0x080fe200000100ac */
[----:B------:R-:W-:Y:S01]  /*0ae0*/  PRMT R184, RZ, 0x7610, R86 ;  /* 0x00007610ffb87816 */ /* 0x000fe20000000056 */
[----:B------:R-:W-:Y:S01]  /*0af0*/  FADD.FTZ R86, -R179, R73 ;  /* 0x00000049b3567221 */ /* 0x000fe20000010100 */
[----:B------:R-:W-:Y:S01]  /*0b00*/  PRMT R75, RZ, 0x7610, R75 ;  /* 0x00007610ff4b7816 */ /* 0x000fe2000000004b */
[----:B------:R-:W-:-:S02]  /*0b10*/  FMUL.FTZ R220, R48, R220 ;  /* 0x000000dc30dc7220 */ /* 0x000fc40000410000 */
[----:B------:R-:W-:Y:S01]  /*0b20*/  FMUL.FTZ R208, R173, R208 ;  /* 0x000000d0add07220 */ /* 0x000fe20000410000 */
[----:B------:R-:W-:Y:S01]  /*0b30*/  PRMT R156, RZ, 0x5410, R70 ;  /* 0x00005410ff9c7816 */ /* 0x000fe20000000046 */
[----:B------:R-:W-:Y:S02]  /*0b40*/  FADD.FTZ R216, -R179, R69 ;  /* 0x00000045b3d87221 */ /* 0x000fe40000010100 */
[----:B------:R-:W-:Y:S02]  /*0b50*/  FADD.FTZ R168, R215, R168 ;  /* 0x000000a8d7a87221 */ /* 0x000fe40000010000 */
[C---:B------:R-:W-:Y:S02]  /*0b60*/  FMUL.FTZ R214, R173.reuse, R214 ;  /* 0x000000d6add67220 */ /* 0x040fe40000410000 */
[----:B------:R-:W-:Y:S02]  /*0b70*/  FFMA.FTZ R169, R206, R215, R169 ;  /* 0x000000d7cea97223 */ /* 0x000fe400000100a9 */
[----:B------:R-:W-:-:S02]  /*0b80*/  FMUL.FTZ R203, R173, R86 ;  /* 0x00000056adcb7220 */ /* 0x000fc40000410000 */
[----:B------:R-:W-:Y:S02]  /*0b90*/  FMUL.FTZ R215, R49, R215 ;  /* 0x000000d731d77220 */ /* 0x000fe40000410000 */
[----:B------:R-:W-:Y:S02]  /*0ba0*/  FADD.FTZ R152, R75, R152 ;  /* 0x000000984b987221 */ /* 0x000fe40000010000 */
[-C--:B------:R-:W-:Y:S02]  /*0bb0*/  FFMA.FTZ R153, R208, R75.reuse, R153 ;  /* 0x0000004bd0997223 */ /* 0x080fe40000010099 */
[----:B------:R-:W-:Y:S02]  /*0bc0*/  FMUL.FTZ R221, R47, R75 ;  /* 0x0000004b2fdd7220 */ /* 0x000fe40000410000 */
[----:B------:R-:W-:Y:S01]  /*0bd0*/  FADD.FTZ R86, RZ, R220 ;  /* 0x000000dcff567221 */ /* 0x000fe20000010000 */
[----:B------:R-:W-:Y:S01]  /*0be0*/  PRMT R70, RZ, 0x7610, R70 ;  /* 0x00007610ff467816 */ /* 0x000fe20000000046 */
[----:B------:R-:W-:-:S02]  /*0bf0*/  FFMA.FTZ R75, R205, R220, RZ ;  /* 0x000000dccd4b7223 */ /* 0x000fc400000100ff */
[----:B------:R-:W-:Y:S02]  /*0c00*/  FADD.FTZ R210, -R179, R156 ;  /* 0x0000009cb3d27221 */ /* 0x000fe40000010100 */
[----:B------:R-:W-:Y:S02]  /*0c10*/  FADD.FTZ R166, R213, R166 ;  /* 0x000000a6d5a67221 */ /* 0x000fe40000010000 */
[----:B------:R-:W-:Y:S02]  /*0c20*/  FMUL.FTZ R216, R173, R216 ;  /* 0x000000d8add87220 */ /* 0x000fe40000410000 */
[-C--:B------:R-:W-:Y:S02]  /*0c30*/  FFMA.FTZ R167, R214, R213.reuse, R167 ;  /* 0x000000d5d6a77223 */ /* 0x080fe400000100a7 */
[----:B------:R-:W-:Y:S02]  /*0c40*/  FMUL.FTZ R213, R50, R213 ;  /* 0x000000d532d57220 */ /* 0x000fe40000410000 */
[----:B------:R-:W-:Y:S01]  /*0c50*/  FADD.FTZ R86, R86, R215 ;  /* 0x000000d756567221 */ /* 0x000fe20000010000 */
[----:B------:R-:W-:Y:S01]  /*0c60*/  PRMT R209, RZ, 0x5410, R74 ;  /* 0x00005410ffd17816 */ /* 0x000fe2000000004a */
[----:B------:R-:W-:-:S02]  /*0c70*/  FFMA.FTZ R75, R206, R215, R75 ;  /* 0x000000d7ce4b7223 */ /* 0x000fc4000001004b */
        /* <DEDUP_REMOVED lines=15> */
[----:B------:R-:W-:Y:S01]  /*0d70*/  FFMA.FTZ R75, R216, R211, R75 ;  /* 0x000000d3d84b7223 */ /* 0x000fe2000001004b */
[----:B------:R-:W-:Y:S01]  /*0d80*/  PRMT R190, RZ, 0x7610, R79 ;  /* 0x00007610ffbe7816 */ /* 0x000fe2000000004f */
[----:B------:R-:W-:Y:S01]  /*0d90*/  FADD.FTZ R160, R207, R160 ;  /* 0x000000a0cfa07221 */ /* 0x000fe20000010000 */
[----:B------:R-:W-:Y:S01]  /*0da0*/  PRMT R78, RZ, 0x7610, R78 ;  /* 0x00007610ff4e7816 */ /* 0x000fe2000000004e */
[----:B------:R-:W-:-:S02]  /*0db0*/  FMUL.FTZ R218, R173, R218 ;  /* 0x000000daadda7220 */ /* 0x000fc40000410000 */
[-C--:B------:R-:W-:Y:S02]  /*0dc0*/  FFMA.FTZ R161, R212, R207.reuse, R161 ;  /* 0x000000cfd4a17223 */ /* 0x080fe400000100a1 */
[----:B------:R-:W-:Y:S02]  /*0dd0*/  FMUL.FTZ R207, R45, R207 ;  /* 0x000000cf2dcf7220 */ /* 0x000fe40000410000 */
[----:B------:R-:W-:Y:S01]  /*0de0*/  FADD.FTZ R86, R86, R209 ;  /* 0x000000d156567221 */ /* 0x000fe20000010000 */
[----:B------:R-:W-:Y:S01]  /*0df0*/  PRMT R76, RZ, 0x7610, R76 ;  /* 0x00007610ff4c7816 */ /* 0x000fe2000000004c */
[----:B------:R-:W-:Y:S02]  /*0e00*/  FFMA.FTZ R75, R210, R209, R75 ;  /* 0x000000d1d24b7223 */ /* 0x000fe4000001004b */
[----:B------:R-:W-:Y:S02]  /*0e10*/  FADD.FTZ R190, -R179, R190 ;  /* 0x000000beb3be7221 */ /* 0x000fe40000010100 */
[----:B------:R-:W-:-:S02]  /*0e20*/  FADD.FTZ R158, R217, R158 ;  /* 0x0000009ed99e7221 */ /* 0x000fc40000010000 */
[-C--:B------:R-:W-:Y:S02]  /*0e30*/  FFMA.FTZ R159, R218, R217.reuse, R159 ;  /* 0x000000d9da9f7223 */ /* 0x080fe4000001009f */
[C---:B------:R-:W-:Y:S02]  /*0e40*/  FADD.FTZ R192, -R179.reuse, R78 ;  /* 0x0000004eb3c07221 */ /* 0x040fe40000010100 */
[----:B------:R-:W-:Y:S02]  /*0e50*/  FMUL.FTZ R217, R46, R217 ;  /* 0x000000d92ed97220 */ /* 0x000fe40000410000 */
[----:B------:R-:W-:Y:S01]  /*0e60*/  FADD.FTZ R86, R86, R207 ;  /* 0x000000cf56567221 */ /* 0x000fe20000010000 */
[----:B------:R-:W-:Y:S01]  /*0e70*/  PRMT R74, RZ, 0x5410, R77 ;  /* 0x00005410ff4a7816 */ /* 0x000fe2000000004d */
[----:B------:R-:W-:Y:S01]  /*0e80*/  FFMA.FTZ R75, R212, R207, R75 ;  /* 0x000000cfd44b7223 */ /* 0x000fe2000001004b */
        /* <DEDUP_REMOVED lines=13> */
[----:B------:R-:W-:-:S02]  /*0f60*/  FADD.FTZ R112, R201, R112 ;  /* 0x00000070c9707221 */ /* 0x000fc40000010000 */
[----:B------:R-:W-:Y:S02]  /*0f70*/  FMUL.FTZ R202, R173, R202 ;  /* 0x000000caadca7220 */ /* 0x000fe40000410000 */
[-C--:B------:R-:W-:Y:S02]  /*0f80*/  FFMA.FTZ R96, R203, R201.reuse, R96 ;  /* 0x000000c9cb607223 */ /* 0x080fe40000010060 */
[----:B------:R-:W-:Y:S02]  /*0f90*/  FADD.FTZ R117, R72, R117 ;  /* 0x0000007548757221 */ /* 0x000fe40000010000 */
[-C--:B------:R-:W-:Y:S02]  /*0fa0*/  FFMA.FTZ R101, R190, R72.reuse, R101 ;  /* 0x00000048be657223 */ /* 0x080fe40000010065 */
[----:B------:R-:W-:Y:S02]  /*0fb0*/  FMUL.FTZ R195, R39, R72 ;  /* 0x0000004827c37220 */ /* 0x000fe40000410000 */
[----:B------:R-:W-:-:S02]  /*0fc0*/  FMUL.FTZ R201, R40, R201 ;  /* 0x000000c928c97220 */ /* 0x000fc40000410000 */
[----:B------:R-:W-:Y:S02]  /*0fd0*/  FADD.FTZ R115, R82, R115 ;  /* 0x0000007352737221 */ /* 0x000fe40000010000 */
[-C--:B------:R-:W-:Y:S02]  /*0fe0*/  FFMA.FTZ R99, R192, R82.reuse, R99 ;  /* 0x00000052c0637223 */ /* 0x080fe40000010063 */
[----:B------:R-:W-:Y:S02]  /*0ff0*/  FMUL.FTZ R191, R37, R82 ;  /* 0x0000005225bf7220 */ /* 0x000fe40000410000 */
[----:B------:R-:W-:Y:S01]  /*1000*/  FADD.FTZ R72, R86, R221 ;  /* 0x000000dd56487221 */ /* 0x000fe20000010000 */
[----:B------:R-:W-:Y:S01]  /*1010*/  PRMT R197, RZ, 0x5410, R81 ;  /* 0x00005410ffc57816 */ /* 0x000fe20000000051 */
[----:B------:R-:W-:Y:S01]  /*1020*/  FFMA.FTZ R82, R208, R221, R75 ;  /* 0x000000ddd0527223 */ /* 0x000fe2000001004b */
[----:B------:R-:W-:Y:S01]  /*1030*/  PRMT R80, RZ, 0x7610, R84 ;  /* 0x00007610ff507816 */ /* 0x000fe20000000054 */
[----:B------:R-:W-:-:S02]  /*1040*/  FADD.FTZ R198, -R179, R77 ;  /* 0x0000004db3c67221 */ /* 0x000fc40000010100 */
        /* <DEDUP_REMOVED lines=9> */
[----:B------:R-:W-:Y:S01]  /*10e0*/  FADD.FTZ R194, -R179, R177 ;  /* 0x000000b1b3c27221 */ /* 0x000fe20000010100 */
[--C-:B------:R-:W-:Y:S01]  /*10f0*/  PRMT R69, RZ, 0x5410, R91.reuse ;  /* 0x00005410ff457816 */ /* 0x100fe2000000005b */
[----:B------:R-:W-:Y:S01]  /*1100*/  FADD.FTZ R114, R197, R114 ;  /* 0x00000072c5727221 */ /* 0x000fe20000010000 */
[----:B------:R-:W-:Y:S01]  /*1110*/  PRMT R70, RZ, 0x7610, R91 ;  /* 0x00007610ff467816 */ /* 0x000fe2000000005b */
[----:B------:R-:W-:-:S02]  /*1120*/  FMUL.FTZ R198, R173, R198 ;  /* 0x000000c6adc67220 */ /* 0x000fc40000410000 */
[-C--:B------:R-:W-:Y:S02]  /*1130*/  FFMA.FTZ R98, R200, R197.reuse, R98 ;  /* 0x000000c5c8627223 */ /* 0x080fe40000010062 */
[----:B------:R-:W-:Y:S02]  /*1140*/  FMUL.FTZ R91, R173, R84 ;  /* 0x00000054ad5b7220 */ /* 0x000fe40000410000 */
[----:B------:R-:W-:Y:S02]  /*1150*/  FMUL.FTZ R197, R42, R197 ;  /* 0x000000c52ac57220 */ /* 0x000fe40000410000 */
[----:B------:R-:W-:Y:S02]  /*1160*/  FADD.FTZ R72, R72, R199 ;  /* 0x000000c748487221 */ /* 0x000fe40000010000 */
[----:B------:R-:W-:Y:S02]  /*1170*/  FFMA.FTZ R75, R202, R199, R75 ;  /* 0x000000c7ca4b7223 */ /* 0x000fe4000001004b */
        /* <DEDUP_REMOVED lines=8> */
[----:B------:R-:W-:Y:S01]  /*1200*/  FFMA.FTZ R75, R200, R197, R75 ;  /* 0x000000c5c84b7223 */ /* 0x000fe2000001004b */
[----:B------:R-:W-:Y:S01]  /*1210*/  PRMT R81, RZ, 0x5410, R85 ;  /* 0x00005410ff517816 */ /* 0x000fe20000000055 */
[----:B------:R-:W-:Y:S02]  /*1220*/  FADD.FTZ R178, -R179, R178 ;  /* 0x000000b2b3b27221 */ /* 0x000fe40000010100 */
[----:B------:R-:W-:Y:S02]  /*1230*/  FADD.FTZ R116, R193, R116 ;  /* 0x00000074c1747221 */ /* 0x000fe40000010000 */
[-C--:B------:R-:W-:Y:S02]  /*1240*/  FFMA.FTZ R100, R194, R193.reuse, R100 ;  /* 0x000000c1c2647223 */ /* 0x080fe40000010064 */
[----:B------:R-:W-:-:S02]  /*1250*/  FMUL.FTZ R193, R36, R193 ;  /* 0x000000c124c17220 */ /* 0x000fc40000410000 */
[----:B------:R-:W-:Y:S02]  /*1260*/  FADD.FTZ R72, R77, R196 ;  /* 0x000000c44d487221 */ /* 0x000fe40000010000 */
[----:B------:R-:W-:Y:S02]  /*1270*/  FFMA.FTZ R75, R198, R196, R75 ;  /* 0x000000c4c64b7223 */ /* 0x000fe4000001004b */
[----:B------:R-:W-:Y:S02]  /*1280*/  FADD.FTZ R156, -R179, R80 ;  /* 0x00000050b39c7221 */ /* 0x000fe40000010100 */
[----:B------:R-:W-:Y:S02]  /*1290*/  FMUL.FTZ R189, R173, R178 ;  /* 0x000000b2adbd7220 */ /* 0x000fe40000410000 */
[----:B------:R-:W-:Y:S02]  /*12a0*/  FADD.FTZ R80, -R179, R81 ;  /* 0x00000051b3507221 */ /* 0x000fe40000010100 */
[----:B------:R-:W-:-:S02]  /*12b0*/  FADD.FTZ R72, R72, R193 ;  /* 0x000000c148487221 */ /* 0x000fc40000010000 */
[----:B------:R-:W-:Y:S02]  /*12c0*/  FFMA.FTZ R75, R194, R193, R75 ;  /* 0x000000c1c24b7223 */ /* 0x000fe4000001004b */
[----:B------:R-:W-:Y:S02]  /*12d0*/  FADD.FTZ R118, R187, R118 ;  /* 0x00000076bb767221 */ /* 0x000fe40000010000 */
[-C--:B------:R-:W-:Y:S02]  /*12e0*/  FFMA.FTZ R102, R189, R187.reuse, R102 ;  /* 0x000000bbbd667223 */ /* 0x080fe40000010066 */
[----:B------:R-:W-:Y:S02]  /*12f0*/  FMUL.FTZ R187, R38, R187 ;  /* 0x000000bb26bb7220 */ /* 0x000fe40000410000 */
[----:B------:R-:W-:Y:S02]  /*1300*/  FMUL.FTZ R157, R173, R80 ;  /* 0x00000050ad9d7220 */ /* 0x000fe40000410000 */
        /* <DEDUP_REMOVED lines=8> */
[----:B------:R-:W-:Y:S01]  /*1390*/  FADD.FTZ R122, R73, R122 ;  /* 0x0000007a497a7221 */ /* 0x000fe20000010000 */
[----:B------:R-:W-:Y:S01]  /*13a0*/  PRMT R88, RZ, 0x7610, R88 ;  /* 0x00007610ff587816 */ /* 0x000fe20000000058 */
[----:B------:R-:W-:-:S02]  /*13b0*/  FFMA.FTZ R106, R157, R73, R106 ;  /* 0x000000499d6a7223 */ /* 0x000fc4000001006a */
[----:B------:R-:W-:Y:S02]  /*13c0*/  FMUL.FTZ R178, R34, R73 ;  /* 0x0000004922b27220 */ /* 0x000fe40000410000 */
[C---:B------:R-:W-:Y:S02]  /*13d0*/  FADD.FTZ R74, -R179.reuse, R83 ;  /* 0x00000053b34a7221 */ /* 0x040fe40000010100 */
[----:B------:R-:W-:Y:S02]  /*13e0*/  FADD.FTZ R73, R72, R195 ;  /* 0x000000c348497221 */ /* 0x000fe40000010000 */
[----:B------:R-:W-:Y:S01]  /*13f0*/  FFMA.FTZ R80, R190, R195, R80 ;  /* 0x000000c3be507223 */ /* 0x000fe20000010050 */
[----:B------:R-:W-:Y:S01]  /*1400*/  PRMT R71, RZ, 0x5410, R90 ;  /* 0x00005410ff477816 */ /* 0x000fe2000000005a */
[C---:B------:R-:W-:Y:S02]  /*1410*/  FADD.FTZ R180, -R179.reuse, R180 ;  /* 0x000000b4b3b47221 */ /* 0x040fe40000010100 */
[----:B------:R-:W-:-:S02]  /*1420*/  FADD.FTZ R184, -R179, R184 ;  /* 0x000000b8b3b87221 */ /* 0x000fc40000010100 */
[C---:B------:R-:W-:Y:S02]  /*1430*/  FADD.FTZ R68, -R179.reuse, R85 ;  /* 0x00000055b3447221 */ /* 0x040fe40000010100 */
[----:B------:R-:W-:Y:S02]  /*1440*/  FADD.FTZ R188, -R179, R188 ;  /* 0x000000bcb3bc7221 */ /* 0x000fe40000010100 */
[----:B------:R-:W-:Y:S02]  /*1450*/  FMUL.FTZ R179, R173, R74 ;  /* 0x0000004aadb37220 */ /* 0x000fe40000410000 */
[----:B------:R-:W-:Y:S02]  /*1460*/  FADD.FTZ R72, R73, R154 ;  /* 0x0000009a49487221 */ /* 0x000fe40000010000 */
[----:B------:R-:W-:Y:S02]  /*1470*/  FMUL.FTZ R156, R173, R156 ;  /* 0x0000009cad9c7220 */ /* 0x000fe40000410000 */
[----:B------:R-:W-:-:S02]  /*1480*/  FMUL.FTZ R155, R33, R88 ;  /* 0x00000058219b7220 */ /* 0x000fc40000410000 */
[----:B------:R-:W-:Y:S01]  /*1490*/  FFMA.FTZ R73, R91, R154, R80 ;  /* 0x0000009a5b497223 */ /* 0x000fe20000010050 */
[----:B------:R-:W-:Y:S01]  /*14a0*/  PRMT R78, RZ, 0x7610, R89 ;  /* 0x00007610ff4e7816 */ /* 0x000fe20000000059 */
        /* <DEDUP_REMOVED lines=25> */
[----:B------:R-:W-:Y:S01]  /*1640*/  FFMA.FTZ R73, R183, R186, R73 ;  /* 0x000000bab7497223 */ /* 0x000fe20000010049 */
[----:B------:R-:W-:Y:S01]  /*1650*/  MOV R90, 0x3f800000 ;  /* 0x3f800000005a7802 */ /* 0x000fe20000000f00 */
[----:B------:R-:W-:Y:S01]  /*1660*/  FADD.FTZ R119, R88, R119 ;  /* 0x0000007758777221 */ /* 0x000fe20000010000 */
[----:B------:R-:W-:Y:S01]  /*1670*/  LOP3.LUT P3, RZ, R151, 0x1f, RZ, 0xc0, !PT ;  /* 0x0000001f97ff7812 */ /* 0x000fe2000786c0ff */
[----:B------:R-:W-:Y:S01]  /*1680*/  FFMA.FTZ R103, R156, R88, R103 ;  /* 0x000000589c677223 */ /* 0x000fe20000010067 */
[----:B------:R-:W-:Y:S01]  /*1690*/  @P0 PRMT R90, RZ, 0x5410, R204 ;  /* 0x00005410ff5a0816 */ /* 0x000fe200000000cc */
[----:B------:R-:W-:Y:S02]  /*16a0*/  FADD.FTZ R121, R78, R121 ;  /* 0x000000794e797221 */ /* 0x000fe40000010000 */
[----:B------:R-:W-:-:S02]  /*16b0*/  FFMA.FTZ R105, R180, R78, R105 ;  /* 0x0000004eb4697223 */ /* 0x000fc40000010069 */
[----:B------:R-:W-:Y:S02]  /*16c0*/  FADD.FTZ R123, R76, R123 ;  /* 0x0000007b4c7b7221 */ /* 0x000fe40000010000 */
[----:B------:R-:W-:Y:S02]  /*16d0*/  FFMA.FTZ R107, R184, R76, R107 ;  /* 0x0000004cb86b7223 */ /* 0x000fe4000001006b */
[----:B------:R-:W-:Y:S02]  /*16e0*/  FADD.FTZ R125, R70, R125 ;  /* 0x0000007d467d7221 */ /* 0x000fe40000010000 */
[----:B------:R-:W-:Y:S02]  /*16f0*/  FFMA.FTZ R109, R188, R70, R109 ;  /* 0x00000046bc6d7223 */ /* 0x000fe4000001006d */
[----:B------:R-:W-:Y:S02]  /*1700*/  FADD.FTZ R75, R68, R185 ;  /* 0x000000b9444b7221 */ /* 0x000fe40000010000 */
[----:B------:R-:W-:Y:S01]  /*1710*/  FFMA.FTZ R73, R188, R185, R73 ;  /* 0x000000b9bc497223 */ /* 0x000fe20000010049 */
[----:B------:R-:W-:Y:S05]  /*1720*/  BRA.DIV ~URZ, `(.L_x_2759) ;  /* 0x000024427f007947 */ /* 0x000fea000b800000 */
[----:B------:R0:W1:Y:S02]  /*1730*/  SHFL.DOWN PT, R70, R75, 0x10, 0x1f ;  /* 0x0a001f004b467f89 */ /* 0x00006400000e0000 */
.L_x_2763:
        /* <DEDUP_REMOVED lines=18> */
.L_x_2764:
[----:B------:R-:W-:Y:S01]  /*1860*/  PLOP3.LUT P0, PT, PT, PT, PT, 0x80, 0x0 ;  /* 0x000000000000781c */ /* 0x000fe20003f0f070 */
[----:B0-----:R-:W-:Y:S01]  /*1870*/  FADD.FTZ R89, R68, R75 ;  /* 0x0000004b44597221 */ /* 0x001fe20000010000 */
        /* <DEDUP_REMOVED lines=19> */
[----:B------:R-:W-:-:S03]  /*19b0*/  LOP3.LUT P3, RZ, R95, 0xff, RZ, 0xc0, !PT ;  /* 0x000000ff5fff7812 */ /* 0x000fc6000786c0ff */
[----:B-1----:R-:W0:Y:S04]  /*19c0*/  LDS.128 R72, [R222+0x6000] ;  /* 0x00600000de487984 */ /* 0x002e280000000c00 */
[----:B------:R-:W1:Y:S04]  /*19d0*/  LDS.128 R76, [R222+0x6010] ;  /* 0x00601000de4c7984 */ /* 0x000e680000000c00 */
[----:B------:R-:W3:Y:S04]  /*19e0*/  LDS.128 R80, [R222+0x6020] ;  /* 0x00602000de507984 */ /* 0x000ee80000000c00 */
[----:B------:R-:W4:Y:S01]  /*19f0*/  LDS.128 R84, [R222+0x6030] ;  /* 0x00603000de547984 */ /* 0x000f220000000c00 */
[----:B0-----:R-:W-:-:S02]  /*1a00*/  FADD.FTZ R223, RZ, R72 ;  /* 0x00000048ffdf7221 */ /* 0x001fc40000010000 */
[----:B------:R-:W-:Y:S02]  /*1a10*/  FADD.FTZ R72, RZ, R73 ;  /* 0x00000049ff487221 */ /* 0x000fe40000010000 */
[----:B------:R-:W-:Y:S01]  /*1a20*/  FADD.FTZ R223, R74, R223 ;  /* 0x000000df4adf7221 */ /* 0x000fe20000010000 */
[----:B------:R-:W-:Y:S01]  /*1a30*/  @P1 PRMT R74, RZ, 0x7610, R53 ;  /* 0x00007610ff4a1816 */ /* 0x000fe20000000035 */
        /* <DEDUP_REMOVED lines=11> */
[----:B------:R-:W-:Y:S01]  /*1af0*/  FADD.FTZ R86, R86, R223 ;  /* 0x000000df56567221 */ /* 0x000fe20000010000 */
[----:B------:R-:W-:Y:S01]  /*1b00*/  CS2R R84, SRZ ;  /* 0x0000000000547805 */ /* 0x000fe2000001ff00 */
[----:B------:R-:W-:Y:S02]  /*1b10*/  FADD.FTZ R72, R87, R72 ;  /* 0x0000004857487221 */ /* 0x000fe40000010000 */
[----:B------:R-:W-:Y:S02]  /*1b20*/  FMUL.FTZ R83, R86, c[0x0][0x1e0] ;  /* 0x0000780056537a20 */ /* 0x000fe40000410000 */
[----:B------:R-:W-:Y:S01]  /*1b30*/  FMUL.FTZ R82, R72, c[0x0][0x1e0] ;  /* 0x0000780048527a20 */ /* 0x000fe20000410000 */
[----:B------:R-:W-:Y:S01]  /*1b40*/  MOV R72, R94 ;  /* 0x0000005e00487202 */ /* 0x000fe20000000f00 */
[----:B------:R-:W-:Y:S01]  /*1b50*/  CS2R R86, SRZ ;  /* 0x0000000000567805 */ /* 0x000fe2000001ff00 */
[----:B------:R-:W-:-:S02]  /*1b60*/  FSEL R83, R83, RZ, !P0 ;  /* 0x000000ff53537208 */ /* 0x000fc40004000000 */
[----:B------:R-:W-:Y:S02]  /*1b70*/  LOP3.LUT P5, RZ, R72, 0xff, RZ, 0xc0, !PT ;  /* 0x000000ff48ff7812 */ /* 0x000fe400078ac0ff */
[----:B------:R-:W-:Y:S01]  /*1b80*/  @P1 PRMT R72, RZ, 0x5410, R52 ;  /* 0x00005410ff481816 */ /* 0x000fe20000000034 */
[-CC-:B------:R-:W-:Y:S01]  /*1b90*/  FFMA.FTZ R205, R205, R82.reuse, R83.reuse ;  /* 0x00000052cdcd7223 */ /* 0x180fe20000010053 */
[----:B------:R-:W-:Y:S01]  /*1ba0*/  LOP3.LUT P0, RZ, R94, 0xff000000, RZ, 0xc0, !PT ;  /* 0xff0000005eff7812 */ /* 0x000fe2000780c0ff */
[----:B------:R-:W-:Y:S02]  /*1bb0*/  FFMA.FTZ R206, R206, R82, R83 ;  /* 0x00000052cece7223 */ /* 0x000fe40000010053 */
[----:B------:R-:W-:Y:S02]  /*1bc0*/  FADD.FTZ R220, R220, -R205 ;  /* 0x800000cddcdc7221 */ /* 0x000fe40000010000 */
[----:B------:R-:W-:Y:S02]  /*1bd0*/  FADD.FTZ R206, R215, -R206 ;  /* 0x800000ced7ce7221 */ /* 0x000fe40000010000 */
[----:B------:R-:W-:-:S02]  /*1be0*/  FMUL.FTZ R75, R173, R220 ;  /* 0x000000dcad4b7220 */ /* 0x000fc40000410000 */
[----:B------:R-:W-:Y:S02]  /*1bf0*/  FFMA.FTZ R214, R214, R82, R83 ;  /* 0x00000052d6d67223 */ /* 0x000fe40000010053 */
[----:B------:R-:W-:Y:S01]  /*1c00*/  @P1 FADD.FTZ R75, R75, R72 ;  /* 0x000000484b4b1221 */ /* 0x000fe20000010000 */
[----:B------:R-:W-:Y:S01]  /*1c10*/  @P1 PRMT R72, RZ, 0x7610, R52 ;  /* 0x00007610ff481816 */ /* 0x000fe20000000034 */
[----:B------:R-:W-:Y:S02]  /*1c20*/  FMUL.FTZ R77, R173, R206 ;  /* 0x000000cead4d7220 */ /* 0x000fe40000410000 */
[----:B------:R-:W-:Y:S02]  /*1c30*/  FADD.FTZ R214, R213, -R214 ;  /* 0x800000d6d5d67221 */ /* 0x000fe40000010000 */
[----:B------:R-:W-:Y:S01]  /*1c40*/  @P1 FADD.FTZ R77, R77, R72 ;  /* 0x000000484d4d1221 */ /* 0x000fe20000010000 */
[----:B------:R-:W-:Y:S01]  /*1c50*/  @P1 PRMT R72, RZ, 0x5410, R53 ;  /* 0x00005410ff481816 */ /* 0x000fe20000000035 */
[----:B------:R-:W-:-:S02]  /*1c60*/  FMUL.FTZ R79, R173, R214 ;  /* 0x000000d6ad4f7220 */ /* 0x000fc40000410000 */
[----:B------:R-:W-:Y:S02]  /*1c70*/  FFMA.FTZ R216, R216, R82, R83 ;  /* 0x00000052d8d87223 */ /* 0x000fe40000010053 */
[----:B------:R-:W-:Y:S02]  /*1c80*/  @P1 FADD.FTZ R79, R79, R72 ;  /* 0x000000484f4f1221 */ /* 0x000fe40000010000 */
[-C--:B------:R-:W-:Y:S02]  /*1c90*/  FMUL.FTZ R72, R75, R90.reuse ;  /* 0x0000005a4b487220 */ /* 0x080fe40000410000 */
[----:B------:R-:W-:Y:S02]  /*1ca0*/  FMUL.FTZ R73, R77, R90 ;  /* 0x0000005a4d497220 */ /* 0x000fe40000410000 */
[----:B------:R-:W-:Y:S02]  /*1cb0*/  FMUL.FTZ R89, R72, c[0x0][0x1e8] ;  /* 0x00007a0048597a20 */ /* 0x000fe40000410000 */
[----:B------:R-:W-:-:S02]  /*1cc0*/  FADD.FTZ R216, R211, -R216 ;  /* 0x800000d8d3d87221 */ /* 0x000fc40000010000 */
[----:B------:R-:W-:Y:S02]  /*1cd0*/  FMUL.FTZ R73, R73, c[0x0][0x1e8] ;  /* 0x00007a0049497a20 */ /* 0x000fe40000410000 */
[----:B------:R-:W-:Y:S02]  /*1ce0*/  FMUL.FTZ R81, R173, R216 ;  /* 0x000000d8ad517220 */ /* 0x000fe40000410000 */
[-CC-:B------:R-:W-:Y:S02]  /*1cf0*/  FFMA.FTZ R210, R210, R82.reuse, R83.reuse ;  /* 0x00000052d2d27223 */ /* 0x180fe40000010053 */
[----:B------:R-:W-:Y:S02]  /*1d00*/  @P1 FADD.FTZ R81, R81, R74 ;  /* 0x0000004a51511221 */ /* 0x000fe40000010000 */
[----:B------:R-:W-:Y:S02]  /*1d10*/  FADD.FTZ R210, R209, -R210 ;  /* 0x800000d2d1d27221 */ /* 0x000fe40000010000 */
[----:B------:R-:W-:-:S02]  /*1d20*/  FFMA.FTZ R212, R212, R82, R83 ;  /* 0x00000052d4d47223 */ /* 0x000fc40000010053 */
[-CC-:B------:R-:W-:Y:S02]  /*1d30*/  FFMA.FTZ R218, R218, R82.reuse, R83.reuse ;  /* 0x00000052dada7223 */ /* 0x180fe40000010053 */
[----:B------:R-:W-:Y:S02]  /*1d40*/  FADD.FTZ R212, R207, -R212 ;  /* 0x800000d4cfd47221 */ /* 0x000fe40000010000 */
[----:B------:R-:W-:Y:S02]  /*1d50*/  FMUL.FTZ R76, R24, R89 ;  /* 0x00000059184c7220 */ /* 0x000fe40000410000 */
[----:B------:R-:W-:Y:S02]  /*1d60*/  FADD.FTZ R218, R217, -R218 ;  /* 0x800000dad9da7221 */ /* 0x000fe40000010000 */
[----:B------:R-:W-:Y:S01]  /*1d70*/  FFMA.FTZ R208, R208, R82, R83 ;  /* 0x00000052d0d07223 */ /* 0x000fe20000010053 */
[----:B------:R-:W-:-:S03]  /*1d80*/  FSEL R76, R76, RZ, P5 ;  /* 0x000000ff4c4c7208 */ /* 0x000fc60002800000 */
[----:B------:R-:W-:Y:S01]  /*1d90*/  FADD.FTZ R208, R221, -R208 ;  /* 0x800000d0ddd07221 */ /* 0x000fe20000010000 */
[--C-:B--2---:R-:W-:Y:S02]  /*1da0*/  @P5 PRMT R72, RZ, 0x5410, R68.reuse ;  /* 0x00005410ff485816 */ /* 0x104fe40000000044 */
[----:B------:R-:W-:-:S03]  /*1db0*/  @P6 PRMT R68, RZ, 0x7610, R68 ;  /* 0x00007610ff446816 */ /* 0x000fc60000000044 */
[----:B------:R-:W-:Y:S01]  /*1dc0*/  @P5 FMUL.FTZ R85, R89, R72 ;  /* 0x0000004859555220 */ /* 0x000fe20000410000 */
[----:B------:R-:W-:Y:S01]  /*1dd0*/  LOP3.LUT P5, RZ, R95, 0xff00, RZ, 0xc0, !PT ;  /* 0x0000ff005fff7812 */ /* 0x000fe200078ac0ff */
[----:B------:R-:W-:Y:S02]  /*1de0*/  FMUL.FTZ R72, R79, R90 ;  /* 0x0000005a4f487220 */ /* 0x000fe40000410000 */
[----:B------:R-:W-:Y:S01]  /*1df0*/  @P6 FMUL.FTZ R84, R73, R68 ;  /* 0x0000004449546220 */ /* 0x000fe20000410000 */
[--C-:B------:R-:W-:Y:S01]  /*1e00*/  @P4 PRMT R68, RZ, 0x5410, R69.reuse ;  /* 0x00005410ff444816 */ /* 0x100fe20000000045 */
[----:B------:R-:W-:Y:S01]  /*1e10*/  FMUL.FTZ R205, R72, c[0x0][0x1e8] ;  /* 0x00007a0048cd7a20 */ /* 0x000fe20000410000 */
[----:B------:R-:W-:Y:S01]  /*1e20*/  @P0 PRMT R69, RZ, 0x7610, R69 ;  /* 0x00007610ff450816 */ /* 0x000fe20000000045 */
[----:B------:R-:W-:Y:S02]  /*1e30*/  FMUL.FTZ R72, R81, R90 ;  /* 0x0000005a51487220 */ /* 0x000fe40000410000 */
[----:B------:R-:W-:-:S02]  /*1e40*/  @P4 FMUL.FTZ R87, R205, R68 ;  /* 0x00000044cd574220 */ /* 0x000fc40000410000 */
[----:B------:R-:W-:Y:S02]  /*1e50*/  FMUL.FTZ R68, R26, R205 ;  /* 0x000000cd1a447220 */ /* 0x000fe40000410000 */
[----:B------:R-:W-:Y:S02]  /*1e60*/  FMUL.FTZ R72, R72, c[0x0][0x1e8] ;  /* 0x00007a0048487a20 */ /* 0x000fe40000410000 */
[----:B------:R-:W-:Y:S01]  /*1e70*/  FMUL.FTZ R73, R25, R73 ;  /* 0x0000004919497220 */ /* 0x000fe20000410000 */
[----:B------:R-:W-:Y:S01]  /*1e80*/  FSEL R80, R68, RZ, P4 ;  /* 0x000000ff44507208 */ /* 0x000fe20002000000 */
[----:B------:R-:W-:Y:S01]  /*1e90*/  FMUL.FTZ R68, R27, R72 ;  /* 0x000000481b447220 */ /* 0x000fe20000410000 */
[----:B------:R-:W-:Y:S01]  /*1ea0*/  LOP3.LUT P4, RZ, R95, 0xff000000, RZ, 0xc0, !PT ;  /* 0xff0000005fff7812 */ /* 0x000fe2000788c0ff */
[----:B------:R-:W-:Y:S01]  /*1eb0*/  @P0 FMUL.FTZ R86, R72, R69 ;  /* 0x0000004548560220 */ /* 0x000fe20000410000 */
[----:B------:R-:W-:Y:S01]  /*1ec0*/  FSEL R73, R73, RZ, P6 ;  /* 0x000000ff49497208 */ /* 0x000fe20003000000 */
[C---:B------:R-:W-:Y:S01]  /*1ed0*/  FMUL.FTZ R69, R173.reuse, R210 ;  /* 0x000000d2ad457220 */ /* 0x040fe20000410000 */
[----:B------:R-:W-:Y:S01]  /*1ee0*/  FSEL R209, R68, RZ, P0 ;  /* 0x000000ff44d17208 */ /* 0x000fe20000000000 */
[C---:B------:R-:W-:Y:S01]  /*1ef0*/  FMUL.FTZ R89, R173.reuse, R212 ;  /* 0x000000d4ad597220 */ /* 0x040fe20000410000 */
[----:B------:R-:W-:Y:S01]  /*1f00*/  @P1 PRMT R68, RZ, 0x5410, R54 ;  /* 0x00005410ff441816 */ /* 0x000fe20000000036 */
[----:B------:R-:W-:Y:S01]  /*1f10*/  FMUL.FTZ R205, R173, R208 ;  /* 0x000000d0adcd7220 */ /* 0x000fe20000410000 */
[----:B------:R-:W-:-:S02]  /*1f20*/  ISETP.NE.U32.AND P0, PT, RZ, c[0x0][0x258], PT ;  /* 0x00009600ff007a0c */ /* 0x000fc40003f05070 */
[----:B------:R-:W-:Y:S01]  /*1f30*/  LOP3.LUT P6, RZ, R95, 0xff0000, RZ, 0xc0, !PT ;  /* 0x00ff00005fff7812 */ /* 0x000fe200078cc0ff */
[----:B------:R-:W-:Y:S01]  /*1f40*/  @P1 FADD.FTZ R69, R69, R68 ;  /* 0x0000004445451221 */ /* 0x000fe20000010000 */
[----:B------:R-:W-:Y:S01]  /*1f50*/  @P1 PRMT R68, RZ, 0x7610, R54 ;  /* 0x00007610ff441816 */ /* 0x000fe20000000036 */
[----:B------:R-:W-:Y:S01]  /*1f60*/  FMUL.FTZ R95, R173, R218 ;  /* 0x000000daad5f7220 */ /* 0x000fe20000410000 */
[----:B------:R-:W-:Y:S02]  /*1f70*/  ISETP.NE.AND.EX P0, PT, RZ, c[0x0][0x25c], PT, P0 ;  /* 0x00009700ff007a0c */ /* 0x000fe40003f05300 */
[----:B------:R-:W-:Y:S01]  /*1f80*/  F2FP.BF16.PACK_AB R76, R73, R76 ;  /* 0x0000004c494c723e */ /* 0x000fe200000010ff */
[----:B------:R-:W-:Y:S01]  /*1f90*/  @P1 FADD.FTZ R89, R89, R68 ;  /* 0x0000004459591221 */ /* 0x000fe20000010000 */
[----:B------:R-:W-:-:S05]  /*1fa0*/  @P1 PRMT R68, RZ, 0x5410, R55 ;  /* 0x00005410ff441816 */ /* 0x000fca0000000037 */
[----:B------:R-:W-:Y:S01]  /*1fb0*/  @P1 FADD.FTZ R95, R95, R68 ;  /* 0x000000445f5f1221 */ /* 0x000fe20000010000 */
[----:B------:R-:W-:-:S03]  /*1fc0*/  @P1 PRMT R68, RZ, 0x7610, R55 ;  /* 0x00007610ff441816 */ /* 0x000fc60000000037 */
[----:B------:R-:W-:Y:S01]  /*1fd0*/  @P0 F2FP.BF16.PACK_AB R74, RZ, R89 ;  /* 0x00000059ff4a023e */ /* 0x000fe200000010ff */
[-C--:B------:R-:W-:Y:S01]  /*1fe0*/  FMUL.FTZ R89, R89, R90.reuse ;  /* 0x0000005a59597220 */ /* 0x080fe20000410000 */
[----:B------:R-:W-:Y:S01]  /*1ff0*/  @P0 F2FP.BF16.PACK_AB R72, RZ, R95 ;  /* 0x0000005fff48023e */ /* 0x000fe200000010ff */
[----:B------:R-:W-:Y:S01]  /*2000*/  @P1 FADD.FTZ R205, R205, R68 ;  /* 0x00000044cdcd1221 */ /* 0x000fe20000010000 */
[----:B------:R-:W-:Y:S01]  /*2010*/  @P0 F2FP.BF16.PACK_AB R68, RZ, R69 ;  /* 0x00000045ff44023e */ /* 0x000fe200000010ff */
[-C--:B------:R-:W-:Y:S01]  /*2020*/  FMUL.FTZ R95, R95, R90.reuse ;  /* 0x0000005a5f5f7220 */ /* 0x080fe20000410000 */
[----:B------:R-:W-:Y:S01]  /*2030*/  @P0 F2FP.BF16.PACK_AB R75, RZ, R75 ;  /* 0x0000004bff4b023e */ /* 0x000fe200000010ff */
[-C--:B------:R-:W-:Y:S01]  /*2040*/  FMUL.FTZ R69, R69, R90.reuse ;  /* 0x0000005a45457220 */ /* 0x080fe20000410000 */
[----:B------:R-:W-:Y:S01]  /*2050*/  @P0 F2FP.BF16.PACK_AB R88, RZ, R205 ;  /* 0x000000cdff58023e */ /* 0x000fe200000010ff */
[----:B------:R-:W-:Y:S01]  /*2060*/  FMUL.FTZ R205, R205, R90 ;  /* 0x0000005acdcd7220 */ /* 0x000fe20000410000 */
[----:B------:R-:W-:Y:S01]  /*2070*/  @P0 PRMT R64, R75, 0x7610, R64 ;  /* 0x000076104b400816 */ /* 0x000fe20000000040 */
[----:B------:R-:W-:Y:S01]  /*2080*/  FMUL.FTZ R211, R95, c[0x0][0x1e8] ;  /* 0x00007a005fd37a20 */ /* 0x000fe20000410000 */
[----:B------:R-:W-:Y:S01]  /*2090*/  @P0 PRMT R66, R68, 0x7610, R66 ;  /* 0x0000761044420816 */ /* 0x000fe20000000042 */
[----:B------:R-:W-:Y:S01]  /*20a0*/  FMUL.FTZ R206, R205, c[0x0][0x1e8] ;  /* 0x00007a00cdce7a20 */ /* 0x000fe20000410000 */
[----:B------:R-:W-:Y:S01]  /*20b0*/  @P0 F2FP.BF16.PACK_AB R79, RZ, R79 ;  /* 0x0000004fff4f023e */ /* 0x000fe200000010ff */
[----:B------:R-:W-:Y:S01]  /*20c0*/  FMUL.FTZ R207, R69, c[0x0][0x1e8] ;  /* 0x00007a0045cf7a20 */ /* 0x000fe20000410000 */
[----:B------:R-:W-:Y:S01]  /*20d0*/  @P0 F2FP.BF16.PACK_AB R77, RZ, R77 ;  /* 0x0000004dff4d023e */ /* 0x000fe200000010ff */
[----:B------:R-:W-:Y:S01]  /*20e0*/  FMUL.FTZ R204, R89, c[0x0][0x1e8] ;  /* 0x00007a0059cc7a20 */ /* 0x000fe20000410000 */
[----:B------:R-:W-:Y:S01]  /*20f0*/  @P0 F2FP.BF16.PACK_AB R81, RZ, R81 ;  /* 0x00000051ff51023e */ /* 0x000fe200000010ff */
[----:B------:R-:W-:Y:S01]  /*2100*/  FMUL.FTZ R75, R22, R211 ;  /* 0x000000d3164b7220 */ /* 0x000fe20000410000 */
[----:B------:R-:W-:Y:S01]  /*2110*/  @P0 PRMT R65, R79, 0x7610, R65 ;  /* 0x000076104f410816 */ /* 0x000fe20000000041 */
[----:B------:R-:W-:Y:S01]  /*2120*/  FMUL.FTZ R78, R23, R206 ;  /* 0x000000ce174e7220 */ /* 0x000fe20000410000 */
[----:B------:R-:W-:Y:S01]  /*2130*/  @P0 PRMT R67, R72, 0x7610, R67 ;  /* 0x0000761048430816 */ /* 0x000fe20000000043 */
[----:B------:R-:W-:Y:S01]  /*2140*/  FMUL.FTZ R68, R20, R207 ;  /* 0x000000cf14447220 */ /* 0x000fe20000410000 */
[----:B------:R-:W-:Y:S01]  /*2150*/  FSEL R75, R75, RZ, P6 ;  /* 0x000000ff4b4b7208 */ /* 0x000fe20003000000 */
[----:B------:R-:W-:Y:S01]  /*2160*/  FMUL.FTZ R69, R21, R204 ;  /* 0x000000cc15457220 */ /* 0x000fe20000410000 */
[----:B------:R-:W-:Y:S01]  /*2170*/  FSEL R78, R78, RZ, P4 ;  /* 0x000000ff4e4e7208 */ /* 0x000fe20002000000 */
[----:B------:R-:W-:Y:S01]  /*2180*/  IMAD.WIDE.U32 R72, R175, R219, c[0x0][0x170] ;  /* 0x00005c00af487625 */ /* 0x000fe200078e00db */
[----:B------:R-:W-:-:S02]  /*2190*/  FSEL R68, R68, RZ, P3 ;  /* 0x000000ff44447208 */ /* 0x000fc40001800000 */
[----:B------:R-:W-:Y:S02]  /*21a0*/  FSEL R69, R69, RZ, P5 ;  /* 0x000000ff45457208 */ /* 0x000fe40002800000 */
[----:B------:R-:W-:Y:S02]  /*21b0*/  F2FP.BF16.PACK_AB R79, R78, R75 ;  /* 0x0000004b4e4f723e */ /* 0x000fe400000010ff */
[----:B------:R-:W-:Y:S02]  /*21c0*/  @P0 PRMT R64, R64, 0x5410, R77 ;  /* 0x0000541040400816 */ /* 0x000fe4000000004d */
[----:B------:R-:W-:Y:S01]  /*21d0*/  F2FP.BF16.PACK_AB R78, R69, R68 ;  /* 0x00000044454e723e */ /* 0x000fe200000010ff */
[CC--:B------:R-:W-:Y:S01]  /*21e0*/  @P0 IMAD.WIDE.U32 R68, R176.reuse, R219.reuse, c[0x0][0x258] ;  /* 0x00009600b0440625 */ /* 0x0c0fe200078e00db */
[----:B------:R-:W-:Y:S02]  /*21f0*/  @P0 PRMT R65, R65, 0x5410, R81 ;  /* 0x0000541041410816 */ /* 0x000fe40000000051 */
[----:B------:R-:W-:Y:S01]  /*2200*/  F2FP.BF16.PACK_AB R77, R209, R80 ;  /* 0x00000050d14d723e */ /* 0x000fe200000010ff */
[----:B------:R-:W-:Y:S01]  /*2210*/  IMAD.WIDE.U32 R80, R176, R219, c[0x0][0x248] ;  /* 0x00009200b0507625 */ /* 0x000fe200078e00db */
[----:B------:R-:W-:-:S02]  /*2220*/  @P0 PRMT R66, R66, 0x5410, R74 ;  /* 0x0000541042420816 */ /* 0x000fc4000000004a */
[----:B------:R-:W-:-:S05]  /*2230*/  @P0 PRMT R67, R67, 0x5410, R88 ;  /* 0x0000541043430816 */ /* 0x000fca0000000058 */
[----:B------:R0:W-:Y:S04]  /*2240*/  @P0 STG.E.128 [R68.64], R64 ;  /* 0x0000004044000986 */ /* 0x0001e8000c101d04 */
[----:B------:R1:W-:Y:S04]  /*2250*/  STG.E.128 [R80.64], R76 ;  /* 0x0000004c50007986 */ /* 0x0003e8000c101d04 */
[----:B------:R-:W2:Y:S01]  /*2260*/  LDG.E.128 R72, [R72.64] ;  /* 0x0000000448487981 */ /* 0x000ea2000c1e1d00 */
[----:B------:R-:W-:Y:S01]  /*2270*/  HFMA2.MMA R89, -RZ, RZ, 0, 0 ;  /* 0x00000000ff597435 */ /* 0x000fe200000001ff */
[--C-:B------:R-:W-:Y:S01]  /*2280*/  FFMA.FTZ R88, R203, R82, R83.reuse ;  /* 0x00000052cb587223 */ /* 0x100fe20000010053 */
[----:B------:R-:W-:Y:S01]  /*2290*/  MOV R94, R92 ;  /* 0x0000005c005e7202 */ /* 0x000fe20000000f00 */
[----:B------:R-:W-:-:S02]  /*22a0*/  FFMA.FTZ R202, R202, R82, R83 ;  /* 0x00000052caca7223 */ /* 0x000fc40000010053 */
[----:B------:R-:W-:Y:S02]  /*22b0*/  FADD.FTZ R88, R201, -R88 ;  /* 0x80000058c9587221 */ /* 0x000fe40000010000 */
[----:B------:R-:W-:Y:S01]  /*22c0*/  FADD.FTZ R202, R199, -R202 ;  /* 0x800000cac7ca7221 */ /* 0x000fe20000010000 */
[----:B------:R-:W-:Y:S01]  /*22d0*/  HFMA2.MMA R199, -RZ, RZ, 0, 0 ;  /* 0x00000000ffc77435 */ /* 0x000fe200000001ff */
[--C-:B0-----:R-:W-:Y:S01]  /*22e0*/  @P3 PRMT R68, RZ, 0x5410, R70.reuse ;  /* 0x00005410ff443816 */ /* 0x101fe20000000046 */
[----:B------:R-:W-:Y:S01]  /*22f0*/  FMUL.FTZ R69, R173, R88 ;  /* 0x00000058ad457220 */ /* 0x000fe20000410000 */
[----:B------:R-:W-:Y:S01]  /*2300*/  HFMA2.MMA R88, -RZ, RZ, 0, 0 ;  /* 0x00000000ff587435 */ /* 0x000fe200000001ff */
[--C-:B------:R-:W-:Y:S01]  /*2310*/  FFMA.FTZ R200, R200, R82, R83.reuse ;  /* 0x00000052c8c87223 */ /* 0x100fe20000010053 */
[----:B------:R-:W-:Y:S01]  /*2320*/  @P5 PRMT R70, RZ, 0x7610, R70 ;  /* 0x00007610ff465816 */ /* 0x000fe20000000046 */
[----:B------:R-:W-:Y:S01]  /*2330*/  @P3 FMUL.FTZ R89, R207, R68 ;  /* 0x00000044cf593220 */ /* 0x000fe20000410000 */
[----:B------:R-:W-:Y:S01]  /*2340*/  @P1 PRMT R68, RZ, 0x5410, R56 ;  /* 0x00005410ff441816 */ /* 0x000fe20000000038 */
[----:B-1----:R-:W-:Y:S01]  /*2350*/  FFMA.FTZ R77, R198, R82, R83 ;  /* 0x00000052c64d7223 */ /* 0x002fe20000010053 */
[----:B------:R-:W-:Y:S01]  /*2360*/  LOP3.LUT P3, RZ, R94, 0xff, RZ, 0xc0, !PT ;  /* 0x000000ff5eff7812 */ /* 0x000fe2000786c0ff */
[----:B------:R-:W-:Y:S01]  /*2370*/  FADD.FTZ R200, R197, -R200 ;  /* 0x800000c8c5c87221 */ /* 0x000fe20000010000 */
[----:B------:R-:W-:Y:S01]  /*2380*/  CS2R R94, SRZ ;  /* 0x00000000005e7805 */ /* 0x000fe2000001ff00 */
[----:B------:R-:W-:Y:S01]  /*2390*/  @P1 FADD.FTZ R69, R69, R68 ;  /* 0x0000004445451221 */ /* 0x000fe20000010000 */
[----:B------:R-:W-:Y:S01]  /*23a0*/  @P1 PRMT R68, RZ, 0x7610, R56 ;  /* 0x00007610ff441816 */ /* 0x000fe20000000038 */
[----:B------:R-:W-:-:S02]  /*23b0*/  FADD.FTZ R196, R196, -R77 ;  /* 0x8000004dc4c47221 */ /* 0x000fc40000010000 */
[C---:B------:R-:W-:Y:S02]  /*23c0*/  FMUL.FTZ R77, R173.reuse, R202 ;  /* 0x000000caad4d7220 */ /* 0x040fe40000410000 */
[----:B------:R-:W-:Y:S02]  /*23d0*/  FMUL.FTZ R79, R173, R200 ;  /* 0x000000c8ad4f7220 */ /* 0x000fe40000410000 */
[----:B------:R-:W-:Y:S01]  /*23e0*/  @P1 FADD.FTZ R77, R77, R68 ;  /* 0x000000444d4d1221 */ /* 0x000fe20000010000 */
[--C-:B------:R-:W-:Y:S01]  /*23f0*/  @P1 PRMT R68, RZ, 0x5410, R57.reuse ;  /* 0x00005410ff441816 */ /* 0x100fe20000000039 */
[----:B------:R-:W-:Y:S02]  /*2400*/  FMUL.FTZ R81, R173, R196 ;  /* 0x000000c4ad517220 */ /* 0x000fe40000410000 */
[----:B------:R-:W-:Y:S01]  /*2410*/  @P5 FMUL.FTZ R94, R204, R70 ;  /* 0x00000046cc5e5220 */ /* 0x000fe20000410000 */
[----:B------:R-:W-:Y:S01]  /*2420*/  LOP3.LUT P5, RZ, R92, 0xff00, RZ, 0xc0, !PT ;  /* 0x0000ff005cff7812 */ /* 0x000fe200078ac0ff */
[----:B------:R-:W-:Y:S01]  /*2430*/  @P1 FADD.FTZ R79, R79, R68 ;  /* 0x000000444f4f1221 */ /* 0x000fe20000010000 */
[----:B------:R-:W-:Y:S01]  /*2440*/  @P1 PRMT R68, RZ, 0x7610, R57 ;  /* 0x00007610ff441816 */ /* 0x000fe20000000039 */
[----:B------:R-:W-:Y:S01]  /*2450*/  CS2R R196, SRZ ;  /* 0x0000000000c47805 */ /* 0x000fe2000001ff00 */
[----:B------:R-:W-:-:S02]  /*2460*/  FMUL.FTZ R70, R77, R90 ;  /* 0x0000005a4d467220 */ /* 0x000fc40000410000 */
[----:B------:R-:W-:Y:S02]  /*2470*/  FFMA.FTZ R194, R194, R82, R83 ;  /* 0x00000052c2c27223 */ /* 0x000fe40000010053 */
[----:B------:R-:W-:Y:S01]  /*2480*/  @P1 FADD.FTZ R81, R81, R68 ;  /* 0x0000004451511221 */ /* 0x000fe20000010000 */
[--C-:B------:R-:W-:Y:S01]  /*2490*/  @P6 PRMT R68, RZ, 0x5410, R71.reuse ;  /* 0x00005410ff446816 */ /* 0x100fe20000000047 */
[----:B------:R-:W-:Y:S01]  /*24a0*/  FMUL.FTZ R76, R70, c[0x0][0x1e8] ;  /* 0x00007a00464c7a20 */ /* 0x000fe20000410000 */
[----:B------:R-:W-:Y:S01]  /*24b0*/  @P4 PRMT R71, RZ, 0x7610, R71 ;  /* 0x00007610ff474816 */ /* 0x000fe20000000047 */
[----:B------:R-:W-:Y:S02]  /*24c0*/  FMUL.FTZ R70, R81, R90 ;  /* 0x0000005a51467220 */ /* 0x000fe40000410000 */
[----:B------:R-:W-:Y:S01]  /*24d0*/  @P6 FMUL.FTZ R95, R211, R68 ;  /* 0x00000044d35f6220 */ /* 0x000fe20000410000 */
[----:B------:R-:W-:Y:S01]  /*24e0*/  LOP3.LUT P6, RZ, R92, 0xff000000, RZ, 0xc0, !PT ;  /* 0xff0000005cff7812 */ /* 0x000fe200078cc0ff */
[----:B------:R-:W-:Y:S01]  /*24f0*/  FMUL.FTZ R68, R69, R90 ;  /* 0x0000005a45447220 */ /* 0x000fe20000410000 */
[----:B------:R-:W-:Y:S01]  /*2500*/  @P0 F2FP.BF16.PACK_AB R69, RZ, R69 ;  /* 0x00000045ff45023e */ /* 0x000fe200000010ff */
[----:B------:R-:W-:Y:S01]  /*2510*/  @P4 FMUL.FTZ R88, R206, R71 ;  /* 0x00000047ce584220 */ /* 0x000fe20000410000 */
[----:B------:R-:W-:Y:S01]  /*2520*/  LOP3.LUT P4, RZ, R92, 0xff0000, RZ, 0xc0, !PT ;  /* 0x00ff00005cff7812 */ /* 0x000fe2000788c0ff */
[----:B------:R-:W-:Y:S01]  /*2530*/  FMUL.FTZ R71, R68, c[0x0][0x1e8] ;  /* 0x00007a0044477a20 */ /* 0x000fe20000410000 */
[----:B------:R-:W-:Y:S01]  /*2540*/  MOV R92, RZ ;  /* 0x000000ff005c7202 */ /* 0x000fe20000000f00 */
[----:B------:R-:W-:Y:S01]  /*2550*/  FADD.FTZ R194, R193, -R194 ;  /* 0x800000c2c1c27221 */ /* 0x000fe20000010000 */
[----:B------:R-:W-:Y:S01]  /*2560*/  @P0 PRMT R64, R69, 0x7610, R64 ;  /* 0x0000761045400816 */ /* 0x000fe20000000040 */
[----:B------:R-:W-:-:S02]  /*2570*/  FFMA.FTZ R192, R192, R82, R83 ;  /* 0x00000052c0c07223 */ /* 0x000fc40000010053 */
[----:B------:R-:W-:Y:S02]  /*2580*/  FFMA.FTZ R190, R190, R82, R83 ;  /* 0x00000052bebe7223 */ /* 0x000fe40000010053 */
[----:B------:R-:W-:Y:S02]  /*2590*/  FADD.FTZ R192, R191, -R192 ;  /* 0x800000c0bfc07221 */ /* 0x000fe40000010000 */
[----:B------:R-:W-:-:S04]  /*25a0*/  FADD.FTZ R190, R195, -R190 ;  /* 0x800000bec3be7221 */ /* 0x000fc80000010000 */
[----:B------:R-:W-:Y:S01]  /*25b0*/  FMUL.FTZ R191, R173, R190 ;  /* 0x000000beadbf7220 */ /* 0x000fe20000410000 */
[--C-:B--2---:R-:W-:Y:S02]  /*25c0*/  @P3 PRMT R68, RZ, 0x5410, R72.reuse ;  /* 0x00005410ff443816 */ /* 0x104fe40000000048 */
[----:B------:R-:W-:-:S03]  /*25d0*/  @P5 PRMT R72, RZ, 0x7610, R72 ;  /* 0x00007610ff485816 */ /* 0x000fc60000000048 */
[----:B------:R-:W-:Y:S02]  /*25e0*/  @P3 FMUL.FTZ R197, R71, R68 ;  /* 0x0000004447c53220 */ /* 0x000fe40000410000 */
[----:B------:R-:W-:Y:S02]  /*25f0*/  FMUL.FTZ R68, R79, R90 ;  /* 0x0000005a4f447220 */ /* 0x000fe40000410000 */
[----:B------:R-:W-:Y:S02]  /*2600*/  @P5 FMUL.FTZ R92, R76, R72 ;  /* 0x000000484c5c5220 */ /* 0x000fe40000410000 */
[----:B------:R-:W-:Y:S01]  /*2610*/  FMUL.FTZ R201, R68, c[0x0][0x1e8] ;  /* 0x00007a0044c97a20 */ /* 0x000fe20000410000 */
[--C-:B------:R-:W-:Y:S01]  /*2620*/  @P4 PRMT R68, RZ, 0x5410, R73.reuse ;  /* 0x00005410ff444816 */ /* 0x100fe20000000049 */
[----:B------:R-:W-:Y:S01]  /*2630*/  FMUL.FTZ R72, R70, c[0x0][0x1e8] ;  /* 0x00007a0046487a20 */ /* 0x000fe20000410000 */
[----:B------:R-:W-:Y:S01]  /*2640*/  @P6 PRMT R73, RZ, 0x7610, R73 ;  /* 0x00007610ff496816 */ /* 0x000fe20000000049 */
[----:B------:R-:W-:-:S02]  /*2650*/  FMUL.FTZ R70, R17, R76 ;  /* 0x0000004c11467220 */ /* 0x000fc40000410000 */
[----:B------:R-:W-:Y:S02]  /*2660*/  @P4 FMUL.FTZ R199, R201, R68 ;  /* 0x00000044c9c74220 */ /* 0x000fe40000410000 */
[----:B------:R-:W-:Y:S02]  /*2670*/  FMUL.FTZ R68, R16, R71 ;  /* 0x0000004710447220 */ /* 0x000fe40000410000 */
[----:B------:R-:W-:Y:S01]  /*2680*/  @P6 FMUL.FTZ R196, R72, R73 ;  /* 0x0000004948c46220 */ /* 0x000fe20000410000 */
[----:B------:R-:W-:Y:S01]  /*2690*/  IADD3 R73, R176, 0x100, RZ ;  /* 0x00000100b0497810 */ /* 0x000fe20007ffe0ff */
[----:B------:R-:W-:Y:S01]  /*26a0*/  FMUL.FTZ R71, R18, R201 ;  /* 0x000000c912477220 */ /* 0x000fe20000410000 */
[----:B------:R-:W-:Y:S01]  /*26b0*/  FSEL R198, R68, RZ, P3 ;  /* 0x000000ff44c67208 */ /* 0x000fe20001800000 */
[----:B------:R-:W-:Y:S01]  /*26c0*/  FMUL.FTZ R68, R19, R72 ;  /* 0x0000004813447220 */ /* 0x000fe20000410000 */
[----:B------:R-:W-:Y:S02]  /*26d0*/  FSEL R201, R70, RZ, P5 ;  /* 0x000000ff46c97208 */ /* 0x000fe40002800000 */
[----:B------:R-:W-:-:S02]  /*26e0*/  LEA R72, P5, R73, c[0x0][0x248], 0x4 ;  /* 0x0000920049487a11 */ /* 0x000fc400078a20ff */
[----:B------:R-:W-:Y:S01]  /*26f0*/  FSEL R203, R68, RZ, P6 ;  /* 0x000000ff44cb7208 */ /* 0x000fe20003000000 */
[----:B------:R-:W-:Y:S01]  /*2700*/  FFMA.FTZ R68, R189, R82, R83 ;  /* 0x00000052bd447223 */ /* 0x000fe20000010053 */
[----:B------:R-:W-:Y:S02]  /*2710*/  FSEL R200, R71, RZ, P4 ;  /* 0x000000ff47c87208 */ /* 0x000fe40002000000 */
[----:B------:R-:W-:Y:S01]  /*2720*/  LEA.HI.X R73, R73, c[0x0][0x24c], RZ, 0x4, P5 ;  /* 0x0000930049497a11 */ /* 0x000fe200028f24ff */
[----:B------:R-:W-:Y:S01]  /*2730*/  FADD.FTZ R70, R187, -R68 ;  /* 0x80000044bb467221 */ /* 0x000fe20000010000 */
[----:B------:R-:W-:Y:S01]  /*2740*/  LOP3.LUT P3, RZ, R93, 0xff, RZ, 0xc0, !PT ;  /* 0x000000ff5dff7812 */ /* 0x000fe2000786c0ff */
[----:B------:R-:W-:Y:S01]  /*2750*/  FMUL.FTZ R187, R173, R192 ;  /* 0x000000c0adbb7220 */ /* 0x000fe20000410000 */
[----:B------:R-:W-:Y:S01]  /*2760*/  LOP3.LUT P4, RZ, R93, 0xff00, RZ, 0xc0, !PT ;  /* 0x0000ff005dff7812 */ /* 0x000fe2000788c0ff */
[----:B------:R-:W-:Y:S01]  /*2770*/  FMUL.FTZ R189, R173, R70 ;  /* 0x00000046adbd7220 */ /* 0x000fe20000410000 */
[----:B------:R-:W-:-:S02]  /*2780*/  LOP3.LUT P6, RZ, R93, 0xff0000, RZ, 0xc0, !PT ;  /* 0x00ff00005dff7812 */ /* 0x000fc400078cc0ff */
[----:B------:R-:W-:Y:S01]  /*2790*/  LOP3.LUT P5, RZ, R93, 0xff000000, RZ, 0xc0, !PT ;  /* 0xff0000005dff7812 */ /* 0x000fe200078ac0ff */
[----:B------:R-:W-:Y:S01]  /*27a0*/  FMUL.FTZ R93, R173, R194 ;  /* 0x000000c2ad5d7220 */ /* 0x000fe20000410000 */
[----:B------:R-:W-:Y:S02]  /*27b0*/  @P1 PRMT R68, RZ, 0x5410, R58 ;  /* 0x00005410ff441816 */ /* 0x000fe4000000003a */
[----:B------:R-:W-:Y:S02]  /*27c0*/  @P0 F2FP.BF16.PACK_AB R70, RZ, R79 ;  /* 0x0000004fff46023e */ /* 0x000fe400000010ff */
[----:B------:R-:W-:Y:S01]  /*27d0*/  @P0 F2FP.BF16.PACK_AB R71, RZ, R81 ;  /* 0x00000051ff47023e */ /* 0x000fe200000010ff */
[----:B------:R-:W-:Y:S01]  /*27e0*/  @P1 FADD.FTZ R93, R93, R68 ;  /* 0x000000445d5d1221 */ /* 0x000fe20000010000 */
[----:B------:R-:W-:Y:S02]  /*27f0*/  @P1 PRMT R68, RZ, 0x7610, R58 ;  /* 0x00007610ff441816 */ /* 0x000fe4000000003a */
[----:B------:R-:W-:-:S02]  /*2800*/  @P0 PRMT R65, R70, 0x7610, R65 ;  /* 0x0000761046410816 */ /* 0x000fc40000000041 */
[----:B------:R-:W-:Y:S01]  /*2810*/  @P0 F2FP.BF16.PACK_AB R80, RZ, R93 ;  /* 0x0000005dff50023e */ /* 0x000fe200000010ff */
[----:B------:R-:W-:Y:S01]  /*2820*/  @P1 FADD.FTZ R187, R187, R68 ;  /* 0x00000044bbbb1221 */ /* 0x000fe20000010000 */
[--C-:B------:R-:W-:Y:S01]  /*2830*/  @P1 PRMT R68, RZ, 0x5410, R59.reuse ;  /* 0x00005410ff441816 */ /* 0x100fe2000000003b */
[-C--:B------:R-:W-:Y:S01]  /*2840*/  FMUL.FTZ R93, R93, R90.reuse ;  /* 0x0000005a5d5d7220 */ /* 0x080fe20000410000 */
[----:B------:R-:W-:Y:S01]  /*2850*/  @P0 PRMT R66, R80, 0x7610, R66 ;  /* 0x0000761050420816 */ /* 0x000fe20000000042 */
[-C--:B------:R-:W-:Y:S01]  /*2860*/  FMUL.FTZ R192, R187, R90.reuse ;  /* 0x0000005abbc07220 */ /* 0x080fe20000410000 */
[----:B------:R-:W-:Y:S01]  /*2870*/  @P0 F2FP.BF16.PACK_AB R187, RZ, R187 ;  /* 0x000000bbffbb023e */ /* 0x000fe200000010ff */
[----:B------:R-:W-:Y:S01]  /*2880*/  @P1 FADD.FTZ R189, R189, R68 ;  /* 0x00000044bdbd1221 */ /* 0x000fe20000010000 */
[----:B------:R-:W-:Y:S01]  /*2890*/  @P1 PRMT R68, RZ, 0x7610, R59 ;  /* 0x00007610ff441816 */ /* 0x000fe2000000003b */
[----:B------:R-:W-:Y:S01]  /*28a0*/  FMUL.FTZ R193, R93, c[0x0][0x1e8] ;  /* 0x00007a005dc17a20 */ /* 0x000fe20000410000 */
[----:B------:R-:W-:Y:S01]  /*28b0*/  IADD3 R176, R176, 0x200, RZ ;  /* 0x00000200b0b07810 */ /* 0x000fe20007ffe0ff */
[-C--:B------:R-:W-:Y:S01]  /*28c0*/  FMUL.FTZ R76, R189, R90.reuse ;  /* 0x0000005abd4c7220 */ /* 0x080fe20000410000 */
[----:B------:R-:W-:Y:S01]  /*28d0*/  @P0 F2FP.BF16.PACK_AB R189, RZ, R189 ;  /* 0x000000bdffbd023e */ /* 0x000fe200000010ff */
[----:B------:R-:W-:Y:S01]  /*28e0*/  @P1 FADD.FTZ R191, R191, R68 ;  /* 0x00000044bfbf1221 */ /* 0x000fe20000010000 */
[----:B------:R-:W-:Y:S01]  /*28f0*/  @P0 F2FP.BF16.PACK_AB R68, RZ, R77 ;  /* 0x0000004dff44023e */ /* 0x000fe200000010ff */
[----:B------:R-:W-:Y:S01]  /*2900*/  FMUL.FTZ R93, R76, c[0x0][0x1e8] ;  /* 0x00007a004c5d7a20 */ /* 0x000fe20000410000 */
[----:B------:R-:W-:Y:S01]  /*2910*/  @P0 PRMT R67, R189, 0x7610, R67 ;  /* 0x00007610bd430816 */ /* 0x000fe20000000043 */
[----:B------:R-:W-:Y:S01]  /*2920*/  FMUL.FTZ R190, R191, R90 ;  /* 0x0000005abfbe7220 */ /* 0x000fe20000410000 */
[----:B------:R-:W-:Y:S01]  /*2930*/  @P0 F2FP.BF16.PACK_AB R191, RZ, R191 ;  /* 0x000000bfffbf023e */ /* 0x000fe200000010ff */
[----:B------:R-:W-:Y:S01]  /*2940*/  FMUL.FTZ R192, R192, c[0x0][0x1e8] ;  /* 0x00007a00c0c07a20 */ /* 0x000fe20000410000 */
[----:B------:R-:W-:Y:S01]  /*2950*/  @P0 PRMT R64, R64, 0x5410, R68 ;  /* 0x0000541040400816 */ /* 0x000fe20000000044 */
[----:B------:R-:W-:Y:S01]  /*2960*/  FMUL.FTZ R190, R190, c[0x0][0x1e8] ;  /* 0x00007a00bebe7a20 */ /* 0x000fe20000410000 */
[----:B------:R-:W-:Y:S01]  /*2970*/  @P0 PRMT R65, R65, 0x5410, R71 ;  /* 0x0000541041410816 */ /* 0x000fe20000000047 */
        /* <DEDUP_REMOVED lines=8> */
[----:B------:R-:W-:Y:S01]  /*2a00*/  @P0 IMAD.WIDE.U32 R80, R175, R219, c[0x0][0x258] ;  /* 0x00009600af500625 */ /* 0x000fe200078e00db */
[----:B------:R-:W-:-:S02]  /*2a10*/  FSEL R76, R76, RZ, P3 ;  /* 0x000000ff4c4c7208 */ /* 0x000fc40001800000 */
[----:B------:R-:W-:Y:S01]  /*2a20*/  FSEL R77, R77, RZ, P4 ;  /* 0x000000ff4d4d7208 */ /* 0x000fe20002000000 */
[----:B------:R-:W-:Y:S01]  /*2a30*/  IMAD.WIDE.U32 R68, R176, R219, c[0x0][0x170] ;  /* 0x00005c00b0447625 */ /* 0x000fe200078e00db */
[----:B------:R-:W-:Y:S01]  /*2a40*/  F2FP.BF16.PACK_AB R79, R79, R78 ;  /* 0x0000004e4f4f723e */ /* 0x000fe200000010ff */
[----:B------:R0:W-:Y:S01]  /*2a50*/  @P0 STG.E.128 [R80.64], R64 ;  /* 0x0000004050000986 */ /* 0x0001e2000c101d04 */
[----:B------:R-:W-:Y:S02]  /*2a60*/  F2FP.BF16.PACK_AB R78, R77, R76 ;  /* 0x0000004c4d4e723e */ /* 0x000fe400000010ff */
[----:B------:R-:W-:Y:S02]  /*2a70*/  F2FP.BF16.PACK_AB R77, R203, R200 ;  /* 0x000000c8cb4d723e */ /* 0x000fe400000010ff */
[----:B------:R-:W-:-:S05]  /*2a80*/  F2FP.BF16.PACK_AB R76, R201, R198 ;  /* 0x000000c6c94c723e */ /* 0x000fca00000010ff */
[----:B------:R1:W-:Y:S04]  /*2a90*/  STG.E.128 [R72.64], R76 ;  /* 0x0000004c48007986 */ /* 0x0003e8000c101d04 */
[----:B------:R-:W2:Y:S01]  /*2aa0*/  LDG.E.128 R68, [R68.64] ;  /* 0x0000000444447981 */ /* 0x000ea2000c1e1d00 */
[-CC-:B------:R-:W-:Y:S01]  /*2ab0*/  FFMA.FTZ R91, R91, R82.reuse, R83.reuse ;  /* 0x000000525b5b7223 */ /* 0x180fe20000010053 */
[----:B------:R-:W-:Y:S01]  /*2ac0*/  MOV R187, RZ ;  /* 0x000000ff00bb7202 */ /* 0x000fe20000000f00 */
[----:B------:R-:W-:Y:S01]  /*2ad0*/  FFMA.FTZ R156, R156, R82, R83 ;  /* 0x000000529c9c7223 */ /* 0x000fe20000010053 */
[----:B------:R-:W-:Y:S01]  /*2ae0*/  MOV R175, R2 ;  /* 0x0000000200af7202 */ /* 0x000fe20000000f00 */
[----:B------:R-:W-:Y:S01]  /*2af0*/  FADD.FTZ R154, R154, -R91 ;  /* 0x8000005b9a9a7221 */ /* 0x000fe20000010000 */
[----:B------:R-:W-:Y:S01]  /*2b00*/  IADD3 R170, R170, c[0x0][0x160], RZ ;  /* 0x00005800aaaa7a10 */ /* 0x000fe20007ffe0ff */
[----:B------:R-:W-:-:S02]  /*2b10*/  FADD.FTZ R156, R155, -R156 ;  /* 0x8000009c9b9c7221 */ /* 0x000fc40000010000 */
[----:B------:R-:W-:Y:S02]  /*2b20*/  FFMA.FTZ R157, R157, R82, R83 ;  /* 0x000000529d9d7223 */ /* 0x000fe40000010053 */
[C---:B0-----:R-:W-:Y:S02]  /*2b30*/  FMUL.FTZ R81, R173.reuse, R156 ;  /* 0x0000009cad517220 */ /* 0x041fe40000410000 */
[----:B------:R-:W-:Y:S01]  /*2b40*/  FADD.FTZ R178, R178, -R157 ;  /* 0x8000009db2b27221 */ /* 0x000fe20000010000 */
[--C-:B-1----:R-:W-:Y:S01]  /*2b50*/  @P3 PRMT R72, RZ, 0x5410, R74.reuse ;  /* 0x00005410ff483816 */ /* 0x102fe2000000004a */
[----:B------:R-:W-:Y:S01]  /*2b60*/  FMUL.FTZ R77, R173, R154 ;  /* 0x0000009aad4d7220 */ /* 0x000fe20000410000 */
[----:B------:R-:W-:Y:S01]  /*2b70*/  @P4 PRMT R73, RZ, 0x7610, R74 ;  /* 0x00007610ff494816 */ /* 0x000fe2000000004a */
[----:B------:R-:W-:Y:S01]  /*2b80*/  FFMA.FTZ R180, R180, R82, R83 ;  /* 0x00000052b4b47223 */ /* 0x000fe20000010053 */
[----:B------:R-:W-:Y:S01]  /*2b90*/  @P6 PRMT R74, RZ, 0x5410, R75 ;  /* 0x00005410ff4a6816 */ /* 0x000fe2000000004b */
[----:B------:R-:W-:Y:S01]  /*2ba0*/  @P3 FMUL.FTZ R187, R193, R72 ;  /* 0x00000048c1bb3220 */ /* 0x000fe20000410000 */
[----:B------:R-:W-:Y:S01]  /*2bb0*/  @P1 PRMT R72, RZ, 0x5410, R60 ;  /* 0x00005410ff481816 */ /* 0x000fe2000000003c */
[-CC-:B------:R-:W-:Y:S01]  /*2bc0*/  FFMA.FTZ R179, R179, R82.reuse, R83.reuse ;  /* 0x00000052b3b37223 */ /* 0x180fe20000010053 */
[----:B------:R-:W-:Y:S01]  /*2bd0*/  LOP3.LUT P3, RZ, R175, 0xff, RZ, 0xc0, !PT ;  /* 0x000000ffafff7812 */ /* 0x000fe2000786c0ff */
[-CC-:B------:R-:W-:Y:S01]  /*2be0*/  FFMA.FTZ R184, R184, R82.reuse, R83.reuse ;  /* 0x00000052b8b87223 */ /* 0x180fe20000010053 */
[----:B------:R-:W-:Y:S01]  /*2bf0*/  CS2R R78, SRZ ;  /* 0x00000000004e7805 */ /* 0x000fe2000001ff00 */
[----:B------:R-:W-:Y:S01]  /*2c00*/  @P1 FADD.FTZ R77, R77, R72 ;  /* 0x000000484d4d1221 */ /* 0x000fe20000010000 */
[----:B------:R-:W-:Y:S01]  /*2c10*/  @P1 PRMT R72, RZ, 0x7610, R60 ;  /* 0x00007610ff481816 */ /* 0x000fe2000000003c */
[-C--:B------:R-:W-:Y:S01]  /*2c20*/  FFMA.FTZ R183, R183, R82.reuse, R83 ;  /* 0x00000052b7b77223 */ /* 0x080fe20000010053 */
[----:B------:R-:W-:Y:S01]  /*2c30*/  @P5 PRMT R75, RZ, 0x7610, R75 ;  /* 0x00007610ff4b5816 */ /* 0x000fe2000000004b */
[----:B------:R-:W-:-:S02]  /*2c40*/  FFMA.FTZ R82, R188, R82, R83 ;  /* 0x00000052bc527223 */ /* 0x000fc40000010053 */
[----:B------:R-:W-:Y:S01]  /*2c50*/  @P1 FADD.FTZ R81, R81, R72 ;  /* 0x0000004851511221 */ /* 0x000fe20000010000 */
[--C-:B------:R-:W-:Y:S01]  /*2c60*/  @P1 PRMT R72, RZ, 0x5410, R61.reuse ;  /* 0x00005410ff481816 */ /* 0x100fe2000000003d */
[----:B------:R-:W-:Y:S02]  /*2c70*/  FMUL.FTZ R83, R173, R178 ;  /* 0x000000b2ad537220 */ /* 0x000fe40000410000 */
[----:B------:R-:W-:Y:S02]  /*2c80*/  FADD.FTZ R180, R177, -R180 ;  /* 0x800000b4b1b47221 */ /* 0x000fe40000010000 */
[----:B------:R-:W-:Y:S01]  /*2c90*/  @P1 FADD.FTZ R83, R83, R72 ;  /* 0x0000004853531221 */ /* 0x000fe20000010000 */
[----:B------:R-:W-:Y:S01]  /*2ca0*/  @P1 PRMT R72, RZ, 0x7610, R61 ;  /* 0x00007610ff481816 */ /* 0x000fe2000000003d */
[----:B------:R-:W-:Y:S02]  /*2cb0*/  FMUL.FTZ R91, R173, R180 ;  /* 0x000000b4ad5b7220 */ /* 0x000fe40000410000 */
        /* <DEDUP_REMOVED lines=18> */
[----:B------:R-:W-:Y:S01]  /*2de0*/  FMUL.FTZ R173, R173, R82 ;  /* 0x00000052adad7220 */ /* 0x000fe20000410000 */
[----:B------:R-:W-:Y:S01]  /*2df0*/  @P0 F2FP.BF16.PACK_AB R82, RZ, R157 ;  /* 0x0000009dff52023e */ /* 0x000fe200000010ff */
[----:B------:R-:W-:Y:S01]  /*2e00*/  @P6 FMUL.FTZ R79, R93, R74 ;  /* 0x0000004a5d4f6220 */ /* 0x000fe20000410000 */
[----:B------:R-:W-:Y:S01]  /*2e10*/  @P0 F2FP.BF16.PACK_AB R74, RZ, R81 ;  /* 0x00000051ff4a023e */ /* 0x000fe200000010ff */
[----:B------:R-:W-:Y:S01]  /*2e20*/  @P1 FADD.FTZ R173, R173, R72 ;  /* 0x00000048adad1221 */ /* 0x000fe20000010000 */
[----:B------:R-:W-:Y:S01]  /*2e30*/  HFMA2.MMA R72, -RZ, RZ, 0, 0 ;  /* 0x00000000ff487435 */ /* 0x000fe200000001ff */
[----:B------:R-:W-:Y:S01]  /*2e40*/  LOP3.LUT P1, RZ, R2, 0xff00, RZ, 0xc0, !PT ;  /* 0x0000ff0002ff7812 */ /* 0x000fe2000782c0ff */
[----:B------:R-:W-:Y:S01]  /*2e50*/  @P5 FMUL.FTZ R78, R190, R75 ;  /* 0x0000004bbe4e5220 */ /* 0x000fe20000410000 */
[----:B------:R-:W-:Y:S01]  /*2e60*/  @P0 F2FP.BF16.PACK_AB R75, RZ, R83 ;  /* 0x00000053ff4b023e */ /* 0x000fe200000010ff */
[-C--:B------:R-:W-:Y:S01]  /*2e70*/  FMUL.FTZ R83, R83, R90.reuse ;  /* 0x0000005a53537220 */ /* 0x080fe20000410000 */
[----:B------:R-:W-:Y:S01]  /*2e80*/  @P0 F2FP.BF16.PACK_AB R93, RZ, R177 ;  /* 0x000000b1ff5d023e */ /* 0x000fe200000010ff */
[----:B------:R-:W-:Y:S01]  /*2e90*/  @P4 FMUL.FTZ R72, R192, R73 ;  /* 0x00000049c0484220 */ /* 0x000fe20000410000 */
[----:B------:R-:W-:Y:S01]  /*2ea0*/  @P0 F2FP.BF16.PACK_AB R73, RZ, R77 ;  /* 0x0000004dff49023e */ /* 0x000fe200000010ff */
[-C--:B------:R-:W-:Y:S01]  /*2eb0*/  FMUL.FTZ R77, R77, R90.reuse ;  /* 0x0000005a4d4d7220 */ /* 0x080fe20000410000 */
[----:B------:R-:W-:Y:S01]  /*2ec0*/  @P0 F2FP.BF16.PACK_AB R154, RZ, R173 ;  /* 0x000000adff9a023e */ /* 0x000fe200000010ff */
[-C--:B------:R-:W-:Y:S01]  /*2ed0*/  FMUL.FTZ R91, R91, R90.reuse ;  /* 0x0000005a5b5b7220 */ /* 0x080fe20000410000 */
[----:B------:R-:W-:Y:S01]  /*2ee0*/  @P0 PRMT R64, R73, 0x7610, R64 ;  /* 0x0000761049400816 */ /* 0x000fe20000000040 */
[-C--:B------:R-:W-:Y:S01]  /*2ef0*/  FMUL.FTZ R73, R81, R90.reuse ;  /* 0x0000005a51497220 */ /* 0x080fe20000410000 */
[----:B------:R-:W-:Y:S01]  /*2f00*/  @P0 PRMT R65, R75, 0x7610, R65 ;  /* 0x000076104b410816 */ /* 0x000fe20000000041 */
[----:B------:R-:W-:Y:S01]  /*2f10*/  FMUL.FTZ R77, R77, c[0x0][0x1e8] ;  /* 0x00007a004d4d7a20 */ /* 0x000fe20000410000 */
[----:B------:R-:W-:Y:S01]  /*2f20*/  @P0 PRMT R64, R64, 0x5410, R74 ;  /* 0x0000541040400816 */ /* 0x000fe2000000004a */
[----:B------:R-:W-:Y:S01]  /*2f30*/  FMUL.FTZ R74, R73, c[0x0][0x1e8] ;  /* 0x00007a00494a7a20 */ /* 0x000fe20000410000 */
[----:B------:R-:W-:Y:S01]  /*2f40*/  CS2R R80, SRZ ;  /* 0x0000000000507805 */ /* 0x000fe2000001ff00 */
        /* <DEDUP_REMOVED lines=8> */
[----:B------:R-:W-:Y:S01]  /*2fd0*/  LOP3.LUT P5, RZ, R2, 0xff000000, RZ, 0xc0, !PT ;  /* 0xff00000002ff7812 */ /* 0x000fe200078ac0ff */
[----:B------:R-:W-:Y:S01]  /*2fe0*/  @P0 IMAD.WIDE.U32 R174, R174, R219, c[0x0][0x258] ;  /* 0x00009600aeae0625 */ /* 0x000fe200078e00db */
[----:B------:R-:W-:-:S02]  /*2ff0*/  LOP3.LUT P4, RZ, R3, 0xff, RZ, 0xc0, !PT ;  /* 0x000000ff03ff7812 */ /* 0x000fc4000788c0ff */
[----:B------:R-:W-:Y:S01]  /*3000*/  LOP3.LUT P6, RZ, R3, 0xff00, RZ, 0xc0, !PT ;  /* 0x0000ff0003ff7812 */ /* 0x000fe200078cc0ff */
[----:B------:R-:W-:Y:S01]  /*3010*/  FMUL.FTZ R177, R177, c[0x0][0x1e8] ;  /* 0x00007a00b1b17a20 */ /* 0x000fe20000410000 */
[----:B------:R0:W-:Y:S01]  /*3020*/  @P0 STG.E.128 [R174.64], R64 ;  /* 0x00000040ae000986 */ /* 0x0001e2000c101d04 */
[----:B------:R-:W-:Y:S01]  /*3030*/  FMUL.FTZ R90, R90, c[0x0][0x1e8] ;  /* 0x00007a005a5a7a20 */ /* 0x000fe20000410000 */
[----:B------:R-:W-:Y:S01]  /*3040*/  LOP3.LUT P0, RZ, R2, 0xff0000, RZ, 0xc0, !PT ;  /* 0x00ff000002ff7812 */ /* 0x000fe2000780c0ff */
[----:B------:R-:W-:Y:S02]  /*3050*/  FADD.FTZ R129, R86, R129 ;  /* 0x0000008156817221 */ /* 0x000fe40000010000 */
[----:B------:R-:W-:Y:S02]  /*3060*/  FADD.FTZ R142, R79, R142 ;  /* 0x0000008e4f8e7221 */ /* 0x000fe40000010000 */
[----:B------:R-:W-:Y:S02]  /*3070*/  FMUL.FTZ R155, R155, c[0x0][0x1e8] ;  /* 0x00007a009b9b7a20 */ /* 0x000fe40000410000 */
[----:B------:R-:W-:-:S02]  /*3080*/  FMUL.FTZ R157, R157, c[0x0][0x1e8] ;  /* 0x00007a009d9d7a20 */ /* 0x000fc40000410000 */
[----:B------:R-:W-:Y:S02]  /*3090*/  FMUL.FTZ R79, R83, c[0x0][0x1e8] ;  /* 0x00007a00534f7a20 */ /* 0x000fe40000410000 */
[----:B------:R-:W-:Y:S02]  /*30a0*/  FMUL.FTZ R86, R91, c[0x0][0x1e8] ;  /* 0x00007a005b567a20 */ /* 0x000fe40000410000 */
[----:B------:R-:W-:Y:S02]  /*30b0*/  FADD.FTZ R139, R72, R139 ;  /* 0x0000008b488b7221 */ /* 0x000fe40000010000 */
[----:B------:R-:W-:Y:S02]  /*30c0*/  FMUL.FTZ R72, R5, R157 ;  /* 0x0000009d05487220 */ /* 0x000fe40000410000 */
[----:B------:R-:W-:Y:S02]  /*30d0*/  FMUL.FTZ R2, R10, R79 ;  /* 0x0000004f0a027220 */ /* 0x000fe40000410000 */
[----:B------:R-:W-:Y:S01]  /*30e0*/  FADD.FTZ R127, R84, R127 ;  /* 0x0000007f547f7221 */ /* 0x000fe20000010000 */
[----:B------:R-:W-:Y:S01]  /*30f0*/  HFMA2.MMA R84, -RZ, RZ, 0, 0 ;  /* 0x00000000ff547435 */ /* 0x000fe200000001ff */
[----:B------:R-:W-:Y:S01]  /*3100*/  FADD.FTZ R141, R78, R141 ;  /* 0x0000008d4e8d7221 */ /* 0x000fe20000010000 */
[----:B------:R-:W-:Y:S01]  /*3110*/  FSEL R2, R2, RZ, P0 ;  /* 0x000000ff02027208 */ /* 0x000fe20000000000 */
        /* <DEDUP_REMOVED lines=10> */
[----:B------:R-:W-:Y:S01]  /*31c0*/  FADD.FTZ R140, R187, R140 ;  /* 0x0000008cbb8c7221 */ /* 0x000fe20000010000 */
[--C-:B--2---:R-:W-:Y:S02]  /*31d0*/  @P3 PRMT R73, RZ, 0x5410, R68.reuse ;  /* 0x00005410ff493816 */ /* 0x104fe40000000044 */
[----:B------:R-:W-:Y:S02]  /*31e0*/  @P1 PRMT R68, RZ, 0x7610, R68 ;  /* 0x00007610ff441816 */ /* 0x000fe40000000044 */
[----:B------:R-:W-:Y:S01]  /*31f0*/  @P6 PRMT R78, RZ, 0x7610, R70 ;  /* 0x00007610ff4e6816 */ /* 0x000fe20000000046 */
[----:B------:R-:W-:-:S02]  /*3200*/  @P3 FMUL.FTZ R81, R77, R73 ;  /* 0x000000494d513220 */ /* 0x000fc40000410000 */
[----:B------:R-:W-:Y:S02]  /*3210*/  @P1 FMUL.FTZ R80, R74, R68 ;  /* 0x000000444a501220 */ /* 0x000fe40000410000 */
[----:B------:R-:W-:Y:S02]  /*3220*/  FMUL.FTZ R68, R8, R77 ;  /* 0x0000004d08447220 */ /* 0x000fe40000410000 */
[----:B------:R-:W-:Y:S02]  /*3230*/  FMUL.FTZ R73, R9, R74 ;  /* 0x0000004a09497220 */ /* 0x000fe40000410000 */
[----:B------:R-:W-:Y:S01]  /*3240*/  FMUL.FTZ R74, R7, R90 ;  /* 0x0000005a074a7220 */ /* 0x000fe20000410000 */
[----:B------:R-:W-:Y:S01]  /*3250*/  FSEL R82, R68, RZ, P3 ;  /* 0x000000ff44527208 */ /* 0x000fe20001800000 */
[----:B------:R-:W-:Y:S01]  /*3260*/  FMUL.FTZ R68, R4, R155 ;  /* 0x0000009b04447220 */ /* 0x000fe20000410000 */
[----:B------:R-:W-:Y:S01]  /*3270*/  LEA R76, P3, R176, c[0x0][0x248], 0x4 ;  /* 0x00009200b04c7a11 */ /* 0x000fe200078620ff */
[----:B------:R-:W-:Y:S01]  /*3280*/  FADD.FTZ R144, R81, R144 ;  /* 0x0000009051907221 */ /* 0x000fe20000010000 */
[----:B------:R-:W-:Y:S01]  /*3290*/  FSEL R93, R73, RZ, P1 ;  /* 0x000000ff495d7208 */ /* 0x000fe20000800000 */
[----:B------:R-:W-:Y:S01]  /*32a0*/  FMUL.FTZ R73, R6, R177 ;  /* 0x000000b106497220 */ /* 0x000fe20000410000 */
[----:B------:R-:W-:Y:S01]  /*32b0*/  LEA.HI.X R77, R176, c[0x0][0x24c], RZ, 0x4, P3 ;  /* 0x00009300b04d7a11 */ /* 0x000fe200018f24ff */
[----:B------:R-:W-:Y:S01]  /*32c0*/  FADD.FTZ R143, R80, R143 ;  /* 0x0000008f508f7221 */ /* 0x000fe20000010000 */
[----:B------:R-:W-:-:S02]  /*32d0*/  LOP3.LUT P1, RZ, R3, 0xff0000, RZ, 0xc0, !PT ;  /* 0x00ff000003ff7812 */ /* 0x000fc4000782c0ff */
[----:B------:R-:W-:Y:S01]  /*32e0*/  LOP3.LUT P3, RZ, R3, 0xff000000, RZ, 0xc0, !PT ;  /* 0xff00000003ff7812 */ /* 0x000fe2000786c0ff */
[----:B------:R-:W-:Y:S01]  /*32f0*/  FMUL.FTZ R3, R11, R86 ;  /* 0x000000560b037220 */ /* 0x000fe20000410000 */
[----:B------:R-:W-:Y:S02]  /*3300*/  FSEL R75, R73, RZ, P1 ;  /* 0x000000ff494b7208 */ /* 0x000fe40000800000 */
[----:B------:R-:W-:Y:S02]  /*3310*/  FSEL R74, R74, RZ, P3 ;  /* 0x000000ff4a4a7208 */ /* 0x000fe40001800000 */
[----:B------:R-:W-:Y:S02]  /*3320*/  FSEL R68, R68, RZ, P4 ;  /* 0x000000ff44447208 */ /* 0x000fe40002000000 */
[----:B------:R-:W-:Y:S02]  /*3330*/  FSEL R73, R72, RZ, P6 ;  /* 0x000000ff48497208 */ /* 0x000fe40003000000 */
[----:B------:R-:W-:-:S02]  /*3340*/  FSEL R3, R3, RZ, P5 ;  /* 0x000000ff03037208 */ /* 0x000fc40002800000 */
[----:B------:R-:W-:Y:S02]  /*3350*/  F2FP.BF16.PACK_AB R75, R74, R75 ;  /* 0x0000004b4a4b723e */ /* 0x000fe400000010ff */
[----:B------:R-:W-:Y:S02]  /*3360*/  F2FP.BF16.PACK_AB R74, R73, R68 ;  /* 0x00000044494a723e */ /* 0x000fe400000010ff */
[----:B------:R-:W-:Y:S02]  /*3370*/  F2FP.BF16.PACK_AB R73, R3, R2 ;  /* 0x000000020349723e */ /* 0x000fe400000010ff */
[----:B------:R-:W-:Y:S02]  /*3380*/  F2FP.BF16.PACK_AB R72, R93, R82 ;  /* 0x000000525d48723e */ /* 0x000fe400000010ff */
[--C-:B------:R-:W-:Y:S02]  /*3390*/  @P0 PRMT R2, RZ, 0x5410, R69.reuse ;  /* 0x00005410ff020816 */ /* 0x100fe40000000045 */
[----:B------:R-:W-:Y:S01]  /*33a0*/  MOV R3, RZ ;  /* 0x000000ff00037202 */ /* 0x000fe20000000f00 */
[----:B------:R0:W-:Y:S01]  /*33b0*/  STG.E.128 [R76.64], R72 ;  /* 0x000000484c007986 */ /* 0x0001e2000c101d04 */
[----:B------:R-:W-:Y:S01]  /*33c0*/  @P5 PRMT R69, RZ, 0x7610, R69 ;  /* 0x00007610ff455816 */ /* 0x000fe20000000045 */
[----:B------:R-:W-:Y:S01]  /*33d0*/  @P0 FMUL.FTZ R3, R79, R2 ;  /* 0x000000024f030220 */ /* 0x000fe20000410000 */
[----:B------:R-:W-:Y:S01]  /*33e0*/  ISETP.GE.AND P0, PT, R170, c[0x0][0x164], PT ;  /* 0x00005900aa007a0c */ /* 0x000fe20003f06270 */
[----:B------:R-:W-:Y:S01]  /*33f0*/  HFMA2.MMA R2, -RZ, RZ, 0, 0 ;  /* 0x00000000ff027435 */ /* 0x000fe200000001ff */
[----:B------:R-:W-:Y:S01]  /*3400*/  @P4 PRMT R68, RZ, 0x5410, R70 ;  /* 0x00005410ff444816 */ /* 0x000fe20000000046 */
[----:B------:R-:W-:Y:S01]  /*3410*/  FADD.FTZ R146, R3, R146 ;  /* 0x0000009203927221 */ /* 0x000fe20000010000 */
[----:B------:R-:W-:-:S02]  /*3420*/  @P1 PRMT R82, RZ, 0x5410, R71 ;  /* 0x00005410ff521816 */ /* 0x000fc40000000047 */
[----:B------:R-:W-:Y:S01]  /*3430*/  @P3 PRMT R83, RZ, 0x7610, R71 ;  /* 0x00007610ff533816 */ /* 0x000fe20000000047 */
[----:B------:R-:W-:Y:S01]  /*3440*/  @P5 FMUL.FTZ R2, R86, R69 ;  /* 0x0000004556025220 */ /* 0x000fe20000410000 */
[----:B------:R-:W-:Y:S01]  /*3450*/  CS2R R70, SRZ ;  /* 0x0000000000467805 */ /* 0x000fe2000001ff00 */
[----:B------:R-:W-:Y:S01]  /*3460*/  MOV R79, RZ ;  /* 0x000000ff004f7202 */ /* 0x000fe20000000f00 */
[----:B------:R-:W-:Y:S02]  /*3470*/  @P4 FMUL.FTZ R71, R155, R68 ;  /* 0x000000449b474220 */ /* 0x000fe40000410000 */
[----:B------:R-:W-:Y:S02]  /*3480*/  @P6 FMUL.FTZ R70, R157, R78 ;  /* 0x0000004e9d466220 */ /* 0x000fe40000410000 */
[----:B------:R-:W-:Y:S01]  /*3490*/  @P1 FMUL.FTZ R79, R177, R82 ;  /* 0x00000052b14f1220 */ /* 0x000fe20000410000 */
[----:B------:R-:W-:Y:S01]  /*34a0*/  SEL R177, RZ, 0x1, P2 ;  /* 0x00000001ffb17807 */ /* 0x000fe20001000000 */
[----:B------:R-:W-:-:S02]  /*34b0*/  @P3 FMUL.FTZ R84, R90, R83 ;  /* 0x000000535a543220 */ /* 0x000fc40000410000 */
[----:B------:R-:W-:Y:S02]  /*34c0*/  FADD.FTZ R145, R2, R145 ;  /* 0x0000009102917221 */ /* 0x000fe40000010000 */
[----:B------:R-:W-:Y:S02]  /*34d0*/  FADD.FTZ R148, R71, R148 ;  /* 0x0000009447947221 */ /* 0x000fe40000010000 */
[----:B------:R-:W-:Y:S02]  /*34e0*/  FADD.FTZ R147, R70, R147 ;  /* 0x0000009346937221 */ /* 0x000fe40000010000 */
[----:B------:R-:W-:Y:S02]  /*34f0*/  FADD.FTZ R150, R79, R150 ;  /* 0x000000964f967221 */ /* 0x000fe40000010000 */
[----:B------:R-:W-:Y:S01]  /*3500*/  FADD.FTZ R149, R84, R149 ;  /* 0x0000009554957221 */ /* 0x000fe20000010000 */
[----:B0-----:R-:W-:Y:S01]  /*3510*/  @P0 CALL.REL.NOINC `(.L_x_2761) ;  /* 0x0000001000000944 */ /* 0x001fe20003c00000 */
[----:B------:R-:W-:Y:S05]  /*3520*/  BRA `(.L_x_2762) ;  /* 0xffffd12000007947 */ /* 0x000fea000383ffff */
.L_x_2761:
        /* <DEDUP_REMOVED lines=72> */
.L_x_2758:
        /* <DEDUP_REMOVED lines=28> */
.L_x_2759:
[----:B------:R-:W-:Y:S01]  /*3b70*/  HFMA2.MMA R72, -RZ, RZ, 0, 9.5367431640625e-07 ;  /* 0x00000010ff487435 */ /* 0x000fe200000001ff */
[----:B------:R-:W-:-:S02]  /*3b80*/  MOV R71, R75 ;  /* 0x0000004b00477202 */ /* 0x000fc40000000f00 */
[----:B------:R-:W-:Y:S02]  /*3b90*/  MOV R74, 0x1f ;  /* 0x0000001f004a7802 */ /* 0x000fe40000000f00 */
[----:B------:R-:W-:Y:S02]  /*3ba0*/  MOV R77, 0xffffffff ;  /* 0xffffffff004d7802 */ /* 0x000fe40000000f00 */
[----:B------:R-:W-:Y:S02]  /*3bb0*/  MOV R68, 0x3bd0 ;  /* 0x00003bd000447802 */ /* 0x000fe40000000f00 */
[----:B-----5:R-:W-:Y:S05]  /*3bc0*/  CALL.REL.NOINC `($__internal_55_$__cuda_sm70_shflsync_down_p) ;  /* 0x0000046000007944 */ /* 0x020fea0003c00000 */
[----:B-1----:R-:W-:Y:S01]  /*3bd0*/  MOV R70, R71 ;  /* 0x0000004700467202 */ /* 0x002fe20000000f00 */
[----:B0-----:R-:W-:Y:S05]  /*3be0*/  BRA `(.L_x_2763) ;  /* 0xffffdb5000007947 */ /* 0x001fea000383ffff */
.L_x_2760:
[----:B------:R-:W-:Y:S01]  /*3bf0*/  HFMA2.MMA R72, -RZ, RZ, 0, 9.5367431640625e-07 ;  /* 0x00000010ff487435 */ /* 0x000fe200000001ff */
[----:B------:R-:W-:Y:S02]  /*3c00*/  MOV R71, R73 ;  /* 0x0000004900477202 */ /* 0x000fe40000000f00 */
[----:B------:R-:W-:Y:S02]  /*3c10*/  MOV R74, 0x1f ;  /* 0x0000001f004a7802 */ /* 0x000fe40000000f00 */
[----:B------:R-:W-:-:S02]  /*3c20*/  MOV R77, 0xffffffff ;  /* 0xffffffff004d7802 */ /* 0x000fc40000000f00 */
[----:B------:R-:W-:Y:S02]  /*3c30*/  MOV R68, 0x3c50 ;  /* 0x00003c5000447802 */ /* 0x000fe40000000f00 */
[----:B01---5:R-:W-:Y:S05]  /*3c40*/  CALL.REL.NOINC `($__internal_55_$__cuda_sm70_shflsync_down_p) ;  /* 0x000003e000007944 */ /* 0x023fea0003c00000 */
[----:B------:R-:W-:Y:S01]  /*3c50*/  FADD.FTZ R75, R75, R70 ;  /* 0x000000464b4b7221 */ /* 0x000fe20000010000 */
[----:B0-----:R-:W-:Y:S01]  /*3c60*/  HFMA2.MMA R72, -RZ, RZ, 0, 4.76837158203125e-07 ;  /* 0x00000008ff487435 */ /* 0x001fe200000001ff */
[----:B-1----:R-:W-:Y:S01]  /*3c70*/  FADD.FTZ R76, R73, R71 ;  /* 0x00000047494c7221 */ /* 0x002fe20000010000 */
[----:B------:R-:W-:Y:S02]  /*3c80*/  MOV R74, 0x1f ;  /* 0x0000001f004a7802 */ /* 0x000fe40000000f00 */
[----:B------:R-:W-:Y:S02]  /*3c90*/  MOV R77, 0xffffffff ;  /* 0xffffffff004d7802 */ /* 0x000fe40000000f00 */
[----:B------:R-:W-:Y:S02]  /*3ca0*/  MOV R71, R75 ;  /* 0x0000004b00477202 */ /* 0x000fe40000000f00 */
[----:B------:R-:W-:Y:S02]  /*3cb0*/  MOV R68, 0x3cd0 ;  /* 0x00003cd000447802 */ /* 0x000fe40000000f00 */
[----:B------:R-:W-:Y:S05]  /*3cc0*/  CALL.REL.NOINC `($__internal_55_$__cuda_sm70_shflsync_down_p) ;  /* 0x0000036000007944 */ /* 0x000fea0003c00000 */
[----:B0-----:R-:W-:Y:S01]  /*3cd0*/  HFMA2.MMA R72, -RZ, RZ, 0, 4.76837158203125e-07 ;  /* 0x00000008ff487435 */ /* 0x001fe200000001ff */
[----:B-1----:R-:W-:-:S02]  /*3ce0*/  MOV R70, R71 ;  /* 0x0000004700467202 */ /* 0x002fc40000000f00 */
[----:B------:R-:W-:Y:S02]  /*3cf0*/  MOV R71, R76 ;  /* 0x0000004c00477202 */ /* 0x000fe40000000f00 */
[----:B------:R-:W-:Y:S02]  /*3d00*/  MOV R74, 0x1f ;  /* 0x0000001f004a7802 */ /* 0x000fe40000000f00 */
[----:B------:R-:W-:Y:S02]  /*3d10*/  MOV R77, 0xffffffff ;  /* 0xffffffff004d7802 */ /* 0x000fe40000000f00 */
[----:B------:R-:W-:Y:S02]  /*3d20*/  MOV R68, 0x3d40 ;  /* 0x00003d4000447802 */ /* 0x000fe40000000f00 */
[----:B------:R-:W-:Y:S05]  /*3d30*/  CALL.REL.NOINC `($__internal_55_$__cuda_sm70_shflsync_down_p) ;  /* 0x000002f000007944 */ /* 0x000fea0003c00000 */
[----:B------:R-:W-:Y:S01]  /*3d40*/  FADD.FTZ R75, R70, R75 ;  /* 0x0000004b464b7221 */ /* 0x000fe20000010000 */
[----:B0-----:R-:W-:Y:S01]  /*3d50*/  HFMA2.MMA R72, -RZ, RZ, 0, 2.384185791015625e-07 ;  /* 0x00000004ff487435 */ /* 0x001fe200000001ff */
[----:B-1----:R-:W-:Y:S01]  /*3d60*/  FADD.FTZ R76, R76, R71 ;  /* 0x000000474c4c7221 */ /* 0x002fe20000010000 */
[----:B------:R-:W-:Y:S02]  /*3d70*/  MOV R74, 0x1f ;  /* 0x0000001f004a7802 */ /* 0x000fe40000000f00 */
[----:B------:R-:W-:-:S02]  /*3d80*/  MOV R77, 0xffffffff ;  /* 0xffffffff004d7802 */ /* 0x000fc40000000f00 */
[----:B------:R-:W-:Y:S02]  /*3d90*/  MOV R71, R75 ;  /* 0x0000004b00477202 */ /* 0x000fe40000000f00 */
[----:B------:R-:W-:Y:S02]  /*3da0*/  MOV R68, 0x3dc0 ;  /* 0x00003dc000447802 */ /* 0x000fe40000000f00 */
[----:B------:R-:W-:Y:S05]  /*3db0*/  CALL.REL.NOINC `($__internal_55_$__cuda_sm70_shflsync_down_p) ;  /* 0x0000027000007944 */ /* 0x000fea0003c00000 */
[----:B0-----:R-:W-:Y:S01]  /*3dc0*/  HFMA2.MMA R72, -RZ, RZ, 0, 2.384185791015625e-07 ;  /* 0x00000004ff487435 */ /* 0x001fe200000001ff */
[----:B-1----:R-:W-:Y:S02]  /*3dd0*/  MOV R70, R71 ;  /* 0x0000004700467202 */ /* 0x002fe40000000f00 */
[----:B------:R-:W-:Y:S02]  /*3de0*/  MOV R71, R76 ;  /* 0x0000004c00477202 */ /* 0x000fe40000000f00 */
[----:B------:R-:W-:Y:S02]  /*3df0*/  MOV R74, 0x1f ;  /* 0x0000001f004a7802 */ /* 0x000fe40000000f00 */
[----:B------:R-:W-:Y:S02]  /*3e00*/  MOV R77, 0xffffffff ;  /* 0xffffffff004d7802 */ /* 0x000fe40000000f00 */
[----:B------:R-:W-:-:S02]  /*3e10*/  MOV R68, 0x3e30 ;  /* 0x00003e3000447802 */ /* 0x000fc40000000f00 */
[----:B------:R-:W-:Y:S05]  /*3e20*/  CALL.REL.NOINC `($__internal_55_$__cuda_sm70_shflsync_down_p) ;  /* 0x0000020000007944 */ /* 0x000fea0003c00000 */
[----:B------:R-:W-:Y:S01]  /*3e30*/  FADD.FTZ R73, R70, R75 ;  /* 0x0000004b46497221 */ /* 0x000fe20000010000 */
[----:B0-----:R-:W-:Y:S01]  /*3e40*/  HFMA2.MMA R72, -RZ, RZ, 0, 1.1920928955078125e-07 ;  /* 0x00000002ff487435 */ /* 0x001fe200000001ff */
[----:B-1----:R-:W-:Y:S01]  /*3e50*/  FADD.FTZ R76, R76, R71 ;  /* 0x000000474c4c7221 */ /* 0x002fe20000010000 */
[----:B------:R-:W-:-:S02]  /*3e60*/  MOV R74, 0x1f ;  /* 0x0000001f004a7802 */ /* 0x000fc40000000f00 */
[----:B------:R-:W-:Y:S02]  /*3e70*/  MOV R77, 0xffffffff ;  /* 0xffffffff004d7802 */ /* 0x000fe40000000f00 */
[----:B------:R-:W-:Y:S02]  /*3e80*/  MOV R71, R73 ;  /* 0x0000004900477202 */ /* 0x000fe40000000f00 */
[----:B------:R-:W-:Y:S02]  /*3e90*/  MOV R68, 0x3eb0 ;  /* 0x00003eb000447802 */ /* 0x000fe40000000f00 */
[----:B------:R-:W-:Y:S05]  /*3ea0*/  CALL.REL.NOINC `($__internal_55_$__cuda_sm70_shflsync_down_p) ;  /* 0x0000018000007944 */ /* 0x000fea0003c00000 */
[----:B0-----:R-:W-:Y:S01]  /*3eb0*/  HFMA2.MMA R72, -RZ, RZ, 0, 1.1920928955078125e-07 ;  /* 0x00000002ff487435 */ /* 0x001fe200000001ff */
[----:B-1----:R-:W-:Y:S02]  /*3ec0*/  MOV R70, R71 ;  /* 0x0000004700467202 */ /* 0x002fe40000000f00 */
[----:B------:R-:W-:Y:S02]  /*3ed0*/  MOV R71, R76 ;  /* 0x0000004c00477202 */ /* 0x000fe40000000f00 */
[----:B------:R-:W-:Y:S02]  /*3ee0*/  MOV R74, 0x1f ;  /* 0x0000001f004a7802 */ /* 0x000fe40000000f00 */
[----:B------:R-:W-:-:S02]  /*3ef0*/  MOV R77, 0xffffffff ;  /* 0xffffffff004d7802 */ /* 0x000fc40000000f00 */
[----:B------:R-:W-:Y:S02]  /*3f00*/  MOV R68, 0x3f20 ;  /* 0x00003f2000447802 */ /* 0x000fe40000000f00 */
[----:B------:R-:W-:Y:S05]  /*3f10*/  CALL.REL.NOINC `($__internal_55_$__cuda_sm70_shflsync_down_p) ;  /* 0x0000011000007944 */ /* 0x000fea0003c00000 */
[----:B------:R-:W-:Y:S01]  /*3f20*/  FADD.FTZ R73, R70, R73 ;  /* 0x0000004946497221 */ /* 0x000fe20000010000 */
[----:B0-----:R-:W-:Y:S01]  /*3f30*/  HFMA2.MMA R72, -RZ, RZ, 0, 5.9604644775390625e-08 ;  /* 0x00000001ff487435 */ /* 0x001fe200000001ff */
[----:B-1----:R-:W-:Y:S01]  /*3f40*/  FADD.FTZ R75, R76, R71 ;  /* 0x000000474c4b7221 */ /* 0x002fe20000010000 */
[----:B------:R-:W-:Y:S02]  /*3f50*/  MOV R74, 0x1f ;  /* 0x0000001f004a7802 */ /* 0x000fe40000000f00 */
[----:B------:R-:W-:Y:S02]  /*3f60*/  MOV R77, 0xffffffff ;  /* 0xffffffff004d7802 */ /* 0x000fe40000000f00 */
[----:B------:R-:W-:Y:S02]  /*3f70*/  MOV R71, R73 ;  /* 0x0000004900477202 */ /* 0x000fe40000000f00 */
[----:B------:R-:W-:Y:S02]  /*3f80*/  MOV R68, 0x3fa0 ;  /* 0x00003fa000447802 */ /* 0x000fe40000000f00 */
[----:B------:R-:W-:Y:S05]  /*3f90*/  CALL.REL.NOINC `($__internal_55_$__cuda_sm70_shflsync_down_p) ;  /* 0x0000009000007944 */ /* 0x000fea0003c00000 */
[----:B0-----:R-:W-:Y:S01]  /*3fa0*/  HFMA2.MMA R72, -RZ, RZ, 0, 5.9604644775390625e-08 ;  /* 0x00000001ff487435 */ /* 0x001fe200000001ff */
[----:B-1----:R-:W-:-:S02]  /*3fb0*/  MOV R88, R71 ;  /* 0x0000004700587202 */ /* 0x002fc40000000f00 */
[----:B------:R-:W-:Y:S02]  /*3fc0*/  MOV R71, R75 ;  /* 0x0000004b00477202 */ /* 0x000fe40000000f00 */
[----:B------:R-:W-:Y:S02]  /*3fd0*/  MOV R74, 0x1f ;  /* 0x0000001f004a7802 */ /* 0x000fe40000000f00 */
[----:B------:R-:W-:Y:S02]  /*3fe0*/  MOV R77, 0xffffffff ;  /* 0xffffffff004d7802 */ /* 0x000fe40000000f00 */
[----:B------:R-:W-:Y:S02]  /*3ff0*/  MOV R68, 0x4010 ;  /* 0x0000401000447802 */ /* 0x000fe40000000f00 */
[----:B------:R-:W-:Y:S05]  /*4000*/  CALL.REL.NOINC `($__internal_55_$__cuda_sm70_shflsync_down_p) ;  /* 0x0000002000007944 */ /* 0x000fea0003c00000 */
[----:B-1----:R-:W-:Y:S01]  /*4010*/  MOV R68, R71 ;  /* 0x0000004700447202 */ /* 0x002fe20000000f00 */
[----:B0-----:R-:W-:Y:S05]  /*4020*/  BRA `(.L_x_2764) ;  /* 0xffffd83000007947 */ /* 0x001fea000383ffff */
        .weak           $__internal_55_$__cuda_sm70_shflsync_down_p
        .type           $__internal_55_$__cuda_sm70_shflsync_down_p,@function
        .size           $__internal_55_$__cuda_sm70_shflsync_down_p,(.L_x_9309 - $__internal_55_$__cuda_sm70_shflsync_down_p)
$__internal_55_$__cuda_sm70_shflsync_down_p:
[----:B------:R-:W-:Y:S01]  /*4030*/  HFMA2.MMA R69, -RZ, RZ, 0, 0 ;  /* 0x00000000ff457435 */ /* 0x000fe200000001ff */
[----:B------:R-:W-:Y:S04]  /*4040*/  WARPSYNC R77 ;  /* 0x0000004d00007348 */ /* 0x000fe80003800000 */
[----:B------:R0:W1:Y:S01]  /*4050*/  SHFL.DOWN PT, R71, R71, R72, R74 ;  /* 0x0800004847477389 */ /* 0x00006200000e004a */
[----:B------:R-:W-:Y:S05]  /*4060*/  RET.REL.NODEC R68 `(_ZN10layer_norm13ln_bwd_kernelINS_13Kernel_traitsIf13__nv_bfloat16S2_S2_fjLj6144ELj1ELj1ELj8ELj16ENS_18Kernel_traits_baseILj6144EfS2_S2_S2_fjLj256EEEEELb1ELb1ELb0ELb1EEEvNS_9BwdParamsE) ;  /* 0xffffbf9044007950 */ /* 0x000fea0003c3ffff */
.L_x_2765:
        /* <DEDUP_REMOVED lines=9> */
.L_x_9309:


//--------------------- .text._ZN10layer_norm22ln_bwd_finalize_kernelINS_22Kernel_traits_finalizeILj6144Ef13__nv_bfloat16S2_S2_fjLb1ELj1024ELj4ENS_18Kernel_traits_baseILj6144EfS2_S2_S2_fjLj1024EEEEELb1ELb0EEEvNS_9BwdParamsE --------------------------
	.section	.text._ZN10layer_norm22ln_bwd_finalize_kernelINS_22Kernel_traits_finalizeILj6144Ef13__nv_bfloat16S2_S2_fjLb1ELj1024ELj4ENS_18Kernel_traits_baseILj6144EfS2_S2_S2_fjLj1024EEEEELb1ELb0EEEvNS_9BwdParamsE,"ax",@progbits
	.sectioninfo	@"SHI_REGISTERS=32"
	.align	128
        .global         _ZN10layer_norm22ln_bwd_finalize_kernelINS_22Kernel_traits_finalizeILj6144Ef13__nv_bfloat16S2_S2_fjLb1ELj1024ELj4ENS_18Kernel_traits_baseILj6144EfS2_S2_S2_fjLj1024EEEEELb1ELb0EEEvNS_9BwdParamsE
        .type           _ZN10layer_norm22ln_bwd_finalize_kernelINS_22Kernel_traits_finalizeILj6144Ef13__nv_bfloat16S2_S2_fjLb1ELj1024ELj4ENS_18Kernel_traits_baseILj6144EfS2_S2_S2_fjLj1024EEEEELb1ELb0EEEvNS_9BwdParamsE,@function
        .size           _ZN10layer_norm22ln_bwd_finalize_kernelINS_22Kernel_traits_finalizeILj6144Ef13__nv_bfloat16S2_S2_fjLb1ELj1024ELj4ENS_18Kernel_traits_baseILj6144EfS2_S2_S2_fjLj1024EEEEELb1ELb0EEEvNS_9BwdParamsE,(.L_x_9310 - _ZN10layer_norm22ln_bwd_finalize_kernelINS_22Kernel_traits_finalizeILj6144Ef13__nv_bfloat16S2_S2_fjLb1ELj1024ELj4ENS_18Kernel_traits_baseILj6144EfS2_S2_S2_fjLj1024EEEEELb1ELb0EEEvNS_9BwdParamsE)
        .other          _ZN10layer_norm22ln_bwd_finalize_kernelINS_22Kernel_traits_finalizeILj6144Ef13__nv_bfloat16S2_S2_fjLb1ELj1024ELj4ENS_18Kernel_traits_baseILj6144EfS2_S2_S2_fjLj1024EEEEELb1ELb0EEEvNS_9BwdParamsE,@"STO_CUDA_ENTRY STV_DEFAULT"
_ZN10layer_norm22ln_bwd_finalize_kernelINS_22Kernel_traits_finalizeILj6144Ef13__nv_bfloat16S2_S2_fjLb1ELj1024ELj4ENS_18Kernel_traits_baseILj6144EfS2_S2_S2_fjLj1024EEEEELb1ELb0EEEvNS_9BwdParamsE:
.text._ZN10layer_norm22ln_bwd_finalize_kernelINS_22Kernel_traits_finalizeILj6144Ef13__nv_bfloat16S2_S2_fjLb1ELj1024ELj4ENS_18Kernel_traits_baseILj6144EfS2_S2_S2_fjLj1024EEEEELb1ELb0EEEvNS_9BwdParamsE:
        /* <DEDUP_REMOVED lines=19> */
.L_x_2779:
        /* <DEDUP_REMOVED lines=33> */
.L_x_2770:
        /* <DEDUP_REMOVED lines=47> */
.L_x_2769:
[----:B------:R-:W-:Y:S05]  /*0630*/  BSYNC B1 ;  /* 0x0000000000017941 */ /* 0x000fea0003800000 */
.L_x_2768:
        /* <DEDUP_REMOVED lines=29> */
.L_x_2772:
[----:B------:R-:W-:Y:S05]  /*0810*/  BSYNC B1 ;  /* 0x0000000000017941 */ /* 0x000fea0003800000 */
.L_x_2771:
        /* <DEDUP_REMOVED lines=14> */
.L_x_2773:
[----:B------:R-:W-:Y:S05]  /*0900*/  BSYNC B1 ;  /* 0x0000000000017941 */ /* 0x000fea0003800000 */
.L_x_2767:
[----:B------:R-:W-:Y:S05]  /*0910*/  BSYNC B0 ;  /* 0x0000000000007941 */ /* 0x000fea0003800000 */
.L_x_2766:
        /* <DEDUP_REMOVED lines=12> */
.L_x_2780:
        /* <DEDUP_REMOVED lines=27> */
.L_x_2781:
        /* <DEDUP_REMOVED lines=9> */
.L_x_2774:
        /* <DEDUP_REMOVED lines=8> */
[----:B-1----:R-:W-:Y:S01]  /*0ca0*/  LOP3.LUT R18, R8, 0xf8, RZ, 0xc0, !PT ;  /* 0x000000f808127812 */ /* 0x002fe200078ec0ff */
[----:B------:R-:W-:-:S04]  /*0cb0*/  IMAD.WIDE.U32 R12, R5, R16, c[0x0][0x268] ;  /* 0x00009a00050c7625 */ /* 0x000fc800078e0010 */
[----:B------:R-:W0:Y:S01]  /*0cc0*/  LDS.64 R10, [R18+0x3000] ;  /* 0x00300000120a7984 */ /* 0x000e220000000a00 */
[----:B------:R-:W-:-:S03]  /*0cd0*/  IMAD.WIDE.U32 R14, R5, R16, c[0x0][0x260] ;  /* 0x00009800050e7625 */ /* 0x000fc600078e0010 */
[----:B------:R-:W1:Y:S01]  /*0ce0*/  LDS.64 R8, [R18+0x3080] ;  /* 0x0030800012087984 */ /* 0x000e620000000a00 */
[----:B------:R-:W-:-:S03]  /*0cf0*/  IMAD.WIDE.U32 R16, R5, R16, c[0x0][0x280] ;  /* 0x0000a00005107625 */ /* 0x000fc600078e0010 */
[----:B------:R-:W2:Y:S04]  /*0d00*/  LDS.64 R20, [R18+0x3100] ;  /* 0x0031000012147984 */ /* 0x000ea80000000a00 */
[----:B0-----:R0:W-:Y:S04]  /*0d10*/  STG.E.64 [R12.64], R10 ;  /* 0x0000000a0c007986 */ /* 0x0011e8000c101b04 */
[----:B-1----:R0:W-:Y:S04]  /*0d20*/  STG.E.64 [R14.64], R8 ;  /* 0x000000080e007986 */ /* 0x0021e8000c101b04 */
[----:B--2---:R0:W-:Y:S02]  /*0d30*/  STG.E.64 [R16.64], R20 ;  /* 0x0000001410007986 */ /* 0x0041e4000c101b04 */
.L_x_2778:
[----:B------:R-:W-:Y:S05]  /*0d40*/  BSYNC B0 ;  /* 0x0000000000007941 */ /* 0x000fea0003800000 */
.L_x_2777:
[C---:B------:R-:W-:Y:S02]  /*0d50*/  ISETP.GT.U32.AND P1, PT, R4.reuse, -0x1801, PT ;  /* 0xffffe7ff0400780c */ /* 0x040fe40003f24070 */
[----:B------:R-:W-:-:S02]  /*0d60*/  IADD3 R4, R4, 0x1800, RZ ;  /* 0x0000180004047810 */ /* 0x000fc40007ffe0ff */
[----:B------:R-:W-:-:S09]  /*0d70*/  IADD3 R5, R5, 0xc00, RZ ;  /* 0x00000c0005057810 */ /* 0x000fd20007ffe0ff */
[----:B01----:R-:W-:Y:S05]  /*0d80*/  @P1 BRA `(.L_x_2779) ;  /* 0xfffff3a000001947 */ /* 0x003fea000383ffff */
[----:B------:R-:W-:Y:S05]  /*0d90*/  EXIT ;  /* 0x000000000000794d */ /* 0x000fea0003800000 */
.L_x_2775:
[----:B------:R-:W-:Y:S01]  /*0da0*/  HFMA2.MMA R17, -RZ, RZ, 0, 5.9604644775390625e-08 ;  /* 0x00000001ff117435 */ /* 0x000fe200000001ff */
[----:B---3--:R-:W-:Y:S01]  /*0db0*/  MOV R18, R10 ;  /* 0x0000000a00127202 */ /* 0x008fe20000000f00 */
[----:B------:R-:W-:Y:S01]  /*0dc0*/  IMAD.MOV.U32 R14, RZ, RZ, 0x1f ;  /* 0x0000001fff0e7424 */ /* 0x000fe200078e00ff */
[----:B------:R-:W-:Y:S02]  /*0dd0*/  MOV R19, 0xffffffff ;  /* 0xffffffff00137802 */ /* 0x000fe40000000f00 */
[----:B------:R-:W-:Y:S02]  /*0de0*/  MOV R8, 0xe00 ;  /* 0x00000e0000087802 */ /* 0x000fe40000000f00 */
[----:B012---:R-:W-:Y:S05]  /*0df0*/  CALL.REL.NOINC `($__internal_56_$__cuda_sm70_shflsync_bfly_p) ;  /* 0x0000059000007944 */ /* 0x007fea0003c00000 */
[----:B01----:R-:W-:Y:S05]  /*0e00*/  BRA `(.L_x_2780) ;  /* 0xfffffbd000007947 */ /* 0x003fea000383ffff */
.L_x_2776:
[----:B------:R-:W-:Y:S01]  /*0e10*/  HFMA2.MMA R17, -RZ, RZ, 0, 1.1920928955078125e-07 ;  /* 0x00000002ff117435 */ /* 0x000fe200000001ff */
[----:B------:R-:W-:Y:S01]  /*0e20*/  IMAD.MOV.U32 R14, RZ, RZ, 0x1f ;  /* 0x0000001fff0e7424 */ /* 0x000fe200078e00ff */
[----:B------:R-:W-:Y:S02]  /*0e30*/  MOV R19, 0xffffffff ;  /* 0xffffffff00137802 */ /* 0x000fe40000000f00 */
[----:B------:R-:W-:Y:S02]  /*0e40*/  MOV R8, 0xe60 ;  /* 0x00000e6000087802 */ /* 0x000fe40000000f00 */
[----:B0123--:R-:W-:Y:S05]  /*0e50*/  CALL.REL.NOINC `($__internal_56_$__cuda_sm70_shflsync_bfly_p) ;  /* 0x0000053000007944 */ /* 0x00ffea0003c00000 */
[----:B0-----:R-:W-:Y:S01]  /*0e60*/  HFMA2.MMA R17, -RZ, RZ, 0, 2.384185791015625e-07 ;  /* 0x00000004ff117435 */ /* 0x001fe200000001ff */
[----:B-1----:R-:W-:Y:S01]  /*0e70*/  FADD.FTZ R18, R18, R14 ;  /* 0x0000000e12127221 */ /* 0x002fe20000010000 */
[----:B------:R-:W-:Y:S01]  /*0e80*/  MOV R19, 0xffffffff ;  /* 0xffffffff00137802 */ /* 0x000fe20000000f00 */
[----:B------:R-:W-:Y:S01]  /*0e90*/  IMAD.MOV.U32 R14, RZ, RZ, 0x1f ;  /* 0x0000001fff0e7424 */ /* 0x000fe200078e00ff */
[----:B------:R-:W-:-:S02]  /*0ea0*/  MOV R8, 0xec0 ;  /* 0x00000ec000087802 */ /* 0x000fc40000000f00 */
[----:B------:R-:W-:Y:S05]  /*0eb0*/  CALL.REL.NOINC `($__internal_56_$__cuda_sm70_shflsync_bfly_p) ;  /* 0x000004d000007944 */ /* 0x000fea0003c00000 */
[----:B0-----:R-:W-:Y:S01]  /*0ec0*/  HFMA2.MMA R17, -RZ, RZ, 0, 4.76837158203125e-07 ;  /* 0x00000008ff117435 */ /* 0x001fe200000001ff */
[----:B-1----:R-:W-:Y:S01]  /*0ed0*/  FADD.FTZ R18, R18, R14 ;  /* 0x0000000e12127221 */ /* 0x002fe20000010000 */
[----:B------:R-:W-:Y:S01]  /*0ee0*/  MOV R19, 0xffffffff ;  /* 0xffffffff00137802 */ /* 0x000fe20000000f00 */
[----:B------:R-:W-:Y:S01]  /*0ef0*/  IMAD.MOV.U32 R14, RZ, RZ, 0x1f ;  /* 0x0000001fff0e7424 */ /* 0x000fe200078e00ff */
[----:B------:R-:W-:-:S02]  /*0f00*/  MOV R8, 0xf20 ;  /* 0x00000f2000087802 */ /* 0x000fc40000000f00 */
[----:B------:R-:W-:Y:S05]  /*0f10*/  CALL.REL.NOINC `($__internal_56_$__cuda_sm70_shflsync_bfly_p) ;  /* 0x0000047000007944 */ /* 0x000fea0003c00000 */
[----:B-1----:R-:W-:Y:S01]  /*0f20*/  FADD.FTZ R10, R18, R14 ;  /* 0x0000000e120a7221 */ /* 0x002fe20000010000 */
[----:B0-----:R-:W-:Y:S01]  /*0f30*/  HFMA2.MMA R17, -RZ, RZ, 0, 9.5367431640625e-07 ;  /* 0x00000010ff117435 */ /* 0x001fe200000001ff */
[----:B------:R-:W-:Y:S01]  /*0f40*/  IMAD.MOV.U32 R14, RZ, RZ, 0x1f ;  /* 0x0000001fff0e7424 */ /* 0x000fe200078e00ff */
[----:B------:R-:W-:-:S02]  /*0f50*/  MOV R19, 0xffffffff ;  /* 0xffffffff00137802 */ /* 0x000fc40000000f00 */
[----:B------:R-:W-:Y:S02]  /*0f60*/  MOV R18, R10 ;  /* 0x0000000a00127202 */ /* 0x000fe40000000f00 */
[----:B------:R-:W-:Y:S02]  /*0f70*/  MOV R8, 0xf90 ;  /* 0x00000f9000087802 */ /* 0x000fe40000000f00 */
[----:B------:R-:W-:Y:S05]  /*0f80*/  CALL.REL.NOINC `($__internal_56_$__cuda_sm70_shflsync_bfly_p) ;  /* 0x0000040000007944 */ /* 0x000fea0003c00000 */
[----:B0-----:R-:W-:Y:S01]  /*0f90*/  HFMA2.MMA R17, -RZ, RZ, 0, 5.9604644775390625e-08 ;  /* 0x00000001ff117435 */ /* 0x001fe200000001ff */
[----:B-1----:R-:W-:Y:S01]  /*0fa0*/  IMAD.MOV.U32 R13, RZ, RZ, R14 ;  /* 0x000000ffff0d7224 */ /* 0x002fe200078e000e */
[----:B------:R-:W-:Y:S01]  /*0fb0*/  MOV R18, R15 ;  /* 0x0000000f00127202 */ /* 0x000fe20000000f00 */
[----:B------:R-:W-:Y:S01]  /*0fc0*/  IMAD.MOV.U32 R14, RZ, RZ, 0x1f ;  /* 0x0000001fff0e7424 */ /* 0x000fe200078e00ff */
[----:B------:R-:W-:Y:S02]  /*0fd0*/  MOV R19, 0xffffffff ;  /* 0xffffffff00137802 */ /* 0x000fe40000000f00 */
[----:B------:R-:W-:Y:S02]  /*0fe0*/  MOV R8, 0x1000 ;  /* 0x0000100000087802 */ /* 0x000fe40000000f00 */
[----:B------:R-:W-:Y:S05]  /*0ff0*/  CALL.REL.NOINC `($__internal_56_$__cuda_sm70_shflsync_bfly_p) ;  /* 0x0000039000007944 */ /* 0x000fea0003c00000 */
[----:B0-----:R-:W-:Y:S01]  /*1000*/  HFMA2.MMA R17, -RZ, RZ, 0, 1.1920928955078125e-07 ;  /* 0x00000002ff117435 */ /* 0x001fe200000001ff */
[----:B-1----:R-:W-:Y:S01]  /*1010*/  FADD.FTZ R18, R15, R14 ;  /* 0x0000000e0f127221 */ /* 0x002fe20000010000 */
[----:B------:R-:W-:Y:S01]  /*1020*/  MOV R19, 0xffffffff ;  /* 0xffffffff00137802 */ /* 0x000fe20000000f00 */
[----:B------:R-:W-:Y:S01]  /*1030*/  IMAD.MOV.U32 R14, RZ, RZ, 0x1f ;  /* 0x0000001fff0e7424 */ /* 0x000fe200078e00ff */
[----:B------:R-:W-:-:S02]  /*1040*/  MOV R8, 0x1060 ;  /* 0x0000106000087802 */ /* 0x000fc40000000f00 */
[----:B------:R-:W-:Y:S05]  /*1050*/  CALL.REL.NOINC `($__internal_56_$__cuda_sm70_shflsync_bfly_p) ;  /* 0x0000033000007944 */ /* 0x000fea0003c00000 */
        /* <DEDUP_REMOVED lines=14> */
[----:B------:R-:W-:Y:S01]  /*1140*/  MOV R14, 0x1f ;  /* 0x0000001f000e7802 */ /* 0x000fe20000000f00 */
[----:B------:R-:W-:Y:S01]  /*1150*/  IMAD.MOV.U32 R19, RZ, RZ, -0x1 ;  /* 0xffffffffff137424 */ /* 0x000fe200078e00ff */
[----:B------:R-:W-:-:S02]  /*1160*/  MOV R8, 0x1190 ;  /* 0x0000119000087802 */ /* 0x000fc40000000f00 */
[----:B------:R-:W-:Y:S02]  /*1170*/  MOV R18, R12 ;  /* 0x0000000c00127202 */ /* 0x000fe40000000f00 */
[----:B------:R-:W-:Y:S05]  /*1180*/  CALL.REL.NOINC `($__internal_56_$__cuda_sm70_shflsync_bfly_p) ;  /* 0x0000020000007944 */ /* 0x000fea0003c00000 */
[----:B-1----:R-:W-:Y:S01]  /*1190*/  MOV R15, R14 ;  /* 0x0000000e000f7202 */ /* 0x002fe20000000f00 */
[----:B------:R-:W-:Y:S01]  /*11a0*/  HFMA2.MMA R14, -RZ, RZ, 0, 1.847743988037109375e-06 ;  /* 0x0000001fff0e7435 */ /* 0x000fe200000001ff */
[----:B0-----:R-:W-:Y:S01]  /*11b0*/  MOV R18, R11 ;  /* 0x0000000b00127202 */ /* 0x001fe20000000f00 */
        /* <DEDUP_REMOVED lines=13> */
[----:B------:R-:W-:Y:S01]  /*1290*/  IMAD.MOV.U32 R19, RZ, RZ, -0x1 ;  /* 0xffffffffff137424 */ /* 0x000fe200078e00ff */
[----:B------:R-:W-:-:S02]  /*12a0*/  MOV R8, 0x12c0 ;  /* 0x000012c000087802 */ /* 0x000fc40000000f00 */
[----:B------:R-:W-:Y:S05]  /*12b0*/  CALL.REL.NOINC `($__internal_56_$__cuda_sm70_shflsync_bfly_p) ;  /* 0x000000d000007944 */ /* 0x000fea0003c00000 */
[----:B0-----:R-:W-:Y:S01]  /*12c0*/  HFMA2.MMA R17, -RZ, RZ, 0, 4.76837158203125e-07 ;  /* 0x00000008ff117435 */ /* 0x001fe200000001ff */
[----:B-1----:R-:W-:Y:S01]  /*12d0*/  FADD.FTZ R18, R18, R14 ;  /* 0x0000000e12127221 */ /* 0x002fe20000010000 */
[----:B------:R-:W-:-:S02]  /*12e0*/  MOV R14, 0x1f ;  /* 0x0000001f000e7802 */ /* 0x000fc40000000f00 */
[----:B------:R-:W-:Y:S02]  /*12f0*/  MOV R19, 0xffffffff ;  /* 0xffffffff00137802 */ /* 0x000fe40000000f00 */
[----:B------:R-:W-:Y:S02]  /*1300*/  MOV R8, 0x1320 ;  /* 0x0000132000087802 */ /* 0x000fe40000000f00 */
[----:B------:R-:W-:Y:S05]  /*1310*/  CALL.REL.NOINC `($__internal_56_$__cuda_sm70_shflsync_bfly_p) ;  /* 0x0000007000007944 */ /* 0x000fea0003c00000 */
[----:B01----:R-:W-:Y:S01]  /*1320*/  FADD.FTZ R18, R18, R14 ;  /* 0x0000000e12127221 */ /* 0x003fe20000010000 */
[----:B------:R-:W-:Y:S01]  /*1330*/  HFMA2.MMA R14, -RZ, RZ, 0, 1.847743988037109375e-06 ;  /* 0x0000001fff0e7435 */ /* 0x000fe200000001ff */
[----:B------:R-:W-:Y:S01]  /*1340*/  IMAD.MOV.U32 R17, RZ, RZ, 0x10 ;  /* 0x00000010ff117424 */ /* 0x000fe200078e00ff */
[----:B------:R-:W-:Y:S02]  /*1350*/  MOV R19, 0xffffffff ;  /* 0xffffffff00137802 */ /* 0x000fe40000000f00 */
[----:B------:R-:W-:Y:S02]  /*1360*/  MOV R8, 0x1380 ;  /* 0x0000138000087802 */ /* 0x000fe40000000f00 */
[----:B------:R-:W-:Y:S05]  /*1370*/  CALL.REL.NOINC `($__internal_56_$__cuda_sm70_shflsync_bfly_p) ;  /* 0x0000001000007944 */ /* 0x000fea0003c00000 */
[----:B01----:R-:W-:Y:S05]  /*1380*/  BRA `(.L_x_2781) ;  /* 0xfffff80000007947 */ /* 0x003fea000383ffff */
        .weak           $__internal_56_$__cuda_sm70_shflsync_bfly_p
        .type           $__internal_56_$__cuda_sm70_shflsync_bfly_p,@function
        .size           $__internal_56_$__cuda_sm70_shflsync_bfly_p,(.L_x_9310 - $__internal_56_$__cuda_sm70_shflsync_bfly_p)
$__internal_56_$__cuda_sm70_shflsync_bfly_p:
[----:B------:R-:W-:Y:S01]  /*1390*/  HFMA2.MMA R9, -RZ, RZ, 0, 0 ;  /* 0x00000000ff097435 */ /* 0x000fe200000001ff */
[----:B------:R-:W-:Y:S04]  /*13a0*/  WARPSYNC R19 ;  /* 0x0000001300007348 */ /* 0x000fe80003800000 */
[----:B------:R0:W1:Y:S01]  /*13b0*/  SHFL.BFLY PT, R14, R18, R17, R14 ;  /* 0x0c000011120e7389 */ /* 0x00006200000e000e */
[----:B------:R-:W-:Y:S05]  /*13c0*/  RET.REL.NODEC R8 `(_ZN10layer_norm22ln_bwd_finalize_kernelINS_22Kernel_traits_finalizeILj6144Ef13__nv_bfloat16S2_S2_fjLb1ELj1024ELj4ENS_18Kernel_traits_baseILj6144EfS2_S2_S2_fjLj1024EEEEELb1ELb0EEEvNS_9BwdParamsE) ;  /* 0xffffec3008007950 */ /* 0x000fea0003c3ffff */
.L_x_2782:
        /* <DEDUP_REMOVED lines=11> */
.L_x_9310:


//--------------------- .text._ZN10layer_norm13ln_bwd_kernelINS_13Kernel_traitsIf13__nv_bfloat16S2_S2_fjLj6144ELj1ELj1ELj8ELj16ENS_18Kernel_traits_baseILj6144EfS2_S2_S2_fjLj256EEEEELb1ELb1ELb1ELb0EEEvNS_9BwdParamsE --------------------------
	.section	.text._ZN10layer_norm13ln_bwd_kernelINS_13Kernel_traitsIf13__nv_bfloat16S2_S2_fjLj6144ELj1ELj1ELj8ELj16ENS_18Kernel_traits_baseILj6144EfS2_S2_S2_fjLj256EEEEELb1ELb1ELb1ELb0EEEvNS_9BwdParamsE,"ax",@progbits
	.sectioninfo	@"SHI_REGISTERS=233"
	.align	128
        .global         _ZN10layer_norm13ln_bwd_kernelINS_13Kernel_traitsIf13__nv_bfloat16S2_S2_fjLj6144ELj1ELj1ELj8ELj16ENS_18Kernel_traits_baseILj6144EfS2_S2_S2_fjLj256EEEEELb1ELb1ELb1ELb0EEEvNS_9BwdParamsE
        .type           _ZN10layer_norm13ln_bwd_kernelINS_13Kernel_traitsIf13__nv_bfloat16S2_S2_fjLj6144ELj1ELj1ELj8ELj16ENS_18Kernel_traits_baseILj6144EfS2_S2_S2_fjLj256EEEEELb1ELb1ELb1ELb0EEEvNS_9BwdParamsE,@function
        .size           _ZN10layer_norm13ln_bwd_kernelINS_13Kernel_traitsIf13__nv_bfloat16S2_S2_fjLj6144ELj1ELj1ELj8ELj16ENS_18Kernel_traits_baseILj6144EfS2_S2_S2_fjLj256EEEEELb1ELb1ELb1ELb0EEEvNS_9BwdParamsE,(.L_x_9311 - _ZN10layer_norm13ln_bwd_kernelINS_13Kernel_traitsIf13__nv_bfloat16S2_S2_fjLj6144ELj1ELj1ELj8ELj16ENS_18Kernel_traits_baseILj6144EfS2_S2_S2_fjLj256EEEEELb1ELb1ELb1ELb0EEEvNS_9BwdParamsE)
        .other          _ZN10layer_norm13ln_bwd_kernelINS_13Kernel_traitsIf13__nv_bfloat16S2_S2_fjLj6144ELj1ELj1ELj8ELj16ENS_18Kernel_traits_baseILj6144EfS2_S2_S2_fjLj256EEEEELb1ELb1ELb1ELb0EEEvNS_9BwdParamsE,@"STO_CUDA_ENTRY STV_DEFAULT"
_ZN10layer_norm13ln_bwd_kernelINS_13Kernel_traitsIf13__nv_bfloat16S2_S2_fjLj6144ELj1ELj1ELj8ELj16ENS_18Kernel_traits_baseILj6144EfS2_S2_S2_fjLj256EEEEELb1ELb1ELb1ELb0EEEvNS_9BwdParamsE:
.text._ZN10layer_norm13ln_bwd_kernelINS_13Kernel_traitsIf13__nv_bfloat16S2_S2_fjLj6144ELj1ELj1ELj8ELj16ENS_18Kernel_traits_baseILj6144EfS2_S2_S2_fjLj256EEEEELb1ELb1ELb1ELb0EEEvNS_9BwdParamsE:
        /* <DEDUP_REMOVED lines=13> */
[----:B------:R-:W-:Y:S02]  /*00d0*/  @P0 IMAD.MOV.U32 R5, RZ, RZ, 0x20 ;  /* 0x00000020ff050424 */ /* 0x000fe400078e00ff */
[----:B------:R-:W-:Y:S02]  /*00e0*/  @P1 MOV R15, 0x20 ;  /* 0x00000020000f1802 */ /* 0x000fe40000000f00 */
[CC--:B------:R-:W-:Y:S01]  /*00f0*/  @P0 IMAD.WIDE.U32 R2, R8.reuse, R5.reuse, c[0x0][0x1b0] ;  /* 0x00006c0008020625 */ /* 0x0c0fe200078e0005 */
[----:B------:R-:W0:Y:S01]  /*0100*/  S2UR UR6, SR_CTAID.X ;  /* 0x00000000000679c3 */ /* 0x000e220000002500 */
[----:B------:R-:W-:Y:S02]  /*0110*/  @P2 MOV R9, 0x20 ;  /* 0x0000002000092802 */ /* 0x000fe40000000f00 */
        /* <DEDUP_REMOVED lines=8> */
[----:B------:R1:W5:Y:S04]  /*01a0*/  @P1 LDG.E.128 R132, [R12.64+0x10] ;  /* 0x000010040c841981 */ /* 0x000368000c1e1d00 */
[----:B------:R1:W5:Y:S04]  /*01b0*/  @P1 LDG.E.128 R128, [R14.64+0x10] ;  /* 0x000010040e801981 */ /* 0x000368000c1e1d00 */
[----:B------:R1:W5:Y:S01]  /*01c0*/  @P1 LDG.E.128 R124, [R14.64] ;  /* 0x000000040e7c1981 */ /* 0x000362000c1e1d00 */
[----:B------:R-:W-:-:S03]  /*01d0*/  @P2 IMAD.WIDE.U32 R10, R8, R9, c[0x0][0x1c8] ;  /* 0x00007200080a2625 */ /* 0x000fc600078e0009 */
[----:B------:R0:W5:Y:S01]  /*01e0*/  @P0 LDG.E.128 R144, [R4.64+0x10] ;  /* 0x0000100404900981 */ /* 0x000162000c1e1d00 */
[----:B------:R-:W-:-:S03]  /*01f0*/  @P2 IMAD.WIDE.U32 R8, R8, R9, c[0x0][0x1b0] ;  /* 0x00006c0008082625 */ /* 0x000fc600078e0009 */
[----:B------:R0:W5:Y:S04]  /*0200*/  @P0 LDG.E.128 R140, [R4.64] ;  /* 0x00000004048c0981 */ /* 0x000168000c1e1d00 */
        /* <DEDUP_REMOVED lines=44> */
[----:B------:R-:W-:Y:S01]  /*04d0*/  HFMA2.MMA R105, -RZ, RZ, 0, 0 ;  /* 0x00000000ff697435 */ /* 0x000fe200000001ff */
[----:B------:R-:W-:-:S06]  /*04e0*/  IMAD.MOV.U32 R4, RZ, RZ, 0x1 ;  /* 0x00000001ff047424 */ /* 0x000fcc00078e00ff */
.L_x_2929:
[----:B------:R-:W-:-:S05]  /*04f0*/  MOV R174, 0x4 ;  /* 0x0000000400ae7802 */ /* 0x000fca0000000f00 */
[----:B------:R-:W-:-:S05]  /*0500*/  IMAD.WIDE R168, R5, R174, c[0x0][0x1d8] ;  /* 0x0000760005a87625 */ /* 0x000fca00078e02ae */
[----:B------:R1:W2:Y:S01]  /*0510*/  LDG.E R176, [R168.64] ;  /* 0x00000004a8b07981 */ /* 0x0002a2000c1e1900 */
[----:B------:R-:W-:-:S04]  /*0520*/  IMAD.WIDE R172, R5, R174, c[0x0][0x1a8] ;  /* 0x00006a0005ac7625 */ /* 0x000fc800078e02ae */
[C---:B------:R-:W-:Y:S01]  /*0530*/  IMAD.WIDE R170, R5.reuse, R174, c[0x0][0x1d0] ;  /* 0x0000740005aa7625 */ /* 0x040fe200078e02ae */
[----:B-----5:R3:W5:Y:S04]  /*0540*/  LDG.E R3, [R172.64] ;  /* 0x00000004ac037981 */ /* 0x020768000c1e1900 */
[----:B------:R3:W5:Y:S01]  /*0550*/  LDG.E R2, [R170.64] ;  /* 0x00000004aa027981 */ /* 0x000762000c1e1900 */
[----:B------:R-:W-:Y:S01]  /*0560*/  IMAD R8, R5, c[0x0][0x168], RZ ;  /* 0x00005a0005087a24 */ /* 0x000fe200078e02ff */
[----:B------:R-:W-:Y:S01]  /*0570*/  BSSY B0, `(.L_x_2784) ;  /* 0x000014e000007945 */ /* 0x000fe20003800000 */
[----:B------:R-:W-:-:S03]  /*0580*/  IMAD.MOV.U32 R179, RZ, RZ, 0x10 ;  /* 0x00000010ffb37424 */ /* 0x000fc600078e00ff */
[----:B------:R-:W-:-:S04]  /*0590*/  SHF.R.S32.HI R175, RZ, 0x1f, R8 ;  /* 0x0000001fffaf7819 */ /* 0x000fc80000011408 */
[----:B------:R-:W-:Y:S02]  /*05a0*/  LEA.HI R8, R175, R8, RZ, 0x3 ;  /* 0x00000008af087211 */ /* 0x000fe400078f18ff */
[----:B------:R-:W-:-:S04]  /*05b0*/  LOP3.LUT R175, R7, 0xff, RZ, 0xc0, !PT ;  /* 0x000000ff07af7812 */ /* 0x000fc800078ec0ff */
[----:B------:R-:W-:-:S05]  /*05c0*/  LEA.HI.SX32 R8, R8, R175, 0x1d ;  /* 0x000000af08087211 */ /* 0x000fca00078feaff */
[----:B-1----:R-:W-:Y:S01]  /*05d0*/  IMAD.WIDE.U32 R168, R8, R179, c[0x0][0x218] ;  /* 0x0000860008a87625 */ /* 0x002fe200078e00b3 */
[----:B--2---:R-:W-:-:S13]  /*05e0*/  ISETP.GT.AND P2, PT, R176, RZ, PT ;  /* 0x000000ffb000720c */ /* 0x004fda0003f44270 */
[----:B------:R-:W-:Y:S05]  /*05f0*/  @P2 BRA `(.L_x_2785) ;  /* 0x000002c000002947 */ /* 0x000fea0003800000 */
[----:B---3-5:R-:W-:Y:S01]  /*0600*/  ISETP.GE.AND P3, PT, R2, 0x1, PT ;  /* 0x000000010200780c */ /* 0x028fe20003f66270 */
[----:B------:R-:W-:Y:S01]  /*0610*/  BSSY B1, `(.L_x_2786) ;  /* 0x0000011000017945 */ /* 0x000fe20003800000 */
[----:B------:R-:W-:-:S11]  /*0620*/  MOV R174, R8 ;  /* 0x0000000800ae7202 */ /* 0x000fd60000000f00 */
[----:B------:R-:W-:-:S05]  /*0630*/  @P3 IADD3 R170, R2, -0x1, RZ ;  /* 0xffffffff02aa3810 */ /* 0x000fca0007ffe0ff */
[----:B------:R-:W-:Y:S01]  /*0640*/  @P3 IMAD R171, R170, c[0x0][0x168], RZ ;  /* 0x00005a00aaab3a24 */ /* 0x000fe200078e02ff */
[----:B------:R-:W-:-:S04]  /*0650*/  MOV R170, RZ ;  /* 0x000000ff00aa7202 */ /* 0x000fc80000000f00 */
        /* <DEDUP_REMOVED lines=12> */
.L_x_2787:
[----:B------:R-:W-:Y:S05]  /*0720*/  BSYNC B1 ;  /* 0x0000000000017941 */ /* 0x000fea0003800000 */
.L_x_2786:
[----:B------:R-:W-:Y:S01]  /*0730*/  BSSY B1, `(.L_x_2788) ;  /* 0x000000b000017945 */ /* 0x000fe20003800000 */
[----:B------:R-:W-:Y:S05]  /*0740*/  @!P1 BRA `(.L_x_2789) ;  /* 0x0000009000009947 */ /* 0x000fea0003800000 */
[----:B------:R-:W-:Y:S01]  /*0750*/  ISETP.NE.U32.AND P3, PT, RZ, c[0x0][0x218], PT ;  /* 0x00008600ff007a0c */ /* 0x000fe20003f65070 */
[----:B------:R-:W-:-:S03]  /*0760*/  HFMA2.MMA R197, -RZ, RZ, 0, 4.76837158203125e-07 ;  /* 0x00000008ffc57435 */ /* 0x000fc600000001ff */
[----:B------:R-:W-:-:S07]  /*0770*/  ISETP.NE.AND.EX P3, PT, RZ, c[0x0][0x21c], PT, P3 ;  /* 0x00008700ff007a0c */ /* 0x000fce0003f65330 */
[----:B------:R-:W-:-:S06]  /*0780*/  IMAD.WIDE.U32 R196, R170, R197, c[0x0][0x190] ;  /* 0x00006400aac47625 */ /* 0x000fcc00078e00c5 */
[----:B-1----:R-:W-:Y:S01]  /*0790*/  @P3 IMAD.WIDE.U32 R168, R174, R179, c[0x0][0x218] ;  /* 0x00008600aea83625 */ /* 0x002fe200078e00b3 */
[----:B------:R-:W5:Y:S04]  /*07a0*/  LDG.E.64 R196, [R196.64] ;  /* 0x00000004c4c47981 */ /* 0x000f68000c1e1b00 */
[----:B------:R1:W5:Y:S01]  /*07b0*/  @P3 LDG.E.128 R28, [R168.64] ;  /* 0x00000004a81c3981 */ /* 0x000362000c1e1d00 */
[----:B------:R-:W-:Y:S02]  /*07c0*/  IADD3 R170, R170, 0x100, RZ ;  /* 0x00000100aaaa7810 */ /* 0x000fe40007ffe0ff */
[----:B------:R-:W-:Y:S02]  /*07d0*/  IADD3 R174, R174, 0x100, RZ ;  /* 0x00000100aeae7810 */ /* 0x000fe40007ffe0ff */
.L_x_2789:
[----:B------:R-:W-:Y:S05]  /*07e0*/  BSYNC B1 ;  /* 0x0000000000017941 */ /* 0x000fea0003800000 */
.L_x_2788:
        /* <DEDUP_REMOVED lines=11> */
[----:B------:R-:W-:Y:S01]  /*08a0*/  MOV R182, RZ ;  /* 0x000000ff00b67202 */ /* 0x000fe20000000f00 */
[----:B------:R-:W-:Y:S05]  /*08b0*/  BRA `(.L_x_2790) ;  /* 0x0000119000007947 */ /* 0x000fea0003800000 */
.L_x_2785:
[----:B---3--:R-:W-:-:S06]  /*08c0*/  IMAD.WIDE R170, R5, R174, c[0x0][0x1a0] ;  /* 0x0000680005aa7625 */ /* 0x008fcc00078e02ae */
[----:B------:R-:W2:Y:S01]  /*08d0*/  LDG.E R170, [R170.64] ;  /* 0x00000004aaaa7981 */ /* 0x000ea2000c1e1900 */
[----:B-----5:R-:W-:Y:S01]  /*08e0*/  ISETP.GE.AND P3, PT, R2, 0x1, PT ;  /* 0x000000010200780c */ /* 0x020fe20003f66270 */
[----:B------:R-:W-:Y:S01]  /*08f0*/  IMAD.MOV.U32 R178, RZ, RZ, RZ ;  /* 0x000000ffffb27224 */ /* 0x000fe200078e00ff */
[----:B------:R-:W-:Y:S01]  /*0900*/  IADD3 R172, R176, -0x1, RZ ;  /* 0xffffffffb0ac7810 */ /* 0x000fe20007ffe0ff */
[----:B------:R-:W-:Y:S01]  /*0910*/  BSSY B1, `(.L_x_2791) ;  /* 0x0000065000017945 */ /* 0x000fe20003800000 */
[----:B------:R-:W-:Y:S01]  /*0920*/  HFMA2.MMA R181, -RZ, RZ, 0, 0 ;  /* 0x00000000ffb57435 */ /* 0x000fe200000001ff */
[----:B------:R-:W-:Y:S01]  /*0930*/  MOV R182, RZ ;  /* 0x000000ff00b67202 */ /* 0x000fe20000000f00 */
[----:B------:R-:W-:Y:S02]  /*0940*/  IMAD.MOV.U32 R226, RZ, RZ, R8 ;  /* 0x000000ffffe27224 */ /* 0x000fe400078e0008 */
[----:B------:R-:W-:-:S05]  /*0950*/  IMAD R172, R172, c[0x0][0x168], RZ ;  /* 0x00005a00acac7a24 */ /* 0x000fca00078e02ff */
        /* <DEDUP_REMOVED lines=8> */
[----:B0-----:R-:W-:-:S04]  /*09e0*/  ISETP.NE.AND P3, PT, R6, RZ, PT ;  /* 0x000000ff0600720c */ /* 0x001fc80003f65270 */
        /* <DEDUP_REMOVED lines=17> */
[----:B------:R-:W-:Y:S01]  /*0b00*/  PRMT R23, RZ, 0x5410, R13 ;  /* 0x00005410ff177816 */ /* 0x000fe2000000000d */
[C---:B------:R-:W-:Y:S01]  /*0b10*/  FADD.FTZ R10, -R180.reuse, R9 ;  /* 0x00000009b40a7221 */ /* 0x040fe20000010100 */
[----:B------:R-:W-:Y:S01]  /*0b20*/  PRMT R13, RZ, 0x7610, R13 ;  /* 0x00007610ff0d7816 */ /* 0x000fe2000000000d */
[----:B------:R-:W-:Y:S01]  /*0b30*/  FADD.FTZ R12, -R180, R21 ;  /* 0x00000015b40c7221 */ /* 0x000fe20000010100 */
[----:B---3--:R-:W-:Y:S01]  /*0b40*/  PRMT R11, RZ, 0x5410, R16 ;  /* 0x00005410ff0b7816 */ /* 0x008fe20000000010 */
[----:B------:R-:W-:Y:S01]  /*0b50*/  FMUL.FTZ R9, R3, R10 ;  /* 0x0000000a03097220 */ /* 0x000fe20000410000 */
[----:B0-----:R-:W-:-:S02]  /*0b60*/  PRMT R169, RZ, 0x5410, R14 ;  /* 0x00005410ffa97816 */ /* 0x001fc4000000000e */
[----:B------:R-:W-:Y:S01]  /*0b70*/  PRMT R173, RZ, 0x7610, R14 ;  /* 0x00007610ffad7816 */ /* 0x000fe2000000000e */
[C---:B------:R-:W-:Y:S01]  /*0b80*/  FADD.FTZ R14, -R180.reuse, R23 ;  /* 0x00000017b40e7221 */ /* 0x040fe20000010100 */
[--C-:B------:R-:W-:Y:S02]  /*0b90*/  PRMT R171, RZ, 0x5410, R18.reuse ;  /* 0x00005410ffab7816 */ /* 0x100fe40000000012 */
[----:B------:R-:W-:Y:S01]  /*0ba0*/  PRMT R170, RZ, 0x7610, R18 ;  /* 0x00007610ffaa7816 */ /* 0x000fe20000000012 */
[----:B------:R-:W-:Y:S02]  /*0bb0*/  FADD.FTZ R18, -R180, R13 ;  /* 0x0000000db4127221 */ /* 0x000fe40000010100 */
[----:B------:R-:W-:Y:S01]  /*0bc0*/  FMUL.FTZ R10, R3, R12 ;  /* 0x0000000c030a7220 */ /* 0x000fe20000410000 */
[----:B------:R-:W-:Y:S01]  /*0bd0*/  PRMT R20, RZ, 0x7610, R17 ;  /* 0x00007610ff147816 */ /* 0x000fe20000000011 */
[----:B------:R-:W-:Y:S02]  /*0be0*/  FADD.FTZ R80, R80, R11 ;  /* 0x0000000b50507221 */ /* 0x000fe40000010000 */
[----:B------:R-:W-:-:S02]  /*0bf0*/  FFMA.FTZ R104, R9, R11, R104 ;  /* 0x0000000b09687223 */ /* 0x000fc40000010068 */
[----:B------:R-:W-:Y:S01]  /*0c00*/  FMUL.FTZ R12, R152, R11 ;  /* 0x0000000b980c7220 */ /* 0x000fe20000410000 */
[----:B------:R-:W-:Y:S01]  /*0c10*/  PRMT R16, RZ, 0x7610, R16 ;  /* 0x00007610ff107816 */ /* 0x000fe20000000010 */
[C---:B------:R-:W-:Y:S02]  /*0c20*/  FMUL.FTZ R11, R3.reuse, R14 ;  /* 0x0000000e030b7220 */ /* 0x040fe40000410000 */
[----:B------:R-:W-:Y:S01]  /*0c30*/  FMUL.FTZ R14, R3, R18 ;  /* 0x00000012030e7220 */ /* 0x000fe20000410000 */
[--C-:B------:R-:W-:Y:S02]  /*0c40*/  PRMT R175, RZ, 0x5410, R15.reuse ;  /* 0x00005410ffaf7816 */ /* 0x100fe4000000000f */
[----:B------:R-:W-:Y:S01]  /*0c50*/  PRMT R181, RZ, 0x7610, R15 ;  /* 0x00007610ffb57816 */ /* 0x000fe2000000000f */
[----:B------:R-:W-:Y:S01]  /*0c60*/  FADD.FTZ R83, R83, R20 ;  /* 0x0000001453537221 */ /* 0x000fe20000010000 */
[----:B------:R-:W-:Y:S01]  /*0c70*/  PRMT R15, RZ, 0x5410, R17 ;  /* 0x00005410ff0f7816 */ /* 0x000fe20000000011 */
[----:B------:R-:W-:-:S02]  /*0c80*/  FFMA.FTZ R107, R14, R20, R107 ;  /* 0x000000140e6b7223 */ /* 0x000fc4000001006b */
[----:B------:R-:W-:Y:S02]  /*0c90*/  FMUL.FTZ R17, R155, R20 ;  /* 0x000000149b117220 */ /* 0x000fe40000410000 */
[----:B------:R-:W-:Y:S02]  /*0ca0*/  FMUL.FTZ R13, R153, R16 ;  /* 0x00000010990d7220 */ /* 0x000fe40000410000 */
[----:B------:R-:W-:Y:S02]  /*0cb0*/  FADD.FTZ R20, RZ, R12 ;  /* 0x0000000cff147221 */ /* 0x000fe40000010000 */
[----:B------:R-:W-:Y:S02]  /*0cc0*/  FFMA.FTZ R21, R9, R12, RZ ;  /* 0x0000000c09157223 */ /* 0x000fe400000100ff */
[----:B------:R-:W-:Y:S02]  /*0cd0*/  FADD.FTZ R22, -R180, R169 ;  /* 0x000000a9b4167221 */ /* 0x000fe40000010100 */
        /* <DEDUP_REMOVED lines=11> */
[----:B------:R-:W-:Y:S02]  /*0d90*/  FMUL.FTZ R18, R148, R171 ;  /* 0x000000ab94127220 */ /* 0x000fe40000410000 */
[----:B------:R-:W-:-:S02]  /*0da0*/  FADD.FTZ R169, R22, R17 ;  /* 0x0000001116a97221 */ /* 0x000fc40000010000 */
[----:B------:R-:W-:Y:S01]  /*0db0*/  FFMA.FTZ R23, R14, R17, R23 ;  /* 0x000000110e177223 */ /* 0x000fe20000010017 */
[----:B------:R-:W-:Y:S01]  /*0dc0*/  PRMT R177, RZ, 0x5410, R19 ;  /* 0x00005410ffb17816 */ /* 0x000fe20000000013 */
[----:B------:R-:W-:Y:S01]  /*0dd0*/  FADD.FTZ R172, -R180, R175 ;  /* 0x000000afb4ac7221 */ /* 0x000fe20000010100 */
[----:B------:R-:W-:Y:S01]  /*0de0*/  PRMT R174, RZ, 0x7610, R19 ;  /* 0x00007610ffae7816 */ /* 0x000fe20000000013 */
        /* <DEDUP_REMOVED lines=23> */
.L_x_2792:
[----:B------:R-:W-:Y:S05]  /*0f60*/  BSYNC B1 ;  /* 0x0000000000017941 */ /* 0x000fea0003800000 */
.L_x_2791:
        /* <DEDUP_REMOVED lines=17> */
[--C-:B------:R-:W-:Y:S02]  /*1080*/  PRMT R187, RZ, 0x5410, R169.reuse ;  /* 0x00005410ffbb7816 */ /* 0x100fe400000000a9 */
[----:B------:R-:W-:-:S02]  /*1090*/  PRMT R189, RZ, 0x7610, R169 ;  /* 0x00007610ffbd7816 */ /* 0x000fc400000000a9 */
[----:B------:R-:W-:Y:S01]  /*10a0*/  PRMT R183, RZ, 0x7610, R168 ;  /* 0x00007610ffb77816 */ /* 0x000fe200000000a8 */
[C---:B------:R-:W-:Y:S01]  /*10b0*/  FADD.FTZ R168, -R180.reuse, R177 ;  /* 0x000000b1b4a87221 */ /* 0x040fe20000010100 */
[----:B---3--:R-:W-:Y:S02]  /*10c0*/  PRMT R169, RZ, 0x5410, R172 ;  /* 0x00005410ffa97816 */ /* 0x008fe400000000ac */
[--C-:B------:R-:W-:Y:S02]  /*10d0*/  PRMT R191, RZ, 0x5410, R170.reuse ;  /* 0x00005410ffbf7816 */ /* 0x100fe400000000aa */
[----:B------:R-:W-:Y:S01]  /*10e0*/  PRMT R193, RZ, 0x7610, R170 ;  /* 0x00007610ffc17816 */ /* 0x000fe200000000aa */
[C---:B------:R-:W-:Y:S01]  /*10f0*/  FADD.FTZ R170, -R180.reuse, R187 ;  /* 0x000000bbb4aa7221 */ /* 0x040fe20000010100 */
[----:B------:R-:W-:Y:S01]  /*1100*/  PRMT R172, RZ, 0x7610, R172 ;  /* 0x00007610ffac7816 */ /* 0x000fe200000000ac */
[----:B------:R-:W-:Y:S01]  /*1110*/  FADD.FTZ R186, -R180, R183 ;  /* 0x000000b7b4ba7221 */ /* 0x000fe20000010100 */
[--C-:B------:R-:W-:Y:S01]  /*1120*/  PRMT R201, RZ, 0x5410, R171.reuse ;  /* 0x00005410ffc97816 */ /* 0x100fe200000000ab */
[----:B------:R-:W-:Y:S01]  /*1130*/  FMUL.FTZ R187, R3, R168 ;  /* 0x000000a803bb7220 */ /* 0x000fe20000410000 */
[----:B------:R-:W-:Y:S01]  /*1140*/  PRMT R203, RZ, 0x7610, R171 ;  /* 0x00007610ffcb7816 */ /* 0x000fe200000000ab */
[----:B------:R-:W-:Y:S01]  /*1150*/  FMUL.FTZ R188, R136, R169 ;  /* 0x000000a988bc7220 */ /* 0x000fe20000410000 */
[----:B------:R-:W-:-:S02]  /*1160*/  PRMT R171, RZ, 0x5410, R173 ;  /* 0x00005410ffab7816 */ /* 0x000fc400000000ad */
[----:B------:R-:W-:Y:S02]  /*1170*/  PRMT R176, RZ, 0x7610, R173 ;  /* 0x00007610ffb07816 */ /* 0x000fe400000000ad */
[--C-:B------:R-:W-:Y:S02]  /*1180*/  PRMT R173, RZ, 0x5410, R174.reuse ;  /* 0x00005410ffad7816 */ /* 0x100fe400000000ae */
[----:B------:R-:W-:Y:S01]  /*1190*/  PRMT R204, RZ, 0x7610, R174 ;  /* 0x00007610ffcc7816 */ /* 0x000fe200000000ae */
[----:B------:R-:W-:Y:S02]  /*11a0*/  FADD.FTZ R174, -R180, R191 ;  /* 0x000000bfb4ae7221 */ /* 0x000fe40000010100 */
[----:B------:R-:W-:Y:S02]  /*11b0*/  FMUL.FTZ R186, R3, R186 ;  /* 0x000000ba03ba7220 */ /* 0x000fe40000410000 */
[----:B------:R-:W-:Y:S02]  /*11c0*/  FMUL.FTZ R191, R137, R172 ;  /* 0x000000ac89bf7220 */ /* 0x000fe40000410000 */
[----:B------:R-:W-:-:S02]  /*11d0*/  FADD.FTZ R168, R181, R188 ;  /* 0x000000bcb5a87221 */ /* 0x000fc40000010000 */
[C---:B------:R-:W-:Y:S02]  /*11e0*/  FFMA.FTZ R182, R187.reuse, R188, R182 ;  /* 0x000000bcbbb67223 */ /* 0x040fe400000100b6 */
[----:B------:R-:W-:Y:S02]  /*11f0*/  FADD.FTZ R190, -R180, R189 ;  /* 0x000000bdb4be7221 */ /* 0x000fe40000010100 */
[----:B------:R-:W-:Y:S02]  /*1200*/  FADD.FTZ R72, R72, R169 ;  /* 0x000000a948487221 */ /* 0x000fe40000010000 */
[----:B------:R-:W-:Y:S02]  /*1210*/  FFMA.FTZ R96, R187, R169, R96 ;  /* 0x000000a9bb607223 */ /* 0x000fe40000010060 */
        /* <DEDUP_REMOVED lines=15> */
[----:B------:R-:W-:-:S02]  /*1310*/  FADD.FTZ R228, -R180, R203 ;  /* 0x000000cbb4e47221 */ /* 0x000fc40000010100 */
[----:B------:R-:W-:Y:S02]  /*1320*/  FMUL.FTZ R202, R3, R202 ;  /* 0x000000ca03ca7220 */ /* 0x000fe40000410000 */
[----:B------:R-:W-:Y:S02]  /*1330*/  FMUL.FTZ R203, R133, R204 ;  /* 0x000000cc85cb7220 */ /* 0x000fe40000410000 */
[----:B------:R-:W-:Y:S02]  /*1340*/  FADD.FTZ R168, R169, R200 ;  /* 0x000000c8a9a87221 */ /* 0x000fe40000010000 */
[----:B------:R-:W-:Y:S01]  /*1350*/  FFMA.FTZ R182, R193, R200, R182 ;  /* 0x000000c8c1b67223 */ /* 0x000fe200000100b6 */
[----:B------:R-:W-:Y:S01]  /*1360*/  PRMT R230, RZ, 0x7610, R175 ;  /* 0x00007610ffe67816 */ /* 0x000fe200000000af */
        /* <DEDUP_REMOVED lines=24> */
.L_x_2794:
[----:B------:R-:W-:Y:S05]  /*14f0*/  BSYNC B1 ;  /* 0x0000000000017941 */ /* 0x000fea0003800000 */
.L_x_2793:
[----:B------:R-:W-:-:S13]  /*1500*/  ISETP.GE.U32.AND P3, PT, R0, 0x300, PT ;  /* 0x000003000000780c */ /* 0x000fda0003f66070 */
[----:B------:R-:W-:Y:S05]  /*1510*/  @!P3 BRA `(.L_x_2790) ;  /* 0x000005300000b947 */ /* 0x000fea0003800000 */
[----:B------:R-:W-:-:S04]  /*1520*/  IMAD.WIDE.U32 R168, R226, R179, c[0x0][0x188] ;  /* 0x00006200e2a87625 */ /* 0x000fc800078e00b3 */
[----:B------:R-:W-:Y:S02]  /*1530*/  IMAD.WIDE.U32 R172, R216, R179, c[0x0][0x208] ;  /* 0x00008200d8ac7625 */ /* 0x000fe400078e00b3 */
[----:B------:R-:W2:Y:S04]  /*1540*/  LDG.E.128 R168, [R168.64] ;  /* 0x00000004a8a87981 */ /* 0x000ea8000c1e1d00 */
[----:B------:R-:W3:Y:S01]  /*1550*/  LDG.E.128 R172, [R172.64] ;  /* 0x00000004acac7981 */ /* 0x000ee2000c1e1d00 */
[----:B------:R-:W-:Y:S01]  /*1560*/  ISETP.NE.U32.AND P3, PT, RZ, c[0x0][0x218], PT ;  /* 0x00008600ff007a0c */ /* 0x000fe20003f65070 */
[----:B------:R-:W-:-:S03]  /*1570*/  IMAD.MOV.U32 R183, RZ, RZ, 0x8 ;  /* 0x00000008ffb77424 */ /* 0x000fc600078e00ff */
[----:B------:R-:W-:-:S13]  /*1580*/  ISETP.NE.AND.EX P3, PT, RZ, c[0x0][0x21c], PT, P3 ;  /* 0x00008700ff007a0c */ /* 0x000fda0003f65330 */
[----:B------:R-:W-:-:S04]  /*1590*/  @P3 IMAD.WIDE.U32 R176, R226, R179, c[0x0][0x218] ;  /* 0x00008600e2b03625 */ /* 0x000fc800078e00b3 */
[----:B------:R-:W-:Y:S01]  /*15a0*/  IMAD.WIDE.U32 R178, R178, R183, c[0x0][0x190] ;  /* 0x00006400b2b27625 */ /* 0x000fe200078e00b7 */
[----:B------:R0:W5:Y:S04]  /*15b0*/  @P3 LDG.E.128 R24, [R176.64] ;  /* 0x00000004b0183981 */ /* 0x000168000c1e1d00 */
[----:B------:R1:W5:Y:S01]  /*15c0*/  LDG.E.64 R194, [R178.64] ;  /* 0x00000004b2c27981 */ /* 0x000362000c1e1b00 */
[--C-:B--2---:R-:W-:Y:S02]  /*15d0*/  PRMT R183, RZ, 0x5410, R169.reuse ;  /* 0x00005410ffb77816 */ /* 0x104fe400000000a9 */
[----:B------:R-:W-:Y:S02]  /*15e0*/  PRMT R169, RZ, 0x7610, R169 ;  /* 0x00007610ffa97816 */ /* 0x000fe400000000a9 */
[----:B0-----:R-:W-:-:S02]  /*15f0*/  PRMT R177, RZ, 0x5410, R168 ;  /* 0x00005410ffb17816 */ /* 0x001fc400000000a8 */
[----:B------:R-:W-:Y:S01]  /*1600*/  PRMT R185, RZ, 0x5410, R170 ;  /* 0x00005410ffb97816 */ /* 0x000fe200000000aa */
[C---:B------:R-:W-:Y:S01]  /*1610*/  FADD.FTZ R212, -R180.reuse, R169 ;  /* 0x000000a9b4d47221 */ /* 0x040fe20000010100 */
[----:B-1----:R-:W-:Y:S01]  /*1620*/  PRMT R179, RZ, 0x7610, R168 ;  /* 0x00007610ffb37816 */ /* 0x002fe200000000a8 */
[C---:B------:R-:W-:Y:S01]  /*1630*/  FADD.FTZ R168, -R180.reuse, R177 ;  /* 0x000000b1b4a87221 */ /* 0x040fe20000010100 */
[--C-:B---3--:R-:W-:Y:S01]  /*1640*/  PRMT R169, RZ, 0x5410, R172.reuse ;  /* 0x00005410ffa97816 */ /* 0x108fe200000000ac */
[C---:B------:R-:W-:Y:S01]  /*1650*/  FADD.FTZ R178, -R180.reuse, R185 ;  /* 0x000000b9b4b27221 */ /* 0x040fe20000010100 */
[----:B------:R-:W-:Y:S01]  /*1660*/  PRMT R211, RZ, 0x5410, R171 ;  /* 0x00005410ffd37816 */ /* 0x000fe200000000ab */
[----:B------:R-:W-:Y:S01]  /*1670*/  FADD.FTZ R208, -R180, R179 ;  /* 0x000000b3b4d07221 */ /* 0x000fe20000010100 */
[----:B------:R-:W-:Y:S01]  /*1680*/  PRMT R171, RZ, 0x7610, R171 ;  /* 0x00007610ffab7816 */ /* 0x000fe200000000ab */
[C---:B------:R-:W-:Y:S01]  /*1690*/  FMUL.FTZ R185, R3.reuse, R168 ;  /* 0x000000a803b97220 */ /* 0x040fe20000410000 */
        /* <DEDUP_REMOVED lines=12> */
[----:B------:R-:W-:Y:S01]  /*1760*/  PRMT R177, RZ, 0x5410, R175 ;  /* 0x00005410ffb17816 */ /* 0x000fe200000000af */
[----:B------:R-:W-:-:S02]  /*1770*/  FADD.FTZ R168, R181, R210 ;  /* 0x000000d2b5a87221 */ /* 0x000fc40000010000 */
[C---:B------:R-:W-:Y:S02]  /*1780*/  FFMA.FTZ R182, R185.reuse, R210, R182 ;  /* 0x000000d2b9b67223 */ /* 0x040fe400000100b6 */
[----:B------:R-:W-:Y:S01]  /*1790*/  FADD.FTZ R220, -R180, R209 ;  /* 0x000000d1b4dc7221 */ /* 0x000fe20000010100 */
[----:B------:R-:W-:Y:S01]  /*17a0*/  PRMT R180, RZ, 0x7610, R175 ;  /* 0x00007610ffb47816 */ /* 0x000fe200000000af */
        /* <DEDUP_REMOVED lines=42> */
.L_x_2790:
[----:B------:R-:W-:Y:S05]  /*1a50*/  BSYNC B0 ;  /* 0x0000000000007941 */ /* 0x000fea0003800000 */
.L_x_2784:
[----:B------:R-:W-:Y:S02]  /*1a60*/  LOP3.LUT P4, RZ, R4, 0xff, RZ, 0xc0, !PT ;  /* 0x000000ff04ff7812 */ /* 0x000fe4000788c0ff */
[----:B------:R-:W-:Y:S02]  /*1a70*/  SHF.R.U32.HI R170, RZ, 0x5, R7 ;  /* 0x00000005ffaa7819 */ /* 0x000fe40000011607 */
[----:B------:R-:W-:Y:S02]  /*1a80*/  LOP3.LUT P3, RZ, R7, 0x1f, RZ, 0xc0, !PT ;  /* 0x0000001f07ff7812 */ /* 0x000fe4000786c0ff */
[----:B------:R-:W-:-:S07]  /*1a90*/  LOP3.LUT R225, R170, 0x7fffff8, RZ, 0xc0, !PT ;  /* 0x07fffff8aae17812 */ /* 0x000fce00078ec0ff */
[----:B------:R-:W-:Y:S01]  /*1aa0*/  @!P4 IADD3 R225, R225, 0x8, RZ ;  /* 0x00000008e1e1c810 */ /* 0x000fe20007ffe0ff */
[----:B------:R-:W-:Y:S05]  /*1ab0*/  BRA.DIV ~URZ, `(.L_x_2795) ;  /* 0x000038d27f007947 */ /* 0x000fea000b800000 */
[----:B------:R2:W3:Y:S02]  /*1ac0*/  SHFL.DOWN PT, R172, R181, 0x10, 0x1f ;  /* 0x0a001f00b5ac7f89 */ /* 0x0004e400000e0000 */
.L_x_2934:
        /* <DEDUP_REMOVED lines=15> */
[----:B------:R2:W3:Y:S01]  /*1bc0*/  SHFL.DOWN PT, R175, R174, 0x1, 0x1f ;  /* 0x08201f00aeaf7f89 */ /* 0x0004e200000e0000 */
[----:B-1----:R-:W-:-:S05]  /*1bd0*/  FADD.FTZ R176, R173, R176 ;  /* 0x000000b0adb07221 */ /* 0x002fca0000010000 */
[----:B------:R2:W1:Y:S02]  /*1be0*/  SHFL.DOWN PT, R217, R176, 0x1, 0x1f ;  /* 0x08201f00b0d97f89 */ /* 0x00046400000e0000 */
.L_x_2935:
[----:B------:R-:W-:Y:S01]  /*1bf0*/  @!P3 LOP3.LUT R170, R170, 0x7, RZ, 0xc0, !PT ;  /* 0x00000007aaaab812 */ /* 0x000fe200078ec0ff */
[----:B---3--:R-:W-:Y:S01]  /*1c00*/  FADD.FTZ R216, R175, R174 ;  /* 0x000000aeafd87221 */ /* 0x008fe20000010000 */
[----:B------:R-:W-:Y:S01]  /*1c10*/  WARPSYNC 0xffffffff ;  /* 0xffffffff00007948 */ /* 0x000fe20003800000 */
[----:B-1----:R-:W-:Y:S01]  /*1c20*/  FADD.FTZ R217, R217, R176 ;  /* 0x000000b0d9d97221 */ /* 0x002fe20000010000 */
[----:B------:R-:W-:Y:S01]  /*1c30*/  @!P3 IADD3 R226, R225, R170, RZ ;  /* 0x000000aae1e2b210 */ /* 0x000fe20007ffe0ff */
[----:B------:R-:W-:Y:S04]  /*1c40*/  BSSY B0, `(.L_x_2797) ;  /* 0x000012a000007945 */ /* 0x000fe80003800000 */
[----:B------:R-:W-:Y:S04]  /*1c50*/  @!P3 STS.64 [R226.X8+0x6000], R216 ;  /* 0x006000d8e200b388 */ /* 0x000fe80000008a00 */
[----:B------:R-:W-:Y:S01]  /*1c60*/  BAR.SYNC.DEFER_BLOCKING 0x0 ;  /* 0x0000000000007b1d */ /* 0x000fe20000010000 */
[----:B------:R-:W-:-:S13]  /*1c70*/  ISETP.GE.AND P3, PT, R2, 0x1, PT ;  /* 0x000000010200780c */ /* 0x000fda0003f66270 */
[----:B------:R-:W-:-:S05]  /*1c80*/  @P3 IADD3 R2, R2, -0x1, RZ ;  /* 0xffffffff02023810 */ /* 0x000fca0007ffe0ff */
[----:B------:R-:W-:Y:S01]  /*1c90*/  @P3 IMAD R2, R2, c[0x0][0x168], RZ ;  /* 0x00005a0002023a24 */ /* 0x000fe200078e02ff */
[----:B------:R-:W1:Y:S04]  /*1ca0*/  LDS.128 R168, [R225.X8+0x6000] ;  /* 0x00600000e1a87984 */ /* 0x000e680000008c00 */
[----:B--2---:R-:W2:Y:S04]  /*1cb0*/  LDS.128 R172, [R225.X8+0x6010] ;  /* 0x00601000e1ac7984 */ /* 0x004ea80000008c00 */
[----:B------:R-:W3:Y:S04]  /*1cc0*/  LDS.128 R176, [R225.X8+0x6020] ;  /* 0x00602000e1b07984 */ /* 0x000ee80000008c00 */
[----:B------:R-:W4:Y:S01]  /*1cd0*/  LDS.128 R180, [R225.X8+0x6030] ;  /* 0x00603000e1b47984 */ /* 0x000f220000008c00 */
[----:B-1----:R-:W-:-:S02]  /*1ce0*/  FADD.FTZ R227, RZ, R168 ;  /* 0x000000a8ffe37221 */ /* 0x002fc40000010000 */
[----:B------:R-:W-:Y:S01]  /*1cf0*/  FADD.FTZ R168, RZ, R169 ;  /* 0x000000a9ffa87221 */ /* 0x000fe20000010000 */
[----:B------:R-:W-:Y:S01]  /*1d00*/  @P3 SHF.R.S32.HI R169, RZ, 0x1f, R2 ;  /* 0x0000001fffa93819 */ /* 0x000fe20000011402 */
[----:B------:R-:W-:Y:S02]  /*1d10*/  FADD.FTZ R227, R170, R227 ;  /* 0x000000e3aae37221 */ /* 0x000fe40000010000 */
[----:B------:R-:W-:Y:S01]  /*1d20*/  FADD.FTZ R168, R171, R168 ;  /* 0x000000a8aba87221 */ /* 0x000fe20000010000 */
[----:B------:R-:W-:Y:S01]  /*1d30*/  @P3 LEA.HI R170, R169, R2, RZ, 0x3 ;  /* 0x00000002a9aa3211 */ /* 0x000fe200078f18ff */
[----:B--2---:R-:W-:Y:S01]  /*1d40*/  FADD.FTZ R227, R227, R172 ;  /* 0x000000ace3e37221 */ /* 0x004fe20000010000 */
[----:B------:R-:W-:Y:S01]  /*1d50*/  @P3 LOP3.LUT R169, R7, 0xff, RZ, 0xc0, !PT ;  /* 0x000000ff07a93812 */ /* 0x000fe200078ec0ff */
[----:B------:R-:W-:Y:S01]  /*1d60*/  FADD.FTZ R168, R168, R173 ;  /* 0x000000ada8a87221 */ /* 0x000fe20000010000 */
[----:B------:R-:W-:Y:S01]  /*1d70*/  MOV R2, RZ ;  /* 0x000000ff00027202 */ /* 0x000fe20000000f00 */
[----:B------:R-:W-:Y:S01]  /*1d80*/  FADD.FTZ R227, R174, R227 ;  /* 0x000000e3aee37221 */ /* 0x000fe20000010000 */
[----:B------:R-:W-:Y:S01]  /*1d90*/  @P3 LEA.HI.SX32 R2, R170, R169, 0x1d ;  /* 0x000000a9aa023211 */ /* 0x000fe200078feaff */
[----:B------:R-:W-:-:S02]  /*1da0*/  FADD.FTZ R168, R175, R168 ;  /* 0x000000a8afa87221 */ /* 0x000fc40000010000 */
[----:B---3--:R-:W-:Y:S02]  /*1db0*/  FADD.FTZ R227, R227, R176 ;  /* 0x000000b0e3e37221 */ /* 0x008fe40000010000 */
[----:B------:R-:W-:Y:S02]  /*1dc0*/  FADD.FTZ R168, R168, R177 ;  /* 0x000000b1a8a87221 */ /* 0x000fe40000010000 */
[----:B------:R-:W-:Y:S02]  /*1dd0*/  FADD.FTZ R227, R178, R227 ;  /* 0x000000e3b2e37221 */ /* 0x000fe40000010000 */
[----:B------:R-:W-:Y:S02]  /*1de0*/  FADD.FTZ R168, R179, R168 ;  /* 0x000000a8b3a87221 */ /* 0x000fe40000010000 */
[----:B----4-:R-:W-:Y:S02]  /*1df0*/  FADD.FTZ R227, R227, R180 ;  /* 0x000000b4e3e37221 */ /* 0x010fe40000010000 */
        /* <DEDUP_REMOVED lines=11> */
.L_x_2800:
[----:B------:R-:W-:Y:S05]  /*1eb0*/  BSYNC B1 ;  /* 0x0000000000017941 */ /* 0x000fea0003800000 */
.L_x_2799:
        /* <DEDUP_REMOVED lines=8> */
[----:B-----5:R-:W-:Y:S01]  /*1f40*/  PRMT R168, RZ, 0x5410, R32 ;  /* 0x00005410ffa87816 */ /* 0x020fe20000000020 */
[----:B------:R-:W-:Y:S05]  /*1f50*/  BRA `(.L_x_2803) ;  /* 0x000000b000007947 */ /* 0x000fea0003800000 */
.L_x_2802:
        /* <DEDUP_REMOVED lines=11> */
.L_x_2803:
[----:B------:R-:W-:Y:S05]  /*2010*/  BSYNC B1 ;  /* 0x0000000000017941 */ /* 0x000fea0003800000 */
.L_x_2801:
[----:B------:R-:W-:Y:S01]  /*2020*/  ISETP.NE.U32.AND P5, PT, RZ, c[0x0][0x258], PT ;  /* 0x00009600ff007a0c */ /* 0x000fe20003fa5070 */
[----:B------:R-:W-:Y:S03]  /*2030*/  BSSY B1, `(.L_x_2804) ;  /* 0x000000f000017945 */ /* 0x000fe60003800000 */
[----:B------:R-:W-:-:S13]  /*2040*/  ISETP.NE.AND.EX P5, PT, RZ, c[0x0][0x25c], PT, P5 ;  /* 0x00009700ff007a0c */ /* 0x000fda0003fa5350 */
[----:B------:R-:W-:Y:S01]  /*2050*/  @P5 F2FP.BF16.PACK_AB R169, RZ, R168 ;  /* 0x000000a8ffa9523e */ /* 0x000fe200000010ff */
[----:B------:R-:W-:Y:S05]  /*2060*/  @!P3 BRA `(.L_x_2805) ;  /* 0x000000b00000b947 */ /* 0x000fea0003800000 */
[----:B-----5:R-:W-:Y:S01]  /*2070*/  LOP3.LUT P6, RZ, R198, 0xff, RZ, 0xc0, !PT ;  /* 0x000000ffc6ff7812 */ /* 0x020fe200078cc0ff */
[----:B------:R-:W-:Y:S01]  /*2080*/  FMUL.FTZ R168, R168, c[0x0][0x1ec] ;  /* 0x00007b00a8a87a20 */ /* 0x000fe20000410000 */
[----:B------:R-:W-:-:S03]  /*2090*/  MOV R171, RZ ;  /* 0x000000ff00ab7202 */ /* 0x000fc60000000f00 */
[----:B------:R-:W-:-:S04]  /*20a0*/  FMUL.FTZ R173, R168, c[0x0][0x1e8] ;  /* 0x00007a00a8ad7a20 */ /* 0x000fc80000410000 */
[----:B------:R-:W-:-:S04]  /*20b0*/  FMUL.FTZ R170, R140, R173 ;  /* 0x000000ad8caa7220 */ /* 0x000fc80000410000 */
[----:B------:R-:W-:Y:S02]  /*20c0*/  @P6 PRMT R168, RZ, 0x5410, R156 ;  /* 0x00005410ffa86816 */ /* 0x000fe4000000009c */
[----:B------:R-:W-:-:S03]  /*20d0*/  FSEL R170, R170, RZ, P6 ;  /* 0x000000ffaaaa7208 */ /* 0x000fc60003000000 */
[----:B------:R-:W-:Y:S01]  /*20e0*/  @P6 FMUL.FTZ R171, R173, R168 ;  /* 0x000000a8adab6220 */ /* 0x000fe20000410000 */
[----:B------:R-:W-:-:S03]  /*20f0*/  F2FP.BF16.PACK_AB R170, RZ, R170 ;  /* 0x000000aaffaa723e */ /* 0x000fc600000010ff */
[----:B------:R-:W-:Y:S01]  /*2100*/  FADD.FTZ R56, R56, R171 ;  /* 0x000000ab38387221 */ /* 0x000fe20000010000 */
[----:B------:R-:W-:Y:S02]  /*2110*/  PRMT R160, R170, 0x7610, R160 ;  /* 0x00007610aaa07816 */ /* 0x000fe400000000a0 */
.L_x_2805:
[----:B------:R-:W-:Y:S05]  /*2120*/  BSYNC B1 ;  /* 0x0000000000017941 */ /* 0x000fea0003800000 */
.L_x_2804:
[----:B------:R-:W-:Y:S01]  /*2130*/  BSSY B1, `(.L_x_2806) ;  /* 0x000000e000017945 */ /* 0x000fe20003800000 */
[----:B------:R-:W-:Y:S01]  /*2140*/  @P5 PRMT R164, R169, 0x7610, R164 ;  /* 0x00007610a9a45816 */ /* 0x000fe200000000a4 */
[----:B------:R-:W-:Y:S05]  /*2150*/  @P2 BRA `(.L_x_2807) ;  /* 0x0000004000002947 */ /* 0x000fea0003800000 */
[----:B------:R-:W-:Y:S01]  /*2160*/  IMAD.MOV.U32 R168, RZ, RZ, RZ ;  /* 0x000000ffffa87224 */ /* 0x000fe200078e00ff */
[----:B------:R-:W-:Y:S05]  /*2170*/  @!P4 BRA `(.L_x_2808) ;  /* 0x000000900000c947 */ /* 0x000fea0003800000 */
[----:B-----5:R-:W-:Y:S01]  /*2180*/  PRMT R168, RZ, 0x7610, R32 ;  /* 0x00007610ffa87816 */ /* 0x020fe20000000020 */
[----:B------:R-:W-:Y:S05]  /*2190*/  BRA `(.L_x_2808) ;  /* 0x0000007000007947 */ /* 0x000fea0003800000 */
.L_x_2807:
[----:B0-----:R-:W-:-:S04]  /*21a0*/  ISETP.NE.AND P6, PT, R6, RZ, PT ;  /* 0x000000ff0600720c */ /* 0x001fc80003fc5270 */
[----:B------:R-:W-:-:S05]  /*21b0*/  FSEL R169, R172, RZ, !P6 ;  /* 0x000000ffaca97208 */ /* 0x000fca0007000000 */
[----:B------:R-:W-:Y:S01]  /*21c0*/  FFMA.FTZ R168, R10, R174, R169 ;  /* 0x000000ae0aa87223 */ /* 0x000fe200000100a9 */
[----:B-----5:R-:W-:-:S03]  /*21d0*/  @P4 PRMT R169, RZ, 0x7610, R32 ;  /* 0x00007610ffa94816 */ /* 0x020fc60000000020 */
[----:B------:R-:W-:-:S04]  /*21e0*/  FADD.FTZ R168, R13, -R168 ;  /* 0x800000a80da87221 */ /* 0x000fc80000010000 */
[----:B------:R-:W-:-:S04]  /*21f0*/  FMUL.FTZ R168, R3, R168 ;  /* 0x000000a803a87220 */ /* 0x000fc80000410000 */
[----:B------:R-:W-:Y:S02]  /*2200*/  @P4 FADD.FTZ R168, R168, R169 ;  /* 0x000000a9a8a84221 */ /* 0x000fe40000010000 */
.L_x_2808:
[----:B------:R-:W-:Y:S05]  /*2210*/  BSYNC B1 ;  /* 0x0000000000017941 */ /* 0x000fea0003800000 */
.L_x_2806:
[----:B------:R-:W-:Y:S01]  /*2220*/  BSSY B1, `(.L_x_2809) ;  /* 0x000000e000017945 */ /* 0x000fe20003800000 */
[----:B------:R-:W-:Y:S01]  /*2230*/  @P5 F2FP.BF16.PACK_AB R169, RZ, R168 ;  /* 0x000000a8ffa9523e */ /* 0x000fe200000010ff */
[----:B------:R-:W-:Y:S05]  /*2240*/  @!P3 BRA `(.L_x_2810) ;  /* 0x000000b00000b947 */ /* 0x000fea0003800000 */
[----:B-----5:R-:W-:Y:S01]  /*2250*/  LOP3.LUT P6, RZ, R198, 0xff00, RZ, 0xc0, !PT ;  /* 0x0000ff00c6ff7812 */ /* 0x020fe200078cc0ff */
[----:B------:R-:W-:-:S04]  /*2260*/  FMUL.FTZ R168, R168, c[0x0][0x1ec] ;  /* 0x00007b00a8a87a20 */ /* 0x000fc80000410000 */
[----:B------:R-:W-:Y:S01]  /*2270*/  FMUL.FTZ R173, R168, c[0x0][0x1e8] ;  /* 0x00007a00a8ad7a20 */ /* 0x000fe20000410000 */
[----:B------:R-:W-:-:S03]  /*2280*/  HFMA2.MMA R168, -RZ, RZ, 0, 0 ;  /* 0x00000000ffa87435 */ /* 0x000fc600000001ff */
[----:B------:R-:W-:-:S04]  /*2290*/  FMUL.FTZ R171, R141, R173 ;  /* 0x000000ad8dab7220 */ /* 0x000fc80000410000 */
[----:B------:R-:W-:Y:S02]  /*22a0*/  @P6 PRMT R170, RZ, 0x7610, R156 ;  /* 0x00007610ffaa6816 */ /* 0x000fe4000000009c */
[----:B------:R-:W-:-:S03]  /*22b0*/  FSEL R171, R171, RZ, P6 ;  /* 0x000000ffabab7208 */ /* 0x000fc60003000000 */
[----:B------:R-:W-:Y:S01]  /*22c0*/  @P6 FMUL.FTZ R168, R173, R170 ;  /* 0x000000aaada86220 */ /* 0x000fe20000410000 */
[----:B------:R-:W-:-:S03]  /*22d0*/  F2FP.BF16.PACK_AB R171, RZ, R171 ;  /* 0x000000abffab723e */ /* 0x000fc600000010ff */
[----:B------:R-:W-:Y:S01]  /*22e0*/  FADD.FTZ R57, R57, R168 ;  /* 0x000000a839397221 */ /* 0x000fe20000010000 */
[----:B------:R-:W-:Y:S02]  /*22f0*/  PRMT R160, R160, 0x5410, R171 ;  /* 0x00005410a0a07816 */ /* 0x000fe400000000ab */
.L_x_2810:
[----:B------:R-:W-:Y:S05]  /*2300*/  BSYNC B1 ;  /* 0x0000000000017941 */ /* 0x000fea0003800000 */
.L_x_2809:
[----:B------:R-:W-:Y:S01]  /*2310*/  BSSY B1, `(.L_x_2811) ;  /* 0x000000e000017945 */ /* 0x000fe20003800000 */
[----:B------:R-:W-:Y:S01]  /*2320*/  @P5 PRMT R164, R164, 0x5410, R169 ;  /* 0x00005410a4a45816 */ /* 0x000fe200000000a9 */
[----:B------:R-:W-:Y:S05]  /*2330*/  @P2 BRA `(.L_x_2812) ;  /* 0x0000004000002947 */ /* 0x000fea0003800000 */
[----:B------:R-:W-:Y:S01]  /*2340*/  MOV R168, RZ ;  /* 0x000000ff00a87202 */ /* 0x000fe20000000f00 */
[----:B------:R-:W-:Y:S05]  /*2350*/  @!P4 BRA `(.L_x_2813) ;  /* 0x000000900000c947 */ /* 0x000fea0003800000 */
[----:B-----5:R-:W-:Y:S01]  /*2360*/  PRMT R168, RZ, 0x5410, R33 ;  /* 0x00005410ffa87816 */ /* 0x020fe20000000021 */
[----:B------:R-:W-:Y:S05]  /*2370*/  BRA `(.L_x_2813) ;  /* 0x0000007000007947 */ /* 0x000fea0003800000 */
.L_x_2812:
[----:B0-----:R-:W-:-:S04]  /*2380*/  ISETP.NE.AND P6, PT, R6, RZ, PT ;  /* 0x000000ff0600720c */ /* 0x001fc80003fc5270 */
[----:B------:R-:W-:-:S05]  /*2390*/  FSEL R169, R172, RZ, !P6 ;  /* 0x000000ffaca97208 */ /* 0x000fca0007000000 */
[----:B------:R-:W-:-:S04]  /*23a0*/  FFMA.FTZ R169, R11, R174, R169 ;  /* 0x000000ae0ba97223 */ /* 0x000fc800000100a9 */
[----:B------:R-:W-:Y:S01]  /*23b0*/  FADD.FTZ R168, R16, -R169 ;  /* 0x800000a910a87221 */ /* 0x000fe20000010000 */
[----:B-----5:R-:W-:-:S03]  /*23c0*/  @P4 PRMT R169, RZ, 0x5410, R33 ;  /* 0x00005410ffa94816 */ /* 0x020fc60000000021 */
[----:B------:R-:W-:-:S04]  /*23d0*/  FMUL.FTZ R168, R3, R168 ;  /* 0x000000a803a87220 */ /* 0x000fc80000410000 */
[----:B------:R-:W-:Y:S02]  /*23e0*/  @P4 FADD.FTZ R168, R168, R169 ;  /* 0x000000a9a8a84221 */ /* 0x000fe40000010000 */
.L_x_2813:
[----:B------:R-:W-:Y:S05]  /*23f0*/  BSYNC B1 ;  /* 0x0000000000017941 */ /* 0x000fea0003800000 */
.L_x_2811:
[----:B------:R-:W-:Y:S01]  /*2400*/  BSSY B1, `(.L_x_2814) ;  /* 0x000000e000017945 */ /* 0x000fe20003800000 */
[----:B------:R-:W-:Y:S01]  /*2410*/  @P5 F2FP.BF16.PACK_AB R169, RZ, R168 ;  /* 0x000000a8ffa9523e */ /* 0x000fe200000010ff */
[----:B------:R-:W-:Y:S05]  /*2420*/  @!P3 BRA `(.L_x_2815) ;  /* 0x000000b00000b947 */ /* 0x000fea0003800000 */
[----:B-----5:R-:W-:Y:S01]  /*2430*/  LOP3.LUT P6, RZ, R198, 0xff0000, RZ, 0xc0, !PT ;  /* 0x00ff0000c6ff7812 */ /* 0x020fe200078cc0ff */
[----:B------:R-:W-:Y:S02]  /*2440*/  FMUL.FTZ R168, R168, c[0x0][0x1ec] ;  /* 0x00007b00a8a87a20 */ /* 0x000fe40000410000 */
[----:B------:R-:W-:Y:S02]  /*2450*/  IMAD.MOV.U32 R171, RZ, RZ, RZ ;  /* 0x000000ffffab7224 */ /* 0x000fe400078e00ff */
        /* <DEDUP_REMOVED lines=8> */
.L_x_2815:
[----:B------:R-:W-:Y:S05]  /*24e0*/  BSYNC B1 ;  /* 0x0000000000017941 */ /* 0x000fea0003800000 */
.L_x_2814:
[----:B------:R-:W-:Y:S01]  /*24f0*/  BSSY B1, `(.L_x_2816) ;  /* 0x000000e000017945 */ /* 0x000fe20003800000 */
[----:B------:R-:W-:Y:S01]  /*2500*/  @P5 PRMT R165, R169, 0x7610, R165 ;  /* 0x00007610a9a55816 */ /* 0x000fe200000000a5 */
[----:B------:R-:W-:Y:S05]  /*2510*/  @P2 BRA `(.L_x_2817) ;  /* 0x0000004000002947 */ /* 0x000fea0003800000 */
[----:B------:R-:W-:Y:S01]  /*2520*/  HFMA2.MMA R168, -RZ, RZ, 0, 0 ;  /* 0x00000000ffa87435 */ /* 0x000fe200000001ff */
[----:B------:R-:W-:Y:S05]  /*2530*/  @!P4 BRA `(.L_x_2818) ;  /* 0x000000900000c947 */ /* 0x000fea0003800000 */
[----:B-----5:R-:W-:Y:S01]  /*2540*/  PRMT R168, RZ, 0x7610, R33 ;  /* 0x00007610ffa87816 */ /* 0x020fe20000000021 */
[----:B------:R-:W-:Y:S05]  /*2550*/  BRA `(.L_x_2818) ;  /* 0x0000007000007947 */ /* 0x000fea0003800000 */
.L_x_2817:
[----:B0-----:R-:W-:-:S04]  /*2560*/  ISETP.NE.AND P6, PT, R6, RZ, PT ;  /* 0x000000ff0600720c */ /* 0x001fc80003fc5270 */
[----:B------:R-:W-:-:S05]  /*2570*/  FSEL R169, R172, RZ, !P6 ;  /* 0x000000ffaca97208 */ /* 0x000fca0007000000 */
[----:B------:R-:W-:Y:S01]  /*2580*/  FFMA.FTZ R168, R14, R174, R169 ;  /* 0x000000ae0ea87223 */ /* 0x000fe200000100a9 */
[----:B-----5:R-:W-:-:S03]  /*2590*/  @P4 PRMT R169, RZ, 0x7610, R33 ;  /* 0x00007610ffa94816 */ /* 0x020fc60000000021 */
[----:B------:R-:W-:-:S04]  /*25a0*/  FADD.FTZ R168, R17, -R168 ;  /* 0x800000a811a87221 */ /* 0x000fc80000010000 */
[----:B------:R-:W-:-:S04]  /*25b0*/  FMUL.FTZ R168, R3, R168 ;  /* 0x000000a803a87220 */ /* 0x000fc80000410000 */
[----:B------:R-:W-:Y:S02]  /*25c0*/  @P4 FADD.FTZ R168, R168, R169 ;  /* 0x000000a9a8a84221 */ /* 0x000fe40000010000 */
.L_x_2818:
[----:B------:R-:W-:Y:S05]  /*25d0*/  BSYNC B1 ;  /* 0x0000000000017941 */ /* 0x000fea0003800000 */
.L_x_2816:
[----:B------:R-:W-:Y:S01]  /*25e0*/  BSSY B1, `(.L_x_2819) ;  /* 0x000000e000017945 */ /* 0x000fe20003800000 */
[----:B------:R-:W-:Y:S01]  /*25f0*/  @P5 F2FP.BF16.PACK_AB R169, RZ, R168 ;  /* 0x000000a8ffa9523e */ /* 0x000fe200000010ff */
[----:B------:R-:W-:Y:S05]  /*2600*/  @!P3 BRA `(.L_x_2820) ;  /* 0x000000b00000b947 */ /* 0x000fea0003800000 */
[----:B-----5:R-:W-:Y:S01]  /*2610*/  LOP3.LUT P6, RZ, R198, 0xff000000, RZ, 0xc0, !PT ;  /* 0xff000000c6ff7812 */ /* 0x020fe200078cc0ff */
[----:B------:R-:W-:-:S04]  /*2620*/  FMUL.FTZ R168, R168, c[0x0][0x1ec] ;  /* 0x00007b00a8a87a20 */ /* 0x000fc80000410000 */
[----:B------:R-:W-:Y:S01]  /*2630*/  FMUL.FTZ R173, R168, c[0x0][0x1e8] ;  /* 0x00007a00a8ad7a20 */ /* 0x000fe20000410000 */
[----:B------:R-:W-:-:S03]  /*2640*/  MOV R168, RZ ;  /* 0x000000ff00a87202 */ /* 0x000fc60000000f00 */
[----:B------:R-:W-:-:S04]  /*2650*/  FMUL.FTZ R171, R143, R173 ;  /* 0x000000ad8fab7220 */ /* 0x000fc80000410000 */
[----:B------:R-:W-:Y:S02]  /*2660*/  @P6 PRMT R170, RZ, 0x7610, R157 ;  /* 0x00007610ffaa6816 */ /* 0x000fe4000000009d */
[----:B------:R-:W-:-:S03]  /*2670*/  FSEL R171, R171, RZ, P6 ;  /* 0x000000ffabab7208 */ /* 0x000fc60003000000 */
[----:B------:R-:W-:Y:S01]  /*2680*/  @P6 FMUL.FTZ R168, R173, R170 ;  /* 0x000000aaada86220 */ /* 0x000fe20000410000 */
[----:B------:R-:W-:-:S03]  /*2690*/  F2FP.BF16.PACK_AB R171, RZ, R171 ;  /* 0x000000abffab723e */ /* 0x000fc600000010ff */
[----:B------:R-:W-:Y:S01]  /*26a0*/  FADD.FTZ R59, R59, R168 ;  /* 0x000000a83b3b7221 */ /* 0x000fe20000010000 */
[----:B------:R-:W-:Y:S02]  /*26b0*/  PRMT R161, R161, 0x5410, R171 ;  /* 0x00005410a1a17816 */ /* 0x000fe400000000ab */
.L_x_2820:
[----:B------:R-:W-:Y:S05]  /*26c0*/  BSYNC B1 ;  /* 0x0000000000017941 */ /* 0x000fea0003800000 */
.L_x_2819:
[----:B------:R-:W-:Y:S01]  /*26d0*/  BSSY B1, `(.L_x_2821) ;  /* 0x000000e000017945 */ /* 0x000fe20003800000 */
[----:B------:R-:W-:Y:S01]  /*26e0*/  @P5 PRMT R165, R165, 0x5410, R169 ;  /* 0x00005410a5a55816 */ /* 0x000fe200000000a9 */
[----:B------:R-:W-:Y:S05]  /*26f0*/  @P2 BRA `(.L_x_2822) ;  /* 0x0000004000002947 */ /* 0x000fea0003800000 */
[----:B------:R-:W-:Y:S01]  /*2700*/  IMAD.MOV.U32 R168, RZ, RZ, RZ ;  /* 0x000000ffffa87224 */ /* 0x000fe200078e00ff */
[----:B------:R-:W-:Y:S05]  /*2710*/  @!P4 BRA `(.L_x_2823) ;  /* 0x000000900000c947 */ /* 0x000fea0003800000 */
[----:B-----5:R-:W-:Y:S01]  /*2720*/  PRMT R168, RZ, 0x5410, R34 ;  /* 0x00005410ffa87816 */ /* 0x020fe20000000022 */
[----:B------:R-:W-:Y:S05]  /*2730*/  BRA `(.L_x_2823) ;  /* 0x0000007000007947 */ /* 0x000fea0003800000 */
.L_x_2822:
[----:B0-----:R-:W-:-:S04]  /*2740*/  ISETP.NE.AND P6, PT, R6, RZ, PT ;  /* 0x000000ff0600720c */ /* 0x001fc80003fc5270 */
[----:B------:R-:W-:-:S05]  /*2750*/  FSEL R169, R172, RZ, !P6 ;  /* 0x000000ffaca97208 */ /* 0x000fca0007000000 */
[----:B------:R-:W-:-:S04]  /*2760*/  FFMA.FTZ R169, R15, R174, R169 ;  /* 0x000000ae0fa97223 */ /* 0x000fc800000100a9 */
[----:B------:R-:W-:Y:S01]  /*2770*/  FADD.FTZ R168, R18, -R169 ;  /* 0x800000a912a87221 */ /* 0x000fe20000010000 */
[----:B-----5:R-:W-:-:S03]  /*2780*/  @P4 PRMT R169, RZ, 0x5410, R34 ;  /* 0x00005410ffa94816 */ /* 0x020fc60000000022 */
[----:B------:R-:W-:-:S04]  /*2790*/  FMUL.FTZ R168, R3, R168 ;  /* 0x000000a803a87220 */ /* 0x000fc80000410000 */
[----:B------:R-:W-:Y:S02]  /*27a0*/  @P4 FADD.FTZ R168, R168, R169 ;  /* 0x000000a9a8a84221 */ /* 0x000fe40000010000 */
.L_x_2823:
[----:B------:R-:W-:Y:S05]  /*27b0*/  BSYNC B1 ;  /* 0x0000000000017941 */ /* 0x000fea0003800000 */
.L_x_2821:
[----:B------:R-:W-:Y:S01]  /*27c0*/  BSSY B1, `(.L_x_2824) ;  /* 0x000000e000017945 */ /* 0x000fe20003800000 */
[----:B------:R-:W-:Y:S01]  /*27d0*/  @P5 F2FP.BF16.PACK_AB R169, RZ, R168 ;  /* 0x000000a8ffa9523e */ /* 0x000fe200000010ff */
[----:B------:R-:W-:Y:S05]  /*27e0*/  @!P3 BRA `(.L_x_2825) ;  /* 0x000000b00000b947 */ /* 0x000fea0003800000 */
[----:B-----5:R-:W-:Y:S01]  /*27f0*/  LOP3.LUT P6, RZ, R199, 0xff, RZ, 0xc0, !PT ;  /* 0x000000ffc7ff7812 */ /* 0x020fe200078cc0ff */
[----:B------:R-:W-:Y:S01]  /*2800*/  FMUL.FTZ R168, R168, c[0x0][0x1ec] ;  /* 0x00007b00a8a87a20 */ /* 0x000fe20000410000 */
[----:B------:R-:W-:-:S03]  /*2810*/  HFMA2.MMA R171, -RZ, RZ, 0, 0 ;  /* 0x00000000ffab7435 */ /* 0x000fc600000001ff */
        /* <DEDUP_REMOVED lines=8> */
.L_x_2825:
[----:B------:R-:W-:Y:S05]  /*28a0*/  BSYNC B1 ;  /* 0x0000000000017941 */ /* 0x000fea0003800000 */
.L_x_2824:
[----:B------:R-:W-:Y:S01]  /*28b0*/  BSSY B1, `(.L_x_2826) ;  /* 0x000000e000017945 */ /* 0x000fe20003800000 */
[----:B------:R-:W-:Y:S01]  /*28c0*/  @P5 PRMT R166, R169, 0x7610, R166 ;  /* 0x00007610a9a65816 */ /* 0x000fe200000000a6 */
[----:B------:R-:W-:Y:S05]  /*28d0*/  @P2 BRA `(.L_x_2827) ;  /* 0x0000004000002947 */ /* 0x000fea0003800000 */
[----:B------:R-:W-:Y:S01]  /*28e0*/  MOV R168, RZ ;  /* 0x000000ff00a87202 */ /* 0x000fe20000000f00 */
[----:B------:R-:W-:Y:S05]  /*28f0*/  @!P4 BRA `(.L_x_2828) ;  /* 0x000000900000c947 */ /* 0x000fea0003800000 */
[----:B-----5:R-:W-:Y:S01]  /*2900*/  PRMT R168, RZ, 0x7610, R34 ;  /* 0x00007610ffa87816 */ /* 0x020fe20000000022 */
[----:B------:R-:W-:Y:S05]  /*2910*/  BRA `(.L_x_2828) ;  /* 0x0000007000007947 */ /* 0x000fea0003800000 */
.L_x_2827:
[----:B0-----:R-:W-:-:S04]  /*2920*/  ISETP.NE.AND P6, PT, R6, RZ, PT ;  /* 0x000000ff0600720c */ /* 0x001fc80003fc5270 */
[----:B------:R-:W-:-:S05]  /*2930*/  FSEL R169, R172, RZ, !P6 ;  /* 0x000000ffaca97208 */ /* 0x000fca0007000000 */
[----:B------:R-:W-:-:S04]  /*2940*/  FFMA.FTZ R169, R19, R174, R169 ;  /* 0x000000ae13a97223 */ /* 0x000fc800000100a9 */
[----:B------:R-:W-:Y:S01]  /*2950*/  FADD.FTZ R168, R20, -R169 ;  /* 0x800000a914a87221 */ /* 0x000fe20000010000 */
[----:B-----5:R-:W-:-:S03]  /*2960*/  @P4 PRMT R169, RZ, 0x7610, R34 ;  /* 0x00007610ffa94816 */ /* 0x020fc60000000022 */
[----:B------:R-:W-:-:S04]  /*2970*/  FMUL.FTZ R168, R3, R168 ;  /* 0x000000a803a87220 */ /* 0x000fc80000410000 */
[----:B------:R-:W-:Y:S02]  /*2980*/  @P4 FADD.FTZ R168, R168, R169 ;  /* 0x000000a9a8a84221 */ /* 0x000fe40000010000 */
.L_x_2828:
[----:B------:R-:W-:Y:S05]  /*2990*/  BSYNC B1 ;  /* 0x0000000000017941 */ /* 0x000fea0003800000 */
.L_x_2826:
[----:B------:R-:W-:Y:S01]  /*29a0*/  BSSY B1, `(.L_x_2829) ;  /* 0x000000e000017945 */ /* 0x000fe20003800000 */
[----:B------:R-:W-:Y:S01]  /*29b0*/  @P5 F2FP.BF16.PACK_AB R169, RZ, R168 ;  /* 0x000000a8ffa9523e */ /* 0x000fe200000010ff */
[----:B------:R-:W-:Y:S05]  /*29c0*/  @!P3 BRA `(.L_x_2830) ;  /* 0x000000b00000b947 */ /* 0x000fea0003800000 */
[----:B-----5:R-:W-:Y:S01]  /*29d0*/  LOP3.LUT P6, RZ, R199, 0xff00, RZ, 0xc0, !PT ;  /* 0x0000ff00c7ff7812 */ /* 0x020fe200078cc0ff */
[----:B------:R-:W-:-:S04]  /*29e0*/  FMUL.FTZ R168, R168, c[0x0][0x1ec] ;  /* 0x00007b00a8a87a20 */ /* 0x000fc80000410000 */
[----:B------:R-:W-:Y:S02]  /*29f0*/  FMUL.FTZ R173, R168, c[0x0][0x1e8] ;  /* 0x00007a00a8ad7a20 */ /* 0x000fe40000410000 */
[----:B------:R-:W-:Y:S02]  /*2a00*/  IMAD.MOV.U32 R168, RZ, RZ, RZ ;  /* 0x000000ffffa87224 */ /* 0x000fe400078e00ff */
[----:B------:R-:W-:-:S04]  /*2a10*/  FMUL.FTZ R171, R145, R173 ;  /* 0x000000ad91ab7220 */ /* 0x000fc80000410000 */
[----:B------:R-:W-:Y:S02]  /*2a20*/  @P6 PRMT R170, RZ, 0x7610, R158 ;  /* 0x00007610ffaa6816 */ /* 0x000fe4000000009e */
[----:B------:R-:W-:-:S03]  /*2a30*/  FSEL R171, R171, RZ, P6 ;  /* 0x000000ffabab7208 */ /* 0x000fc60003000000 */
[----:B------:R-:W-:Y:S01]  /*2a40*/  @P6 FMUL.FTZ R168, R173, R170 ;  /* 0x000000aaada86220 */ /* 0x000fe20000410000 */
[----:B------:R-:W-:-:S03]  /*2a50*/  F2FP.BF16.PACK_AB R171, RZ, R171 ;  /* 0x000000abffab723e */ /* 0x000fc600000010ff */
[----:B------:R-:W-:Y:S01]  /*2a60*/  FADD.FTZ R53, R53, R168 ;  /* 0x000000a835357221 */ /* 0x000fe20000010000 */
[----:B------:R-:W-:Y:S02]  /*2a70*/  PRMT R162, R162, 0x5410, R171 ;  /* 0x00005410a2a27816 */ /* 0x000fe400000000ab */
.L_x_2830:
[----:B------:R-:W-:Y:S05]  /*2a80*/  BSYNC B1 ;  /* 0x0000000000017941 */ /* 0x000fea0003800000 */
.L_x_2829:
[----:B------:R-:W-:Y:S01]  /*2a90*/  BSSY B1, `(.L_x_2831) ;  /* 0x000000e000017945 */ /* 0x000fe20003800000 */
[----:B------:R-:W-:Y:S01]  /*2aa0*/  @P5 PRMT R166, R166, 0x5410, R169 ;  /* 0x00005410a6a65816 */ /* 0x000fe200000000a9 */
[----:B------:R-:W-:Y:S05]  /*2ab0*/  @P2 BRA `(.L_x_2832) ;  /* 0x0000004000002947 */ /* 0x000fea0003800000 */
[----:B------:R-:W-:Y:S01]  /*2ac0*/  HFMA2.MMA R168, -RZ, RZ, 0, 0 ;  /* 0x00000000ffa87435 */ /* 0x000fe200000001ff */
[----:B------:R-:W-:Y:S05]  /*2ad0*/  @!P4 BRA `(.L_x_2833) ;  /* 0x000000900000c947 */ /* 0x000fea0003800000 */
[----:B-----5:R-:W-:Y:S01]  /*2ae0*/  PRMT R168, RZ, 0x5410, R35 ;  /* 0x00005410ffa87816 */ /* 0x020fe20000000023 */
[----:B------:R-:W-:Y:S05]  /*2af0*/  BRA `(.L_x_2833) ;  /* 0x0000007000007947 */ /* 0x000fea0003800000 */
.L_x_2832:
[----:B0-----:R-:W-:-:S04]  /*2b00*/  ISETP.NE.AND P6, PT, R6, RZ, PT ;  /* 0x000000ff0600720c */ /* 0x001fc80003fc5270 */
[----:B------:R-:W-:-:S05]  /*2b10*/  FSEL R169, R172, RZ, !P6 ;  /* 0x000000ffaca97208 */ /* 0x000fca0007000000 */
[----:B------:R-:W-:-:S04]  /*2b20*/  FFMA.FTZ R169, R21, R174, R169 ;  /* 0x000000ae15a97223 */ /* 0x000fc800000100a9 */
[----:B------:R-:W-:Y:S01]  /*2b30*/  FADD.FTZ R168, R22, -R169 ;  /* 0x800000a916a87221 */ /* 0x000fe20000010000 */
[----:B-----5:R-:W-:-:S03]  /*2b40*/  @P4 PRMT R169, RZ, 0x5410, R35 ;  /* 0x00005410ffa94816 */ /* 0x020fc60000000023 */
[----:B------:R-:W-:-:S04]  /*2b50*/  FMUL.FTZ R168, R3, R168 ;  /* 0x000000a803a87220 */ /* 0x000fc80000410000 */
[----:B------:R-:W-:Y:S02]  /*2b60*/  @P4 FADD.FTZ R168, R168, R169 ;  /* 0x000000a9a8a84221 */ /* 0x000fe40000010000 */
.L_x_2833:
[----:B------:R-:W-:Y:S05]  /*2b70*/  BSYNC B1 ;  /* 0x0000000000017941 */ /* 0x000fea0003800000 */
.L_x_2831:
[----:B------:R-:W-:Y:S01]  /*2b80*/  BSSY B1, `(.L_x_2834) ;  /* 0x000000e000017945 */ /* 0x000fe20003800000 */
        /* <DEDUP_REMOVED lines=13> */
.L_x_2835:
[----:B------:R-:W-:Y:S05]  /*2c60*/  BSYNC B1 ;  /* 0x0000000000017941 */ /* 0x000fea0003800000 */
.L_x_2834:
[----:B------:R-:W-:Y:S01]  /*2c70*/  BSSY B1, `(.L_x_2836) ;  /* 0x000000e000017945 */ /* 0x000fe20003800000 */
[----:B------:R-:W-:Y:S01]  /*2c80*/  @P5 PRMT R167, R169, 0x7610, R167 ;  /* 0x00007610a9a75816 */ /* 0x000fe200000000a7 */
[----:B------:R-:W-:Y:S05]  /*2c90*/  @P2 BRA `(.L_x_2837) ;  /* 0x0000004000002947 */ /* 0x000fea0003800000 */
[----:B------:R-:W-:Y:S01]  /*2ca0*/  IMAD.MOV.U32 R173, RZ, RZ, RZ ;  /* 0x000000ffffad7224 */ /* 0x000fe200078e00ff */
[----:B------:R-:W-:Y:S05]  /*2cb0*/  @!P4 BRA `(.L_x_2838) ;  /* 0x000000900000c947 */ /* 0x000fea0003800000 */
[----:B-----5:R-:W-:Y:S01]  /*2cc0*/  PRMT R173, RZ, 0x7610, R35 ;  /* 0x00007610ffad7816 */ /* 0x020fe20000000023 */
[----:B------:R-:W-:Y:S05]  /*2cd0*/  BRA `(.L_x_2838) ;  /* 0x0000007000007947 */ /* 0x000fea0003800000 */
.L_x_2837:
[----:B0-----:R-:W-:-:S04]  /*2ce0*/  ISETP.NE.AND P6, PT, R6, RZ, PT ;  /* 0x000000ff0600720c */ /* 0x001fc80003fc5270 */
[----:B------:R-:W-:-:S05]  /*2cf0*/  FSEL R169, R172, RZ, !P6 ;  /* 0x000000ffaca97208 */ /* 0x000fca0007000000 */
[----:B------:R-:W-:-:S04]  /*2d00*/  FFMA.FTZ R168, R184, R174, R169 ;  /* 0x000000aeb8a87223 */ /* 0x000fc800000100a9 */
[----:B------:R-:W-:-:S04]  /*2d10*/  FADD.FTZ R168, R23, -R168 ;  /* 0x800000a817a87221 */ /* 0x000fc80000010000 */
[----:B------:R-:W-:Y:S01]  /*2d20*/  FMUL.FTZ R173, R3, R168 ;  /* 0x000000a803ad7220 */ /* 0x000fe20000410000 */
[----:B-----5:R-:W-:-:S05]  /*2d30*/  @P4 PRMT R168, RZ, 0x7610, R35 ;  /* 0x00007610ffa84816 */ /* 0x020fca0000000023 */
[----:B------:R-:W-:Y:S02]  /*2d40*/  @P4 FADD.FTZ R173, R173, R168 ;  /* 0x000000a8adad4221 */ /* 0x000fe40000010000 */
.L_x_2838:
[----:B------:R-:W-:Y:S05]  /*2d50*/  BSYNC B1 ;  /* 0x0000000000017941 */ /* 0x000fea0003800000 */
.L_x_2836:
        /* <DEDUP_REMOVED lines=10> */
[----:B------:R-:W-:Y:S02]  /*2e00*/  FMUL.FTZ R173, R173, c[0x0][0x1ec] ;  /* 0x00007b00adad7a20 */ /* 0x000fe40000410000 */
[----:B-1----:R-:W-:Y:S02]  /*2e10*/  IMAD.MOV.U32 R170, RZ, RZ, RZ ;  /* 0x000000ffffaa7224 */ /* 0x002fe400078e00ff */
        /* <DEDUP_REMOVED lines=8> */
.L_x_2840:
[----:B------:R-:W-:Y:S05]  /*2ea0*/  BSYNC B1 ;  /* 0x0000000000017941 */ /* 0x000fea0003800000 */
.L_x_2839:
[----:B------:R2:W-:Y:S01]  /*2eb0*/  @P3 STG.E.128 [R168.64], R160 ;  /* 0x000000a0a8003986 */ /* 0x0005e2000c101d04 */
[----:B------:R-:W-:Y:S02]  /*2ec0*/  IADD3 R8, R8, 0x100, RZ ;  /* 0x0000010008087810 */ /* 0x000fe40007ffe0ff */
[----:B------:R-:W-:Y:S02]  /*2ed0*/  IADD3 R2, R2, 0x100, RZ ;  /* 0x0000010002027810 */ /* 0x000fe40007ffe0ff */
.L_x_2798:
[----:B------:R-:W-:Y:S05]  /*2ee0*/  BSYNC B0 ;  /* 0x0000000000007941 */ /* 0x000fea0003800000 */
.L_x_2797:
[----:B------:R-:W-:Y:S01]  /*2ef0*/  BSSY B0, `(.L_x_2841) ;  /* 0x000010a000007945 */ /* 0x000fe20003800000 */
[----:B------:R-:W-:Y:S05]  /*2f00*/  @!P1 BRA `(.L_x_2842) ;  /* 0x0000108000009947 */ /* 0x000fea0003800000 */
[----:B------:R-:W-:Y:S01]  /*2f10*/  BSSY B1, `(.L_x_2843) ;  /* 0x0000005000017945 */ /* 0x000fe20003800000 */
[----:B------:R-:W-:Y:S05]  /*2f20*/  @!P3 BRA `(.L_x_2844) ;  /* 0x000000300000b947 */ /* 0x000fea0003800000 */
[----:B-----5:R-:W-:-:S10]  /*2f30*/  HFMA2.MMA R157, -RZ, RZ, 0, 9.5367431640625e-07 ;  /* 0x00000010ff9d7435 */ /* 0x020fd400000001ff */
[----:B------:R-:W-:-:S06]  /*2f40*/  IMAD.WIDE.U32 R156, R2, R157, c[0x0][0x170] ;  /* 0x00005c00029c7625 */ /* 0x000fcc00078e009d */
[----:B------:R-:W5:Y:S02]  /*2f50*/  LDG.E.128 R156, [R156.64] ;  /* 0x000000049c9c7981 */ /* 0x000f64000c1e1d00 */
.L_x_2844:
[----:B------:R-:W-:Y:S05]  /*2f60*/  BSYNC B1 ;  /* 0x0000000000017941 */ /* 0x000fea0003800000 */
.L_x_2843:
[----:B------:R-:W-:Y:S01]  /*2f70*/  BSSY B1, `(.L_x_2845) ;  /* 0x0000015000017945 */ /* 0x000fe20003800000 */
[----:B------:R-:W-:Y:S05]  /*2f80*/  @P2 BRA `(.L_x_2846) ;  /* 0x0000008000002947 */ /* 0x000fea0003800000 */
[----:B------:R-:W-:Y:S01]  /*2f90*/  ULDC.64 UR6, c[0x0][0x218] ;  /* 0x0000860000067ab9 */ /* 0x000fe20000000a00 */
[----:B--2---:R-:W-:Y:S01]  /*2fa0*/  MOV R168, RZ ;  /* 0x000000ff00a87202 */ /* 0x004fe20000000f00 */
[----:B------:R-:W-:-:S04]  /*2fb0*/  UISETP.NE.U32.AND UP0, UPT, URZ, UR6, UPT ;  /* 0x000000063f00728c */ /* 0x000fc8000bf05070 */
[----:B------:R-:W-:-:S06]  /*2fc0*/  UISETP.NE.AND.EX UP0, UPT, URZ, UR7, UPT, UP0 ;  /* 0x000000073f00728c */ /* 0x000fcc000bf05300 */
[----:B------:R-:W-:-:S13]  /*2fd0*/  PLOP3.LUT P4, PT, PT, PT, UP0, 0x80, 0x0 ;  /* 0x000000000000781c */ /* 0x000fda0003f8f008 */
[----:B------:R-:W-:Y:S05]  /*2fe0*/  @!P4 BRA `(.L_x_2847) ;  /* 0x000000d00000c947 */ /* 0x000fea0003800000 */
[----:B-----5:R-:W-:Y:S01]  /*2ff0*/  PRMT R168, RZ, 0x5410, R28 ;  /* 0x00005410ffa87816 */ /* 0x020fe2000000001c */
[----:B------:R-:W-:Y:S05]  /*3000*/  BRA `(.L_x_2847) ;  /* 0x000000b000007947 */ /* 0x000fea0003800000 */
.L_x_2846:
[----:B------:R-:W-:Y:S01]  /*3010*/  ULDC.64 UR6, c[0x0][0x218] ;  /* 0x0000860000067ab9 */ /* 0x000fe20000000a00 */
[----:B0-----:R-:W-:Y:S01]  /*3020*/  ISETP.NE.AND P4, PT, R6, RZ, PT ;  /* 0x000000ff0600720c */ /* 0x001fe20003f85270 */
[----:B------:R-:W-:-:S03]  /*3030*/  UISETP.NE.U32.AND UP0, UPT, URZ, UR6, UPT ;  /* 0x000000063f00728c */ /* 0x000fc6000bf05070 */
[----:B--2---:R-:W-:Y:S01]  /*3040*/  FSEL R169, R172, RZ, !P4 ;  /* 0x000000ffaca97208 */ /* 0x004fe20006000000 */
[----:B------:R-:W-:-:S04]  /*3050*/  UISETP.NE.AND.EX UP0, UPT, URZ, UR7, UPT, UP0 ;  /* 0x000000073f00728c */ /* 0x000fc8000bf05300 */
[----:B------:R-:W-:Y:S02]  /*3060*/  FFMA.FTZ R169, R187, R174, R169 ;  /* 0x000000aebba97223 */ /* 0x000fe400000100a9 */
[----:B------:R-:W-:Y:S02]  /*3070*/  PLOP3.LUT P4, PT, PT, PT, UP0, 0x80, 0x0 ;  /* 0x000000000000781c */ /* 0x000fe40003f8f008 */
[----:B------:R-:W-:-:S04]  /*3080*/  FADD.FTZ R168, R188, -R169 ;  /* 0x800000a9bca87221 */ /* 0x000fc80000010000 */
[----:B------:R-:W-:-:S07]  /*3090*/  FMUL.FTZ R168, R3, R168 ;  /* 0x000000a803a87220 */ /* 0x000fce0000410000 */
[----:B-----5:R-:W-:-:S05]  /*30a0*/  @P4 PRMT R169, RZ, 0x5410, R28 ;  /* 0x00005410ffa94816 */ /* 0x020fca000000001c */
[----:B------:R-:W-:Y:S02]  /*30b0*/  @P4 FADD.FTZ R168, R168, R169 ;  /* 0x000000a9a8a84221 */ /* 0x000fe40000010000 */
.L_x_2847:
[----:B------:R-:W-:Y:S05]  /*30c0*/  BSYNC B1 ;  /* 0x0000000000017941 */ /* 0x000fea0003800000 */
.L_x_2845:
[----:B------:R-:W-:Y:S01]  /*30d0*/  ISETP.NE.U32.AND P5, PT, RZ, c[0x0][0x258], PT ;  /* 0x00009600ff007a0c */ /* 0x000fe20003fa5070 */
[----:B------:R-:W-:Y:S03]  /*30e0*/  BSSY B1, `(.L_x_2848) ;  /* 0x000000f000017945 */ /* 0x000fe60003800000 */
[----:B------:R-:W-:-:S13]  /*30f0*/  ISETP.NE.AND.EX P5, PT, RZ, c[0x0][0x25c], PT, P5 ;  /* 0x00009700ff007a0c */ /* 0x000fda0003fa5350 */
[----:B------:R-:W-:Y:S01]  /*3100*/  @P5 F2FP.BF16.PACK_AB R169, RZ, R168 ;  /* 0x000000a8ffa9523e */ /* 0x000fe200000010ff */
        /* <DEDUP_REMOVED lines=12> */
.L_x_2849:
[----:B------:R-:W-:Y:S05]  /*31d0*/  BSYNC B1 ;  /* 0x0000000000017941 */ /* 0x000fea0003800000 */
.L_x_2848:
[----:B------:R-:W-:Y:S01]  /*31e0*/  BSSY B1, `(.L_x_2850) ;  /* 0x000000e000017945 */ /* 0x000fe20003800000 */
[----:B-1----:R-:W-:Y:S01]  /*31f0*/  @P5 PRMT R164, R169, 0x7610, R164 ;  /* 0x00007610a9a45816 */ /* 0x002fe200000000a4 */
[----:B------:R-:W-:Y:S05]  /*3200*/  @P2 BRA `(.L_x_2851) ;  /* 0x0000004000002947 */ /* 0x000fea0003800000 */
[----:B------:R-:W-:Y:S01]  /*3210*/  HFMA2.MMA R168, -RZ, RZ, 0, 0 ;  /* 0x00000000ffa87435 */ /* 0x000fe200000001ff */
[----:B------:R-:W-:Y:S05]  /*3220*/  @!P4 BRA `(.L_x_2852) ;  /* 0x000000900000c947 */ /* 0x000fea0003800000 */
[----:B-----5:R-:W-:Y:S01]  /*3230*/  PRMT R168, RZ, 0x7610, R28 ;  /* 0x00007610ffa87816 */ /* 0x020fe2000000001c */
[----:B------:R-:W-:Y:S05]  /*3240*/  BRA `(.L_x_2852) ;  /* 0x0000007000007947 */ /* 0x000fea0003800000 */
.L_x_2851:
[----:B0-----:R-:W-:-:S04]  /*3250*/  ISETP.NE.AND P6, PT, R6, RZ, PT ;  /* 0x000000ff0600720c */ /* 0x001fc80003fc5270 */
[----:B------:R-:W-:-:S05]  /*3260*/  FSEL R169, R172, RZ, !P6 ;  /* 0x000000ffaca97208 */ /* 0x000fca0007000000 */
[----:B------:R-:W-:Y:S01]  /*3270*/  FFMA.FTZ R168, R186, R174, R169 ;  /* 0x000000aebaa87223 */ /* 0x000fe200000100a9 */
[----:B-----5:R-:W-:-:S03]  /*3280*/  @P4 PRMT R169, RZ, 0x7610, R28 ;  /* 0x00007610ffa94816 */ /* 0x020fc6000000001c */
[----:B------:R-:W-:-:S04]  /*3290*/  FADD.FTZ R168, R191, -R168 ;  /* 0x800000a8bfa87221 */ /* 0x000fc80000010000 */
[----:B------:R-:W-:-:S04]  /*32a0*/  FMUL.FTZ R168, R3, R168 ;  /* 0x000000a803a87220 */ /* 0x000fc80000410000 */
[----:B------:R-:W-:Y:S02]  /*32b0*/  @P4 FADD.FTZ R168, R168, R169 ;  /* 0x000000a9a8a84221 */ /* 0x000fe40000010000 */
.L_x_2852:
[----:B------:R-:W-:Y:S05]  /*32c0*/  BSYNC B1 ;  /* 0x0000000000017941 */ /* 0x000fea0003800000 */
.L_x_2850:
        /* <DEDUP_REMOVED lines=14> */
.L_x_2854:
[----:B------:R-:W-:Y:S05]  /*33b0*/  BSYNC B1 ;  /* 0x0000000000017941 */ /* 0x000fea0003800000 */
.L_x_2853:
[----:B------:R-:W-:Y:S01]  /*33c0*/  BSSY B1, `(.L_x_2855) ;  /* 0x000000e000017945 */ /* 0x000fe20003800000 */
[----:B------:R-:W-:Y:S01]  /*33d0*/  @P5 PRMT R164, R164, 0x5410, R169 ;  /* 0x00005410a4a45816 */ /* 0x000fe200000000a9 */
[----:B------:R-:W-:Y:S05]  /*33e0*/  @P2 BRA `(.L_x_2856) ;  /* 0x0000004000002947 */ /* 0x000fea0003800000 */
[----:B------:R-:W-:Y:S01]  /*33f0*/  IMAD.MOV.U32 R168, RZ, RZ, RZ ;  /* 0x000000ffffa87224 */ /* 0x000fe200078e00ff */
[----:B------:R-:W-:Y:S05]  /*3400*/  @!P4 BRA `(.L_x_2857) ;  /* 0x000000900000c947 */ /* 0x000fea0003800000 */
[----:B-----5:R-:W-:Y:S01]  /*3410*/  PRMT R168, RZ, 0x5410, R29 ;  /* 0x00005410ffa87816 */ /* 0x020fe2000000001d */
[----:B------:R-:W-:Y:S05]  /*3420*/  BRA `(.L_x_2857) ;  /* 0x0000007000007947 */ /* 0x000fea0003800000 */
.L_x_2856:
[----:B0-----:R-:W-:-:S04]  /*3430*/  ISETP.NE.AND P6, PT, R6, RZ, PT ;  /* 0x000000ff0600720c */ /* 0x001fc80003fc5270 */
[----:B------:R-:W-:-:S05]  /*3440*/  FSEL R169, R172, RZ, !P6 ;  /* 0x000000ffaca97208 */ /* 0x000fca0007000000 */
[----:B------:R-:W-:-:S04]  /*3450*/  FFMA.FTZ R169, R189, R174, R169 ;  /* 0x000000aebda97223 */ /* 0x000fc800000100a9 */
[----:B------:R-:W-:Y:S01]  /*3460*/  FADD.FTZ R168, R192, -R169 ;  /* 0x800000a9c0a87221 */ /* 0x000fe20000010000 */
[----:B-----5:R-:W-:-:S03]  /*3470*/  @P4 PRMT R169, RZ, 0x5410, R29 ;  /* 0x00005410ffa94816 */ /* 0x020fc6000000001d */
[----:B------:R-:W-:-:S04]  /*3480*/  FMUL.FTZ R168, R3, R168 ;  /* 0x000000a803a87220 */ /* 0x000fc80000410000 */
[----:B------:R-:W-:Y:S02]  /*3490*/  @P4 FADD.FTZ R168, R168, R169 ;  /* 0x000000a9a8a84221 */ /* 0x000fe40000010000 */
.L_x_2857:
[----:B------:R-:W-:Y:S05]  /*34a0*/  BSYNC B1 ;  /* 0x0000000000017941 */ /* 0x000fea0003800000 */
.L_x_2855:
        /* <DEDUP_REMOVED lines=14> */
.L_x_2859:
[----:B------:R-:W-:Y:S05]  /*3590*/  BSYNC B1 ;  /* 0x0000000000017941 */ /* 0x000fea0003800000 */
.L_x_2858:
[----:B------:R-:W-:Y:S01]  /*35a0*/  BSSY B1, `(.L_x_2860) ;  /* 0x000000e000017945 */ /* 0x000fe20003800000 */
[----:B------:R-:W-:Y:S01]  /*35b0*/  @P5 PRMT R165, R169, 0x7610, R165 ;  /* 0x00007610a9a55816 */ /* 0x000fe200000000a5 */
[----:B------:R-:W-:Y:S05]  /*35c0*/  @P2 BRA `(.L_x_2861) ;  /* 0x0000004000002947 */ /* 0x000fea0003800000 */
[----:B------:R-:W-:Y:S01]  /*35d0*/  MOV R168, RZ ;  /* 0x000000ff00a87202 */ /* 0x000fe20000000f00 */
[----:B------:R-:W-:Y:S05]  /*35e0*/  @!P4 BRA `(.L_x_2862) ;  /* 0x000000900000c947 */ /* 0x000fea0003800000 */
[----:B-----5:R-:W-:Y:S01]  /*35f0*/  PRMT R168, RZ, 0x7610, R29 ;  /* 0x00007610ffa87816 */ /* 0x020fe2000000001d */
[----:B------:R-:W-:Y:S05]  /*3600*/  BRA `(.L_x_2862) ;  /* 0x0000007000007947 */ /* 0x000fea0003800000 */
.L_x_2861:
[----:B0-----:R-:W-:-:S04]  /*3610*/  ISETP.NE.AND P6, PT, R6, RZ, PT ;  /* 0x000000ff0600720c */ /* 0x001fc80003fc5270 */
[----:B------:R-:W-:-:S05]  /*3620*/  FSEL R169, R172, RZ, !P6 ;  /* 0x000000ffaca97208 */ /* 0x000fca0007000000 */
[----:B------:R-:W-:Y:S01]  /*3630*/  FFMA.FTZ R168, R190, R174, R169 ;  /* 0x000000aebea87223 */ /* 0x000fe200000100a9 */
[----:B-----5:R-:W-:-:S03]  /*3640*/  @P4 PRMT R169, RZ, 0x7610, R29 ;  /* 0x00007610ffa94816 */ /* 0x020fc6000000001d */
[----:B------:R-:W-:-:S04]  /*3650*/  FADD.FTZ R168, R201, -R168 ;  /* 0x800000a8c9a87221 */ /* 0x000fc80000010000 */
[----:B------:R-:W-:-:S04]  /*3660*/  FMUL.FTZ R168, R3, R168 ;  /* 0x000000a803a87220 */ /* 0x000fc80000410000 */
[----:B------:R-:W-:Y:S02]  /*3670*/  @P4 FADD.FTZ R168, R168, R169 ;  /* 0x000000a9a8a84221 */ /* 0x000fe40000010000 */
.L_x_2862:
[----:B------:R-:W-:Y:S05]  /*3680*/  BSYNC B1 ;  /* 0x0000000000017941 */ /* 0x000fea0003800000 */
.L_x_2860:
        /* <DEDUP_REMOVED lines=14> */
.L_x_2864:
[----:B------:R-:W-:Y:S05]  /*3770*/  BSYNC B1 ;  /* 0x0000000000017941 */ /* 0x000fea0003800000 */
.L_x_2863:
[----:B------:R-:W-:Y:S01]  /*3780*/  BSSY B1, `(.L_x_2865) ;  /* 0x000000e000017945 */ /* 0x000fe20003800000 */
[----:B------:R-:W-:Y:S01]  /*3790*/  @P5 PRMT R165, R165, 0x5410, R169 ;  /* 0x00005410a5a55816 */ /* 0x000fe200000000a9 */
[----:B------:R-:W-:Y:S05]  /*37a0*/  @P2 BRA `(.L_x_2866) ;  /* 0x0000004000002947 */ /* 0x000fea0003800000 */
[----:B------:R-:W-:Y:S01]  /*37b0*/  HFMA2.MMA R168, -RZ, RZ, 0, 0 ;  /* 0x00000000ffa87435 */ /* 0x000fe200000001ff */
[----:B------:R-:W-:Y:S05]  /*37c0*/  @!P4 BRA `(.L_x_2867) ;  /* 0x000000900000c947 */ /* 0x000fea0003800000 */
[----:B-----5:R-:W-:Y:S01]  /*37d0*/  PRMT R168, RZ, 0x5410, R30 ;  /* 0x00005410ffa87816 */ /* 0x020fe2000000001e */
[----:B------:R-:W-:Y:S05]  /*37e0*/  BRA `(.L_x_2867) ;  /* 0x0000007000007947 */ /* 0x000fea0003800000 */
.L_x_2866:
[----:B0-----:R-:W-:-:S04]  /*37f0*/  ISETP.NE.AND P6, PT, R6, RZ, PT ;  /* 0x000000ff0600720c */ /* 0x001fc80003fc5270 */
[----:B------:R-:W-:-:S05]  /*3800*/  FSEL R169, R172, RZ, !P6 ;  /* 0x000000ffaca97208 */ /* 0x000fca0007000000 */
[----:B------:R-:W-:-:S04]  /*3810*/  FFMA.FTZ R169, R193, R174, R169 ;  /* 0x000000aec1a97223 */ /* 0x000fc800000100a9 */
[----:B------:R-:W-:Y:S01]  /*3820*/  FADD.FTZ R168, R200, -R169 ;  /* 0x800000a9c8a87221 */ /* 0x000fe20000010000 */
[----:B-----5:R-:W-:-:S03]  /*3830*/  @P4 PRMT R169, RZ, 0x5410, R30 ;  /* 0x00005410ffa94816 */ /* 0x020fc6000000001e */
[----:B------:R-:W-:-:S04]  /*3840*/  FMUL.FTZ R168, R3, R168 ;  /* 0x000000a803a87220 */ /* 0x000fc80000410000 */
[----:B------:R-:W-:Y:S02]  /*3850*/  @P4 FADD.FTZ R168, R168, R169 ;  /* 0x000000a9a8a84221 */ /* 0x000fe40000010000 */
.L_x_2867:
[----:B------:R-:W-:Y:S05]  /*3860*/  BSYNC B1 ;  /* 0x0000000000017941 */ /* 0x000fea0003800000 */
.L_x_2865:
        /* <DEDUP_REMOVED lines=14> */
.L_x_2869:
[----:B------:R-:W-:Y:S05]  /*3950*/  BSYNC B1 ;  /* 0x0000000000017941 */ /* 0x000fea0003800000 */
.L_x_2868:
[----:B------:R-:W-:Y:S01]  /*3960*/  BSSY B1, `(.L_x_2870) ;  /* 0x000000e000017945 */ /* 0x000fe20003800000 */
[----:B------:R-:W-:Y:S01]  /*3970*/  @P5 PRMT R166, R169, 0x7610, R166 ;  /* 0x00007610a9a65816 */ /* 0x000fe200000000a6 */
[----:B------:R-:W-:Y:S05]  /*3980*/  @P2 BRA `(.L_x_2871) ;  /* 0x0000004000002947 */ /* 0x000fea0003800000 */
[----:B------:R-:W-:Y:S01]  /*3990*/  IMAD.MOV.U32 R168, RZ, RZ, RZ ;  /* 0x000000ffffa87224 */ /* 0x000fe200078e00ff */
[----:B------:R-:W-:Y:S05]  /*39a0*/  @!P4 BRA `(.L_x_2872) ;  /* 0x000000900000c947 */ /* 0x000fea0003800000 */
[----:B-----5:R-:W-:Y:S01]  /*39b0*/  PRMT R168, RZ, 0x7610, R30 ;  /* 0x00007610ffa87816 */ /* 0x020fe2000000001e */
[----:B------:R-:W-:Y:S05]  /*39c0*/  BRA `(.L_x_2872) ;  /* 0x0000007000007947 */ /* 0x000fea0003800000 */
.L_x_2871:
[----:B0-----:R-:W-:-:S04]  /*39d0*/  ISETP.NE.AND P6, PT, R6, RZ, PT ;  /* 0x000000ff0600720c */ /* 0x001fc80003fc5270 */
[----:B------:R-:W-:-:S05]  /*39e0*/  FSEL R169, R172, RZ, !P6 ;  /* 0x000000ffaca97208 */ /* 0x000fca0007000000 */
[----:B------:R-:W-:Y:S01]  /*39f0*/  FFMA.FTZ R168, R202, R174, R169 ;  /* 0x000000aecaa87223 */ /* 0x000fe200000100a9 */
[----:B-----5:R-:W-:-:S03]  /*3a00*/  @P4 PRMT R169, RZ, 0x7610, R30 ;  /* 0x00007610ffa94816 */ /* 0x020fc6000000001e */
[----:B------:R-:W-:-:S04]  /*3a10*/  FADD.FTZ R168, R203, -R168 ;  /* 0x800000a8cba87221 */ /* 0x000fc80000010000 */
[----:B------:R-:W-:-:S04]  /*3a20*/  FMUL.FTZ R168, R3, R168 ;  /* 0x000000a803a87220 */ /* 0x000fc80000410000 */
[----:B------:R-:W-:Y:S02]  /*3a30*/  @P4 FADD.FTZ R168, R168, R169 ;  /* 0x000000a9a8a84221 */ /* 0x000fe40000010000 */
.L_x_2872:
[----:B------:R-:W-:Y:S05]  /*3a40*/  BSYNC B1 ;  /* 0x0000000000017941 */ /* 0x000fea0003800000 */
.L_x_2870:
        /* <DEDUP_REMOVED lines=14> */
.L_x_2874:
[----:B------:R-:W-:Y:S05]  /*3b30*/  BSYNC B1 ;  /* 0x0000000000017941 */ /* 0x000fea0003800000 */
.L_x_2873:
[----:B------:R-:W-:Y:S01]  /*3b40*/  BSSY B1, `(.L_x_2875) ;  /* 0x000000e000017945 */ /* 0x000fe20003800000 */
[----:B------:R-:W-:Y:S01]  /*3b50*/  @P5 PRMT R166, R166, 0x5410, R169 ;  /* 0x00005410a6a65816 */ /* 0x000fe200000000a9 */
[----:B------:R-:W-:Y:S05]  /*3b60*/  @P2 BRA `(.L_x_2876) ;  /* 0x0000004000002947 */ /* 0x000fea0003800000 */
[----:B------:R-:W-:Y:S01]  /*3b70*/  MOV R168, RZ ;  /* 0x000000ff00a87202 */ /* 0x000fe20000000f00 */
[----:B------:R-:W-:Y:S05]  /*3b80*/  @!P4 BRA `(.L_x_2877) ;  /* 0x000000900000c947 */ /* 0x000fea0003800000 */
[----:B-----5:R-:W-:Y:S01]  /*3b90*/  PRMT R168, RZ, 0x5410, R31 ;  /* 0x00005410ffa87816 */ /* 0x020fe2000000001f */
[----:B------:R-:W-:Y:S05]  /*3ba0*/  BRA `(.L_x_2877) ;  /* 0x0000007000007947 */ /* 0x000fea0003800000 */
.L_x_2876:
[----:B0-----:R-:W-:-:S04]  /*3bb0*/  ISETP.NE.AND P6, PT, R6, RZ, PT ;  /* 0x000000ff0600720c */ /* 0x001fc80003fc5270 */
[----:B------:R-:W-:-:S05]  /*3bc0*/  FSEL R169, R172, RZ, !P6 ;  /* 0x000000ffaca97208 */ /* 0x000fca0007000000 */
[----:B------:R-:W-:-:S04]  /*3bd0*/  FFMA.FTZ R169, R205, R174, R169 ;  /* 0x000000aecda97223 */ /* 0x000fc800000100a9 */
[----:B------:R-:W-:Y:S01]  /*3be0*/  FADD.FTZ R168, R204, -R169 ;  /* 0x800000a9cca87221 */ /* 0x000fe20000010000 */
[----:B-----5:R-:W-:-:S03]  /*3bf0*/  @P4 PRMT R169, RZ, 0x5410, R31 ;  /* 0x00005410ffa94816 */ /* 0x020fc6000000001f */
[----:B------:R-:W-:-:S04]  /*3c00*/  FMUL.FTZ R168, R3, R168 ;  /* 0x000000a803a87220 */ /* 0x000fc80000410000 */
[----:B------:R-:W-:Y:S02]  /*3c10*/  @P4 FADD.FTZ R168, R168, R169 ;  /* 0x000000a9a8a84221 */ /* 0x000fe40000010000 */
.L_x_2877:
[----:B------:R-:W-:Y:S05]  /*3c20*/  BSYNC B1 ;  /* 0x0000000000017941 */ /* 0x000fea0003800000 */
.L_x_2875:
        /* <DEDUP_REMOVED lines=14> */
.L_x_2879:
[----:B------:R-:W-:Y:S05]  /*3d10*/  BSYNC B1 ;  /* 0x0000000000017941 */ /* 0x000fea0003800000 */
.L_x_2878:
[----:B------:R-:W-:Y:S01]  /*3d20*/  BSSY B1, `(.L_x_2880) ;  /* 0x000000e000017945 */ /* 0x000fe20003800000 */
[----:B------:R-:W-:Y:S01]  /*3d30*/  @P5 PRMT R167, R169, 0x7610, R167 ;  /* 0x00007610a9a75816 */ /* 0x000fe200000000a7 */
[----:B------:R-:W-:Y:S05]  /*3d40*/  @P2 BRA `(.L_x_2881) ;  /* 0x0000004000002947 */ /* 0x000fea0003800000 */
[----:B------:R-:W-:Y:S01]  /*3d50*/  HFMA2.MMA R173, -RZ, RZ, 0, 0 ;  /* 0x00000000ffad7435 */ /* 0x000fe200000001ff */
[----:B------:R-:W-:Y:S05]  /*3d60*/  @!P4 BRA `(.L_x_2882) ;  /* 0x000000900000c947 */ /* 0x000fea0003800000 */
[----:B-----5:R-:W-:Y:S01]  /*3d70*/  PRMT R173, RZ, 0x7610, R31 ;  /* 0x00007610ffad7816 */ /* 0x020fe2000000001f */
[----:B------:R-:W-:Y:S05]  /*3d80*/  BRA `(.L_x_2882) ;  /* 0x0000007000007947 */ /* 0x000fea0003800000 */
.L_x_2881:
[----:B0-----:R-:W-:-:S04]  /*3d90*/  ISETP.NE.AND P6, PT, R6, RZ, PT ;  /* 0x000000ff0600720c */ /* 0x001fc80003fc5270 */
[----:B------:R-:W-:-:S05]  /*3da0*/  FSEL R169, R172, RZ, !P6 ;  /* 0x000000ffaca97208 */ /* 0x000fca0007000000 */
[----:B------:R-:W-:-:S04]  /*3db0*/  FFMA.FTZ R168, R206, R174, R169 ;  /* 0x000000aecea87223 */ /* 0x000fc800000100a9 */
[----:B------:R-:W-:-:S04]  /*3dc0*/  FADD.FTZ R168, R207, -R168 ;  /* 0x800000a8cfa87221 */ /* 0x000fc80000010000 */
[----:B------:R-:W-:Y:S01]  /*3dd0*/  FMUL.FTZ R173, R3, R168 ;  /* 0x000000a803ad7220 */ /* 0x000fe20000410000 */
[----:B-----5:R-:W-:-:S05]  /*3de0*/  @P4 PRMT R168, RZ, 0x7610, R31 ;  /* 0x00007610ffa84816 */ /* 0x020fca000000001f */
[----:B------:R-:W-:Y:S02]  /*3df0*/  @P4 FADD.FTZ R173, R173, R168 ;  /* 0x000000a8adad4221 */ /* 0x000fe40000010000 */
.L_x_2882:
[----:B------:R-:W-:Y:S05]  /*3e00*/  BSYNC B1 ;  /* 0x0000000000017941 */ /* 0x000fea0003800000 */
.L_x_2880:
[----:B------:R-:W-:Y:S01]  /*3e10*/  @P5 MOV R171, 0x10 ;  /* 0x0000001000ab5802 */ /* 0x000fe20000000f00 */
[----:B------:R-:W-:Y:S01]  /*3e20*/  @P3 IMAD.MOV.U32 R169, RZ, RZ, 0x10 ;  /* 0x00000010ffa93424 */ /* 0x000fe200078e00ff */
[----:B------:R-:W-:Y:S01]  /*3e30*/  @P5 F2FP.BF16.PACK_AB R168, RZ, R173 ;  /* 0x000000adffa8523e */ /* 0x000fe200000010ff */
[----:B------:R-:W-:Y:S02]  /*3e40*/  BSSY B1, `(.L_x_2883) ;  /* 0x0000011000017945 */ /* 0x000fe40003800000 */
[----:B------:R-:W-:Y:S01]  /*3e50*/  @P5 IMAD.WIDE.U32 R170, R8, R171, c[0x0][0x258] ;  /* 0x0000960008aa5625 */ /* 0x000fe200078e00ab */
[----:B------:R-:W-:-:S03]  /*3e60*/  @P5 PRMT R167, R167, 0x5410, R168 ;  /* 0x00005410a7a75816 */ /* 0x000fc600000000a8 */
[----:B------:R-:W-:Y:S02]  /*3e70*/  @P3 IMAD.WIDE.U32 R168, R2, R169, c[0x0][0x248] ;  /* 0x0000920002a83625 */ /* 0x000fe400078e00a9 */
[----:B------:R1:W-:Y:S01]  /*3e80*/  @P5 STG.E.128 [R170.64], R164 ;  /* 0x000000a4aa005986 */ /* 0x0003e2000c101d04 */
[----:B------:R-:W-:Y:S05]  /*3e90*/  @!P3 BRA `(.L_x_2884) ;  /* 0x000000b00000b947 */ /* 0x000fea0003800000 */
[----:B-----5:R-:W-:Y:S01]  /*3ea0*/  LOP3.LUT P4, RZ, R197, 0xff000000, RZ, 0xc0, !PT ;  /* 0xff000000c5ff7812 */ /* 0x020fe2000788c0ff */
[----:B------:R-:W-:Y:S01]  /*3eb0*/  FMUL.FTZ R173, R173, c[0x0][0x1ec] ;  /* 0x00007b00adad7a20 */ /* 0x000fe20000410000 */
[----:B-1----:R-:W-:-:S03]  /*3ec0*/  HFMA2.MMA R170, -RZ, RZ, 0, 0 ;  /* 0x00000000ffaa7435 */ /* 0x002fc600000001ff */
        /* <DEDUP_REMOVED lines=8> */
.L_x_2884:
[----:B------:R-:W-:Y:S05]  /*3f50*/  BSYNC B1 ;  /* 0x0000000000017941 */ /* 0x000fea0003800000 */
.L_x_2883:
[----:B------:R2:W-:Y:S01]  /*3f60*/  @P3 STG.E.128 [R168.64], R160 ;  /* 0x000000a0a8003986 */ /* 0x0005e2000c101d04 */
[----:B------:R-:W-:Y:S02]  /*3f70*/  IADD3 R8, R8, 0x100, RZ ;  /* 0x0000010008087810 */ /* 0x000fe40007ffe0ff */
[----:B------:R-:W-:Y:S02]  /*3f80*/  IADD3 R2, R2, 0x100, RZ ;  /* 0x0000010002027810 */ /* 0x000fe40007ffe0ff */
.L_x_2842:
[----:B------:R-:W-:Y:S05]  /*3f90*/  BSYNC B0 ;  /* 0x0000000000007941 */ /* 0x000fea0003800000 */
.L_x_2841:
        /* <DEDUP_REMOVED lines=8> */
.L_x_2888:
[----:B------:R-:W-:Y:S05]  /*4020*/  BSYNC B1 ;  /* 0x0000000000017941 */ /* 0x000fea0003800000 */
.L_x_2887:
[----:B------:R-:W-:Y:S01]  /*4030*/  BSSY B1, `(.L_x_2889) ;  /* 0x0000015000017945 */ /* 0x000fe20003800000 */
[----:B------:R-:W-:Y:S05]  /*4040*/  @P2 BRA `(.L_x_2890) ;  /* 0x0000008000002947 */ /* 0x000fea0003800000 */
[----:B------:R-:W-:Y:S01]  /*4050*/  ULDC.64 UR6, c[0x0][0x218] ;  /* 0x0000860000067ab9 */ /* 0x000fe20000000a00 */
[----:B--2---:R-:W-:Y:S01]  /*4060*/  IMAD.MOV.U32 R168, RZ, RZ, RZ ;  /* 0x000000ffffa87224 */ /* 0x004fe200078e00ff */
[----:B------:R-:W-:-:S04]  /*4070*/  UISETP.NE.U32.AND UP0, UPT, URZ, UR6, UPT ;  /* 0x000000063f00728c */ /* 0x000fc8000bf05070 */
[----:B------:R-:W-:-:S06]  /*4080*/  UISETP.NE.AND.EX UP0, UPT, URZ, UR7, UPT, UP0 ;  /* 0x000000073f00728c */ /* 0x000fcc000bf05300 */
[----:B------:R-:W-:-:S13]  /*4090*/  PLOP3.LUT P4, PT, PT, PT, UP0, 0x80, 0x0 ;  /* 0x000000000000781c */ /* 0x000fda0003f8f008 */
[----:B------:R-:W-:Y:S05]  /*40a0*/  @!P4 BRA `(.L_x_2891) ;  /* 0x000000d00000c947 */ /* 0x000fea0003800000 */
[----:B-----5:R-:W-:Y:S01]  /*40b0*/  PRMT R168, RZ, 0x5410, R24 ;  /* 0x00005410ffa87816 */ /* 0x020fe20000000018 */
[----:B------:R-:W-:Y:S05]  /*40c0*/  BRA `(.L_x_2891) ;  /* 0x000000b000007947 */ /* 0x000fea0003800000 */
.L_x_2890:
        /* <DEDUP_REMOVED lines=11> */
.L_x_2891:
[----:B------:R-:W-:Y:S05]  /*4180*/  BSYNC B1 ;  /* 0x0000000000017941 */ /* 0x000fea0003800000 */
.L_x_2889:
[----:B------:R-:W-:Y:S01]  /*4190*/  ISETP.NE.U32.AND P5, PT, RZ, c[0x0][0x258], PT ;  /* 0x00009600ff007a0c */ /* 0x000fe20003fa5070 */
[----:B------:R-:W-:Y:S03]  /*41a0*/  BSSY B1, `(.L_x_2892) ;  /* 0x000000f000017945 */ /* 0x000fe60003800000 */
[----:B------:R-:W-:-:S13]  /*41b0*/  ISETP.NE.AND.EX P5, PT, RZ, c[0x0][0x25c], PT, P5 ;  /* 0x00009700ff007a0c */ /* 0x000fda0003fa5350 */
[----:B------:R-:W-:Y:S01]  /*41c0*/  @P5 F2FP.BF16.PACK_AB R169, RZ, R168 ;  /* 0x000000a8ffa9523e */ /* 0x000fe200000010ff */
        /* <DEDUP_REMOVED lines=12> */
.L_x_2893:
[----:B------:R-:W-:Y:S05]  /*4290*/  BSYNC B1 ;  /* 0x0000000000017941 */ /* 0x000fea0003800000 */
.L_x_2892:
[----:B------:R-:W-:Y:S01]  /*42a0*/  BSSY B1, `(.L_x_2894) ;  /* 0x000000e000017945 */ /* 0x000fe20003800000 */
[----:B-1----:R-:W-:Y:S01]  /*42b0*/  @P5 PRMT R164, R169, 0x7610, R164 ;  /* 0x00007610a9a45816 */ /* 0x002fe200000000a4 */
[----:B------:R-:W-:Y:S05]  /*42c0*/  @P2 BRA `(.L_x_2895) ;  /* 0x0000004000002947 */ /* 0x000fea0003800000 */
[----:B------:R-:W-:Y:S01]  /*42d0*/  MOV R168, RZ ;  /* 0x000000ff00a87202 */ /* 0x000fe20000000f00 */
[----:B------:R-:W-:Y:S05]  /*42e0*/  @!P4 BRA `(.L_x_2896) ;  /* 0x000000900000c947 */ /* 0x000fea0003800000 */
[----:B-----5:R-:W-:Y:S01]  /*42f0*/  PRMT R168, RZ, 0x7610, R24 ;  /* 0x00007610ffa87816 */ /* 0x020fe20000000018 */
[----:B------:R-:W-:Y:S05]  /*4300*/  BRA `(.L_x_2896) ;  /* 0x0000007000007947 */ /* 0x000fea0003800000 */
.L_x_2895:
[----:B0-----:R-:W-:-:S04]  /*4310*/  ISETP.NE.AND P6, PT, R6, RZ, PT ;  /* 0x000000ff0600720c */ /* 0x001fc80003fc5270 */
[----:B------:R-:W-:-:S05]  /*4320*/  FSEL R169, R172, RZ, !P6 ;  /* 0x000000ffaca97208 */ /* 0x000fca0007000000 */
[----:B------:R-:W-:Y:S01]  /*4330*/  FFMA.FTZ R168, R208, R174, R169 ;  /* 0x000000aed0a87223 */ /* 0x000fe200000100a9 */
[----:B-----5:R-:W-:-:S03]  /*4340*/  @P4 PRMT R169, RZ, 0x7610, R24 ;  /* 0x00007610ffa94816 */ /* 0x020fc60000000018 */
[----:B------:R-:W-:-:S04]  /*4350*/  FADD.FTZ R168, R211, -R168 ;  /* 0x800000a8d3a87221 */ /* 0x000fc80000010000 */
[----:B------:R-:W-:-:S04]  /*4360*/  FMUL.FTZ R168, R3, R168 ;  /* 0x000000a803a87220 */ /* 0x000fc80000410000 */
[----:B------:R-:W-:Y:S02]  /*4370*/  @P4 FADD.FTZ R168, R168, R169 ;  /* 0x000000a9a8a84221 */ /* 0x000fe40000010000 */
.L_x_2896:
[----:B------:R-:W-:Y:S05]  /*4380*/  BSYNC B1 ;  /* 0x0000000000017941 */ /* 0x000fea0003800000 */
.L_x_2894:
        /* <DEDUP_REMOVED lines=14> */
.L_x_2898:
[----:B------:R-:W-:Y:S05]  /*4470*/  BSYNC B1 ;  /* 0x0000000000017941 */ /* 0x000fea0003800000 */
.L_x_2897:
[----:B------:R-:W-:Y:S01]  /*4480*/  BSSY B1, `(.L_x_2899) ;  /* 0x000000e000017945 */ /* 0x000fe20003800000 */
[----:B------:R-:W-:Y:S01]  /*4490*/  @P5 PRMT R164, R164, 0x5410, R169 ;  /* 0x00005410a4a45816 */ /* 0x000fe200000000a9 */
[----:B------:R-:W-:Y:S05]  /*44a0*/  @P2 BRA `(.L_x_2900) ;  /* 0x0000004000002947 */ /* 0x000fea0003800000 */
[----:B------:R-:W-:Y:S01]  /*44b0*/  HFMA2.MMA R168, -RZ, RZ, 0, 0 ;  /* 0x00000000ffa87435 */ /* 0x000fe200000001ff */
[----:B------:R-:W-:Y:S05]  /*44c0*/  @!P4 BRA `(.L_x_2901) ;  /* 0x000000900000c947 */ /* 0x000fea0003800000 */
[----:B-----5:R-:W-:Y:S01]  /*44d0*/  PRMT R168, RZ, 0x5410, R25 ;  /* 0x00005410ffa87816 */ /* 0x020fe20000000019 */
[----:B------:R-:W-:Y:S05]  /*44e0*/  BRA `(.L_x_2901) ;  /* 0x0000007000007947 */ /* 0x000fea0003800000 */
.L_x_2900:
[----:B0-----:R-:W-:-:S04]  /*44f0*/  ISETP.NE.AND P6, PT, R6, RZ, PT ;  /* 0x000000ff0600720c */ /* 0x001fc80003fc5270 */
[----:B------:R-:W-:-:S05]  /*4500*/  FSEL R169, R172, RZ, !P6 ;  /* 0x000000ffaca97208 */ /* 0x000fca0007000000 */
[----:B------:R-:W-:-:S04]  /*4510*/  FFMA.FTZ R169, R209, R174, R169 ;  /* 0x000000aed1a97223 */ /* 0x000fc800000100a9 */
[----:B------:R-:W-:Y:S01]  /*4520*/  FADD.FTZ R168, R214, -R169 ;  /* 0x800000a9d6a87221 */ /* 0x000fe20000010000 */
[----:B-----5:R-:W-:-:S03]  /*4530*/  @P4 PRMT R169, RZ, 0x5410, R25 ;  /* 0x00005410ffa94816 */ /* 0x020fc60000000019 */
[----:B------:R-:W-:-:S04]  /*4540*/  FMUL.FTZ R168, R3, R168 ;  /* 0x000000a803a87220 */ /* 0x000fc80000410000 */
[----:B------:R-:W-:Y:S02]  /*4550*/  @P4 FADD.FTZ R168, R168, R169 ;  /* 0x000000a9a8a84221 */ /* 0x000fe40000010000 */
.L_x_2901:
[----:B------:R-:W-:Y:S05]  /*4560*/  BSYNC B1 ;  /* 0x0000000000017941 */ /* 0x000fea0003800000 */
.L_x_2899:
        /* <DEDUP_REMOVED lines=14> */
.L_x_2903:
[----:B------:R-:W-:Y:S05]  /*4650*/  BSYNC B1 ;  /* 0x0000000000017941 */ /* 0x000fea0003800000 */
.L_x_2902:
[----:B------:R-:W-:Y:S01]  /*4660*/  BSSY B1, `(.L_x_2904) ;  /* 0x000000e000017945 */ /* 0x000fe20003800000 */
[----:B------:R-:W-:Y:S01]  /*4670*/  @P5 PRMT R165, R169, 0x7610, R165 ;  /* 0x00007610a9a55816 */ /* 0x000fe200000000a5 */
[----:B------:R-:W-:Y:S05]  /*4680*/  @P2 BRA `(.L_x_2905) ;  /* 0x0000004000002947 */ /* 0x000fea0003800000 */
[----:B------:R-:W-:Y:S01]  /*4690*/  IMAD.MOV.U32 R168, RZ, RZ, RZ ;  /* 0x000000ffffa87224 */ /* 0x000fe200078e00ff */
[----:B------:R-:W-:Y:S05]  /*46a0*/  @!P4 BRA `(.L_x_2906) ;  /* 0x000000900000c947 */ /* 0x000fea0003800000 */
[----:B-----5:R-:W-:Y:S01]  /*46b0*/  PRMT R168, RZ, 0x7610, R25 ;  /* 0x00007610ffa87816 */ /* 0x020fe20000000019 */
[----:B------:R-:W-:Y:S05]  /*46c0*/  BRA `(.L_x_2906) ;  /* 0x0000007000007947 */ /* 0x000fea0003800000 */
.L_x_2905:
[----:B0-----:R-:W-:-:S04]  /*46d0*/  ISETP.NE.AND P6, PT, R6, RZ, PT ;  /* 0x000000ff0600720c */ /* 0x001fc80003fc5270 */
[----:B------:R-:W-:-:S05]  /*46e0*/  FSEL R169, R172, RZ, !P6 ;  /* 0x000000ffaca97208 */ /* 0x000fca0007000000 */
[----:B------:R-:W-:Y:S01]  /*46f0*/  FFMA.FTZ R168, R212, R174, R169 ;  /* 0x000000aed4a87223 */ /* 0x000fe200000100a9 */
[----:B-----5:R-:W-:-:S03]  /*4700*/  @P4 PRMT R169, RZ, 0x7610, R25 ;  /* 0x00007610ffa94816 */ /* 0x020fc60000000019 */
[----:B------:R-:W-:-:S04]  /*4710*/  FADD.FTZ R168, R213, -R168 ;  /* 0x800000a8d5a87221 */ /* 0x000fc80000010000 */
[----:B------:R-:W-:-:S04]  /*4720*/  FMUL.FTZ R168, R3, R168 ;  /* 0x000000a803a87220 */ /* 0x000fc80000410000 */
[----:B------:R-:W-:Y:S02]  /*4730*/  @P4 FADD.FTZ R168, R168, R169 ;  /* 0x000000a9a8a84221 */ /* 0x000fe40000010000 */
.L_x_2906:
[----:B------:R-:W-:Y:S05]  /*4740*/  BSYNC B1 ;  /* 0x0000000000017941 */ /* 0x000fea0003800000 */
.L_x_2904:
        /* <DEDUP_REMOVED lines=14> */
.L_x_2908:
[----:B------:R-:W-:Y:S05]  /*4830*/  BSYNC B1 ;  /* 0x0000000000017941 */ /* 0x000fea0003800000 */
.L_x_2907:
[----:B------:R-:W-:Y:S01]  /*4840*/  BSSY B1, `(.L_x_2909) ;  /* 0x000000e000017945 */ /* 0x000fe20003800000 */
[----:B------:R-:W-:Y:S01]  /*4850*/  @P5 PRMT R165, R165, 0x5410, R169 ;  /* 0x00005410a5a55816 */ /* 0x000fe200000000a9 */
[----:B------:R-:W-:Y:S05]  /*4860*/  @P2 BRA `(.L_x_2910) ;  /* 0x0000004000002947 */ /* 0x000fea0003800000 */
[----:B------:R-:W-:Y:S01]  /*4870*/  MOV R168, RZ ;  /* 0x000000ff00a87202 */ /* 0x000fe20000000f00 */
[----:B------:R-:W-:Y:S05]  /*4880*/  @!P4 BRA `(.L_x_2911) ;  /* 0x000000900000c947 */ /* 0x000fea0003800000 */
[----:B-----5:R-:W-:Y:S01]  /*4890*/  PRMT R168, RZ, 0x5410, R26 ;  /* 0x00005410ffa87816 */ /* 0x020fe2000000001a */
[----:B------:R-:W-:Y:S05]  /*48a0*/  BRA `(.L_x_2911) ;  /* 0x0000007000007947 */ /* 0x000fea0003800000 */
.L_x_2910:
[----:B0-----:R-:W-:-:S04]  /*48b0*/  ISETP.NE.AND P6, PT, R6, RZ, PT ;  /* 0x000000ff0600720c */ /* 0x001fc80003fc5270 */
[----:B------:R-:W-:-:S05]  /*48c0*/  FSEL R169, R172, RZ, !P6 ;  /* 0x000000ffaca97208 */ /* 0x000fca0007000000 */
[----:B------:R-:W-:-:S04]  /*48d0*/  FFMA.FTZ R169, R215, R174, R169 ;  /* 0x000000aed7a97223 */ /* 0x000fc800000100a9 */
[----:B------:R-:W-:Y:S01]  /*48e0*/  FADD.FTZ R168, R218, -R169 ;  /* 0x800000a9daa87221 */ /* 0x000fe20000010000 */
[----:B-----5:R-:W-:-:S03]  /*48f0*/  @P4 PRMT R169, RZ, 0x5410, R26 ;  /* 0x00005410ffa94816 */ /* 0x020fc6000000001a */
[----:B------:R-:W-:-:S04]  /*4900*/  FMUL.FTZ R168, R3, R168 ;  /* 0x000000a803a87220 */ /* 0x000fc80000410000 */
[----:B------:R-:W-:Y:S02]  /*4910*/  @P4 FADD.FTZ R168, R168, R169 ;  /* 0x000000a9a8a84221 */ /* 0x000fe40000010000 */
.L_x_2911:
[----:B------:R-:W-:Y:S05]  /*4920*/  BSYNC B1 ;  /* 0x0000000000017941 */ /* 0x000fea0003800000 */
.L_x_2909:
        /* <DEDUP_REMOVED lines=14> */
.L_x_2913:
[----:B------:R-:W-:Y:S05]  /*4a10*/  BSYNC B1 ;  /* 0x0000000000017941 */ /* 0x000fea0003800000 */
.L_x_2912:
[----:B------:R-:W-:Y:S01]  /*4a20*/  BSSY B1, `(.L_x_2914) ;  /* 0x000000e000017945 */ /* 0x000fe20003800000 */
[----:B------:R-:W-:Y:S01]  /*4a30*/  @P5 PRMT R166, R169, 0x7610, R166 ;  /* 0x00007610a9a65816 */ /* 0x000fe200000000a6 */
[----:B------:R-:W-:Y:S05]  /*4a40*/  @P2 BRA `(.L_x_2915) ;  /* 0x0000004000002947 */ /* 0x000fea0003800000 */
[----:B------:R-:W-:Y:S01]  /*4a50*/  HFMA2.MMA R168, -RZ, RZ, 0, 0 ;  /* 0x00000000ffa87435 */ /* 0x000fe200000001ff */
[----:B------:R-:W-:Y:S05]  /*4a60*/  @!P4 BRA `(.L_x_2916) ;  /* 0x000000900000c947 */ /* 0x000fea0003800000 */
[----:B-----5:R-:W-:Y:S01]  /*4a70*/  PRMT R168, RZ, 0x7610, R26 ;  /* 0x00007610ffa87816 */ /* 0x020fe2000000001a */
[----:B------:R-:W-:Y:S05]  /*4a80*/  BRA `(.L_x_2916) ;  /* 0x0000007000007947 */ /* 0x000fea0003800000 */
.L_x_2915:
[----:B0-----:R-:W-:-:S04]  /*4a90*/  ISETP.NE.AND P6, PT, R6, RZ, PT ;  /* 0x000000ff0600720c */ /* 0x001fc80003fc5270 */
[----:B------:R-:W-:-:S05]  /*4aa0*/  FSEL R169, R172, RZ, !P6 ;  /* 0x000000ffaca97208 */ /* 0x000fca0007000000 */
[----:B------:R-:W-:Y:S01]  /*4ab0*/  FFMA.FTZ R168, R220, R174, R169 ;  /* 0x000000aedca87223 */ /* 0x000fe200000100a9 */
[----:B-----5:R-:W-:-:S03]  /*4ac0*/  @P4 PRMT R169, RZ, 0x7610, R26 ;  /* 0x00007610ffa94816 */ /* 0x020fc6000000001a */
[----:B------:R-:W-:-:S04]  /*4ad0*/  FADD.FTZ R168, R219, -R168 ;  /* 0x800000a8dba87221 */ /* 0x000fc80000010000 */
[----:B------:R-:W-:-:S04]  /*4ae0*/  FMUL.FTZ R168, R3, R168 ;  /* 0x000000a803a87220 */ /* 0x000fc80000410000 */
[----:B------:R-:W-:Y:S02]  /*4af0*/  @P4 FADD.FTZ R168, R168, R169 ;  /* 0x000000a9a8a84221 */ /* 0x000fe40000010000 */
.L_x_2916:
[----:B------:R-:W-:Y:S05]  /*4b00*/  BSYNC B1 ;  /* 0x0000000000017941 */ /* 0x000fea0003800000 */
.L_x_2914:
        /* <DEDUP_REMOVED lines=14> */
.L_x_2918:
[----:B------:R-:W-:Y:S05]  /*4bf0*/  BSYNC B1 ;  /* 0x0000000000017941 */ /* 0x000fea0003800000 */
.L_x_2917:
[----:B------:R-:W-:Y:S01]  /*4c00*/  BSSY B1, `(.L_x_2919) ;  /* 0x000000e000017945 */ /* 0x000fe20003800000 */
[----:B------:R-:W-:Y:S01]  /*4c10*/  @P5 PRMT R166, R166, 0x5410, R169 ;  /* 0x00005410a6a65816 */ /* 0x000fe200000000a9 */
[----:B------:R-:W-:Y:S05]  /*4c20*/  @P2 BRA `(.L_x_2920) ;  /* 0x0000004000002947 */ /* 0x000fea0003800000 */
[----:B------:R-:W-:Y:S01]  /*4c30*/  IMAD.MOV.U32 R168, RZ, RZ, RZ ;  /* 0x000000ffffa87224 */ /* 0x000fe200078e00ff */
[----:B------:R-:W-:Y:S05]  /*4c40*/  @!P4 BRA `(.L_x_2921) ;  /* 0x000000900000c947 */ /* 0x000fea0003800000 */
[----:B-----5:R-:W-:Y:S01]  /*4c50*/  PRMT R168, RZ, 0x5410, R27 ;  /* 0x00005410ffa87816 */ /* 0x020fe2000000001b */
[----:B------:R-:W-:Y:S05]  /*4c60*/  BRA `(.L_x_2921) ;  /* 0x0000007000007947 */ /* 0x000fea0003800000 */
.L_x_2920:
[----:B0-----:R-:W-:-:S04]  /*4c70*/  ISETP.NE.AND P6, PT, R6, RZ, PT ;  /* 0x000000ff0600720c */ /* 0x001fc80003fc5270 */
[----:B------:R-:W-:-:S05]  /*4c80*/  FSEL R169, R172, RZ, !P6 ;  /* 0x000000ffaca97208 */ /* 0x000fca0007000000 */
[----:B------:R-:W-:-:S04]  /*4c90*/  FFMA.FTZ R169, R221, R174, R169 ;  /* 0x000000aedda97223 */ /* 0x000fc800000100a9 */
[----:B------:R-:W-:Y:S01]  /*4ca0*/  FADD.FTZ R168, R222, -R169 ;  /* 0x800000a9dea87221 */ /* 0x000fe20000010000 */
[----:B-----5:R-:W-:-:S03]  /*4cb0*/  @P4 PRMT R169, RZ, 0x5410, R27 ;  /* 0x00005410ffa94816 */ /* 0x020fc6000000001b */
[----:B------:R-:W-:-:S04]  /*4cc0*/  FMUL.FTZ R168, R3, R168 ;  /* 0x000000a803a87220 */ /* 0x000fc80000410000 */
[----:B------:R-:W-:Y:S02]  /*4cd0*/  @P4 FADD.FTZ R168, R168, R169 ;  /* 0x000000a9a8a84221 */ /* 0x000fe40000010000 */
.L_x_2921:
[----:B------:R-:W-:Y:S05]  /*4ce0*/  BSYNC B1 ;  /* 0x0000000000017941 */ /* 0x000fea0003800000 */
.L_x_2919:
        /* <DEDUP_REMOVED lines=14> */
.L_x_2923:
[----:B------:R-:W-:Y:S05]  /*4dd0*/  BSYNC B1 ;  /* 0x0000000000017941 */ /* 0x000fea0003800000 */
.L_x_2922:
[----:B------:R-:W-:Y:S01]  /*4de0*/  BSSY B1, `(.L_x_2924) ;  /* 0x000000e000017945 */ /* 0x000fe20003800000 */
[----:B------:R-:W-:Y:S01]  /*4df0*/  @P5 PRMT R167, R169, 0x7610, R167 ;  /* 0x00007610a9a75816 */ /* 0x000fe200000000a7 */
[----:B------:R-:W-:Y:S05]  /*4e00*/  @P2 BRA `(.L_x_2925) ;  /* 0x0000004000002947 */ /* 0x000fea0003800000 */
[----:B------:R-:W-:Y:S01]  /*4e10*/  MOV R174, RZ ;  /* 0x000000ff00ae7202 */ /* 0x000fe20000000f00 */
[----:B------:R-:W-:Y:S05]  /*4e20*/  @!P4 BRA `(.L_x_2926) ;  /* 0x000000900000c947 */ /* 0x000fea0003800000 */
[----:B-----5:R-:W-:Y:S01]  /*4e30*/  PRMT R174, RZ, 0x7610, R27 ;  /* 0x00007610ffae7816 */ /* 0x020fe2000000001b */
[----:B------:R-:W-:Y:S05]  /*4e40*/  BRA `(.L_x_2926) ;  /* 0x0000007000007947 */ /* 0x000fea0003800000 */
.L_x_2925:
[----:B0-----:R-:W-:-:S04]  /*4e50*/  ISETP.NE.AND P2, PT, R6, RZ, PT ;  /* 0x000000ff0600720c */ /* 0x001fc80003f45270 */
[----:B------:R-:W-:-:S05]  /*4e60*/  FSEL R169, R172, RZ, !P2 ;  /* 0x000000ffaca97208 */ /* 0x000fca0005000000 */
[----:B------:R-:W-:-:S04]  /*4e70*/  FFMA.FTZ R174, R224, R174, R169 ;  /* 0x000000aee0ae7223 */ /* 0x000fc800000100a9 */
[----:B------:R-:W-:-:S04]  /*4e80*/  FADD.FTZ R174, R223, -R174 ;  /* 0x800000aedfae7221 */ /* 0x000fc80000010000 */
[----:B------:R-:W-:Y:S01]  /*4e90*/  FMUL.FTZ R174, R3, R174 ;  /* 0x000000ae03ae7220 */ /* 0x000fe20000410000 */
[----:B-----5:R-:W-:-:S05]  /*4ea0*/  @P4 PRMT R3, RZ, 0x7610, R27 ;  /* 0x00007610ff034816 */ /* 0x020fca000000001b */
[----:B------:R-:W-:Y:S02]  /*4eb0*/  @P4 FADD.FTZ R174, R174, R3 ;  /* 0x00000003aeae4221 */ /* 0x000fe40000010000 */
.L_x_2926:
[----:B------:R-:W-:Y:S05]  /*4ec0*/  BSYNC B1 ;  /* 0x0000000000017941 */ /* 0x000fea0003800000 */
.L_x_2924:
[----:B------:R-:W-:Y:S01]  /*4ed0*/  @P5 IMAD.MOV.U32 R169, RZ, RZ, 0x10 ;  /* 0x00000010ffa95424 */ /* 0x000fe200078e00ff */
[----:B------:R-:W-:Y:S01]  /*4ee0*/  @P5 F2FP.BF16.PACK_AB R3, RZ, R174 ;  /* 0x000000aeff03523e */ /* 0x000fe200000010ff */
[----:B------:R-:W-:Y:S02]  /*4ef0*/  BSSY B1, `(.L_x_2927) ;  /* 0x0000012000017945 */ /* 0x000fe40003800000 */
[----:B------:R-:W-:Y:S01]  /*4f00*/  @P5 IMAD.WIDE.U32 R168, R8, R169, c[0x0][0x258] ;  /* 0x0000960008a85625 */ /* 0x000fe200078e00a9 */
[----:B------:R-:W-:Y:S02]  /*4f10*/  @P5 PRMT R167, R167, 0x5410, R3 ;  /* 0x00005410a7a75816 */ /* 0x000fe40000000003 */
[----:B------:R-:W-:-:S03]  /*4f20*/  @P3 MOV R3, 0x10 ;  /* 0x0000001000033802 */ /* 0x000fc60000000f00 */
[----:B------:R1:W-:Y:S02]  /*4f30*/  @P5 STG.E.128 [R168.64], R164 ;  /* 0x000000a4a8005986 */ /* 0x0003e4000c101d04 */
[----:B------:R-:W-:Y:S01]  /*4f40*/  @P3 IMAD.WIDE.U32 R2, R2, R3, c[0x0][0x248] ;  /* 0x0000920002023625 */ /* 0x000fe200078e0003 */
[----:B------:R-:W-:Y:S05]  /*4f50*/  @!P3 BRA `(.L_x_2928) ;  /* 0x000000b00000b947 */ /* 0x000fea0003800000 */
[----:B-----5:R-:W-:Y:S01]  /*4f60*/  LOP3.LUT P2, RZ, R195, 0xff000000, RZ, 0xc0, !PT ;  /* 0xff000000c3ff7812 */ /* 0x020fe2000784c0ff */
[----:B------:R-:W-:Y:S01]  /*4f70*/  FMUL.FTZ R174, R174, c[0x0][0x1ec] ;  /* 0x00007b00aeae7a20 */ /* 0x000fe20000410000 */
[----:B------:R-:W-:-:S03]  /*4f80*/  HFMA2.MMA R8, -RZ, RZ, 0, 0 ;  /* 0x00000000ff087435 */ /* 0x000fc600000001ff */
[----:B------:R-:W-:-:S04]  /*4f90*/  FMUL.FTZ R174, R174, c[0x0][0x1e8] ;  /* 0x00007a00aeae7a20 */ /* 0x000fc80000410000 */
[----:B-1----:R-:W-:-:S04]  /*4fa0*/  FMUL.FTZ R168, R123, R174 ;  /* 0x000000ae7ba87220 */ /* 0x002fc80000410000 */
[----:B------:R-:W-:Y:S02]  /*4fb0*/  @P2 PRMT R169, RZ, 0x7610, R159 ;  /* 0x00007610ffa92816 */ /* 0x000fe4000000009f */
[----:B------:R-:W-:-:S03]  /*4fc0*/  FSEL R168, R168, RZ, P2 ;  /* 0x000000ffa8a87208 */ /* 0x000fc60001000000 */
[----:B------:R-:W-:Y:S01]  /*4fd0*/  @P2 FMUL.FTZ R8, R169, R174 ;  /* 0x000000aea9082220 */ /* 0x000fe20000410000 */
[----:B------:R-:W-:-:S03]  /*4fe0*/  F2FP.BF16.PACK_AB R168, RZ, R168 ;  /* 0x000000a8ffa8723e */ /* 0x000fc600000010ff */
[----:B------:R-:W-:Y:S01]  /*4ff0*/  FADD.FTZ R39, R39, R8 ;  /* 0x0000000827277221 */ /* 0x000fe20000010000 */
[----:B------:R-:W-:Y:S02]  /*5000*/  PRMT R163, R163, 0x5410, R168 ;  /* 0x00005410a3a37816 */ /* 0x000fe400000000a8 */
.L_x_2928:
[----:B------:R-:W-:Y:S05]  /*5010*/  BSYNC B1 ;  /* 0x0000000000017941 */ /* 0x000fea0003800000 */
.L_x_2927:
[----:B------:R2:W-:Y:S02]  /*5020*/  @P3 STG.E.128 [R2.64], R160 ;  /* 0x000000a002003986 */ /* 0x0005e4000c101d04 */
.L_x_2886:
[----:B------:R-:W-:Y:S05]  /*5030*/  BSYNC B0 ;  /* 0x0000000000007941 */ /* 0x000fea0003800000 */
.L_x_2885:
[----:B------:R-:W-:Y:S02]  /*5040*/  IADD3 R5, R5, c[0x0][0x160], RZ ;  /* 0x0000580005057a10 */ /* 0x000fe40007ffe0ff */
[----:B------:R-:W-:Y:S02]  /*5050*/  LOP3.LUT P3, RZ, R4, 0xff, RZ, 0xc0, !PT ;  /* 0x000000ff04ff7812 */ /* 0x000fe4000786c0ff */
[----:B------:R-:W-:Y:S02]  /*5060*/  ISETP.GE.AND P2, PT, R5, c[0x0][0x164], PT ;  /* 0x0000590005007a0c */ /* 0x000fe40003f46270 */
[----:B------:R-:W-:-:S11]  /*5070*/  SEL R4, RZ, 0x1, P3 ;  /* 0x00000001ff047807 */ /* 0x000fd60001800000 */
[----:B012--5:R-:W-:Y:S01]  /*5080*/  @P2 CALL.REL.NOINC `(.L_x_2783) ;  /* 0x0000001000002944 */ /* 0x027fe20003c00000 */
[----:B------:R-:W-:Y:S05]  /*5090*/  BRA `(.L_x_2929) ;  /* 0xffffb45000007947 */ /* 0x000fea000383ffff */
.L_x_2783:
        /* <DEDUP_REMOVED lines=8> */
[----:B------:R-:W-:-:S04]  /*5120*/  IMAD.MOV.U32 R7, RZ, RZ, 0x20 ;  /* 0x00000020ff077424 */ /* 0x000fc800078e00ff */
        /* <DEDUP_REMOVED lines=10> */
.L_x_2931:
[----:B------:R-:W-:Y:S05]  /*51d0*/  BSYNC B0 ;  /* 0x0000000000007941 */ /* 0x000fea0003800000 */
.L_x_2930:
        /* <DEDUP_REMOVED lines=13> */
.L_x_2933:
[----:B------:R-:W-:Y:S05]  /*52b0*/  BSYNC B0 ;  /* 0x0000000000007941 */ /* 0x000fea0003800000 */
.L_x_2932:
        /* <DEDUP_REMOVED lines=13> */
.L_x_2795:
[----:B------:R-:W-:Y:S01]  /*5390*/  HFMA2.MMA R217, -RZ, RZ, 0, 1.847743988037109375e-06 ;  /* 0x0000001fffd97435 */ /* 0x000fe200000001ff */
[----:B------:R-:W-:Y:S01]  /*53a0*/  IMAD.MOV.U32 R173, RZ, RZ, R181 ;  /* 0x000000ffffad7224 */ /* 0x000fe200078e00b5 */
[----:B------:R-:W-:Y:S01]  /*53b0*/  MOV R178, 0x10 ;  /* 0x0000001000b27802 */ /* 0x000fe20000000f00 */
[----:B------:R-:W-:Y:S01]  /*53c0*/  IMAD.MOV.U32 R180, RZ, RZ, -0x1 ;  /* 0xffffffffffb47424 */ /* 0x000fe200078e00ff */
[----:B-1----:R-:W-:-:S02]  /*53d0*/  MOV R168, 0x53f0 ;  /* 0x000053f000a87802 */ /* 0x002fc40000000f00 */
[----:B0----5:R-:W-:Y:S05]  /*53e0*/  CALL.REL.NOINC `($__internal_57_$__cuda_sm70_shflsync_down_p) ;  /* 0x0000045000007944 */ /* 0x021fea0003c00000 */
[----:B-1----:R-:W-:Y:S01]  /*53f0*/  MOV R172, R217 ;  /* 0x000000d900ac7202 */ /* 0x002fe20000000f00 */
[----:B0-----:R-:W-:Y:S05]  /*5400*/  BRA `(.L_x_2934) ;  /* 0xffffc6c000007947 */ /* 0x001fea000383ffff */
.L_x_2796:
[----:B------:R-:W-:Y:S01]  /*5410*/  HFMA2.MMA R217, -RZ, RZ, 0, 1.847743988037109375e-06 ;  /* 0x0000001fffd97435 */ /* 0x000fe200000001ff */
[----:B------:R-:W-:Y:S01]  /*5420*/  MOV R173, R182 ;  /* 0x000000b600ad7202 */ /* 0x000fe20000000f00 */
[----:B------:R-:W-:Y:S01]  /*5430*/  IMAD.MOV.U32 R178, RZ, RZ, 0x10 ;  /* 0x00000010ffb27424 */ /* 0x000fe200078e00ff */
[----:B------:R-:W-:-:S02]  /*5440*/  MOV R180, 0xffffffff ;  /* 0xffffffff00b47802 */ /* 0x000fc40000000f00 */
[----:B-1----:R-:W-:Y:S02]  /*5450*/  MOV R168, 0x5470 ;  /* 0x0000547000a87802 */ /* 0x002fe40000000f00 */
[----:B0-23-5:R-:W-:Y:S05]  /*5460*/  CALL.REL.NOINC `($__internal_57_$__cuda_sm70_shflsync_down_p) ;  /* 0x000003d000007944 */ /* 0x02dfea0003c00000 */
[----:B------:R-:W-:Y:S01]  /*5470*/  FADD.FTZ R172, R172, R181 ;  /* 0x000000b5acac7221 */ /* 0x000fe20000010000 */
[----:B0-----:R-:W-:Y:S01]  /*5480*/  HFMA2.MMA R178, -RZ, RZ, 0, 4.76837158203125e-07 ;  /* 0x00000008ffb27435 */ /* 0x001fe200000001ff */
[----:B-1----:R-:W-:Y:S01]  /*5490*/  FADD.FTZ R182, R182, R217 ;  /* 0x000000d9b6b67221 */ /* 0x002fe20000010000 */
[----:B------:R-:W-:Y:S01]  /*54a0*/  MOV R180, 0xffffffff ;  /* 0xffffffff00b47802 */ /* 0x000fe20000000f00 */
[----:B------:R-:W-:Y:S01]  /*54b0*/  IMAD.MOV.U32 R217, RZ, RZ, 0x1f ;  /* 0x0000001fffd97424 */ /* 0x000fe200078e00ff */
[----:B------:R-:W-:Y:S02]  /*54c0*/  MOV R173, R172 ;  /* 0x000000ac00ad7202 */ /* 0x000fe40000000f00 */
[----:B------:R-:W-:Y:S02]  /*54d0*/  MOV R168, 0x54f0 ;  /* 0x000054f000a87802 */ /* 0x000fe40000000f00 */
[----:B------:R-:W-:Y:S05]  /*54e0*/  CALL.REL.NOINC `($__internal_57_$__cuda_sm70_shflsync_down_p) ;  /* 0x0000035000007944 */ /* 0x000fea0003c00000 */
[----:B0-----:R-:W-:Y:S01]  /*54f0*/  HFMA2.MMA R178, -RZ, RZ, 0, 4.76837158203125e-07 ;  /* 0x00000008ffb27435 */ /* 0x001fe200000001ff */
[----:B-1----:R-:W-:Y:S01]  /*5500*/  MOV R171, R217 ;  /* 0x000000d900ab7202 */ /* 0x002fe20000000f00 */
[----:B------:R-:W-:Y:S01]  /*5510*/  IMAD.MOV.U32 R173, RZ, RZ, R182 ;  /* 0x000000ffffad7224 */ /* 0x000fe200078e00b6 */
[----:B------:R-:W-:-:S02]  /*5520*/  MOV R217, 0x1f ;  /* 0x0000001f00d97802 */ /* 0x000fc40000000f00 */
[----:B------:R-:W-:Y:S02]  /*5530*/  MOV R180, 0xffffffff ;  /* 0xffffffff00b47802 */ /* 0x000fe40000000f00 */
[----:B------:R-:W-:Y:S02]  /*5540*/  MOV R168, 0x5560 ;  /* 0x0000556000a87802 */ /* 0x000fe40000000f00 */
[----:B------:R-:W-:Y:S05]  /*5550*/  CALL.REL.NOINC `($__internal_57_$__cuda_sm70_shflsync_down_p) ;  /* 0x000002e000007944 */ /* 0x000fea0003c00000 */
[----:B------:R-:W-:Y:S01]  /*5560*/  FADD.FTZ R172, R171, R172 ;  /* 0x000000acabac7221 */ /* 0x000fe20000010000 */
[----:B0-----:R-:W-:Y:S01]  /*5570*/  MOV R180, 0xffffffff ;  /* 0xffffffff00b47802 */ /* 0x001fe20000000f00 */
[----:B-1----:R-:W-:Y:S01]  /*5580*/  FADD.FTZ R182, R182, R217 ;  /* 0x000000d9b6b67221 */ /* 0x002fe20000010000 */
[----:B------:R-:W-:Y:S01]  /*5590*/  HFMA2.MMA R217, -RZ, RZ, 0, 1.847743988037109375e-06 ;  /* 0x0000001fffd97435 */ /* 0x000fe200000001ff */
[----:B------:R-:W-:Y:S01]  /*55a0*/  IMAD.MOV.U32 R178, RZ, RZ, 0x4 ;  /* 0x00000004ffb27424 */ /* 0x000fe200078e00ff */
[----:B------:R-:W-:Y:S02]  /*55b0*/  MOV R173, R172 ;  /* 0x000000ac00ad7202 */ /* 0x000fe40000000f00 */
[----:B------:R-:W-:Y:S02]  /*55c0*/  MOV R168, 0x55e0 ;  /* 0x000055e000a87802 */ /* 0x000fe40000000f00 */
[----:B------:R-:W-:Y:S05]  /*55d0*/  CALL.REL.NOINC `($__internal_57_$__cuda_sm70_shflsync_down_p) ;  /* 0x0000026000007944 */ /* 0x000fea0003c00000 */
[----:B0-----:R-:W-:Y:S01]  /*55e0*/  HFMA2.MMA R178, -RZ, RZ, 0, 2.384185791015625e-07 ;  /* 0x00000004ffb27435 */ /* 0x001fe200000001ff */
[----:B-1----:R-:W-:Y:S01]  /*55f0*/  IMAD.MOV.U32 R171, RZ, RZ, R217 ;  /* 0x000000ffffab7224 */ /* 0x002fe200078e00d9 */
[----:B------:R-:W-:Y:S01]  /*5600*/  MOV R173, R182 ;  /* 0x000000b600ad7202 */ /* 0x000fe20000000f00 */
[----:B------:R-:W-:Y:S01]  /*5610*/  IMAD.MOV.U32 R180, RZ, RZ, -0x1 ;  /* 0xffffffffffb47424 */ /* 0x000fe200078e00ff */
[----:B------:R-:W-:-:S02]  /*5620*/  MOV R217, 0x1f ;  /* 0x0000001f00d97802 */ /* 0x000fc40000000f00 */
[----:B------:R-:W-:Y:S02]  /*5630*/  MOV R168, 0x5650 ;  /* 0x0000565000a87802 */ /* 0x000fe40000000f00 */
[----:B------:R-:W-:Y:S05]  /*5640*/  CALL.REL.NOINC `($__internal_57_$__cuda_sm70_shflsync_down_p) ;  /* 0x000001f000007944 */ /* 0x000fea0003c00000 */
[----:B------:R-:W-:Y:S01]  /*5650*/  FADD.FTZ R172, R171, R172 ;  /* 0x000000acabac7221 */ /* 0x000fe20000010000 */
[----:B0-----:R-:W-:Y:S01]  /*5660*/  HFMA2.MMA R178, -RZ, RZ, 0, 1.1920928955078125e-07 ;  /* 0x00000002ffb27435 */ /* 0x001fe200000001ff */
[----:B-1----:R-:W-:Y:S01]  /*5670*/  FADD.FTZ R176, R182, R217 ;  /* 0x000000d9b6b07221 */ /* 0x002fe20000010000 */
[----:B------:R-:W-:Y:S01]  /*5680*/  MOV R217, 0x1f ;  /* 0x0000001f00d97802 */ /* 0x000fe20000000f00 */
[----:B------:R-:W-:Y:S01]  /*5690*/  IMAD.MOV.U32 R173, RZ, RZ, R172 ;  /* 0x000000ffffad7224 */ /* 0x000fe200078e00ac */
[----:B------:R-:W-:Y:S02]  /*56a0*/  MOV R180, 0xffffffff ;  /* 0xffffffff00b47802 */ /* 0x000fe40000000f00 */
[----:B------:R-:W-:Y:S02]  /*56b0*/  MOV R168, 0x56d0 ;  /* 0x000056d000a87802 */ /* 0x000fe40000000f00 */
[----:B------:R-:W-:Y:S05]  /*56c0*/  CALL.REL.NOINC `($__internal_57_$__cuda_sm70_shflsync_down_p) ;  /* 0x0000017000007944 */ /* 0x000fea0003c00000 */
[----:B0-----:R-:W-:Y:S01]  /*56d0*/  HFMA2.MMA R178, -RZ, RZ, 0, 1.1920928955078125e-07 ;  /* 0x00000002ffb27435 */ /* 0x001fe200000001ff */
[----:B-1----:R-:W-:Y:S01]  /*56e0*/  MOV R171, R217 ;  /* 0x000000d900ab7202 */ /* 0x002fe20000000f00 */
[----:B------:R-:W-:Y:S01]  /*56f0*/  IMAD.MOV.U32 R217, RZ, RZ, 0x1f ;  /* 0x0000001fffd97424 */ /* 0x000fe200078e00ff */
[----:B------:R-:W-:-:S02]  /*5700*/  MOV R173, R176 ;  /* 0x000000b000ad7202 */ /* 0x000fc40000000f00 */
[----:B------:R-:W-:Y:S02]  /*5710*/  MOV R180, 0xffffffff ;  /* 0xffffffff00b47802 */ /* 0x000fe40000000f00 */
[----:B------:R-:W-:Y:S02]  /*5720*/  MOV R168, 0x5740 ;  /* 0x0000574000a87802 */ /* 0x000fe40000000f00 */
[----:B------:R-:W-:Y:S05]  /*5730*/  CALL.REL.NOINC `($__internal_57_$__cuda_sm70_shflsync_down_p) ;  /* 0x0000010000007944 */ /* 0x000fea0003c00000 */
[----:B------:R-:W-:Y:S01]  /*5740*/  FADD.FTZ R174, R171, R172 ;  /* 0x000000acabae7221 */ /* 0x000fe20000010000 */
[----:B0-----:R-:W-:Y:S01]  /*5750*/  HFMA2.MMA R178, -RZ, RZ, 0, 5.9604644775390625e-08 ;  /* 0x00000001ffb27435 */ /* 0x001fe200000001ff */
[----:B-1----:R-:W-:Y:S01]  /*5760*/  FADD.FTZ R176, R176, R217 ;  /* 0x000000d9b0b07221 */ /* 0x002fe20000010000 */
[----:B------:R-:W-:Y:S01]  /*5770*/  MOV R217, 0x1f ;  /* 0x0000001f00d97802 */ /* 0x000fe20000000f00 */
[----:B------:R-:W-:Y:S01]  /*5780*/  IMAD.MOV.U32 R180, RZ, RZ, -0x1 ;  /* 0xffffffffffb47424 */ /* 0x000fe200078e00ff */
[----:B------:R-:W-:Y:S02]  /*5790*/  MOV R173, R174 ;  /* 0x000000ae00ad7202 */ /* 0x000fe40000000f00 */
[----:B------:R-:W-:Y:S02]  /*57a0*/  MOV R168, 0x57c0 ;  /* 0x000057c000a87802 */ /* 0x000fe40000000f00 */
[----:B------:R-:W-:Y:S05]  /*57b0*/  CALL.REL.NOINC `($__internal_57_$__cuda_sm70_shflsync_down_p) ;  /* 0x0000008000007944 */ /* 0x000fea0003c00000 */
[----:B-1----:R-:W-:Y:S01]  /*57c0*/  MOV R175, R217 ;  /* 0x000000d900af7202 */ /* 0x002fe20000000f00 */
[----:B------:R-:W-:Y:S01]  /*57d0*/  HFMA2.MMA R217, -RZ, RZ, 0, 1.847743988037109375e-06 ;  /* 0x0000001fffd97435 */ /* 0x000fe200000001ff */
[----:B0-----:R-:W-:Y:S01]  /*57e0*/  MOV R173, R176 ;  /* 0x000000b000ad7202 */ /* 0x001fe20000000f00 */
[----:B------:R-:W-:Y:S01]  /*57f0*/  IMAD.MOV.U32 R178, RZ, RZ, 0x1 ;  /* 0x00000001ffb27424 */ /* 0x000fe200078e00ff */
[----:B------:R-:W-:-:S02]  /*5800*/  MOV R180, 0xffffffff ;  /* 0xffffffff00b47802 */ /* 0x000fc40000000f00 */
[----:B------:R-:W-:Y:S02]  /*5810*/  MOV R168, 0x5830 ;  /* 0x0000583000a87802 */ /* 0x000fe40000000f00 */
[----:B------:R-:W-:Y:S05]  /*5820*/  CALL.REL.NOINC `($__internal_57_$__cuda_sm70_shflsync_down_p) ;  /* 0x0000001000007944 */ /* 0x000fea0003c00000 */
[----:B01----:R-:W-:Y:S05]  /*5830*/  BRA `(.L_x_2935) ;  /* 0xffffc3b000007947 */ /* 0x003fea000383ffff */
        .weak           $__internal_57_$__cuda_sm70_shflsync_down_p
        .type           $__internal_57_$__cuda_sm70_shflsync_down_p,@function
        .size           $__internal_57_$__cuda_sm70_shflsync_down_p,(.L_x_9311 - $__internal_57_$__cuda_sm70_shflsync_down_p)
$__internal_57_$__cuda_sm70_shflsync_down_p:
[----:B------:R-:W-:Y:S01]  /*5840*/  HFMA2.MMA R169, -RZ, RZ, 0, 0 ;  /* 0x00000000ffa97435 */ /* 0x000fe200000001ff */
[----:B------:R-:W-:Y:S04]  /*5850*/  WARPSYNC R180 ;  /* 0x000000b400007348 */ /* 0x000fe80003800000 */
[----:B------:R0:W1:Y:S01]  /*5860*/  SHFL.DOWN PT, R217, R173, R178, R217 ;  /* 0x080000b2add97389 */ /* 0x00006200000e00d9 */
[----:B------:R-:W-:Y:S05]  /*5870*/  RET.REL.NODEC R168 `(_ZN10layer_norm13ln_bwd_kernelINS_13Kernel_traitsIf13__nv_bfloat16S2_S2_fjLj6144ELj1ELj1ELj8ELj16ENS_18Kernel_traits_baseILj6144EfS2_S2_S2_fjLj256EEEEELb1ELb1ELb1ELb0EEEvNS_9BwdParamsE) ;  /* 0xffffa780a8007950 */ /* 0x000fea0003c3ffff */
.L_x_2936:
        /* <DEDUP_REMOVED lines=16> */
.L_x_9311:


//--------------------- .text._ZN10layer_norm22ln_bwd_finalize_kernelINS_22Kernel_traits_finalizeILj6144Ef13__nv_bfloat16S2_S2_fjLb1ELj1024ELj4ENS_18Kernel_traits_baseILj6144EfS2_S2_S2_fjLj1024EEEEELb1ELb1EEEvNS_9BwdParamsE --------------------------
	.section	.text._ZN10layer_norm22ln_bwd_finalize_kernelINS_22Kernel_traits_finalizeILj6144Ef13__nv_bfloat16S2_S2_fjLb1ELj1024ELj4ENS_18Kernel_traits_baseILj6144EfS2_S2_S2_fjLj1024EEEEELb1ELb1EEEvNS_9BwdParamsE,"ax",@progbits
	.sectioninfo	@"SHI_REGISTERS=32"
	.align	128
        .global         _ZN10layer_norm22ln_bwd_finalize_kernelINS_22Kernel_traits_finalizeILj6144Ef13__nv_bfloat16S2_S2_fjLb1ELj1024ELj4ENS_18Kernel_traits_baseILj6144EfS2_S2_S2_fjLj1024EEEEELb1ELb1EEEvNS_9BwdParamsE
        .type           _ZN10layer_norm22ln_bwd_finalize_kernelINS_22Kernel_traits_finalizeILj6144Ef13__nv_bfloat16S2_S2_fjLb1ELj1024ELj4ENS_18Kernel_traits_baseILj6144EfS2_S2_S2_fjLj1024EEEEELb1ELb1EEEvNS_9BwdParamsE,@function
        .size           _ZN10layer_norm22ln_bwd_finalize_kernelINS_22Kernel_traits_finalizeILj6144Ef13__nv_bfloat16S2_S2_fjLb1ELj1024ELj4ENS_18Kernel_traits_baseILj6144EfS2_S2_S2_fjLj1024EEEEELb1ELb1EEEvNS_9BwdParamsE,(.L_x_9312 - _ZN10layer_norm22ln_bwd_finalize_kernelINS_22Kernel_traits_finalizeILj6144Ef13__nv_bfloat16S2_S2_fjLb1ELj1024ELj4ENS_18Kernel_traits_baseILj6144EfS2_S2_S2_fjLj1024EEEEELb1ELb1EEEvNS_9BwdParamsE)
        .other          _ZN10layer_norm22ln_bwd_finalize_kernelINS_22Kernel_traits_finalizeILj6144Ef13__nv_bfloat16S2_S2_fjLb1ELj1024ELj4ENS_18Kernel_traits_baseILj6144EfS2_S2_S2_fjLj1024EEEEELb1ELb1EEEvNS_9BwdParamsE,@"STO_CUDA_ENTRY STV_DEFAULT"
_ZN10layer_norm22ln_bwd_finalize_kernelINS_22Kernel_traits_finalizeILj6144Ef13__nv_bfloat16S2_S2_fjLb1ELj1024ELj4ENS_18Kernel_traits_baseILj6144EfS2_S2_S2_fjLj1024EEEEELb1ELb1EEEvNS_9BwdParamsE:
.text._ZN10layer_norm22ln_bwd_finalize_kernelINS_22Kernel_traits_finalizeILj6144Ef13__nv_bfloat16S2_S2_fjLb1ELj1024ELj4ENS_18Kernel_traits_baseILj6144EfS2_S2_S2_fjLj1024EEEEELb1ELb1EEEvNS_9BwdParamsE:
        /* <DEDUP_REMOVED lines=19> */
.L_x_2949:
        /* <DEDUP_REMOVED lines=32> */
.L_x_2941:
        /* <DEDUP_REMOVED lines=47> */
.L_x_2940:
[----:B------:R-:W-:Y:S05]  /*0620*/  BSYNC B1 ;  /* 0x0000000000017941 */ /* 0x000fea0003800000 */
.L_x_2939:
        /* <DEDUP_REMOVED lines=29> */
.L_x_2943:
[----:B------:R-:W-:Y:S05]  /*0800*/  BSYNC B1 ;  /* 0x0000000000017941 */ /* 0x000fea0003800000 */
.L_x_2942:
        /* <DEDUP_REMOVED lines=13> */
.L_x_2938:
[----:B------:R-:W-:Y:S05]  /*08e0*/  BSYNC B0 ;  /* 0x0000000000007941 */ /* 0x000fea0003800000 */
.L_x_2937:
        /* <DEDUP_REMOVED lines=12> */
.L_x_2950:
        /* <DEDUP_REMOVED lines=27> */
.L_x_2951:
        /* <DEDUP_REMOVED lines=9> */
.L_x_2944:
[----:B0-----:R-:W-:Y:S01]  /*0bf0*/  WARPSYNC 0xffffffff ;  /* 0xffffffff00007948 */ /* 0x001fe20003800000 */
[----:B------:R-:W-:Y:S06]  /*0c00*/  BAR.SYNC.DEFER_BLOCKING 0x0 ;  /* 0x0000000000007b1d */ /* 0x000fec0000010000 */
[----:B------:R-:W-:Y:S01]  /*0c10*/  BSSY B0, `(.L_x_2947) ;  /* 0x000000e000007945 */ /* 0x000fe20003800000 */
[----:B------:R-:W-:Y:S05]  /*0c20*/  @!P0 BRA `(.L_x_2948) ;  /* 0x000000c000008947 */ /* 0x000fea0003800000 */
[----:B--2---:R-:W-:Y:S01]  /*0c30*/  SHF.L.U32 R8, R0, 0x3, RZ ;  /* 0x0000000300087819 */ /* 0x004fe200000006ff */
[----:B------:R-:W-:-:S03]  /*0c40*/  HFMA2.MMA R16, -RZ, RZ, 0, 4.76837158203125e-07 ;  /* 0x00000008ff107435 */ /* 0x000fc600000001ff */
[----:B-1----:R-:W-:-:S05]  /*0c50*/  LOP3.LUT R18, R8, 0xf8, RZ, 0xc0, !PT ;  /* 0x000000f808127812 */ /* 0x002fca00078ec0ff */
[----:B------:R-:W0:Y:S02]  /*0c60*/  LDS.64 R10, [R18+0x3000] ;  /* 0x00300000120a7984 */ /* 0x000e240000000a00 */
[CC--:B------:R-:W-:Y:S02]  /*0c70*/  IMAD.WIDE.U32 R12, R5.reuse, R16.reuse, c[0x0][0x268] ;  /* 0x00009a00050c7625 */ /* 0x0c0fe400078e0010 */
[----:B------:R-:W1:Y:S02]  /*0c80*/  LDS.64 R8, [R18+0x3080] ;  /* 0x0030800012087984 */ /* 0x000e640000000a00 */
[CC--:B------:R-:W-:Y:S02]  /*0c90*/  IMAD.WIDE.U32 R14, R5.reuse, R16.reuse, c[0x0][0x260] ;  /* 0x00009800050e7625 */ /* 0x0c0fe400078e0010 */
[----:B------:R-:W2:Y:S02]  /*0ca0*/  LDS.64 R20, [R18+0x3100] ;  /* 0x0031000012147984 */ /* 0x000ea40000000a00 */
[----:B------:R-:W-:-:S02]  /*0cb0*/  IMAD.WIDE.U32 R16, R5, R16, c[0x0][0x280] ;  /* 0x0000a00005107625 */ /* 0x000fc400078e0010 */
[----:B0-----:R0:W-:Y:S04]  /*0cc0*/  STG.E.64 [R12.64], R10 ;  /* 0x0000000a0c007986 */ /* 0x0011e8000c101b04 */
[----:B-1----:R0:W-:Y:S04]  /*0cd0*/  STG.E.64 [R14.64], R8 ;  /* 0x000000080e007986 */ /* 0x0021e8000c101b04 */
[----:B--2---:R0:W-:Y:S02]  /*0ce0*/  STG.E.64 [R16.64], R20 ;  /* 0x0000001410007986 */ /* 0x0041e4000c101b04 */
.L_x_2948:
[----:B------:R-:W-:Y:S05]  /*0cf0*/  BSYNC B0 ;  /* 0x0000000000007941 */ /* 0x000fea0003800000 */
.L_x_2947:
[C---:B------:R-:W-:Y:S02]  /*0d00*/  ISETP.GT.U32.AND P1, PT, R4.reuse, -0x1801, PT ;  /* 0xffffe7ff0400780c */ /* 0x040fe40003f24070 */
[----:B------:R-:W-:-:S02]  /*0d10*/  IADD3 R4, R4, 0x1800, RZ ;  /* 0x0000180004047810 */ /* 0x000fc40007ffe0ff */
[----:B------:R-:W-:-:S09]  /*0d20*/  IADD3 R5, R5, 0xc00, RZ ;  /* 0x00000c0005057810 */ /* 0x000fd20007ffe0ff */
[----:B012---:R-:W-:Y:S05]  /*0d30*/  @P1 BRA `(.L_x_2949) ;  /* 0xfffff3f000001947 */ /* 0x007fea000383ffff */
[----:B------:R-:W-:Y:S05]  /*0d40*/  EXIT ;  /* 0x000000000000794d */ /* 0x000fea0003800000 */
.L_x_2945:
[----:B------:R-:W-:Y:S01]  /*0d50*/  HFMA2.MMA R14, -RZ, RZ, 0, 1.847743988037109375e-06 ;  /* 0x0000001fff0e7435 */ /* 0x000fe200000001ff */
[----:B---3--:R-:W-:Y:S01]  /*0d60*/  IMAD.MOV.U32 R18, RZ, RZ, R10 ;  /* 0x000000ffff127224 */ /* 0x008fe200078e000a */
[----:B------:R-:W-:Y:S01]  /*0d70*/  MOV R17, 0x1 ;  /* 0x0000000100117802 */ /* 0x000fe20000000f00 */
[----:B------:R-:W-:Y:S01]  /*0d80*/  IMAD.MOV.U32 R19, RZ, RZ, -0x1 ;  /* 0xffffffffff137424 */ /* 0x000fe200078e00ff */
[----:B------:R-:W-:Y:S02]  /*0d90*/  MOV R8, 0xdb0 ;  /* 0x00000db000087802 */ /* 0x000fe40000000f00 */
[----:B012---:R-:W-:Y:S05]  /*0da0*/  CALL.REL.NOINC `($__internal_58_$__cuda_sm70_shflsync_bfly_p) ;  /* 0x0000059000007944 */ /* 0x007fea0003c00000 */
[----:B01----:R-:W-:Y:S05]  /*0db0*/  BRA `(.L_x_2950) ;  /* 0xfffffbf000007947 */ /* 0x003fea000383ffff */
.L_x_2946:
[----:B------:R-:W-:Y:S01]  /*0dc0*/  HFMA2.MMA R14, -RZ, RZ, 0, 1.847743988037109375e-06 ;  /* 0x0000001fff0e7435 */ /* 0x000fe200000001ff */
[----:B------:R-:W-:Y:S01]  /*0dd0*/  MOV R17, 0x2 ;  /* 0x0000000200117802 */ /* 0x000fe20000000f00 */
[----:B------:R-:W-:Y:S01]  /*0de0*/  IMAD.MOV.U32 R19, RZ, RZ, -0x1 ;  /* 0xffffffffff137424 */ /* 0x000fe200078e00ff */
[----:B------:R-:W-:-:S03]  /*0df0*/  MOV R8, 0xe10 ;  /* 0x00000e1000087802 */ /* 0x000fc60000000f00 */
[----:B0123--:R-:W-:Y:S05]  /*0e00*/  CALL.REL.NOINC `($__internal_58_$__cuda_sm70_shflsync_bfly_p) ;  /* 0x0000053000007944 */ /* 0x00ffea0003c00000 */
[----:B01----:R-:W-:Y:S01]  /*0e10*/  FADD.FTZ R18, R18, R14 ;  /* 0x0000000e12127221 */ /* 0x003fe20000010000 */
[----:B------:R-:W-:Y:S01]  /*0e20*/  HFMA2.MMA R14, -RZ, RZ, 0, 1.847743988037109375e-06 ;  /* 0x0000001fff0e7435 */ /* 0x000fe200000001ff */
[----:B------:R-:W-:Y:S01]  /*0e30*/  MOV R17, 0x4 ;  /* 0x0000000400117802 */ /* 0x000fe20000000f00 */
[----:B------:R-:W-:Y:S01]  /*0e40*/  IMAD.MOV.U32 R19, RZ, RZ, -0x1 ;  /* 0xffffffffff137424 */ /* 0x000fe200078e00ff */
[----:B------:R-:W-:-:S03]  /*0e50*/  MOV R8, 0xe70 ;  /* 0x00000e7000087802 */ /* 0x000fc60000000f00 */
[----:B------:R-:W-:Y:S05]  /*0e60*/  CALL.REL.NOINC `($__internal_58_$__cuda_sm70_shflsync_bfly_p) ;  /* 0x000004d000007944 */ /* 0x000fea0003c00000 */
[----:B01----:R-:W-:Y:S01]  /*0e70*/  FADD.FTZ R18, R18, R14 ;  /* 0x0000000e12127221 */ /* 0x003fe20000010000 */
[----:B------:R-:W-:Y:S01]  /*0e80*/  HFMA2.MMA R14, -RZ, RZ, 0, 1.847743988037109375e-06 ;  /* 0x0000001fff0e7435 */ /* 0x000fe200000001ff */
[----:B------:R-:W-:-:S02]  /*0e90*/  MOV R17, 0x8 ;  /* 0x0000000800117802 */ /* 0x000fc40000000f00 */
[----:B------:R-:W-:Y:S02]  /*0ea0*/  MOV R19, 0xffffffff ;  /* 0xffffffff00137802 */ /* 0x000fe40000000f00 */
[----:B------:R-:W-:Y:S02]  /*0eb0*/  MOV R8, 0xed0 ;  /* 0x00000ed000087802 */ /* 0x000fe40000000f00 */
[----:B------:R-:W-:Y:S05]  /*0ec0*/  CALL.REL.NOINC `($__internal_58_$__cuda_sm70_shflsync_bfly_p) ;  /* 0x0000047000007944 */ /* 0x000fea0003c00000 */
[----:B-1----:R-:W-:Y:S01]  /*0ed0*/  FADD.FTZ R10, R18, R14 ;  /* 0x0000000e120a7221 */ /* 0x002fe20000010000 */
[----:B------:R-:W-:Y:S01]  /*0ee0*/  HFMA2.MMA R14, -RZ, RZ, 0, 1.847743988037109375e-06 ;  /* 0x0000001fff0e7435 */ /* 0x000fe200000001ff */
[----:B0-----:R-:W-:Y:S01]  /*0ef0*/  IMAD.MOV.U32 R17, RZ, RZ, 0x10 ;  /* 0x00000010ff117424 */ /* 0x001fe200078e00ff */
[----:B------:R-:W-:Y:S02]  /*0f00*/  MOV R19, 0xffffffff ;  /* 0xffffffff00137802 */ /* 0x000fe40000000f00 */
[----:B------:R-:W-:Y:S02]  /*0f10*/  MOV R18, R10 ;  /* 0x0000000a00127202 */ /* 0x000fe40000000f00 */
[----:B------:R-:W-:Y:S02]  /*0f20*/  MOV R8, 0xf40 ;  /* 0x00000f4000087802 */ /* 0x000fe40000000f00 */
[----:B------:R-:W-:Y:S05]  /*0f30*/  CALL.REL.NOINC `($__internal_58_$__cuda_sm70_shflsync_bfly_p) ;  /* 0x0000040000007944 */ /* 0x000fea0003c00000 */
[----:B0-----:R-:W-:Y:S01]  /*0f40*/  HFMA2.MMA R17, -RZ, RZ, 0, 5.9604644775390625e-08 ;  /* 0x00000001ff117435 */ /* 0x001fe200000001ff */
[----:B-1----:R-:W-:Y:S01]  /*0f50*/  IMAD.MOV.U32 R13, RZ, RZ, R14 ;  /* 0x000000ffff0d7224 */ /* 0x002fe200078e000e */
[----:B------:R-:W-:Y:S01]  /*0f60*/  MOV R18, R15 ;  /* 0x0000000f00127202 */ /* 0x000fe20000000f00 */
[----:B------:R-:W-:Y:S01]  /*0f70*/  IMAD.MOV.U32 R19, RZ, RZ, -0x1 ;  /* 0xffffffffff137424 */ /* 0x000fe200078e00ff */
[----:B------:R-:W-:-:S02]  /*0f80*/  MOV R14, 0x1f ;  /* 0x0000001f000e7802 */ /* 0x000fc40000000f00 */
[----:B------:R-:W-:Y:S02]  /*0f90*/  MOV R8, 0xfb0 ;  /* 0x00000fb000087802 */ /* 0x000fe40000000f00 */
[----:B------:R-:W-:Y:S05]  /*0fa0*/  CALL.REL.NOINC `($__internal_58_$__cuda_sm70_shflsync_bfly_p) ;  /* 0x0000039000007944 */ /* 0x000fea0003c00000 */
[----:B0-----:R-:W-:Y:S01]  /*0fb0*/  HFMA2.MMA R17, -RZ, RZ, 0, 1.1920928955078125e-07 ;  /* 0x00000002ff117435 */ /* 0x001fe200000001ff */
[----:B-1----:R-:W-:Y:S01]  /*0fc0*/  FADD.FTZ R18, R15, R14 ;  /* 0x0000000e0f127221 */ /* 0x002fe20000010000 */
[----:B------:R-:W-:Y:S02]  /*0fd0*/  MOV R14, 0x1f ;  /* 0x0000001f000e7802 */ /* 0x000fe40000000f00 */
[----:B------:R-:W-:Y:S02]  /*0fe0*/  MOV R19, 0xffffffff ;  /* 0xffffffff00137802 */ /* 0x000fe40000000f00 */
[----:B------:R-:W-:Y:S02]  /*0ff0*/  MOV R8, 0x1010 ;  /* 0x0000101000087802 */ /* 0x000fe40000000f00 */
[----:B------:R-:W-:Y:S05]  /*1000*/  CALL.REL.NOINC `($__internal_58_$__cuda_sm70_shflsync_bfly_p) ;  /* 0x0000033000007944 */ /* 0x000fea0003c00000 */
[----:B01----:R-:W-:Y:S01]  /*1010*/  FADD.FTZ R18, R18, R14 ;  /* 0x0000000e12127221 */ /* 0x003fe20000010000 */
[----:B------:R-:W-:Y:S01]  /*1020*/  HFMA2.MMA R14, -RZ, RZ, 0, 1.847743988037109375e-06 ;  /* 0x0000001fff0e7435 */ /* 0x000fe200000001ff */
[----:B------:R-:W-:Y:S01]  /*1030*/  IMAD.MOV.U32 R17, RZ, RZ, 0x4 ;  /* 0x00000004ff117424 */ /* 0x000fe200078e00ff */
[----:B------:R-:W-:Y:S02]  /*1040*/  MOV R19, 0xffffffff ;  /* 0xffffffff00137802 */ /* 0x000fe40000000f00 */
[----:B------:R-:W-:-:S02]  /*1050*/  MOV R8, 0x1070 ;  /* 0x0000107000087802 */ /* 0x000fc40000000f00 */
[----:B------:R-:W-:Y:S05]  /*1060*/  CALL.REL.NOINC `($__internal_58_$__cuda_sm70_shflsync_bfly_p) ;  /* 0x000002d000007944 */ /* 0x000fea0003c00000 */
[----:B0-----:R-:W-:Y:S01]  /*1070*/  HFMA2.MMA R17, -RZ, RZ, 0, 4.76837158203125e-07 ;  /* 0x00000008ff117435 */ /* 0x001fe200000001ff */
[----:B-1----:R-:W-:Y:S01]  /*1080*/  FADD.FTZ R18, R18, R14 ;  /* 0x0000000e12127221 */ /* 0x002fe20000010000 */
[----:B------:R-:W-:Y:S01]  /*1090*/  MOV R19, 0xffffffff ;  /* 0xffffffff00137802 */ /* 0x000fe20000000f00 */
[----:B------:R-:W-:Y:S01]  /*10a0*/  IMAD.MOV.U32 R14, RZ, RZ, 0x1f ;  /* 0x0000001fff0e7424 */ /* 0x000fe200078e00ff */
[----:B------:R-:W-:-:S02]  /*10b0*/  MOV R8, 0x10d0 ;  /* 0x000010d000087802 */ /* 0x000fc40000000f00 */
[----:B------:R-:W-:Y:S05]  /*10c0*/  CALL.REL.NOINC `($__internal_58_$__cuda_sm70_shflsync_bfly_p) ;  /* 0x0000027000007944 */ /* 0x000fea0003c00000 */
[----:B-1----:R-:W-:Y:S01]  /*10d0*/  FADD.FTZ R12, R18, R14 ;  /* 0x0000000e120c7221 */ /* 0x002fe20000010000 */
[----:B0-----:R-:W-:Y:S01]  /*10e0*/  HFMA2.MMA R17, -RZ, RZ, 0, 9.5367431640625e-07 ;  /* 0x00000010ff117435 */ /* 0x001fe200000001ff */
[----:B------:R-:W-:Y:S01]  /*10f0*/  MOV R14, 0x1f ;  /* 0x0000001f000e7802 */ /* 0x000fe20000000f00 */
[----:B------:R-:W-:Y:S01]  /*1100*/  IMAD.MOV.U32 R19, RZ, RZ, -0x1 ;  /* 0xffffffffff137424 */ /* 0x000fe200078e00ff */
[----:B------:R-:W-:-:S02]  /*1110*/  MOV R8, 0x1140 ;  /* 0x0000114000087802 */ /* 0x000fc40000000f00 */
[----:B------:R-:W-:Y:S02]  /*1120*/  MOV R18, R12 ;  /* 0x0000000c00127202 */ /* 0x000fe40000000f00 */
[----:B------:R-:W-:Y:S05]  /*1130*/  CALL.REL.NOINC `($__internal_58_$__cuda_sm70_shflsync_bfly_p) ;  /* 0x0000020000007944 */ /* 0x000fea0003c00000 */
[----:B-1----:R-:W-:Y:S01]  /*1140*/  MOV R15, R14 ;  /* 0x0000000e000f7202 */ /* 0x002fe20000000f00 */
[----:B------:R-:W-:Y:S01]  /*1150*/  HFMA2.MMA R14, -RZ, RZ, 0, 1.847743988037109375e-06 ;  /* 0x0000001fff0e7435 */ /* 0x000fe200000001ff */
[----:B0-----:R-:W-:Y:S01]  /*1160*/  MOV R18, R11 ;  /* 0x0000000b00127202 */ /* 0x001fe20000000f00 */
[----:B------:R-:W-:Y:S01]  /*1170*/  IMAD.MOV.U32 R17, RZ, RZ, 0x1 ;  /* 0x00000001ff117424 */ /* 0x000fe200078e00ff */
[----:B------:R-:W-:Y:S02]  /*1180*/  MOV R19, 0xffffffff ;  /* 0xffffffff00137802 */ /* 0x000fe40000000f00 */
[----:B------:R-:W-:Y:S02]  /*1190*/  MOV R8, 0x11b0 ;  /* 0x000011b000087802 */ /* 0x000fe40000000f00 */
[----:B------:R-:W-:Y:S05]  /*11a0*/  CALL.REL.NOINC `($__internal_58_$__cuda_sm70_shflsync_bfly_p) ;  /* 0x0000019000007944 */ /* 0x000fea0003c00000 */
[----:B0-----:R-:W-:Y:S01]  /*11b0*/  HFMA2.MMA R17, -RZ, RZ, 0, 1.1920928955078125e-07 ;  /* 0x00000002ff117435 */ /* 0x001fe200000001ff */
[----:B-1----:R-:W-:Y:S01]  /*11c0*/  FADD.FTZ R18, R11, R14 ;  /* 0x0000000e0b127221 */ /* 0x002fe20000010000 */
[----:B------:R-:W-:Y:S01]  /*11d0*/  MOV R19, 0xffffffff ;  /* 0xffffffff00137802 */ /* 0x000fe20000000f00 */
[----:B------:R-:W-:Y:S01]  /*11e0*/  IMAD.MOV.U32 R14, RZ, RZ, 0x1f ;  /* 0x0000001fff0e7424 */ /* 0x000fe200078e00ff */
[----:B------:R-:W-:-:S02]  /*11f0*/  MOV R8, 0x1210 ;  /* 0x0000121000087802 */ /* 0x000fc40000000f00 */
[----:B------:R-:W-:Y:S05]  /*1200*/  CALL.REL.NOINC `($__internal_58_$__cuda_sm70_shflsync_bfly_p) ;  /* 0x0000013000007944 */ /* 0x000fea0003c00000 */
[----:B0-----:R-:W-:Y:S01]  /*1210*/  HFMA2.MMA R17, -RZ, RZ, 0, 2.384185791015625e-07 ;  /* 0x00000004ff117435 */ /* 0x001fe200000001ff */
[----:B-1----:R-:W-:Y:S01]  /*1220*/  FADD.FTZ R18, R18, R14 ;  /* 0x0000000e12127221 */ /* 0x002fe20000010000 */
[----:B------:R-:W-:Y:S01]  /*1230*/  MOV R14, 0x1f ;  /* 0x0000001f000e7802 */ /* 0x000fe20000000f00 */
[----:B------:R-:W-:Y:S01]  /*1240*/  IMAD.MOV.U32 R19, RZ, RZ, -0x1 ;  /* 0xffffffffff137424 */ /* 0x000fe200078e00ff */
[----:B------:R-:W-:-:S02]  /*1250*/  MOV R8, 0x1270 ;  /* 0x0000127000087802 */ /* 0x000fc40000000f00 */
[----:B------:R-:W-:Y:S05]  /*1260*/  CALL.REL.NOINC `($__internal_58_$__cuda_sm70_shflsync_bfly_p) ;  /* 0x000000d000007944 */ /* 0x000fea0003c00000 */
[----:B0-----:R-:W-:Y:S01]  /*1270*/  HFMA2.MMA R17, -RZ, RZ, 0, 4.76837158203125e-07 ;  /* 0x00000008ff117435 */ /* 0x001fe200000001ff */
[----:B-1----:R-:W-:Y:S01]  /*1280*/  FADD.FTZ R18, R18, R14 ;  /* 0x0000000e12127221 */ /* 0x002fe20000010000 */
[----:B------:R-:W-:-:S02]  /*1290*/  MOV R14, 0x1f ;  /* 0x0000001f000e7802 */ /* 0x000fc40000000f00 */
[----:B------:R-:W-:Y:S02]  /*12a0*/  MOV R19, 0xffffffff ;  /* 0xffffffff00137802 */ /* 0x000fe40000000f00 */
[----:B------:R-:W-:Y:S02]  /*12b0*/  MOV R8, 0x12d0 ;  /* 0x000012d000087802 */ /* 0x000fe40000000f00 */
[----:B------:R-:W-:Y:S05]  /*12c0*/  CALL.REL.NOINC `($__internal_58_$__cuda_sm70_shflsync_bfly_p) ;  /* 0x0000007000007944 */ /* 0x000fea0003c00000 */
[----:B01----:R-:W-:Y:S01]  /*12d0*/  FADD.FTZ R18, R18, R14 ;  /* 0x0000000e12127221 */ /* 0x003fe20000010000 */
[----:B------:R-:W-:Y:S01]  /*12e0*/  HFMA2.MMA R14, -RZ, RZ, 0, 1.847743988037109375e-06 ;  /* 0x0000001fff0e7435 */ /* 0x000fe200000001ff */
[----:B------:R-:W-:Y:S01]  /*12f0*/  IMAD.MOV.U32 R17, RZ, RZ, 0x10 ;  /* 0x00000010ff117424 */ /* 0x000fe200078e00ff */
[----:B------:R-:W-:Y:S02]  /*1300*/  MOV R19, 0xffffffff ;  /* 0xffffffff00137802 */ /* 0x000fe40000000f00 */
[----:B------:R-:W-:Y:S02]  /*1310*/  MOV R8, 0x1330 ;  /* 0x0000133000087802 */ /* 0x000fe40000000f00 */
[----:B------:R-:W-:Y:S05]  /*1320*/  CALL.REL.NOINC `($__internal_58_$__cuda_sm70_shflsync_bfly_p) ;  /* 0x0000001000007944 */ /* 0x000fea0003c00000 */
[----:B01----:R-:W-:Y:S05]  /*1330*/  BRA `(.L_x_2951) ;  /* 0xfffff82000007947 */ /* 0x003fea000383ffff */
        .weak           $__internal_58_$__cuda_sm70_shflsync_bfly_p
        .type           $__internal_58_$__cuda_sm70_shflsync_bfly_p,@function
        .size           $__internal_58_$__cuda_sm70_shflsync_bfly_p,(.L_x_9312 - $__internal_58_$__cuda_sm70_shflsync_bfly_p)
$__internal_58_$__cuda_sm70_shflsync_bfly_p:
[----:B------:R-:W-:Y:S01]  /*1340*/  HFMA2.MMA R9, -RZ, RZ, 0, 0 ;  /* 0x00000000ff097435 */ /* 0x000fe200000001ff */
[----:B------:R-:W-:Y:S04]  /*1350*/  WARPSYNC R19 ;  /* 0x0000001300007348 */ /* 0x000fe80003800000 */
[----:B------:R0:W1:Y:S01]  /*1360*/  SHFL.BFLY PT, R14, R18, R17, R14 ;  /* 0x0c000011120e7389 */ /* 0x00006200000e000e */
[----:B------:R-:W-:Y:S05]  /*1370*/  RET.REL.NODEC R8 `(_ZN10layer_norm22ln_bwd_finalize_kernelINS_22Kernel_traits_finalizeILj6144Ef13__nv_bfloat16S2_S2_fjLb1ELj1024ELj4ENS_18Kernel_traits_baseILj6144EfS2_S2_S2_fjLj1024EEEEELb1ELb1EEEvNS_9BwdParamsE) ;  /* 0xffffec8008007950 */ /* 0x000fea0003c3ffff */
.L_x_2952:
        /* <DEDUP_REMOVED lines=16> */
.L_x_9312:


//--------------------- .text._ZN10layer_norm13ln_bwd_kernelINS_13Kernel_traitsIf13__nv_bfloat16S2_S2_fjLj6144ELj1ELj1ELj8ELj16ENS_18Kernel_traits_baseILj6144EfS2_S2_S2_fjLj256EEEEELb1ELb1ELb1ELb1EEEvNS_9BwdParamsE --------------------------
	.section	.text._ZN10layer_norm13ln_bwd_kernelINS_13Kernel_traitsIf13__nv_bfloat16S2_S2_fjLj6144ELj1ELj1ELj8ELj16ENS_18Kernel_traits_baseILj6144EfS2_S2_S2_fjLj256EEEEELb1ELb1ELb1ELb1EEEvNS_9BwdParamsE,"ax",@progbits
	.sectioninfo	@"SHI_REGISTERS=241"
	.align	128
        .global         _ZN10layer_norm13ln_bwd_kernelINS_13Kernel_traitsIf13__nv_bfloat16S2_S2_fjLj6144ELj1ELj1ELj8ELj16ENS_18Kernel_traits_baseILj6144EfS2_S2_S2_fjLj256EEEEELb1ELb1ELb1ELb1EEEvNS_9BwdParamsE
        .type           _ZN10layer_norm13ln_bwd_kernelINS_13Kernel_traitsIf13__nv_bfloat16S2_S2_fjLj6144ELj1ELj1ELj8ELj16ENS_18Kernel_traits_baseILj6144EfS2_S2_S2_fjLj256EEEEELb1ELb1ELb1ELb1EEEvNS_9BwdParamsE,@function
        .size           _ZN10layer_norm13ln_bwd_kernelINS_13Kernel_traitsIf13__nv_bfloat16S2_S2_fjLj6144ELj1ELj1ELj8ELj16ENS_18Kernel_traits_baseILj6144EfS2_S2_S2_fjLj256EEEEELb1ELb1ELb1ELb1EEEvNS_9BwdParamsE,(.L_x_9313 - _ZN10layer_norm13ln_bwd_kernelINS_13Kernel_traitsIf13__nv_bfloat16S2_S2_fjLj6144ELj1ELj1ELj8ELj16ENS_18Kernel_traits_baseILj6144EfS2_S2_S2_fjLj256EEEEELb1ELb1ELb1ELb1EEEvNS_9BwdParamsE)
        .other          _ZN10layer_norm13ln_bwd_kernelINS_13Kernel_traitsIf13__nv_bfloat16S2_S2_fjLj6144ELj1ELj1ELj8ELj16ENS_18Kernel_traits_baseILj6144EfS2_S2_S2_fjLj256EEEEELb1ELb1ELb1ELb1EEEvNS_9BwdParamsE,@"STO_CUDA_ENTRY STV_DEFAULT"
_ZN10layer_norm13ln_bwd_kernelINS_13Kernel_traitsIf13__nv_bfloat16S2_S2_fjLj6144ELj1ELj1ELj8ELj16ENS_18Kernel_traits_baseILj6144EfS2_S2_S2_fjLj256EEEEELb1ELb1ELb1ELb1EEEvNS_9BwdParamsE:
.text._ZN10layer_norm13ln_bwd_kernelINS_13Kernel_traitsIf13__nv_bfloat16S2_S2_fjLj6144ELj1ELj1ELj8ELj16ENS_18Kernel_traits_baseILj6144EfS2_S2_S2_fjLj256EEEEELb1ELb1ELb1ELb1EEEvNS_9BwdParamsE:
        /* <DEDUP_REMOVED lines=44> */
.L_x_2953:
[----:B------:R-:W-:-:S04]  /*02c0*/  SHF.L.U32 R3, R0, 0x5, RZ ;  /* 0x0000000500037819 */ /* 0x000fc800000006ff */
[----:B------:R-:W-:-:S04]  /*02d0*/  LOP3.LUT R3, R3, 0x1fe0, RZ, 0xc0, !PT ;  /* 0x00001fe003037812 */ /* 0x000fc800078ec0ff */
[C---:B------:R-:W-:Y:S02]  /*02e0*/  IADD3 R6, P1, R3.reuse, c[0x0][0x1c8], RZ ;  /* 0x0000720003067a10 */ /* 0x040fe40007f3e0ff */
[----:B------:R-:W-:-:S03]  /*02f0*/  IADD3 R4, P0, R3, c[0x0][0x1b0], RZ ;  /* 0x00006c0003047a10 */ /* 0x000fc60007f1e0ff */
[----:B------:R-:W-:Y:S01]  /*0300*/  IMAD.X R7, RZ, RZ, c[0x0][0x1cc], P1 ;  /* 0x00007300ff077624 */ /* 0x000fe200008e06ff */
[----:B------:R-:W0:Y:S01]  /*0310*/  LDC.U8 R3, c[0x0][0x1f0] ;  /* 0x00007c00ff037b82 */ /* 0x000e220000000000 */
[----:B------:R-:W-:Y:S01]  /*0320*/  HFMA2.MMA R8, -RZ, RZ, 0, 5.9604644775390625e-08 ;  /* 0x00000001ff087435 */ /* 0x000fe200000001ff */
[----:B------:R-:W-:Y:S02]  /*0330*/  IADD3.X R5, RZ, c[0x0][0x1b4], RZ, P0, !PT ;  /* 0x00006d00ff057a10 */ /* 0x000fe400007fe4ff */
[----:B------:R1:W5:Y:S04]  /*0340*/  LDG.E.128 R56, [R6.64] ;  /* 0x0000000406387981 */ /* 0x000368000c1e1d00 */
[----:B------:R1:W5:Y:S04]  /*0350*/  LDG.E.128 R52, [R6.64+0x10] ;  /* 0x0000100406347981 */ /* 0x000368000c1e1d00 */
[----:B------:R1:W5:Y:S04]  /*0360*/  LDG.E.128 R48, [R6.64+0x2000] ;  /* 0x0020000406307981 */ /* 0x000368000c1e1d00 */
[----:B------:R1:W5:Y:S04]  /*0370*/  LDG.E.128 R44, [R6.64+0x2010] ;  /* 0x00201004062c7981 */ /* 0x000368000c1e1d00 */
[----:B------:R1:W5:Y:S04]  /*0380*/  LDG.E.128 R40, [R6.64+0x4000] ;  /* 0x0040000406287981 */ /* 0x000368000c1e1d00 */
[----:B------:R1:W5:Y:S01]  /*0390*/  LDG.E.128 R36, [R6.64+0x4010] ;  /* 0x0040100406247981 */ /* 0x000362000c1e1d00 */
[----:B------:R-:W-:Y:S01]  /*03a0*/  CS2R R152, SRZ ;  /* 0x0000000000987805 */ /* 0x000fe2000001ff00 */
        /* <DEDUP_REMOVED lines=41> */
[----:B012---:R-:W-:-:S02]  /*0640*/  PRMT R4, R8, 0x7610, R4 ;  /* 0x0000761008047816 */ /* 0x007fc40000000004 */
.L_x_3084:
[----:B------:R-:W-:-:S05]  /*0650*/  MOV R179, 0x4 ;  /* 0x0000000400b37802 */ /* 0x000fca0000000f00 */
        /* <DEDUP_REMOVED lines=18> */
[----:B-1----:R-:W-:Y:S01]  /*0780*/  IMAD.WIDE.U32 R170, R225, R179, c[0x0][0x218] ;  /* 0x00008600e1aa7625 */ /* 0x002fe200078e00b3 */
[----:B------:R-:W-:-:S03]  /*0790*/  ISETP.GE.AND P1, PT, R2, c[0x0][0x164], PT ;  /* 0x0000590002007a0c */ /* 0x000fc60003f26270 */
[----:B---3--:R-:W-:Y:S01]  /*07a0*/  IMAD.WIDE.U32 R168, R224, R179, c[0x0][0x218] ;  /* 0x00008600e0a87625 */ /* 0x008fe200078e00b3 */
[----:B--2---:R-:W-:-:S13]  /*07b0*/  ISETP.GT.AND P2, PT, R178, RZ, PT ;  /* 0x000000ffb200720c */ /* 0x004fda0003f44270 */
[----:B------:R-:W-:Y:S05]  /*07c0*/  @P2 BRA `(.L_x_2956) ;  /* 0x0000017000002947 */ /* 0x000fea0003800000 */
[----:B-----5:R-:W-:Y:S01]  /*07d0*/  ISETP.GE.AND P3, PT, R176, 0x1, PT ;  /* 0x00000001b000780c */ /* 0x020fe20003f66270 */
[----:B------:R-:W-:Y:S01]  /*07e0*/  IMAD.MOV.U32 R208, RZ, RZ, RZ ;  /* 0x000000ffffd07224 */ /* 0x000fe200078e00ff */
[----:B------:R-:W-:Y:S01]  /*07f0*/  ISETP.NE.U32.AND P0, PT, RZ, c[0x0][0x218], PT ;  /* 0x00008600ff007a0c */ /* 0x000fe20003f05070 */
[----:B------:R-:W-:-:S03]  /*0800*/  HFMA2.MMA R205, -RZ, RZ, 0, 4.76837158203125e-07 ;  /* 0x00000008ffcd7435 */ /* 0x000fc600000001ff */
        /* <DEDUP_REMOVED lines=19> */
.L_x_2956:
        /* <DEDUP_REMOVED lines=9> */
[----:B------:R-:W4:Y:S01]  /*09d0*/  LDG.E.128 R16, [R16.64] ;  /* 0x0000000410107981 */ /* 0x000f22000c1e1d00 */
[----:B------:R-:W-:-:S03]  /*09e0*/  LEA.HI.SX32 R8, R6, R177, 0x1d ;  /* 0x000000b106087211 */ /* 0x000fc600078feaff */
[----:B------:R-:W4:Y:S01]  /*09f0*/  LDG.E R6, [R174.64] ;  /* 0x00000004ae067981 */ /* 0x000f22000c1e1900 */
[C---:B------:R-:W-:Y:S01]  /*0a00*/  IADD3 R12, R8.reuse, 0x100, RZ ;  /* 0x00000100080c7810 */ /* 0x040fe20007ffe0ff */
[C---:B------:R-:W-:Y:S01]  /*0a10*/  IMAD.WIDE.U32 R180, R8.reuse, R179, c[0x0][0x208] ;  /* 0x0000820008b47625 */ /* 0x040fe200078e00b3 */
[----:B------:R-:W-:-:S03]  /*0a20*/  IADD3 R8, R8, 0x200, RZ ;  /* 0x0000020008087810 */ /* 0x000fc60007ffe0ff */
[-C--:B------:R-:W-:Y:S02]  /*0a30*/  IMAD.WIDE.U32 R12, R12, R179.reuse, c[0x0][0x208] ;  /* 0x000082000c0c7625 */ /* 0x080fe400078e00b3 */
[----:B------:R-:W4:Y:S02]  /*0a40*/  LDG.E.128 R180, [R180.64] ;  /* 0x00000004b4b47981 */ /* 0x000f24000c1e1d00 */
[----:B------:R-:W-:Y:S02]  /*0a50*/  IMAD.WIDE.U32 R8, R8, R179, c[0x0][0x208] ;  /* 0x0000820008087625 */ /* 0x000fe400078e00b3 */
[----:B------:R-:W4:Y:S04]  /*0a60*/  LDG.E.128 R12, [R12.64] ;  /* 0x000000040c0c7981 */ /* 0x000f28000c1e1d00 */
[----:B------:R-:W4:Y:S01]  /*0a70*/  LDG.E.128 R8, [R8.64] ;  /* 0x0000000408087981 */ /* 0x000f22000c1e1d00 */
[----:B-----5:R-:W-:-:S13]  /*0a80*/  ISETP.GE.AND P3, PT, R176, 0x1, PT ;  /* 0x00000001b000780c */ /* 0x020fda0003f66270 */
[----:B------:R-:W-:-:S05]  /*0a90*/  @P3 IADD3 R5, R176, -0x1, RZ ;  /* 0xffffffffb0053810 */ /* 0x000fca0007ffe0ff */
[----:B------:R-:W-:-:S05]  /*0aa0*/  @P3 IMAD R5, R5, c[0x0][0x168], RZ ;  /* 0x00005a0005053a24 */ /* 0x000fca00078e02ff */
[----:B------:R-:W-:Y:S01]  /*0ab0*/  @P3 SHF.R.S32.HI R178, RZ, 0x1f, R5 ;  /* 0x0000001fffb23819 */ /* 0x000fe20000011405 */
[----:B------:R-:W-:-:S03]  /*0ac0*/  HFMA2.MMA R205, -RZ, RZ, 0, 4.76837158203125e-07 ;  /* 0x00000008ffcd7435 */ /* 0x000fc600000001ff */
[----:B------:R-:W-:Y:S02]  /*0ad0*/  @P3 LEA.HI R178, R178, R5, RZ, 0x3 ;  /* 0x00000005b2b23211 */ /* 0x000fe400078f18ff */
[----:B------:R-:W-:Y:S02]  /*0ae0*/  MOV R208, RZ ;  /* 0x000000ff00d07202 */ /* 0x000fe40000000f00 */
        /* <DEDUP_REMOVED lines=17> */
[--C-:B------:R-:W-:Y:S02]  /*0c00*/  PRMT R7, RZ, 0x5410, R185.reuse ;  /* 0x00005410ff077816 */ /* 0x100fe400000000b9 */
[----:B------:R-:W-:Y:S02]  /*0c10*/  PRMT R185, RZ, 0x7610, R185 ;  /* 0x00007610ffb97816 */ /* 0x000fe400000000b9 */
[----:B---3--:R-:W-:Y:S02]  /*0c20*/  PRMT R177, RZ, 0x7610, R20 ;  /* 0x00007610ffb17816 */ /* 0x008fe40000000014 */
[----:B----4-:R-:W-:Y:S02]  /*0c30*/  FSEL R238, R6, RZ, !P0 ;  /* 0x000000ff06ee7208 */ /* 0x010fe40004000000 */
[----:B0-----:R-:W-:-:S02]  /*0c40*/  PRMT R172, RZ, 0x5410, R186 ;  /* 0x00005410ffac7816 */ /* 0x001fc400000000ba */
[----:B------:R-:W-:Y:S01]  /*0c50*/  PRMT R186, RZ, 0x7610, R186 ;  /* 0x00007610ffba7816 */ /* 0x000fe200000000ba */
[----:B------:R-:W-:Y:S01]  /*0c60*/  FADD.FTZ R6, -R238, R5 ;  /* 0x00000005ee067221 */ /* 0x000fe20000010100 */
[--C-:B------:R-:W-:Y:S02]  /*0c70*/  PRMT R191, RZ, 0x5410, R181.reuse ;  /* 0x00005410ffbf7816 */ /* 0x100fe400000000b5 */
[----:B------:R-:W-:Y:S02]  /*0c80*/  PRMT R192, RZ, 0x7610, R181 ;  /* 0x00007610ffc07816 */ /* 0x000fe400000000b5 */
[--C-:B------:R-:W-:Y:S02]  /*0c90*/  PRMT R193, RZ, 0x5410, R182.reuse ;  /* 0x00005410ffc17816 */ /* 0x100fe400000000b6 */
[----:B------:R-:W-:Y:S02]  /*0ca0*/  PRMT R194, RZ, 0x7610, R182 ;  /* 0x00007610ffc27816 */ /* 0x000fe400000000b6 */
[----:B------:R-:W-:-:S02]  /*0cb0*/  PRMT R181, RZ, 0x7610, R22 ;  /* 0x00007610ffb57816 */ /* 0x000fc40000000016 */
[----:B------:R-:W-:Y:S01]  /*0cc0*/  PRMT R182, RZ, 0x5410, R23 ;  /* 0x00005410ffb67816 */ /* 0x000fe20000000017 */
[----:B------:R-:W-:Y:S01]  /*0cd0*/  FADD.FTZ R184, -R238, R184 ;  /* 0x000000b8eeb87221 */ /* 0x000fe20000010100 */
[--C-:B------:R-:W-:Y:S02]  /*0ce0*/  PRMT R189, RZ, 0x5410, R180.reuse ;  /* 0x00005410ffbd7816 */ /* 0x100fe400000000b4 */
[----:B------:R-:W-:Y:S02]  /*0cf0*/  PRMT R190, RZ, 0x7610, R180 ;  /* 0x00007610ffbe7816 */ /* 0x000fe400000000b4 */
[--C-:B------:R-:W-:Y:S02]  /*0d00*/  PRMT R195, RZ, 0x5410, R183.reuse ;  /* 0x00005410ffc37816 */ /* 0x100fe400000000b7 */
[----:B------:R-:W-:Y:S02]  /*0d10*/  PRMT R196, RZ, 0x7610, R183 ;  /* 0x00007610ffc47816 */ /* 0x000fe400000000b7 */
[----:B------:R-:W-:-:S02]  /*0d20*/  PRMT R173, RZ, 0x5410, R187 ;  /* 0x00005410ffad7816 */ /* 0x000fc400000000bb */
[----:B------:R-:W-:Y:S02]  /*0d30*/  PRMT R180, RZ, 0x5410, R22 ;  /* 0x00005410ffb47816 */ /* 0x000fe40000000016 */
[--C-:B------:R-:W-:Y:S02]  /*0d40*/  PRMT R183, RZ, 0x5410, R12.reuse ;  /* 0x00005410ffb77816 */ /* 0x100fe4000000000c */
[----:B------:R-:W-:Y:S01]  /*0d50*/  PRMT R198, RZ, 0x7610, R12 ;  /* 0x00007610ffc67816 */ /* 0x000fe2000000000c */
[C---:B------:R-:W-:Y:S01]  /*0d60*/  FADD.FTZ R12, -R238.reuse, R7 ;  /* 0x00000007ee0c7221 */ /* 0x040fe20000010100 */
[--C-:B-1----:R-:W-:Y:S02]  /*0d70*/  PRMT R171, RZ, 0x5410, R14.reuse ;  /* 0x00005410ffab7816 */ /* 0x102fe4000000000e */
[----:B------:R-:W-:Y:S01]  /*0d80*/  PRMT R170, RZ, 0x7610, R14 ;  /* 0x00007610ffaa7816 */ /* 0x000fe2000000000e */
[C---:B------:R-:W-:Y:S01]  /*0d90*/  FADD.FTZ R14, -R238.reuse, R185 ;  /* 0x000000b9ee0e7221 */ /* 0x040fe20000010100 */
[----:B------:R-:W-:Y:S01]  /*0da0*/  PRMT R187, RZ, 0x7610, R187 ;  /* 0x00007610ffbb7816 */ /* 0x000fe200000000bb */
[----:B------:R-:W-:Y:S01]  /*0db0*/  FADD.FTZ R188, -R238, R177 ;  /* 0x000000b1eebc7221 */ /* 0x000fe20000010100 */
[----:B------:R-:W-:-:S02]  /*0dc0*/  PRMT R175, RZ, 0x5410, R20 ;  /* 0x00005410ffaf7816 */ /* 0x000fc40000000014 */
[----:B------:R-:W-:Y:S02]  /*0dd0*/  PRMT R178, RZ, 0x5410, R21 ;  /* 0x00005410ffb27816 */ /* 0x000fe40000000015 */
        /* <DEDUP_REMOVED lines=8> */
[C---:B------:R-:W-:Y:S01]  /*0e60*/  FADD.FTZ R16, -R238.reuse, R172 ;  /* 0x000000acee107221 */ /* 0x040fe20000010100 */
[--C-:B------:R-:W-:Y:S01]  /*0e70*/  PRMT R199, RZ, 0x5410, R18.reuse ;  /* 0x00005410ffc77816 */ /* 0x100fe20000000012 */
[C---:B------:R-:W-:Y:S01]  /*0e80*/  FMUL.FTZ R5, R223.reuse, R6 ;  /* 0x00000006df057220 */ /* 0x040fe20000410000 */
[----:B------:R-:W-:Y:S01]  /*0e90*/  PRMT R201, RZ, 0x7610, R18 ;  /* 0x00007610ffc97816 */ /* 0x000fe20000000012 */
[C---:B------:R-:W-:Y:S01]  /*0ea0*/  FADD.FTZ R186, -R238.reuse, R186 ;  /* 0x000000baeeba7221 */ /* 0x040fe20000010100 */
[--C-:B------:R-:W-:Y:S01]  /*0eb0*/  PRMT R181, RZ, 0x5410, R8.reuse ;  /* 0x00005410ffb57816 */ /* 0x100fe20000000008 */
[C---:B------:R-:W-:Y:S01]  /*0ec0*/  FMUL.FTZ R6, R223.reuse, R184 ;  /* 0x000000b8df067220 */ /* 0x040fe20000410000 */
[----:B------:R-:W-:Y:S01]  /*0ed0*/  PRMT R182, RZ, 0x7610, R8 ;  /* 0x00007610ffb67816 */ /* 0x000fe20000000008 */
[C---:B------:R-:W-:Y:S01]  /*0ee0*/  FADD.FTZ R18, -R238.reuse, R173 ;  /* 0x000000adee127221 */ /* 0x040fe20000010100 */
[--C-:B------:R-:W-:Y:S01]  /*0ef0*/  PRMT R177, RZ, 0x5410, R9.reuse ;  /* 0x00005410ffb17816 */ /* 0x100fe20000000009 */
[----:B------:R-:W-:Y:S01]  /*0f00*/  FADD.FTZ R210, -R238, R180 ;  /* 0x000000b4eed27221 */ /* 0x000fe20000010100 */
[----:B------:R-:W-:Y:S01]  /*0f10*/  PRMT R180, RZ, 0x7610, R9 ;  /* 0x00007610ffb47816 */ /* 0x000fe20000000009 */
[----:B------:R-:W-:-:S02]  /*0f20*/  FMUL.FTZ R7, R223, R12 ;  /* 0x0000000cdf077220 */ /* 0x000fc40000410000 */
[C---:B------:R-:W-:Y:S01]  /*0f30*/  FMUL.FTZ R8, R223.reuse, R14 ;  /* 0x0000000edf087220 */ /* 0x040fe20000410000 */
[----:B------:R-:W-:Y:S01]  /*0f40*/  PRMT R197, RZ, 0x5410, R17 ;  /* 0x00005410ffc57816 */ /* 0x000fe20000000011 */
[C---:B------:R-:W-:Y:S02]  /*0f50*/  FADD.FTZ R20, -R238.reuse, R187 ;  /* 0x000000bbee147221 */ /* 0x040fe40000010100 */
[C---:B------:R-:W-:Y:S01]  /*0f60*/  FADD.FTZ R22, -R238.reuse, R175 ;  /* 0x000000afee167221 */ /* 0x040fe20000010100 */
[----:B------:R-:W-:Y:S01]  /*0f70*/  PRMT R175, RZ, 0x5410, R10 ;  /* 0x00005410ffaf7816 */ /* 0x000fe2000000000a */
[----:B------:R-:W-:Y:S01]  /*0f80*/  FADD.FTZ R200, -R238, R178 ;  /* 0x000000b2eec87221 */ /* 0x000fe20000010100 */
[----:B------:R-:W-:Y:S01]  /*0f90*/  PRMT R178, RZ, 0x7610, R10 ;  /* 0x00007610ffb27816 */ /* 0x000fe2000000000a */
[C---:B------:R-:W-:Y:S01]  /*0fa0*/  FMUL.FTZ R14, R223.reuse, R188 ;  /* 0x000000bcdf0e7220 */ /* 0x040fe20000410000 */
[--C-:B------:R-:W-:Y:S01]  /*0fb0*/  PRMT R173, RZ, 0x5410, R11.reuse ;  /* 0x00005410ffad7816 */ /* 0x100fe2000000000b */
[----:B------:R-:W-:Y:S01]  /*0fc0*/  FMUL.FTZ R9, R223, R16 ;  /* 0x00000010df097220 */ /* 0x000fe20000410000 */
[----:B------:R-:W-:Y:S01]  /*0fd0*/  PRMT R172, RZ, 0x7610, R11 ;  /* 0x00007610ffac7816 */ /* 0x000fe2000000000b */
[----:B------:R-:W-:-:S02]  /*0fe0*/  FFMA.FTZ R84, R5, R189, R84 ;  /* 0x000000bd05547223 */ /* 0x000fc40000010054 */
[----:B------:R-:W-:Y:S02]  /*0ff0*/  FADD.FTZ R108, R108, R189 ;  /* 0x000000bd6c6c7221 */ /* 0x000fe40000010000 */
[----:B------:R-:W-:Y:S02]  /*1000*/  FMUL.FTZ R188, R80, R189 ;  /* 0x000000bd50bc7220 */ /* 0x000fe40000410000 */
        /* <DEDUP_REMOVED lines=8> */
[C---:B------:R-:W-:Y:S02]  /*1090*/  FADD.FTZ R218, -R238.reuse, R13 ;  /* 0x0000000deeda7221 */ /* 0x040fe40000010100 */
[----:B------:R-:W-:-:S02]  /*10a0*/  FADD.FTZ R220, -R238, R15 ;  /* 0x0000000feedc7221 */ /* 0x000fc40000010100 */
[----:B------:R-:W-:Y:S02]  /*10b0*/  FMUL.FTZ R12, R223, R20 ;  /* 0x00000014df0c7220 */ /* 0x000fe40000410000 */
[-C--:B------:R-:W-:Y:S02]  /*10c0*/  FFMA.FTZ R87, R8, R192.reuse, R87 ;  /* 0x000000c008577223 */ /* 0x080fe40000010057 */
[----:B------:R-:W-:Y:S02]  /*10d0*/  FADD.FTZ R111, R111, R192 ;  /* 0x000000c06f6f7221 */ /* 0x000fe40000010000 */
[----:B------:R-:W-:Y:S02]  /*10e0*/  FMUL.FTZ R191, R83, R192 ;  /* 0x000000c053bf7220 */ /* 0x000fe40000410000 */
[C---:B------:R-:W-:Y:S02]  /*10f0*/  FMUL.FTZ R13, R223.reuse, R22 ;  /* 0x00000016df0d7220 */ /* 0x040fe40000410000 */
[----:B------:R-:W-:-:S02]  /*1100*/  FMUL.FTZ R15, R223, R200 ;  /* 0x000000c8df0f7220 */ /* 0x000fc40000410000 */
[-C--:B------:R-:W-:Y:S02]  /*1110*/  FFMA.FTZ R88, R9, R193.reuse, R88 ;  /* 0x000000c109587223 */ /* 0x080fe40000010058 */
[----:B------:R-:W-:Y:S02]  /*1120*/  FADD.FTZ R112, R112, R193 ;  /* 0x000000c170707221 */ /* 0x000fe40000010000 */
[----:B------:R-:W-:Y:S02]  /*1130*/  FMUL.FTZ R192, R76, R193 ;  /* 0x000000c14cc07220 */ /* 0x000fe40000410000 */
[----:B------:R-:W-:Y:S02]  /*1140*/  FADD.FTZ R228, -R238, R197 ;  /* 0x000000c5eee47221 */ /* 0x000fe40000010100 */
[----:B------:R-:W-:Y:S02]  /*1150*/  FFMA.FTZ R89, R10, R194, R89 ;  /* 0x000000c20a597223 */ /* 0x000fe40000010059 */
[----:B------:R-:W-:-:S02]  /*1160*/  FADD.FTZ R113, R113, R194 ;  /* 0x000000c271717221 */ /* 0x000fc40000010000 */
[----:B------:R-:W-:Y:S02]  /*1170*/  FMUL.FTZ R193, R77, R194 ;  /* 0x000000c24dc17220 */ /* 0x000fe40000410000 */
[----:B------:R-:W-:Y:S02]  /*1180*/  FADD.FTZ R200, RZ, R188 ;  /* 0x000000bcffc87221 */ /* 0x000fe40000010000 */
[-C--:B------:R-:W-:Y:S02]  /*1190*/  FFMA.FTZ R90, R11, R195.reuse, R90 ;  /* 0x000000c30b5a7223 */ /* 0x080fe4000001005a */
[----:B------:R-:W-:Y:S02]  /*11a0*/  FADD.FTZ R114, R114, R195 ;  /* 0x000000c372727221 */ /* 0x000fe40000010000 */
[----:B------:R-:W-:Y:S02]  /*11b0*/  FMUL.FTZ R194, R78, R195 ;  /* 0x000000c34ec27220 */ /* 0x000fe40000410000 */
[----:B------:R-:W-:-:S02]  /*11c0*/  FFMA.FTZ R197, R5, R188, RZ ;  /* 0x000000bc05c57223 */ /* 0x000fc400000100ff */
[-C--:B------:R-:W-:Y:S02]  /*11d0*/  FFMA.FTZ R91, R12, R196.reuse, R91 ;  /* 0x000000c40c5b7223 */ /* 0x080fe4000001005b */
[----:B------:R-:W-:Y:S02]  /*11e0*/  FADD.FTZ R115, R115, R196 ;  /* 0x000000c473737221 */ /* 0x000fe40000010000 */
[----:B------:R-:W-:Y:S02]  /*11f0*/  FMUL.FTZ R195, R79, R196 ;  /* 0x000000c44fc37220 */ /* 0x000fe40000410000 */
[-C--:B------:R-:W-:Y:S02]  /*1200*/  FFMA.FTZ R92, R13, R183.reuse, R92 ;  /* 0x000000b70d5c7223 */ /* 0x080fe4000001005c */
[----:B------:R-:W-:Y:S02]  /*1210*/  FADD.FTZ R116, R116, R183 ;  /* 0x000000b774747221 */ /* 0x000fe40000010000 */
[----:B------:R-:W-:-:S02]  /*1220*/  FMUL.FTZ R196, R72, R183 ;  /* 0x000000b748c47220 */ /* 0x000fc40000410000 */
[----:B------:R-:W-:Y:S02]  /*1230*/  FADD.FTZ R232, -R238, R199 ;  /* 0x000000c7eee87221 */ /* 0x000fe40000010100 */
[----:B------:R-:W-:Y:S02]  /*1240*/  FADD.FTZ R183, R200, R189 ;  /* 0x000000bdc8b77221 */ /* 0x000fe40000010000 */
[----:B------:R-:W-:Y:S02]  /*1250*/  FFMA.FTZ R199, R6, R189, R197 ;  /* 0x000000bd06c77223 */ /* 0x000fe400000100c5 */
[----:B------:R-:W-:Y:S01]  /*1260*/  FADD.FTZ R200, R183, R190 ;  /* 0x000000beb7c87221 */ /* 0x000fe20000010000 */
[----:B------:R-:W-:Y:S01]  /*1270*/  PRMT R21, RZ, 0x7610, R21 ;  /* 0x00007610ff157816 */ /* 0x000fe20000000015 */
[----:B------:R-:W-:Y:S02]  /*1280*/  FFMA.FTZ R199, R7, R190, R199 ;  /* 0x000000be07c77223 */ /* 0x000fe400000100c7 */
[----:B------:R-:W-:-:S02]  /*1290*/  FFMA.FTZ R93, R14, R198, R93 ;  /* 0x000000c60e5d7223 */ /* 0x000fc4000001005d */
[----:B------:R-:W-:Y:S02]  /*12a0*/  FADD.FTZ R117, R117, R198 ;  /* 0x000000c675757221 */ /* 0x000fe40000010000 */
[----:B------:R-:W-:Y:S02]  /*12b0*/  FMUL.FTZ R197, R73, R198 ;  /* 0x000000c649c57220 */ /* 0x000fe40000410000 */
[-C--:B------:R-:W-:Y:S02]  /*12c0*/  FFMA.FTZ R94, R15, R179.reuse, R94 ;  /* 0x000000b30f5e7223 */ /* 0x080fe4000001005e */
[----:B------:R-:W-:Y:S02]  /*12d0*/  FADD.FTZ R118, R118, R179 ;  /* 0x000000b376767221 */ /* 0x000fe40000010000 */
[----:B------:R-:W-:Y:S02]  /*12e0*/  FMUL.FTZ R198, R74, R179 ;  /* 0x000000b34ac67220 */ /* 0x000fe40000410000 */
[----:B------:R-:W-:-:S02]  /*12f0*/  FADD.FTZ R179, R200, R191 ;  /* 0x000000bfc8b37221 */ /* 0x000fc40000010000 */
[----:B------:R-:W-:Y:S02]  /*1300*/  FFMA.FTZ R199, R8, R191, R199 ;  /* 0x000000bf08c77223 */ /* 0x000fe400000100c7 */
[----:B------:R-:W-:Y:S01]  /*1310*/  FADD.FTZ R202, -R238, R21 ;  /* 0x00000015eeca7221 */ /* 0x000fe20000010100 */
[----:B------:R-:W-:Y:S01]  /*1320*/  PRMT R17, RZ, 0x7610, R17 ;  /* 0x00007610ff117816 */ /* 0x000fe20000000011 */
[----:B------:R-:W-:Y:S02]  /*1330*/  FADD.FTZ R200, R179, R192 ;  /* 0x000000c0b3c87221 */ /* 0x000fe40000010000 */
[----:B------:R-:W-:Y:S02]  /*1340*/  FFMA.FTZ R179, R9, R192, R199 ;  /* 0x000000c009b37223 */ /* 0x000fe400000100c7 */
[----:B------:R-:W-:Y:S02]  /*1350*/  FMUL.FTZ R16, R223, R202 ;  /* 0x000000cadf107220 */ /* 0x000fe40000410000 */
[----:B------:R-:W-:-:S02]  /*1360*/  FADD.FTZ R183, R200, R193 ;  /* 0x000000c1c8b77221 */ /* 0x000fc40000010000 */
[----:B------:R-:W-:Y:S02]  /*1370*/  FFMA.FTZ R179, R10, R193, R179 ;  /* 0x000000c10ab37223 */ /* 0x000fe400000100b3 */
[----:B------:R-:W-:Y:S02]  /*1380*/  FADD.FTZ R230, -R238, R17 ;  /* 0x00000011eee67221 */ /* 0x000fe40000010100 */
        /* <DEDUP_REMOVED lines=10> */
[----:B------:R-:W-:Y:S01]  /*1430*/  FADD.FTZ R171, R174, R195 ;  /* 0x000000c3aeab7221 */ /* 0x000fe20000010000 */
[----:B------:R-:W-:Y:S01]  /*1440*/  PRMT R203, RZ, 0x5410, R19 ;  /* 0x00005410ffcb7816 */ /* 0x000fe20000000013 */
[----:B------:R-:W-:Y:S01]  /*1450*/  FFMA.FTZ R179, R12, R195, R179 ;  /* 0x000000c30cb37223 */ /* 0x000fe200000100b3 */
[----:B------:R-:W-:Y:S01]  /*1460*/  PRMT R222, RZ, 0x7610, R19 ;  /* 0x00007610ffde7816 */ /* 0x000fe20000000013 */
[----:B------:R-:W-:Y:S02]  /*1470*/  FADD.FTZ R234, -R238, R201 ;  /* 0x000000c9eeea7221 */ /* 0x000fe40000010100 */
[----:B------:R-:W-:Y:S02]  /*1480*/  FMUL.FTZ R19, R223, R214 ;  /* 0x000000d6df137220 */ /* 0x000fe40000410000 */
[----:B------:R-:W-:Y:S02]  /*1490*/  FFMA.FTZ R97, R18, R170, R97 ;  /* 0x000000aa12617223 */ /* 0x000fe40000010061 */
[----:B------:R-:W-:-:S02]  /*14a0*/  FADD.FTZ R121, R121, R170 ;  /* 0x000000aa79797221 */ /* 0x000fc40000010000 */
[----:B------:R-:W-:Y:S02]  /*14b0*/  FMUL.FTZ R201, R69, R170 ;  /* 0x000000aa45c97220 */ /* 0x000fe40000410000 */
[----:B------:R-:W-:Y:S01]  /*14c0*/  FADD.FTZ R170, R171, R196 ;  /* 0x000000c4abaa7221 */ /* 0x000fe20000010000 */
[----:B------:R-:W-:Y:S01]  /*14d0*/  PRMT R23, RZ, 0x7610, R23 ;  /* 0x00007610ff177816 */ /* 0x000fe20000000017 */
[----:B------:R-:W-:Y:S02]  /*14e0*/  FFMA.FTZ R171, R13, R196, R179 ;  /* 0x000000c40dab7223 */ /* 0x000fe400000100b3 */
[-C--:B------:R-:W-:Y:S02]  /*14f0*/  FFMA.FTZ R98, R19, R169.reuse, R98 ;  /* 0x000000a913627223 */ /* 0x080fe40000010062 */
[----:B------:R-:W-:Y:S02]  /*1500*/  FADD.FTZ R122, R122, R169 ;  /* 0x000000a97a7a7221 */ /* 0x000fe40000010000 */
[----:B------:R-:W-:-:S02]  /*1510*/  FMUL.FTZ R202, R70, R169 ;  /* 0x000000a946ca7220 */ /* 0x000fc40000410000 */
[----:B------:R-:W-:Y:S02]  /*1520*/  FADD.FTZ R169, R170, R197 ;  /* 0x000000c5aaa97221 */ /* 0x000fe40000010000 */
[----:B------:R-:W-:Y:S02]  /*1530*/  FFMA.FTZ R171, R14, R197, R171 ;  /* 0x000000c50eab7223 */ /* 0x000fe400000100ab */
[----:B------:R-:W-:Y:S02]  /*1540*/  FADD.FTZ R216, -R238, R23 ;  /* 0x00000017eed87221 */ /* 0x000fe40000010100 */
[----:B------:R-:W-:Y:S02]  /*1550*/  FADD.FTZ R170, R169, R198 ;  /* 0x000000c6a9aa7221 */ /* 0x000fe40000010000 */
[----:B------:R-:W-:Y:S02]  /*1560*/  FFMA.FTZ R171, R15, R198, R171 ;  /* 0x000000c60fab7223 */ /* 0x000fe400000100ab */
[----:B------:R-:W-:-:S02]  /*1570*/  FMUL.FTZ R20, R223, R216 ;  /* 0x000000d8df147220 */ /* 0x000fc40000410000 */
[----:B------:R-:W-:Y:S02]  /*1580*/  FADD.FTZ R169, R170, R199 ;  /* 0x000000c7aaa97221 */ /* 0x000fe40000010000 */
[----:B------:R-:W-:Y:S02]  /*1590*/  FFMA.FTZ R171, R16, R199, R171 ;  /* 0x000000c710ab7223 */ /* 0x000fe400000100ab */
[----:B------:R-:W-:Y:S02]  /*15a0*/  FADD.FTZ R236, -R238, R203 ;  /* 0x000000cbeeec7221 */ /* 0x000fe40000010100 */
[-C--:B------:R-:W-:Y:S02]  /*15b0*/  FFMA.FTZ R99, R20, R168.reuse, R99 ;  /* 0x000000a814637223 */ /* 0x080fe40000010063 */
[----:B------:R-:W-:Y:S02]  /*15c0*/  FADD.FTZ R123, R123, R168 ;  /* 0x000000a87b7b7221 */ /* 0x000fe40000010000 */
        /* <DEDUP_REMOVED lines=12> */
[----:B------:R-:W-:-:S02]  /*1690*/  FMUL.FTZ R22, R223, R220 ;  /* 0x000000dcdf167220 */ /* 0x000fc40000410000 */
[----:B------:R-:W-:Y:S02]  /*16a0*/  FMUL.FTZ R211, R65, R182 ;  /* 0x000000b641d37220 */ /* 0x000fe40000410000 */
        /* <DEDUP_REMOVED lines=44> */
.L_x_2957:
[----:B0-----:R-:W-:Y:S05]  /*1970*/  BSYNC B0 ;  /* 0x0000000000007941 */ /* 0x001fea0003800000 */
.L_x_2955:
        /* <DEDUP_REMOVED lines=13> */
.L_x_3085:
        /* <DEDUP_REMOVED lines=18> */
.L_x_3086:
[----:B------:R-:W-:Y:S01]  /*1b70*/  ISETP.GE.AND P3, PT, R176, 0x1, PT ;  /* 0x00000001b000780c */ /* 0x000fe20003f66270 */
[----:B--2---:R-:W-:Y:S01]  /*1b80*/  FADD.FTZ R216, R216, R173 ;  /* 0x000000add8d87221 */ /* 0x004fe20000010000 */
[----:B------:R-:W-:Y:S01]  /*1b90*/  @!P0 LOP3.LUT R170, R170, 0x7, RZ, 0xc0, !PT ;  /* 0x00000007aaaa8812 */ /* 0x000fe200078ec0ff */
[----:B0-----:R-:W-:Y:S01]  /*1ba0*/  FADD.FTZ R217, R168, R175 ;  /* 0x000000afa8d97221 */ /* 0x001fe20000010000 */
[----:B------:R-:W-:Y:S01]  /*1bb0*/  WARPSYNC 0xffffffff ;  /* 0xffffffff00007948 */ /* 0x000fe20003800000 */
[----:B------:R-:W-:Y:S01]  /*1bc0*/  HFMA2.MMA R228, -RZ, RZ, 0, 0 ;  /* 0x00000000ffe47435 */ /* 0x000fe200000001ff */
[----:B------:R-:W-:-:S05]  /*1bd0*/  @!P0 IADD3 R232, R227, R170, RZ ;  /* 0x000000aae3e88210 */ /* 0x000fca0007ffe0ff */
[----:B------:R-:W-:Y:S02]  /*1be0*/  @!P0 STS.64 [R232.X8+0x6000], R216 ;  /* 0x006000d8e8008388 */ /* 0x000fe40000008a00 */
[----:B------:R-:W-:Y:S01]  /*1bf0*/  @P3 IADD3 R176, R176, -0x1, RZ ;  /* 0xffffffffb0b03810 */ /* 0x000fe20007ffe0ff */
[----:B------:R-:W-:Y:S01]  /*1c00*/  @P3 IMAD.MOV.U32 R219, RZ, RZ, 0x10 ;  /* 0x00000010ffdb3424 */ /* 0x000fe200078e00ff */
[----:B------:R-:W-:Y:S01]  /*1c10*/  BAR.SYNC.DEFER_BLOCKING 0x0 ;  /* 0x0000000000007b1d */ /* 0x000fe20000010000 */
[----:B------:R-:W-:Y:S02]  /*1c20*/  @P3 LOP3.LUT R169, R0, 0xff, RZ, 0xc0, !PT ;  /* 0x000000ff00a93812 */ /* 0x000fe400078ec0ff */
[----:B------:R-:W-:-:S05]  /*1c30*/  @P3 IMAD R176, R176, c[0x0][0x168], RZ ;  /* 0x00005a00b0b03a24 */ /* 0x000fca00078e02ff */
[----:B------:R-:W-:-:S04]  /*1c40*/  @P3 SHF.R.S32.HI R171, RZ, 0x1f, R176 ;  /* 0x0000001fffab3819 */ /* 0x000fc800000114b0 */
[----:B------:R-:W-:-:S04]  /*1c50*/  @P3 LEA.HI R176, R171, R176, RZ, 0x3 ;  /* 0x000000b0abb03211 */ /* 0x000fc800078f18ff */
[----:B------:R-:W-:-:S05]  /*1c60*/  @P3 LEA.HI.SX32 R228, R176, R169, 0x1d ;  /* 0x000000a9b0e43211 */ /* 0x000fca00078feaff */
[----:B------:R-:W-:Y:S01]  /*1c70*/  @P3 IMAD.WIDE.U32 R218, R228, R219, c[0x0][0x170] ;  /* 0x00005c00e4da3625 */ /* 0x000fe200078e00db */
[----:B------:R-:W0:Y:S04]  /*1c80*/  LDS.128 R168, [R227.X8+0x6000] ;  /* 0x00600000e3a87984 */ /* 0x000e280000008c00 */
[----:B------:R2:W5:Y:S01]  /*1c90*/  @P3 LDG.E.128 R156, [R218.64] ;  /* 0x00000004da9c3981 */ /* 0x000562000c1e1d00 */
[----:B------:R-:W-:Y:S03]  /*1ca0*/  BSSY B0, `(.L_x_2960) ;  /* 0x000002a000007945 */ /* 0x000fe60003800000 */
[----:B-1----:R-:W1:Y:S04]  /*1cb0*/  LDS.128 R172, [R227.X8+0x6010] ;  /* 0x00601000e3ac7984 */ /* 0x002e680000008c00 */
[----:B------:R-:W3:Y:S04]  /*1cc0*/  LDS.128 R176, [R227.X8+0x6020] ;  /* 0x00602000e3b07984 */ /* 0x000ee80000008c00 */
[----:B------:R-:W4:Y:S01]  /*1cd0*/  LDS.128 R180, [R227.X8+0x6030] ;  /* 0x00603000e3b47984 */ /* 0x000f220000008c00 */
        /* <DEDUP_REMOVED lines=19> */
[----:B--2---:R-:W-:Y:S01]  /*1e10*/  ULDC.64 UR6, c[0x0][0x218] ;  /* 0x0000860000067ab9 */ /* 0x004fe20000000a00 */
[----:B------:R-:W-:Y:S01]  /*1e20*/  MOV R168, RZ ;  /* 0x000000ff00a87202 */ /* 0x000fe20000000f00 */
[----:B------:R-:W-:-:S04]  /*1e30*/  UISETP.NE.U32.AND UP0, UPT, URZ, UR6, UPT ;  /* 0x000000063f00728c */ /* 0x000fc8000bf05070 */
[----:B------:R-:W-:-:S06]  /*1e40*/  UISETP.NE.AND.EX UP0, UPT, URZ, UR7, UPT, UP0 ;  /* 0x000000073f00728c */ /* 0x000fcc000bf05300 */
[----:B------:R-:W-:-:S13]  /*1e50*/  PLOP3.LUT P4, PT, PT, PT, UP0, 0x80, 0x0 ;  /* 0x000000000000781c */ /* 0x000fda0003f8f008 */
[----:B------:R-:W-:Y:S05]  /*1e60*/  @!P4 BRA `(.L_x_2962) ;  /* 0x000000d00000c947 */ /* 0x000fea0003800000 */
[----:B------:R-:W-:Y:S01]  /*1e70*/  PRMT R168, RZ, 0x5410, R32 ;  /* 0x00005410ffa87816 */ /* 0x000fe20000000020 */
[----:B------:R-:W-:Y:S05]  /*1e80*/  BRA `(.L_x_2962) ;  /* 0x000000b000007947 */ /* 0x000fea0003800000 */
.L_x_2961:
[----:B--2---:R-:W-:Y:S01]  /*1e90*/  ULDC.64 UR6, c[0x0][0x218] ;  /* 0x0000860000067ab9 */ /* 0x004fe20000000a00 */
        /* <DEDUP_REMOVED lines=10> */
.L_x_2962:
[----:B------:R-:W-:Y:S05]  /*1f40*/  BSYNC B0 ;  /* 0x0000000000007941 */ /* 0x000fea0003800000 */
.L_x_2960:
[----:B------:R-:W-:Y:S01]  /*1f50*/  ISETP.NE.U32.AND P0, PT, RZ, c[0x0][0x258], PT ;  /* 0x00009600ff007a0c */ /* 0x000fe20003f05070 */
[----:B------:R-:W-:Y:S03]  /*1f60*/  BSSY B0, `(.L_x_2963) ;  /* 0x000000f000007945 */ /* 0x000fe60003800000 */
[----:B------:R-:W-:-:S13]  /*1f70*/  ISETP.NE.AND.EX P0, PT, RZ, c[0x0][0x25c], PT, P0 ;  /* 0x00009700ff007a0c */ /* 0x000fda0003f05300 */
[----:B------:R-:W-:Y:S01]  /*1f80*/  @P0 F2FP.BF16.PACK_AB R169, RZ, R168 ;  /* 0x000000a8ffa9023e */ /* 0x000fe200000010ff */
[----:B------:R-:W-:Y:S05]  /*1f90*/  @!P3 BRA `(.L_x_2964) ;  /* 0x000000b00000b947 */ /* 0x000fea0003800000 */
[----:B------:R-:W-:Y:S01]  /*1fa0*/  LOP3.LUT P5, RZ, R231, 0xff, RZ, 0xc0, !PT ;  /* 0x000000ffe7ff7812 */ /* 0x000fe200078ac0ff */
[----:B------:R-:W-:Y:S01]  /*1fb0*/  FMUL.FTZ R168, R168, c[0x0][0x1ec] ;  /* 0x00007b00a8a87a20 */ /* 0x000fe20000410000 */
[----:B------:R-:W-:-:S03]  /*1fc0*/  MOV R171, RZ ;  /* 0x000000ff00ab7202 */ /* 0x000fc60000000f00 */
[----:B------:R-:W-:-:S04]  /*1fd0*/  FMUL.FTZ R175, R168, c[0x0][0x1e8] ;  /* 0x00007a00a8af7a20 */ /* 0x000fc80000410000 */
[----:B------:R-:W-:-:S04]  /*1fe0*/  FMUL.FTZ R170, R56, R175 ;  /* 0x000000af38aa7220 */ /* 0x000fc80000410000 */
[----:B-----5:R-:W-:Y:S02]  /*1ff0*/  @P5 PRMT R168, RZ, 0x5410, R156 ;  /* 0x00005410ffa85816 */ /* 0x020fe4000000009c */
[----:B------:R-:W-:-:S03]  /*2000*/  FSEL R170, R170, RZ, P5 ;  /* 0x000000ffaaaa7208 */ /* 0x000fc60002800000 */
[----:B------:R-:W-:Y:S01]  /*2010*/  @P5 FMUL.FTZ R171, R175, R168 ;  /* 0x000000a8afab5220 */ /* 0x000fe20000410000 */
[----:B------:R-:W-:-:S03]  /*2020*/  F2FP.BF16.PACK_AB R170, RZ, R170 ;  /* 0x000000aaffaa723e */ /* 0x000fc600000010ff */
[----:B------:R-:W-:Y:S01]  /*2030*/  FADD.FTZ R152, R152, R171 ;  /* 0x000000ab98987221 */ /* 0x000fe20000010000 */
[----:B------:R-:W-:Y:S02]  /*2040*/  PRMT R160, R170, 0x7610, R160 ;  /* 0x00007610aaa07816 */ /* 0x000fe400000000a0 */
.L_x_2964:
[----:B------:R-:W-:Y:S05]  /*2050*/  BSYNC B0 ;  /* 0x0000000000007941 */ /* 0x000fea0003800000 */
.L_x_2963:
[----:B------:R-:W-:Y:S01]  /*2060*/  BSSY B0, `(.L_x_2965) ;  /* 0x000000e000007945 */ /* 0x000fe20003800000 */
[----:B------:R-:W-:Y:S01]  /*2070*/  @P0 PRMT R164, R169, 0x7610, R164 ;  /* 0x00007610a9a40816 */ /* 0x000fe200000000a4 */
[----:B------:R-:W-:Y:S05]  /*2080*/  @P2 BRA `(.L_x_2966) ;  /* 0x0000004000002947 */ /* 0x000fea0003800000 */
[----:B------:R-:W-:Y:S01]  /*2090*/  IMAD.MOV.U32 R168, RZ, RZ, RZ ;  /* 0x000000ffffa87224 */ /* 0x000fe200078e00ff */
[----:B------:R-:W-:Y:S05]  /*20a0*/  @!P4 BRA `(.L_x_2967) ;  /* 0x000000900000c947 */ /* 0x000fea0003800000 */
[----:B------:R-:W-:Y:S01]  /*20b0*/  PRMT R168, RZ, 0x7610, R32 ;  /* 0x00007610ffa87816 */ /* 0x000fe20000000020 */
[----:B------:R-:W-:Y:S05]  /*20c0*/  BRA `(.L_x_2967) ;  /* 0x0000007000007947 */ /* 0x000fea0003800000 */
.L_x_2966:
[----:B------:R-:W-:Y:S02]  /*20d0*/  ISETP.NE.AND P5, PT, R3, RZ, PT ;  /* 0x000000ff0300720c */ /* 0x000fe40003fa5270 */
[----:B------:R-:W-:Y:S02]  /*20e0*/  @P4 PRMT R169, RZ, 0x7610, R32 ;  /* 0x00007610ffa94816 */ /* 0x000fe40000000020 */
[----:B------:R-:W-:-:S05]  /*20f0*/  FSEL R168, R172, RZ, !P5 ;  /* 0x000000ffaca87208 */ /* 0x000fca0006800000 */
[----:B------:R-:W-:-:S04]  /*2100*/  FFMA.FTZ R168, R6, R173, R168 ;  /* 0x000000ad06a87223 */ /* 0x000fc800000100a8 */
[----:B------:R-:W-:-:S04]  /*2110*/  FADD.FTZ R168, R189, -R168 ;  /* 0x800000a8bda87221 */ /* 0x000fc80000010000 */
[----:B------:R-:W-:-:S04]  /*2120*/  FMUL.FTZ R168, R223, R168 ;  /* 0x000000a8dfa87220 */ /* 0x000fc80000410000 */
[----:B------:R-:W-:Y:S02]  /*2130*/  @P4 FADD.FTZ R168, R168, R169 ;  /* 0x000000a9a8a84221 */ /* 0x000fe40000010000 */
.L_x_2967:
[----:B------:R-:W-:Y:S05]  /*2140*/  BSYNC B0 ;  /* 0x0000000000007941 */ /* 0x000fea0003800000 */
.L_x_2965:
[----:B------:R-:W-:Y:S01]  /*2150*/  BSSY B0, `(.L_x_2968) ;  /* 0x000000e000007945 */ /* 0x000fe20003800000 */
[----:B------:R-:W-:Y:S01]  /*2160*/  @P0 F2FP.BF16.PACK_AB R169, RZ, R168 ;  /* 0x000000a8ffa9023e */ /* 0x000fe200000010ff */
[----:B------:R-:W-:Y:S05]  /*2170*/  @!P3 BRA `(.L_x_2969) ;  /* 0x000000b00000b947 */ /* 0x000fea0003800000 */
[----:B------:R-:W-:Y:S01]  /*2180*/  LOP3.LUT P5, RZ, R208, 0xff00, RZ, 0xc0, !PT ;  /* 0x0000ff00d0ff7812 */ /* 0x000fe200078ac0ff */
[----:B------:R-:W-:-:S04]  /*2190*/  FMUL.FTZ R168, R168, c[0x0][0x1ec] ;  /* 0x00007b00a8a87a20 */ /* 0x000fc80000410000 */
[----:B------:R-:W-:Y:S01]  /*21a0*/  FMUL.FTZ R174, R168, c[0x0][0x1e8] ;  /* 0x00007a00a8ae7a20 */ /* 0x000fe20000410000 */
[----:B------:R-:W-:-:S03]  /*21b0*/  HFMA2.MMA R168, -RZ, RZ, 0, 0 ;  /* 0x00000000ffa87435 */ /* 0x000fc600000001ff */
[----:B------:R-:W-:-:S04]  /*21c0*/  FMUL.FTZ R171, R57, R174 ;  /* 0x000000ae39ab7220 */ /* 0x000fc80000410000 */
[----:B-----5:R-:W-:Y:S02]  /*21d0*/  @P5 PRMT R170, RZ, 0x7610, R156 ;  /* 0x00007610ffaa5816 */ /* 0x020fe4000000009c */
[----:B------:R-:W-:-:S03]  /*21e0*/  FSEL R171, R171, RZ, P5 ;  /* 0x000000ffabab7208 */ /* 0x000fc60002800000 */
[----:B------:R-:W-:Y:S01]  /*21f0*/  @P5 FMUL.FTZ R168, R174, R170 ;  /* 0x000000aaaea85220 */ /* 0x000fe20000410000 */
[----:B------:R-:W-:-:S03]  /*2200*/  F2FP.BF16.PACK_AB R171, RZ, R171 ;  /* 0x000000abffab723e */ /* 0x000fc600000010ff */
[----:B------:R-:W-:Y:S01]  /*2210*/  FADD.FTZ R153, R153, R168 ;  /* 0x000000a899997221 */ /* 0x000fe20000010000 */
[----:B------:R-:W-:Y:S02]  /*2220*/  PRMT R160, R160, 0x5410, R171 ;  /* 0x00005410a0a07816 */ /* 0x000fe400000000ab */
.L_x_2969:
[----:B------:R-:W-:Y:S05]  /*2230*/  BSYNC B0 ;  /* 0x0000000000007941 */ /* 0x000fea0003800000 */
.L_x_2968:
[----:B------:R-:W-:Y:S01]  /*2240*/  BSSY B0, `(.L_x_2970) ;  /* 0x000000e000007945 */ /* 0x000fe20003800000 */
[----:B------:R-:W-:Y:S01]  /*2250*/  @P0 PRMT R164, R164, 0x5410, R169 ;  /* 0x00005410a4a40816 */ /* 0x000fe200000000a9 */
[----:B------:R-:W-:Y:S05]  /*2260*/  @P2 BRA `(.L_x_2971) ;  /* 0x0000004000002947 */ /* 0x000fea0003800000 */
[----:B------:R-:W-:Y:S01]  /*2270*/  MOV R168, RZ ;  /* 0x000000ff00a87202 */ /* 0x000fe20000000f00 */
[----:B------:R-:W-:Y:S05]  /*2280*/  @!P4 BRA `(.L_x_2972) ;  /* 0x000000900000c947 */ /* 0x000fea0003800000 */
[----:B------:R-:W-:Y:S01]  /*2290*/  PRMT R168, RZ, 0x5410, R33 ;  /* 0x00005410ffa87816 */ /* 0x000fe20000000021 */
[----:B------:R-:W-:Y:S05]  /*22a0*/  BRA `(.L_x_2972) ;  /* 0x0000007000007947 */ /* 0x000fea0003800000 */
.L_x_2971:
[----:B------:R-:W-:-:S04]  /*22b0*/  ISETP.NE.AND P5, PT, R3, RZ, PT ;  /* 0x000000ff0300720c */ /* 0x000fc80003fa5270 */
[----:B------:R-:W-:-:S05]  /*22c0*/  FSEL R168, R172, RZ, !P5 ;  /* 0x000000ffaca87208 */ /* 0x000fca0006800000 */
[----:B------:R-:W-:-:S04]  /*22d0*/  FFMA.FTZ R169, R7, R173, R168 ;  /* 0x000000ad07a97223 */ /* 0x000fc800000100a8 */
[----:B------:R-:W-:Y:S01]  /*22e0*/  FADD.FTZ R168, R190, -R169 ;  /* 0x800000a9bea87221 */ /* 0x000fe20000010000 */
[----:B------:R-:W-:-:S03]  /*22f0*/  @P4 PRMT R169, RZ, 0x5410, R33 ;  /* 0x00005410ffa94816 */ /* 0x000fc60000000021 */
[----:B------:R-:W-:-:S04]  /*2300*/  FMUL.FTZ R168, R223, R168 ;  /* 0x000000a8dfa87220 */ /* 0x000fc80000410000 */
[----:B------:R-:W-:Y:S02]  /*2310*/  @P4 FADD.FTZ R168, R168, R169 ;  /* 0x000000a9a8a84221 */ /* 0x000fe40000010000 */
.L_x_2972:
[----:B------:R-:W-:Y:S05]  /*2320*/  BSYNC B0 ;  /* 0x0000000000007941 */ /* 0x000fea0003800000 */
.L_x_2970:
[----:B------:R-:W-:Y:S01]  /*2330*/  BSSY B0, `(.L_x_2973) ;  /* 0x000000e000007945 */ /* 0x000fe20003800000 */
[----:B------:R-:W-:Y:S01]  /*2340*/  @P0 F2FP.BF16.PACK_AB R169, RZ, R168 ;  /* 0x000000a8ffa9023e */ /* 0x000fe200000010ff */
[----:B------:R-:W-:Y:S05]  /*2350*/  @!P3 BRA `(.L_x_2974) ;  /* 0x000000b00000b947 */ /* 0x000fea0003800000 */
[----:B------:R-:W-:Y:S01]  /*2360*/  LOP3.LUT P5, RZ, R208, 0xff0000, RZ, 0xc0, !PT ;  /* 0x00ff0000d0ff7812 */ /* 0x000fe200078ac0ff */
[----:B------:R-:W-:Y:S01]  /*2370*/  FMUL.FTZ R168, R168, c[0x0][0x1ec] ;  /* 0x00007b00a8a87a20 */ /* 0x000fe20000410000 */
[----:B------:R-:W-:-:S03]  /*2380*/  HFMA2.MMA R171, -RZ, RZ, 0, 0 ;  /* 0x00000000ffab7435 */ /* 0x000fc600000001ff */
        /* <DEDUP_REMOVED lines=8> */
.L_x_2974:
[----:B------:R-:W-:Y:S05]  /*2410*/  BSYNC B0 ;  /* 0x0000000000007941 */ /* 0x000fea0003800000 */
.L_x_2973:
[----:B------:R-:W-:Y:S01]  /*2420*/  BSSY B0, `(.L_x_2975) ;  /* 0x000000e000007945 */ /* 0x000fe20003800000 */
[----:B------:R-:W-:Y:S01]  /*2430*/  @P0 PRMT R165, R169, 0x7610, R165 ;  /* 0x00007610a9a50816 */ /* 0x000fe200000000a5 */
[----:B------:R-:W-:Y:S05]  /*2440*/  @P2 BRA `(.L_x_2976) ;  /* 0x0000004000002947 */ /* 0x000fea0003800000 */
[----:B------:R-:W-:Y:S01]  /*2450*/  IMAD.MOV.U32 R168, RZ, RZ, RZ ;  /* 0x000000ffffa87224 */ /* 0x000fe200078e00ff */
[----:B------:R-:W-:Y:S05]  /*2460*/  @!P4 BRA `(.L_x_2977) ;  /* 0x000000900000c947 */ /* 0x000fea0003800000 */
[----:B------:R-:W-:Y:S01]  /*2470*/  PRMT R168, RZ, 0x7610, R33 ;  /* 0x00007610ffa87816 */ /* 0x000fe20000000021 */
[----:B------:R-:W-:Y:S05]  /*2480*/  BRA `(.L_x_2977) ;  /* 0x0000007000007947 */ /* 0x000fea0003800000 */
.L_x_2976:
[----:B------:R-:W-:Y:S02]  /*2490*/  ISETP.NE.AND P5, PT, R3, RZ, PT ;  /* 0x000000ff0300720c */ /* 0x000fe40003fa5270 */
[----:B------:R-:W-:Y:S02]  /*24a0*/  @P4 PRMT R169, RZ, 0x7610, R33 ;  /* 0x00007610ffa94816 */ /* 0x000fe40000000021 */
[----:B------:R-:W-:-:S05]  /*24b0*/  FSEL R168, R172, RZ, !P5 ;  /* 0x000000ffaca87208 */ /* 0x000fca0006800000 */
[----:B------:R-:W-:-:S04]  /*24c0*/  FFMA.FTZ R168, R8, R173, R168 ;  /* 0x000000ad08a87223 */ /* 0x000fc800000100a8 */
[----:B------:R-:W-:-:S04]  /*24d0*/  FADD.FTZ R168, R191, -R168 ;  /* 0x800000a8bfa87221 */ /* 0x000fc80000010000 */
[----:B------:R-:W-:-:S04]  /*24e0*/  FMUL.FTZ R168, R223, R168 ;  /* 0x000000a8dfa87220 */ /* 0x000fc80000410000 */
[----:B------:R-:W-:Y:S02]  /*24f0*/  @P4 FADD.FTZ R168, R168, R169 ;  /* 0x000000a9a8a84221 */ /* 0x000fe40000010000 */
.L_x_2977:
[----:B------:R-:W-:Y:S05]  /*2500*/  BSYNC B0 ;  /* 0x0000000000007941 */ /* 0x000fea0003800000 */
.L_x_2975:
[----:B------:R-:W-:Y:S01]  /*2510*/  BSSY B0, `(.L_x_2978) ;  /* 0x000000e000007945 */ /* 0x000fe20003800000 */
[----:B------:R-:W-:Y:S01]  /*2520*/  @P0 F2FP.BF16.PACK_AB R169, RZ, R168 ;  /* 0x000000a8ffa9023e */ /* 0x000fe200000010ff */
[----:B------:R-:W-:Y:S05]  /*2530*/  @!P3 BRA `(.L_x_2979) ;  /* 0x000000b00000b947 */ /* 0x000fea0003800000 */
[----:B------:R-:W-:Y:S01]  /*2540*/  LOP3.LUT P5, RZ, R208, 0xff000000, RZ, 0xc0, !PT ;  /* 0xff000000d0ff7812 */ /* 0x000fe200078ac0ff */
[----:B------:R-:W-:-:S04]  /*2550*/  FMUL.FTZ R168, R168, c[0x0][0x1ec] ;  /* 0x00007b00a8a87a20 */ /* 0x000fc80000410000 */
[----:B------:R-:W-:Y:S01]  /*2560*/  FMUL.FTZ R174, R168, c[0x0][0x1e8] ;  /* 0x00007a00a8ae7a20 */ /* 0x000fe20000410000 */
[----:B------:R-:W-:-:S03]  /*2570*/  MOV R168, RZ ;  /* 0x000000ff00a87202 */ /* 0x000fc60000000f00 */
[----:B------:R-:W-:-:S04]  /*2580*/  FMUL.FTZ R171, R59, R174 ;  /* 0x000000ae3bab7220 */ /* 0x000fc80000410000 */
[----:B-----5:R-:W-:Y:S02]  /*2590*/  @P5 PRMT R170, RZ, 0x7610, R157 ;  /* 0x00007610ffaa5816 */ /* 0x020fe4000000009d */
[----:B------:R-:W-:-:S03]  /*25a0*/  FSEL R171, R171, RZ, P5 ;  /* 0x000000ffabab7208 */ /* 0x000fc60002800000 */
[----:B------:R-:W-:Y:S01]  /*25b0*/  @P5 FMUL.FTZ R168, R174, R170 ;  /* 0x000000aaaea85220 */ /* 0x000fe20000410000 */
[----:B------:R-:W-:-:S03]  /*25c0*/  F2FP.BF16.PACK_AB R171, RZ, R171 ;  /* 0x000000abffab723e */ /* 0x000fc600000010ff */
[----:B------:R-:W-:Y:S01]  /*25d0*/  FADD.FTZ R155, R155, R168 ;  /* 0x000000a89b9b7221 */ /* 0x000fe20000010000 */
[----:B------:R-:W-:Y:S02]  /*25e0*/  PRMT R161, R161, 0x5410, R171 ;  /* 0x00005410a1a17816 */ /* 0x000fe400000000ab */
.L_x_2979:
[----:B------:R-:W-:Y:S05]  /*25f0*/  BSYNC B0 ;  /* 0x0000000000007941 */ /* 0x000fea0003800000 */
.L_x_2978:
[----:B------:R-:W-:Y:S01]  /*2600*/  BSSY B0, `(.L_x_2980) ;  /* 0x000000e000007945 */ /* 0x000fe20003800000 */
[----:B------:R-:W-:Y:S01]  /*2610*/  @P0 PRMT R165, R165, 0x5410, R169 ;  /* 0x00005410a5a50816 */ /* 0x000fe200000000a9 */
[----:B------:R-:W-:Y:S05]  /*2620*/  @P2 BRA `(.L_x_2981) ;  /* 0x0000004000002947 */ /* 0x000fea0003800000 */
[----:B------:R-:W-:Y:S01]  /*2630*/  HFMA2.MMA R168, -RZ, RZ, 0, 0 ;  /* 0x00000000ffa87435 */ /* 0x000fe200000001ff */
[----:B------:R-:W-:Y:S05]  /*2640*/  @!P4 BRA `(.L_x_2982) ;  /* 0x000000900000c947 */ /* 0x000fea0003800000 */
[----:B------:R-:W-:Y:S01]  /*2650*/  PRMT R168, RZ, 0x5410, R34 ;  /* 0x00005410ffa87816 */ /* 0x000fe20000000022 */
[----:B------:R-:W-:Y:S05]  /*2660*/  BRA `(.L_x_2982) ;  /* 0x0000007000007947 */ /* 0x000fea0003800000 */
.L_x_2981:
[----:B------:R-:W-:-:S04]  /*2670*/  ISETP.NE.AND P5, PT, R3, RZ, PT ;  /* 0x000000ff0300720c */ /* 0x000fc80003fa5270 */
[----:B------:R-:W-:-:S05]  /*2680*/  FSEL R168, R172, RZ, !P5 ;  /* 0x000000ffaca87208 */ /* 0x000fca0006800000 */
[----:B------:R-:W-:-:S04]  /*2690*/  FFMA.FTZ R169, R9, R173, R168 ;  /* 0x000000ad09a97223 */ /* 0x000fc800000100a8 */
[----:B------:R-:W-:Y:S01]  /*26a0*/  FADD.FTZ R168, R192, -R169 ;  /* 0x800000a9c0a87221 */ /* 0x000fe20000010000 */
[----:B------:R-:W-:-:S03]  /*26b0*/  @P4 PRMT R169, RZ, 0x5410, R34 ;  /* 0x00005410ffa94816 */ /* 0x000fc60000000022 */
[----:B------:R-:W-:-:S04]  /*26c0*/  FMUL.FTZ R168, R223, R168 ;  /* 0x000000a8dfa87220 */ /* 0x000fc80000410000 */
[----:B------:R-:W-:Y:S02]  /*26d0*/  @P4 FADD.FTZ R168, R168, R169 ;  /* 0x000000a9a8a84221 */ /* 0x000fe40000010000 */
.L_x_2982:
[----:B------:R-:W-:Y:S05]  /*26e0*/  BSYNC B0 ;  /* 0x0000000000007941 */ /* 0x000fea0003800000 */
.L_x_2980:
[----:B------:R-:W-:Y:S01]  /*26f0*/  BSSY B0, `(.L_x_2983) ;  /* 0x000000e000007945 */ /* 0x000fe20003800000 */
        /* <DEDUP_REMOVED lines=13> */
.L_x_2984:
[----:B------:R-:W-:Y:S05]  /*27d0*/  BSYNC B0 ;  /* 0x0000000000007941 */ /* 0x000fea0003800000 */
.L_x_2983:
[----:B------:R-:W-:Y:S01]  /*27e0*/  BSSY B0, `(.L_x_2985) ;  /* 0x000000e000007945 */ /* 0x000fe20003800000 */
[----:B------:R-:W-:Y:S01]  /*27f0*/  @P0 PRMT R166, R169, 0x7610, R166 ;  /* 0x00007610a9a60816 */ /* 0x000fe200000000a6 */
[----:B------:R-:W-:Y:S05]  /*2800*/  @P2 BRA `(.L_x_2986) ;  /* 0x0000004000002947 */ /* 0x000fea0003800000 */
[----:B------:R-:W-:Y:S01]  /*2810*/  IMAD.MOV.U32 R168, RZ, RZ, RZ ;  /* 0x000000ffffa87224 */ /* 0x000fe200078e00ff */
[----:B------:R-:W-:Y:S05]  /*2820*/  @!P4 BRA `(.L_x_2987) ;  /* 0x000000900000c947 */ /* 0x000fea0003800000 */
[----:B------:R-:W-:Y:S01]  /*2830*/  PRMT R168, RZ, 0x7610, R34 ;  /* 0x00007610ffa87816 */ /* 0x000fe20000000022 */
[----:B------:R-:W-:Y:S05]  /*2840*/  BRA `(.L_x_2987) ;  /* 0x0000007000007947 */ /* 0x000fea0003800000 */
.L_x_2986:
[----:B------:R-:W-:Y:S02]  /*2850*/  ISETP.NE.AND P5, PT, R3, RZ, PT ;  /* 0x000000ff0300720c */ /* 0x000fe40003fa5270 */
[----:B------:R-:W-:Y:S02]  /*2860*/  @P4 PRMT R169, RZ, 0x7610, R34 ;  /* 0x00007610ffa94816 */ /* 0x000fe40000000022 */
[----:B------:R-:W-:-:S05]  /*2870*/  FSEL R168, R172, RZ, !P5 ;  /* 0x000000ffaca87208 */ /* 0x000fca0006800000 */
[----:B------:R-:W-:-:S04]  /*2880*/  FFMA.FTZ R168, R10, R173, R168 ;  /* 0x000000ad0aa87223 */ /* 0x000fc800000100a8 */
[----:B------:R-:W-:-:S04]  /*2890*/  FADD.FTZ R168, R193, -R168 ;  /* 0x800000a8c1a87221 */ /* 0x000fc80000010000 */
[----:B------:R-:W-:-:S04]  /*28a0*/  FMUL.FTZ R168, R223, R168 ;  /* 0x000000a8dfa87220 */ /* 0x000fc80000410000 */
[----:B------:R-:W-:Y:S02]  /*28b0*/  @P4 FADD.FTZ R168, R168, R169 ;  /* 0x000000a9a8a84221 */ /* 0x000fe40000010000 */
.L_x_2987:
[----:B------:R-:W-:Y:S05]  /*28c0*/  BSYNC B0 ;  /* 0x0000000000007941 */ /* 0x000fea0003800000 */
.L_x_2985:
        /* <DEDUP_REMOVED lines=14> */
.L_x_2989:
[----:B------:R-:W-:Y:S05]  /*29b0*/  BSYNC B0 ;  /* 0x0000000000007941 */ /* 0x000fea0003800000 */
.L_x_2988:
[----:B------:R-:W-:Y:S01]  /*29c0*/  BSSY B0, `(.L_x_2990) ;  /* 0x000000e000007945 */ /* 0x000fe20003800000 */
[----:B------:R-:W-:Y:S01]  /*29d0*/  @P0 PRMT R166, R166, 0x5410, R169 ;  /* 0x00005410a6a60816 */ /* 0x000fe200000000a9 */
[----:B------:R-:W-:Y:S05]  /*29e0*/  @P2 BRA `(.L_x_2991) ;  /* 0x0000004000002947 */ /* 0x000fea0003800000 */
[----:B------:R-:W-:Y:S01]  /*29f0*/  MOV R168, RZ ;  /* 0x000000ff00a87202 */ /* 0x000fe20000000f00 */
[----:B------:R-:W-:Y:S05]  /*2a00*/  @!P4 BRA `(.L_x_2992) ;  /* 0x000000900000c947 */ /* 0x000fea0003800000 */
[----:B------:R-:W-:Y:S01]  /*2a10*/  PRMT R168, RZ, 0x5410, R35 ;  /* 0x00005410ffa87816 */ /* 0x000fe20000000023 */
[----:B------:R-:W-:Y:S05]  /*2a20*/  BRA `(.L_x_2992) ;  /* 0x0000007000007947 */ /* 0x000fea0003800000 */
.L_x_2991:
[----:B------:R-:W-:-:S04]  /*2a30*/  ISETP.NE.AND P5, PT, R3, RZ, PT ;  /* 0x000000ff0300720c */ /* 0x000fc80003fa5270 */
[----:B------:R-:W-:-:S05]  /*2a40*/  FSEL R168, R172, RZ, !P5 ;  /* 0x000000ffaca87208 */ /* 0x000fca0006800000 */
[----:B------:R-:W-:-:S04]  /*2a50*/  FFMA.FTZ R169, R11, R173, R168 ;  /* 0x000000ad0ba97223 */ /* 0x000fc800000100a8 */
[----:B------:R-:W-:Y:S01]  /*2a60*/  FADD.FTZ R168, R194, -R169 ;  /* 0x800000a9c2a87221 */ /* 0x000fe20000010000 */
[----:B------:R-:W-:-:S03]  /*2a70*/  @P4 PRMT R169, RZ, 0x5410, R35 ;  /* 0x00005410ffa94816 */ /* 0x000fc60000000023 */
[----:B------:R-:W-:-:S04]  /*2a80*/  FMUL.FTZ R168, R223, R168 ;  /* 0x000000a8dfa87220 */ /* 0x000fc80000410000 */
[----:B------:R-:W-:Y:S02]  /*2a90*/  @P4 FADD.FTZ R168, R168, R169 ;  /* 0x000000a9a8a84221 */ /* 0x000fe40000010000 */
.L_x_2992:
[----:B------:R-:W-:Y:S05]  /*2aa0*/  BSYNC B0 ;  /* 0x0000000000007941 */ /* 0x000fea0003800000 */
.L_x_2990:
        /* <DEDUP_REMOVED lines=14> */
.L_x_2994:
[----:B------:R-:W-:Y:S05]  /*2b90*/  BSYNC B0 ;  /* 0x0000000000007941 */ /* 0x000fea0003800000 */
.L_x_2993:
[----:B------:R-:W-:Y:S01]  /*2ba0*/  BSSY B0, `(.L_x_2995) ;  /* 0x000000e000007945 */ /* 0x000fe20003800000 */
[----:B------:R-:W-:Y:S01]  /*2bb0*/  @P0 PRMT R167, R169, 0x7610, R167 ;  /* 0x00007610a9a70816 */ /* 0x000fe200000000a7 */
[----:B------:R-:W-:Y:S05]  /*2bc0*/  @P2 BRA `(.L_x_2996) ;  /* 0x0000004000002947 */ /* 0x000fea0003800000 */
[----:B------:R-:W-:Y:S01]  /*2bd0*/  IMAD.MOV.U32 R174, RZ, RZ, RZ ;  /* 0x000000ffffae7224 */ /* 0x000fe200078e00ff */
[----:B------:R-:W-:Y:S05]  /*2be0*/  @!P4 BRA `(.L_x_2997) ;  /* 0x000000900000c947 */ /* 0x000fea0003800000 */
[----:B------:R-:W-:Y:S01]  /*2bf0*/  PRMT R174, RZ, 0x7610, R35 ;  /* 0x00007610ffae7816 */ /* 0x000fe20000000023 */
[----:B------:R-:W-:Y:S05]  /*2c00*/  BRA `(.L_x_2997) ;  /* 0x0000007000007947 */ /* 0x000fea0003800000 */
.L_x_2996:
[----:B------:R-:W-:Y:S02]  /*2c10*/  ISETP.NE.AND P5, PT, R3, RZ, PT ;  /* 0x000000ff0300720c */ /* 0x000fe40003fa5270 */
[----:B------:R-:W-:Y:S02]  /*2c20*/  @P4 PRMT R169, RZ, 0x7610, R35 ;  /* 0x00007610ffa94816 */ /* 0x000fe40000000023 */
[----:B------:R-:W-:-:S05]  /*2c30*/  FSEL R168, R172, RZ, !P5 ;  /* 0x000000ffaca87208 */ /* 0x000fca0006800000 */
[----:B------:R-:W-:-:S04]  /*2c40*/  FFMA.FTZ R168, R12, R173, R168 ;  /* 0x000000ad0ca87223 */ /* 0x000fc800000100a8 */
[----:B------:R-:W-:-:S04]  /*2c50*/  FADD.FTZ R168, R195, -R168 ;  /* 0x800000a8c3a87221 */ /* 0x000fc80000010000 */
[----:B------:R-:W-:-:S04]  /*2c60*/  FMUL.FTZ R174, R223, R168 ;  /* 0x000000a8dfae7220 */ /* 0x000fc80000410000 */
[----:B------:R-:W-:Y:S02]  /*2c70*/  @P4 FADD.FTZ R174, R174, R169 ;  /* 0x000000a9aeae4221 */ /* 0x000fe40000010000 */
.L_x_2997:
[----:B------:R-:W-:Y:S05]  /*2c80*/  BSYNC B0 ;  /* 0x0000000000007941 */ /* 0x000fea0003800000 */
.L_x_2995:
[----:B------:R-:W-:Y:S01]  /*2c90*/  @P0 MOV R169, 0x10 ;  /* 0x0000001000a90802 */ /* 0x000fe20000000f00 */
[----:B------:R-:W-:Y:S01]  /*2ca0*/  BSSY B0, `(.L_x_2998) ;  /* 0x0000012000007945 */ /* 0x000fe20003800000 */
[----:B------:R-:W-:Y:S02]  /*2cb0*/  @P3 MOV R171, 0x10 ;  /* 0x0000001000ab3802 */ /* 0x000fe40000000f00 */
[----:B------:R-:W-:Y:S01]  /*2cc0*/  @P0 F2FP.BF16.PACK_AB R175, RZ, R174 ;  /* 0x000000aeffaf023e */ /* 0x000fe200000010ff */
[----:B------:R-:W-:-:S03]  /*2cd0*/  @P0 IMAD.WIDE.U32 R168, R226, R169, c[0x0][0x258] ;  /* 0x00009600e2a80625 */ /* 0x000fc600078e00a9 */
[----:B------:R-:W-:Y:S01]  /*2ce0*/  @P0 PRMT R167, R167, 0x5410, R175 ;  /* 0x00005410a7a70816 */ /* 0x000fe200000000af */
[----:B------:R-:W-:Y:S01]  /*2cf0*/  @P3 IMAD.WIDE.U32 R170, R228, R171, c[0x0][0x248] ;  /* 0x00009200e4aa3625 */ /* 0x000fe200078e00ab */
        /* <DEDUP_REMOVED lines=12> */
.L_x_2999:
[----:B------:R-:W-:Y:S05]  /*2dc0*/  BSYNC B0 ;  /* 0x0000000000007941 */ /* 0x000fea0003800000 */
.L_x_2998:
[----:B------:R0:W-:Y:S01]  /*2dd0*/  @P0 STG.E.128 [R168.64], R164 ;  /* 0x000000a4a8000986 */ /* 0x0001e2000c101d04 */
[----:B------:R-:W-:Y:S03]  /*2de0*/  BSSY B0, `(.L_x_3000) ;  /* 0x0000007000007945 */ /* 0x000fe60003800000 */
[----:B------:R0:W-:Y:S01]  /*2df0*/  @P3 STG.E.128 [R170.64], R160 ;  /* 0x000000a0aa003986 */ /* 0x0001e2000c101d04 */
[----:B------:R-:W-:Y:S05]  /*2e00*/  @!P3 BRA `(.L_x_3001) ;  /* 0x000000400000b947 */ /* 0x000fea0003800000 */
[----:B-----5:R-:W-:Y:S01]  /*2e10*/  IADD3 R156, R228, 0x100, RZ ;  /* 0x00000100e49c7810 */ /* 0x020fe20007ffe0ff */
[----:B------:R-:W-:-:S04]  /*2e20*/  IMAD.MOV.U32 R157, RZ, RZ, 0x10 ;  /* 0x00000010ff9d7424 */ /* 0x000fc800078e00ff */
[----:B------:R-:W-:-:S06]  /*2e30*/  IMAD.WIDE.U32 R156, R156, R157, c[0x0][0x170] ;  /* 0x00005c009c9c7625 */ /* 0x000fcc00078e009d */
[----:B------:R-:W5:Y:S02]  /*2e40*/  LDG.E.128 R156, [R156.64] ;  /* 0x000000049c9c7981 */ /* 0x000f64000c1e1d00 */
.L_x_3001:
[----:B------:R-:W-:Y:S05]  /*2e50*/  BSYNC B0 ;  /* 0x0000000000007941 */ /* 0x000fea0003800000 */
.L_x_3000:
[----:B------:R-:W-:Y:S01]  /*2e60*/  BSSY B0, `(.L_x_3002) ;  /* 0x000000d000007945 */ /* 0x000fe20003800000 */
[----:B------:R-:W-:Y:S05]  /*2e70*/  @P2 BRA `(.L_x_3003) ;  /* 0x0000004000002947 */ /* 0x000fea0003800000 */
[----:B0-----:R-:W-:Y:S01]  /*2e80*/  MOV R168, RZ ;  /* 0x000000ff00a87202 */ /* 0x001fe20000000f00 */
[----:B------:R-:W-:Y:S05]  /*2e90*/  @!P4 BRA `(.L_x_3004) ;  /* 0x000000900000c947 */ /* 0x000fea0003800000 */
[----:B------:R-:W-:Y:S01]  /*2ea0*/  PRMT R168, RZ, 0x5410, R28 ;  /* 0x00005410ffa87816 */ /* 0x000fe2000000001c */
[----:B------:R-:W-:Y:S05]  /*2eb0*/  BRA `(.L_x_3004) ;  /* 0x0000007000007947 */ /* 0x000fea0003800000 */
.L_x_3003:
[----:B------:R-:W-:-:S04]  /*2ec0*/  ISETP.NE.AND P5, PT, R3, RZ, PT ;  /* 0x000000ff0300720c */ /* 0x000fc80003fa5270 */
[----:B0-----:R-:W-:-:S05]  /*2ed0*/  FSEL R168, R172, RZ, !P5 ;  /* 0x000000ffaca87208 */ /* 0x001fca0006800000 */
[----:B------:R-:W-:-:S04]  /*2ee0*/  FFMA.FTZ R169, R13, R173, R168 ;  /* 0x000000ad0da97223 */ /* 0x000fc800000100a8 */
[----:B------:R-:W-:Y:S01]  /*2ef0*/  FADD.FTZ R168, R196, -R169 ;  /* 0x800000a9c4a87221 */ /* 0x000fe20000010000 */
[----:B------:R-:W-:-:S03]  /*2f00*/  @P4 PRMT R169, RZ, 0x5410, R28 ;  /* 0x00005410ffa94816 */ /* 0x000fc6000000001c */
[----:B------:R-:W-:-:S04]  /*2f10*/  FMUL.FTZ R168, R223, R168 ;  /* 0x000000a8dfa87220 */ /* 0x000fc80000410000 */
[----:B------:R-:W-:Y:S02]  /*2f20*/  @P4 FADD.FTZ R168, R168, R169 ;  /* 0x000000a9a8a84221 */ /* 0x000fe40000010000 */
.L_x_3004:
[----:B------:R-:W-:Y:S05]  /*2f30*/  BSYNC B0 ;  /* 0x0000000000007941 */ /* 0x000fea0003800000 */
.L_x_3002:
        /* <DEDUP_REMOVED lines=14> */
.L_x_3006:
[----:B------:R-:W-:Y:S05]  /*3020*/  BSYNC B0 ;  /* 0x0000000000007941 */ /* 0x000fea0003800000 */
.L_x_3005:
[----:B------:R-:W-:Y:S01]  /*3030*/  BSSY B0, `(.L_x_3007) ;  /* 0x000000e000007945 */ /* 0x000fe20003800000 */
[----:B------:R-:W-:Y:S01]  /*3040*/  @P0 PRMT R164, R169, 0x7610, R164 ;  /* 0x00007610a9a40816 */ /* 0x000fe200000000a4 */
[----:B------:R-:W-:Y:S05]  /*3050*/  @P2 BRA `(.L_x_3008) ;  /* 0x0000004000002947 */ /* 0x000fea0003800000 */
[----:B------:R-:W-:Y:S01]  /*3060*/  MOV R168, RZ ;  /* 0x000000ff00a87202 */ /* 0x000fe20000000f00 */
[----:B------:R-:W-:Y:S05]  /*3070*/  @!P4 BRA `(.L_x_3009) ;  /* 0x000000900000c947 */ /* 0x000fea0003800000 */
[----:B------:R-:W-:Y:S01]  /*3080*/  PRMT R168, RZ, 0x7610, R28 ;  /* 0x00007610ffa87816 */ /* 0x000fe2000000001c */
[----:B------:R-:W-:Y:S05]  /*3090*/  BRA `(.L_x_3009) ;  /* 0x0000007000007947 */ /* 0x000fea0003800000 */
.L_x_3008:
[----:B------:R-:W-:Y:S02]  /*30a0*/  ISETP.NE.AND P5, PT, R3, RZ, PT ;  /* 0x000000ff0300720c */ /* 0x000fe40003fa5270 */
[----:B------:R-:W-:Y:S02]  /*30b0*/  @P4 PRMT R169, RZ, 0x7610, R28 ;  /* 0x00007610ffa94816 */ /* 0x000fe4000000001c */
[----:B------:R-:W-:-:S05]  /*30c0*/  FSEL R168, R172, RZ, !P5 ;  /* 0x000000ffaca87208 */ /* 0x000fca0006800000 */
[----:B------:R-:W-:-:S04]  /*30d0*/  FFMA.FTZ R168, R14, R173, R168 ;  /* 0x000000ad0ea87223 */ /* 0x000fc800000100a8 */
[----:B------:R-:W-:-:S04]  /*30e0*/  FADD.FTZ R168, R197, -R168 ;  /* 0x800000a8c5a87221 */ /* 0x000fc80000010000 */
[----:B------:R-:W-:-:S04]  /*30f0*/  FMUL.FTZ R168, R223, R168 ;  /* 0x000000a8dfa87220 */ /* 0x000fc80000410000 */
[----:B------:R-:W-:Y:S02]  /*3100*/  @P4 FADD.FTZ R168, R168, R169 ;  /* 0x000000a9a8a84221 */ /* 0x000fe40000010000 */
.L_x_3009:
[----:B------:R-:W-:Y:S05]  /*3110*/  BSYNC B0 ;  /* 0x0000000000007941 */ /* 0x000fea0003800000 */
.L_x_3007:
[----:B------:R-:W-:Y:S01]  /*3120*/  BSSY B0, `(.L_x_3010) ;  /* 0x000000e000007945 */ /* 0x000fe20003800000 */
[----:B------:R-:W-:Y:S01]  /*3130*/  @P0 F2FP.BF16.PACK_AB R169, RZ, R168 ;  /* 0x000000a8ffa9023e */ /* 0x000fe200000010ff */
[----:B------:R-:W-:Y:S05]  /*3140*/  @!P3 BRA `(.L_x_3011) ;  /* 0x000000b00000b947 */ /* 0x000fea0003800000 */
[----:B------:R-:W-:Y:S01]  /*3150*/  LOP3.LUT P5, RZ, R206, 0xff00, RZ, 0xc0, !PT ;  /* 0x0000ff00ceff7812 */ /* 0x000fe200078ac0ff */
[----:B------:R-:W-:-:S04]  /*3160*/  FMUL.FTZ R168, R168, c[0x0][0x1ec] ;  /* 0x00007b00a8a87a20 */ /* 0x000fc80000410000 */
[----:B------:R-:W-:Y:S02]  /*3170*/  FMUL.FTZ R174, R168, c[0x0][0x1e8] ;  /* 0x00007a00a8ae7a20 */ /* 0x000fe40000410000 */
[----:B------:R-:W-:Y:S02]  /*3180*/  IMAD.MOV.U32 R168, RZ, RZ, RZ ;  /* 0x000000ffffa87224 */ /* 0x000fe400078e00ff */
[----:B------:R-:W-:-:S04]  /*3190*/  FMUL.FTZ R170, R49, R174 ;  /* 0x000000ae31aa7220 */ /* 0x000fc80000410000 */
[----:B-----5:R-:W-:Y:S02]  /*31a0*/  @P5 PRMT R171, RZ, 0x7610, R156 ;  /* 0x00007610ffab5816 */ /* 0x020fe4000000009c */
[----:B------:R-:W-:-:S03]  /*31b0*/  FSEL R170, R170, RZ, P5 ;  /* 0x000000ffaaaa7208 */ /* 0x000fc60002800000 */
[----:B------:R-:W-:Y:S01]  /*31c0*/  @P5 FMUL.FTZ R168, R171, R174 ;  /* 0x000000aeaba85220 */ /* 0x000fe20000410000 */
[----:B------:R-:W-:-:S03]  /*31d0*/  F2FP.BF16.PACK_AB R170, RZ, R170 ;  /* 0x000000aaffaa723e */ /* 0x000fc600000010ff */
[----:B------:R-:W-:Y:S01]  /*31e0*/  FADD.FTZ R145, R145, R168 ;  /* 0x000000a891917221 */ /* 0x000fe20000010000 */
[----:B------:R-:W-:Y:S02]  /*31f0*/  PRMT R160, R160, 0x5410, R170 ;  /* 0x00005410a0a07816 */ /* 0x000fe400000000aa */
.L_x_3011:
[----:B------:R-:W-:Y:S05]  /*3200*/  BSYNC B0 ;  /* 0x0000000000007941 */ /* 0x000fea0003800000 */
.L_x_3010:
[----:B------:R-:W-:Y:S01]  /*3210*/  BSSY B0, `(.L_x_3012) ;  /* 0x000000e000007945 */ /* 0x000fe20003800000 */
[----:B------:R-:W-:Y:S01]  /*3220*/  @P0 PRMT R164, R164, 0x5410, R169 ;  /* 0x00005410a4a40816 */ /* 0x000fe200000000a9 */
[----:B------:R-:W-:Y:S05]  /*3230*/  @P2 BRA `(.L_x_3013) ;  /* 0x0000004000002947 */ /* 0x000fea0003800000 */
[----:B------:R-:W-:Y:S01]  /*3240*/  HFMA2.MMA R168, -RZ, RZ, 0, 0 ;  /* 0x00000000ffa87435 */ /* 0x000fe200000001ff */
[----:B------:R-:W-:Y:S05]  /*3250*/  @!P4 BRA `(.L_x_3014) ;  /* 0x000000900000c947 */ /* 0x000fea0003800000 */
[----:B------:R-:W-:Y:S01]  /*3260*/  PRMT R168, RZ, 0x5410, R29 ;  /* 0x00005410ffa87816 */ /* 0x000fe2000000001d */
[----:B------:R-:W-:Y:S05]  /*3270*/  BRA `(.L_x_3014) ;  /* 0x0000007000007947 */ /* 0x000fea0003800000 */
.L_x_3013:
[----:B------:R-:W-:-:S04]  /*3280*/  ISETP.NE.AND P5, PT, R3, RZ, PT ;  /* 0x000000ff0300720c */ /* 0x000fc80003fa5270 */
[----:B------:R-:W-:-:S05]  /*3290*/  FSEL R168, R172, RZ, !P5 ;  /* 0x000000ffaca87208 */ /* 0x000fca0006800000 */
[----:B------:R-:W-:-:S04]  /*32a0*/  FFMA.FTZ R169, R15, R173, R168 ;  /* 0x000000ad0fa97223 */ /* 0x000fc800000100a8 */
[----:B------:R-:W-:Y:S01]  /*32b0*/  FADD.FTZ R168, R198, -R169 ;  /* 0x800000a9c6a87221 */ /* 0x000fe20000010000 */
[----:B------:R-:W-:-:S03]  /*32c0*/  @P4 PRMT R169, RZ, 0x5410, R29 ;  /* 0x00005410ffa94816 */ /* 0x000fc6000000001d */
[----:B------:R-:W-:-:S04]  /*32d0*/  FMUL.FTZ R168, R223, R168 ;  /* 0x000000a8dfa87220 */ /* 0x000fc80000410000 */
[----:B------:R-:W-:Y:S02]  /*32e0*/  @P4 FADD.FTZ R168, R168, R169 ;  /* 0x000000a9a8a84221 */ /* 0x000fe40000010000 */
.L_x_3014:
[----:B------:R-:W-:Y:S05]  /*32f0*/  BSYNC B0 ;  /* 0x0000000000007941 */ /* 0x000fea0003800000 */
.L_x_3012:
        /* <DEDUP_REMOVED lines=14> */
.L_x_3016:
[----:B------:R-:W-:Y:S05]  /*33e0*/  BSYNC B0 ;  /* 0x0000000000007941 */ /* 0x000fea0003800000 */
.L_x_3015:
[----:B------:R-:W-:Y:S01]  /*33f0*/  BSSY B0, `(.L_x_3017) ;  /* 0x000000e000007945 */ /* 0x000fe20003800000 */
[----:B------:R-:W-:Y:S01]  /*3400*/  @P0 PRMT R165, R169, 0x7610, R165 ;  /* 0x00007610a9a50816 */ /* 0x000fe200000000a5 */
[----:B------:R-:W-:Y:S05]  /*3410*/  @P2 BRA `(.L_x_3018) ;  /* 0x0000004000002947 */ /* 0x000fea0003800000 */
[----:B------:R-:W-:Y:S01]  /*3420*/  HFMA2.MMA R168, -RZ, RZ, 0, 0 ;  /* 0x00000000ffa87435 */ /* 0x000fe200000001ff */
[----:B------:R-:W-:Y:S05]  /*3430*/  @!P4 BRA `(.L_x_3019) ;  /* 0x000000900000c947 */ /* 0x000fea0003800000 */
[----:B------:R-:W-:Y:S01]  /*3440*/  PRMT R168, RZ, 0x7610, R29 ;  /* 0x00007610ffa87816 */ /* 0x000fe2000000001d */
[----:B------:R-:W-:Y:S05]  /*3450*/  BRA `(.L_x_3019) ;  /* 0x0000007000007947 */ /* 0x000fea0003800000 */
.L_x_3018:
[----:B------:R-:W-:Y:S02]  /*3460*/  ISETP.NE.AND P5, PT, R3, RZ, PT ;  /* 0x000000ff0300720c */ /* 0x000fe40003fa5270 */
[----:B------:R-:W-:Y:S02]  /*3470*/  @P4 PRMT R169, RZ, 0x7610, R29 ;  /* 0x00007610ffa94816 */ /* 0x000fe4000000001d */
[----:B------:R-:W-:-:S05]  /*3480*/  FSEL R168, R172, RZ, !P5 ;  /* 0x000000ffaca87208 */ /* 0x000fca0006800000 */
[----:B------:R-:W-:-:S04]  /*3490*/  FFMA.FTZ R168, R16, R173, R168 ;  /* 0x000000ad10a87223 */ /* 0x000fc800000100a8 */
[----:B------:R-:W-:-:S04]  /*34a0*/  FADD.FTZ R168, R199, -R168 ;  /* 0x800000a8c7a87221 */ /* 0x000fc80000010000 */
[----:B------:R-:W-:-:S04]  /*34b0*/  FMUL.FTZ R168, R223, R168 ;  /* 0x000000a8dfa87220 */ /* 0x000fc80000410000 */
[----:B------:R-:W-:Y:S02]  /*34c0*/  @P4 FADD.FTZ R168, R168, R169 ;  /* 0x000000a9a8a84221 */ /* 0x000fe40000010000 */
.L_x_3019:
[----:B------:R-:W-:Y:S05]  /*34d0*/  BSYNC B0 ;  /* 0x0000000000007941 */ /* 0x000fea0003800000 */
.L_x_3017:
        /* <DEDUP_REMOVED lines=14> */
.L_x_3021:
[----:B------:R-:W-:Y:S05]  /*35c0*/  BSYNC B0 ;  /* 0x0000000000007941 */ /* 0x000fea0003800000 */
.L_x_3020:
[----:B------:R-:W-:Y:S01]  /*35d0*/  BSSY B0, `(.L_x_3022) ;  /* 0x000000e000007945 */ /* 0x000fe20003800000 */
[----:B------:R-:W-:Y:S01]  /*35e0*/  @P0 PRMT R165, R165, 0x5410, R169 ;  /* 0x00005410a5a50816 */ /* 0x000fe200000000a9 */
[----:B------:R-:W-:Y:S05]  /*35f0*/  @P2 BRA `(.L_x_3023) ;  /* 0x0000004000002947 */ /* 0x000fea0003800000 */
[----:B------:R-:W-:Y:S01]  /*3600*/  MOV R168, RZ ;  /* 0x000000ff00a87202 */ /* 0x000fe20000000f00 */
[----:B------:R-:W-:Y:S05]  /*3610*/  @!P4 BRA `(.L_x_3024) ;  /* 0x000000900000c947 */ /* 0x000fea0003800000 */
[----:B------:R-:W-:Y:S01]  /*3620*/  PRMT R168, RZ, 0x5410, R30 ;  /* 0x00005410ffa87816 */ /* 0x000fe2000000001e */
[----:B------:R-:W-:Y:S05]  /*3630*/  BRA `(.L_x_3024) ;  /* 0x0000007000007947 */ /* 0x000fea0003800000 */
.L_x_3023:
[----:B------:R-:W-:-:S04]  /*3640*/  ISETP.NE.AND P5, PT, R3, RZ, PT ;  /* 0x000000ff0300720c */ /* 0x000fc80003fa5270 */
[----:B------:R-:W-:-:S05]  /*3650*/  FSEL R168, R172, RZ, !P5 ;  /* 0x000000ffaca87208 */ /* 0x000fca0006800000 */
[----:B------:R-:W-:-:S04]  /*3660*/  FFMA.FTZ R169, R17, R173, R168 ;  /* 0x000000ad11a97223 */ /* 0x000fc800000100a8 */
[----:B------:R-:W-:Y:S01]  /*3670*/  FADD.FTZ R168, R200, -R169 ;  /* 0x800000a9c8a87221 */ /* 0x000fe20000010000 */
[----:B------:R-:W-:-:S03]  /*3680*/  @P4 PRMT R169, RZ, 0x5410, R30 ;  /* 0x00005410ffa94816 */ /* 0x000fc6000000001e */
[----:B------:R-:W-:-:S04]  /*3690*/  FMUL.FTZ R168, R223, R168 ;  /* 0x000000a8dfa87220 */ /* 0x000fc80000410000 */
[----:B------:R-:W-:Y:S02]  /*36a0*/  @P4 FADD.FTZ R168, R168, R169 ;  /* 0x000000a9a8a84221 */ /* 0x000fe40000010000 */
.L_x_3024:
[----:B------:R-:W-:Y:S05]  /*36b0*/  BSYNC B0 ;  /* 0x0000000000007941 */ /* 0x000fea0003800000 */
.L_x_3022:
        /* <DEDUP_REMOVED lines=14> */
.L_x_3026:
[----:B------:R-:W-:Y:S05]  /*37a0*/  BSYNC B0 ;  /* 0x0000000000007941 */ /* 0x000fea0003800000 */
.L_x_3025:
[----:B------:R-:W-:Y:S01]  /*37b0*/  BSSY B0, `(.L_x_3027) ;  /* 0x000000e000007945 */ /* 0x000fe20003800000 */
[----:B------:R-:W-:Y:S01]  /*37c0*/  @P0 PRMT R166, R169, 0x7610, R166 ;  /* 0x00007610a9a60816 */ /* 0x000fe200000000a6 */
[----:B------:R-:W-:Y:S05]  /*37d0*/  @P2 BRA `(.L_x_3028) ;  /* 0x0000004000002947 */ /* 0x000fea0003800000 */
[----:B------:R-:W-:Y:S01]  /*37e0*/  MOV R168, RZ ;  /* 0x000000ff00a87202 */ /* 0x000fe20000000f00 */
[----:B------:R-:W-:Y:S05]  /*37f0*/  @!P4 BRA `(.L_x_3029) ;  /* 0x000000900000c947 */ /* 0x000fea0003800000 */
[----:B------:R-:W-:Y:S01]  /*3800*/  PRMT R168, RZ, 0x7610, R30 ;  /* 0x00007610ffa87816 */ /* 0x000fe2000000001e */
[----:B------:R-:W-:Y:S05]  /*3810*/  BRA `(.L_x_3029) ;  /* 0x0000007000007947 */ /* 0x000fea0003800000 */
.L_x_3028:
[----:B------:R-:W-:Y:S02]  /*3820*/  ISETP.NE.AND P5, PT, R3, RZ, PT ;  /* 0x000000ff0300720c */ /* 0x000fe40003fa5270 */
[----:B------:R-:W-:Y:S02]  /*3830*/  @P4 PRMT R169, RZ, 0x7610, R30 ;  /* 0x00007610ffa94816 */ /* 0x000fe4000000001e */
[----:B------:R-:W-:-:S05]  /*3840*/  FSEL R168, R172, RZ, !P5 ;  /* 0x000000ffaca87208 */ /* 0x000fca0006800000 */
[----:B------:R-:W-:-:S04]  /*3850*/  FFMA.FTZ R168, R18, R173, R168 ;  /* 0x000000ad12a87223 */ /* 0x000fc800000100a8 */
[----:B------:R-:W-:-:S04]  /*3860*/  FADD.FTZ R168, R201, -R168 ;  /* 0x800000a8c9a87221 */ /* 0x000fc80000010000 */
[----:B------:R-:W-:-:S04]  /*3870*/  FMUL.FTZ R168, R223, R168 ;  /* 0x000000a8dfa87220 */ /* 0x000fc80000410000 */
[----:B------:R-:W-:Y:S02]  /*3880*/  @P4 FADD.FTZ R168, R168, R169 ;  /* 0x000000a9a8a84221 */ /* 0x000fe40000010000 */
.L_x_3029:
[----:B------:R-:W-:Y:S05]  /*3890*/  BSYNC B0 ;  /* 0x0000000000007941 */ /* 0x000fea0003800000 */
.L_x_3027:
        /* <DEDUP_REMOVED lines=14> */
.L_x_3031:
[----:B------:R-:W-:Y:S05]  /*3980*/  BSYNC B0 ;  /* 0x0000000000007941 */ /* 0x000fea0003800000 */
.L_x_3030:
[----:B------:R-:W-:Y:S01]  /*3990*/  BSSY B0, `(.L_x_3032) ;  /* 0x000000e000007945 */ /* 0x000fe20003800000 */
[----:B------:R-:W-:Y:S01]  /*39a0*/  @P0 PRMT R166, R166, 0x5410, R169 ;  /* 0x00005410a6a60816 */ /* 0x000fe200000000a9 */
[----:B------:R-:W-:Y:S05]  /*39b0*/  @P2 BRA `(.L_x_3033) ;  /* 0x0000004000002947 */ /* 0x000fea0003800000 */
[----:B------:R-:W-:Y:S01]  /*39c0*/  HFMA2.MMA R168, -RZ, RZ, 0, 0 ;  /* 0x00000000ffa87435 */ /* 0x000fe200000001ff */
[----:B------:R-:W-:Y:S05]  /*39d0*/  @!P4 BRA `(.L_x_3034) ;  /* 0x000000900000c947 */ /* 0x000fea0003800000 */
[----:B------:R-:W-:Y:S01]  /*39e0*/  PRMT R168, RZ, 0x5410, R31 ;  /* 0x00005410ffa87816 */ /* 0x000fe2000000001f */
[----:B------:R-:W-:Y:S05]  /*39f0*/  BRA `(.L_x_3034) ;  /* 0x0000007000007947 */ /* 0x000fea0003800000 */
.L_x_3033:
[----:B------:R-:W-:-:S04]  /*3a00*/  ISETP.NE.AND P5, PT, R3, RZ, PT ;  /* 0x000000ff0300720c */ /* 0x000fc80003fa5270 */
[----:B------:R-:W-:-:S05]  /*3a10*/  FSEL R168, R172, RZ, !P5 ;  /* 0x000000ffaca87208 */ /* 0x000fca0006800000 */
[----:B------:R-:W-:-:S04]  /*3a20*/  FFMA.FTZ R169, R19, R173, R168 ;  /* 0x000000ad13a97223 */ /* 0x000fc800000100a8 */
[----:B------:R-:W-:Y:S01]  /*3a30*/  FADD.FTZ R168, R202, -R169 ;  /* 0x800000a9caa87221 */ /* 0x000fe20000010000 */
[----:B------:R-:W-:-:S03]  /*3a40*/  @P4 PRMT R169, RZ, 0x5410, R31 ;  /* 0x00005410ffa94816 */ /* 0x000fc6000000001f */
[----:B------:R-:W-:-:S04]  /*3a50*/  FMUL.FTZ R168, R223, R168 ;  /* 0x000000a8dfa87220 */ /* 0x000fc80000410000 */
[----:B------:R-:W-:Y:S02]  /*3a60*/  @P4 FADD.FTZ R168, R168, R169 ;  /* 0x000000a9a8a84221 */ /* 0x000fe40000010000 */
.L_x_3034:
[----:B------:R-:W-:Y:S05]  /*3a70*/  BSYNC B0 ;  /* 0x0000000000007941 */ /* 0x000fea0003800000 */
.L_x_3032:
        /* <DEDUP_REMOVED lines=14> */
.L_x_3036:
[----:B------:R-:W-:Y:S05]  /*3b60*/  BSYNC B0 ;  /* 0x0000000000007941 */ /* 0x000fea0003800000 */
.L_x_3035:
[----:B------:R-:W-:Y:S01]  /*3b70*/  BSSY B0, `(.L_x_3037) ;  /* 0x000000e000007945 */ /* 0x000fe20003800000 */
[----:B------:R-:W-:Y:S01]  /*3b80*/  @P0 PRMT R167, R169, 0x7610, R167 ;  /* 0x00007610a9a70816 */ /* 0x000fe200000000a7 */
[----:B------:R-:W-:Y:S05]  /*3b90*/  @P2 BRA `(.L_x_3038) ;  /* 0x0000004000002947 */ /* 0x000fea0003800000 */
[----:B------:R-:W-:Y:S01]  /*3ba0*/  HFMA2.MMA R174, -RZ, RZ, 0, 0 ;  /* 0x00000000ffae7435 */ /* 0x000fe200000001ff */
[----:B------:R-:W-:Y:S05]  /*3bb0*/  @!P4 BRA `(.L_x_3039) ;  /* 0x000000900000c947 */ /* 0x000fea0003800000 */
[----:B------:R-:W-:Y:S01]  /*3bc0*/  PRMT R174, RZ, 0x7610, R31 ;  /* 0x00007610ffae7816 */ /* 0x000fe2000000001f */
[----:B------:R-:W-:Y:S05]  /*3bd0*/  BRA `(.L_x_3039) ;  /* 0x0000007000007947 */ /* 0x000fea0003800000 */
.L_x_3038:
[----:B------:R-:W-:Y:S02]  /*3be0*/  ISETP.NE.AND P5, PT, R3, RZ, PT ;  /* 0x000000ff0300720c */ /* 0x000fe40003fa5270 */
[----:B------:R-:W-:Y:S02]  /*3bf0*/  @P4 PRMT R169, RZ, 0x7610, R31 ;  /* 0x00007610ffa94816 */ /* 0x000fe4000000001f */
[----:B------:R-:W-:-:S05]  /*3c00*/  FSEL R168, R172, RZ, !P5 ;  /* 0x000000ffaca87208 */ /* 0x000fca0006800000 */
[----:B------:R-:W-:-:S04]  /*3c10*/  FFMA.FTZ R168, R20, R173, R168 ;  /* 0x000000ad14a87223 */ /* 0x000fc800000100a8 */
[----:B------:R-:W-:-:S04]  /*3c20*/  FADD.FTZ R168, R203, -R168 ;  /* 0x800000a8cba87221 */ /* 0x000fc80000010000 */
[----:B------:R-:W-:-:S04]  /*3c30*/  FMUL.FTZ R174, R223, R168 ;  /* 0x000000a8dfae7220 */ /* 0x000fc80000410000 */
[----:B------:R-:W-:Y:S02]  /*3c40*/  @P4 FADD.FTZ R174, R174, R169 ;  /* 0x000000a9aeae4221 */ /* 0x000fe40000010000 */
.L_x_3039:
[----:B------:R-:W-:Y:S05]  /*3c50*/  BSYNC B0 ;  /* 0x0000000000007941 */ /* 0x000fea0003800000 */
.L_x_3037:
[----:B------:R-:W-:Y:S01]  /*3c60*/  @P3 IADD3 R170, R228, 0x100, RZ ;  /* 0x00000100e4aa3810 */ /* 0x000fe20007ffe0ff */
[----:B------:R-:W-:Y:S01]  /*3c70*/  @P0 IMAD.MOV.U32 R168, RZ, RZ, 0x10 ;  /* 0x00000010ffa80424 */ /* 0x000fe200078e00ff */
[----:B------:R-:W-:Y:S01]  /*3c80*/  @P3 MOV R171, 0x10 ;  /* 0x0000001000ab3802 */ /* 0x000fe20000000f00 */
[----:B------:R-:W-:Y:S01]  /*3c90*/  BSSY B0, `(.L_x_3040) ;  /* 0x0000011000007945 */ /* 0x000fe20003800000 */
        /* <DEDUP_REMOVED lines=16> */
.L_x_3041:
[----:B------:R-:W-:Y:S05]  /*3da0*/  BSYNC B0 ;  /* 0x0000000000007941 */ /* 0x000fea0003800000 */
.L_x_3040:
[----:B------:R0:W-:Y:S01]  /*3db0*/  @P0 STG.E.128 [R168.64], R164 ;  /* 0x000000a4a8000986 */ /* 0x0001e2000c101d04 */
[----:B------:R-:W-:Y:S01]  /*3dc0*/  BSSY B0, `(.L_x_3042) ;  /* 0x0000007000007945 */ /* 0x000fe20003800000 */
[----:B------:R-:W-:Y:S02]  /*3dd0*/  IADD3 R228, R228, 0x200, RZ ;  /* 0x00000200e4e47810 */ /* 0x000fe40007ffe0ff */
[----:B------:R0:W-:Y:S01]  /*3de0*/  @P3 STG.E.128 [R170.64], R160 ;  /* 0x000000a0aa003986 */ /* 0x0001e2000c101d04 */
[----:B------:R-:W-:Y:S05]  /*3df0*/  @!P3 BRA `(.L_x_3043) ;  /* 0x000000300000b947 */ /* 0x000fea0003800000 */
[----:B-----5:R-:W-:-:S05]  /*3e00*/  MOV R157, 0x10 ;  /* 0x00000010009d7802 */ /* 0x020fca0000000f00 */
[----:B------:R-:W-:-:S06]  /*3e10*/  IMAD.WIDE.U32 R156, R228, R157, c[0x0][0x170] ;  /* 0x00005c00e49c7625 */ /* 0x000fcc00078e009d */
[----:B------:R-:W5:Y:S02]  /*3e20*/  LDG.E.128 R156, [R156.64] ;  /* 0x000000049c9c7981 */ /* 0x000f64000c1e1d00 */
.L_x_3043:
[----:B------:R-:W-:Y:S05]  /*3e30*/  BSYNC B0 ;  /* 0x0000000000007941 */ /* 0x000fea0003800000 */
.L_x_3042:
[----:B------:R-:W-:Y:S01]  /*3e40*/  BSSY B0, `(.L_x_3044) ;  /* 0x000000d000007945 */ /* 0x000fe20003800000 */
[----:B------:R-:W-:Y:S05]  /*3e50*/  @P2 BRA `(.L_x_3045) ;  /* 0x0000004000002947 */ /* 0x000fea0003800000 */
[----:B0-----:R-:W-:Y:S01]  /*3e60*/  IMAD.MOV.U32 R168, RZ, RZ, RZ ;  /* 0x000000ffffa87224 */ /* 0x001fe200078e00ff */
[----:B------:R-:W-:Y:S05]  /*3e70*/  @!P4 BRA `(.L_x_3046) ;  /* 0x000000900000c947 */ /* 0x000fea0003800000 */
[----:B------:R-:W-:Y:S01]  /*3e80*/  PRMT R168, RZ, 0x5410, R24 ;  /* 0x00005410ffa87816 */ /* 0x000fe20000000018 */
[----:B------:R-:W-:Y:S05]  /*3e90*/  BRA `(.L_x_3046) ;  /* 0x0000007000007947 */ /* 0x000fea0003800000 */
.L_x_3045:
[----:B------:R-:W-:-:S04]  /*3ea0*/  ISETP.NE.AND P5, PT, R3, RZ, PT ;  /* 0x000000ff0300720c */ /* 0x000fc80003fa5270 */
[----:B0-----:R-:W-:-:S05]  /*3eb0*/  FSEL R168, R172, RZ, !P5 ;  /* 0x000000ffaca87208 */ /* 0x001fca0006800000 */
[----:B------:R-:W-:-:S04]  /*3ec0*/  FFMA.FTZ R169, R21, R173, R168 ;  /* 0x000000ad15a97223 */ /* 0x000fc800000100a8 */
[----:B------:R-:W-:Y:S01]  /*3ed0*/  FADD.FTZ R168, R210, -R169 ;  /* 0x800000a9d2a87221 */ /* 0x000fe20000010000 */
[----:B------:R-:W-:-:S03]  /*3ee0*/  @P4 PRMT R169, RZ, 0x5410, R24 ;  /* 0x00005410ffa94816 */ /* 0x000fc60000000018 */
[----:B------:R-:W-:-:S04]  /*3ef0*/  FMUL.FTZ R168, R223, R168 ;  /* 0x000000a8dfa87220 */ /* 0x000fc80000410000 */
[----:B------:R-:W-:Y:S02]  /*3f00*/  @P4 FADD.FTZ R168, R168, R169 ;  /* 0x000000a9a8a84221 */ /* 0x000fe40000010000 */
.L_x_3046:
[----:B------:R-:W-:Y:S05]  /*3f10*/  BSYNC B0 ;  /* 0x0000000000007941 */ /* 0x000fea0003800000 */
.L_x_3044:
        /* <DEDUP_REMOVED lines=14> */
.L_x_3048:
[----:B------:R-:W-:Y:S05]  /*4000*/  BSYNC B0 ;  /* 0x0000000000007941 */ /* 0x000fea0003800000 */
.L_x_3047:
[----:B------:R-:W-:Y:S01]  /*4010*/  BSSY B0, `(.L_x_3049) ;  /* 0x000000e000007945 */ /* 0x000fe20003800000 */
[----:B------:R-:W-:Y:S01]  /*4020*/  @P0 PRMT R164, R169, 0x7610, R164 ;  /* 0x00007610a9a40816 */ /* 0x000fe200000000a4 */
[----:B------:R-:W-:Y:S05]  /*4030*/  @P2 BRA `(.L_x_3050) ;  /* 0x0000004000002947 */ /* 0x000fea0003800000 */
[----:B------:R-:W-:Y:S01]  /*4040*/  MOV R168, RZ ;  /* 0x000000ff00a87202 */ /* 0x000fe20000000f00 */
[----:B------:R-:W-:Y:S05]  /*4050*/  @!P4 BRA `(.L_x_3051) ;  /* 0x000000900000c947 */ /* 0x000fea0003800000 */
[----:B------:R-:W-:Y:S01]  /*4060*/  PRMT R168, RZ, 0x7610, R24 ;  /* 0x00007610ffa87816 */ /* 0x000fe20000000018 */
[----:B------:R-:W-:Y:S05]  /*4070*/  BRA `(.L_x_3051) ;  /* 0x0000007000007947 */ /* 0x000fea0003800000 */
.L_x_3050:
[----:B------:R-:W-:Y:S02]  /*4080*/  ISETP.NE.AND P5, PT, R3, RZ, PT ;  /* 0x000000ff0300720c */ /* 0x000fe40003fa5270 */
[----:B------:R-:W-:Y:S02]  /*4090*/  @P4 PRMT R169, RZ, 0x7610, R24 ;  /* 0x00007610ffa94816 */ /* 0x000fe40000000018 */
[----:B------:R-:W-:-:S05]  /*40a0*/  FSEL R168, R172, RZ, !P5 ;  /* 0x000000ffaca87208 */ /* 0x000fca0006800000 */
[----:B------:R-:W-:-:S04]  /*40b0*/  FFMA.FTZ R168, R22, R173, R168 ;  /* 0x000000ad16a87223 */ /* 0x000fc800000100a8 */
[----:B------:R-:W-:-:S04]  /*40c0*/  FADD.FTZ R168, R211, -R168 ;  /* 0x800000a8d3a87221 */ /* 0x000fc80000010000 */
[----:B------:R-:W-:-:S04]  /*40d0*/  FMUL.FTZ R168, R223, R168 ;  /* 0x000000a8dfa87220 */ /* 0x000fc80000410000 */
[----:B------:R-:W-:Y:S02]  /*40e0*/  @P4 FADD.FTZ R168, R168, R169 ;  /* 0x000000a9a8a84221 */ /* 0x000fe40000010000 */
.L_x_3051:
[----:B------:R-:W-:Y:S05]  /*40f0*/  BSYNC B0 ;  /* 0x0000000000007941 */ /* 0x000fea0003800000 */
.L_x_3049:
        /* <DEDUP_REMOVED lines=14> */
.L_x_3053:
[----:B------:R-:W-:Y:S05]  /*41e0*/  BSYNC B0 ;  /* 0x0000000000007941 */ /* 0x000fea0003800000 */
.L_x_3052:
[----:B------:R-:W-:Y:S01]  /*41f0*/  BSSY B0, `(.L_x_3054) ;  /* 0x000000e000007945 */ /* 0x000fe20003800000 */
[----:B------:R-:W-:Y:S01]  /*4200*/  @P0 PRMT R164, R164, 0x5410, R169 ;  /* 0x00005410a4a40816 */ /* 0x000fe200000000a9 */
[----:B------:R-:W-:Y:S05]  /*4210*/  @P2 BRA `(.L_x_3055) ;  /* 0x0000004000002947 */ /* 0x000fea0003800000 */
[----:B------:R-:W-:Y:S01]  /*4220*/  IMAD.MOV.U32 R168, RZ, RZ, RZ ;  /* 0x000000ffffa87224 */ /* 0x000fe200078e00ff */
[----:B------:R-:W-:Y:S05]  /*4230*/  @!P4 BRA `(.L_x_3056) ;  /* 0x000000900000c947 */ /* 0x000fea0003800000 */
[----:B------:R-:W-:Y:S01]  /*4240*/  PRMT R168, RZ, 0x5410, R25 ;  /* 0x00005410ffa87816 */ /* 0x000fe20000000019 */
[----:B------:R-:W-:Y:S05]  /*4250*/  BRA `(.L_x_3056) ;  /* 0x0000007000007947 */ /* 0x000fea0003800000 */
.L_x_3055:
[----:B------:R-:W-:-:S04]  /*4260*/  ISETP.NE.AND P5, PT, R3, RZ, PT ;  /* 0x000000ff0300720c */ /* 0x000fc80003fa5270 */
[----:B------:R-:W-:-:S05]  /*4270*/  FSEL R168, R172, RZ, !P5 ;  /* 0x000000ffaca87208 */ /* 0x000fca0006800000 */
[----:B------:R-:W-:-:S04]  /*4280*/  FFMA.FTZ R169, R23, R173, R168 ;  /* 0x000000ad17a97223 */ /* 0x000fc800000100a8 */
[----:B------:R-:W-:Y:S01]  /*4290*/  FADD.FTZ R168, R212, -R169 ;  /* 0x800000a9d4a87221 */ /* 0x000fe20000010000 */
[----:B------:R-:W-:-:S03]  /*42a0*/  @P4 PRMT R169, RZ, 0x5410, R25 ;  /* 0x00005410ffa94816 */ /* 0x000fc60000000019 */
[----:B------:R-:W-:-:S04]  /*42b0*/  FMUL.FTZ R168, R223, R168 ;  /* 0x000000a8dfa87220 */ /* 0x000fc80000410000 */
[----:B------:R-:W-:Y:S02]  /*42c0*/  @P4 FADD.FTZ R168, R168, R169 ;  /* 0x000000a9a8a84221 */ /* 0x000fe40000010000 */
.L_x_3056:
[----:B------:R-:W-:Y:S05]  /*42d0*/  BSYNC B0 ;  /* 0x0000000000007941 */ /* 0x000fea0003800000 */
.L_x_3054:
        /* <DEDUP_REMOVED lines=14> */
.L_x_3058:
[----:B------:R-:W-:Y:S05]  /*43c0*/  BSYNC B0 ;  /* 0x0000000000007941 */ /* 0x000fea0003800000 */
.L_x_3057:
[----:B------:R-:W-:Y:S01]  /*43d0*/  BSSY B0, `(.L_x_3059) ;  /* 0x000000e000007945 */ /* 0x000fe20003800000 */
[----:B------:R-:W-:Y:S01]  /*43e0*/  @P0 PRMT R165, R169, 0x7610, R165 ;  /* 0x00007610a9a50816 */ /* 0x000fe200000000a5 */
[----:B------:R-:W-:Y:S05]  /*43f0*/  @P2 BRA `(.L_x_3060) ;  /* 0x0000004000002947 */ /* 0x000fea0003800000 */
[----:B------:R-:W-:Y:S01]  /*4400*/  HFMA2.MMA R168, -RZ, RZ, 0, 0 ;  /* 0x00000000ffa87435 */ /* 0x000fe200000001ff */
[----:B------:R-:W-:Y:S05]  /*4410*/  @!P4 BRA `(.L_x_3061) ;  /* 0x000000900000c947 */ /* 0x000fea0003800000 */
[----:B------:R-:W-:Y:S01]  /*4420*/  PRMT R168, RZ, 0x7610, R25 ;  /* 0x00007610ffa87816 */ /* 0x000fe20000000019 */
[----:B------:R-:W-:Y:S05]  /*4430*/  BRA `(.L_x_3061) ;  /* 0x0000007000007947 */ /* 0x000fea0003800000 */
.L_x_3060:
[----:B------:R-:W-:Y:S02]  /*4440*/  ISETP.NE.AND P5, PT, R3, RZ, PT ;  /* 0x000000ff0300720c */ /* 0x000fe40003fa5270 */
[----:B------:R-:W-:Y:S02]  /*4450*/  @P4 PRMT R169, RZ, 0x7610, R25 ;  /* 0x00007610ffa94816 */ /* 0x000fe40000000019 */
[----:B------:R-:W-:-:S05]  /*4460*/  FSEL R168, R172, RZ, !P5 ;  /* 0x000000ffaca87208 */ /* 0x000fca0006800000 */
[----:B------:R-:W-:-:S04]  /*4470*/  FFMA.FTZ R168, R184, R173, R168 ;  /* 0x000000adb8a87223 */ /* 0x000fc800000100a8 */
[----:B------:R-:W-:-:S04]  /*4480*/  FADD.FTZ R168, R213, -R168 ;  /* 0x800000a8d5a87221 */ /* 0x000fc80000010000 */
[----:B------:R-:W-:-:S04]  /*4490*/  FMUL.FTZ R168, R223, R168 ;  /* 0x000000a8dfa87220 */ /* 0x000fc80000410000 */
[----:B------:R-:W-:Y:S02]  /*44a0*/  @P4 FADD.FTZ R168, R168, R169 ;  /* 0x000000a9a8a84221 */ /* 0x000fe40000010000 */
.L_x_3061:
[----:B------:R-:W-:Y:S05]  /*44b0*/  BSYNC B0 ;  /* 0x0000000000007941 */ /* 0x000fea0003800000 */
.L_x_3059:
        /* <DEDUP_REMOVED lines=14> */
.L_x_3063:
[----:B------:R-:W-:Y:S05]  /*45a0*/  BSYNC B0 ;  /* 0x0000000000007941 */ /* 0x000fea0003800000 */
.L_x_3062:
[----:B------:R-:W-:Y:S01]  /*45b0*/  BSSY B0, `(.L_x_3064) ;  /* 0x000000e000007945 */ /* 0x000fe20003800000 */
[----:B------:R-:W-:Y:S01]  /*45c0*/  @P0 PRMT R165, R165, 0x5410, R169 ;  /* 0x00005410a5a50816 */ /* 0x000fe200000000a9 */
[----:B------:R-:W-:Y:S05]  /*45d0*/  @P2 BRA `(.L_x_3065) ;  /* 0x0000004000002947 */ /* 0x000fea0003800000 */
[----:B------:R-:W-:Y:S01]  /*45e0*/  IMAD.MOV.U32 R168, RZ, RZ, RZ ;  /* 0x000000ffffa87224 */ /* 0x000fe200078e00ff */
[----:B------:R-:W-:Y:S05]  /*45f0*/  @!P4 BRA `(.L_x_3066) ;  /* 0x000000900000c947 */ /* 0x000fea0003800000 */
[----:B------:R-:W-:Y:S01]  /*4600*/  PRMT R168, RZ, 0x5410, R26 ;  /* 0x00005410ffa87816 */ /* 0x000fe2000000001a */
[----:B------:R-:W-:Y:S05]  /*4610*/  BRA `(.L_x_3066) ;  /* 0x0000007000007947 */ /* 0x000fea0003800000 */
.L_x_3065:
[----:B------:R-:W-:-:S04]  /*4620*/  ISETP.NE.AND P5, PT, R3, RZ, PT ;  /* 0x000000ff0300720c */ /* 0x000fc80003fa5270 */
[----:B------:R-:W-:-:S05]  /*4630*/  FSEL R168, R172, RZ, !P5 ;  /* 0x000000ffaca87208 */ /* 0x000fca0006800000 */
[----:B------:R-:W-:-:S04]  /*4640*/  FFMA.FTZ R169, R185, R173, R168 ;  /* 0x000000adb9a97223 */ /* 0x000fc800000100a8 */
[----:B------:R-:W-:Y:S01]  /*4650*/  FADD.FTZ R168, R214, -R169 ;  /* 0x800000a9d6a87221 */ /* 0x000fe20000010000 */
[----:B------:R-:W-:-:S03]  /*4660*/  @P4 PRMT R169, RZ, 0x5410, R26 ;  /* 0x00005410ffa94816 */ /* 0x000fc6000000001a */
[----:B------:R-:W-:-:S04]  /*4670*/  FMUL.FTZ R168, R223, R168 ;  /* 0x000000a8dfa87220 */ /* 0x000fc80000410000 */
[----:B------:R-:W-:Y:S02]  /*4680*/  @P4 FADD.FTZ R168, R168, R169 ;  /* 0x000000a9a8a84221 */ /* 0x000fe40000010000 */
.L_x_3066:
[----:B------:R-:W-:Y:S05]  /*4690*/  BSYNC B0 ;  /* 0x0000000000007941 */ /* 0x000fea0003800000 */
.L_x_3064:
        /* <DEDUP_REMOVED lines=14> */
.L_x_3068:
[----:B------:R-:W-:Y:S05]  /*4780*/  BSYNC B0 ;  /* 0x0000000000007941 */ /* 0x000fea0003800000 */
.L_x_3067:
[----:B------:R-:W-:Y:S01]  /*4790*/  BSSY B0, `(.L_x_3069) ;  /* 0x000000e000007945 */ /* 0x000fe20003800000 */
[----:B------:R-:W-:Y:S01]  /*47a0*/  @P0 PRMT R166, R169, 0x7610, R166 ;  /* 0x00007610a9a60816 */ /* 0x000fe200000000a6 */
[----:B------:R-:W-:Y:S05]  /*47b0*/  @P2 BRA `(.L_x_3070) ;  /* 0x0000004000002947 */ /* 0x000fea0003800000 */
[----:B------:R-:W-:Y:S01]  /*47c0*/  MOV R168, RZ ;  /* 0x000000ff00a87202 */ /* 0x000fe20000000f00 */
[----:B------:R-:W-:Y:S05]  /*47d0*/  @!P4 BRA `(.L_x_3071) ;  /* 0x000000900000c947 */ /* 0x000fea0003800000 */
[----:B------:R-:W-:Y:S01]  /*47e0*/  PRMT R168, RZ, 0x7610, R26 ;  /* 0x00007610ffa87816 */ /* 0x000fe2000000001a */
[----:B------:R-:W-:Y:S05]  /*47f0*/  BRA `(.L_x_3071) ;  /* 0x0000007000007947 */ /* 0x000fea0003800000 */
.L_x_3070:
[----:B------:R-:W-:Y:S02]  /*4800*/  ISETP.NE.AND P5, PT, R3, RZ, PT ;  /* 0x000000ff0300720c */ /* 0x000fe40003fa5270 */
[----:B------:R-:W-:Y:S02]  /*4810*/  @P4 PRMT R169, RZ, 0x7610, R26 ;  /* 0x00007610ffa94816 */ /* 0x000fe4000000001a */
[----:B------:R-:W-:-:S05]  /*4820*/  FSEL R168, R172, RZ, !P5 ;  /* 0x000000ffaca87208 */ /* 0x000fca0006800000 */
[----:B------:R-:W-:-:S04]  /*4830*/  FFMA.FTZ R168, R186, R173, R168 ;  /* 0x000000adbaa87223 */ /* 0x000fc800000100a8 */
[----:B------:R-:W-:-:S04]  /*4840*/  FADD.FTZ R168, R215, -R168 ;  /* 0x800000a8d7a87221 */ /* 0x000fc80000010000 */
[----:B------:R-:W-:-:S04]  /*4850*/  FMUL.FTZ R168, R223, R168 ;  /* 0x000000a8dfa87220 */ /* 0x000fc80000410000 */
[----:B------:R-:W-:Y:S02]  /*4860*/  @P4 FADD.FTZ R168, R168, R169 ;  /* 0x000000a9a8a84221 */ /* 0x000fe40000010000 */
.L_x_3071:
[----:B------:R-:W-:Y:S05]  /*4870*/  BSYNC B0 ;  /* 0x0000000000007941 */ /* 0x000fea0003800000 */
.L_x_3069:
        /* <DEDUP_REMOVED lines=14> */
.L_x_3073:
[----:B------:R-:W-:Y:S05]  /*4960*/  BSYNC B0 ;  /* 0x0000000000007941 */ /* 0x000fea0003800000 */
.L_x_3072:
[----:B------:R-:W-:Y:S01]  /*4970*/  BSSY B0, `(.L_x_3074) ;  /* 0x000000e000007945 */ /* 0x000fe20003800000 */
[----:B------:R-:W-:Y:S01]  /*4980*/  @P0 PRMT R166, R166, 0x5410, R169 ;  /* 0x00005410a6a60816 */ /* 0x000fe200000000a9 */
[----:B------:R-:W-:Y:S05]  /*4990*/  @P2 BRA `(.L_x_3075) ;  /* 0x0000004000002947 */ /* 0x000fea0003800000 */
[----:B------:R-:W-:Y:S01]  /*49a0*/  IMAD.MOV.U32 R168, RZ, RZ, RZ ;  /* 0x000000ffffa87224 */ /* 0x000fe200078e00ff */
[----:B------:R-:W-:Y:S05]  /*49b0*/  @!P4 BRA `(.L_x_3076) ;  /* 0x000000900000c947 */ /* 0x000fea0003800000 */
[----:B------:R-:W-:Y:S01]  /*49c0*/  PRMT R168, RZ, 0x5410, R27 ;  /* 0x00005410ffa87816 */ /* 0x000fe2000000001b */
[----:B------:R-:W-:Y:S05]  /*49d0*/  BRA `(.L_x_3076) ;  /* 0x0000007000007947 */ /* 0x000fea0003800000 */
.L_x_3075:
[----:B------:R-:W-:-:S04]  /*49e0*/  ISETP.NE.AND P5, PT, R3, RZ, PT ;  /* 0x000000ff0300720c */ /* 0x000fc80003fa5270 */
[----:B------:R-:W-:-:S05]  /*49f0*/  FSEL R168, R172, RZ, !P5 ;  /* 0x000000ffaca87208 */ /* 0x000fca0006800000 */
[----:B------:R-:W-:-:S04]  /*4a00*/  FFMA.FTZ R169, R187, R173, R168 ;  /* 0x000000adbba97223 */ /* 0x000fc800000100a8 */
[----:B------:R-:W-:Y:S01]  /*4a10*/  FADD.FTZ R168, R220, -R169 ;  /* 0x800000a9dca87221 */ /* 0x000fe20000010000 */
[----:B------:R-:W-:-:S03]  /*4a20*/  @P4 PRMT R169, RZ, 0x5410, R27 ;  /* 0x00005410ffa94816 */ /* 0x000fc6000000001b */
[----:B------:R-:W-:-:S04]  /*4a30*/  FMUL.FTZ R168, R223, R168 ;  /* 0x000000a8dfa87220 */ /* 0x000fc80000410000 */
[----:B------:R-:W-:Y:S02]  /*4a40*/  @P4 FADD.FTZ R168, R168, R169 ;  /* 0x000000a9a8a84221 */ /* 0x000fe40000010000 */
.L_x_3076:
[----:B------:R-:W-:Y:S05]  /*4a50*/  BSYNC B0 ;  /* 0x0000000000007941 */ /* 0x000fea0003800000 */
.L_x_3074:
        /* <DEDUP_REMOVED lines=14> */
.L_x_3078:
[----:B------:R-:W-:Y:S05]  /*4b40*/  BSYNC B0 ;  /* 0x0000000000007941 */ /* 0x000fea0003800000 */
.L_x_3077:
[----:B------:R-:W-:Y:S01]  /*4b50*/  BSSY B0, `(.L_x_3079) ;  /* 0x000000e000007945 */ /* 0x000fe20003800000 */
[----:B------:R-:W-:Y:S01]  /*4b60*/  @P0 PRMT R167, R169, 0x7610, R167 ;  /* 0x00007610a9a70816 */ /* 0x000fe200000000a7 */
[----:B------:R-:W-:Y:S05]  /*4b70*/  @P2 BRA `(.L_x_3080) ;  /* 0x0000004000002947 */ /* 0x000fea0003800000 */
[----:B------:R-:W-:Y:S01]  /*4b80*/  HFMA2.MMA R168, -RZ, RZ, 0, 0 ;  /* 0x00000000ffa87435 */ /* 0x000fe200000001ff */
[----:B------:R-:W-:Y:S05]  /*4b90*/  @!P4 BRA `(.L_x_3081) ;  /* 0x000000900000c947 */ /* 0x000fea0003800000 */
[----:B------:R-:W-:Y:S01]  /*4ba0*/  PRMT R168, RZ, 0x7610, R27 ;  /* 0x00007610ffa87816 */ /* 0x000fe2000000001b */
[----:B------:R-:W-:Y:S05]  /*4bb0*/  BRA `(.L_x_3081) ;  /* 0x0000007000007947 */ /* 0x000fea0003800000 */
.L_x_3080:
[----:B------:R-:W-:Y:S02]  /*4bc0*/  ISETP.NE.AND P2, PT, R3, RZ, PT ;  /* 0x000000ff0300720c */ /* 0x000fe40003f45270 */
[----:B------:R-:W-:Y:S02]  /*4bd0*/  @P4 PRMT R169, RZ, 0x7610, R27 ;  /* 0x00007610ffa94816 */ /* 0x000fe4000000001b */
[----:B------:R-:W-:-:S05]  /*4be0*/  FSEL R168, R172, RZ, !P2 ;  /* 0x000000ffaca87208 */ /* 0x000fca0005000000 */
[----:B------:R-:W-:-:S04]  /*4bf0*/  FFMA.FTZ R168, R222, R173, R168 ;  /* 0x000000addea87223 */ /* 0x000fc800000100a8 */
[----:B------:R-:W-:-:S04]  /*4c00*/  FADD.FTZ R168, R221, -R168 ;  /* 0x800000a8dda87221 */ /* 0x000fc80000010000 */
[----:B------:R-:W-:-:S04]  /*4c10*/  FMUL.FTZ R168, R223, R168 ;  /* 0x000000a8dfa87220 */ /* 0x000fc80000410000 */
[----:B------:R-:W-:Y:S02]  /*4c20*/  @P4 FADD.FTZ R168, R168, R169 ;  /* 0x000000a9a8a84221 */ /* 0x000fe40000010000 */
.L_x_3081:
[----:B------:R-:W-:Y:S05]  /*4c30*/  BSYNC B0 ;  /* 0x0000000000007941 */ /* 0x000fea0003800000 */
.L_x_3079:
[----:B------:R-:W-:Y:S01]  /*4c40*/  @P0 F2FP.BF16.PACK_AB R169, RZ, R168 ;  /* 0x000000a8ffa9023e */ /* 0x000fe200000010ff */
[----:B------:R-:W-:Y:S03]  /*4c50*/  BSSY B0, `(.L_x_3082) ;  /* 0x000000e000007945 */ /* 0x000fe60003800000 */
[----:B------:R-:W-:Y:S01]  /*4c60*/  @P0 PRMT R167, R167, 0x5410, R169 ;  /* 0x00005410a7a70816 */ /* 0x000fe200000000a9 */
        /* <DEDUP_REMOVED lines=12> */
.L_x_3083:
[----:B------:R-:W-:Y:S05]  /*4d30*/  BSYNC B0 ;  /* 0x0000000000007941 */ /* 0x000fea0003800000 */
.L_x_3082:
[----:B------:R-:W-:Y:S01]  /*4d40*/  @P0 IMAD.MOV.U32 R169, RZ, RZ, 0x10 ;  /* 0x00000010ffa90424 */ /* 0x000fe200078e00ff */
        /* <DEDUP_REMOVED lines=9> */
.L_x_2954:
        /* <DEDUP_REMOVED lines=28> */
.L_x_2958:
[----:B------:R-:W-:Y:S01]  /*4fa0*/  HFMA2.MMA R177, -RZ, RZ, 0, 9.5367431640625e-07 ;  /* 0x00000010ffb17435 */ /* 0x000fe200000001ff */
[----:B------:R-:W-:Y:S01]  /*4fb0*/  MOV R172, R174 ;  /* 0x000000ae00ac7202 */ /* 0x000fe20000000f00 */
[----:B------:R-:W-:Y:S01]  /*4fc0*/  IMAD.MOV.U32 R178, RZ, RZ, 0x1f ;  /* 0x0000001fffb27424 */ /* 0x000fe200078e00ff */
[----:B------:R-:W-:-:S02]  /*4fd0*/  MOV R179, 0xffffffff ;  /* 0xffffffff00b37802 */ /* 0x000fc40000000f00 */
[----:B------:R-:W-:Y:S02]  /*4fe0*/  MOV R168, 0x5000 ;  /* 0x0000500000a87802 */ /* 0x000fe40000000f00 */
[----:B------:R-:W-:Y:S05]  /*4ff0*/  CALL.REL.NOINC `($__internal_59_$__cuda_sm70_shflsync_down_p) ;  /* 0x0000046000007944 */ /* 0x000fea0003c00000 */
[----:B-1----:R-:W-:Y:S01]  /*5000*/  MOV R171, R172 ;  /* 0x000000ac00ab7202 */ /* 0x002fe20000000f00 */
[----:B0-----:R-:W-:Y:S05]  /*5010*/  BRA `(.L_x_3085) ;  /* 0xffffca3000007947 */ /* 0x001fea000383ffff */
.L_x_2959:
[----:B------:R-:W-:Y:S01]  /*5020*/  HFMA2.MMA R177, -RZ, RZ, 0, 9.5367431640625e-07 ;  /* 0x00000010ffb17435 */ /* 0x000fe200000001ff */
[----:B------:R-:W-:Y:S01]  /*5030*/  MOV R172, R175 ;  /* 0x000000af00ac7202 */ /* 0x000fe20000000f00 */
[----:B------:R-:W-:Y:S01]  /*5040*/  IMAD.MOV.U32 R178, RZ, RZ, 0x1f ;  /* 0x0000001fffb27424 */ /* 0x000fe200078e00ff */
[----:B------:R-:W-:Y:S02]  /*5050*/  MOV R179, 0xffffffff ;  /* 0xffffffff00b37802 */ /* 0x000fe40000000f00 */
[----:B------:R-:W-:Y:S02]  /*5060*/  MOV R168, 0x5080 ;  /* 0x0000508000a87802 */ /* 0x000fe40000000f00 */
[----:B01----:R-:W-:Y:S05]  /*5070*/  CALL.REL.NOINC `($__internal_59_$__cuda_sm70_shflsync_down_p) ;  /* 0x000003e000007944 */ /* 0x003fea0003c00000 */
[----:B------:R-:W-:Y:S01]  /*5080*/  FADD.FTZ R174, R171, R174 ;  /* 0x000000aeabae7221 */ /* 0x000fe20000010000 */
[----:B0-----:R-:W-:Y:S01]  /*5090*/  HFMA2.MMA R177, -RZ, RZ, 0, 4.76837158203125e-07 ;  /* 0x00000008ffb17435 */ /* 0x001fe200000001ff */
[----:B-1----:R-:W-:Y:S01]  /*50a0*/  FADD.FTZ R175, R175, R172 ;  /* 0x000000acafaf7221 */ /* 0x002fe20000010000 */
[----:B------:R-:W-:Y:S01]  /*50b0*/  MOV R178, 0x1f ;  /* 0x0000001f00b27802 */ /* 0x000fe20000000f00 */
[----:B------:R-:W-:Y:S01]  /*50c0*/  IMAD.MOV.U32 R172, RZ, RZ, R174 ;  /* 0x000000ffffac7224 */ /* 0x000fe200078e00ae */
[----:B------:R-:W-:-:S02]  /*50d0*/  MOV R179, 0xffffffff ;  /* 0xffffffff00b37802 */ /* 0x000fc40000000f00 */
[----:B------:R-:W-:Y:S02]  /*50e0*/  MOV R168, 0x5100 ;  /* 0x0000510000a87802 */ /* 0x000fe40000000f00 */
[----:B------:R-:W-:Y:S05]  /*50f0*/  CALL.REL.NOINC `($__internal_59_$__cuda_sm70_shflsync_down_p) ;  /* 0x0000036000007944 */ /* 0x000fea0003c00000 */
[----:B0-----:R-:W-:Y:S01]  /*5100*/  HFMA2.MMA R177, -RZ, RZ, 0, 4.76837158203125e-07 ;  /* 0x00000008ffb17435 */ /* 0x001fe200000001ff */
[----:B-1----:R-:W-:Y:S01]  /*5110*/  MOV R171, R172 ;  /* 0x000000ac00ab7202 */ /* 0x002fe20000000f00 */
[----:B------:R-:W-:Y:S01]  /*5120*/  IMAD.MOV.U32 R179, RZ, RZ, -0x1 ;  /* 0xffffffffffb37424 */ /* 0x000fe200078e00ff */
[----:B------:R-:W-:Y:S02]  /*5130*/  MOV R172, R175 ;  /* 0x000000af00ac7202 */ /* 0x000fe40000000f00 */
[----:B------:R-:W-:Y:S02]  /*5140*/  MOV R178, 0x1f ;  /* 0x0000001f00b27802 */ /* 0x000fe40000000f00 */
[----:B------:R-:W-:Y:S02]  /*5150*/  MOV R168, 0x5170 ;  /* 0x0000517000a87802 */ /* 0x000fe40000000f00 */
[----:B------:R-:W-:Y:S05]  /*5160*/  CALL.REL.NOINC `($__internal_59_$__cuda_sm70_shflsync_down_p) ;  /* 0x000002f000007944 */ /* 0x000fea0003c00000 */
[----:B------:R-:W-:Y:S01]  /*5170*/  FADD.FTZ R174, R171, R174 ;  /* 0x000000aeabae7221 */ /* 0x000fe20000010000 */
[----:B0-----:R-:W-:Y:S01]  /*5180*/  HFMA2.MMA R177, -RZ, RZ, 0, 2.384185791015625e-07 ;  /* 0x00000004ffb17435 */ /* 0x001fe200000001ff */
[----:B-1----:R-:W-:Y:S01]  /*5190*/  FADD.FTZ R175, R175, R172 ;  /* 0x000000acafaf7221 */ /* 0x002fe20000010000 */
[----:B------:R-:W-:-:S02]  /*51a0*/  MOV R178, 0x1f ;  /* 0x0000001f00b27802 */ /* 0x000fc40000000f00 */
[----:B------:R-:W-:Y:S02]  /*51b0*/  MOV R179, 0xffffffff ;  /* 0xffffffff00b37802 */ /* 0x000fe40000000f00 */
[----:B------:R-:W-:Y:S02]  /*51c0*/  MOV R172, R174 ;  /* 0x000000ae00ac7202 */ /* 0x000fe40000000f00 */
[----:B------:R-:W-:Y:S02]  /*51d0*/  MOV R168, 0x51f0 ;  /* 0x000051f000a87802 */ /* 0x000fe40000000f00 */
[----:B------:R-:W-:Y:S05]  /*51e0*/  CALL.REL.NOINC `($__internal_59_$__cuda_sm70_shflsync_down_p) ;  /* 0x0000027000007944 */ /* 0x000fea0003c00000 */
[----:B0-----:R-:W-:Y:S01]  /*51f0*/  HFMA2.MMA R177, -RZ, RZ, 0, 2.384185791015625e-07 ;  /* 0x00000004ffb17435 */ /* 0x001fe200000001ff */
[----:B-1----:R-:W-:Y:S01]  /*5200*/  IMAD.MOV.U32 R171, RZ, RZ, R172 ;  /* 0x000000ffffab7224 */ /* 0x002fe200078e00ac */
[----:B------:R-:W-:Y:S02]  /*5210*/  MOV R172, R175 ;  /* 0x000000af00ac7202 */ /* 0x000fe40000000f00 */
[----:B------:R-:W-:Y:S02]  /*5220*/  MOV R178, 0x1f ;  /* 0x0000001f00b27802 */ /* 0x000fe40000000f00 */
[----:B------:R-:W-:-:S02]  /*5230*/  MOV R179, 0xffffffff ;  /* 0xffffffff00b37802 */ /* 0x000fc40000000f00 */
[----:B------:R-:W-:Y:S02]  /*5240*/  MOV R168, 0x5260 ;  /* 0x0000526000a87802 */ /* 0x000fe40000000f00 */
[----:B------:R-:W-:Y:S05]  /*5250*/  CALL.REL.NOINC `($__internal_59_$__cuda_sm70_shflsync_down_p) ;  /* 0x0000020000007944 */ /* 0x000fea0003c00000 */
[----:B------:R-:W-:Y:S01]  /*5260*/  FADD.FTZ R174, R171, R174 ;  /* 0x000000aeabae7221 */ /* 0x000fe20000010000 */
[----:B0-----:R-:W-:Y:S01]  /*5270*/  HFMA2.MMA R178, -RZ, RZ, 0, 1.847743988037109375e-06 ;  /* 0x0000001fffb27435 */ /* 0x001fe200000001ff */
[----:B-1----:R-:W-:Y:S01]  /*5280*/  FADD.FTZ R175, R175, R172 ;  /* 0x000000acafaf7221 */ /* 0x002fe20000010000 */
[----:B------:R-:W-:Y:S01]  /*5290*/  MOV R179, 0xffffffff ;  /* 0xffffffff00b37802 */ /* 0x000fe20000000f00 */
[----:B------:R-:W-:Y:S01]  /*52a0*/  IMAD.MOV.U32 R177, RZ, RZ, 0x2 ;  /* 0x00000002ffb17424 */ /* 0x000fe200078e00ff */
[----:B------:R-:W-:Y:S02]  /*52b0*/  MOV R172, R174 ;  /* 0x000000ae00ac7202 */ /* 0x000fe40000000f00 */
[----:B------:R-:W-:Y:S02]  /*52c0*/  MOV R168, 0x52e0 ;  /* 0x000052e000a87802 */ /* 0x000fe40000000f00 */
[----:B------:R-:W-:Y:S05]  /*52d0*/  CALL.REL.NOINC `($__internal_59_$__cuda_sm70_shflsync_down_p) ;  /* 0x0000018000007944 */ /* 0x000fea0003c00000 */
[----:B0-----:R-:W-:Y:S01]  /*52e0*/  HFMA2.MMA R177, -RZ, RZ, 0, 1.1920928955078125e-07 ;  /* 0x00000002ffb17435 */ /* 0x001fe200000001ff */
[----:B-1----:R-:W-:Y:S01]  /*52f0*/  MOV R171, R172 ;  /* 0x000000ac00ab7202 */ /* 0x002fe20000000f00 */
[----:B------:R-:W-:Y:S01]  /*5300*/  IMAD.MOV.U32 R172, RZ, RZ, R175 ;  /* 0x000000ffffac7224 */ /* 0x000fe200078e00af */
[----:B------:R-:W-:-:S02]  /*5310*/  MOV R178, 0x1f ;  /* 0x0000001f00b27802 */ /* 0x000fc40000000f00 */
[----:B------:R-:W-:Y:S02]  /*5320*/  MOV R179, 0xffffffff ;  /* 0xffffffff00b37802 */ /* 0x000fe40000000f00 */
[----:B------:R-:W-:Y:S02]  /*5330*/  MOV R168, 0x5350 ;  /* 0x0000535000a87802 */ /* 0x000fe40000000f00 */
[----:B------:R-:W-:Y:S05]  /*5340*/  CALL.REL.NOINC `($__internal_59_$__cuda_sm70_shflsync_down_p) ;  /* 0x0000011000007944 */ /* 0x000fea0003c00000 */
[----:B------:R-:W-:Y:S01]  /*5350*/  FADD.FTZ R173, R171, R174 ;  /* 0x000000aeabad7221 */ /* 0x000fe20000010000 */
[----:B0-----:R-:W-:Y:S01]  /*5360*/  HFMA2.MMA R177, -RZ, RZ, 0, 5.9604644775390625e-08 ;  /* 0x00000001ffb17435 */ /* 0x001fe200000001ff */
[----:B-1----:R-:W-:Y:S01]  /*5370*/  FADD.FTZ R175, R175, R172 ;  /* 0x000000acafaf7221 */ /* 0x002fe20000010000 */
[----:B------:R-:W-:Y:S01]  /*5380*/  MOV R179, 0xffffffff ;  /* 0xffffffff00b37802 */ /* 0x000fe20000000f00 */
[----:B------:R-:W-:Y:S01]  /*5390*/  IMAD.MOV.U32 R178, RZ, RZ, 0x1f ;  /* 0x0000001fffb27424 */ /* 0x000fe200078e00ff */
[----:B------:R-:W-:Y:S02]  /*53a0*/  MOV R172, R173 ;  /* 0x000000ad00ac7202 */ /* 0x000fe40000000f00 */
[----:B------:R-:W-:Y:S02]  /*53b0*/  MOV R168, 0x53d0 ;  /* 0x000053d000a87802 */ /* 0x000fe40000000f00 */
[----:B------:R-:W-:Y:S05]  /*53c0*/  CALL.REL.NOINC `($__internal_59_$__cuda_sm70_shflsync_down_p) ;  /* 0x0000009000007944 */ /* 0x000fea0003c00000 */
[----:B0-----:R-:W-:Y:S01]  /*53d0*/  HFMA2.MMA R178, -RZ, RZ, 0, 1.847743988037109375e-06 ;  /* 0x0000001fffb27435 */ /* 0x001fe200000001ff */
[----:B-1----:R-:W-:Y:S01]  /*53e0*/  MOV R216, R172 ;  /* 0x000000ac00d87202 */ /* 0x002fe20000000f00 */
[----:B------:R-:W-:Y:S01]  /*53f0*/  IMAD.MOV.U32 R177, RZ, RZ, 0x1 ;  /* 0x00000001ffb17424 */ /* 0x000fe200078e00ff */
[----:B------:R-:W-:-:S02]  /*5400*/  MOV R172, R175 ;  /* 0x000000af00ac7202 */ /* 0x000fc40000000f00 */
[----:B------:R-:W-:Y:S02]  /*5410*/  MOV R179, 0xffffffff ;  /* 0xffffffff00b37802 */ /* 0x000fe40000000f00 */
[----:B------:R-:W-:Y:S02]  /*5420*/  MOV R168, 0x5440 ;  /* 0x0000544000a87802 */ /* 0x000fe40000000f00 */
[----:B------:R-:W-:Y:S05]  /*5430*/  CALL.REL.NOINC `($__internal_59_$__cuda_sm70_shflsync_down_p) ;  /* 0x0000002000007944 */ /* 0x000fea0003c00000 */
[----:B-1----:R-:W-:Y:S01]  /*5440*/  MOV R168, R172 ;  /* 0x000000ac00a87202 */ /* 0x002fe20000000f00 */
[----:B0-----:R-:W-:Y:S05]  /*5450*/  BRA `(.L_x_3086) ;  /* 0xffffc71000007947 */ /* 0x001fea000383ffff */
        .weak           $__internal_59_$__cuda_sm70_shflsync_down_p
        .type           $__internal_59_$__cuda_sm70_shflsync_down_p,@function
        .size           $__internal_59_$__cuda_sm70_shflsync_down_p,(.L_x_9313 - $__internal_59_$__cuda_sm70_shflsync_down_p)
$__internal_59_$__cuda_sm70_shflsync_down_p:
[----:B------:R-:W-:Y:S01]  /*5460*/  HFMA2.MMA R169, -RZ, RZ, 0, 0 ;  /* 0x00000000ffa97435 */ /* 0x000fe200000001ff */
[----:B------:R-:W-:Y:S04]  /*5470*/  WARPSYNC R179 ;  /* 0x000000b300007348 */ /* 0x000fe80003800000 */
[----:B------:R0:W1:Y:S01]  /*5480*/  SHFL.DOWN PT, R172, R172, R177, R178 ;  /* 0x080000b1acac7389 */ /* 0x00006200000e00b2 */
[----:B------:R-:W-:Y:S05]  /*5490*/  RET.REL.NODEC R168 `(_ZN10layer_norm13ln_bwd_kernelINS_13Kernel_traitsIf13__nv_bfloat16S2_S2_fjLj6144ELj1ELj1ELj8ELj16ENS_18Kernel_traits_baseILj6144EfS2_S2_S2_fjLj256EEEEELb1ELb1ELb1ELb1EEEvNS_9BwdParamsE) ;  /* 0xffffab60a8007950 */ /* 0x000fea0003c3ffff */
.L_x_3087:
        /* <DEDUP_REMOVED lines=14> */
.L_x_9313:


//--------------------- .text._ZN10layer_norm13ln_bwd_kernelINS_13Kernel_traitsI13__nv_bfloat16S2_fS2_fjLj6144ELj1ELj1ELj8ELj16ENS_18Kernel_traits_baseILj6144ES2_S2_fS2_fjLj256EEEEELb0ELb0ELb0ELb0EEEvNS_9BwdParamsE --------------------------
	.section	.text._ZN10layer_norm13ln_bwd_kernelINS_13Kernel_traitsI13__nv_bfloat16S2_fS2_fjLj6144ELj1ELj1ELj8ELj16ENS_18Kernel_traits_baseILj6144ES2_S2_fS2_fjLj256EEEEELb0ELb0ELb0ELb0EEEvNS_9BwdParamsE,"ax",@progbits
	.sectioninfo	@"SHI_REGISTERS=184"
	.align	128
        .global         _ZN10layer_norm13ln_bwd_kernelINS_13Kernel_traitsI13__nv_bfloat16S2_fS2_fjLj6144ELj1ELj1ELj8ELj16ENS_18Kernel_traits_baseILj6144ES2_S2_fS2_fjLj256EEEEELb0ELb0ELb0ELb0EEEvNS_9BwdParamsE
        .type           _ZN10layer_norm13ln_bwd_kernelINS_13Kernel_traitsI13__nv_bfloat16S2_fS2_fjLj6144ELj1ELj1ELj8ELj16ENS_18Kernel_traits_baseILj6144ES2_S2_fS2_fjLj256EEEEELb0ELb0ELb0ELb0EEEvNS_9BwdParamsE,@function
        .size           _ZN10layer_norm13ln_bwd_kernelINS_13Kernel_traitsI13__nv_bfloat16S2_fS2_fjLj6144ELj1ELj1ELj8ELj16ENS_18Kernel_traits_baseILj6144ES2_S2_fS2_fjLj256EEEEELb0ELb0ELb0ELb0EEEvNS_9BwdParamsE,(.L_x_9314 - _ZN10layer_norm13ln_bwd_kernelINS_13Kernel_traitsI13__nv_bfloat16S2_fS2_fjLj6144ELj1ELj1ELj8ELj16ENS_18Kernel_traits_baseILj6144ES2_S2_fS2_fjLj256EEEEELb0ELb0ELb0ELb0EEEvNS_9BwdParamsE)
        .other          _ZN10layer_norm13ln_bwd_kernelINS_13Kernel_traitsI13__nv_bfloat16S2_fS2_fjLj6144ELj1ELj1ELj8ELj16ENS_18Kernel_traits_baseILj6144ES2_S2_fS2_fjLj256EEEEELb0ELb0ELb0ELb0EEEvNS_9BwdParamsE,@"STO_CUDA_ENTRY STV_DEFAULT"
_ZN10layer_norm13ln_bwd_kernelINS_13Kernel_traitsI13__nv_bfloat16S2_fS2_fjLj6144ELj1ELj1ELj8ELj16ENS_18Kernel_traits_baseILj6144ES2_S2_fS2_fjLj256EEEEELb0ELb0ELb0ELb0EEEvNS_9BwdParamsE:
.text._ZN10layer_norm13ln_bwd_kernelINS_13Kernel_traitsI13__nv_bfloat16S2_fS2_fjLj6144ELj1ELj1ELj8ELj16ENS_18Kernel_traits_baseILj6144ES2_S2_fS2_fjLj256EEEEELb0ELb0ELb0ELb0EEEvNS_9BwdParamsE:
        /* <DEDUP_REMOVED lines=9> */
[C---:B------:R-:W-:Y:S01]  /*0090*/  LOP3.LUT P2, RZ, R0.reuse, 0xffffff00, RZ, 0xc0, !PT ;  /* 0xffffff0000ff7812 */ /* 0x040fe2000784c0ff */
[----:B------:R-:W0:Y:S01]  /*00a0*/  S2UR UR6, SR_CTAID.X ;  /* 0x00000000000679c3 */ /* 0x000e220000002500 */
        /* <DEDUP_REMOVED lines=9> */
[----:B0-----:R-:W-:Y:S02]  /*0140*/  LEA.HI R113, R173, UR6, RZ, 0x18 ;  /* 0x00000006ad717c11 */ /* 0x001fe4000f8fc0ff */
[----:B------:R-:W-:Y:S02]  /*0150*/  @P3 IADD3 R4, R4, 0x100, RZ ;  /* 0x0000010004043810 */ /* 0x000fe40007ffe0ff */
[----:B------:R-:W-:Y:S01]  /*0160*/  ISETP.GE.AND P0, PT, R113, c[0x0][0x164], PT ;  /* 0x0000590071007a0c */ /* 0x000fe20003f06270 */
[----:B------:R0:W5:Y:S02]  /*0170*/  @P3 LDG.E.128 R56, [R6.64] ;  /* 0x0000000406383981 */ /* 0x000164000c1e1d00 */
[----:B------:R-:W-:Y:S01]  /*0180*/  @P4 IMAD.WIDE.U32 R4, R4, R5, c[0x0][0x1b0] ;  /* 0x00006c0004044625 */ /* 0x000fe200078e0005 */
[----:B------:R-:W-:Y:S01]  /*0190*/  CS2R R48, SRZ ;  /* 0x0000000000307805 */ /* 0x000fe2000001ff00 */
[----:B------:R-:W-:Y:S01]  /*01a0*/  CS2R R50, SRZ ;  /* 0x0000000000327805 */ /* 0x000fe2000001ff00 */
[----:B------:R-:W-:Y:S01]  /*01b0*/  CS2R R44, SRZ ;  /* 0x00000000002c7805 */ /* 0x000fe2000001ff00 */
[----:B------:R-:W-:Y:S01]  /*01c0*/  CS2R R46, SRZ ;  /* 0x00000000002e7805 */ /* 0x000fe2000001ff00 */
[----:B------:R2:W5:Y:S01]  /*01d0*/  @P4 LDG.E.128 R60, [R4.64] ;  /* 0x00000004043c4981 */ /* 0x000562000c1e1d00 */
        /* <DEDUP_REMOVED lines=18> */
[----:B--2---:R-:W-:Y:S01]  /*0300*/  CS2R R4, SRZ ;  /* 0x0000000000047805 */ /* 0x004fe2000001ff00 */
[----:B0-----:R-:W-:Y:S01]  /*0310*/  CS2R R6, SRZ ;  /* 0x0000000000067805 */ /* 0x001fe2000001ff00 */
[----:B------:R-:W-:Y:S05]  /*0320*/  @P0 BRA `(.L_x_3088) ;  /* 0x000022a000000947 */ /* 0x000fea0003800000 */
[----:B-1----:R-:W0:Y:S01]  /*0330*/  LDC.U8 R175, c[0x0][0x1f0] ;  /* 0x00007c00ffaf7b82 */ /* 0x002e220000000000 */
[----:B------:R-:W-:Y:S01]  /*0340*/  HFMA2.MMA R115, -RZ, RZ, 0, 5.9604644775390625e-08 ;  /* 0x00000001ff737435 */ /* 0x000fe200000001ff */
        /* <DEDUP_REMOVED lines=24> */
[----:B0-----:R-:W-:-:S02]  /*04d0*/  PRMT R122, RZ, 0x7610, R63 ;  /* 0x00007610ff7a7816 */ /* 0x001fc4000000003f */
.L_x_3103:
        /* <DEDUP_REMOVED lines=11> */
[----:B------:R-:W-:Y:S01]  /*0590*/  ISETP.NE.AND P1, PT, R175, RZ, PT ;  /* 0x000000ffaf00720c */ /* 0x000fe20003f25270 */
[----:B------:R-:W-:Y:S01]  /*05a0*/  BSSY B0, `(.L_x_3089) ;  /* 0x000005b000007945 */ /* 0x000fe20003800000 */
[----:B------:R-:W-:Y:S01]  /*05b0*/  LOP3.LUT P5, RZ, R115, 0xff, RZ, 0xc0, !PT ;  /* 0x000000ff73ff7812 */ /* 0x000fe200078ac0ff */
[----:B------:R1:W5:Y:S01]  /*05c0*/  @P0 LDG.E.U16 R96, [R96.64] ;  /* 0x0000000460600981 */ /* 0x000362000c1e1500 */
[----:B------:R-:W-:-:S04]  /*05d0*/  SHF.R.S32.HI R89, RZ, 0x1f, R88 ;  /* 0x0000001fff597819 */ /* 0x000fc80000011458 */
[----:B------:R-:W-:Y:S02]  /*05e0*/  LEA.HI R89, R89, R88, RZ, 0x3 ;  /* 0x0000005859597211 */ /* 0x000fe400078f18ff */
[----:B------:R-:W-:-:S04]  /*05f0*/  LOP3.LUT R88, R173, 0xff, RZ, 0xc0, !PT ;  /* 0x000000ffad587812 */ /* 0x000fc800078ec0ff */
[----:B------:R-:W-:Y:S02]  /*0600*/  LEA.HI.SX32 R123, R89, R88, 0x1d ;  /* 0x00000058597b7211 */ /* 0x000fe400078feaff */
[----:B------:R-:W-:Y:S02]  /*0610*/  MOV R177, RZ ;  /* 0x000000ff00b17202 */ /* 0x000fe40000000f00 */
[----:B------:R-:W-:Y:S02]  /*0620*/  MOV R99, RZ ;  /* 0x000000ff00637202 */ /* 0x000fe40000000f00 */
        /* <DEDUP_REMOVED lines=8> */
[----:B------:R-:W2:Y:S04]  /*06b0*/  LDG.E.128 R88, [R132.64] ;  /* 0x0000000484587981 */ /* 0x000ea8000c1e1d00 */
[----:B------:R0:W3:Y:S04]  /*06c0*/  LDG.E.128 R84, [R132.64+0x10] ;  /* 0x0000100484547981 */ /* 0x0000e8000c1e1d00 */
[----:B------:R-:W4:Y:S01]  /*06d0*/  LDG.E.128 R92, [R92.64] ;  /* 0x000000045c5c7981 */ /* 0x000f22000c1e1d00 */
[----:B------:R-:W-:-:S04]  /*06e0*/  ISETP.NE.U32.AND P1, PT, RZ, c[0x0][0x218], PT ;  /* 0x00008600ff007a0c */ /* 0x000fc80003f25070 */
[----:B------:R-:W-:-:S13]  /*06f0*/  ISETP.NE.AND.EX P1, PT, RZ, c[0x0][0x21c], PT, P1 ;  /* 0x00008700ff007a0c */ /* 0x000fda0003f25310 */
[----:B------:R-:W-:-:S04]  /*0700*/  @P1 LEA R130, P6, R123, c[0x0][0x218], 0x5 ;  /* 0x000086007b821a11 */ /* 0x000fc800078c28ff */
[----:B------:R-:W-:-:S05]  /*0710*/  @P1 LEA.HI.X R131, R123, c[0x0][0x21c], RZ, 0x5, P6 ;  /* 0x000087007b831a11 */ /* 0x000fca00030f2cff */
[----:B------:R1:W5:Y:S04]  /*0720*/  @P1 LDG.E.128 R52, [R130.64] ;  /* 0x0000000482341981 */ /* 0x000368000c1e1d00 */
[----:B------:R1:W5:Y:S01]  /*0730*/  @P1 LDG.E.128 R56, [R130.64+0x10] ;  /* 0x0000100482381981 */ /* 0x000362000c1e1d00 */
[C---:B--2---:R-:W-:Y:S02]  /*0740*/  FADD.FTZ R99, -R98.reuse, R89 ;  /* 0x0000005962637221 */ /* 0x044fe40000010100 */
[C---:B------:R-:W-:Y:S02]  /*0750*/  FADD.FTZ R125, -R98.reuse, R88 ;  /* 0x00000058627d7221 */ /* 0x040fe40000010100 */
[----:B------:R-:W-:Y:S01]  /*0760*/  FADD.FTZ R135, -R98, R90 ;  /* 0x0000005a62877221 */ /* 0x000fe20000010100 */
[--C-:B----4-:R-:W-:Y:S01]  /*0770*/  PRMT R89, RZ, 0x5410, R92.reuse ;  /* 0x00005410ff597816 */ /* 0x110fe2000000005c */
[----:B-----5:R-:W-:Y:S01]  /*0780*/  FMUL.FTZ R125, R124, R125 ;  /* 0x0000007d7c7d7220 */ /* 0x020fe20000410000 */
[----:B------:R-:W-:-:S03]  /*0790*/  PRMT R92, RZ, 0x7610, R92 ;  /* 0x00007610ff5c7816 */ /* 0x000fc6000000005c */
[----:B------:R-:W-:Y:S01]  /*07a0*/  FMUL.FTZ R128, R0, R89 ;  /* 0x0000005900807220 */ /* 0x000fe20000410000 */
[----:B0-----:R-:W-:Y:S01]  /*07b0*/  PRMT R132, RZ, 0x5410, R93 ;  /* 0x00005410ff847816 */ /* 0x001fe2000000005d */
[----:B---3--:R-:W-:Y:S01]  /*07c0*/  FADD.FTZ R137, -R98, R84 ;  /* 0x0000005462897221 */ /* 0x008fe20000010100 */
[--C-:B------:R-:W-:Y:S01]  /*07d0*/  PRMT R138, RZ, 0x5410, R95.reuse ;  /* 0x00005410ff8a7816 */ /* 0x100fe2000000005f */
[----:B-1----:R-:W-:Y:S01]  /*07e0*/  FMUL.FTZ R131, R124, R135 ;  /* 0x000000877c837220 */ /* 0x002fe20000410000 */
[----:B------:R-:W-:Y:S01]  /*07f0*/  PRMT R88, RZ, 0x7610, R95 ;  /* 0x00007610ff587816 */ /* 0x000fe2000000005f */
[----:B------:R-:W-:Y:S02]  /*0800*/  FADD.FTZ R95, -R98, R85 ;  /* 0x00000055625f7221 */ /* 0x000fe40000010100 */
[----:B------:R-:W-:Y:S02]  /*0810*/  FMUL.FTZ R126, R124, R99 ;  /* 0x000000637c7e7220 */ /* 0x000fe40000410000 */
[----:B------:R-:W-:-:S02]  /*0820*/  FMUL.FTZ R133, R2, R92 ;  /* 0x0000005c02857220 */ /* 0x000fc40000410000 */
[----:B------:R-:W-:Y:S02]  /*0830*/  FADD.FTZ R84, RZ, R128 ;  /* 0x00000080ff547221 */ /* 0x000fe40000010000 */
[----:B------:R-:W-:Y:S01]  /*0840*/  FFMA.FTZ R85, R125, R128, RZ ;  /* 0x000000807d557223 */ /* 0x000fe200000100ff */
[----:B------:R-:W-:Y:S01]  /*0850*/  PRMT R93, RZ, 0x7610, R93 ;  /* 0x00007610ff5d7816 */ /* 0x000fe2000000005d */
[----:B------:R-:W-:Y:S02]  /*0860*/  FADD.FTZ R171, -R98, R87 ;  /* 0x0000005762ab7221 */ /* 0x000fe40000010100 */
[----:B------:R-:W-:Y:S02]  /*0870*/  FADD.FTZ R26, R26, R132 ;  /* 0x000000841a1a7221 */ /* 0x000fe40000010000 */
[----:B------:R-:W-:Y:S02]  /*0880*/  FFMA.FTZ R50, R131, R132, R50 ;  /* 0x0000008483327223 */ /* 0x000fe40000010032 */
[----:B------:R-:W-:-:S02]  /*0890*/  FADD.FTZ R91, -R98, R91 ;  /* 0x0000005b625b7221 */ /* 0x000fc40000010100 */
[----:B------:R-:W-:Y:S02]  /*08a0*/  FMUL.FTZ R132, R3, R132 ;  /* 0x0000008403847220 */ /* 0x000fe40000410000 */
[----:B------:R-:W-:Y:S02]  /*08b0*/  FADD.FTZ R87, R84, R133 ;  /* 0x0000008554577221 */ /* 0x000fe40000010000 */
[----:B------:R-:W-:Y:S01]  /*08c0*/  FFMA.FTZ R85, R126, R133, R85 ;  /* 0x000000857e557223 */ /* 0x000fe20000010055 */
[----:B------:R-:W-:Y:S01]  /*08d0*/  PRMT R134, RZ, 0x5410, R94 ;  /* 0x00005410ff867816 */ /* 0x000fe2000000005e */
[C---:B------:R-:W-:Y:S02]  /*08e0*/  FMUL.FTZ R137, R124.reuse, R137 ;  /* 0x000000897c897220 */ /* 0x040fe40000410000 */
        /* <DEDUP_REMOVED lines=35> */
[C---:B------:R-:W-:Y:S02]  /*0b20*/  FFMA.FTZ R47, R142.reuse, R88, R47 ;  /* 0x000000588e2f7223 */ /* 0x040fe4000001002f */
[----:B------:R-:W-:Y:S02]  /*0b30*/  FADD.FTZ R177, R87, R140 ;  /* 0x0000008c57b17221 */ /* 0x000fe40000010000 */
[----:B------:R-:W-:Y:S02]  /*0b40*/  FFMA.FTZ R99, R142, R140, R85 ;  /* 0x0000008c8e637223 */ /* 0x000fe40000010055 */
.L_x_3090:
[----:B0-----:R-:W-:Y:S05]  /*0b50*/  BSYNC B0 ;  /* 0x0000000000007941 */ /* 0x001fea0003800000 */
.L_x_3089:
[----:B------:R-:W-:Y:S01]  /*0b60*/  BSSY B0, `(.L_x_3091) ;  /* 0x0000050000007945 */ /* 0x000fe20003800000 */
[----:B------:R-:W-:Y:S05]  /*0b70*/  @!P3 BRA `(.L_x_3092) ;  /* 0x000004e00000b947 */ /* 0x000fea0003800000 */
[C---:B------:R-:W-:Y:S02]  /*0b80*/  LEA R146, P1, R171.reuse, c[0x0][0x188], 0x5 ;  /* 0x00006200ab927a11 */ /* 0x040fe400078228ff */
[----:B------:R-:W-:Y:S02]  /*0b90*/  MOV R92, 0x10 ;  /* 0x00000010005c7802 */ /* 0x000fe40000000f00 */
[----:B------:R-:W-:-:S03]  /*0ba0*/  LEA.HI.X R147, R171, c[0x0][0x18c], RZ, 0x5, P1 ;  /* 0x00006300ab937a11 */ /* 0x000fc600008f2cff */
[----:B------:R-:W-:Y:S02]  /*0bb0*/  IMAD.WIDE.U32 R92, R171, R92, c[0x0][0x208] ;  /* 0x00008200ab5c7625 */ /* 0x000fe400078e005c */
[----:B------:R-:W2:Y:S04]  /*0bc0*/  LDG.E.128 R88, [R146.64] ;  /* 0x0000000492587981 */ /* 0x000ea8000c1e1d00 */
[----:B------:R-:W3:Y:S04]  /*0bd0*/  LDG.E.128 R92, [R92.64] ;  /* 0x000000045c5c7981 */ /* 0x000ee8000c1e1d00 */
[----:B------:R3:W4:Y:S01]  /*0be0*/  LDG.E.128 R84, [R146.64+0x10] ;  /* 0x0000100492547981 */ /* 0x000722000c1e1d00 */
[----:B------:R-:W-:-:S04]  /*0bf0*/  ISETP.NE.U32.AND P1, PT, RZ, c[0x0][0x218], PT ;  /* 0x00008600ff007a0c */ /* 0x000fc80003f25070 */
[----:B------:R-:W-:-:S13]  /*0c00*/  ISETP.NE.AND.EX P1, PT, RZ, c[0x0][0x21c], PT, P1 ;  /* 0x00008700ff007a0c */ /* 0x000fda0003f25310 */
[----:B------:R-:W-:-:S04]  /*0c10*/  @P1 LEA R144, P6, R171, c[0x0][0x218], 0x5 ;  /* 0x00008600ab901a11 */ /* 0x000fc800078c28ff */
[----:B------:R-:W-:-:S05]  /*0c20*/  @P1 LEA.HI.X R145, R171, c[0x0][0x21c], RZ, 0x5, P6 ;  /* 0x00008700ab911a11 */ /* 0x000fca00030f2cff */
[----:B------:R0:W5:Y:S04]  /*0c30*/  @P1 LDG.E.128 R60, [R144.64] ;  /* 0x00000004903c1981 */ /* 0x000168000c1e1d00 */
[----:B------:R0:W5:Y:S01]  /*0c40*/  @P1 LDG.E.128 R64, [R144.64+0x10] ;  /* 0x0000100490401981 */ /* 0x000162000c1e1d00 */
[----:B------:R-:W-:Y:S01]  /*0c50*/  IADD3 R171, R171, 0x100, RZ ;  /* 0x00000100abab7810 */ /* 0x000fe20007ffe0ff */
[C---:B--2---:R-:W-:Y:S02]  /*0c60*/  FADD.FTZ R127, -R98.reuse, R88 ;  /* 0x00000058627f7221 */ /* 0x044fe40000010100 */
[----:B------:R-:W-:Y:S01]  /*0c70*/  FADD.FTZ R143, -R98, R90 ;  /* 0x0000005a628f7221 */ /* 0x000fe20000010100 */
[--C-:B---3--:R-:W-:Y:S01]  /*0c80*/  PRMT R146, RZ, 0x5410, R92.reuse ;  /* 0x00005410ff927816 */ /* 0x108fe2000000005c */
[----:B-----5:R-:W-:Y:S01]  /*0c90*/  FMUL.FTZ R127, R124, R127 ;  /* 0x0000007f7c7f7220 */ /* 0x020fe20000410000 */
        /* <DEDUP_REMOVED lines=9> */
[C---:B----4-:R-:W-:Y:S01]  /*0d30*/  FADD.FTZ R149, -R98.reuse, R84 ;  /* 0x0000005462957221 */ /* 0x050fe20000010100 */
[----:B------:R-:W-:Y:S01]  /*0d40*/  PRMT R156, RZ, 0x5410, R95 ;  /* 0x00005410ff9c7816 */ /* 0x000fe2000000005f */
[----:B------:R-:W-:Y:S01]  /*0d50*/  FADD.FTZ R85, -R98, R85 ;  /* 0x0000005562557221 */ /* 0x000fe20000010100 */
[----:B------:R-:W-:Y:S01]  /*0d60*/  PRMT R95, RZ, 0x7610, R95 ;  /* 0x00007610ff5f7816 */ /* 0x000fe2000000005f */
[----:B------:R-:W-:-:S02]  /*0d70*/  FMUL.FTZ R143, R124, R143 ;  /* 0x0000008f7c8f7220 */ /* 0x000fc40000410000 */
[----:B0-----:R-:W-:Y:S02]  /*0d80*/  FMUL.FTZ R144, R124, R89 ;  /* 0x000000597c907220 */ /* 0x001fe40000410000 */
[----:B------:R-:W-:Y:S02]  /*0d90*/  FMUL.FTZ R145, R106, R92 ;  /* 0x0000005c6a917220 */ /* 0x000fe40000410000 */
[----:B------:R-:W-:Y:S02]  /*0da0*/  FADD.FTZ R84, R177, R146 ;  /* 0x00000092b1547221 */ /* 0x000fe40000010000 */
[----:B------:R-:W-:Y:S02]  /*0db0*/  FFMA.FTZ R99, R127, R146, R99 ;  /* 0x000000927f637223 */ /* 0x000fe40000010063 */
[----:B------:R-:W-:Y:S02]  /*0dc0*/  FADD.FTZ R18, R18, R150 ;  /* 0x0000009612127221 */ /* 0x000fe40000010000 */
[----:B------:R-:W-:-:S02]  /*0dd0*/  FFMA.FTZ R42, R143, R150, R42 ;  /* 0x000000968f2a7223 */ /* 0x000fc4000001002a */
[----:B------:R-:W-:Y:S02]  /*0de0*/  FMUL.FTZ R154, R124, R85 ;  /* 0x000000557c9a7220 */ /* 0x000fe40000410000 */
[----:B------:R-:W-:Y:S02]  /*0df0*/  FADD.FTZ R91, -R98, R91 ;  /* 0x0000005b625b7221 */ /* 0x000fe40000010100 */
        /* <DEDUP_REMOVED lines=38> */
.L_x_3092:
[----:B------:R-:W-:Y:S05]  /*1060*/  BSYNC B0 ;  /* 0x0000000000007941 */ /* 0x000fea0003800000 */
.L_x_3091:
[----:B------:R-:W-:Y:S01]  /*1070*/  BSSY B0, `(.L_x_3093) ;  /* 0x000004f000007945 */ /* 0x000fe20003800000 */
[----:B------:R-:W-:Y:S05]  /*1080*/  @!P4 BRA `(.L_x_3094) ;  /* 0x000004d00000c947 */ /* 0x000fea0003800000 */
[----:B------:R-:W-:Y:S01]  /*1090*/  HFMA2.MMA R92, -RZ, RZ, 0, 9.5367431640625e-07 ;  /* 0x00000010ff5c7435 */ /* 0x000fe200000001ff */
        /* <DEDUP_REMOVED lines=16> */
[C---:B-----5:R-:W-:Y:S01]  /*11a0*/  FMUL.FTZ R129, R124.reuse, R129 ;  /* 0x000000817c817220 */ /* 0x060fe20000410000 */
[----:B------:R-:W-:Y:S01]  /*11b0*/  PRMT R92, RZ, 0x7610, R92 ;  /* 0x00007610ff5c7816 */ /* 0x000fe2000000005c */
[----:B-1----:R-:W-:-:S02]  /*11c0*/  FMUL.FTZ R160, R124, R157 ;  /* 0x0000009d7ca07220 */ /* 0x002fc40000410000 */
[----:B0-----:R-:W-:Y:S01]  /*11d0*/  FMUL.FTZ R162, R114, R89 ;  /* 0x0000005972a27220 */ /* 0x001fe20000410000 */
[----:B------:R-:W-:Y:S01]  /*11e0*/  PRMT R166, RZ, 0x5410, R93 ;  /* 0x00005410ffa67816 */ /* 0x000fe2000000005d */
[----:B---3--:R-:W-:Y:S02]  /*11f0*/  FADD.FTZ R163, -R98, R84 ;  /* 0x0000005462a37221 */ /* 0x008fe40000010100 */
[----:B------:R-:W-:Y:S02]  /*1200*/  FMUL.FTZ R157, R124, R159 ;  /* 0x0000009f7c9d7220 */ /* 0x000fe40000410000 */
[----:B------:R-:W-:Y:S02]  /*1210*/  FMUL.FTZ R159, R116, R92 ;  /* 0x0000005c749f7220 */ /* 0x000fe40000410000 */
[----:B------:R-:W-:Y:S02]  /*1220*/  FADD.FTZ R84, R177, R162 ;  /* 0x000000a2b1547221 */ /* 0x000fe40000010000 */
[----:B------:R-:W-:Y:S01]  /*1230*/  FFMA.FTZ R99, R129, R162, R99 ;  /* 0x000000a281637223 */ /* 0x000fe20000010063 */
[--C-:B------:R-:W-:Y:S01]  /*1240*/  PRMT R172, RZ, 0x5410, R95.reuse ;  /* 0x00005410ffac7816 */ /* 0x100fe2000000005f */
[----:B------:R-:W-:Y:S01]  /*1250*/  FADD.FTZ R10, R10, R166 ;  /* 0x000000a60a0a7221 */ /* 0x000fe20000010000 */
[----:B------:R-:W-:Y:S01]  /*1260*/  PRMT R88, RZ, 0x7610, R95 ;  /* 0x00007610ff587816 */ /* 0x000fe2000000005f */
[----:B------:R-:W-:Y:S01]  /*1270*/  FADD.FTZ R95, -R98, R85 ;  /* 0x00000055625f7221 */ /* 0x000fe20000010100 */
[----:B------:R-:W-:Y:S01]  /*1280*/  PRMT R93, RZ, 0x7610, R93 ;  /* 0x00007610ff5d7816 */ /* 0x000fe2000000005d */
[----:B------:R-:W-:-:S02]  /*1290*/  FFMA.FTZ R34, R157, R166, R34 ;  /* 0x000000a69d227223 */ /* 0x000fc40000010022 */
[----:B------:R-:W-:Y:S02]  /*12a0*/  FADD.FTZ R91, -R98, R91 ;  /* 0x0000005b625b7221 */ /* 0x000fe40000010100 */
[----:B------:R-:W-:Y:S02]  /*12b0*/  FMUL.FTZ R166, R117, R166 ;  /* 0x000000a675a67220 */ /* 0x000fe40000410000 */
[----:B------:R-:W-:Y:S02]  /*12c0*/  FADD.FTZ R85, R84, R159 ;  /* 0x0000009f54557221 */ /* 0x000fe40000010000 */
[----:B------:R-:W-:Y:S01]  /*12d0*/  FFMA.FTZ R99, R160, R159, R99 ;  /* 0x0000009fa0637223 */ /* 0x000fe20000010063 */
[----:B------:R-:W-:Y:S01]  /*12e0*/  PRMT R168, RZ, 0x5410, R94 ;  /* 0x00005410ffa87816 */ /* 0x000fe2000000005e */
[C---:B------:R-:W-:Y:S02]  /*12f0*/  FMUL.FTZ R163, R124.reuse, R163 ;  /* 0x000000a37ca37220 */ /* 0x040fe40000410000 */
[----:B------:R-:W-:-:S02]  /*1300*/  FMUL.FTZ R164, R124, R91 ;  /* 0x0000005b7ca47220 */ /* 0x000fc40000410000 */
[----:B------:R-:W-:Y:S02]  /*1310*/  FMUL.FTZ R161, R118, R93 ;  /* 0x0000005d76a17220 */ /* 0x000fe40000410000 */
[----:B------:R-:W-:Y:S02]  /*1320*/  FADD.FTZ R84, R85, R166 ;  /* 0x000000a655547221 */ /* 0x000fe40000010000 */
[----:B------:R-:W-:Y:S01]  /*1330*/  FFMA.FTZ R99, R157, R166, R99 ;  /* 0x000000a69d637223 */ /* 0x000fe20000010063 */
[----:B------:R-:W-:Y:S01]  /*1340*/  PRMT R94, RZ, 0x7610, R94 ;  /* 0x00007610ff5e7816 */ /* 0x000fe2000000005e */
[----:B------:R-:W-:Y:S02]  /*1350*/  FADD.FTZ R167, -R98, R86 ;  /* 0x0000005662a77221 */ /* 0x000fe40000010100 */
[----:B------:R-:W-:Y:S02]  /*1360*/  FADD.FTZ R4, R4, R168 ;  /* 0x000000a804047221 */ /* 0x000fe40000010000 */
[----:B------:R-:W-:-:S02]  /*1370*/  FFMA.FTZ R28, R163, R168, R28 ;  /* 0x000000a8a31c7223 */ /* 0x000fc4000001001c */
        /* <DEDUP_REMOVED lines=30> */
.L_x_3094:
[----:B------:R-:W-:Y:S05]  /*1560*/  BSYNC B0 ;  /* 0x0000000000007941 */ /* 0x000fea0003800000 */
.L_x_3093:
[----:B------:R-:W-:Y:S02]  /*1570*/  LOP3.LUT R176, R97, 0x7fffff8, RZ, 0xc0, !PT ;  /* 0x07fffff861b07812 */ /* 0x000fe400078ec0ff */
[----:B------:R-:W-:-:S02]  /*1580*/  MOV R171, 0x3f800000 ;  /* 0x3f80000000ab7802 */ /* 0x000fc40000000f00 */
[----:B------:R-:W-:Y:S02]  /*1590*/  LOP3.LUT P1, RZ, R173, 0x1f, RZ, 0xc0, !PT ;  /* 0x0000001fadff7812 */ /* 0x000fe4000782c0ff */
[----:B------:R-:W-:Y:S02]  /*15a0*/  @!P5 IADD3 R176, R176, 0x8, RZ ;  /* 0x00000008b0b0d810 */ /* 0x000fe40007ffe0ff */
[----:B-----5:R-:W-:Y:S01]  /*15b0*/  @P0 PRMT R171, RZ, 0x5410, R96 ;  /* 0x00005410ffab0816 */ /* 0x020fe20000000060 */
[----:B------:R-:W-:Y:S06]  /*15c0*/  BRA.DIV ~URZ, `(.L_x_3095) ;  /* 0x000011f27f007947 */ /* 0x000fec000b800000 */
[----:B------:R0:W1:Y:S02]  /*15d0*/  SHFL.DOWN PT, R86, R177, 0x10, 0x1f ;  /* 0x0a001f00b1567f89 */ /* 0x00006400000e0000 */
.L_x_3104:
        /* <DEDUP_REMOVED lines=18> */
.L_x_3105:
[----:B------:R-:W-:Y:S01]  /*1700*/  @!P1 LOP3.LUT R97, R97, 0x7, RZ, 0xc0, !PT ;  /* 0x0000000761619812 */ /* 0x000fe200078ec0ff */
[----:B---3--:R-:W-:Y:S01]  /*1710*/  FADD.FTZ R180, R90, R89 ;  /* 0x000000595ab47221 */ /* 0x008fe20000010000 */
[----:B------:R-:W-:Y:S01]  /*1720*/  WARPSYNC 0xffffffff ;  /* 0xffffffff00007948 */ /* 0x000fe20003800000 */
[----:B--2---:R-:W-:Y:S01]  /*1730*/  FADD.FTZ R181, R84, R91 ;  /* 0x0000005b54b57221 */ /* 0x004fe20000010000 */
[----:B0-----:R-:W-:Y:S01]  /*1740*/  @!P1 IADD3 R177, R176, R97, RZ ;  /* 0x00000061b0b19210 */ /* 0x001fe20007ffe0ff */
[----:B------:R-:W-:Y:S01]  /*1750*/  BSSY B0, `(.L_x_3097) ;  /* 0x000005c000007945 */ /* 0x000fe20003800000 */
[----:B------:R-:W-:-:S03]  /*1760*/  ISETP.NE.AND P0, PT, R175, RZ, PT ;  /* 0x000000ffaf00720c */ /* 0x000fc60003f05270 */
[----:B------:R-:W-:Y:S04]  /*1770*/  @!P1 STS.64 [R177.X8+0x6000], R180 ;  /* 0x006000b4b1009388 */ /* 0x000fe80000008a00 */
[----:B------:R-:W-:Y:S06]  /*1780*/  BAR.SYNC.DEFER_BLOCKING 0x0 ;  /* 0x0000000000007b1d */ /* 0x000fec0000010000 */
[----:B------:R-:W0:Y:S04]  /*1790*/  LDS.128 R84, [R176.X8+0x6000] ;  /* 0x00600000b0547984 */ /* 0x000e280000008c00 */
[----:B-1----:R-:W1:Y:S04]  /*17a0*/  LDS.128 R88, [R176.X8+0x6010] ;  /* 0x00601000b0587984 */ /* 0x002e680000008c00 */
[----:B------:R-:W2:Y:S04]  /*17b0*/  LDS.128 R92, [R176.X8+0x6020] ;  /* 0x00602000b05c7984 */ /* 0x000ea80000008c00 */
[----:B------:R-:W3:Y:S01]  /*17c0*/  LDS.128 R96, [R176.X8+0x6030] ;  /* 0x00603000b0607984 */ /* 0x000ee20000008c00 */
        /* <DEDUP_REMOVED lines=22> */
[----:B------:R-:W-:Y:S01]  /*1930*/  ISETP.NE.U32.AND P1, PT, RZ, c[0x0][0x258], PT ;  /* 0x00009600ff007a0c */ /* 0x000fe20003f25070 */
[----:B------:R-:W-:Y:S01]  /*1940*/  FFMA.FTZ R84, R126, R90, R99 ;  /* 0x0000005a7e547223 */ /* 0x000fe20000010063 */
[----:B------:R-:W-:Y:S01]  /*1950*/  ISETP.NE.AND.EX P0, PT, RZ, c[0x0][0x21c], PT, P0 ;  /* 0x00008700ff007a0c */ /* 0x000fe20003f05300 */
[----:B------:R-:W-:Y:S01]  /*1960*/  FADD.FTZ R85, R128, -R85 ;  /* 0x8000005580557221 */ /* 0x000fe20000010000 */
[----:B------:R-:W-:Y:S01]  /*1970*/  ISETP.NE.AND.EX P1, PT, RZ, c[0x0][0x25c], PT, P1 ;  /* 0x00009700ff007a0c */ /* 0x000fe20003f25310 */
[----:B------:R-:W-:Y:S01]  /*1980*/  FADD.FTZ R87, R133, -R84 ;  /* 0x8000005485577221 */ /* 0x000fe20000010000 */
[----:B------:R-:W-:Y:S01]  /*1990*/  HFMA2.MMA R96, -RZ, RZ, 0, 9.5367431640625e-07 ;  /* 0x00000010ff607435 */ /* 0x000fe200000001ff */
[----:B------:R-:W-:-:S02]  /*19a0*/  FMUL.FTZ R85, R124, R85 ;  /* 0x000000557c557220 */ /* 0x000fc40000410000 */
[----:B------:R-:W-:Y:S02]  /*19b0*/  FMUL.FTZ R86, R124, R87 ;  /* 0x000000577c567220 */ /* 0x000fe40000410000 */
[-CC-:B------:R-:W-:Y:S02]  /*19c0*/  FFMA.FTZ R89, R137, R90.reuse, R99.reuse ;  /* 0x0000005a89597223 */ /* 0x180fe40000010063 */
[----:B------:R-:W-:Y:S02]  /*19d0*/  FFMA.FTZ R88, R136, R90, R99 ;  /* 0x0000005a88587223 */ /* 0x000fe40000010063 */
[----:B------:R-:W-:Y:S02]  /*19e0*/  @P0 FADD.FTZ R85, R52, R85 ;  /* 0x0000005534550221 */ /* 0x000fe40000010000 */
[----:B------:R-:W-:Y:S01]  /*19f0*/  @P0 FADD.FTZ R86, R53, R86 ;  /* 0x0000005635560221 */ /* 0x000fe20000010000 */
[----:B------:R-:W-:Y:S01]  /*1a00*/  @P1 MOV R94, 0x20 ;  /* 0x00000020005e1802 */ /* 0x000fe20000000f00 */
[CC--:B------:R-:W-:Y:S01]  /*1a10*/  FMUL.FTZ R84, R85.reuse, R171.reuse ;  /* 0x000000ab55547220 */ /* 0x0c0fe20000410000 */
[----:B------:R-:W-:Y:S01]  /*1a20*/  SEL R76, R85, R76, P1 ;  /* 0x0000004c554c7207 */ /* 0x000fe20000800000 */
[C---:B------:R-:W-:Y:S01]  /*1a30*/  FMUL.FTZ R87, R86.reuse, R171 ;  /* 0x000000ab56577220 */ /* 0x040fe20000410000 */
[----:B------:R-:W-:Y:S01]  /*1a40*/  SEL R77, R86, R77, P1 ;  /* 0x0000004d564d7207 */ /* 0x000fe20000800000 */
[----:B------:R-:W-:-:S02]  /*1a50*/  FFMA.FTZ R85, R131, R90, R99 ;  /* 0x0000005a83557223 */ /* 0x000fc40000010063 */
[--C-:B------:R-:W-:Y:S01]  /*1a60*/  FFMA.FTZ R86, R130, R90, R99.reuse ;  /* 0x0000005a82567223 */ /* 0x100fe20000010063 */
[----:B------:R-:W-:Y:S01]  /*1a70*/  F2FP.BF16.PACK_AB R84, R87, R84 ;  /* 0x000000545754723e */ /* 0x000fe200000010ff */
[-CC-:B------:R-:W-:Y:S02]  /*1a80*/  FFMA.FTZ R95, R142, R90.reuse, R99.reuse ;  /* 0x0000005a8e5f7223 */ /* 0x180fe40000010063 */
[----:B------:R-:W-:Y:S02]  /*1a90*/  FFMA.FTZ R93, R141, R90, R99 ;  /* 0x0000005a8d5d7223 */ /* 0x000fe40000010063 */
[----:B------:R-:W-:Y:S02]  /*1aa0*/  FADD.FTZ R85, R132, -R85 ;  /* 0x8000005584557221 */ /* 0x000fe40000010000 */
[----:B------:R-:W-:Y:S02]  /*1ab0*/  FADD.FTZ R87, R135, -R86 ;  /* 0x8000005687577221 */ /* 0x000fe40000010000 */
[----:B------:R-:W-:-:S02]  /*1ac0*/  FADD.FTZ R89, R134, -R89 ;  /* 0x8000005986597221 */ /* 0x000fc40000010000 */
[----:B------:R-:W-:Y:S02]  /*1ad0*/  FADD.FTZ R91, R139, -R88 ;  /* 0x800000588b5b7221 */ /* 0x000fe40000010000 */
[----:B------:R-:W-:Y:S02]  /*1ae0*/  FADD.FTZ R95, R140, -R95 ;  /* 0x8000005f8c5f7221 */ /* 0x000fe40000010000 */
[----:B------:R-:W-:Y:S02]  /*1af0*/  FADD.FTZ R93, R138, -R93 ;  /* 0x8000005d8a5d7221 */ /* 0x000fe40000010000 */
[C---:B------:R-:W-:Y:S02]  /*1b00*/  FMUL.FTZ R85, R124.reuse, R85 ;  /* 0x000000557c557220 */ /* 0x040fe40000410000 */
[C---:B------:R-:W-:Y:S02]  /*1b10*/  FMUL.FTZ R86, R124.reuse, R87 ;  /* 0x000000577c567220 */ /* 0x040fe40000410000 */
[----:B------:R-:W-:-:S02]  /*1b20*/  FMUL.FTZ R89, R124, R89 ;  /* 0x000000597c597220 */ /* 0x000fc40000410000 */
[C---:B------:R-:W-:Y:S02]  /*1b30*/  FMUL.FTZ R88, R124.reuse, R91 ;  /* 0x0000005b7c587220 */ /* 0x040fe40000410000 */
[C---:B------:R-:W-:Y:S02]  /*1b40*/  FMUL.FTZ R92, R124.reuse, R95 ;  /* 0x0000005f7c5c7220 */ /* 0x040fe40000410000 */
[----:B------:R-:W-:Y:S02]  /*1b50*/  FMUL.FTZ R93, R124, R93 ;  /* 0x0000005d7c5d7220 */ /* 0x000fe40000410000 */
[----:B------:R-:W-:Y:S02]  /*1b60*/  @P0 FADD.FTZ R85, R54, R85 ;  /* 0x0000005536550221 */ /* 0x000fe40000010000 */
[----:B------:R-:W-:Y:S02]  /*1b70*/  @P0 FADD.FTZ R86, R55, R86 ;  /* 0x0000005637560221 */ /* 0x000fe40000010000 */
[----:B------:R-:W-:Y:S01]  /*1b80*/  @P0 FADD.FTZ R89, R56, R89 ;  /* 0x0000005938590221 */ /* 0x000fe20000010000 */
[----:B------:R-:W-:Y:S01]  /*1b90*/  SEL R78, R85, R78, P1 ;  /* 0x0000004e554e7207 */ /* 0x000fe20000800000 */
[----:B------:R-:W-:Y:S01]  /*1ba0*/  @P0 FADD.FTZ R88, R57, R88 ;  /* 0x0000005839580221 */ /* 0x000fe20000010000 */
[----:B------:R-:W-:Y:S01]  /*1bb0*/  SEL R79, R86, R79, P1 ;  /* 0x0000004f564f7207 */ /* 0x000fe20000800000 */
[----:B------:R-:W-:Y:S01]  /*1bc0*/  @P0 FADD.FTZ R92, R59, R92 ;  /* 0x0000005c3b5c0221 */ /* 0x000fe20000010000 */
[----:B------:R-:W-:Y:S01]  /*1bd0*/  SEL R80, R89, R80, P1 ;  /* 0x0000005059507207 */ /* 0x000fe20000800000 */
[----:B------:R-:W-:Y:S01]  /*1be0*/  @P0 FADD.FTZ R93, R58, R93 ;  /* 0x0000005d3a5d0221 */ /* 0x000fe20000010000 */
[----:B------:R-:W-:Y:S01]  /*1bf0*/  SEL R81, R88, R81, P1 ;  /* 0x0000005158517207 */ /* 0x000fe20000800000 */
[----:B------:R-:W-:Y:S01]  /*1c00*/  FMUL.FTZ R85, R85, R171 ;  /* 0x000000ab55557220 */ /* 0x000fe20000410000 */
[----:B------:R-:W-:Y:S01]  /*1c10*/  SEL R83, R92, R83, P1 ;  /* 0x000000535c537207 */ /* 0x000fe20000800000 */
[-C--:B------:R-:W-:Y:S01]  /*1c20*/  FMUL.FTZ R86, R86, R171.reuse ;  /* 0x000000ab56567220 */ /* 0x080fe20000410000 */
[----:B------:R-:W-:Y:S01]  /*1c30*/  SEL R82, R93, R82, P1 ;  /* 0x000000525d527207 */ /* 0x000fe20000800000 */
[----:B------:R-:W-:-:S02]  /*1c40*/  FMUL.FTZ R89, R89, R171 ;  /* 0x000000ab59597220 */ /* 0x000fc40000410000 */
[----:B------:R-:W-:Y:S01]  /*1c50*/  FMUL.FTZ R88, R88, R171 ;  /* 0x000000ab58587220 */ /* 0x000fe20000410000 */
[----:B------:R-:W-:Y:S01]  /*1c60*/  F2FP.BF16.PACK_AB R85, R86, R85 ;  /* 0x000000555655723e */ /* 0x000fe200000010ff */
[-C--:B------:R-:W-:Y:S02]  /*1c70*/  FMUL.FTZ R87, R93, R171.reuse ;  /* 0x000000ab5d577220 */ /* 0x080fe40000410000 */
[----:B------:R-:W-:Y:S01]  /*1c80*/  FMUL.FTZ R92, R92, R171 ;  /* 0x000000ab5c5c7220 */ /* 0x000fe20000410000 */
[----:B------:R-:W-:Y:S01]  /*1c90*/  F2FP.BF16.PACK_AB R86, R88, R89 ;  /* 0x000000595856723e */ /* 0x000fe200000010ff */
[----:B------:R-:W-:-:S03]  /*1ca0*/  @P1 IMAD.WIDE.U32 R88, R123, R94, c[0x0][0x258] ;  /* 0x000096007b581625 */ /* 0x000fc600078e005e */
[----:B------:R-:W-:Y:S01]  /*1cb0*/  F2FP.BF16.PACK_AB R87, R92, R87 ;  /* 0x000000575c57723e */ /* 0x000fe200000010ff */
[C---:B------:R-:W-:Y:S01]  /*1cc0*/  IMAD.WIDE.U32 R92, R123.reuse, R96, c[0x0][0x248] ;  /* 0x000092007b5c7625 */ /* 0x040fe200078e0060 */
[----:B------:R0:W-:Y:S01]  /*1cd0*/  @P1 STG.E.128 [R88.64], R76 ;  /* 0x0000004c58001986 */ /* 0x0001e2000c101d04 */
[----:B------:R-:W-:-:S03]  /*1ce0*/  IADD3 R123, R123, 0x100, RZ ;  /* 0x000001007b7b7810 */ /* 0x000fc60007ffe0ff */
[----:B------:R0:W-:Y:S04]  /*1cf0*/  @P1 STG.E.128 [R88.64+0x10], R80 ;  /* 0x0000105058001986 */ /* 0x0001e8000c101d04 */
[----:B------:R0:W-:Y:S02]  /*1d00*/  STG.E.128 [R92.64], R84 ;  /* 0x000000545c007986 */ /* 0x0001e4000c101d04 */
.L_x_3098:
[----:B------:R-:W-:Y:S05]  /*1d10*/  BSYNC B0 ;  /* 0x0000000000007941 */ /* 0x000fea0003800000 */
.L_x_3097:
[----:B------:R-:W-:Y:S01]  /*1d20*/  BSSY B0, `(.L_x_3099) ;  /* 0x0000042000007945 */ /* 0x000fe20003800000 */
[----:B------:R-:W-:Y:S05]  /*1d30*/  @!P3 BRA `(.L_x_3100) ;  /* 0x000004000000b947 */ /* 0x000fea0003800000 */
[----:B------:R-:W-:Y:S01]  /*1d40*/  ISETP.NE.U32.AND P0, PT, RZ, c[0x0][0x218], PT ;  /* 0x00008600ff007a0c */ /* 0x000fe20003f05070 */
[-CC-:B0-----:R-:W-:Y:S01]  /*1d50*/  FFMA.FTZ R85, R127, R90.reuse, R99.reuse ;  /* 0x0000005a7f557223 */ /* 0x181fe20000010063 */
        /* <DEDUP_REMOVED lines=62> */
.L_x_3100:
[----:B------:R-:W-:Y:S05]  /*2140*/  BSYNC B0 ;  /* 0x0000000000007941 */ /* 0x000fea0003800000 */
.L_x_3099:
        /* <DEDUP_REMOVED lines=9> */
[-CC-:B------:R-:W-:Y:S01]  /*21e0*/  FFMA.FTZ R86, R164, R90.reuse, R99.reuse ;  /* 0x0000005aa4567223 */ /* 0x180fe20000010063 */
[----:B------:R-:W-:Y:S01]  /*21f0*/  HFMA2.MMA R94, -RZ, RZ, 0, 9.5367431640625e-07 ;  /* 0x00000010ff5e7435 */ /* 0x000fe200000001ff */
[----:B------:R-:W-:-:S02]  /*2200*/  FFMA.FTZ R88, R170, R90, R99 ;  /* 0x0000005aaa587223 */ /* 0x000fc40000010063 */
[-CC-:B------:R-:W-:Y:S02]  /*2210*/  FFMA.FTZ R97, R167, R90.reuse, R99.reuse ;  /* 0x0000005aa7617223 */ /* 0x180fe40000010063 */
[-CC-:B------:R-:W-:Y:S02]  /*2220*/  FFMA.FTZ R93, R163, R90.reuse, R99.reuse ;  /* 0x0000005aa35d7223 */ /* 0x180fe40000010063 */
[----:B------:R-:W-:Y:S02]  /*2230*/  FFMA.FTZ R90, R174, R90, R99 ;  /* 0x0000005aae5a7223 */ /* 0x000fe40000010063 */
[----:B------:R-:W-:Y:S02]  /*2240*/  FADD.FTZ R85, R162, -R85 ;  /* 0x80000055a2557221 */ /* 0x000fe40000010000 */
[----:B------:R-:W-:Y:S01]  /*2250*/  FADD.FTZ R87, R159, -R84 ;  /* 0x800000549f577221 */ /* 0x000fe20000010000 */
[----:B------:R-:W-:Y:S01]  /*2260*/  @P1 MOV R92, 0x20 ;  /* 0x00000020005c1802 */ /* 0x000fe20000000f00 */
[----:B------:R-:W-:-:S02]  /*2270*/  FADD.FTZ R89, R166, -R89 ;  /* 0x80000059a6597221 */ /* 0x000fc40000010000 */
[----:B------:R-:W-:Y:S02]  /*2280*/  FADD.FTZ R91, R161, -R86 ;  /* 0x80000056a15b7221 */ /* 0x000fe40000010000 */
[----:B------:R-:W-:Y:S02]  /*2290*/  FADD.FTZ R95, R165, -R88 ;  /* 0x80000058a55f7221 */ /* 0x000fe40000010000 */
[----:B------:R-:W-:Y:S02]  /*22a0*/  FADD.FTZ R97, R172, -R97 ;  /* 0x80000061ac617221 */ /* 0x000fe40000010000 */
[----:B------:R-:W-:Y:S02]  /*22b0*/  FADD.FTZ R93, R168, -R93 ;  /* 0x8000005da85d7221 */ /* 0x000fe40000010000 */
[----:B------:R-:W-:Y:S02]  /*22c0*/  FADD.FTZ R99, R169, -R90 ;  /* 0x8000005aa9637221 */ /* 0x000fe40000010000 */
[----:B------:R-:W-:-:S02]  /*22d0*/  FMUL.FTZ R85, R124, R85 ;  /* 0x000000557c557220 */ /* 0x000fc40000410000 */
[C---:B------:R-:W-:Y:S02]  /*22e0*/  FMUL.FTZ R86, R124.reuse, R87 ;  /* 0x000000577c567220 */ /* 0x040fe40000410000 */
[C---:B------:R-:W-:Y:S02]  /*22f0*/  FMUL.FTZ R89, R124.reuse, R89 ;  /* 0x000000597c597220 */ /* 0x040fe40000410000 */
[C---:B------:R-:W-:Y:S02]  /*2300*/  FMUL.FTZ R88, R124.reuse, R91 ;  /* 0x0000005b7c587220 */ /* 0x040fe40000410000 */
[C---:B------:R-:W-:Y:S02]  /*2310*/  FMUL.FTZ R90, R124.reuse, R95 ;  /* 0x0000005f7c5a7220 */ /* 0x040fe40000410000 */
[C---:B------:R-:W-:Y:S02]  /*2320*/  FMUL.FTZ R97, R124.reuse, R97 ;  /* 0x000000617c617220 */ /* 0x040fe40000410000 */
[----:B------:R-:W-:-:S02]  /*2330*/  FMUL.FTZ R93, R124, R93 ;  /* 0x0000005d7c5d7220 */ /* 0x000fc40000410000 */
        /* <DEDUP_REMOVED lines=15> */
[-C--:B------:R-:W-:Y:S01]  /*2430*/  FMUL.FTZ R84, R85, R171.reuse ;  /* 0x000000ab55547220 */ /* 0x080fe20000410000 */
[----:B------:R-:W-:Y:S01]  /*2440*/  SEL R80, R93, R80, P1 ;  /* 0x000000505d507207 */ /* 0x000fe20000800000 */
[----:B------:R-:W-:Y:S01]  /*2450*/  FMUL.FTZ R85, R86, R171 ;  /* 0x000000ab56557220 */ /* 0x000fe20000410000 */
[----:B------:R-:W-:Y:S01]  /*2460*/  SEL R83, R124, R83, P1 ;  /* 0x000000537c537207 */ /* 0x000fe20000800000 */
[----:B------:R-:W-:-:S02]  /*2470*/  FMUL.FTZ R89, R89, R171 ;  /* 0x000000ab59597220 */ /* 0x000fc40000410000 */
[-C--:B------:R-:W-:Y:S01]  /*2480*/  FMUL.FTZ R88, R88, R171.reuse ;  /* 0x000000ab58587220 */ /* 0x080fe20000410000 */
[----:B------:R-:W-:Y:S01]  /*2490*/  F2FP.BF16.PACK_AB R84, R85, R84 ;  /* 0x000000545554723e */ /* 0x000fe200000010ff */
[-C--:B------:R-:W-:Y:S02]  /*24a0*/  FMUL.FTZ R86, R93, R171.reuse ;  /* 0x000000ab5d567220 */ /* 0x080fe40000410000 */
[----:B------:R-:W-:Y:S01]  /*24b0*/  FMUL.FTZ R87, R90, R171 ;  /* 0x000000ab5a577220 */ /* 0x000fe20000410000 */
[----:B------:R-:W-:Y:S01]  /*24c0*/  F2FP.BF16.PACK_AB R85, R88, R89 ;  /* 0x000000595855723e */ /* 0x000fe200000010ff */
[-C--:B------:R-:W-:Y:S02]  /*24d0*/  FMUL.FTZ R97, R97, R171.reuse ;  /* 0x000000ab61617220 */ /* 0x080fe40000410000 */
[----:B------:R-:W-:Y:S01]  /*24e0*/  FMUL.FTZ R90, R124, R171 ;  /* 0x000000ab7c5a7220 */ /* 0x000fe20000410000 */
[----:B------:R-:W-:Y:S01]  /*24f0*/  F2FP.BF16.PACK_AB R86, R87, R86 ;  /* 0x000000565756723e */ /* 0x000fe200000010ff */
[----:B------:R-:W-:-:S03]  /*2500*/  @P1 IMAD.WIDE.U32 R88, R123, R92, c[0x0][0x258] ;  /* 0x000096007b581625 */ /* 0x000fc600078e005c */
[----:B------:R-:W-:Y:S01]  /*2510*/  F2FP.BF16.PACK_AB R87, R90, R97 ;  /* 0x000000615a57723e */ /* 0x000fe200000010ff */
[----:B------:R-:W-:Y:S01]  /*2520*/  IMAD.WIDE.U32 R90, R123, R94, c[0x0][0x248] ;  /* 0x000092007b5a7625 */ /* 0x000fe200078e005e */
[----:B------:R0:W-:Y:S04]  /*2530*/  @P1 STG.E.128 [R88.64], R76 ;  /* 0x0000004c58001986 */ /* 0x0001e8000c101d04 */
[----:B------:R0:W-:Y:S04]  /*2540*/  @P1 STG.E.128 [R88.64+0x10], R80 ;  /* 0x0000105058001986 */ /* 0x0001e8000c101d04 */
[----:B------:R0:W-:Y:S02]  /*2550*/  STG.E.128 [R90.64], R84 ;  /* 0x000000545a007986 */ /* 0x0001e4000c101d04 */
.L_x_3102:
[----:B------:R-:W-:Y:S05]  /*2560*/  BSYNC B0 ;  /* 0x0000000000007941 */ /* 0x000fea0003800000 */
.L_x_3101:
[----:B------:R-:W-:Y:S02]  /*2570*/  IADD3 R113, R113, c[0x0][0x160], RZ ;  /* 0x0000580071717a10 */ /* 0x000fe40007ffe0ff */
[----:B------:R-:W-:-:S02]  /*2580*/  LOP3.LUT P1, RZ, R115, 0xff, RZ, 0xc0, !PT ;  /* 0x000000ff73ff7812 */ /* 0x000fc4000782c0ff */
[----:B------:R-:W-:Y:S02]  /*2590*/  ISETP.GE.AND P0, PT, R113, c[0x0][0x164], PT ;  /* 0x0000590071007a0c */ /* 0x000fe40003f06270 */
[----:B------:R-:W-:-:S11]  /*25a0*/  SEL R115, RZ, 0x1, P1 ;  /* 0x00000001ff737807 */ /* 0x000fd60000800000 */
[----:B0-----:R-:W-:Y:S01]  /*25b0*/  @P0 CALL.REL.NOINC `(.L_x_3088) ;  /* 0x0000001000000944 */ /* 0x001fe20003c00000 */
[----:B------:R-:W-:Y:S05]  /*25c0*/  BRA `(.L_x_3103) ;  /* 0xffffdf1000007947 */ /* 0x000fea000383ffff */
.L_x_3088:
[----:B-1----:R-:W0:Y:S01]  /*25d0*/  S2UR UR6, SR_CTAID.X ;  /* 0x00000000000679c3 */ /* 0x002e220000002500 */
[----:B------:R-:W0:Y:S01]  /*25e0*/  S2R R2, SR_TID.X ;  /* 0x0000000000027919 */ /* 0x000e220000002100 */
[----:B-----5:R-:W-:Y:S02]  /*25f0*/  @P2 MOV R53, 0x20 ;  /* 0x0000002000352802 */ /* 0x020fe40000000f00 */
        /* <DEDUP_REMOVED lines=28> */
.L_x_3095:
[----:B------:R-:W-:Y:S01]  /*27c0*/  HFMA2.MMA R88, -RZ, RZ, 0, 9.5367431640625e-07 ;  /* 0x00000010ff587435 */ /* 0x000fe200000001ff */
[----:B------:R-:W-:-:S02]  /*27d0*/  MOV R87, R177 ;  /* 0x000000b100577202 */ /* 0x000fc40000000f00 */
[----:B------:R-:W-:Y:S02]  /*27e0*/  MOV R92, 0x1f ;  /* 0x0000001f005c7802 */ /* 0x000fe40000000f00 */
[----:B------:R-:W-:Y:S02]  /*27f0*/  MOV R93, 0xffffffff ;  /* 0xffffffff005d7802 */ /* 0x000fe40000000f00 */
[----:B------:R-:W-:Y:S02]  /*2800*/  MOV R84, 0x2820 ;  /* 0x0000282000547802 */ /* 0x000fe40000000f00 */
[----:B------:R-:W-:Y:S05]  /*2810*/  CALL.REL.NOINC `($__internal_60_$__cuda_sm70_shflsync_down_p) ;  /* 0x0000046000007944 */ /* 0x000fea0003c00000 */
[----:B-1----:R-:W-:Y:S01]  /*2820*/  MOV R86, R88 ;  /* 0x0000005800567202 */ /* 0x002fe20000000f00 */
[----:B0-----:R-:W-:Y:S05]  /*2830*/  BRA `(.L_x_3104) ;  /* 0xffffeda000007947 */ /* 0x001fea000383ffff */
.L_x_3096:
[----:B------:R-:W-:Y:S01]  /*2840*/  HFMA2.MMA R88, -RZ, RZ, 0, 9.5367431640625e-07 ;  /* 0x00000010ff587435 */ /* 0x000fe200000001ff */
[----:B------:R-:W-:Y:S02]  /*2850*/  MOV R87, R99 ;  /* 0x0000006300577202 */ /* 0x000fe40000000f00 */
[----:B------:R-:W-:Y:S02]  /*2860*/  MOV R92, 0x1f ;  /* 0x0000001f005c7802 */ /* 0x000fe40000000f00 */
[----:B------:R-:W-:-:S02]  /*2870*/  MOV R93, 0xffffffff ;  /* 0xffffffff005d7802 */ /* 0x000fc40000000f00 */
[----:B------:R-:W-:Y:S02]  /*2880*/  MOV R84, 0x28a0 ;  /* 0x000028a000547802 */ /* 0x000fe40000000f00 */
[----:B01----:R-:W-:Y:S05]  /*2890*/  CALL.REL.NOINC `($__internal_60_$__cuda_sm70_shflsync_down_p) ;  /* 0x000003e000007944 */ /* 0x003fea0003c00000 */
[----:B------:R-:W-:Y:S01]  /*28a0*/  FADD.FTZ R177, R86, R177 ;  /* 0x000000b156b17221 */ /* 0x000fe20000010000 */
[----:B0-----:R-:W-:Y:S01]  /*28b0*/  MOV R92, 0x1f ;  /* 0x0000001f005c7802 */ /* 0x001fe20000000f00 */
[----:B-1----:R-:W-:Y:S01]  /*28c0*/  FADD.FTZ R99, R99, R88 ;  /* 0x0000005863637221 */ /* 0x002fe20000010000 */
[----:B------:R-:W-:Y:S01]  /*28d0*/  HFMA2.MMA R88, -RZ, RZ, 0, 4.76837158203125e-07 ;  /* 0x00000008ff587435 */ /* 0x000fe200000001ff */
[----:B------:R-:W-:Y:S02]  /*28e0*/  MOV R93, 0xffffffff ;  /* 0xffffffff005d7802 */ /* 0x000fe40000000f00 */
[----:B------:R-:W-:Y:S02]  /*28f0*/  MOV R87, R177 ;  /* 0x000000b100577202 */ /* 0x000fe40000000f00 */
[----:B------:R-:W-:Y:S02]  /*2900*/  MOV R84, 0x2920 ;  /* 0x0000292000547802 */ /* 0x000fe40000000f00 */
[----:B------:R-:W-:Y:S05]  /*2910*/  CALL.REL.NOINC `($__internal_60_$__cuda_sm70_shflsync_down_p) ;  /* 0x0000036000007944 */ /* 0x000fea0003c00000 */
[----:B-1----:R-:W-:Y:S01]  /*2920*/  MOV R86, R88 ;  /* 0x0000005800567202 */ /* 0x002fe20000000f00 */
[----:B------:R-:W-:Y:S01]  /*2930*/  HFMA2.MMA R88, -RZ, RZ, 0, 4.76837158203125e-07 ;  /* 0x00000008ff587435 */ /* 0x000fe200000001ff */
[----:B0-----:R-:W-:-:S02]  /*2940*/  MOV R87, R99 ;  /* 0x0000006300577202 */ /* 0x001fc40000000f00 */
[----:B------:R-:W-:Y:S02]  /*2950*/  MOV R92, 0x1f ;  /* 0x0000001f005c7802 */ /* 0x000fe40000000f00 */
[----:B------:R-:W-:Y:S02]  /*2960*/  MOV R93, 0xffffffff ;  /* 0xffffffff005d7802 */ /* 0x000fe40000000f00 */
[----:B------:R-:W-:Y:S02]  /*2970*/  MOV R84, 0x2990 ;  /* 0x0000299000547802 */ /* 0x000fe40000000f00 */
[----:B------:R-:W-:Y:S05]  /*2980*/  CALL.REL.NOINC `($__internal_60_$__cuda_sm70_shflsync_down_p) ;  /* 0x000002f000007944 */ /* 0x000fea0003c00000 */
[----:B------:R-:W-:Y:S01]  /*2990*/  FADD.FTZ R177, R86, R177 ;  /* 0x000000b156b17221 */ /* 0x000fe20000010000 */
[----:B0-----:R-:W-:Y:S01]  /*29a0*/  MOV R92, 0x1f ;  /* 0x0000001f005c7802 */ /* 0x001fe20000000f00 */
[----:B-1----:R-:W-:Y:S01]  /*29b0*/  FADD.FTZ R99, R99, R88 ;  /* 0x0000005863637221 */ /* 0x002fe20000010000 */
[----:B------:R-:W-:Y:S01]  /*29c0*/  HFMA2.MMA R88, -RZ, RZ, 0, 2.384185791015625e-07 ;  /* 0x00000004ff587435 */ /* 0x000fe200000001ff */
[----:B------:R-:W-:Y:S02]  /*29d0*/  MOV R93, 0xffffffff ;  /* 0xffffffff005d7802 */ /* 0x000fe40000000f00 */
[----:B------:R-:W-:-:S02]  /*29e0*/  MOV R87, R177 ;  /* 0x000000b100577202 */ /* 0x000fc40000000f00 */
[----:B------:R-:W-:Y:S02]  /*29f0*/  MOV R84, 0x2a10 ;  /* 0x00002a1000547802 */ /* 0x000fe40000000f00 */
[----:B------:R-:W-:Y:S05]  /*2a00*/  CALL.REL.NOINC `($__internal_60_$__cuda_sm70_shflsync_down_p) ;  /* 0x0000027000007944 */ /* 0x000fea0003c00000 */
[----:B-1----:R-:W-:Y:S01]  /*2a10*/  MOV R86, R88 ;  /* 0x0000005800567202 */ /* 0x002fe20000000f00 */
[----:B------:R-:W-:Y:S01]  /*2a20*/  HFMA2.MMA R88, -RZ, RZ, 0, 2.384185791015625e-07 ;  /* 0x00000004ff587435 */ /* 0x000fe200000001ff */
[----:B0-----:R-:W-:Y:S02]  /*2a30*/  MOV R87, R99 ;  /* 0x0000006300577202 */ /* 0x001fe40000000f00 */
[----:B------:R-:W-:Y:S02]  /*2a40*/  MOV R92, 0x1f ;  /* 0x0000001f005c7802 */ /* 0x000fe40000000f00 */
[----:B------:R-:W-:Y:S02]  /*2a50*/  MOV R93, 0xffffffff ;  /* 0xffffffff005d7802 */ /* 0x000fe40000000f00 */
[----:B------:R-:W-:Y:S02]  /*2a60*/  MOV R84, 0x2a80 ;  /* 0x00002a8000547802 */ /* 0x000fe40000000f00 */
[----:B------:R-:W-:Y:S05]  /*2a70*/  CALL.REL.NOINC `($__internal_60_$__cuda_sm70_shflsync_down_p) ;  /* 0x0000020000007944 */ /* 0x000fea0003c00000 */
[----:B------:R-:W-:Y:S01]  /*2a80*/  FADD.FTZ R89, R86, R177 ;  /* 0x000000b156597221 */ /* 0x000fe20000010000 */
[----:B0-----:R-:W-:Y:S01]  /*2a90*/  MOV R92, 0x1f ;  /* 0x0000001f005c7802 */ /* 0x001fe20000000f00 */
[----:B-1----:R-:W-:Y:S01]  /*2aa0*/  FADD.FTZ R91, R99, R88 ;  /* 0x00000058635b7221 */ /* 0x002fe20000010000 */
[----:B------:R-:W-:Y:S01]  /*2ab0*/  HFMA2.MMA R88, -RZ, RZ, 0, 1.1920928955078125e-07 ;  /* 0x00000002ff587435 */ /* 0x000fe200000001ff */
[----:B------:R-:W-:-:S02]  /*2ac0*/  MOV R93, 0xffffffff ;  /* 0xffffffff005d7802 */ /* 0x000fc40000000f00 */
[----:B------:R-:W-:Y:S02]  /*2ad0*/  MOV R87, R89 ;  /* 0x0000005900577202 */ /* 0x000fe40000000f00 */
[----:B------:R-:W-:Y:S02]  /*2ae0*/  MOV R84, 0x2b00 ;  /* 0x00002b0000547802 */ /* 0x000fe40000000f00 */
[----:B------:R-:W-:Y:S05]  /*2af0*/  CALL.REL.NOINC `($__internal_60_$__cuda_sm70_shflsync_down_p) ;  /* 0x0000018000007944 */ /* 0x000fea0003c00000 */
[----:B-1----:R-:W-:Y:S01]  /*2b00*/  MOV R86, R88 ;  /* 0x0000005800567202 */ /* 0x002fe20000000f00 */
[----:B------:R-:W-:Y:S01]  /*2b10*/  HFMA2.MMA R88, -RZ, RZ, 0, 1.1920928955078125e-07 ;  /* 0x00000002ff587435 */ /* 0x000fe200000001ff */
[----:B0-----:R-:W-:Y:S02]  /*2b20*/  MOV R87, R91 ;  /* 0x0000005b00577202 */ /* 0x001fe40000000f00 */
[----:B------:R-:W-:Y:S02]  /*2b30*/  MOV R92, 0x1f ;  /* 0x0000001f005c7802 */ /* 0x000fe40000000f00 */
[----:B------:R-:W-:Y:S02]  /*2b40*/  MOV R93, 0xffffffff ;  /* 0xffffffff005d7802 */ /* 0x000fe40000000f00 */
[----:B------:R-:W-:-:S02]  /*2b50*/  MOV R84, 0x2b70 ;  /* 0x00002b7000547802 */ /* 0x000fc40000000f00 */
[----:B------:R-:W-:Y:S05]  /*2b60*/  CALL.REL.NOINC `($__internal_60_$__cuda_sm70_shflsync_down_p) ;  /* 0x0000011000007944 */ /* 0x000fea0003c00000 */
[----:B------:R-:W-:Y:S01]  /*2b70*/  FADD.FTZ R89, R86, R89 ;  /* 0x0000005956597221 */ /* 0x000fe20000010000 */
[----:B0-----:R-:W-:Y:S01]  /*2b80*/  MOV R92, 0x1f ;  /* 0x0000001f005c7802 */ /* 0x001fe20000000f00 */
[----:B-1----:R-:W-:Y:S01]  /*2b90*/  FADD.FTZ R91, R91, R88 ;  /* 0x000000585b5b7221 */ /* 0x002fe20000010000 */
[----:B------:R-:W-:Y:S01]  /*2ba0*/  HFMA2.MMA R88, -RZ, RZ, 0, 5.9604644775390625e-08 ;  /* 0x00000001ff587435 */ /* 0x000fe200000001ff */
[----:B------:R-:W-:-:S02]  /*2bb0*/  MOV R93, 0xffffffff ;  /* 0xffffffff005d7802 */ /* 0x000fc40000000f00 */
[----:B------:R-:W-:Y:S02]  /*2bc0*/  MOV R87, R89 ;  /* 0x0000005900577202 */ /* 0x000fe40000000f00 */
[----:B------:R-:W-:Y:S02]  /*2bd0*/  MOV R84, 0x2bf0 ;  /* 0x00002bf000547802 */ /* 0x000fe40000000f00 */
[----:B------:R-:W-:Y:S05]  /*2be0*/  CALL.REL.NOINC `($__internal_60_$__cuda_sm70_shflsync_down_p) ;  /* 0x0000009000007944 */ /* 0x000fea0003c00000 */
[----:B-1----:R-:W-:Y:S01]  /*2bf0*/  MOV R90, R88 ;  /* 0x00000058005a7202 */ /* 0x002fe20000000f00 */
[----:B------:R-:W-:Y:S01]  /*2c00*/  HFMA2.MMA R88, -RZ, RZ, 0, 5.9604644775390625e-08 ;  /* 0x00000001ff587435 */ /* 0x000fe200000001ff */
[----:B0-----:R-:W-:Y:S02]  /*2c10*/  MOV R87, R91 ;  /* 0x0000005b00577202 */ /* 0x001fe40000000f00 */
[----:B------:R-:W-:Y:S02]  /*2c20*/  MOV R92, 0x1f ;  /* 0x0000001f005c7802 */ /* 0x000fe40000000f00 */
[----:B------:R-:W-:Y:S02]  /*2c30*/  MOV R93, 0xffffffff ;  /* 0xffffffff005d7802 */ /* 0x000fe40000000f00 */
[----:B------:R-:W-:-:S02]  /*2c40*/  MOV R84, 0x2c60 ;  /* 0x00002c6000547802 */ /* 0x000fc40000000f00 */
[----:B------:R-:W-:Y:S05]  /*2c50*/  CALL.REL.NOINC `($__internal_60_$__cuda_sm70_shflsync_down_p) ;  /* 0x0000002000007944 */ /* 0x000fea0003c00000 */
[----:B-1----:R-:W-:Y:S01]  /*2c60*/  MOV R84, R88 ;  /* 0x0000005800547202 */ /* 0x002fe20000000f00 */
[----:B0-----:R-:W-:Y:S05]  /*2c70*/  BRA `(.L_x_3105) ;  /* 0xffffea8000007947 */ /* 0x001fea000383ffff */
        .weak           $__internal_60_$__cuda_sm70_shflsync_down_p
        .type           $__internal_60_$__cuda_sm70_shflsync_down_p,@function
        .size           $__internal_60_$__cuda_sm70_shflsync_down_p,(.L_x_9314 - $__internal_60_$__cuda_sm70_shflsync_down_p)
$__internal_60_$__cuda_sm70_shflsync_down_p:
[----:B------:R-:W-:Y:S01]  /*2c80*/  HFMA2.MMA R85, -RZ, RZ, 0, 0 ;  /* 0x00000000ff557435 */ /* 0x000fe200000001ff */
[----:B------:R-:W-:Y:S04]  /*2c90*/  WARPSYNC R93 ;  /* 0x0000005d00007348 */ /* 0x000fe80003800000 */
[----:B------:R0:W1:Y:S01]  /*2ca0*/  SHFL.DOWN PT, R88, R87, R88, R92 ;  /* 0x0800005857587389 */ /* 0x00006200000e005c */
[----:B------:R-:W-:Y:S05]  /*2cb0*/  RET.REL.NODEC R84 `(_ZN10layer_norm13ln_bwd_kernelINS_13Kernel_traitsI13__nv_bfloat16S2_fS2_fjLj6144ELj1ELj1ELj8ELj16ENS_18Kernel_traits_baseILj6144ES2_S2_fS2_fjLj256EEEEELb0ELb0ELb0ELb0EEEvNS_9BwdParamsE) ;  /* 0xffffd34054007950 */ /* 0x000fea0003c3ffff */
.L_x_3106:
        /* <DEDUP_REMOVED lines=12> */
.L_x_9314:


//--------------------- .text._ZN10layer_norm13ln_bwd_kernelINS_13Kernel_traitsI13__nv_bfloat16S2_fS2_fjLj6144ELj1ELj1ELj8ELj16ENS_18Kernel_traits_baseILj6144ES2_S2_fS2_fjLj256EEEEELb0ELb0ELb0ELb1EEEvNS_9BwdParamsE --------------------------
	.section	.text._ZN10layer_norm13ln_bwd_kernelINS_13Kernel_traitsI13__nv_bfloat16S2_fS2_fjLj6144ELj1ELj1ELj8ELj16ENS_18Kernel_traits_baseILj6144ES2_S2_fS2_fjLj256EEEEELb0ELb0ELb0ELb1EEEvNS_9BwdParamsE,"ax",@progbits
	.sectioninfo	@"SHI_REGISTERS=205"
	.align	128
        .global         _ZN10layer_norm13ln_bwd_kernelINS_13Kernel_traitsI13__nv_bfloat16S2_fS2_fjLj6144ELj1ELj1ELj8ELj16ENS_18Kernel_traits_baseILj6144ES2_S2_fS2_fjLj256EEEEELb0ELb0ELb0ELb1EEEvNS_9BwdParamsE
        .type           _ZN10layer_norm13ln_bwd_kernelINS_13Kernel_traitsI13__nv_bfloat16S2_fS2_fjLj6144ELj1ELj1ELj8ELj16ENS_18Kernel_traits_baseILj6144ES2_S2_fS2_fjLj256EEEEELb0ELb0ELb0ELb1EEEvNS_9BwdParamsE,@function
        .size           _ZN10layer_norm13ln_bwd_kernelINS_13Kernel_traitsI13__nv_bfloat16S2_fS2_fjLj6144ELj1ELj1ELj8ELj16ENS_18Kernel_traits_baseILj6144ES2_S2_fS2_fjLj256EEEEELb0ELb0ELb0ELb1EEEvNS_9BwdParamsE,(.L_x_9315 - _ZN10layer_norm13ln_bwd_kernelINS_13Kernel_traitsI13__nv_bfloat16S2_fS2_fjLj6144ELj1ELj1ELj8ELj16ENS_18Kernel_traits_baseILj6144ES2_S2_fS2_fjLj256EEEEELb0ELb0ELb0ELb1EEEvNS_9BwdParamsE)
        .other          _ZN10layer_norm13ln_bwd_kernelINS_13Kernel_traitsI13__nv_bfloat16S2_fS2_fjLj6144ELj1ELj1ELj8ELj16ENS_18Kernel_traits_baseILj6144ES2_S2_fS2_fjLj256EEEEELb0ELb0ELb0ELb1EEEvNS_9BwdParamsE,@"STO_CUDA_ENTRY STV_DEFAULT"
_ZN10layer_norm13ln_bwd_kernelINS_13Kernel_traitsI13__nv_bfloat16S2_fS2_fjLj6144ELj1ELj1ELj8ELj16ENS_18Kernel_traits_baseILj6144ES2_S2_fS2_fjLj256EEEEELb0ELb0ELb0ELb1EEEvNS_9BwdParamsE:
.text._ZN10layer_norm13ln_bwd_kernelINS_13Kernel_traitsI13__nv_bfloat16S2_fS2_fjLj6144ELj1ELj1ELj8ELj16ENS_18Kernel_traits_baseILj6144ES2_S2_fS2_fjLj256EEEEELb0ELb0ELb0ELb1EEEvNS_9BwdParamsE:
        /* <DEDUP_REMOVED lines=32> */
.L_x_3107:
        /* <DEDUP_REMOVED lines=56> */
.L_x_3112:
[----:B------:R-:W-:Y:S01]  /*0580*/  IMAD R2, R136, c[0x0][0x168], RZ ;  /* 0x00005a0088027a24 */ /* 0x000fe200078e02ff */
[----:B------:R-:W-:Y:S02]  /*0590*/  MOV R149, 0x4 ;  /* 0x0000000400957802 */ /* 0x000fe40000000f00 */
[----:B------:R-:W-:-:S02]  /*05a0*/  LOP3.LUT R37, R137, 0xff, RZ, 0xc0, !PT ;  /* 0x000000ff89257812 */ /* 0x000fc400078ec0ff */
[----:B------:R-:W-:Y:S02]  /*05b0*/  SHF.R.S32.HI R3, RZ, 0x1f, R2 ;  /* 0x0000001fff037819 */ /* 0x000fe40000011402 */
[----:B------:R-:W-:Y:S02]  /*05c0*/  MOV R158, 0x20 ;  /* 0x00000020009e7802 */ /* 0x000fe40000000f00 */
[----:B------:R-:W-:Y:S01]  /*05d0*/  LEA.HI R146, R3, R2, RZ, 0x3 ;  /* 0x0000000203927211 */ /* 0x000fe200078f18ff */
[----:B------:R-:W-:Y:S01]  /*05e0*/  IMAD.WIDE R2, R136, R149, c[0x0][0x1a0] ;  /* 0x0000680088027625 */ /* 0x000fe200078e0295 */
[----:B------:R-:W-:Y:S02]  /*05f0*/  MOV R64, 0x10 ;  /* 0x0000001000407802 */ /* 0x000fe40000000f00 */
[----:B------:R-:W-:Y:S02]  /*0600*/  LEA.HI.SX32 R146, R146, R37, 0x1d ;  /* 0x0000002592927211 */ /* 0x000fe400078feaff */
[----:B------:R0:W2:Y:S02]  /*0610*/  LDG.E R159, [R2.64] ;  /* 0x00000004029f7981 */ /* 0x0000a4000c1e1900 */
[C---:B------:R-:W-:Y:S01]  /*0620*/  IADD3 R147, R146.reuse, 0x100, RZ ;  /* 0x0000010092937810 */ /* 0x040fe20007ffe0ff */
[----:B------:R-:W-:-:S04]  /*0630*/  IMAD.WIDE.U32 R150, R146, R158, c[0x0][0x188] ;  /* 0x0000620092967625 */ /* 0x000fc800078e009e */
[CC--:B------:R-:W-:Y:S01]  /*0640*/  IMAD.WIDE.U32 R40, R146.reuse, R64.reuse, c[0x0][0x208] ;  /* 0x0000820092287625 */ /* 0x0c0fe200078e0040 */
[----:B------:R1:W3:Y:S03]  /*0650*/  LDG.E.128 R36, [R150.64] ;  /* 0x0000000496247981 */ /* 0x0002e6000c1e1d00 */
[C---:B------:R-:W-:Y:S01]  /*0660*/  IMAD.WIDE.U32 R52, R147.reuse, R64, c[0x0][0x208] ;  /* 0x0000820093347625 */ /* 0x040fe200078e0040 */
[----:B------:R1:W4:Y:S03]  /*0670*/  LDG.E.128 R44, [R150.64+0x10] ;  /* 0x00001004962c7981 */ /* 0x000326000c1e1d00 */
[----:B------:R-:W-:Y:S01]  /*0680*/  IMAD.WIDE.U32 R152, R147, R158, c[0x0][0x188] ;  /* 0x0000620093987625 */ /* 0x000fe200078e009e */
[----:B------:R-:W4:Y:S01]  /*0690*/  LDG.E.128 R40, [R40.64] ;  /* 0x0000000428287981 */ /* 0x000f22000c1e1d00 */
[----:B------:R-:W-:-:S03]  /*06a0*/  IADD3 R145, R146, 0x200, RZ ;  /* 0x0000020092917810 */ /* 0x000fc60007ffe0ff */
[----:B------:R0:W4:Y:S01]  /*06b0*/  LDG.E.128 R48, [R152.64] ;  /* 0x0000000498307981 */ /* 0x000122000c1e1d00 */
[----:B-1----:R-:W-:-:S03]  /*06c0*/  IMAD.WIDE R150, R136, R149, c[0x0][0x1a8] ;  /* 0x00006a0088967625 */ /* 0x002fc600078e0295 */
[----:B------:R-:W4:Y:S04]  /*06d0*/  LDG.E.128 R52, [R52.64] ;  /* 0x0000000434347981 */ /* 0x000f28000c1e1d00 */
[----:B------:R1:W4:Y:S04]  /*06e0*/  LDG.E.128 R56, [R152.64+0x10] ;  /* 0x0000100498387981 */ /* 0x000328000c1e1d00 */
[----:B------:R1:W4:Y:S01]  /*06f0*/  LDG.E R149, [R150.64] ;  /* 0x0000000496957981 */ /* 0x000322000c1e1900 */
[----:B0-----:R-:W-:-:S05]  /*0700*/  IMAD.WIDE.U32 R2, R145, R158, c[0x0][0x188] ;  /* 0x0000620091027625 */ /* 0x001fca00078e009e */
[----:B------:R0:W4:Y:S01]  /*0710*/  LDG.E.128 R60, [R2.64] ;  /* 0x00000004023c7981 */ /* 0x000122000c1e1d00 */
[----:B------:R-:W-:-:S03]  /*0720*/  IMAD.WIDE.U32 R64, R145, R64, c[0x0][0x208] ;  /* 0x0000820091407625 */ /* 0x000fc600078e0040 */
[----:B------:R0:W4:Y:S04]  /*0730*/  LDG.E.128 R68, [R2.64+0x10] ;  /* 0x0000100402447981 */ /* 0x000128000c1e1d00 */
[----:B------:R-:W4:Y:S01]  /*0740*/  LDG.E.128 R64, [R64.64] ;  /* 0x0000000440407981 */ /* 0x000f22000c1e1d00 */
[----:B------:R-:W-:-:S04]  /*0750*/  ISETP.NE.U32.AND P0, PT, RZ, c[0x0][0x1c0], PT ;  /* 0x00007000ff007a0c */ /* 0x000fc80003f05070 */
[----:B------:R-:W-:Y:S02]  /*0760*/  ISETP.NE.AND.EX P0, PT, RZ, c[0x0][0x1c4], PT, P0 ;  /* 0x00007100ff007a0c */ /* 0x000fe40003f05300 */
[----:B-1----:R-:W-:-:S11]  /*0770*/  SHF.R.S32.HI R153, RZ, 0x1f, R136 ;  /* 0x0000001fff997819 */ /* 0x002fd60000011488 */
[----:B------:R-:W-:-:S04]  /*0780*/  @P0 LEA R156, P2, R136, c[0x0][0x1c0], 0x1 ;  /* 0x00007000889c0a11 */ /* 0x000fc800078408ff */
[----:B------:R-:W-:-:S05]  /*0790*/  @P0 LEA.HI.X R157, R136, c[0x0][0x1c4], R153, 0x1, P2 ;  /* 0x00007100889d0a11 */ /* 0x000fca00010f0c99 */
[----:B0-----:R0:W4:Y:S01]  /*07a0*/  @P0 LDG.E.U16 R2, [R156.64] ;  /* 0x000000049c020981 */ /* 0x001122000c1e1500 */
[----:B------:R-:W-:-:S04]  /*07b0*/  ISETP.NE.U32.AND P1, PT, RZ, c[0x0][0x218], PT ;  /* 0x00008600ff007a0c */ /* 0x000fc80003f25070 */
[----:B------:R-:W-:Y:S01]  /*07c0*/  ISETP.NE.AND.EX P1, PT, RZ, c[0x0][0x21c], PT, P1 ;  /* 0x00008700ff007a0c */ /* 0x000fe20003f25310 */
[----:B------:R-:W-:-:S12]  /*07d0*/  ULDC.U8 UR6, c[0x0][0x1f0] ;  /* 0x00007c0000067ab9 */ /* 0x000fd80000000000 */
[----:B------:R-:W-:-:S04]  /*07e0*/  @P1 IMAD.WIDE.U32 R152, R146, R158, c[0x0][0x218] ;  /* 0x0000860092981625 */ /* 0x000fc800078e009e */
[-C--:B------:R-:W-:Y:S01]  /*07f0*/  @P1 IMAD.WIDE.U32 R154, R147, R158.reuse, c[0x0][0x218] ;  /* 0x00008600939a1625 */ /* 0x080fe200078e009e */
[----:B------:R1:W5:Y:S03]  /*0800*/  @P1 LDG.E.128 R4, [R152.64] ;  /* 0x0000000498041981 */ /* 0x000366000c1e1d00 */
[----:B------:R-:W-:Y:S01]  /*0810*/  @P1 IMAD.WIDE.U32 R150, R145, R158, c[0x0][0x218] ;  /* 0x0000860091961625 */ /* 0x000fe200078e009e */
[----:B------:R1:W5:Y:S04]  /*0820*/  @P1 LDG.E.128 R8, [R152.64+0x10] ;  /* 0x0000100498081981 */ /* 0x000368000c1e1d00 */
[----:B------:R0:W5:Y:S04]  /*0830*/  @P1 LDG.E.128 R12, [R154.64] ;  /* 0x000000049a0c1981 */ /* 0x000168000c1e1d00 */
[----:B------:R0:W5:Y:S04]  /*0840*/  @P1 LDG.E.128 R16, [R154.64+0x10] ;  /* 0x000010049a101981 */ /* 0x000168000c1e1d00 */
[----:B------:R0:W5:Y:S04]  /*0850*/  @P1 LDG.E.128 R20, [R150.64] ;  /* 0x0000000496141981 */ /* 0x000168000c1e1d00 */
[----:B------:R0:W5:Y:S01]  /*0860*/  @P1 LDG.E.128 R24, [R150.64+0x10] ;  /* 0x0000100496181981 */ /* 0x000162000c1e1d00 */
[----:B------:R-:W-:-:S04]  /*0870*/  ISETP.NE.AND P1, PT, RZ, UR6, PT ;  /* 0x00000006ff007c0c */ /* 0x000fc8000bf25270 */
[----:B--2---:R-:W-:-:S05]  /*0880*/  FSEL R159, R159, RZ, !P1 ;  /* 0x000000ff9f9f7208 */ /* 0x004fca0004800000 */
[C---:B---3--:R-:W-:Y:S02]  /*0890*/  FADD.FTZ R158, -R159.reuse, R38 ;  /* 0x000000269f9e7221 */ /* 0x048fe40000010100 */
[C---:B0-----:R-:W-:Y:S02]  /*08a0*/  FADD.FTZ R156, -R159.reuse, R37 ;  /* 0x000000259f9c7221 */ /* 0x041fe40000010100 */
[C---:B------:R-:W-:Y:S02]  /*08b0*/  FADD.FTZ R36, -R159.reuse, R36 ;  /* 0x000000249f247221 */ /* 0x040fe40000010100 */
[C---:B-1----:R-:W-:Y:S01]  /*08c0*/  FADD.FTZ R152, -R159.reuse, R39 ;  /* 0x000000279f987221 */ /* 0x042fe20000010100 */
[----:B----4-:R-:W-:Y:S01]  /*08d0*/  PRMT R38, RZ, 0x5410, R40 ;  /* 0x00005410ff267816 */ /* 0x010fe20000000028 */
[C---:B------:R-:W-:Y:S01]  /*08e0*/  FADD.FTZ R160, -R159.reuse, R47 ;  /* 0x0000002f9fa07221 */ /* 0x040fe20000010100 */
[--C-:B------:R-:W-:Y:S02]  /*08f0*/  PRMT R150, RZ, 0x5410, R42.reuse ;  /* 0x00005410ff967816 */ /* 0x100fe4000000002a */
[----:B------:R-:W-:Y:S01]  /*0900*/  PRMT R39, RZ, 0x7610, R42 ;  /* 0x00007610ff277816 */ /* 0x000fe2000000002a */
[C---:B------:R-:W-:Y:S01]  /*0910*/  FADD.FTZ R42, -R159.reuse, R45 ;  /* 0x0000002d9f2a7221 */ /* 0x040fe20000010100 */
[----:B------:R-:W-:Y:S01]  /*0920*/  PRMT R37, RZ, 0x7610, R40 ;  /* 0x00007610ff257816 */ /* 0x000fe20000000028 */
[----:B------:R-:W-:Y:S01]  /*0930*/  FADD.FTZ R164, -R159, R50 ;  /* 0x000000329fa47221 */ /* 0x000fe20000010100 */
[----:B------:R-:W-:-:S02]  /*0940*/  PRMT R166, RZ, 0x5410, R53 ;  /* 0x00005410ffa67816 */ /* 0x000fc40000000035 */
[----:B------:R-:W-:Y:S02]  /*0950*/  PRMT R47, RZ, 0x7610, R53 ;  /* 0x00007610ff2f7816 */ /* 0x000fe40000000035 */
[--C-:B------:R-:W-:Y:S01]  /*0960*/  PRMT R50, RZ, 0x5410, R52.reuse ;  /* 0x00005410ff327816 */ /* 0x100fe20000000034 */
[----:B------:R-:W-:Y:S01]  /*0970*/  FADD.FTZ R176, -R159, R57 ;  /* 0x000000399fb07221 */ /* 0x000fe20000010100 */
[----:B------:R-:W-:Y:S01]  /*0980*/  PRMT R45, RZ, 0x7610, R52 ;  /* 0x00007610ff2d7816 */ /* 0x000fe20000000034 */
[----:B------:R-:W-:Y:S02]  /*0990*/  FMUL.FTZ R57, R135, R38 ;  /* 0x0000002687397220 */ /* 0x000fe40000410000 */
[C---:B------:R-:W-:Y:S02]  /*09a0*/  FMUL.FTZ R53, R149.reuse, R156 ;  /* 0x0000009c95357220 */ /* 0x040fe40000410000 */
[----:B------:R-:W-:Y:S01]  /*09b0*/  FMUL.FTZ R52, R149, R36 ;  /* 0x0000002495347220 */ /* 0x000fe20000410000 */
[----:B------:R-:W-:Y:S01]  /*09c0*/  PRMT R40, RZ, 0x5410, R41 ;  /* 0x00005410ff287816 */ /* 0x000fe20000000029 */
[----:B------:R-:W-:-:S02]  /*09d0*/  FADD.FTZ R178, -R159, R58 ;  /* 0x0000003a9fb27221 */ /* 0x000fc40000010100 */
[----:B------:R-:W-:Y:S02]  /*09e0*/  FADD.FTZ R96, R37, R96 ;  /* 0x0000006025607221 */ /* 0x000fe40000010000 */
[-C--:B------:R-:W-:Y:S02]  /*09f0*/  FFMA.FTZ R72, R53, R37.reuse, R72 ;  /* 0x0000002535487223 */ /* 0x080fe40000010048 */
[----:B------:R-:W-:Y:S02]  /*0a00*/  FMUL.FTZ R58, R134, R37 ;  /* 0x00000025863a7220 */ /* 0x000fe40000410000 */
[----:B------:R-:W-:Y:S02]  /*0a10*/  FADD.FTZ R37, RZ, R57 ;  /* 0x00000039ff257221 */ /* 0x000fe40000010000 */
[----:B------:R-:W-:Y:S01]  /*0a20*/  FFMA.FTZ R36, R52, R57, RZ ;  /* 0x0000003934247223 */ /* 0x000fe200000100ff */
[----:B------:R-:W-:Y:S01]  /*0a30*/  PRMT R41, RZ, 0x7610, R41 ;  /* 0x00007610ff297816 */ /* 0x000fe20000000029 */
[C---:B------:R-:W-:Y:S01]  /*0a40*/  FADD.FTZ R162, -R159.reuse, R49 ;  /* 0x000000319fa27221 */ /* 0x040fe20000010100 */
[--C-:B------:R-:W-:Y:S01]  /*0a50*/  PRMT R172, RZ, 0x5410, R54.reuse ;  /* 0x00005410ffac7816 */ /* 0x100fe20000000036 */
[----:B------:R-:W-:Y:S01]  /*0a60*/  FADD.FTZ R182, -R159, R59 ;  /* 0x0000003b9fb67221 */ /* 0x000fe20000010100 */
[----:B------:R-:W-:Y:S01]  /*0a70*/  PRMT R49, RZ, 0x7610, R54 ;  /* 0x00007610ff317816 */ /* 0x000fe20000000036 */
[----:B------:R-:W-:-:S02]  /*0a80*/  FADD.FTZ R97, R38, R97 ;  /* 0x0000006126617221 */ /* 0x000fc40000010000 */
[----:B------:R-:W-:Y:S02]  /*0a90*/  FFMA.FTZ R73, R52, R38, R73 ;  /* 0x0000002634497223 */ /* 0x000fe40000010049 */
[----:B------:R-:W-:Y:S02]  /*0aa0*/  FMUL.FTZ R54, R149, R158 ;  /* 0x0000009e95367220 */ /* 0x000fe40000410000 */
[----:B------:R-:W-:Y:S02]  /*0ab0*/  FMUL.FTZ R59, R133, R40 ;  /* 0x00000028853b7220 */ /* 0x000fe40000410000 */
        /* <DEDUP_REMOVED lines=10> */
[----:B------:R-:W-:Y:S02]  /*0b60*/  FFMA.FTZ R36, R54, R59, R36 ;  /* 0x0000003b36247223 */ /* 0x000fe40000010024 */
[----:B------:R-:W-:-:S02]  /*0b70*/  FADD.FTZ R184, -R159, R60 ;  /* 0x0000003c9fb87221 */ /* 0x000fc40000010100 */
[----:B------:R-:W-:Y:S02]  /*0b80*/  FADD.FTZ R192, -R159, R63 ;  /* 0x0000003f9fc07221 */ /* 0x000fe40000010100 */
[----:B------:R-:W-:Y:S02]  /*0b90*/  FMUL.FTZ R60, R149, R44 ;  /* 0x0000002c953c7220 */ /* 0x000fe40000410000 */
[----:B------:R-:W-:Y:S02]  /*0ba0*/  FMUL.FTZ R63, R131, R150 ;  /* 0x00000096833f7220 */ /* 0x000fe40000410000 */
[----:B------:R-:W-:Y:S02]  /*0bb0*/  FADD.FTZ R38, R37, R62 ;  /* 0x0000003e25267221 */ /* 0x000fe40000010000 */
[----:B------:R-:W-:Y:S01]  /*0bc0*/  FFMA.FTZ R36, R55, R62, R36 ;  /* 0x0000003e37247223 */ /* 0x000fe20000010024 */
[----:B------:R-:W-:Y:S01]  /*0bd0*/  PRMT R154, RZ, 0x5410, R43 ;  /* 0x00005410ff9a7816 */ /* 0x000fe2000000002b */
[C---:B------:R-:W-:Y:S01]  /*0be0*/  FADD.FTZ R186, -R159.reuse, R61 ;  /* 0x0000003d9fba7221 */ /* 0x040fe20000010100 */
[----:B------:R-:W-:Y:S01]  /*0bf0*/  PRMT R196, RZ, 0x5410, R66 ;  /* 0x00005410ffc47816 */ /* 0x000fe20000000042 */
[----:B------:R-:W-:Y:S01]  /*0c00*/  FADD.FTZ R46, -R159, R46 ;  /* 0x0000002e9f2e7221 */ /* 0x000fe20000010100 */
[----:B------:R-:W-:Y:S01]  /*0c10*/  PRMT R173, RZ, 0x7610, R66 ;  /* 0x00007610ffad7816 */ /* 0x000fe20000000042 */
[----:B------:R-:W-:-:S02]  /*0c20*/  FMUL.FTZ R61, R149, R42 ;  /* 0x0000002a953d7220 */ /* 0x000fc40000410000 */
[----:B------:R-:W-:Y:S02]  /*0c30*/  FMUL.FTZ R66, R130, R39 ;  /* 0x0000002782427220 */ /* 0x000fe40000410000 */
[----:B------:R-:W-:Y:S02]  /*0c40*/  FADD.FTZ R37, R38, R63 ;  /* 0x0000003f26257221 */ /* 0x000fe40000010000 */
[----:B------:R-:W-:Y:S01]  /*0c50*/  FFMA.FTZ R36, R60, R63, R36 ;  /* 0x0000003f3c247223 */ /* 0x000fe20000010024 */
[----:B------:R-:W-:Y:S01]  /*0c60*/  PRMT R43, RZ, 0x7610, R43 ;  /* 0x00007610ff2b7816 */ /* 0x000fe2000000002b */
[----:B------:R-:W-:Y:S01]  /*0c70*/  FADD.FTZ R38, R37, R66 ;  /* 0x0000004225267221 */ /* 0x000fe20000010000 */
[----:B------:R-:W-:Y:S01]  /*0c80*/  PRMT R167, RZ, 0x5410, R64 ;  /* 0x00005410ffa77816 */ /* 0x000fe20000000040 */
[----:B------:R-:W-:Y:S01]  /*0c90*/  FFMA.FTZ R36, R61, R66, R36 ;  /* 0x000000423d247223 */ /* 0x000fe20000010024 */
[----:B------:R-:W-:Y:S01]  /*0ca0*/  PRMT R169, RZ, 0x7610, R64 ;  /* 0x00007610ffa97816 */ /* 0x000fe20000000040 */
[----:B------:R-:W-:Y:S01]  /*0cb0*/  FMUL.FTZ R64, R149, R46 ;  /* 0x0000002e95407220 */ /* 0x000fe20000410000 */
[----:B------:R-:W-:-:S02]  /*0cc0*/  PRMT R174, RZ, 0x5410, R67 ;  /* 0x00005410ffae7816 */ /* 0x000fc40000000043 */
[----:B------:R-:W-:Y:S01]  /*0cd0*/  PRMT R3, RZ, 0x7610, R67 ;  /* 0x00007610ff037816 */ /* 0x000fe20000000043 */
[----:B------:R-:W-:Y:S01]  /*0ce0*/  FMUL.FTZ R67, R129, R154 ;  /* 0x0000009a81437220 */ /* 0x000fe20000410000 */
[--C-:B------:R-:W-:Y:S01]  /*0cf0*/  PRMT R190, RZ, 0x5410, R65.reuse ;  /* 0x00005410ffbe7816 */ /* 0x100fe20000000041 */
[C---:B------:R-:W-:Y:S01]  /*0d00*/  FADD.FTZ R194, -R159.reuse, R68 ;  /* 0x000000449fc27221 */ /* 0x040fe20000010100 */
[----:B------:R-:W-:Y:S01]  /*0d10*/  PRMT R171, RZ, 0x7610, R65 ;  /* 0x00007610ffab7816 */ /* 0x000fe20000000041 */
        /* <DEDUP_REMOVED lines=124> */
.L_x_3113:
        /* <DEDUP_REMOVED lines=18> */
.L_x_3114:
[----:B------:R-:W-:Y:S01]  /*1600*/  LOP3.LUT P2, RZ, R148, 0xff, RZ, 0xc0, !PT ;  /* 0x000000ff94ff7812 */ /* 0x000fe2000784c0ff */
[----:B--2---:R-:W-:Y:S01]  /*1610*/  FADD.FTZ R2, R40, R39 ;  /* 0x0000002728027221 */ /* 0x004fe20000010000 */
[----:B------:R-:W-:Y:S01]  /*1620*/  PLOP3.LUT P0, PT, PT, PT, PT, 0x80, 0x0 ;  /* 0x000000000000781c */ /* 0x000fe20003f0f070 */
[----:B------:R-:W-:Y:S01]  /*1630*/  ULDC.U8 UR6, c[0x0][0x1f0] ;  /* 0x00007c0000067ab9 */ /* 0x000fe20000000000 */
[----:B------:R-:W-:Y:S02]  /*1640*/  @!P1 PLOP3.LUT P0, PT, P2, PT, PT, 0x80, 0x0 ;  /* 0x000000000000981c */ /* 0x000fe4000170f070 */
[----:B------:R-:W-:Y:S02]  /*1650*/  SHF.R.U32.HI R3, RZ, 0x5, R137 ;  /* 0x00000005ff037819 */ /* 0x000fe40000011689 */
[----:B------:R-:W-:Y:S02]  /*1660*/  ISETP.NE.U32.AND P3, PT, RZ, c[0x0][0x258], PT ;  /* 0x00009600ff007a0c */ /* 0x000fe40003f65070 */
[----:B------:R-:W-:-:S02]  /*1670*/  @!P1 LOP3.LUT R36, R3, 0x7fffff8, RZ, 0xc0, !PT ;  /* 0x07fffff803249812 */ /* 0x000fc400078ec0ff */
[----:B------:R-:W-:Y:S02]  /*1680*/  LOP3.LUT R178, R3, 0x7fffff8, RZ, 0xc0, !PT ;  /* 0x07fffff803b27812 */ /* 0x000fe400078ec0ff */
[----:B------:R-:W-:Y:S02]  /*1690*/  ISETP.NE.AND.EX P3, PT, RZ, c[0x0][0x25c], PT, P3 ;  /* 0x00009700ff007a0c */ /* 0x000fe40003f65330 */
[----:B------:R-:W-:Y:S02]  /*16a0*/  @!P2 IADD3 R178, R178, 0x8, RZ ;  /* 0x00000008b2b2a810 */ /* 0x000fe40007ffe0ff */
[----:B------:R-:W-:Y:S02]  /*16b0*/  @!P0 IADD3 R36, R36, 0x8, RZ ;  /* 0x0000000824248810 */ /* 0x000fe40007ffe0ff */
[----:B------:R-:W-:Y:S01]  /*16c0*/  ISETP.NE.AND P0, PT, RZ, UR6, PT ;  /* 0x00000006ff007c0c */ /* 0x000fe2000bf05270 */
[----:B------:R-:W-:Y:S01]  /*16d0*/  WARPSYNC 0xffffffff ;  /* 0xffffffff00007948 */ /* 0x000fe20003800000 */
[----:B------:R-:W-:Y:S01]  /*16e0*/  @!P1 LOP3.LUT R148, R36, 0x7, R3, 0xf8, !PT ;  /* 0x0000000724949812 */ /* 0x000fe200078ef803 */
[----:B-1----:R-:W-:Y:S01]  /*16f0*/  FADD.FTZ R3, R42, R41 ;  /* 0x000000292a037221 */ /* 0x002fe20000010000 */
[----:B------:R-:W-:-:S02]  /*1700*/  SHF.L.U32 R178, R178, 0x3, RZ ;  /* 0x00000003b2b27819 */ /* 0x000fc400000006ff */
[----:B------:R-:W-:Y:S02]  /*1710*/  IADD3 R136, R136, c[0x0][0x160], RZ ;  /* 0x0000580088887a10 */ /* 0x000fe40007ffe0ff */
[----:B------:R1:W-:Y:S04]  /*1720*/  @!P1 STS.64 [R148.X8+0x6000], R2 ;  /* 0x0060000294009388 */ /* 0x0003e80000008a00 */
[----:B------:R-:W-:Y:S01]  /*1730*/  BAR.SYNC.DEFER_BLOCKING 0x0 ;  /* 0x0000000000007b1d */ /* 0x000fe20000010000 */
[----:B------:R-:W-:-:S04]  /*1740*/  ISETP.NE.U32.AND P1, PT, RZ, c[0x0][0x258], PT ;  /* 0x00009600ff007a0c */ /* 0x000fc80003f25070 */
[----:B------:R-:W-:Y:S02]  /*1750*/  ISETP.NE.AND.EX P1, PT, RZ, c[0x0][0x25c], PT, P1 ;  /* 0x00009700ff007a0c */ /* 0x000fe40003f25310 */
[----:B-1----:R-:W-:Y:S01]  /*1760*/  SEL R148, RZ, 0x1, P2 ;  /* 0x00000001ff947807 */ /* 0x002fe20001000000 */
        /* <DEDUP_REMOVED lines=8> */
[----:B-1----:R-:W-:Y:S01]  /*17f0*/  FADD.FTZ R181, R181, R40 ;  /* 0x00000028b5b57221 */ /* 0x002fe20000010000 */
[----:B------:R-:W-:Y:S01]  /*1800*/  @P1 MOV R40, 0x20 ;  /* 0x0000002000281802 */ /* 0x000fe20000000f00 */
        /* <DEDUP_REMOVED lines=18> */
[-CC-:B------:R-:W-:Y:S02]  /*1930*/  FFMA.FTZ R60, R60, R36.reuse, R3.reuse ;  /* 0x000000243c3c7223 */ /* 0x180fe40000010003 */
[----:B------:R-:W-:Y:S02]  /*1940*/  FFMA.FTZ R61, R61, R36, R3 ;  /* 0x000000243d3d7223 */ /* 0x000fe40000010003 */
[----:B------:R-:W-:Y:S01]  /*1950*/  FADD.FTZ R54, R59, -R54 ;  /* 0x800000363b367221 */ /* 0x000fe20000010000 */
[----:B------:R-:W-:Y:S01]  /*1960*/  @P1 MOV R59, 0x20 ;  /* 0x00000020003b1802 */ /* 0x000fe20000000f00 */
[----:B------:R-:W-:-:S02]  /*1970*/  FADD.FTZ R62, R62, -R55 ;  /* 0x800000373e3e7221 */ /* 0x000fc40000010000 */
[----:B------:R-:W-:Y:S02]  /*1980*/  FADD.FTZ R60, R63, -R60 ;  /* 0x8000003c3f3c7221 */ /* 0x000fe40000010000 */
[----:B------:R-:W-:Y:S02]  /*1990*/  FADD.FTZ R66, R66, -R61 ;  /* 0x8000003d42427221 */ /* 0x000fe40000010000 */
[-CC-:B------:R-:W-:Y:S02]  /*19a0*/  FFMA.FTZ R52, R52, R36.reuse, R3.reuse ;  /* 0x0000002434347223 */ /* 0x180fe40000010003 */
[-CC-:B------:R-:W-:Y:S02]  /*19b0*/  FFMA.FTZ R53, R53, R36.reuse, R3.reuse ;  /* 0x0000002435357223 */ /* 0x180fe40000010003 */
[-CC-:B------:R-:W-:Y:S02]  /*19c0*/  FFMA.FTZ R64, R64, R36.reuse, R3.reuse ;  /* 0x0000002440407223 */ /* 0x180fe40000010003 */
[----:B------:R-:W-:-:S02]  /*19d0*/  FFMA.FTZ R65, R65, R36, R3 ;  /* 0x0000002441417223 */ /* 0x000fc40000010003 */
[----:B------:R-:W-:Y:S02]  /*19e0*/  FFMA.FTZ R2, R175, R36, R3 ;  /* 0x00000024af027223 */ /* 0x000fe40000010003 */
[C---:B------:R-:W-:Y:S02]  /*19f0*/  FMUL.FTZ R43, R149.reuse, R54 ;  /* 0x00000036952b7220 */ /* 0x040fe40000410000 */
[C---:B------:R-:W-:Y:S02]  /*1a00*/  FMUL.FTZ R62, R149.reuse, R62 ;  /* 0x0000003e953e7220 */ /* 0x040fe40000410000 */
[C---:B------:R-:W-:Y:S02]  /*1a10*/  FMUL.FTZ R45, R149.reuse, R60 ;  /* 0x0000003c952d7220 */ /* 0x040fe40000410000 */
[----:B------:R-:W-:Y:S02]  /*1a20*/  FMUL.FTZ R66, R149, R66 ;  /* 0x0000004295427220 */ /* 0x000fe40000410000 */
[----:B------:R-:W-:-:S02]  /*1a30*/  FADD.FTZ R52, R57, -R52 ;  /* 0x8000003439347221 */ /* 0x000fc40000010000 */
[----:B------:R-:W-:Y:S02]  /*1a40*/  FADD.FTZ R58, R58, -R53 ;  /* 0x800000353a3a7221 */ /* 0x000fe40000010000 */
[----:B------:R-:W-:Y:S02]  /*1a50*/  FADD.FTZ R64, R67, -R64 ;  /* 0x8000004043407221 */ /* 0x000fe40000010000 */
[----:B------:R-:W-:Y:S02]  /*1a60*/  FADD.FTZ R68, R68, -R65 ;  /* 0x8000004144447221 */ /* 0x000fe40000010000 */
[----:B------:R-:W-:Y:S02]  /*1a70*/  FADD.FTZ R2, R173, -R2 ;  /* 0x80000002ad027221 */ /* 0x000fe40000010000 */
[----:B-----5:R-:W-:Y:S02]  /*1a80*/  @P0 FADD.FTZ R43, R6, R43 ;  /* 0x0000002b062b0221 */ /* 0x020fe40000010000 */
[----:B------:R-:W-:-:S02]  /*1a90*/  @P0 FADD.FTZ R62, R7, R62 ;  /* 0x0000003e073e0221 */ /* 0x000fc40000010000 */
[----:B------:R-:W-:Y:S02]  /*1aa0*/  @P0 FADD.FTZ R45, R8, R45 ;  /* 0x0000002d082d0221 */ /* 0x000fe40000010000 */
[----:B------:R-:W-:Y:S02]  /*1ab0*/  @P0 FADD.FTZ R66, R9, R66 ;  /* 0x0000004209420221 */ /* 0x000fe40000010000 */
[--C-:B------:R-:W-:Y:S01]  /*1ac0*/  FFMA.FTZ R70, R70, R36, R3.reuse ;  /* 0x0000002446467223 */ /* 0x100fe20000010003 */
[----:B------:R-:W-:Y:S01]  /*1ad0*/  SEL R44, R45, R32, P3 ;  /* 0x000000202d2c7207 */ /* 0x000fe20001800000 */
        /* <DEDUP_REMOVED lines=13> */
[----:B------:R-:W-:Y:S02]  /*1bb0*/  FFMA.FTZ R179, R179, R36, R3 ;  /* 0x00000024b3b37223 */ /* 0x000fe40000010003 */
[----:B------:R-:W-:-:S02]  /*1bc0*/  FMUL.FTZ R41, R149, R52 ;  /* 0x0000003495297220 */ /* 0x000fc40000410000 */
[C---:B------:R-:W-:Y:S02]  /*1bd0*/  FMUL.FTZ R42, R149.reuse, R58 ;  /* 0x0000003a952a7220 */ /* 0x040fe40000410000 */
[C---:B------:R-:W-:Y:S02]  /*1be0*/  FMUL.FTZ R47, R149.reuse, R64 ;  /* 0x00000040952f7220 */ /* 0x040fe40000410000 */
[C---:B------:R-:W-:Y:S02]  /*1bf0*/  FMUL.FTZ R68, R149.reuse, R68 ;  /* 0x0000004495447220 */ /* 0x040fe40000410000 */
[----:B------:R-:W-:Y:S02]  /*1c00*/  FMUL.FTZ R60, R149, R2 ;  /* 0x00000002953c7220 */ /* 0x000fe40000410000 */
[-C--:B------:R-:W-:Y:S02]  /*1c10*/  FMUL.FTZ R37, R43, R56.reuse ;  /* 0x000000382b257220 */ /* 0x080fe40000410000 */
[----:B------:R-:W-:-:S02]  /*1c20*/  FMUL.FTZ R2, R62, R56 ;  /* 0x000000383e027220 */ /* 0x000fc40000410000 */
[-C--:B------:R-:W-:Y:S01]  /*1c30*/  FMUL.FTZ R38, R45, R56.reuse ;  /* 0x000000382d267220 */ /* 0x080fe20000410000 */
[C---:B------:R-:W-:Y:S01]  /*1c40*/  SEL R45, R66.reuse, R33, P3 ;  /* 0x00000021422d7207 */ /* 0x040fe20001800000 */
[----:B------:R-:W-:Y:S01]  /*1c50*/  FMUL.FTZ R39, R66, R56 ;  /* 0x0000003842277220 */ /* 0x000fe20000410000 */
[----:B------:R-:W-:Y:S01]  /*1c60*/  F2FP.BF16.PACK_AB R37, R2, R37 ;  /* 0x000000250225723e */ /* 0x000fe200000010ff */
[----:B------:R-:W-:Y:S02]  /*1c70*/  FADD.FTZ R70, R151, -R70 ;  /* 0x8000004697467221 */ /* 0x000fe40000010000 */
[----:B------:R-:W-:Y:S01]  /*1c80*/  FADD.FTZ R152, R152, -R69 ;  /* 0x8000004598987221 */ /* 0x000fe20000010000 */
[----:B------:R-:W-:Y:S01]  /*1c90*/  F2FP.BF16.PACK_AB R38, R39, R38 ;  /* 0x000000262726723e */ /* 0x000fe200000010ff */
[----:B------:R-:W-:Y:S02]  /*1ca0*/  FADD.FTZ R150, R153, -R150 ;  /* 0x8000009699967221 */ /* 0x000fe40000010000 */
[----:B------:R-:W-:-:S02]  /*1cb0*/  FADD.FTZ R156, R156, -R71 ;  /* 0x800000479c9c7221 */ /* 0x000fc40000010000 */
[----:B------:R-:W-:Y:S02]  /*1cc0*/  FADD.FTZ R154, R155, -R154 ;  /* 0x8000009a9b9a7221 */ /* 0x000fe40000010000 */
[----:B------:R-:W-:Y:S02]  /*1cd0*/  FADD.FTZ R158, R158, -R157 ;  /* 0x8000009d9e9e7221 */ /* 0x000fe40000010000 */
[----:B------:R-:W-:Y:S02]  /*1ce0*/  FADD.FTZ R160, R159, -R160 ;  /* 0x800000a09fa07221 */ /* 0x000fe40000010000 */
[----:B------:R-:W-:Y:S02]  /*1cf0*/  FADD.FTZ R162, R162, -R161 ;  /* 0x800000a1a2a27221 */ /* 0x000fe40000010000 */
[----:B------:R-:W-:Y:S02]  /*1d00*/  FADD.FTZ R164, R167, -R164 ;  /* 0x800000a4a7a47221 */ /* 0x000fe40000010000 */
[----:B------:R-:W-:-:S02]  /*1d10*/  FADD.FTZ R168, R168, -R163 ;  /* 0x800000a3a8a87221 */ /* 0x000fc40000010000 */
[----:B------:R-:W-:Y:S02]  /*1d20*/  FADD.FTZ R166, R169, -R166 ;  /* 0x800000a6a9a67221 */ /* 0x000fe40000010000 */
[----:B------:R-:W-:Y:S02]  /*1d30*/  FADD.FTZ R170, R170, -R165 ;  /* 0x800000a5aaaa7221 */ /* 0x000fe40000010000 */
[----:B------:R-:W-:Y:S02]  /*1d40*/  FADD.FTZ R172, R171, -R172 ;  /* 0x800000acabac7221 */ /* 0x000fe40000010000 */
[----:B------:R-:W-:Y:S02]  /*1d50*/  FADD.FTZ R174, R174, -R177 ;  /* 0x800000b1aeae7221 */ /* 0x000fe40000010000 */
[----:B------:R-:W-:Y:S02]  /*1d60*/  FADD.FTZ R176, R176, -R179 ;  /* 0x800000b3b0b07221 */ /* 0x000fe40000010000 */
[----:B------:R-:W-:-:S02]  /*1d70*/  @P0 FADD.FTZ R41, R4, R41 ;  /* 0x0000002904290221 */ /* 0x000fc40000010000 */
[----:B------:R-:W-:Y:S02]  /*1d80*/  @P0 FADD.FTZ R42, R5, R42 ;  /* 0x0000002a052a0221 */ /* 0x000fe40000010000 */
[----:B------:R-:W-:Y:S02]  /*1d90*/  @P0 FADD.FTZ R47, R10, R47 ;  /* 0x0000002f0a2f0221 */ /* 0x000fe40000010000 */
[----:B------:R-:W-:Y:S02]  /*1da0*/  @P0 FADD.FTZ R68, R11, R68 ;  /* 0x000000440b440221 */ /* 0x000fe40000010000 */
[----:B------:R-:W-:Y:S01]  /*1db0*/  FMUL.FTZ R49, R149, R70 ;  /* 0x0000004695317220 */ /* 0x000fe20000410000 */
[----:B------:R-:W-:Y:S01]  /*1dc0*/  SEL R46, R47, R34, P3 ;  /* 0x000000222f2e7207 */ /* 0x000fe20001800000 */
[C---:B------:R-:W-:Y:S02]  /*1dd0*/  FMUL.FTZ R152, R149.reuse, R152 ;  /* 0x0000009895987220 */ /* 0x040fe40000410000 */
[----:B------:R-:W-:-:S02]  /*1de0*/  FMUL.FTZ R57, R149, R150 ;  /* 0x0000009695397220 */ /* 0x000fc40000410000 */
[C---:B------:R-:W-:Y:S02]  /*1df0*/  FMUL.FTZ R156, R149.reuse, R156 ;  /* 0x0000009c959c7220 */ /* 0x040fe40000410000 */
[C---:B------:R-:W-:Y:S02]  /*1e00*/  FMUL.FTZ R61, R149.reuse, R154 ;  /* 0x0000009a953d7220 */ /* 0x040fe40000410000 */
[C---:B------:R-:W-:Y:S02]  /*1e10*/  FMUL.FTZ R158, R149.reuse, R158 ;  /* 0x0000009e959e7220 */ /* 0x040fe40000410000 */
[C---:B------:R-:W-:Y:S02]  /*1e20*/  FMUL.FTZ R63, R149.reuse, R160 ;  /* 0x000000a0953f7220 */ /* 0x040fe40000410000 */
[C---:B------:R-:W-:Y:S02]  /*1e30*/  FMUL.FTZ R162, R149.reuse, R162 ;  /* 0x000000a295a27220 */ /* 0x040fe40000410000 */
[----:B------:R-:W-:-:S02]  /*1e40*/  FMUL.FTZ R65, R149, R164 ;  /* 0x000000a495417220 */ /* 0x000fc40000410000 */
[C---:B------:R-:W-:Y:S02]  /*1e50*/  FMUL.FTZ R168, R149.reuse, R168 ;  /* 0x000000a895a87220 */ /* 0x040fe40000410000 */
[C---:B------:R-:W-:Y:S02]  /*1e60*/  FMUL.FTZ R67, R149.reuse, R166 ;  /* 0x000000a695437220 */ /* 0x040fe40000410000 */
[C---:B------:R-:W-:Y:S02]  /*1e70*/  FMUL.FTZ R170, R149.reuse, R170 ;  /* 0x000000aa95aa7220 */ /* 0x040fe40000410000 */
[C---:B------:R-:W-:Y:S02]  /*1e80*/  FMUL.FTZ R69, R149.reuse, R172 ;  /* 0x000000ac95457220 */ /* 0x040fe40000410000 */
[C---:B------:R-:W-:Y:S02]  /*1e90*/  FMUL.FTZ R71, R149.reuse, R174 ;  /* 0x000000ae95477220 */ /* 0x040fe40000410000 */
[----:B------:R-:W-:Y:S01]  /*1ea0*/  FMUL.FTZ R176, R149, R176 ;  /* 0x000000b095b07220 */ /* 0x000fe20000410000 */
[----:B------:R-:W-:Y:S01]  /*1eb0*/  HFMA2.MMA R149, -RZ, RZ, 0, 9.5367431640625e-07 ;  /* 0x00000010ff957435 */ /* 0x000fe200000001ff */
[----:B------:R-:W-:-:S02]  /*1ec0*/  FMUL.FTZ R36, R41, R56 ;  /* 0x0000003829247220 */ /* 0x000fc40000410000 */
[-C--:B------:R-:W-:Y:S02]  /*1ed0*/  FMUL.FTZ R3, R42, R56.reuse ;  /* 0x000000382a037220 */ /* 0x080fe40000410000 */
[-C--:B------:R-:W-:Y:S01]  /*1ee0*/  FMUL.FTZ R39, R47, R56.reuse ;  /* 0x000000382f277220 */ /* 0x080fe20000410000 */
[C---:B------:R-:W-:Y:S01]  /*1ef0*/  SEL R47, R68.reuse, R35, P3 ;  /* 0x00000023442f7207 */ /* 0x040fe20001800000 */
[----:B------:R-:W-:Y:S01]  /*1f00*/  FMUL.FTZ R2, R68, R56 ;  /* 0x0000003844027220 */ /* 0x000fe20000410000 */
[----:B------:R-:W-:Y:S01]  /*1f10*/  F2FP.BF16.PACK_AB R36, R3, R36 ;  /* 0x000000240324723e */ /* 0x000fe200000010ff */
[----:B------:R-:W-:-:S03]  /*1f20*/  @P1 IMAD.WIDE.U32 R58, R146, R59, c[0x0][0x258] ;  /* 0x00009600923a1625 */ /* 0x000fc600078e003b */
[----:B------:R-:W-:Y:S01]  /*1f30*/  F2FP.BF16.PACK_AB R39, R2, R39 ;  /* 0x000000270227723e */ /* 0x000fe200000010ff */
[----:B------:R-:W-:Y:S01]  /*1f40*/  @P1 IMAD.WIDE.U32 R2, R147, R40, c[0x0][0x258] ;  /* 0x0000960093021625 */ /* 0x000fe200078e0028 */
[----:B------:R-:W-:Y:S01]  /*1f50*/  SEL R40, R41, R28, P3 ;  /* 0x0000001c29287207 */ /* 0x000fe20001800000 */
[----:B------:R0:W-:Y:S01]  /*1f60*/  @P1 STG.E.128 [R58.64+0x10], R44 ;  /* 0x0000102c3a001986 */ /* 0x0001e2000c101d04 */
[----:B------:R-:W-:Y:S01]  /*1f70*/  SEL R41, R42, R29, P3 ;  /* 0x0000001d2a297207 */ /* 0x000fe20001800000 */
[----:B------:R-:W-:Y:S01]  /*1f80*/  IMAD.WIDE.U32 R54, R146, R149, c[0x0][0x248] ;  /* 0x0000920092367625 */ /* 0x000fe200078e0095 */
[----:B------:R-:W-:Y:S02]  /*1f90*/  SEL R42, R43, R30, P3 ;  /* 0x0000001e2b2a7207 */ /* 0x000fe40001800000 */
[----:B------:R-:W-:Y:S01]  /*1fa0*/  SEL R43, R62, R31, P3 ;  /* 0x0000001f3e2b7207 */ /* 0x000fe20001800000 */
[----:B------:R-:W-:Y:S02]  /*1fb0*/  @P0 FADD.FTZ R61, R16, R61 ;  /* 0x0000003d103d0221 */ /* 0x000fe40000010000 */
[----:B------:R-:W-:-:S02]  /*1fc0*/  @P0 FADD.FTZ R158, R17, R158 ;  /* 0x0000009e119e0221 */ /* 0x000fc40000010000 */
[----:B------:R-:W-:Y:S01]  /*1fd0*/  @P0 FADD.FTZ R63, R18, R63 ;  /* 0x0000003f123f0221 */ /* 0x000fe20000010000 */
[----:B------:R1:W-:Y:S01]  /*1fe0*/  @P1 STG.E.128 [R58.64], R40 ;  /* 0x000000283a001986 */ /* 0x0003e2000c101d04 */
[----:B------:R-:W-:Y:S02]  /*1ff0*/  @P0 FADD.FTZ R162, R19, R162 ;  /* 0x000000a213a20221 */ /* 0x000fe40000010000 */
[----:B------:R-:W-:Y:S01]  /*2000*/  @P0 FADD.FTZ R49, R12, R49 ;  /* 0x000000310c310221 */ /* 0x000fe20000010000 */
[----:B------:R2:W-:Y:S01]  /*2010*/  STG.E.128 [R54.64], R36 ;  /* 0x0000002436007986 */ /* 0x0005e2000c101d04 */
[----:B------:R-:W-:Y:S02]  /*2020*/  @P0 FADD.FTZ R152, R13, R152 ;  /* 0x000000980d980221 */ /* 0x000fe40000010000 */
[----:B------:R-:W-:Y:S01]  /*2030*/  @P0 FADD.FTZ R57, R14, R57 ;  /* 0x000000390e390221 */ /* 0x000fe20000010000 */
[----:B------:R-:W-:Y:S01]  /*2040*/  SEL R48, R49, R28, P3 ;  /* 0x0000001c31307207 */ /* 0x000fe20001800000 */
[----:B------:R-:W-:Y:S01]  /*2050*/  @P0 FADD.FTZ R156, R15, R156 ;  /* 0x0000009c0f9c0221 */ /* 0x000fe20000010000 */
[----:B0-----:R-:W-:Y:S01]  /*2060*/  IADD3 R44, R146, 0x100, RZ ;  /* 0x00000100922c7810 */ /* 0x001fe20007ffe0ff */
[-C--:B------:R-:W-:Y:S01]  /*2070*/  FMUL.FTZ R52, R49, R56.reuse ;  /* 0x0000003831347220 */ /* 0x080fe20000410000 */
[C---:B------:R-:W-:Y:S01]  /*2080*/  SEL R49, R152.reuse, R29, P3 ;  /* 0x0000001d98317207 */ /* 0x040fe20001800000 */
[----:B------:R-:W-:Y:S01]  /*2090*/  FMUL.FTZ R53, R152, R56 ;  /* 0x0000003898357220 */ /* 0x000fe20000410000 */
[----:B------:R-:W-:Y:S01]  /*20a0*/  SEL R50, R57, R30, P3 ;  /* 0x0000001e39327207 */ /* 0x000fe20001800000 */
[----:B------:R-:W-:Y:S01]  /*20b0*/  @P0 FADD.FTZ R65, R20, R65 ;  /* 0x0000004114410221 */ /* 0x000fe20000010000 */
[----:B------:R-:W-:Y:S01]  /*20c0*/  SEL R51, R156, R31, P3 ;  /* 0x0000001f9c337207 */ /* 0x000fe20001800000 */
[----:B------:R-:W-:Y:S01]  /*20d0*/  @P0 FADD.FTZ R168, R21, R168 ;  /* 0x000000a815a80221 */ /* 0x000fe20000010000 */
[----:B------:R-:W-:Y:S01]  /*20e0*/  F2FP.BF16.PACK_AB R52, R53, R52 ;  /* 0x000000343534723e */ /* 0x000fe200000010ff */
[-C--:B-1----:R-:W-:Y:S01]  /*20f0*/  FMUL.FTZ R40, R61, R56.reuse ;  /* 0x000000383d287220 */ /* 0x082fe20000410000 */
[----:B------:R-:W-:Y:S01]  /*2100*/  @P1 MOV R46, 0x20 ;  /* 0x00000020002e1802 */ /* 0x000fe20000000f00 */
[-C--:B------:R-:W-:Y:S01]  /*2110*/  FMUL.FTZ R41, R158, R56.reuse ;  /* 0x000000389e297220 */ /* 0x080fe20000410000 */
[----:B------:R0:W-:Y:S01]  /*2120*/  @P1 STG.E.128 [R2.64], R48 ;  /* 0x0000003002001986 */ /* 0x0001e2000c101d04 */
[C---:B--2---:R-:W-:Y:S01]  /*2130*/  FMUL.FTZ R55, R63.reuse, R56 ;  /* 0x000000383f377220 */ /* 0x044fe20000410000 */
[----:B------:R-:W-:Y:S01]  /*2140*/  SEL R38, R63, R34, P3 ;  /* 0x000000223f267207 */ /* 0x000fe20001800000 */
[----:B------:R-:W-:Y:S01]  /*2150*/  FMUL.FTZ R36, R162, R56 ;  /* 0x00000038a2247220 */ /* 0x000fe20000410000 */
[----:B------:R-:W-:Y:S01]  /*2160*/  F2FP.BF16.PACK_AB R54, R41, R40 ;  /* 0x000000282936723e */ /* 0x000fe200000010ff */
[----:B------:R-:W-:Y:S01]  /*2170*/  @P0 FADD.FTZ R67, R22, R67 ;  /* 0x0000004316430221 */ /* 0x000fe20000010000 */
[----:B------:R-:W-:Y:S01]  /*2180*/  SEL R28, R65, R28, P3 ;  /* 0x0000001c411c7207 */ /* 0x000fe20001800000 */
[----:B------:R-:W-:Y:S01]  /*2190*/  @P0 FADD.FTZ R170, R23, R170 ;  /* 0x000000aa17aa0221 */ /* 0x000fe20000010000 */
[----:B------:R-:W-:Y:S01]  /*21a0*/  F2FP.BF16.PACK_AB R55, R36, R55 ;  /* 0x000000372437723e */ /* 0x000fe200000010ff */
[----:B------:R-:W-:Y:S01]  /*21b0*/  @P0 FADD.FTZ R69, R24, R69 ;  /* 0x0000004518450221 */ /* 0x000fe20000010000 */
[----:B------:R-:W-:Y:S01]  /*21c0*/  SEL R29, R168, R29, P3 ;  /* 0x0000001da81d7207 */ /* 0x000fe20001800000 */
[----:B------:R-:W-:Y:S01]  /*21d0*/  @P0 FADD.FTZ R60, R25, R60 ;  /* 0x0000003c193c0221 */ /* 0x000fe20000010000 */
[----:B------:R-:W-:Y:S01]  /*21e0*/  SEL R30, R67, R30, P3 ;  /* 0x0000001e431e7207 */ /* 0x000fe20001800000 */
[----:B------:R-:W-:Y:S01]  /*21f0*/  @P0 FADD.FTZ R71, R26, R71 ;  /* 0x000000471a470221 */ /* 0x000fe20000010000 */
[----:B------:R-:W-:Y:S01]  /*2200*/  SEL R31, R170, R31, P3 ;  /* 0x0000001faa1f7207 */ /* 0x000fe20001800000 */
[----:B------:R-:W-:-:S02]  /*2210*/  FMUL.FTZ R40, R65, R56 ;  /* 0x0000003841287220 */ /* 0x000fc40000410000 */
[-C--:B------:R-:W-:Y:S01]  /*2220*/  FMUL.FTZ R37, R168, R56.reuse ;  /* 0x00000038a8257220 */ /* 0x080fe20000410000 */
[----:B0-----:R-:W-:Y:S01]  /*2230*/  IADD3 R48, R146, 0x200, RZ ;  /* 0x0000020092307810 */ /* 0x001fe20007ffe0ff */
[----:B------:R-:W-:Y:S01]  /*2240*/  FMUL.FTZ R41, R67, R56 ;  /* 0x0000003843297220 */ /* 0x000fe20000410000 */
[----:B------:R-:W-:Y:S01]  /*2250*/  SEL R34, R71, R34, P3 ;  /* 0x0000002247227207 */ /* 0x000fe20001800000 */
[----:B------:R-:W-:Y:S01]  /*2260*/  FMUL.FTZ R36, R170, R56 ;  /* 0x00000038aa247220 */ /* 0x000fe20000410000 */
[----:B------:R-:W-:Y:S01]  /*2270*/  F2FP.BF16.PACK_AB R40, R37, R40 ;  /* 0x000000282528723e */ /* 0x000fe200000010ff */
[-C--:B------:R-:W-:Y:S01]  /*2280*/  FMUL.FTZ R42, R69, R56.reuse ;  /* 0x00000038452a7220 */ /* 0x080fe20000410000 */
[----:B------:R-:W-:Y:S01]  /*2290*/  SEL R37, R158, R33, P3 ;  /* 0x000000219e257207 */ /* 0x000fe20001800000 */
[----:B------:R-:W-:Y:S01]  /*22a0*/  FMUL.FTZ R39, R60, R56 ;  /* 0x000000383c277220 */ /* 0x000fe20000410000 */
[----:B------:R-:W-:Y:S01]  /*22b0*/  F2FP.BF16.PACK_AB R41, R36, R41 ;  /* 0x000000292429723e */ /* 0x000fe200000010ff */
[----:B------:R-:W-:Y:S01]  /*22c0*/  @P0 FADD.FTZ R176, R27, R176 ;  /* 0x000000b01bb00221 */ /* 0x000fe20000010000 */
[----:B------:R-:W-:Y:S01]  /*22d0*/  SEL R36, R61, R32, P3 ;  /* 0x000000203d247207 */ /* 0x000fe20001800000 */
[----:B------:R-:W-:Y:S01]  /*22e0*/  FMUL.FTZ R53, R57, R56 ;  /* 0x0000003839357220 */ /* 0x000fe20000410000 */
[----:B------:R-:W-:Y:S01]  /*22f0*/  F2FP.BF16.PACK_AB R42, R39, R42 ;  /* 0x0000002a272a723e */ /* 0x000fe200000010ff */
[-C--:B------:R-:W-:Y:S01]  /*2300*/  FMUL.FTZ R156, R156, R56.reuse ;  /* 0x000000389c9c7220 */ /* 0x080fe20000410000 */
[----:B------:R-:W-:Y:S01]  /*2310*/  SEL R39, R162, R35, P3 ;  /* 0x00000023a2277207 */ /* 0x000fe20001800000 */
[----:B------:R-:W-:Y:S01]  /*2320*/  FMUL.FTZ R43, R71, R56 ;  /* 0x00000038472b7220 */ /* 0x000fe20000410000 */
[----:B------:R-:W-:Y:S01]  /*2330*/  SEL R32, R69, R32, P3 ;  /* 0x0000002045207207 */ /* 0x000fe20001800000 */
[----:B------:R-:W-:Y:S01]  /*2340*/  FMUL.FTZ R56, R176, R56 ;  /* 0x00000038b0387220 */ /* 0x000fe20000410000 */
[----:B------:R-:W-:Y:S01]  /*2350*/  F2FP.BF16.PACK_AB R53, R156, R53 ;  /* 0x000000359c35723e */ /* 0x000fe200000010ff */
[----:B------:R-:W-:Y:S01]  /*2360*/  IMAD.WIDE.U32 R44, R149, R44, c[0x0][0x248] ;  /* 0x00009200952c7625 */ /* 0x000fe200078e002c */
[----:B------:R-:W-:Y:S01]  /*2370*/  SEL R33, R60, R33, P3 ;  /* 0x000000213c217207 */ /* 0x000fe20001800000 */
[----:B------:R0:W-:Y:S01]  /*2380*/  @P1 STG.E.128 [R2.64+0x10], R36 ;  /* 0x0000102402001986 */ /* 0x0001e2000c101d04 */
[----:B------:R-:W-:Y:S01]  /*2390*/  SEL R35, R176, R35, P3 ;  /* 0x00000023b0237207 */ /* 0x000fe20001800000 */
[----:B------:R-:W-:Y:S01]  /*23a0*/  @P1 IMAD.WIDE.U32 R46, R145, R46, c[0x0][0x258] ;  /* 0x00009600912e1625 */ /* 0x000fe200078e002e */
[----:B------:R-:W-:Y:S01]  /*23b0*/  F2FP.BF16.PACK_AB R43, R56, R43 ;  /* 0x0000002b382b723e */ /* 0x000fe200000010ff */
[----:B------:R0:W-:Y:S01]  /*23c0*/  STG.E.128 [R44.64], R52 ;  /* 0x000000342c007986 */ /* 0x0001e2000c101d04 */
[----:B------:R-:W-:Y:S01]  /*23d0*/  ISETP.GE.AND P0, PT, R136, c[0x0][0x164], PT ;  /* 0x0000590088007a0c */ /* 0x000fe20003f06270 */
[----:B------:R-:W-:-:S02]  /*23e0*/  IMAD.WIDE.U32 R48, R149, R48, c[0x0][0x248] ;  /* 0x0000920095307625 */ /* 0x000fc400078e0030 */
[----:B------:R0:W-:Y:S04]  /*23f0*/  @P1 STG.E.128 [R46.64], R28 ;  /* 0x0000001c2e001986 */ /* 0x0001e8000c101d04 */
[----:B------:R0:W-:Y:S04]  /*2400*/  @P1 STG.E.128 [R46.64+0x10], R32 ;  /* 0x000010202e001986 */ /* 0x0001e8000c101d04 */
[----:B------:R0:W-:Y:S02]  /*2410*/  STG.E.128 [R48.64], R40 ;  /* 0x0000002830007986 */ /* 0x0001e4000c101d04 */
[----:B0-----:R-:W-:Y:S01]  /*2420*/  @P0 CALL.REL.NOINC `(.L_x_3111) ;  /* 0x0000001000000944 */ /* 0x001fe20003c00000 */
[----:B------:R-:W-:Y:S05]  /*2430*/  BRA `(.L_x_3112) ;  /* 0xffffe14000007947 */ /* 0x000fea000383ffff */
.L_x_3111:
        /* <DEDUP_REMOVED lines=48> */
.L_x_3108:
[----:B------:R-:W0:Y:S01]  /*2740*/  S2UR UR6, SR_CTAID.X ;  /* 0x00000000000679c3 */ /* 0x000e220000002500 */
[----:B------:R-:W-:Y:S01]  /*2750*/  HFMA2.MMA R13, -RZ, RZ, 0, 1.9073486328125e-06 ;  /* 0x00000020ff0d7435 */ /* 0x000fe200000001ff */
[C---:B0-----:R-:W-:Y:S02]  /*2760*/  LEA.HI R0, R137.reuse, UR6, RZ, 0x18 ;  /* 0x0000000689007c11 */ /* 0x041fe4000f8fc0ff */
[----:B------:R-:W-:-:S03]  /*2770*/  LOP3.LUT R137, R137, 0xff, RZ, 0xc0, !PT ;  /* 0x000000ff89897812 */ /* 0x000fc600078ec0ff */
        /* <DEDUP_REMOVED lines=17> */
.L_x_3109:
[----:B------:R-:W-:Y:S01]  /*2890*/  HFMA2.MMA R42, -RZ, RZ, 0, 9.5367431640625e-07 ;  /* 0x00000010ff2a7435 */ /* 0x000fe200000001ff */
[----:B------:R-:W-:-:S02]  /*28a0*/  MOV R37, R39 ;  /* 0x0000002700257202 */ /* 0x000fc40000000f00 */
[----:B------:R-:W-:Y:S02]  /*28b0*/  MOV R38, 0x1f ;  /* 0x0000001f00267802 */ /* 0x000fe40000000f00 */
[----:B------:R-:W-:Y:S02]  /*28c0*/  MOV R43, 0xffffffff ;  /* 0xffffffff002b7802 */ /* 0x000fe40000000f00 */
[----:B------:R-:W-:Y:S02]  /*28d0*/  MOV R2, 0x28f0 ;  /* 0x000028f000027802 */ /* 0x000fe40000000f00 */
[----:B-----5:R-:W-:Y:S05]  /*28e0*/  CALL.REL.NOINC `($__internal_61_$__cuda_sm70_shflsync_down_p) ;  /* 0x0000045000007944 */ /* 0x020fea0003c00000 */
[----:B-1----:R-:W-:Y:S01]  /*28f0*/  MOV R36, R42 ;  /* 0x0000002a00247202 */ /* 0x002fe20000000f00 */
[----:B0-----:R-:W-:Y:S05]  /*2900*/  BRA `(.L_x_3113) ;  /* 0xffffebd000007947 */ /* 0x001fea000383ffff */
.L_x_3110:
[----:B------:R-:W-:Y:S01]  /*2910*/  HFMA2.MMA R42, -RZ, RZ, 0, 9.5367431640625e-07 ;  /* 0x00000010ff2a7435 */ /* 0x000fe200000001ff */
[----:B------:R-:W-:Y:S02]  /*2920*/  MOV R37, R41 ;  /* 0x0000002900257202 */ /* 0x000fe40000000f00 */
[----:B------:R-:W-:Y:S02]  /*2930*/  MOV R38, 0x1f ;  /* 0x0000001f00267802 */ /* 0x000fe40000000f00 */
[----:B------:R-:W-:-:S02]  /*2940*/  MOV R43, 0xffffffff ;  /* 0xffffffff002b7802 */ /* 0x000fc40000000f00 */
[----:B------:R-:W-:Y:S02]  /*2950*/  MOV R2, 0x2970 ;  /* 0x0000297000027802 */ /* 0x000fe40000000f00 */
[----:B01---5:R-:W-:Y:S05]  /*2960*/  CALL.REL.NOINC `($__internal_61_$__cuda_sm70_shflsync_down_p) ;  /* 0x000003d000007944 */ /* 0x023fea0003c00000 */
[----:B------:R-:W-:Y:S01]  /*2970*/  FADD.FTZ R39, R39, R36 ;  /* 0x0000002427277221 */ /* 0x000fe20000010000 */
[----:B0-----:R-:W-:Y:S01]  /*2980*/  MOV R38, 0x1f ;  /* 0x0000001f00267802 */ /* 0x001fe20000000f00 */
[----:B-1----:R-:W-:Y:S01]  /*2990*/  FADD.FTZ R41, R41, R42 ;  /* 0x0000002a29297221 */ /* 0x002fe20000010000 */
[----:B------:R-:W-:Y:S01]  /*29a0*/  HFMA2.MMA R42, -RZ, RZ, 0, 4.76837158203125e-07 ;  /* 0x00000008ff2a7435 */ /* 0x000fe200000001ff */
[----:B------:R-:W-:Y:S02]  /*29b0*/  MOV R43, 0xffffffff ;  /* 0xffffffff002b7802 */ /* 0x000fe40000000f00 */
[----:B------:R-:W-:Y:S02]  /*29c0*/  MOV R37, R39 ;  /* 0x0000002700257202 */ /* 0x000fe40000000f00 */
[----:B------:R-:W-:Y:S02]  /*29d0*/  MOV R2, 0x29f0 ;  /* 0x000029f000027802 */ /* 0x000fe40000000f00 */
[----:B------:R-:W-:Y:S05]  /*29e0*/  CALL.REL.NOINC `($__internal_61_$__cuda_sm70_shflsync_down_p) ;  /* 0x0000035000007944 */ /* 0x000fea0003c00000 */
[----:B-1----:R-:W-:Y:S01]  /*29f0*/  MOV R36, R42 ;  /* 0x0000002a00247202 */ /* 0x002fe20000000f00 */
[----:B------:R-:W-:Y:S01]  /*2a00*/  HFMA2.MMA R42, -RZ, RZ, 0, 4.76837158203125e-07 ;  /* 0x00000008ff2a7435 */ /* 0x000fe200000001ff */
[----:B0-----:R-:W-:-:S02]  /*2a10*/  MOV R37, R41 ;  /* 0x0000002900257202 */ /* 0x001fc40000000f00 */
[----:B------:R-:W-:Y:S02]  /*2a20*/  MOV R38, 0x1f ;  /* 0x0000001f00267802 */ /* 0x000fe40000000f00 */
[----:B------:R-:W-:Y:S02]  /*2a30*/  MOV R43, 0xffffffff ;  /* 0xffffffff002b7802 */ /* 0x000fe40000000f00 */
[----:B------:R-:W-:Y:S02]  /*2a40*/  MOV R2, 0x2a60 ;  /* 0x00002a6000027802 */ /* 0x000fe40000000f00 */
[----:B------:R-:W-:Y:S05]  /*2a50*/  CALL.REL.NOINC `($__internal_61_$__cuda_sm70_shflsync_down_p) ;  /* 0x000002e000007944 */ /* 0x000fea0003c00000 */
[----:B------:R-:W-:Y:S01]  /*2a60*/  FADD.FTZ R39, R36, R39 ;  /* 0x0000002724277221 */ /* 0x000fe20000010000 */
[----:B0-----:R-:W-:Y:S01]  /*2a70*/  MOV R38, 0x1f ;  /* 0x0000001f00267802 */ /* 0x001fe20000000f00 */
[----:B-1----:R-:W-:Y:S01]  /*2a80*/  FADD.FTZ R41, R41, R42 ;  /* 0x0000002a29297221 */ /* 0x002fe20000010000 */
[----:B------:R-:W-:Y:S01]  /*2a90*/  HFMA2.MMA R42, -RZ, RZ, 0, 2.384185791015625e-07 ;  /* 0x00000004ff2a7435 */ /* 0x000fe200000001ff */
[----:B------:R-:W-:Y:S02]  /*2aa0*/  MOV R43, 0xffffffff ;  /* 0xffffffff002b7802 */ /* 0x000fe40000000f00 */
[----:B------:R-:W-:-:S02]  /*2ab0*/  MOV R37, R39 ;  /* 0x0000002700257202 */ /* 0x000fc40000000f00 */
[----:B------:R-:W-:Y:S02]  /*2ac0*/  MOV R2, 0x2ae0 ;  /* 0x00002ae000027802 */ /* 0x000fe40000000f00 */
[----:B------:R-:W-:Y:S05]  /*2ad0*/  CALL.REL.NOINC `($__internal_61_$__cuda_sm70_shflsync_down_p) ;  /* 0x0000026000007944 */ /* 0x000fea0003c00000 */
[----:B-1----:R-:W-:Y:S01]  /*2ae0*/  MOV R36, R42 ;  /* 0x0000002a00247202 */ /* 0x002fe20000000f00 */
[----:B------:R-:W-:Y:S01]  /*2af0*/  HFMA2.MMA R42, -RZ, RZ, 0, 2.384185791015625e-07 ;  /* 0x00000004ff2a7435 */ /* 0x000fe200000001ff */
[----:B0-----:R-:W-:Y:S02]  /*2b00*/  MOV R37, R41 ;  /* 0x0000002900257202 */ /* 0x001fe40000000f00 */
[----:B------:R-:W-:Y:S02]  /*2b10*/  MOV R38, 0x1f ;  /* 0x0000001f00267802 */ /* 0x000fe40000000f00 */
[----:B------:R-:W-:Y:S02]  /*2b20*/  MOV R43, 0xffffffff ;  /* 0xffffffff002b7802 */ /* 0x000fe40000000f00 */
[----:B------:R-:W-:Y:S02]  /*2b30*/  MOV R2, 0x2b50 ;  /* 0x00002b5000027802 */ /* 0x000fe40000000f00 */
[----:B------:R-:W-:Y:S05]  /*2b40*/  CALL.REL.NOINC `($__internal_61_$__cuda_sm70_shflsync_down_p) ;  /* 0x000001f000007944 */ /* 0x000fea0003c00000 */
[----:B------:R-:W-:Y:S01]  /*2b50*/  FADD.FTZ R39, R36, R39 ;  /* 0x0000002724277221 */ /* 0x000fe20000010000 */
[----:B0-----:R-:W-:Y:S01]  /*2b60*/  MOV R38, 0x1f ;  /* 0x0000001f00267802 */ /* 0x001fe20000000f00 */
[----:B-1----:R-:W-:Y:S01]  /*2b70*/  FADD.FTZ R41, R41, R42 ;  /* 0x0000002a29297221 */ /* 0x002fe20000010000 */
[----:B------:R-:W-:Y:S01]  /*2b80*/  HFMA2.MMA R42, -RZ, RZ, 0, 1.1920928955078125e-07 ;  /* 0x00000002ff2a7435 */ /* 0x000fe200000001ff */
[----:B------:R-:W-:-:S02]  /*2b90*/  MOV R43, 0xffffffff ;  /* 0xffffffff002b7802 */ /* 0x000fc40000000f00 */
[----:B------:R-:W-:Y:S02]  /*2ba0*/  MOV R37, R39 ;  /* 0x0000002700257202 */ /* 0x000fe40000000f00 */
[----:B------:R-:W-:Y:S02]  /*2bb0*/  MOV R2, 0x2bd0 ;  /* 0x00002bd000027802 */ /* 0x000fe40000000f00 */
[----:B------:R-:W-:Y:S05]  /*2bc0*/  CALL.REL.NOINC `($__internal_61_$__cuda_sm70_shflsync_down_p) ;  /* 0x0000017000007944 */ /* 0x000fea0003c00000 */
[----:B-1----:R-:W-:Y:S01]  /*2bd0*/  MOV R36, R42 ;  /* 0x0000002a00247202 */ /* 0x002fe20000000f00 */
[----:B------:R-:W-:Y:S01]  /*2be0*/  HFMA2.MMA R42, -RZ, RZ, 0, 1.1920928955078125e-07 ;  /* 0x00000002ff2a7435 */ /* 0x000fe200000001ff */
[----:B0-----:R-:W-:Y:S02]  /*2bf0*/  MOV R37, R41 ;  /* 0x0000002900257202 */ /* 0x001fe40000000f00 */
[----:B------:R-:W-:Y:S02]  /*2c00*/  MOV R38, 0x1f ;  /* 0x0000001f00267802 */ /* 0x000fe40000000f00 */
[----:B------:R-:W-:Y:S02]  /*2c10*/  MOV R43, 0xffffffff ;  /* 0xffffffff002b7802 */ /* 0x000fe40000000f00 */
[----:B------:R-:W-:-:S02]  /*2c20*/  MOV R2, 0x2c40 ;  /* 0x00002c4000027802 */ /* 0x000fc40000000f00 */
[----:B------:R-:W-:Y:S05]  /*2c30*/  CALL.REL.NOINC `($__internal_61_$__cuda_sm70_shflsync_down_p) ;  /* 0x0000010000007944 */ /* 0x000fea0003c00000 */
[----:B------:R-:W-:Y:S01]  /*2c40*/  FADD.FTZ R39, R36, R39 ;  /* 0x0000002724277221 */ /* 0x000fe20000010000 */
[----:B0-----:R-:W-:Y:S01]  /*2c50*/  MOV R38, 0x1f ;  /* 0x0000001f00267802 */ /* 0x001fe20000000f00 */
[----:B-1----:R-:W-:Y:S01]  /*2c60*/  FADD.FTZ R41, R41, R42 ;  /* 0x0000002a29297221 */ /* 0x002fe20000010000 */
[----:B------:R-:W-:Y:S01]  /*2c70*/  HFMA2.MMA R42, -RZ, RZ, 0, 5.9604644775390625e-08 ;  /* 0x00000001ff2a7435 */ /* 0x000fe200000001ff */
[----:B------:R-:W-:-:S02]  /*2c80*/  MOV R43, 0xffffffff ;  /* 0xffffffff002b7802 */ /* 0x000fc40000000f00 */
[----:B------:R-:W-:Y:S02]  /*2c90*/  MOV R37, R39 ;  /* 0x0000002700257202 */ /* 0x000fe40000000f00 */
[----:B------:R-:W-:Y:S02]  /*2ca0*/  MOV R2, 0x2cc0 ;  /* 0x00002cc000027802 */ /* 0x000fe40000000f00 */
[----:B------:R-:W-:Y:S05]  /*2cb0*/  CALL.REL.NOINC `($__internal_61_$__cuda_sm70_shflsync_down_p) ;  /* 0x0000008000007944 */ /* 0x000fea0003c00000 */
[----:B-1----:R-:W-:Y:S01]  /*2cc0*/  MOV R40, R42 ;  /* 0x0000002a00287202 */ /* 0x002fe20000000f00 */
[----:B------:R-:W-:Y:S01]  /*2cd0*/  HFMA2.MMA R42, -RZ, RZ, 0, 5.9604644775390625e-08 ;  /* 0x00000001ff2a7435 */ /* 0x000fe200000001ff */
[----:B0-----:R-:W-:Y:S02]  /*2ce0*/  MOV R37, R41 ;  /* 0x0000002900257202 */ /* 0x001fe40000000f00 */
[----:B------:R-:W-:Y:S02]  /*2cf0*/  MOV R38, 0x1f ;  /* 0x0000001f00267802 */ /* 0x000fe40000000f00 */
[----:B------:R-:W-:Y:S02]  /*2d00*/  MOV R43, 0xffffffff ;  /* 0xffffffff002b7802 */ /* 0x000fe40000000f00 */
[----:B------:R-:W-:-:S02]  /*2d10*/  MOV R2, 0x2d30 ;  /* 0x00002d3000027802 */ /* 0x000fc40000000f00 */
[----:B------:R-:W-:Y:S05]  /*2d20*/  CALL.REL.NOINC `($__internal_61_$__cuda_sm70_shflsync_down_p) ;  /* 0x0000001000007944 */ /* 0x000fea0003c00000 */
[----:B01----:R-:W-:Y:S05]  /*2d30*/  BRA `(.L_x_3114) ;  /* 0xffffe8c000007947 */ /* 0x003fea000383ffff */
        .weak           $__internal_61_$__cuda_sm70_shflsync_down_p
        .type           $__internal_61_$__cuda_sm70_shflsync_down_p,@function
        .size           $__internal_61_$__cuda_sm70_shflsync_down_p,(.L_x_9315 - $__internal_61_$__cuda_sm70_shflsync_down_p)
$__internal_61_$__cuda_sm70_shflsync_down_p:
[----:B------:R-:W-:Y:S01]  /*2d40*/  HFMA2.MMA R3, -RZ, RZ, 0, 0 ;  /* 0x00000000ff037435 */ /* 0x000fe200000001ff */
[----:B------:R-:W-:Y:S04]  /*2d50*/  WARPSYNC R43 ;  /* 0x0000002b00007348 */ /* 0x000fe80003800000 */
[----:B------:R0:W1:Y:S01]  /*2d60*/  SHFL.DOWN PT, R42, R37, R42, R38 ;  /* 0x0800002a252a7389 */ /* 0x00006200000e0026 */
[----:B------:R-:W-:Y:S05]  /*2d70*/  RET.REL.NODEC R2 `(_ZN10layer_norm13ln_bwd_kernelINS_13Kernel_traitsI13__nv_bfloat16S2_fS2_fjLj6144ELj1ELj1ELj8ELj16ENS_18Kernel_traits_baseILj6144ES2_S2_fS2_fjLj256EEEEELb0ELb0ELb0ELb1EEEvNS_9BwdParamsE) ;  /* 0xffffd28002007950 */ /* 0x000fea0003c3ffff */
.L_x_3115:
        /* <DEDUP_REMOVED lines=16> */
.L_x_9315:


//--------------------- .text._ZN10layer_norm13ln_bwd_kernelINS_13Kernel_traitsI13__nv_bfloat16S2_fS2_fjLj6144ELj1ELj1ELj8ELj16ENS_18Kernel_traits_baseILj6144ES2_S2_fS2_fjLj256EEEEELb0ELb0ELb1ELb0EEEvNS_9BwdParamsE --------------------------
	.section	.text._ZN10layer_norm13ln_bwd_kernelINS_13Kernel_traitsI13__nv_bfloat16S2_fS2_fjLj6144ELj1ELj1ELj8ELj16ENS_18Kernel_traits_baseILj6144ES2_S2_fS2_fjLj256EEEEELb0ELb0ELb1ELb0EEEvNS_9BwdParamsE,"ax",@progbits
	.sectioninfo	@"SHI_REGISTERS=188"
	.align	128
        .global         _ZN10layer_norm13ln_bwd_kernelINS_13Kernel_traitsI13__nv_bfloat16S2_fS2_fjLj6144ELj1ELj1ELj8ELj16ENS_18Kernel_traits_baseILj6144ES2_S2_fS2_fjLj256EEEEELb0ELb0ELb1ELb0EEEvNS_9BwdParamsE
        .type           _ZN10layer_norm13ln_bwd_kernelINS_13Kernel_traitsI13__nv_bfloat16S2_fS2_fjLj6144ELj1ELj1ELj8ELj16ENS_18Kernel_traits_baseILj6144ES2_S2_fS2_fjLj256EEEEELb0ELb0ELb1ELb0EEEvNS_9BwdParamsE,@function
        .size           _ZN10layer_norm13ln_bwd_kernelINS_13Kernel_traitsI13__nv_bfloat16S2_fS2_fjLj6144ELj1ELj1ELj8ELj16ENS_18Kernel_traits_baseILj6144ES2_S2_fS2_fjLj256EEEEELb0ELb0ELb1ELb0EEEvNS_9BwdParamsE,(.L_x_9316 - _ZN10layer_norm13ln_bwd_kernelINS_13Kernel_traitsI13__nv_bfloat16S2_fS2_fjLj6144ELj1ELj1ELj8ELj16ENS_18Kernel_traits_baseILj6144ES2_S2_fS2_fjLj256EEEEELb0ELb0ELb1ELb0EEEvNS_9BwdParamsE)
        .other          _ZN10layer_norm13ln_bwd_kernelINS_13Kernel_traitsI13__nv_bfloat16S2_fS2_fjLj6144ELj1ELj1ELj8ELj16ENS_18Kernel_traits_baseILj6144ES2_S2_fS2_fjLj256EEEEELb0ELb0ELb1ELb0EEEvNS_9BwdParamsE,@"STO_CUDA_ENTRY STV_DEFAULT"
_ZN10layer_norm13ln_bwd_kernelINS_13Kernel_traitsI13__nv_bfloat16S2_fS2_fjLj6144ELj1ELj1ELj8ELj16ENS_18Kernel_traits_baseILj6144ES2_S2_fS2_fjLj256EEEEELb0ELb0ELb1ELb0EEEvNS_9BwdParamsE:
.text._ZN10layer_norm13ln_bwd_kernelINS_13Kernel_traitsI13__nv_bfloat16S2_fS2_fjLj6144ELj1ELj1ELj8ELj16ENS_18Kernel_traits_baseILj6144ES2_S2_fS2_fjLj256EEEEELb0ELb0ELb1ELb0EEEvNS_9BwdParamsE:
        /* <DEDUP_REMOVED lines=13> */
[----:B------:R-:W-:Y:S02]  /*00d0*/  @P1 IMAD.MOV.U32 R3, RZ, RZ, 0x10 ;  /* 0x00000010ff031424 */ /* 0x000fe400078e00ff */
[----:B------:R-:W-:Y:S02]  /*00e0*/  @P2 MOV R7, 0x10 ;  /* 0x0000001000072802 */ /* 0x000fe40000000f00 */
[C---:B------:R-:W-:Y:S01]  /*00f0*/  @P1 IMAD.WIDE.U32 R2, R4.reuse, R3, c[0x0][0x1b0] ;  /* 0x00006c0004021625 */ /* 0x040fe200078e0003 */
[----:B------:R-:W-:Y:S02]  /*0100*/  @P1 LOP3.LUT R4, R4, 0x100, RZ, 0xfc, !PT ;  /* 0x0000010004041812 */ /* 0x000fe400078efcff */
[----:B------:R-:W-:Y:S02]  /*0110*/  @P3 MOV R5, 0x10 ;  /* 0x0000001000053802 */ /* 0x000fe40000000f00 */
[----:B------:R1:W5:Y:S01]  /*0120*/  @P1 LDG.E.128 R108, [R2.64] ;  /* 0x00000004026c1981 */ /* 0x000362000c1e1d00 */
[C---:B------:R-:W-:Y:S01]  /*0130*/  @P2 IMAD.WIDE.U32 R6, R4.reuse, R7, c[0x0][0x1b0] ;  /* 0x00006c0004062625 */ /* 0x040fe200078e0007 */
[----:B------:R-:W-:-:S02]  /*0140*/  @P2 IADD3 R4, R4, 0x100, RZ ;  /* 0x0000010004042810 */ /* 0x000fc40007ffe0ff */
[----:B0-----:R-:W-:Y:S01]  /*0150*/  LEA.HI R120, R182, UR6, RZ, 0x18 ;  /* 0x00000006b6787c11 */ /* 0x001fe2000f8fc0ff */
[----:B------:R-:W-:Y:S01]  /*0160*/  CS2R R48, SRZ ;  /* 0x0000000000307805 */ /* 0x000fe2000001ff00 */
[----:B------:R0:W5:Y:S01]  /*0170*/  @P2 LDG.E.128 R116, [R6.64] ;  /* 0x0000000406742981 */ /* 0x000162000c1e1d00 */
[----:B------:R-:W-:Y:S01]  /*0180*/  @P3 IMAD.WIDE.U32 R4, R4, R5, c[0x0][0x1b0] ;  /* 0x00006c0004043625 */ /* 0x000fe200078e0005 */
[----:B------:R-:W-:Y:S01]  /*0190*/  ISETP.GE.AND P0, PT, R120, c[0x0][0x164], PT ;  /* 0x0000590078007a0c */ /* 0x000fe20003f06270 */
        /* <DEDUP_REMOVED lines=52> */
.L_x_3186:
[----:B------:R-:W-:-:S05]  /*04e0*/  MOV R93, 0x4 ;  /* 0x00000004005d7802 */ /* 0x000fca0000000f00 */
[----:B------:R-:W-:-:S05]  /*04f0*/  IMAD.WIDE R2, R120, R93, c[0x0][0x1d8] ;  /* 0x0000760078027625 */ /* 0x000fca00078e025d */
[----:B------:R0:W2:Y:S01]  /*0500*/  LDG.E R92, [R2.64] ;  /* 0x00000004025c7981 */ /* 0x0000a2000c1e1900 */
[----:B------:R-:W-:-:S04]  /*0510*/  IMAD.WIDE R180, R120, R93, c[0x0][0x1d0] ;  /* 0x0000740078b47625 */ /* 0x000fc800078e025d */
[C---:B------:R-:W-:Y:S02]  /*0520*/  IMAD.WIDE R88, R120.reuse, R93, c[0x0][0x1a8] ;  /* 0x00006a0078587625 */ /* 0x040fe400078e025d */
[----:B------:R1:W5:Y:S04]  /*0530*/  LDG.E R180, [R180.64] ;  /* 0x00000004b4b47981 */ /* 0x000368000c1e1900 */
[----:B------:R1:W5:Y:S01]  /*0540*/  LDG.E R130, [R88.64] ;  /* 0x0000000458827981 */ /* 0x000362000c1e1900 */
[----:B------:R-:W-:Y:S01]  /*0550*/  IMAD R90, R120, c[0x0][0x168], RZ ;  /* 0x00005a00785a7a24 */ /* 0x000fe200078e02ff */
[----:B------:R-:W-:-:S04]  /*0560*/  LOP3.LUT R102, R182, 0xff, RZ, 0xc0, !PT ;  /* 0x000000ffb6667812 */ /* 0x000fc800078ec0ff */
[----:B------:R-:W-:-:S04]  /*0570*/  SHF.R.S32.HI R91, RZ, 0x1f, R90 ;  /* 0x0000001fff5b7819 */ /* 0x000fc8000001145a */
[----:B------:R-:W-:Y:S01]  /*0580*/  LEA.HI R91, R91, R90, RZ, 0x3 ;  /* 0x0000005a5b5b7211 */ /* 0x000fe200078f18ff */
[----:B------:R-:W-:Y:S01]  /*0590*/  IMAD.MOV.U32 R100, RZ, RZ, 0x20 ;  /* 0x00000020ff647424 */ /* 0x000fe200078e00ff */
[----:B------:R-:W-:Y:S02]  /*05a0*/  BSSY B0, `(.L_x_3117) ;  /* 0x000011a000007945 */ /* 0x000fe40003800000 */
        /* <DEDUP_REMOVED lines=10> */
[----:B------:R0:W5:Y:S04]  /*0650*/  LDG.E.128 R52, [R2.64] ;  /* 0x0000000402347981 */ /* 0x000168000c1e1d00 */
[----:B------:R0:W5:Y:S02]  /*0660*/  LDG.E.128 R56, [R2.64+0x10] ;  /* 0x0000100402387981 */ /* 0x000164000c1e1d00 */
.L_x_3121:
[----:B------:R-:W-:Y:S02]  /*0670*/  IADD3 R89, R131, 0x100, RZ ;  /* 0x0000010083597810 */ /* 0x000fe40007ffe0ff */
.L_x_3120:
[----:B------:R-:W-:Y:S05]  /*0680*/  BSYNC B1 ;  /* 0x0000000000017941 */ /* 0x000fea0003800000 */
.L_x_3119:
[----:B------:R-:W-:Y:S01]  /*0690*/  BSSY B1, `(.L_x_3122) ;  /* 0x0000009000017945 */ /* 0x000fe20003800000 */
[----:B------:R-:W-:Y:S05]  /*06a0*/  @!P2 BRA `(.L_x_3123) ;  /* 0x000000700000a947 */ /* 0x000fea0003800000 */
[----:B------:R-:W-:-:S04]  /*06b0*/  ISETP.NE.U32.AND P0, PT, RZ, c[0x0][0x218], PT ;  /* 0x00008600ff007a0c */ /* 0x000fc80003f05070 */
[----:B------:R-:W-:-:S13]  /*06c0*/  ISETP.NE.AND.EX P0, PT, RZ, c[0x0][0x21c], PT, P0 ;  /* 0x00008700ff007a0c */ /* 0x000fda0003f05300 */
[----:B------:R-:W-:Y:S05]  /*06d0*/  @!P0 BRA `(.L_x_3124) ;  /* 0x0000003000008947 */ /* 0x000fea0003800000 */
[----:B0-----:R-:W-:-:S05]  /*06e0*/  IMAD.WIDE.U32 R2, R89, R100, c[0x0][0x218] ;  /* 0x0000860059027625 */ /* 0x001fca00078e0064 */
[----:B------:R0:W5:Y:S04]  /*06f0*/  LDG.E.128 R60, [R2.64] ;  /* 0x00000004023c7981 */ /* 0x000168000c1e1d00 */
[----:B------:R0:W5:Y:S02]  /*0700*/  LDG.E.128 R64, [R2.64+0x10] ;  /* 0x0000100402407981 */ /* 0x000164000c1e1d00 */
.L_x_3124:
[----:B------:R-:W-:Y:S02]  /*0710*/  IADD3 R89, R89, 0x100, RZ ;  /* 0x0000010059597810 */ /* 0x000fe40007ffe0ff */
.L_x_3123:
[----:B------:R-:W-:Y:S05]  /*0720*/  BSYNC B1 ;  /* 0x0000000000017941 */ /* 0x000fea0003800000 */
.L_x_3122:
[----:B------:R-:W-:Y:S01]  /*0730*/  ISETP.NE.U32.AND P0, PT, RZ, c[0x0][0x218], PT ;  /* 0x00008600ff007a0c */ /* 0x000fe20003f05070 */
[----:B------:R-:W-:Y:S01]  /*0740*/  HFMA2.MMA R103, -RZ, RZ, 0, 0 ;  /* 0x00000000ff677435 */ /* 0x000fe200000001ff */
[----:B------:R-:W-:Y:S02]  /*0750*/  IMAD.MOV.U32 R181, RZ, RZ, RZ ;  /* 0x000000ffffb57224 */ /* 0x000fe400078e00ff */
[----:B------:R-:W-:-:S04]  /*0760*/  ISETP.NE.AND.EX P0, PT, RZ, c[0x0][0x21c], PT, P0 ;  /* 0x00008700ff007a0c */ /* 0x000fc80003f05300 */
[----:B------:R-:W-:-:S13]  /*0770*/  ISETP.LT.U32.OR P0, PT, R0, 0x300, !P0 ;  /* 0x000003000000780c */ /* 0x000fda0004701470 */
[----:B------:R-:W-:Y:S05]  /*0780*/  @P0 BRA `(.L_x_3125) ;  /* 0x00000fb000000947 */ /* 0x000fea0003800000 */
[----:B------:R-:W-:-:S05]  /*0790*/  IMAD.WIDE.U32 R100, R89, R100, c[0x0][0x218] ;  /* 0x0000860059647625 */ /* 0x000fca00078e0064 */
[----:B------:R1:W5:Y:S04]  /*07a0*/  LDG.E.128 R68, [R100.64] ;  /* 0x0000000464447981 */ /* 0x000368000c1e1d00 */
[----:B------:R1:W5:Y:S01]  /*07b0*/  LDG.E.128 R72, [R100.64+0x10] ;  /* 0x0000100464487981 */ /* 0x000362000c1e1d00 */
[----:B------:R-:W-:Y:S05]  /*07c0*/  BRA `(.L_x_3125) ;  /* 0x00000f7000007947 */ /* 0x000fea0003800000 */
.L_x_3118:
[----:B-1----:R-:W-:-:S06]  /*07d0*/  IMAD.WIDE R88, R120, R93, c[0x0][0x1a0] ;  /* 0x0000680078587625 */ /* 0x002fcc00078e025d */
[----:B------:R-:W2:Y:S01]  /*07e0*/  LDG.E R88, [R88.64] ;  /* 0x0000000458587981 */ /* 0x000ea2000c1e1900 */
[----:B------:R-:W-:Y:S01]  /*07f0*/  IADD3 R90, R92, -0x1, RZ ;  /* 0xffffffff5c5a7810 */ /* 0x000fe20007ffe0ff */
[----:B------:R-:W-:Y:S01]  /*0800*/  BSSY B1, `(.L_x_3126) ;  /* 0x0000057000017945 */ /* 0x000fe20003800000 */
[----:B------:R-:W-:Y:S01]  /*0810*/  ISETP.NE.AND P0, PT, R183, RZ, PT ;  /* 0x000000ffb700720c */ /* 0x000fe20003f05270 */
[----:B------:R-:W-:Y:S01]  /*0820*/  HFMA2.MMA R181, -RZ, RZ, 0, 0 ;  /* 0x00000000ffb57435 */ /* 0x000fe200000001ff */
[----:B------:R-:W-:Y:S01]  /*0830*/  MOV R103, RZ ;  /* 0x000000ff00677202 */ /* 0x000fe20000000f00 */
[----:B------:R-:W-:Y:S02]  /*0840*/  IMAD R90, R90, c[0x0][0x168], RZ ;  /* 0x00005a005a5a7a24 */ /* 0x000fe400078e02ff */
[----:B------:R-:W-:-:S03]  /*0850*/  IMAD.MOV.U32 R185, RZ, RZ, R131 ;  /* 0x000000ffffb97224 */ /* 0x000fc600078e0083 */
[----:B------:R-:W-:-:S04]  /*0860*/  SHF.R.S32.HI R91, RZ, 0x1f, R90 ;  /* 0x0000001fff5b7819 */ /* 0x000fc8000001145a */
[----:B------:R-:W-:-:S04]  /*0870*/  LEA.HI R91, R91, R90, RZ, 0x3 ;  /* 0x0000005a5b5b7211 */ /* 0x000fc800078f18ff */
[----:B------:R-:W-:Y:S02]  /*0880*/  LEA.HI.SX32 R102, R91, R102, 0x1d ;  /* 0x000000665b667211 */ /* 0x000fe400078feaff */
[----:B--2---:R-:W-:Y:S01]  /*0890*/  FSEL R101, R88, RZ, !P0 ;  /* 0x000000ff58657208 */ /* 0x004fe20004000000 */
[----:B------:R-:W-:Y:S05]  /*08a0*/  @!P1 BRA `(.L_x_3127) ;  /* 0x000004c000009947 */ /* 0x000fea0003800000 */
[----:B------:R-:W-:Y:S01]  /*08b0*/  MOV R93, 0x10 ;  /* 0x00000010005d7802 */ /* 0x000fe20000000f00 */
[----:B------:R-:W-:-:S04]  /*08c0*/  IMAD.WIDE.U32 R132, R131, R100, c[0x0][0x188] ;  /* 0x0000620083847625 */ /* 0x000fc800078e0064 */
[----:B------:R-:W-:Y:S01]  /*08d0*/  IMAD.WIDE.U32 R92, R102, R93, c[0x0][0x208] ;  /* 0x00008200665c7625 */ /* 0x000fe200078e005d */
[----:B------:R-:W2:Y:S04]  /*08e0*/  LDG.E.128 R88, [R132.64] ;  /* 0x0000000484587981 */ /* 0x000ea8000c1e1d00 */
[----:B------:R0:W3:Y:S04]  /*08f0*/  LDG.E.128 R96, [R132.64+0x10] ;  /* 0x0000100484607981 */ /* 0x0000e8000c1e1d00 */
[----:B------:R-:W4:Y:S01]  /*0900*/  LDG.E.128 R92, [R92.64] ;  /* 0x000000045c5c7981 */ /* 0x000f22000c1e1d00 */
[----:B------:R-:W-:-:S04]  /*0910*/  ISETP.NE.U32.AND P0, PT, RZ, c[0x0][0x218], PT ;  /* 0x00008600ff007a0c */ /* 0x000fc80003f05070 */
[----:B------:R-:W-:-:S13]  /*0920*/  ISETP.NE.AND.EX P0, PT, RZ, c[0x0][0x21c], PT, P0 ;  /* 0x00008700ff007a0c */ /* 0x000fda0003f05300 */
[----:B------:R4:W5:Y:S04]  /*0930*/  @P0 LDG.E.128 R52, [R2.64] ;  /* 0x0000000402340981 */ /* 0x000968000c1e1d00 */
[----:B------:R4:W5:Y:S01]  /*0940*/  @P0 LDG.E.128 R56, [R2.64+0x10] ;  /* 0x0000100402380981 */ /* 0x000962000c1e1d00 */
[----:B------:R-:W-:Y:S02]  /*0950*/  IADD3 R185, R131, 0x100, RZ ;  /* 0x0000010083b97810 */ /* 0x000fe40007ffe0ff */
[----:B------:R-:W-:Y:S01]  /*0960*/  IADD3 R102, R102, 0x100, RZ ;  /* 0x0000010066667810 */ /* 0x000fe20007ffe0ff */
[C---:B--2---:R-:W-:Y:S02]  /*0970*/  FADD.FTZ R103, -R101.reuse, R88 ;  /* 0x0000005865677221 */ /* 0x044fe40000010100 */
[----:B------:R-:W-:-:S02]  /*0980*/  FADD.FTZ R137, -R101, R91 ;  /* 0x0000005b65897221 */ /* 0x000fc40000010100 */
[C---:B0----5:R-:W-:Y:S01]  /*0990*/  FMUL.FTZ R133, R130.reuse, R103 ;  /* 0x0000006782857220 */ /* 0x061fe20000410000 */
[--C-:B----4-:R-:W-:Y:S01]  /*09a0*/  PRMT R3, RZ, 0x5410, R92.reuse ;  /* 0x00005410ff037816 */ /* 0x110fe2000000005c */
[----:B------:R-:W-:Y:S01]  /*09b0*/  FMUL.FTZ R134, R130, R137 ;  /* 0x0000008982867220 */ /* 0x000fe20000410000 */
[----:B------:R-:W-:Y:S01]  /*09c0*/  PRMT R2, RZ, 0x7610, R93 ;  /* 0x00007610ff027816 */ /* 0x000fe2000000005d */
[----:B------:R-:W-:Y:S01]  /*09d0*/  FADD.FTZ R89, -R101, R89 ;  /* 0x0000005965597221 */ /* 0x000fe20000010100 */
[----:B------:R-:W-:Y:S01]  /*09e0*/  PRMT R92, RZ, 0x7610, R92 ;  /* 0x00007610ff5c7816 */ /* 0x000fe2000000005c */
[-C--:B------:R-:W-:Y:S01]  /*09f0*/  FMUL.FTZ R140, R104, R3.reuse ;  /* 0x00000003688c7220 */ /* 0x080fe20000410000 */
[----:B------:R-:W-:Y:S01]  /*0a00*/  PRMT R91, RZ, 0x5410, R93 ;  /* 0x00005410ff5b7816 */ /* 0x000fe2000000005d */
[----:B------:R-:W-:Y:S02]  /*0a10*/  FFMA.FTZ R48, R133, R3, R48 ;  /* 0x0000000385307223 */ /* 0x000fe40000010030 */
[----:B------:R-:W-:-:S02]  /*0a20*/  FADD.FTZ R24, R24, R3 ;  /* 0x0000000318187221 */ /* 0x000fc40000010000 */
[-C--:B------:R-:W-:Y:S02]  /*0a30*/  FFMA.FTZ R51, R134, R2.reuse, R51 ;  /* 0x0000000286337223 */ /* 0x080fe40000010033 */
[----:B------:R-:W-:Y:S02]  /*0a40*/  FADD.FTZ R27, R27, R2 ;  /* 0x000000021b1b7221 */ /* 0x000fe40000010000 */
[----:B------:R-:W-:Y:S02]  /*0a50*/  FMUL.FTZ R143, R107, R2 ;  /* 0x000000026b8f7220 */ /* 0x000fe40000410000 */
[----:B------:R-:W-:Y:S02]  /*0a60*/  FADD.FTZ R135, -R101, R90 ;  /* 0x0000005a65877221 */ /* 0x000fe40000010100 */
[----:B------:R-:W-:Y:S02]  /*0a70*/  FMUL.FTZ R132, R130, R89 ;  /* 0x0000005982847220 */ /* 0x000fe40000410000 */
[----:B------:R-:W-:-:S02]  /*0a80*/  FMUL.FTZ R141, R105, R92 ;  /* 0x0000005c698d7220 */ /* 0x000fc40000410000 */
[----:B------:R-:W-:Y:S02]  /*0a90*/  FADD.FTZ R2, RZ, R140 ;  /* 0x0000008cff027221 */ /* 0x000fe40000010000 */
[----:B------:R-:W-:Y:S02]  /*0aa0*/  FFMA.FTZ R3, R133, R140, RZ ;  /* 0x0000008c85037223 */ /* 0x000fe400000100ff */
[----:B------:R-:W-:Y:S02]  /*0ab0*/  FMUL.FTZ R135, R130, R135 ;  /* 0x0000008782877220 */ /* 0x000fe40000410000 */
[----:B------:R-:W-:Y:S02]  /*0ac0*/  FMUL.FTZ R142, R106, R91 ;  /* 0x0000005b6a8e7220 */ /* 0x000fe40000410000 */
[----:B------:R-:W-:Y:S02]  /*0ad0*/  FADD.FTZ R89, R2, R141 ;  /* 0x0000008d02597221 */ /* 0x000fe40000010000 */
[----:B------:R-:W-:Y:S01]  /*0ae0*/  FFMA.FTZ R3, R132, R141, R3 ;  /* 0x0000008d84037223 */ /* 0x000fe20000010003 */
[----:B------:R-:W-:Y:S01]  /*0af0*/  PRMT R145, RZ, 0x5410, R94 ;  /* 0x00005410ff917816 */ /* 0x000fe2000000005e */
[----:B---3--:R-:W-:-:S02]  /*0b00*/  FADD.FTZ R93, -R101, R96 ;  /* 0x00000060655d7221 */ /* 0x008fc40000010100 */
[----:B------:R-:W-:Y:S02]  /*0b10*/  FADD.FTZ R2, R89, R142 ;  /* 0x0000008e59027221 */ /* 0x000fe40000010000 */
[----:B------:R-:W-:Y:S01]  /*0b20*/  FFMA.FTZ R3, R135, R142, R3 ;  /* 0x0000008e87037223 */ /* 0x000fe20000010003 */
[----:B------:R-:W-:Y:S01]  /*0b30*/  PRMT R94, RZ, 0x7610, R94 ;  /* 0x00007610ff5e7816 */ /* 0x000fe2000000005e */
[----:B------:R-:W-:Y:S02]  /*0b40*/  FMUL.FTZ R137, R130, R93 ;  /* 0x0000005d82897220 */ /* 0x000fe40000410000 */
[----:B------:R-:W-:Y:S02]  /*0b50*/  FADD.FTZ R97, -R101, R97 ;  /* 0x0000006165617221 */ /* 0x000fe40000010100 */
[----:B------:R-:W-:Y:S02]  /*0b60*/  FMUL.FTZ R144, R108, R145 ;  /* 0x000000916c907220 */ /* 0x000fe40000410000 */
[----:B------:R-:W-:-:S02]  /*0b70*/  FADD.FTZ R89, R2, R143 ;  /* 0x0000008f02597221 */ /* 0x000fc40000010000 */
[----:B------:R-:W-:Y:S01]  /*0b80*/  FFMA.FTZ R3, R134, R143, R3 ;  /* 0x0000008f86037223 */ /* 0x000fe20000010003 */
[----:B------:R-:W-:Y:S01]  /*0b90*/  PRMT R147, RZ, 0x5410, R95 ;  /* 0x00005410ff937816 */ /* 0x000fe2000000005f */
[----:B------:R-:W-:Y:S02]  /*0ba0*/  FADD.FTZ R139, -R101, R98 ;  /* 0x00000062658b7221 */ /* 0x000fe40000010100 */
[----:B------:R-:W-:Y:S02]  /*0bb0*/  FADD.FTZ R20, R20, R145 ;  /* 0x0000009114147221 */ /* 0x000fe40000010000 */
[----:B------:R-:W-:Y:S02]  /*0bc0*/  FFMA.FTZ R44, R137, R145, R44 ;  /* 0x00000091892c7223 */ /* 0x000fe4000001002c */
[----:B------:R-:W-:Y:S02]  /*0bd0*/  FMUL.FTZ R136, R130, R97 ;  /* 0x0000006182887220 */ /* 0x000fe40000410000 */
[----:B------:R-:W-:-:S02]  /*0be0*/  FMUL.FTZ R145, R109, R94 ;  /* 0x0000005e6d917220 */ /* 0x000fc40000410000 */
        /* <DEDUP_REMOVED lines=18> */
[----:B------:R-:W-:-:S02]  /*0d10*/  FADD.FTZ R21, R21, R94 ;  /* 0x0000005e15157221 */ /* 0x000fc40000010000 */
[----:B------:R-:W-:Y:S02]  /*0d20*/  FFMA.FTZ R45, R136, R94, R45 ;  /* 0x0000005e882d7223 */ /* 0x000fe4000001002d */
[----:B------:R-:W-:Y:S02]  /*0d30*/  FADD.FTZ R23, R23, R88 ;  /* 0x0000005817177221 */ /* 0x000fe40000010000 */
[----:B------:R-:W-:Y:S02]  /*0d40*/  FFMA.FTZ R47, R138, R88, R47 ;  /* 0x000000588a2f7223 */ /* 0x000fe4000001002f */
[----:B------:R-:W-:Y:S02]  /*0d50*/  FADD.FTZ R103, R2, R147 ;  /* 0x0000009302677221 */ /* 0x000fe40000010000 */
[----:B------:R-:W-:Y:S02]  /*0d60*/  FFMA.FTZ R181, R138, R147, R3 ;  /* 0x000000938ab57223 */ /* 0x000fe40000010003 */
.L_x_3127:
[----:B------:R-:W-:Y:S05]  /*0d70*/  BSYNC B1 ;  /* 0x0000000000017941 */ /* 0x000fea0003800000 */
.L_x_3126:
[----:B------:R-:W-:Y:S01]  /*0d80*/  BSSY B1, `(.L_x_3128) ;  /* 0x000004f000017945 */ /* 0x000fe20003800000 */
        /* <DEDUP_REMOVED lines=9> */
[----:B------:R-:W-:-:S05]  /*0e20*/  @P0 IMAD.WIDE.U32 R2, R185, R100, c[0x0][0x218] ;  /* 0x00008600b9020625 */ /* 0x000fca00078e0064 */
[----:B------:R4:W5:Y:S04]  /*0e30*/  @P0 LDG.E.128 R60, [R2.64] ;  /* 0x00000004023c0981 */ /* 0x000968000c1e1d00 */
[----:B------:R4:W5:Y:S01]  /*0e40*/  @P0 LDG.E.128 R64, [R2.64+0x10] ;  /* 0x0000100402400981 */ /* 0x000962000c1e1d00 */
[----:B------:R-:W-:Y:S02]  /*0e50*/  IADD3 R102, R102, 0x100, RZ ;  /* 0x0000010066667810 */ /* 0x000fe40007ffe0ff */
[----:B------:R-:W-:Y:S01]  /*0e60*/  IADD3 R185, R185, 0x100, RZ ;  /* 0x00000100b9b97810 */ /* 0x000fe20007ffe0ff */
[C---:B--2---:R-:W-:Y:S02]  /*0e70*/  FADD.FTZ R155, -R101.reuse, R91 ;  /* 0x0000005b659b7221 */ /* 0x044fe40000010100 */
[----:B------:R-:W-:-:S02]  /*0e80*/  FADD.FTZ R151, -R101, R88 ;  /* 0x0000005865977221 */ /* 0x000fc40000010100 */
[C---:B-----5:R-:W-:Y:S01]  /*0e90*/  FMUL.FTZ R150, R130.reuse, R155 ;  /* 0x0000009b82967220 */ /* 0x060fe20000410000 */
[--C-:B----4-:R-:W-:Y:S02]  /*0ea0*/  PRMT R3, RZ, 0x5410, R92.reuse ;  /* 0x00005410ff037816 */ /* 0x110fe4000000005c */
[----:B------:R-:W-:Y:S01]  /*0eb0*/  PRMT R2, RZ, 0x7610, R93 ;  /* 0x00007610ff027816 */ /* 0x000fe2000000005d */
[----:B------:R-:W-:Y:S01]  /*0ec0*/  FADD.FTZ R89, -R101, R89 ;  /* 0x0000005965597221 */ /* 0x000fe20000010100 */
[----:B------:R-:W-:Y:S01]  /*0ed0*/  PRMT R92, RZ, 0x7610, R92 ;  /* 0x00007610ff5c7816 */ /* 0x000fe2000000005c */
[----:B0-----:R-:W-:Y:S02]  /*0ee0*/  FMUL.FTZ R149, R130, R151 ;  /* 0x0000009782957220 */ /* 0x001fe40000410000 */
[----:B------:R-:W-:Y:S01]  /*0ef0*/  FMUL.FTZ R156, R112, R3 ;  /* 0x00000003709c7220 */ /* 0x000fe20000410000 */
[----:B------:R-:W-:Y:S01]  /*0f00*/  PRMT R91, RZ, 0x5410, R93 ;  /* 0x00005410ff5b7816 */ /* 0x000fe2000000005d */
[----:B------:R-:W-:-:S02]  /*0f10*/  FFMA.FTZ R43, R150, R2, R43 ;  /* 0x00000002962b7223 */ /* 0x000fc4000001002b */
[----:B------:R-:W-:Y:S02]  /*0f20*/  FADD.FTZ R19, R19, R2 ;  /* 0x0000000213137221 */ /* 0x000fe40000010000 */
[----:B------:R-:W-:Y:S02]  /*0f30*/  FMUL.FTZ R159, R115, R2 ;  /* 0x00000002739f7220 */ /* 0x000fe40000410000 */
[----:B------:R-:W-:Y:S02]  /*0f40*/  FADD.FTZ R153, -R101, R90 ;  /* 0x0000005a65997221 */ /* 0x000fe40000010100 */
[----:B------:R-:W-:Y:S02]  /*0f50*/  FMUL.FTZ R148, R130, R89 ;  /* 0x0000005982947220 */ /* 0x000fe40000410000 */
[----:B------:R-:W-:Y:S02]  /*0f60*/  FMUL.FTZ R157, R113, R92 ;  /* 0x0000005c719d7220 */ /* 0x000fe40000410000 */
[----:B------:R-:W-:-:S02]  /*0f70*/  FADD.FTZ R2, R103, R156 ;  /* 0x0000009c67027221 */ /* 0x000fc40000010000 */
[C---:B------:R-:W-:Y:S02]  /*0f80*/  FFMA.FTZ R181, R149.reuse, R156, R181 ;  /* 0x0000009c95b57223 */ /* 0x040fe400000100b5 */
[----:B------:R-:W-:Y:S02]  /*0f90*/  FFMA.FTZ R40, R149, R3, R40 ;  /* 0x0000000395287223 */ /* 0x000fe40000010028 */
[----:B------:R-:W-:Y:S02]  /*0fa0*/  FADD.FTZ R16, R16, R3 ;  /* 0x0000000310107221 */ /* 0x000fe40000010000 */
[----:B------:R-:W-:Y:S02]  /*0fb0*/  FMUL.FTZ R151, R130, R153 ;  /* 0x0000009982977220 */ /* 0x000fe40000410000 */
[----:B------:R-:W-:Y:S02]  /*0fc0*/  FMUL.FTZ R158, R114, R91 ;  /* 0x0000005b729e7220 */ /* 0x000fe40000410000 */
[----:B------:R-:W-:-:S02]  /*0fd0*/  FADD.FTZ R3, R2, R157 ;  /* 0x0000009d02037221 */ /* 0x000fc40000010000 */
[----:B------:R-:W-:Y:S01]  /*0fe0*/  FFMA.FTZ R181, R148, R157, R181 ;  /* 0x0000009d94b57223 */ /* 0x000fe200000100b5 */
[----:B------:R-:W-:Y:S01]  /*0ff0*/  PRMT R161, RZ, 0x5410, R94 ;  /* 0x00005410ffa17816 */ /* 0x000fe2000000005e */
[----:B---3--:R-:W-:Y:S02]  /*1000*/  FADD.FTZ R93, -R101, R96 ;  /* 0x00000060655d7221 */ /* 0x008fe40000010100 */
[----:B------:R-:W-:Y:S02]  /*1010*/  FADD.FTZ R2, R3, R158 ;  /* 0x0000009e03027221 */ /* 0x000fe40000010000 */
[----:B------:R-:W-:Y:S01]  /*1020*/  FFMA.FTZ R181, R151, R158, R181 ;  /* 0x0000009e97b57223 */ /* 0x000fe200000100b5 */
[----:B------:R-:W-:Y:S01]  /*1030*/  PRMT R94, RZ, 0x7610, R94 ;  /* 0x00007610ff5e7816 */ /* 0x000fe2000000005e */
[----:B------:R-:W-:Y:S02]  /*1040*/  FMUL.FTZ R153, R130, R93 ;  /* 0x0000005d82997220 */ /* 0x000fe40000410000 */
[----:B------:R-:W-:-:S02]  /*1050*/  FADD.FTZ R97, -R101, R97 ;  /* 0x0000006165617221 */ /* 0x000fc40000010100 */
[----:B------:R-:W-:Y:S02]  /*1060*/  FMUL.FTZ R160, R116, R161 ;  /* 0x000000a174a07220 */ /* 0x000fe40000410000 */
[----:B------:R-:W-:Y:S02]  /*1070*/  FADD.FTZ R3, R2, R159 ;  /* 0x0000009f02037221 */ /* 0x000fe40000010000 */
[----:B------:R-:W-:Y:S01]  /*1080*/  FFMA.FTZ R181, R150, R159, R181 ;  /* 0x0000009f96b57223 */ /* 0x000fe200000100b5 */
[----:B------:R-:W-:Y:S01]  /*1090*/  PRMT R163, RZ, 0x5410, R95 ;  /* 0x00005410ffa37816 */ /* 0x000fe2000000005f */
[----:B------:R-:W-:Y:S01]  /*10a0*/  FADD.FTZ R12, R12, R161 ;  /* 0x000000a10c0c7221 */ /* 0x000fe20000010000 */
[----:B------:R-:W-:Y:S01]  /*10b0*/  PRMT R88, RZ, 0x7610, R95 ;  /* 0x00007610ff587816 */ /* 0x000fe2000000005f */
[----:B------:R-:W-:Y:S02]  /*10c0*/  FADD.FTZ R95, -R101, R98 ;  /* 0x00000062655f7221 */ /* 0x000fe40000010100 */
[----:B------:R-:W-:-:S02]  /*10d0*/  FFMA.FTZ R36, R153, R161, R36 ;  /* 0x000000a199247223 */ /* 0x000fc40000010024 */
        /* <DEDUP_REMOVED lines=19> */
[----:B------:R-:W-:Y:S02]  /*1210*/  FADD.FTZ R13, R13, R94 ;  /* 0x0000005e0d0d7221 */ /* 0x000fe40000010000 */
[----:B------:R-:W-:Y:S02]  /*1220*/  FFMA.FTZ R37, R152, R94, R37 ;  /* 0x0000005e98257223 */ /* 0x000fe40000010025 */
[----:B------:R-:W-:Y:S02]  /*1230*/  FADD.FTZ R15, R15, R88 ;  /* 0x000000580f0f7221 */ /* 0x000fe40000010000 */
[----:B------:R-:W-:Y:S02]  /*1240*/  FFMA.FTZ R39, R154, R88, R39 ;  /* 0x000000589a277223 */ /* 0x000fe40000010027 */
[----:B------:R-:W-:-:S02]  /*1250*/  FADD.FTZ R103, R2, R163 ;  /* 0x000000a302677221 */ /* 0x000fc40000010000 */
[----:B------:R-:W-:Y:S02]  /*1260*/  FFMA.FTZ R181, R154, R163, R181 ;  /* 0x000000a39ab57223 */ /* 0x000fe400000100b5 */
.L_x_3129:
[----:B------:R-:W-:Y:S05]  /*1270*/  BSYNC B1 ;  /* 0x0000000000017941 */ /* 0x000fea0003800000 */
.L_x_3128:
[----:B------:R-:W-:Y:S05]  /*1280*/  @!P3 BRA `(.L_x_3125) ;  /* 0x000004b00000b947 */ /* 0x000fea0003800000 */
[----:B------:R-:W-:Y:S02]  /*1290*/  IMAD.MOV.U32 R93, RZ, RZ, 0x10 ;  /* 0x00000010ff5d7424 */ /* 0x000fe400078e00ff */
        /* <DEDUP_REMOVED lines=10> */
[----:B--2---:R-:W-:-:S04]  /*1340*/  FADD.FTZ R167, -R101, R88 ;  /* 0x0000005865a77221 */ /* 0x004fc80000010100 */
[----:B0----5:R-:W-:Y:S01]  /*1350*/  FMUL.FTZ R165, R130, R167 ;  /* 0x000000a782a57220 */ /* 0x021fe20000410000 */
[----:B----4-:R-:W-:Y:S01]  /*1360*/  PRMT R170, RZ, 0x5410, R92 ;  /* 0x00005410ffaa7816 */ /* 0x010fe2000000005c */
[C---:B------:R-:W-:Y:S01]  /*1370*/  FADD.FTZ R169, -R101.reuse, R90 ;  /* 0x0000005a65a97221 */ /* 0x040fe20000010100 */
[----:B------:R-:W-:Y:S01]  /*1380*/  PRMT R92, RZ, 0x7610, R92 ;  /* 0x00007610ff5c7816 */ /* 0x000fe2000000005c */
[----:B------:R-:W-:Y:S02]  /*1390*/  FADD.FTZ R89, -R101, R89 ;  /* 0x0000005965597221 */ /* 0x000fe40000010100 */
[-C--:B------:R-:W-:Y:S02]  /*13a0*/  FFMA.FTZ R32, R165, R170.reuse, R32 ;  /* 0x000000aaa5207223 */ /* 0x080fe40000010020 */
[----:B------:R-:W-:Y:S02]  /*13b0*/  FADD.FTZ R8, R8, R170 ;  /* 0x000000aa08087221 */ /* 0x000fe40000010000 */
[----:B------:R-:W-:Y:S01]  /*13c0*/  FMUL.FTZ R170, R121, R170 ;  /* 0x000000aa79aa7220 */ /* 0x000fe20000410000 */
[----:B-1----:R-:W-:Y:S01]  /*13d0*/  PRMT R3, RZ, 0x5410, R93 ;  /* 0x00005410ff037816 */ /* 0x002fe2000000005d */
[----:B------:R-:W-:-:S02]  /*13e0*/  FMUL.FTZ R167, R130, R169 ;  /* 0x000000a982a77220 */ /* 0x000fc40000410000 */
[----:B------:R-:W-:Y:S02]  /*13f0*/  FMUL.FTZ R164, R130, R89 ;  /* 0x0000005982a47220 */ /* 0x000fe40000410000 */
[----:B------:R-:W-:Y:S02]  /*1400*/  FMUL.FTZ R173, R123, R92 ;  /* 0x0000005c7bad7220 */ /* 0x000fe40000410000 */
[----:B------:R-:W-:Y:S02]  /*1410*/  FADD.FTZ R2, R103, R170 ;  /* 0x000000aa67027221 */ /* 0x000fe40000010000 */
[----:B------:R-:W-:Y:S01]  /*1420*/  FFMA.FTZ R181, R165, R170, R181 ;  /* 0x000000aaa5b57223 */ /* 0x000fe200000100b5 */
[----:B------:R-:W-:Y:S01]  /*1430*/  PRMT R88, RZ, 0x7610, R93 ;  /* 0x00007610ff587816 */ /* 0x000fe2000000005d */
[----:B------:R-:W-:Y:S02]  /*1440*/  FFMA.FTZ R34, R167, R3, R34 ;  /* 0x00000003a7227223 */ /* 0x000fe40000010022 */
[----:B------:R-:W-:-:S02]  /*1450*/  FADD.FTZ R10, R10, R3 ;  /* 0x000000030a0a7221 */ /* 0x000fc40000010000 */
[----:B------:R-:W-:Y:S02]  /*1460*/  FMUL.FTZ R172, R124, R3 ;  /* 0x000000037cac7220 */ /* 0x000fe40000410000 */
[C---:B------:R-:W-:Y:S02]  /*1470*/  FADD.FTZ R91, -R101.reuse, R91 ;  /* 0x0000005b655b7221 */ /* 0x040fe40000010100 */
[----:B------:R-:W-:Y:S02]  /*1480*/  FADD.FTZ R3, R2, R173 ;  /* 0x000000ad02037221 */ /* 0x000fe40000010000 */
[----:B------:R-:W-:Y:S01]  /*1490*/  FFMA.FTZ R181, R164, R173, R181 ;  /* 0x000000ada4b57223 */ /* 0x000fe200000100b5 */
[----:B------:R-:W-:Y:S01]  /*14a0*/  PRMT R177, RZ, 0x5410, R94 ;  /* 0x00005410ffb17816 */ /* 0x000fe2000000005e */
[----:B---3--:R-:W-:Y:S02]  /*14b0*/  FADD.FTZ R93, -R101, R96 ;  /* 0x00000060655d7221 */ /* 0x008fe40000010100 */
[----:B------:R-:W-:-:S02]  /*14c0*/  FMUL.FTZ R166, R130, R91 ;  /* 0x0000005b82a67220 */ /* 0x000fc40000410000 */
[----:B------:R-:W-:Y:S02]  /*14d0*/  FMUL.FTZ R175, R125, R88 ;  /* 0x000000587daf7220 */ /* 0x000fe40000410000 */
[----:B------:R-:W-:Y:S02]  /*14e0*/  FADD.FTZ R2, R3, R172 ;  /* 0x000000ac03027221 */ /* 0x000fe40000010000 */
[----:B------:R-:W-:Y:S01]  /*14f0*/  FFMA.FTZ R181, R167, R172, R181 ;  /* 0x000000aca7b57223 */ /* 0x000fe200000100b5 */
[----:B------:R-:W-:Y:S01]  /*1500*/  PRMT R94, RZ, 0x7610, R94 ;  /* 0x00007610ff5e7816 */ /* 0x000fe2000000005e */
[----:B------:R-:W-:Y:S02]  /*1510*/  FMUL.FTZ R169, R130, R93 ;  /* 0x0000005d82a97220 */ /* 0x000fe40000410000 */
[----:B------:R-:W-:Y:S02]  /*1520*/  FADD.FTZ R97, -R101, R97 ;  /* 0x0000006165617221 */ /* 0x000fe40000010100 */
[----:B------:R-:W-:-:S02]  /*1530*/  FMUL.FTZ R174, R126, R177 ;  /* 0x000000b17eae7220 */ /* 0x000fc40000410000 */
[----:B------:R-:W-:Y:S02]  /*1540*/  FADD.FTZ R3, R2, R175 ;  /* 0x000000af02037221 */ /* 0x000fe40000010000 */
[----:B------:R-:W-:Y:S01]  /*1550*/  FFMA.FTZ R181, R166, R175, R181 ;  /* 0x000000afa6b57223 */ /* 0x000fe200000100b5 */
[----:B------:R-:W-:Y:S01]  /*1560*/  PRMT R179, RZ, 0x5410, R95 ;  /* 0x00005410ffb37816 */ /* 0x000fe2000000005f */
[----:B------:R-:W-:Y:S02]  /*1570*/  FADD.FTZ R171, -R101, R98 ;  /* 0x0000006265ab7221 */ /* 0x000fe40000010100 */
[----:B------:R-:W-:Y:S02]  /*1580*/  FADD.FTZ R4, R4, R177 ;  /* 0x000000b104047221 */ /* 0x000fe40000010000 */
[----:B------:R-:W-:Y:S02]  /*1590*/  FFMA.FTZ R28, R169, R177, R28 ;  /* 0x000000b1a91c7223 */ /* 0x000fe4000001001c */
        /* <DEDUP_REMOVED lines=20> */
[----:B------:R-:W-:Y:S02]  /*16e0*/  FADD.FTZ R5, R5, R94 ;  /* 0x0000005e05057221 */ /* 0x000fe40000010000 */
[----:B------:R-:W-:Y:S02]  /*16f0*/  FFMA.FTZ R29, R168, R94, R29 ;  /* 0x0000005ea81d7223 */ /* 0x000fe4000001001d */
[----:B------:R-:W-:Y:S02]  /*1700*/  FADD.FTZ R7, R7, R90 ;  /* 0x0000005a07077221 */ /* 0x000fe40000010000 */
[----:B------:R-:W-:Y:S02]  /*1710*/  FFMA.FTZ R31, R178, R90, R31 ;  /* 0x0000005ab21f7223 */ /* 0x000fe4000001001f */
[----:B------:R-:W-:Y:S02]  /*1720*/  FADD.FTZ R103, R2, R179 ;  /* 0x000000b302677221 */ /* 0x000fe40000010000 */
[----:B------:R-:W-:-:S02]  /*1730*/  FFMA.FTZ R181, R178, R179, R181 ;  /* 0x000000b3b2b57223 */ /* 0x000fc400000100b5 */
.L_x_3125:
[----:B------:R-:W-:Y:S05]  /*1740*/  BSYNC B0 ;  /* 0x0000000000007941 */ /* 0x000fea0003800000 */
.L_x_3117:
[----:B------:R-:W-:Y:S02]  /*1750*/  LOP3.LUT P5, RZ, R122, 0xff, RZ, 0xc0, !PT ;  /* 0x000000ff7aff7812 */ /* 0x000fe400078ac0ff */
[----:B------:R-:W-:-:S02]  /*1760*/  SHF.R.U32.HI R88, RZ, 0x5, R182 ;  /* 0x00000005ff587819 */ /* 0x000fc400000116b6 */
[----:B------:R-:W-:Y:S02]  /*1770*/  LOP3.LUT P0, RZ, R182, 0x1f, RZ, 0xc0, !PT ;  /* 0x0000001fb6ff7812 */ /* 0x000fe4000780c0ff */
[----:B------:R-:W-:-:S07]  /*1780*/  LOP3.LUT R184, R88, 0x7fffff8, RZ, 0xc0, !PT ;  /* 0x07fffff858b87812 */ /* 0x000fce00078ec0ff */
[----:B------:R-:W-:Y:S01]  /*1790*/  @!P5 IADD3 R184, R184, 0x8, RZ ;  /* 0x00000008b8b8d810 */ /* 0x000fe20007ffe0ff */
[----:B------:R-:W-:Y:S05]  /*17a0*/  BRA.DIV ~URZ, `(.L_x_3130) ;  /* 0x000020d27f007947 */ /* 0x000fea000b800000 */
[----:B------:R2:W3:Y:S02]  /*17b0*/  SHFL.DOWN PT, R90, R103, 0x10, 0x1f ;  /* 0x0a001f00675a7f89 */ /* 0x0004e400000e0000 */
.L_x_3187:
[----:B------:R-:W-:Y:S05]  /*17c0*/  BRA.DIV ~URZ, `(.L_x_3131) ;  /* 0x000021327f007947 */ /* 0x000fea000b800000 */
[----:B0-----:R-:W0:Y:S01]  /*17d0*/  SHFL.DOWN PT, R2, R181, 0x10, 0x1f ;  /* 0x0a001f00b5027f89 */ /* 0x001e2200000e0000 */
[----:B---3--:R-:W-:-:S05]  /*17e0*/  FADD.FTZ R94, R90, R103 ;  /* 0x000000675a5e7221 */ /* 0x008fca0000010000 */
[----:B------:R-:W3:Y:S01]  /*17f0*/  SHFL.DOWN PT, R3, R94, 0x8, 0x1f ;  /* 0x09001f005e037f89 */ /* 0x000ee200000e0000 */
[----:B0-----:R-:W-:-:S05]  /*1800*/  FADD.FTZ R2, R2, R181 ;  /* 0x000000b502027221 */ /* 0x001fca0000010000 */
[----:B------:R-:W0:Y:S01]  /*1810*/  SHFL.DOWN PT, R89, R2, 0x8, 0x1f ;  /* 0x09001f0002597f89 */ /* 0x000e2200000e0000 */
        /* <DEDUP_REMOVED lines=9> */
[----:B------:R3:W4:Y:S01]  /*18b0*/  SHFL.DOWN PT, R94, R91, 0x1, 0x1f ;  /* 0x08201f005b5e7f89 */ /* 0x00072200000e0000 */
[----:B0-----:R-:W-:-:S05]  /*18c0*/  FADD.FTZ R93, R92, R93 ;  /* 0x0000005d5c5d7221 */ /* 0x001fca0000010000 */
[----:B------:R3:W0:Y:S02]  /*18d0*/  SHFL.DOWN PT, R96, R93, 0x1, 0x1f ;  /* 0x08201f005d607f89 */ /* 0x00062400000e0000 */
.L_x_3188:
[----:B------:R-:W-:Y:S01]  /*18e0*/  @!P0 LOP3.LUT R89, R88, 0x7, RZ, 0xc0, !PT ;  /* 0x0000000758598812 */ /* 0x000fe200078ec0ff */
[----:B----4-:R-:W-:Y:S01]  /*18f0*/  FADD.FTZ R2, R94, R91 ;  /* 0x0000005b5e027221 */ /* 0x010fe20000010000 */
        /* <DEDUP_REMOVED lines=13> */
[----:B---3--:R-:W0:Y:S04]  /*19d0*/  LDS.128 R88, [R184.X8+0x6000] ;  /* 0x00600000b8587984 */ /* 0x008e280000008c00 */
[----:B------:R-:W3:Y:S04]  /*19e0*/  LDS.128 R92, [R184.X8+0x6010] ;  /* 0x00601000b85c7984 */ /* 0x000ee80000008c00 */
[----:B------:R-:W4:Y:S04]  /*19f0*/  LDS.128 R96, [R184.X8+0x6020] ;  /* 0x00602000b8607984 */ /* 0x000f280000008c00 */
[----:B-12---:R-:W1:Y:S01]  /*1a00*/  LDS.128 R100, [R184.X8+0x6030] ;  /* 0x00603000b8647984 */ /* 0x006e620000008c00 */
[----:B0-----:R-:W-:-:S02]  /*1a10*/  FADD.FTZ R185, RZ, R88 ;  /* 0x00000058ffb97221 */ /* 0x001fc40000010000 */
[----:B------:R-:W-:Y:S02]  /*1a20*/  FADD.FTZ R88, RZ, R89 ;  /* 0x00000059ff587221 */ /* 0x000fe40000010000 */
[----:B------:R-:W-:Y:S01]  /*1a30*/  FADD.FTZ R185, R90, R185 ;  /* 0x000000b95ab97221 */ /* 0x000fe20000010000 */
[----:B------:R-:W-:Y:S01]  /*1a40*/  HFMA2.MMA R90, -RZ, RZ, 0, 0 ;  /* 0x00000000ff5a7435 */ /* 0x000fe200000001ff */
[----:B------:R-:W-:Y:S02]  /*1a50*/  FADD.FTZ R88, R91, R88 ;  /* 0x000000585b587221 */ /* 0x000fe40000010000 */
[----:B---3--:R-:W-:Y:S02]  /*1a60*/  FADD.FTZ R185, R185, R92 ;  /* 0x0000005cb9b97221 */ /* 0x008fe40000010000 */
[----:B------:R-:W-:Y:S01]  /*1a70*/  FADD.FTZ R88, R88, R93 ;  /* 0x0000005d58587221 */ /* 0x000fe20000010000 */
[----:B------:R-:W-:Y:S01]  /*1a80*/  @P5 LEA.HI.SX32 R90, R3, R2, 0x1d ;  /* 0x00000002035a5211 */ /* 0x000fe200078feaff */
[----:B------:R-:W-:-:S02]  /*1a90*/  FADD.FTZ R185, R94, R185 ;  /* 0x000000b95eb97221 */ /* 0x000fc40000010000 */
[----:B------:R-:W-:Y:S02]  /*1aa0*/  FADD.FTZ R88, R95, R88 ;  /* 0x000000585f587221 */ /* 0x000fe40000010000 */
[----:B----4-:R-:W-:Y:S02]  /*1ab0*/  FADD.FTZ R185, R185, R96 ;  /* 0x00000060b9b97221 */ /* 0x010fe40000010000 */
        /* <DEDUP_REMOVED lines=9> */
[----:B------:R-:W-:Y:S01]  /*1b50*/  FSEL R91, R91, RZ, !P0 ;  /* 0x000000ff5b5b7208 */ /* 0x000fe20004000000 */
[----:B------:R-:W-:Y:S05]  /*1b60*/  @!P1 BRA `(.L_x_3133) ;  /* 0x000008d000009947 */ /* 0x000fea0003800000 */
[----:B------:R-:W-:Y:S01]  /*1b70*/  @!P4 ISETP.NE.U32.AND P0, PT, RZ, c[0x0][0x218], PT ;  /* 0x00008600ff00ca0c */ /* 0x000fe20003f05070 */
[----:B------:R-:W-:Y:S01]  /*1b80*/  BSSY B1, `(.L_x_3134) ;  /* 0x000001d000017945 */ /* 0x000fe20003800000 */
[----:B------:R-:W-:Y:S02]  /*1b90*/  @!P4 ISETP.NE.U32.AND P6, PT, RZ, c[0x0][0x218], PT ;  /* 0x00008600ff00ca0c */ /* 0x000fe40003fc5070 */
[----:B------:R-:W-:Y:S02]  /*1ba0*/  @!P4 ISETP.NE.AND.EX P0, PT, RZ, c[0x0][0x21c], PT, P0 ;  /* 0x00008700ff00ca0c */ /* 0x000fe40003f05300 */
[----:B------:R-:W-:Y:S02]  /*1bb0*/  @!P4 ISETP.NE.AND.EX P6, PT, RZ, c[0x0][0x21c], PT, P6 ;  /* 0x00008700ff00ca0c */ /* 0x000fe40003fc5360 */
[----:B------:R-:W-:Y:S02]  /*1bc0*/  @!P4 FSEL R3, R52, RZ, P0 ;  /* 0x000000ff3403c208 */ /* 0x000fe40000000000 */
[----:B------:R-:W-:-:S02]  /*1bd0*/  @!P4 ISETP.NE.U32.AND P0, PT, RZ, c[0x0][0x218], PT ;  /* 0x00008600ff00ca0c */ /* 0x000fc40003f05070 */
[----:B------:R-:W-:Y:S02]  /*1be0*/  @!P4 FSEL R88, R53, RZ, P6 ;  /* 0x000000ff3558c208 */ /* 0x000fe40003000000 */
[----:B------:R-:W-:Y:S02]  /*1bf0*/  @!P4 ISETP.NE.AND.EX P0, PT, RZ, c[0x0][0x21c], PT, P0 ;  /* 0x00008700ff00ca0c */ /* 0x000fe40003f05300 */
[----:B------:R-:W-:Y:S02]  /*1c00*/  @!P4 ISETP.NE.U32.AND P6, PT, RZ, c[0x0][0x218], PT ;  /* 0x00008600ff00ca0c */ /* 0x000fe40003fc5070 */
[----:B------:R-:W-:Y:S02]  /*1c10*/  @!P4 FSEL R93, R54, RZ, P0 ;  /* 0x000000ff365dc208 */ /* 0x000fe40000000000 */
[----:B------:R-:W-:Y:S02]  /*1c20*/  @!P4 ISETP.NE.U32.AND P0, PT, RZ, c[0x0][0x218], PT ;  /* 0x00008600ff00ca0c */ /* 0x000fe40003f05070 */
[----:B------:R-:W-:-:S02]  /*1c30*/  @!P4 ISETP.NE.AND.EX P6, PT, RZ, c[0x0][0x21c], PT, P6 ;  /* 0x00008700ff00ca0c */ /* 0x000fc40003fc5360 */
[----:B------:R-:W-:Y:S02]  /*1c40*/  @!P4 ISETP.NE.AND.EX P0, PT, RZ, c[0x0][0x21c], PT, P0 ;  /* 0x00008700ff00ca0c */ /* 0x000fe40003f05300 */
[----:B------:R-:W-:Y:S02]  /*1c50*/  @!P4 FSEL R96, R55, RZ, P6 ;  /* 0x000000ff3760c208 */ /* 0x000fe40003000000 */
[----:B------:R-:W-:Y:S02]  /*1c60*/  @!P4 ISETP.NE.U32.AND P6, PT, RZ, c[0x0][0x218], PT ;  /* 0x00008600ff00ca0c */ /* 0x000fe40003fc5070 */
[----:B------:R-:W-:Y:S02]  /*1c70*/  @!P4 FSEL R97, R56, RZ, P0 ;  /* 0x000000ff3861c208 */ /* 0x000fe40000000000 */
[----:B------:R-:W-:Y:S02]  /*1c80*/  @!P4 ISETP.NE.U32.AND P0, PT, RZ, c[0x0][0x218], PT ;  /* 0x00008600ff00ca0c */ /* 0x000fe40003f05070 */
[----:B------:R-:W-:-:S02]  /*1c90*/  @!P4 ISETP.NE.AND.EX P6, PT, RZ, c[0x0][0x21c], PT, P6 ;  /* 0x00008700ff00ca0c */ /* 0x000fc40003fc5360 */
[----:B------:R-:W-:Y:S02]  /*1ca0*/  @!P4 ISETP.NE.AND.EX P0, PT, RZ, c[0x0][0x21c], PT, P0 ;  /* 0x00008700ff00ca0c */ /* 0x000fe40003f05300 */
[----:B------:R-:W-:Y:S02]  /*1cb0*/  @!P4 FSEL R100, R57, RZ, P6 ;  /* 0x000000ff3964c208 */ /* 0x000fe40003000000 */
[----:B------:R-:W-:Y:S02]  /*1cc0*/  ISETP.NE.U32.AND P6, PT, RZ, c[0x0][0x258], PT ;  /* 0x00009600ff007a0c */ /* 0x000fe40003fc5070 */
[----:B------:R-:W-:Y:S01]  /*1cd0*/  @!P4 FSEL R101, R58, RZ, P0 ;  /* 0x000000ff3a65c208 */ /* 0x000fe20000000000 */
[----:B------:R-:W-:Y:S05]  /*1ce0*/  @!P4 BRA `(.L_x_3135) ;  /* 0x000000600000c947 */ /* 0x000fea0003800000 */
[----:B------:R-:W-:Y:S01]  /*1cf0*/  ISETP.NE.U32.AND P0, PT, RZ, c[0x0][0x218], PT ;  /* 0x00008600ff007a0c */ /* 0x000fe20003f05070 */
[----:B------:R-:W-:-:S03]  /*1d00*/  FFMA.FTZ R3, R133, R92, R91 ;  /* 0x0000005c85037223 */ /* 0x000fc6000001005b */
[----:B------:R-:W-:Y:S01]  /*1d10*/  ISETP.NE.AND.EX P0, PT, RZ, c[0x0][0x21c], PT, P0 ;  /* 0x00008700ff007a0c */ /* 0x000fe20003f05300 */
[----:B------:R-:W-:-:S04]  /*1d20*/  FADD.FTZ R3, R140, -R3 ;  /* 0x800000038c037221 */ /* 0x000fc80000010000 */
[----:B------:R-:W-:-:S08]  /*1d30*/  FMUL.FTZ R3, R130, R3 ;  /* 0x0000000382037220 */ /* 0x000fd00000410000 */
[----:B------:R-:W-:Y:S02]  /*1d40*/  @P0 FADD.FTZ R3, R52, R3 ;  /* 0x0000000334030221 */ /* 0x000fe40000010000 */
.L_x_3135:
[----:B------:R-:W-:Y:S05]  /*1d50*/  BSYNC B1 ;  /* 0x0000000000017941 */ /* 0x000fea0003800000 */
.L_x_3134:
[----:B------:R-:W-:Y:S01]  /*1d60*/  BSSY B1, `(.L_x_3136) ;  /* 0x0000009000017945 */ /* 0x000fe20003800000 */
[----:B------:R-:W-:Y:S01]  /*1d70*/  @P5 FMUL.FTZ R2, R3, c[0x0][0x1ec] ;  /* 0x00007b0003025a20 */ /* 0x000fe20000410000 */
[----:B------:R-:W-:Y:S05]  /*1d80*/  @!P4 BRA `(.L_x_3137) ;  /* 0x000000600000c947 */ /* 0x000fea0003800000 */
[----:B------:R-:W-:Y:S01]  /*1d90*/  ISETP.NE.U32.AND P0, PT, RZ, c[0x0][0x218], PT ;  /* 0x00008600ff007a0c */ /* 0x000fe20003f05070 */
[----:B------:R-:W-:-:S03]  /*1da0*/  FFMA.FTZ R88, R132, R92, R91 ;  /* 0x0000005c84587223 */ /* 0x000fc6000001005b */
[----:B------:R-:W-:Y:S01]  /*1db0*/  ISETP.NE.AND.EX P0, PT, RZ, c[0x0][0x21c], PT, P0 ;  /* 0x00008700ff007a0c */ /* 0x000fe20003f05300 */
[----:B------:R-:W-:-:S04]  /*1dc0*/  FADD.FTZ R89, R141, -R88 ;  /* 0x800000588d597221 */ /* 0x000fc80000010000 */
[----:B------:R-:W-:-:S08]  /*1dd0*/  FMUL.FTZ R88, R130, R89 ;  /* 0x0000005982587220 */ /* 0x000fd00000410000 */
[----:B------:R-:W-:Y:S02]  /*1de0*/  @P0 FADD.FTZ R88, R53, R88 ;  /* 0x0000005835580221 */ /* 0x000fe40000010000 */
.L_x_3137:
[----:B------:R-:W-:Y:S05]  /*1df0*/  BSYNC B1 ;  /* 0x0000000000017941 */ /* 0x000fea0003800000 */
.L_x_3136:
[----:B------:R-:W-:Y:S01]  /*1e00*/  BSSY B1, `(.L_x_3138) ;  /* 0x0000008000017945 */ /* 0x000fe20003800000 */
[----:B------:R-:W-:Y:S05]  /*1e10*/  @!P4 BRA `(.L_x_3139) ;  /* 0x000000600000c947 */ /* 0x000fea0003800000 */
[----:B------:R-:W-:Y:S01]  /*1e20*/  ISETP.NE.U32.AND P0, PT, RZ, c[0x0][0x218], PT ;  /* 0x00008600ff007a0c */ /* 0x000fe20003f05070 */
[----:B------:R-:W-:-:S03]  /*1e30*/  FFMA.FTZ R89, R135, R92, R91 ;  /* 0x0000005c87597223 */ /* 0x000fc6000001005b */
[----:B------:R-:W-:Y:S01]  /*1e40*/  ISETP.NE.AND.EX P0, PT, RZ, c[0x0][0x21c], PT, P0 ;  /* 0x00008700ff007a0c */ /* 0x000fe20003f05300 */
[----:B------:R-:W-:-:S04]  /*1e50*/  FADD.FTZ R89, R142, -R89 ;  /* 0x800000598e597221 */ /* 0x000fc80000010000 */
[----:B------:R-:W-:-:S08]  /*1e60*/  FMUL.FTZ R93, R130, R89 ;  /* 0x00000059825d7220 */ /* 0x000fd00000410000 */
[----:B------:R-:W-:Y:S02]  /*1e70*/  @P0 FADD.FTZ R93, R54, R93 ;  /* 0x0000005d365d0221 */ /* 0x000fe40000010000 */
.L_x_3139:
[----:B------:R-:W-:Y:S05]  /*1e80*/  BSYNC B1 ;  /* 0x0000000000017941 */ /* 0x000fea0003800000 */
.L_x_3138:
        /* <DEDUP_REMOVED lines=8> */
.L_x_3141:
[----:B------:R-:W-:Y:S05]  /*1f10*/  BSYNC B1 ;  /* 0x0000000000017941 */ /* 0x000fea0003800000 */
.L_x_3140:
[----:B------:R-:W-:Y:S01]  /*1f20*/  @!P4 ISETP.NE.U32.AND P0, PT, RZ, c[0x0][0x218], PT ;  /* 0x00008600ff00ca0c */ /* 0x000fe20003f05070 */
[----:B------:R-:W-:Y:S01]  /*1f30*/  @P5 FMUL.FTZ R89, R88, c[0x0][0x1ec] ;  /* 0x00007b0058595a20 */ /* 0x000fe20000410000 */
[----:B------:R-:W-:Y:S01]  /*1f40*/  BSSY B1, `(.L_x_3142) ;  /* 0x0000010000017945 */ /* 0x000fe20003800000 */
[----:B------:R-:W-:Y:S01]  /*1f50*/  @P5 FMUL.FTZ R94, R93, c[0x0][0x1ec] ;  /* 0x00007b005d5e5a20 */ /* 0x000fe20000410000 */
[----:B------:R-:W-:Y:S01]  /*1f60*/  @!P4 ISETP.NE.AND.EX P0, PT, RZ, c[0x0][0x21c], PT, P0 ;  /* 0x00008700ff00ca0c */ /* 0x000fe20003f05300 */
[----:B------:R-:W-:Y:S01]  /*1f70*/  @P5 FMUL.FTZ R95, R96, c[0x0][0x1ec] ;  /* 0x00007b00605f5a20 */ /* 0x000fe20000410000 */
[----:B------:R-:W-:Y:S02]  /*1f80*/  @P5 F2FP.BF16.PACK_AB R2, RZ, R2 ;  /* 0x00000002ff02523e */ /* 0x000fe400000010ff */
[----:B------:R-:W-:Y:S02]  /*1f90*/  @P5 F2FP.BF16.PACK_AB R89, RZ, R89 ;  /* 0x00000059ff59523e */ /* 0x000fe400000010ff */
[----:B------:R-:W-:-:S02]  /*1fa0*/  @P5 F2FP.BF16.PACK_AB R94, RZ, R94 ;  /* 0x0000005eff5e523e */ /* 0x000fc400000010ff */
[----:B------:R-:W-:Y:S02]  /*1fb0*/  @P5 F2FP.BF16.PACK_AB R95, RZ, R95 ;  /* 0x0000005fff5f523e */ /* 0x000fe400000010ff */
        /* <DEDUP_REMOVED lines=8> */
.L_x_3143:
[----:B------:R-:W-:Y:S05]  /*2040*/  BSYNC B1 ;  /* 0x0000000000017941 */ /* 0x000fea0003800000 */
.L_x_3142:
        /* <DEDUP_REMOVED lines=9> */
.L_x_3145:
[----:B------:R-:W-:Y:S05]  /*20e0*/  BSYNC B1 ;  /* 0x0000000000017941 */ /* 0x000fea0003800000 */
.L_x_3144:
        /* <DEDUP_REMOVED lines=9> */
.L_x_3147:
[----:B------:R-:W-:Y:S05]  /*2180*/  BSYNC B1 ;  /* 0x0000000000017941 */ /* 0x000fea0003800000 */
.L_x_3146:
        /* <DEDUP_REMOVED lines=8> */
.L_x_3149:
[----:B------:R-:W-:Y:S05]  /*2210*/  BSYNC B1 ;  /* 0x0000000000017941 */ /* 0x000fea0003800000 */
.L_x_3148:
[----:B------:R-:W-:Y:S01]  /*2220*/  ISETP.NE.U32.AND P0, PT, RZ, c[0x0][0x258], PT ;  /* 0x00009600ff007a0c */ /* 0x000fe20003f05070 */
[----:B------:R-:W-:Y:S01]  /*2230*/  @P5 FMUL.FTZ R102, R101, c[0x0][0x1ec] ;  /* 0x00007b0065665a20 */ /* 0x000fe20000410000 */
[----:B------:R-:W-:Y:S02]  /*2240*/  ISETP.NE.AND.EX P6, PT, RZ, c[0x0][0x25c], PT, P6 ;  /* 0x00009700ff007a0c */ /* 0x000fe40003fc5360 */
[----:B------:R-:W-:Y:S02]  /*2250*/  ISETP.NE.AND.EX P0, PT, RZ, c[0x0][0x25c], PT, P0 ;  /* 0x00009700ff007a0c */ /* 0x000fe40003f05300 */
[----:B------:R-:W-:Y:S01]  /*2260*/  SEL R77, R88, R77, P6 ;  /* 0x0000004d584d7207 */ /* 0x000fe20003000000 */
[----:B------:R-:W-:Y:S01]  /*2270*/  @P5 FMUL.FTZ R88, R180, c[0x0][0x1ec] ;  /* 0x00007b00b4585a20 */ /* 0x000fe20000410000 */
[----:B------:R-:W-:Y:S02]  /*2280*/  @P5 PRMT R84, R2, 0x7610, R84 ;  /* 0x0000761002545816 */ /* 0x000fe40000000054 */
[----:B------:R-:W-:-:S02]  /*2290*/  @P5 F2FP.BF16.PACK_AB R98, RZ, R98 ;  /* 0x00000062ff62523e */ /* 0x000fc400000010ff */
[----:B------:R-:W-:Y:S02]  /*22a0*/  @P5 F2FP.BF16.PACK_AB R102, RZ, R102 ;  /* 0x00000066ff66523e */ /* 0x000fe400000010ff */
[----:B------:R-:W-:Y:S02]  /*22b0*/  @P5 PRMT R84, R84, 0x5410, R89 ;  /* 0x0000541054545816 */ /* 0x000fe40000000059 */
[----:B------:R-:W-:Y:S01]  /*22c0*/  SEL R78, R93, R78, P6 ;  /* 0x0000004e5d4e7207 */ /* 0x000fe20003000000 */
[----:B------:R-:W-:Y:S01]  /*22d0*/  @P0 IMAD.MOV.U32 R2, RZ, RZ, 0x20 ;  /* 0x00000020ff020424 */ /* 0x000fe200078e00ff */
[----:B------:R-:W-:Y:S02]  /*22e0*/  @P5 MOV R89, 0x10 ;  /* 0x0000001000595802 */ /* 0x000fe40000000f00 */
[----:B------:R-:W-:Y:S02]  /*22f0*/  @P5 F2FP.BF16.PACK_AB R99, RZ, R99 ;  /* 0x00000063ff63523e */ /* 0x000fe400000010ff */
[----:B------:R-:W-:-:S02]  /*2300*/  @P5 PRMT R85, R94, 0x7610, R85 ;  /* 0x000076105e555816 */ /* 0x000fc40000000055 */
[----:B------:R-:W-:Y:S02]  /*2310*/  @P5 PRMT R86, R98, 0x7610, R86 ;  /* 0x0000761062565816 */ /* 0x000fe40000000056 */
[----:B------:R-:W-:Y:S01]  /*2320*/  @P5 F2FP.BF16.PACK_AB R93, RZ, R88 ;  /* 0x00000058ff5d523e */ /* 0x000fe200000010ff */
[----:B------:R-:W-:Y:S01]  /*2330*/  @P5 IMAD.WIDE.U32 R88, R90, R89, c[0x0][0x248] ;  /* 0x000092005a585625 */ /* 0x000fe200078e0059 */
[----:B------:R-:W-:Y:S02]  /*2340*/  @P5 PRMT R87, R102, 0x7610, R87 ;  /* 0x0000761066575816 */ /* 0x000fe40000000057 */
[----:B------:R-:W-:Y:S01]  /*2350*/  SEL R76, R3, R76, P6 ;  /* 0x0000004c034c7207 */ /* 0x000fe20003000000 */
[----:B------:R-:W-:Y:S01]  /*2360*/  @P0 IMAD.WIDE.U32 R2, R131, R2, c[0x0][0x258] ;  /* 0x0000960083020625 */ /* 0x000fe200078e0002 */
[----:B------:R-:W-:Y:S02]  /*2370*/  SEL R79, R96, R79, P6 ;  /* 0x0000004f604f7207 */ /* 0x000fe40003000000 */
[----:B------:R-:W-:-:S02]  /*2380*/  SEL R80, R97, R80, P6 ;  /* 0x0000005061507207 */ /* 0x000fc40003000000 */
[----:B------:R-:W-:Y:S01]  /*2390*/  SEL R81, R100, R81, P6 ;  /* 0x0000005164517207 */ /* 0x000fe20003000000 */
[----:B------:R0:W-:Y:S01]  /*23a0*/  @P0 STG.E.128 [R2.64], R76 ;  /* 0x0000004c02000986 */ /* 0x0001e2000c101d04 */
[----:B------:R-:W-:Y:S02]  /*23b0*/  SEL R82, R101, R82, P6 ;  /* 0x0000005265527207 */ /* 0x000fe40003000000 */
[----:B------:R-:W-:Y:S02]  /*23c0*/  SEL R83, R180, R83, P6 ;  /* 0x00000053b4537207 */ /* 0x000fe40003000000 */
[----:B------:R-:W-:Y:S02]  /*23d0*/  @P5 PRMT R85, R85, 0x5410, R95 ;  /* 0x0000541055555816 */ /* 0x000fe4000000005f */
[----:B------:R-:W-:Y:S01]  /*23e0*/  @P5 PRMT R86, R86, 0x5410, R99 ;  /* 0x0000541056565816 */ /* 0x000fe20000000063 */
[----:B------:R0:W-:Y:S01]  /*23f0*/  @P0 STG.E.128 [R2.64+0x10], R80 ;  /* 0x0000105002000986 */ /* 0x0001e2000c101d04 */
[----:B------:R-:W-:-:S02]  /*2400*/  @P5 PRMT R87, R87, 0x5410, R93 ;  /* 0x0000541057575816 */ /* 0x000fc4000000005d */
[----:B------:R-:W-:Y:S02]  /*2410*/  IADD3 R131, R131, 0x100, RZ ;  /* 0x0000010083837810 */ /* 0x000fe40007ffe0ff */
[----:B------:R-:W-:Y:S01]  /*2420*/  IADD3 R90, R90, 0x100, RZ ;  /* 0x000001005a5a7810 */ /* 0x000fe20007ffe0ff */
[----:B------:R0:W-:Y:S04]  /*2430*/  @P5 STG.E.128 [R88.64], R84 ;  /* 0x0000005458005986 */ /* 0x0001e8000c101d04 */
.L_x_3133:
[----:B------:R-:W-:Y:S05]  /*2440*/  BSYNC B0 ;  /* 0x0000000000007941 */ /* 0x000fea0003800000 */
.L_x_3132:
[----:B------:R-:W-:Y:S01]  /*2450*/  BSSY B0, `(.L_x_3150) ;  /* 0x000008f000007945 */ /* 0x000fe20003800000 */
[----:B------:R-:W-:Y:S05]  /*2460*/  @!P2 BRA `(.L_x_3151) ;  /* 0x000008d00000a947 */ /* 0x000fea0003800000 */
[----:B------:R-:W-:Y:S01]  /*2470*/  @!P4 ISETP.NE.U32.AND P0, PT, RZ, c[0x0][0x218], PT ;  /* 0x00008600ff00ca0c */ /* 0x000fe20003f05070 */
[----:B------:R-:W-:Y:S01]  /*2480*/  BSSY B1, `(.L_x_3152) ;  /* 0x000001d000017945 */ /* 0x000fe20003800000 */
[----:B------:R-:W-:Y:S02]  /*2490*/  @!P4 ISETP.NE.U32.AND P6, PT, RZ, c[0x0][0x218], PT ;  /* 0x00008600ff00ca0c */ /* 0x000fe40003fc5070 */
[----:B------:R-:W-:Y:S02]  /*24a0*/  @!P4 ISETP.NE.AND.EX P0, PT, RZ, c[0x0][0x21c], PT, P0 ;  /* 0x00008700ff00ca0c */ /* 0x000fe40003f05300 */
[----:B------:R-:W-:-:S02]  /*24b0*/  @!P4 ISETP.NE.AND.EX P6, PT, RZ, c[0x0][0x21c], PT, P6 ;  /* 0x00008700ff00ca0c */ /* 0x000fc40003fc5360 */
[----:B0-----:R-:W-:Y:S02]  /*24c0*/  @!P4 FSEL R3, R60, RZ, P0 ;  /* 0x000000ff3c03c208 */ /* 0x001fe40000000000 */
[----:B------:R-:W-:Y:S02]  /*24d0*/  @!P4 ISETP.NE.U32.AND P0, PT, RZ, c[0x0][0x218], PT ;  /* 0x00008600ff00ca0c */ /* 0x000fe40003f05070 */
[----:B------:R-:W-:Y:S02]  /*24e0*/  @!P4 FSEL R88, R61, RZ, P6 ;  /* 0x000000ff3d58c208 */ /* 0x000fe40003000000 */
[----:B------:R-:W-:Y:S02]  /*24f0*/  @!P4 ISETP.NE.AND.EX P0, PT, RZ, c[0x0][0x21c], PT, P0 ;  /* 0x00008700ff00ca0c */ /* 0x000fe40003f05300 */
[----:B------:R-:W-:Y:S02]  /*2500*/  @!P4 ISETP.NE.U32.AND P6, PT, RZ, c[0x0][0x218], PT ;  /* 0x00008600ff00ca0c */ /* 0x000fe40003fc5070 */
[----:B------:R-:W-:-:S02]  /*2510*/  @!P4 FSEL R93, R62, RZ, P0 ;  /* 0x000000ff3e5dc208 */ /* 0x000fc40000000000 */
[----:B------:R-:W-:Y:S02]  /*2520*/  @!P4 ISETP.NE.U32.AND P0, PT, RZ, c[0x0][0x218], PT ;  /* 0x00008600ff00ca0c */ /* 0x000fe40003f05070 */
[----:B------:R-:W-:Y:S02]  /*2530*/  @!P4 ISETP.NE.AND.EX P6, PT, RZ, c[0x0][0x21c], PT, P6 ;  /* 0x00008700ff00ca0c */ /* 0x000fe40003fc5360 */
[----:B------:R-:W-:Y:S02]  /*2540*/  @!P4 ISETP.NE.AND.EX P0, PT, RZ, c[0x0][0x21c], PT, P0 ;  /* 0x00008700ff00ca0c */ /* 0x000fe40003f05300 */
[----:B------:R-:W-:Y:S02]  /*2550*/  @!P4 FSEL R96, R63, RZ, P6 ;  /* 0x000000ff3f60c208 */ /* 0x000fe40003000000 */
[----:B------:R-:W-:Y:S02]  /*2560*/  @!P4 ISETP.NE.U32.AND P6, PT, RZ, c[0x0][0x218], PT ;  /* 0x00008600ff00ca0c */ /* 0x000fe40003fc5070 */
[----:B------:R-:W-:-:S02]  /*2570*/  @!P4 FSEL R97, R64, RZ, P0 ;  /* 0x000000ff4061c208 */ /* 0x000fc40000000000 */
[----:B------:R-:W-:Y:S02]  /*2580*/  @!P4 ISETP.NE.U32.AND P0, PT, RZ, c[0x0][0x218], PT ;  /* 0x00008600ff00ca0c */ /* 0x000fe40003f05070 */
[----:B------:R-:W-:Y:S02]  /*2590*/  @!P4 ISETP.NE.AND.EX P6, PT, RZ, c[0x0][0x21c], PT, P6 ;  /* 0x00008700ff00ca0c */ /* 0x000fe40003fc5360 */
        /* <DEDUP_REMOVED lines=11> */
.L_x_3153:
[----:B------:R-:W-:Y:S05]  /*2650*/  BSYNC B1 ;  /* 0x0000000000017941 */ /* 0x000fea0003800000 */
.L_x_3152:
        /* <DEDUP_REMOVED lines=9> */
.L_x_3155:
[----:B------:R-:W-:Y:S05]  /*26f0*/  BSYNC B1 ;  /* 0x0000000000017941 */ /* 0x000fea0003800000 */
.L_x_3154:
        /* <DEDUP_REMOVED lines=8> */
.L_x_3157:
[----:B------:R-:W-:Y:S05]  /*2780*/  BSYNC B1 ;  /* 0x0000000000017941 */ /* 0x000fea0003800000 */
.L_x_3156:
        /* <DEDUP_REMOVED lines=8> */
.L_x_3159:
[----:B------:R-:W-:Y:S05]  /*2810*/  BSYNC B1 ;  /* 0x0000000000017941 */ /* 0x000fea0003800000 */
.L_x_3158:
        /* <DEDUP_REMOVED lines=18> */
.L_x_3161:
[----:B------:R-:W-:Y:S05]  /*2940*/  BSYNC B1 ;  /* 0x0000000000017941 */ /* 0x000fea0003800000 */
.L_x_3160:
        /* <DEDUP_REMOVED lines=9> */
.L_x_3163:
[----:B------:R-:W-:Y:S05]  /*29e0*/  BSYNC B1 ;  /* 0x0000000000017941 */ /* 0x000fea0003800000 */
.L_x_3162:
        /* <DEDUP_REMOVED lines=9> */
.L_x_3165:
[----:B------:R-:W-:Y:S05]  /*2a80*/  BSYNC B1 ;  /* 0x0000000000017941 */ /* 0x000fea0003800000 */
.L_x_3164:
        /* <DEDUP_REMOVED lines=8> */
.L_x_3167:
[----:B------:R-:W-:Y:S05]  /*2b10*/  BSYNC B1 ;  /* 0x0000000000017941 */ /* 0x000fea0003800000 */
.L_x_3166:
        /* <DEDUP_REMOVED lines=9> */
[----:B------:R-:W-:Y:S02]  /*2bb0*/  SEL R78, R93, R78, P6 ;  /* 0x0000004e5d4e7207 */ /* 0x000fe40003000000 */
[----:B------:R-:W-:Y:S01]  /*2bc0*/  @P5 PRMT R84, R84, 0x5410, R89 ;  /* 0x0000541054545816 */ /* 0x000fe20000000059 */
        /* <DEDUP_REMOVED lines=23> */
.L_x_3151:
[----:B------:R-:W-:Y:S05]  /*2d40*/  BSYNC B0 ;  /* 0x0000000000007941 */ /* 0x000fea0003800000 */
.L_x_3150:
        /* <DEDUP_REMOVED lines=10> */
[----:B------:R-:W-:Y:S02]  /*2df0*/  @!P4 ISETP.NE.U32.AND P6, PT, RZ, c[0x0][0x218], PT ;  /* 0x00008600ff00ca0c */ /* 0x000fe40003fc5070 */
[----:B------:R-:W-:Y:S02]  /*2e00*/  @!P4 ISETP.NE.AND.EX P0, PT, RZ, c[0x0][0x21c], PT, P0 ;  /* 0x00008700ff00ca0c */ /* 0x000fe40003f05300 */
[----:B------:R-:W-:-:S02]  /*2e10*/  @!P4 ISETP.NE.AND.EX P6, PT, RZ, c[0x0][0x21c], PT, P6 ;  /* 0x00008700ff00ca0c */ /* 0x000fc40003fc5360 */
[----:B------:R-:W-:Y:S02]  /*2e20*/  @!P4 FSEL R96, R71, RZ, P0 ;  /* 0x000000ff4760c208 */ /* 0x000fe40000000000 */
        /* <DEDUP_REMOVED lines=19> */
.L_x_3171:
[----:B------:R-:W-:Y:S05]  /*2f60*/  BSYNC B1 ;  /* 0x0000000000017941 */ /* 0x000fea0003800000 */
.L_x_3170:
        /* <DEDUP_REMOVED lines=9> */
.L_x_3173:
[----:B------:R-:W-:Y:S05]  /*3000*/  BSYNC B1 ;  /* 0x0000000000017941 */ /* 0x000fea0003800000 */
.L_x_3172:
        /* <DEDUP_REMOVED lines=9> */
.L_x_3175:
[----:B------:R-:W-:Y:S05]  /*30a0*/  BSYNC B1 ;  /* 0x0000000000017941 */ /* 0x000fea0003800000 */
.L_x_3174:
        /* <DEDUP_REMOVED lines=9> */
.L_x_3177:
[----:B------:R-:W-:Y:S05]  /*3140*/  BSYNC B1 ;  /* 0x0000000000017941 */ /* 0x000fea0003800000 */
.L_x_3176:
[----:B------:R-:W-:Y:S01]  /*3150*/  BSSY B1, `(.L_x_3178) ;  /* 0x000000a000017945 */ /* 0x000fe20003800000 */
[----:B------:R-:W-:Y:S01]  /*3160*/  @P5 FMUL.FTZ R95, R96, c[0x0][0x1ec] ;  /* 0x00007b00605f5a20 */ /* 0x000fe20000410000 */
        /* <DEDUP_REMOVED lines=8> */
.L_x_3179:
[----:B------:R-:W-:Y:S05]  /*31f0*/  BSYNC B1 ;  /* 0x0000000000017941 */ /* 0x000fea0003800000 */
.L_x_3178:
        /* <DEDUP_REMOVED lines=8> */
.L_x_3181:
[----:B------:R-:W-:Y:S05]  /*3280*/  BSYNC B1 ;  /* 0x0000000000017941 */ /* 0x000fea0003800000 */
.L_x_3180:
        /* <DEDUP_REMOVED lines=8> */
.L_x_3183:
[----:B------:R-:W-:Y:S05]  /*3310*/  BSYNC B1 ;  /* 0x0000000000017941 */ /* 0x000fea0003800000 */
.L_x_3182:
        /* <DEDUP_REMOVED lines=8> */
.L_x_3185:
[----:B------:R-:W-:Y:S05]  /*33a0*/  BSYNC B1 ;  /* 0x0000000000017941 */ /* 0x000fea0003800000 */
.L_x_3184:
[----:B------:R-:W-:Y:S01]  /*33b0*/  ISETP.NE.U32.AND P4, PT, RZ, c[0x0][0x258], PT ;  /* 0x00009600ff007a0c */ /* 0x000fe20003f85070 */
[----:B------:R-:W-:Y:S01]  /*33c0*/  @P5 FMUL.FTZ R91, R97, c[0x0][0x1ec] ;  /* 0x00007b00615b5a20 */ /* 0x000fe20000410000 */
[----:B------:R-:W-:Y:S01]  /*33d0*/  ISETP.NE.U32.AND P0, PT, RZ, c[0x0][0x258], PT ;  /* 0x00009600ff007a0c */ /* 0x000fe20003f05070 */
[----:B------:R-:W-:Y:S01]  /*33e0*/  @P5 FMUL.FTZ R99, R101, c[0x0][0x1ec] ;  /* 0x00007b0065635a20 */ /* 0x000fe20000410000 */
[----:B------:R-:W-:Y:S01]  /*33f0*/  ISETP.NE.AND.EX P4, PT, RZ, c[0x0][0x25c], PT, P4 ;  /* 0x00009700ff007a0c */ /* 0x000fe20003f85340 */
[----:B------:R-:W-:Y:S01]  /*3400*/  @P5 FMUL.FTZ R92, R98, c[0x0][0x1ec] ;  /* 0x00007b00625c5a20 */ /* 0x000fe20000410000 */
[----:B------:R-:W-:Y:S02]  /*3410*/  ISETP.NE.AND.EX P0, PT, RZ, c[0x0][0x25c], PT, P0 ;  /* 0x00009700ff007a0c */ /* 0x000fe40003f05300 */
[----:B------:R-:W-:Y:S02]  /*3420*/  @P5 F2FP.BF16.PACK_AB R2, RZ, R2 ;  /* 0x00000002ff02523e */ /* 0x000fe400000010ff */
[----:B------:R-:W-:-:S02]  /*3430*/  @P5 F2FP.BF16.PACK_AB R91, RZ, R91 ;  /* 0x0000005bff5b523e */ /* 0x000fc400000010ff */
[----:B------:R-:W-:Y:S01]  /*3440*/  SEL R77, R88, R77, P0 ;  /* 0x0000004d584d7207 */ /* 0x000fe20000000000 */
[----:B------:R-:W-:Y:S01]  /*3450*/  @P5 FMUL.FTZ R88, R100, c[0x0][0x1ec] ;  /* 0x00007b0064585a20 */ /* 0x000fe20000410000 */
[----:B------:R-:W-:Y:S02]  /*3460*/  @P5 F2FP.BF16.PACK_AB R94, RZ, R94 ;  /* 0x0000005eff5e523e */ /* 0x000fe400000010ff */
[----:B------:R-:W-:Y:S02]  /*3470*/  @P5 F2FP.BF16.PACK_AB R99, RZ, R99 ;  /* 0x00000063ff63523e */ /* 0x000fe400000010ff */
[----:B------:R-:W-:Y:S02]  /*3480*/  @P5 PRMT R84, R2, 0x7610, R84 ;  /* 0x0000761002545816 */ /* 0x000fe40000000054 */
[----:B------:R-:W-:Y:S02]  /*3490*/  @P5 PRMT R86, R91, 0x7610, R86 ;  /* 0x000076105b565816 */ /* 0x000fe40000000056 */
[----:B------:R-:W-:-:S02]  /*34a0*/  @P4 MOV R2, 0x20 ;  /* 0x0000002000024802 */ /* 0x000fc40000000f00 */
[----:B------:R-:W-:Y:S02]  /*34b0*/  @P5 MOV R91, 0x10 ;  /* 0x00000010005b5802 */ /* 0x000fe40000000f00 */
[----:B------:R-:W-:Y:S02]  /*34c0*/  @P5 F2FP.BF16.PACK_AB R89, RZ, R89 ;  /* 0x00000059ff59523e */ /* 0x000fe400000010ff */
[----:B------:R-:W-:Y:S01]  /*34d0*/  @P5 F2FP.BF16.PACK_AB R95, RZ, R95 ;  /* 0x0000005fff5f523e */ /* 0x000fe200000010ff */
[----:B------:R-:W-:Y:S01]  /*34e0*/  @P5 IMAD.WIDE.U32 R90, R90, R91, c[0x0][0x248] ;  /* 0x000092005a5a5625 */ /* 0x000fe200078e005b */
[----:B------:R-:W-:Y:S02]  /*34f0*/  @P5 F2FP.BF16.PACK_AB R92, RZ, R92 ;  /* 0x0000005cff5c523e */ /* 0x000fe400000010ff */
[----:B------:R-:W-:Y:S02]  /*3500*/  @P5 PRMT R85, R94, 0x7610, R85 ;  /* 0x000076105e555816 */ /* 0x000fe40000000055 */
[----:B------:R-:W-:-:S02]  /*3510*/  @P5 F2FP.BF16.PACK_AB R88, RZ, R88 ;  /* 0x00000058ff58523e */ /* 0x000fc400000010ff */
[----:B------:R-:W-:Y:S02]  /*3520*/  @P5 PRMT R87, R99, 0x7610, R87 ;  /* 0x0000761063575816 */ /* 0x000fe40000000057 */
[----:B------:R-:W-:Y:S01]  /*3530*/  SEL R76, R3, R76, P0 ;  /* 0x0000004c034c7207 */ /* 0x000fe20000000000 */
[----:B------:R-:W-:Y:S01]  /*3540*/  @P4 IMAD.WIDE.U32 R2, R131, R2, c[0x0][0x258] ;  /* 0x0000960083024625 */ /* 0x000fe200078e0002 */
[----:B------:R-:W-:Y:S02]  /*3550*/  SEL R78, R93, R78, P0 ;  /* 0x0000004e5d4e7207 */ /* 0x000fe40000000000 */
[----:B------:R-:W-:Y:S02]  /*3560*/  SEL R79, R96, R79, P0 ;  /* 0x0000004f604f7207 */ /* 0x000fe40000000000 */
[----:B------:R-:W-:Y:S02]  /*3570*/  SEL R80, R97, R80, P0 ;  /* 0x0000005061507207 */ /* 0x000fe40000000000 */
[----:B------:R-:W-:Y:S01]  /*3580*/  SEL R81, R98, R81, P0 ;  /* 0x0000005162517207 */ /* 0x000fe20000000000 */
[----:B------:R0:W-:Y:S01]  /*3590*/  @P4 STG.E.128 [R2.64], R76 ;  /* 0x0000004c02004986 */ /* 0x0001e2000c101d04 */
[----:B------:R-:W-:-:S02]  /*35a0*/  SEL R82, R101, R82, P0 ;  /* 0x0000005265527207 */ /* 0x000fc40000000000 */
[----:B------:R-:W-:Y:S02]  /*35b0*/  SEL R83, R100, R83, P0 ;  /* 0x0000005364537207 */ /* 0x000fe40000000000 */
[----:B------:R-:W-:Y:S02]  /*35c0*/  @P5 PRMT R84, R84, 0x5410, R89 ;  /* 0x0000541054545816 */ /* 0x000fe40000000059 */
[----:B------:R-:W-:Y:S01]  /*35d0*/  @P5 PRMT R85, R85, 0x5410, R95 ;  /* 0x0000541055555816 */ /* 0x000fe2000000005f */
[----:B------:R0:W-:Y:S01]  /*35e0*/  @P4 STG.E.128 [R2.64+0x10], R80 ;  /* 0x0000105002004986 */ /* 0x0001e2000c101d04 */
[----:B------:R-:W-:Y:S02]  /*35f0*/  @P5 PRMT R86, R86, 0x5410, R92 ;  /* 0x0000541056565816 */ /* 0x000fe4000000005c */
[----:B------:R-:W-:-:S05]  /*3600*/  @P5 PRMT R87, R87, 0x5410, R88 ;  /* 0x0000541057575816 */ /* 0x000fca0000000058 */
[----:B------:R0:W-:Y:S02]  /*3610*/  @P5 STG.E.128 [R90.64], R84 ;  /* 0x000000545a005986 */ /* 0x0001e4000c101d04 */
.L_x_3169:
[----:B------:R-:W-:Y:S05]  /*3620*/  BSYNC B0 ;  /* 0x0000000000007941 */ /* 0x000fea0003800000 */
.L_x_3168:
[----:B------:R-:W-:Y:S02]  /*3630*/  IADD3 R120, R120, c[0x0][0x160], RZ ;  /* 0x0000580078787a10 */ /* 0x000fe40007ffe0ff */
[----:B------:R-:W-:Y:S02]  /*3640*/  LOP3.LUT P4, RZ, R122, 0xff, RZ, 0xc0, !PT ;  /* 0x000000ff7aff7812 */ /* 0x000fe4000788c0ff */
[----:B------:R-:W-:Y:S02]  /*3650*/  ISETP.GE.AND P0, PT, R120, c[0x0][0x164], PT ;  /* 0x0000590078007a0c */ /* 0x000fe40003f06270 */
[----:B------:R-:W-:-:S11]  /*3660*/  SEL R122, RZ, 0x1, P4 ;  /* 0x00000001ff7a7807 */ /* 0x000fd60002000000 */
[----:B0-----:R-:W-:Y:S01]  /*3670*/  @P0 CALL.REL.NOINC `(.L_x_3116) ;  /* 0x0000001000000944 */ /* 0x001fe20003c00000 */
[----:B------:R-:W-:Y:S05]  /*3680*/  BRA `(.L_x_3186) ;  /* 0xffffce5000007947 */ /* 0x000fea000383ffff */
.L_x_3116:
[----:B-1----:R-:W0:Y:S01]  /*3690*/  S2UR UR6, SR_CTAID.X ;  /* 0x00000000000679c3 */ /* 0x002e220000002500 */
[----:B------:R-:W0:Y:S01]  /*36a0*/  S2R R2, SR_TID.X ;  /* 0x0000000000027919 */ /* 0x000e220000002100 */
[----:B-----5:R-:W-:Y:S01]  /*36b0*/  @P1 IMAD.MOV.U32 R53, RZ, RZ, 0x20 ;  /* 0x00000020ff351424 */ /* 0x020fe200078e00ff */
        /* <DEDUP_REMOVED lines=28> */
.L_x_3130:
[----:B------:R-:W-:Y:S01]  /*3880*/  HFMA2.MMA R96, -RZ, RZ, 0, 1.847743988037109375e-06 ;  /* 0x0000001fff607435 */ /* 0x000fe200000001ff */
[----:B------:R-:W-:Y:S01]  /*3890*/  IMAD.MOV.U32 R92, RZ, RZ, R103 ;  /* 0x000000ffff5c7224 */ /* 0x000fe200078e0067 */
[----:B------:R-:W-:Y:S01]  /*38a0*/  MOV R95, 0x10 ;  /* 0x00000010005f7802 */ /* 0x000fe20000000f00 */
[----:B------:R-:W-:Y:S01]  /*38b0*/  IMAD.MOV.U32 R97, RZ, RZ, -0x1 ;  /* 0xffffffffff617424 */ /* 0x000fe200078e00ff */
[----:B0-----:R-:W-:-:S02]  /*38c0*/  MOV R2, 0x38e0 ;  /* 0x000038e000027802 */ /* 0x001fc40000000f00 */
[----:B-1---5:R-:W-:Y:S05]  /*38d0*/  CALL.REL.NOINC `($__internal_62_$__cuda_sm70_shflsync_down_p) ;  /* 0x0000045000007944 */ /* 0x022fea0003c00000 */
[----:B-1----:R-:W-:Y:S01]  /*38e0*/  MOV R90, R96 ;  /* 0x00000060005a7202 */ /* 0x002fe20000000f00 */
[----:B0-----:R-:W-:Y:S05]  /*38f0*/  BRA `(.L_x_3187) ;  /* 0xffffdec000007947 */ /* 0x001fea000383ffff */
.L_x_3131:
[----:B------:R-:W-:Y:S01]  /*3900*/  HFMA2.MMA R96, -RZ, RZ, 0, 1.847743988037109375e-06 ;  /* 0x0000001fff607435 */ /* 0x000fe200000001ff */
[----:B------:R-:W-:Y:S01]  /*3910*/  MOV R92, R181 ;  /* 0x000000b5005c7202 */ /* 0x000fe20000000f00 */
[----:B------:R-:W-:Y:S01]  /*3920*/  IMAD.MOV.U32 R95, RZ, RZ, 0x10 ;  /* 0x00000010ff5f7424 */ /* 0x000fe200078e00ff */
[----:B------:R-:W-:-:S02]  /*3930*/  MOV R97, 0xffffffff ;  /* 0xffffffff00617802 */ /* 0x000fc40000000f00 */
[----:B0-----:R-:W-:Y:S02]  /*3940*/  MOV R2, 0x3960 ;  /* 0x0000396000027802 */ /* 0x001fe40000000f00 */
[----:B-123-5:R-:W-:Y:S05]  /*3950*/  CALL.REL.NOINC `($__internal_62_$__cuda_sm70_shflsync_down_p) ;  /* 0x000003d000007944 */ /* 0x02efea0003c00000 */
[----:B------:R-:W-:Y:S01]  /*3960*/  FADD.FTZ R90, R90, R103 ;  /* 0x000000675a5a7221 */ /* 0x000fe20000010000 */
[----:B0-----:R-:W-:Y:S01]  /*3970*/  MOV R97, 0xffffffff ;  /* 0xffffffff00617802 */ /* 0x001fe20000000f00 */
[----:B-1----:R-:W-:Y:S01]  /*3980*/  FADD.FTZ R181, R181, R96 ;  /* 0x00000060b5b57221 */ /* 0x002fe20000010000 */
[----:B------:R-:W-:Y:S01]  /*3990*/  HFMA2.MMA R96, -RZ, RZ, 0, 1.847743988037109375e-06 ;  /* 0x0000001fff607435 */ /* 0x000fe200000001ff */
[----:B------:R-:W-:Y:S01]  /*39a0*/  IMAD.MOV.U32 R95, RZ, RZ, 0x8 ;  /* 0x00000008ff5f7424 */ /* 0x000fe200078e00ff */
[----:B------:R-:W-:Y:S01]  /*39b0*/  MOV R2, 0x39e0 ;  /* 0x000039e000027802 */ /* 0x000fe20000000f00 */
[----:B------:R-:W-:-:S03]  /*39c0*/  IMAD.MOV.U32 R92, RZ, RZ, R90 ;  /* 0x000000ffff5c7224 */ /* 0x000fc600078e005a */
[----:B------:R-:W-:Y:S05]  /*39d0*/  CALL.REL.NOINC `($__internal_62_$__cuda_sm70_shflsync_down_p) ;  /* 0x0000035000007944 */ /* 0x000fea0003c00000 */
[----:B-1----:R-:W-:Y:S01]  /*39e0*/  MOV R89, R96 ;  /* 0x0000006000597202 */ /* 0x002fe20000000f00 */
[----:B------:R-:W-:Y:S01]  /*39f0*/  HFMA2.MMA R96, -RZ, RZ, 0, 1.847743988037109375e-06 ;  /* 0x0000001fff607435 */ /* 0x000fe200000001ff */
[----:B0-----:R-:W-:Y:S01]  /*3a00*/  MOV R92, R181 ;  /* 0x000000b5005c7202 */ /* 0x001fe20000000f00 */
[----:B------:R-:W-:Y:S01]  /*3a10*/  IMAD.MOV.U32 R95, RZ, RZ, 0x8 ;  /* 0x00000008ff5f7424 */ /* 0x000fe200078e00ff */
[----:B------:R-:W-:-:S02]  /*3a20*/  MOV R97, 0xffffffff ;  /* 0xffffffff00617802 */ /* 0x000fc40000000f00 */
[----:B------:R-:W-:Y:S02]  /*3a30*/  MOV R2, 0x3a50 ;  /* 0x00003a5000027802 */ /* 0x000fe40000000f00 */
[----:B------:R-:W-:Y:S05]  /*3a40*/  CALL.REL.NOINC `($__internal_62_$__cuda_sm70_shflsync_down_p) ;  /* 0x000002e000007944 */ /* 0x000fea0003c00000 */
        /* <DEDUP_REMOVED lines=45> */
[----:B01----:R-:W-:Y:S05]  /*3d20*/  BRA `(.L_x_3188) ;  /* 0xffffdbb000007947 */ /* 0x003fea000383ffff */
        .weak           $__internal_62_$__cuda_sm70_shflsync_down_p
        .type           $__internal_62_$__cuda_sm70_shflsync_down_p,@function
        .size           $__internal_62_$__cuda_sm70_shflsync_down_p,(.L_x_9316 - $__internal_62_$__cuda_sm70_shflsync_down_p)
$__internal_62_$__cuda_sm70_shflsync_down_p:
[----:B------:R-:W-:Y:S01]  /*3d30*/  HFMA2.MMA R3, -RZ, RZ, 0, 0 ;  /* 0x00000000ff037435 */ /* 0x000fe200000001ff */
[----:B------:R-:W-:Y:S04]  /*3d40*/  WARPSYNC R97 ;  /* 0x0000006100007348 */ /* 0x000fe80003800000 */
[----:B------:R0:W1:Y:S01]  /*3d50*/  SHFL.DOWN PT, R96, R92, R95, R96 ;  /* 0x0800005f5c607389 */ /* 0x00006200000e0060 */
[----:B------:R-:W-:Y:S05]  /*3d60*/  RET.REL.NODEC R2 `(_ZN10layer_norm13ln_bwd_kernelINS_13Kernel_traitsI13__nv_bfloat16S2_fS2_fjLj6144ELj1ELj1ELj8ELj16ENS_18Kernel_traits_baseILj6144ES2_S2_fS2_fjLj256EEEEELb0ELb0ELb1ELb0EEEvNS_9BwdParamsE) ;  /* 0xffffc29002007950 */ /* 0x000fea0003c3ffff */
.L_x_3189:
        /* <DEDUP_REMOVED lines=9> */
.L_x_9316:


//--------------------- .text._ZN10layer_norm13ln_bwd_kernelINS_13Kernel_traitsI13__nv_bfloat16S2_fS2_fjLj6144ELj1ELj1ELj8ELj16ENS_18Kernel_traits_baseILj6144ES2_S2_fS2_fjLj256EEEEELb0ELb0ELb1ELb1EEEvNS_9BwdParamsE --------------------------
	.section	.text._ZN10layer_norm13ln_bwd_kernelINS_13Kernel_traitsI13__nv_bfloat16S2_fS2_fjLj6144ELj1ELj1ELj8ELj16ENS_18Kernel_traits_baseILj6144ES2_S2_fS2_fjLj256EEEEELb0ELb0ELb1ELb1EEEvNS_9BwdParamsE,"ax",@progbits
	.sectioninfo	@"SHI_REGISTERS=206"
	.align	128
        .global         _ZN10layer_norm13ln_bwd_kernelINS_13Kernel_traitsI13__nv_bfloat16S2_fS2_fjLj6144ELj1ELj1ELj8ELj16ENS_18Kernel_traits_baseILj6144ES2_S2_fS2_fjLj256EEEEELb0ELb0ELb1ELb1EEEvNS_9BwdParamsE
        .type           _ZN10layer_norm13ln_bwd_kernelINS_13Kernel_traitsI13__nv_bfloat16S2_fS2_fjLj6144ELj1ELj1ELj8ELj16ENS_18Kernel_traits_baseILj6144ES2_S2_fS2_fjLj256EEEEELb0ELb0ELb1ELb1EEEvNS_9BwdParamsE,@function
        .size           _ZN10layer_norm13ln_bwd_kernelINS_13Kernel_traitsI13__nv_bfloat16S2_fS2_fjLj6144ELj1ELj1ELj8ELj16ENS_18Kernel_traits_baseILj6144ES2_S2_fS2_fjLj256EEEEELb0ELb0ELb1ELb1EEEvNS_9BwdParamsE,(.L_x_9317 - _ZN10layer_norm13ln_bwd_kernelINS_13Kernel_traitsI13__nv_bfloat16S2_fS2_fjLj6144ELj1ELj1ELj8ELj16ENS_18Kernel_traits_baseILj6144ES2_S2_fS2_fjLj256EEEEELb0ELb0ELb1ELb1EEEvNS_9BwdParamsE)
        .other          _ZN10layer_norm13ln_bwd_kernelINS_13Kernel_traitsI13__nv_bfloat16S2_fS2_fjLj6144ELj1ELj1ELj8ELj16ENS_18Kernel_traits_baseILj6144ES2_S2_fS2_fjLj256EEEEELb0ELb0ELb1ELb1EEEvNS_9BwdParamsE,@"STO_CUDA_ENTRY STV_DEFAULT"
_ZN10layer_norm13ln_bwd_kernelINS_13Kernel_traitsI13__nv_bfloat16S2_fS2_fjLj6144ELj1ELj1ELj8ELj16ENS_18Kernel_traits_baseILj6144ES2_S2_fS2_fjLj256EEEEELb0ELb0ELb1ELb1EEEvNS_9BwdParamsE:
.text._ZN10layer_norm13ln_bwd_kernelINS_13Kernel_traitsI13__nv_bfloat16S2_fS2_fjLj6144ELj1ELj1ELj8ELj16ENS_18Kernel_traits_baseILj6144ES2_S2_fS2_fjLj256EEEEELb0ELb0ELb1ELb1EEEvNS_9BwdParamsE:
        /* <DEDUP_REMOVED lines=32> */
.L_x_3190:
        /* <DEDUP_REMOVED lines=57> */
.L_x_3245:
[----:B------:R-:W-:-:S05]  /*0590*/  MOV R95, 0x4 ;  /* 0x00000004005f7802 */ /* 0x000fca0000000f00 */
[----:B------:R-:W-:-:S06]  /*05a0*/  IMAD.WIDE R88, R128, R95, c[0x0][0x1d8] ;  /* 0x0000760080587625 */ /* 0x000fcc00078e025f */
[----:B------:R-:W2:Y:S01]  /*05b0*/  LDG.E R88, [R88.64] ;  /* 0x0000000458587981 */ /* 0x000ea2000c1e1900 */
[----:B------:R-:W-:-:S04]  /*05c0*/  IMAD.WIDE R90, R128, R95, c[0x0][0x1d0] ;  /* 0x00007400805a7625 */ /* 0x000fc800078e025f */
[C---:B------:R-:W-:Y:S01]  /*05d0*/  IMAD R92, R128.reuse, c[0x0][0x168], RZ ;  /* 0x00005a00805c7a24 */ /* 0x040fe200078e02ff */
[----:B------:R0:W5:Y:S01]  /*05e0*/  LDG.E R157, [R90.64] ;  /* 0x000000045a9d7981 */ /* 0x000162000c1e1900 */
[----:B------:R-:W-:-:S03]  /*05f0*/  IMAD.WIDE R2, R128, R95, c[0x0][0x1a8] ;  /* 0x00006a0080027625 */ /* 0x000fc600078e025f */
[----:B------:R-:W-:Y:S02]  /*0600*/  SHF.R.S32.HI R93, RZ, 0x1f, R92 ;  /* 0x0000001fff5d7819 */ /* 0x000fe4000001145c */
[----:B------:R-:W-:Y:S01]  /*0610*/  MOV R189, 0x20 ;  /* 0x0000002000bd7802 */ /* 0x000fe20000000f00 */
[----:B------:R-:W-:Y:S01]  /*0620*/  BSSY B0, `(.L_x_3192) ;  /* 0x00000fb000007945 */ /* 0x000fe20003800000 */
[----:B------:R-:W-:Y:S01]  /*0630*/  LEA.HI R93, R93, R92, RZ, 0x3 ;  /* 0x0000005c5d5d7211 */ /* 0x000fe200078f18ff */
[----:B------:R1:W5:Y:S01]  /*0640*/  LDG.E R154, [R2.64] ;  /* 0x00000004029a7981 */ /* 0x000362000c1e1900 */
[----:B------:R-:W-:-:S04]  /*0650*/  LOP3.LUT R92, R0, 0xff, RZ, 0xc0, !PT ;  /* 0x000000ff005c7812 */ /* 0x000fc800078ec0ff */
        /* <DEDUP_REMOVED lines=9> */
[----:B------:R-:W-:-:S03]  /*06f0*/  CS2R R88, SRZ ;  /* 0x0000000000587805 */ /* 0x000fc6000001ff00 */
[----:B------:R-:W-:-:S13]  /*0700*/  ISETP.NE.AND.EX P0, PT, RZ, c[0x0][0x21c], PT, P0 ;  /* 0x00008700ff007a0c */ /* 0x000fda0003f05300 */
[----:B------:R-:W-:Y:S05]  /*0710*/  @!P0 BRA `(.L_x_3194) ;  /* 0x00000eb000008947 */ /* 0x000fea0003800000 */
[----:B------:R0:W5:Y:S04]  /*0720*/  LDG.E.128 R52, [R126.64] ;  /* 0x000000047e347981 */ /* 0x000168000c1e1d00 */
[----:B------:R0:W5:Y:S04]  /*0730*/  LDG.E.128 R56, [R126.64+0x10] ;  /* 0x000010047e387981 */ /* 0x000168000c1e1d00 */
[----:B------:R0:W5:Y:S04]  /*0740*/  LDG.E.128 R60, [R124.64] ;  /* 0x000000047c3c7981 */ /* 0x000168000c1e1d00 */
[----:B------:R0:W5:Y:S04]  /*0750*/  LDG.E.128 R64, [R124.64+0x10] ;  /* 0x000010047c407981 */ /* 0x000168000c1e1d00 */
[----:B------:R0:W5:Y:S04]  /*0760*/  LDG.E.128 R68, [R2.64] ;  /* 0x0000000402447981 */ /* 0x000168000c1e1d00 */
[----:B------:R0:W5:Y:S01]  /*0770*/  LDG.E.128 R72, [R2.64+0x10] ;  /* 0x0000100402487981 */ /* 0x000162000c1e1d00 */
[----:B------:R-:W-:Y:S01]  /*0780*/  CS2R R88, SRZ ;  /* 0x0000000000587805 */ /* 0x000fe2000001ff00 */
[----:B------:R-:W-:Y:S05]  /*0790*/  BRA `(.L_x_3194) ;  /* 0x00000e3000007947 */ /* 0x000fea0003800000 */
.L_x_3193:
[----:B0-----:R-:W-:Y:S01]  /*07a0*/  IADD3 R88, R88, -0x1, RZ ;  /* 0xffffffff58587810 */ /* 0x001fe20007ffe0ff */
[----:B------:R-:W-:Y:S01]  /*07b0*/  HFMA2.MMA R117, -RZ, RZ, 0, 9.5367431640625e-07 ;  /* 0x00000010ff757435 */ /* 0x000fe200000001ff */
[----:B------:R-:W-:-:S04]  /*07c0*/  IMAD.WIDE R104, R128, R95, c[0x0][0x1a0] ;  /* 0x0000680080687625 */ /* 0x000fc800078e025f */
[----:B------:R-:W-:Y:S01]  /*07d0*/  IMAD R88, R88, c[0x0][0x168], RZ ;  /* 0x00005a0058587a24 */ /* 0x000fe200078e02ff */
[----:B------:R0:W2:Y:S04]  /*07e0*/  LDG.E R159, [R104.64] ;  /* 0x00000004689f7981 */ /* 0x0000a8000c1e1900 */
[----:B------:R-:W-:-:S04]  /*07f0*/  SHF.R.S32.HI R89, RZ, 0x1f, R88 ;  /* 0x0000001fff597819 */ /* 0x000fc80000011458 */
[----:B------:R-:W-:-:S04]  /*0800*/  LEA.HI R89, R89, R88, RZ, 0x3 ;  /* 0x0000005859597211 */ /* 0x000fc800078f18ff */
[----:B------:R-:W-:Y:S01]  /*0810*/  LEA.HI.SX32 R116, R89, R92, 0x1d ;  /* 0x0000005c59747211 */ /* 0x000fe200078feaff */
[----:B------:R-:W-:-:S03]  /*0820*/  IMAD.WIDE.U32 R160, R158, R189, c[0x0][0x188] ;  /* 0x000062009ea07625 */ /* 0x000fc600078e00bd */
[C---:B------:R-:W-:Y:S01]  /*0830*/  IADD3 R106, R116.reuse, 0x100, RZ ;  /* 0x00000100746a7810 */ /* 0x040fe20007ffe0ff */
[-C--:B------:R-:W-:Y:S01]  /*0840*/  IMAD.WIDE.U32 R92, R116, R117.reuse, c[0x0][0x208] ;  /* 0x00008200745c7625 */ /* 0x080fe200078e0075 */
[----:B------:R-:W3:Y:S03]  /*0850*/  LDG.E.128 R88, [R160.64] ;  /* 0x00000004a0587981 */ /* 0x000ee6000c1e1d00 */
[----:B------:R-:W-:Y:S01]  /*0860*/  IMAD.WIDE.U32 R106, R106, R117, c[0x0][0x208] ;  /* 0x000082006a6a7625 */ /* 0x000fe200078e0075 */
[----:B------:R1:W4:Y:S03]  /*0870*/  LDG.E.128 R96, [R160.64+0x10] ;  /* 0x00001004a0607981 */ /* 0x000326000c1e1d00 */
[-C--:B------:R-:W-:Y:S01]  /*0880*/  IMAD.WIDE.U32 R162, R156, R189.reuse, c[0x0][0x188] ;  /* 0x000062009ca27625 */ /* 0x080fe200078e00bd */
[----:B------:R-:W4:Y:S04]  /*0890*/  LDG.E.128 R92, [R92.64] ;  /* 0x000000045c5c7981 */ /* 0x000f28000c1e1d00 */
[----:B0-----:R-:W4:Y:S01]  /*08a0*/  LDG.E.128 R104, [R106.64] ;  /* 0x000000046a687981 */ /* 0x001f22000c1e1d00 */
[----:B------:R-:W-:Y:S01]  /*08b0*/  IMAD.WIDE.U32 R164, R155, R189, c[0x0][0x188] ;  /* 0x000062009ba47625 */ /* 0x000fe200078e00bd */
[----:B------:R-:W-:-:S02]  /*08c0*/  IADD3 R116, R116, 0x200, RZ ;  /* 0x0000020074747810 */ /* 0x000fc40007ffe0ff */
[----:B------:R4:W4:Y:S04]  /*08d0*/  LDG.E.128 R100, [R162.64] ;  /* 0x00000004a2647981 */ /* 0x000928000c1e1d00 */
[----:B------:R0:W4:Y:S01]  /*08e0*/  LDG.E.128 R112, [R164.64] ;  /* 0x00000004a4707981 */ /* 0x000122000c1e1d00 */
[----:B------:R-:W-:-:S03]  /*08f0*/  IMAD.WIDE.U32 R116, R116, R117, c[0x0][0x208] ;  /* 0x0000820074747625 */ /* 0x000fc600078e0075 */
[----:B------:R4:W4:Y:S04]  /*0900*/  LDG.E.128 R108, [R162.64+0x10] ;  /* 0x00001004a26c7981 */ /* 0x000928000c1e1d00 */
[----:B------:R-:W4:Y:S04]  /*0910*/  LDG.E.128 R116, [R116.64] ;  /* 0x0000000474747981 */ /* 0x000f28000c1e1d00 */
[----:B------:R0:W4:Y:S01]  /*0920*/  LDG.E.128 R120, [R164.64+0x10] ;  /* 0x00001004a4787981 */ /* 0x000122000c1e1d00 */
[----:B------:R-:W-:-:S04]  /*0930*/  ISETP.NE.U32.AND P0, PT, RZ, c[0x0][0x218], PT ;  /* 0x00008600ff007a0c */ /* 0x000fc80003f05070 */
[----:B------:R-:W-:-:S13]  /*0940*/  ISETP.NE.AND.EX P0, PT, RZ, c[0x0][0x21c], PT, P0 ;  /* 0x00008700ff007a0c */ /* 0x000fda0003f05300 */
[----:B------:R0:W5:Y:S04]  /*0950*/  @P0 LDG.E.128 R52, [R126.64] ;  /* 0x000000047e340981 */ /* 0x000168000c1e1d00 */
[----:B------:R0:W5:Y:S04]  /*0960*/  @P0 LDG.E.128 R56, [R126.64+0x10] ;  /* 0x000010047e380981 */ /* 0x000168000c1e1d00 */
[----:B------:R0:W5:Y:S04]  /*0970*/  @P0 LDG.E.128 R60, [R124.64] ;  /* 0x000000047c3c0981 */ /* 0x000168000c1e1d00 */
[----:B------:R0:W5:Y:S04]  /*0980*/  @P0 LDG.E.128 R64, [R124.64+0x10] ;  /* 0x000010047c400981 */ /* 0x000168000c1e1d00 */
[----:B------:R0:W5:Y:S04]  /*0990*/  @P0 LDG.E.128 R68, [R2.64] ;  /* 0x0000000402440981 */ /* 0x000168000c1e1d00 */
[----:B------:R0:W5:Y:S01]  /*09a0*/  @P0 LDG.E.128 R72, [R2.64+0x10] ;  /* 0x0000100402480981 */ /* 0x000162000c1e1d00 */
[----:B------:R-:W-:-:S04]  /*09b0*/  ISETP.NE.AND P0, PT, R187, RZ, PT ;  /* 0x000000ffbb00720c */ /* 0x000fc80003f05270 */
[----:B--2---:R-:W-:-:S05]  /*09c0*/  FSEL R185, R159, RZ, !P0 ;  /* 0x000000ff9fb97208 */ /* 0x004fca0004000000 */
[C---:B---3--:R-:W-:Y:S02]  /*09d0*/  FADD.FTZ R159, -R185.reuse, R88 ;  /* 0x00000058b99f7221 */ /* 0x048fe40000010100 */
[C---:B------:R-:W-:Y:S01]  /*09e0*/  FADD.FTZ R89, -R185.reuse, R89 ;  /* 0x00000059b9597221 */ /* 0x040fe20000010100 */
[--C-:B----4-:R-:W-:Y:S02]  /*09f0*/  PRMT R162, RZ, 0x5410, R92.reuse ;  /* 0x00005410ffa27816 */ /* 0x110fe4000000005c */
[--C-:B------:R-:W-:Y:S02]  /*0a00*/  PRMT R172, RZ, 0x5410, R105.reuse ;  /* 0x00005410ffac7816 */ /* 0x100fe40000000069 */
[----:B------:R-:W-:Y:S01]  /*0a10*/  PRMT R173, RZ, 0x7610, R105 ;  /* 0x00007610ffad7816 */ /* 0x000fe20000000069 */
[----:B-----5:R-:W-:Y:S01]  /*0a20*/  FMUL.FTZ R105, R154, R159 ;  /* 0x0000009f9a697220 */ /* 0x020fe20000410000 */
[----:B------:R-:W-:Y:S01]  /*0a30*/  PRMT R92, RZ, 0x7610, R92 ;  /* 0x00007610ff5c7816 */ /* 0x000fe2000000005c */
[C---:B-1----:R-:W-:Y:S01]  /*0a40*/  FADD.FTZ R161, -R185.reuse, R90 ;  /* 0x0000005ab9a17221 */ /* 0x042fe20000010100 */
[--C-:B------:R-:W-:Y:S01]  /*0a50*/  PRMT R168, RZ, 0x5410, R95.reuse ;  /* 0x00005410ffa87816 */ /* 0x100fe2000000005f */
[----:B------:R-:W-:Y:S01]  /*0a60*/  FADD.FTZ R163, -R185, R102 ;  /* 0x00000066b9a37221 */ /* 0x000fe20000010100 */
[----:B------:R-:W-:Y:S01]  /*0a70*/  PRMT R169, RZ, 0x7610, R95 ;  /* 0x00007610ffa97816 */ /* 0x000fe2000000005f */
[----:B------:R-:W-:-:S02]  /*0a80*/  FFMA.FTZ R4, R105, R162, R4 ;  /* 0x000000a269047223 */ /* 0x000fc40000010004 */
[----:B------:R-:W-:Y:S02]  /*0a90*/  FADD.FTZ R36, R36, R162 ;  /* 0x000000a224247221 */ /* 0x000fe40000010000 */
[----:B------:R-:W-:Y:S01]  /*0aa0*/  FMUL.FTZ R162, R129, R162 ;  /* 0x000000a281a27220 */ /* 0x000fe20000410000 */
[----:B0-----:R-:W-:Y:S01]  /*0ab0*/  PRMT R164, RZ, 0x5410, R93 ;  /* 0x00005410ffa47816 */ /* 0x001fe2000000005d */
[C---:B------:R-:W-:Y:S01]  /*0ac0*/  FADD.FTZ R95, -R185.reuse, R96 ;  /* 0x00000060b95f7221 */ /* 0x040fe20000010100 */
[--C-:B------:R-:W-:Y:S01]  /*0ad0*/  PRMT R170, RZ, 0x5410, R104.reuse ;  /* 0x00005410ffaa7816 */ /* 0x100fe20000000068 */
[C---:B------:R-:W-:Y:S01]  /*0ae0*/  FADD.FTZ R195, -R185.reuse, R115 ;  /* 0x00000073b9c37221 */ /* 0x040fe20000010100 */
[----:B------:R-:W-:Y:S01]  /*0af0*/  PRMT R171, RZ, 0x7610, R104 ;  /* 0x00007610ffab7816 */ /* 0x000fe20000000068 */
[----:B------:R-:W-:Y:S01]  /*0b00*/  FADD.FTZ R91, -R185, R91 ;  /* 0x0000005bb95b7221 */ /* 0x000fe20000010100 */
[--C-:B------:R-:W-:Y:S01]  /*0b10*/  PRMT R176, RZ, 0x5410, R107.reuse ;  /* 0x00005410ffb07816 */ /* 0x100fe2000000006b */
[C---:B------:R-:W-:Y:S01]  /*0b20*/  FMUL.FTZ R104, R154.reuse, R89 ;  /* 0x000000599a687220 */ /* 0x040fe20000410000 */
[----:B------:R-:W-:Y:S01]  /*0b30*/  PRMT R96, RZ, 0x7610, R107 ;  /* 0x00007610ff607816 */ /* 0x000fe2000000006b */
[----:B------:R-:W-:-:S02]  /*0b40*/  FMUL.FTZ R107, R154, R161 ;  /* 0x000000a19a6b7220 */ /* 0x000fc40000410000 */
        /* <DEDUP_REMOVED lines=9> */
[----:B------:R-:W-:-:S02]  /*0be0*/  FFMA.FTZ R6, R107, R164, R6 ;  /* 0x000000a46b067223 */ /* 0x000fc40000010006 */
[----:B------:R-:W-:Y:S02]  /*0bf0*/  FADD.FTZ R38, R38, R164 ;  /* 0x000000a426267221 */ /* 0x000fe40000010000 */
        /* <DEDUP_REMOVED lines=10> */
[----:B------:R-:W-:Y:S02]  /*0ca0*/  FMUL.FTZ R165, R132, R93 ;  /* 0x0000005d84a57220 */ /* 0x000fe40000410000 */
[----:B------:R-:W-:Y:S02]  /*0cb0*/  FADD.FTZ R90, R91, R164 ;  /* 0x000000a45b5a7221 */ /* 0x000fe40000010000 */
[----:B------:R-:W-:Y:S01]  /*0cc0*/  FFMA.FTZ R89, R107, R164, R89 ;  /* 0x000000a46b597223 */ /* 0x000fe20000010059 */
[----:B------:R-:W-:Y:S01]  /*0cd0*/  PRMT R94, RZ, 0x7610, R94 ;  /* 0x00007610ff5e7816 */ /* 0x000fe2000000005e */
[----:B------:R-:W-:Y:S02]  /*0ce0*/  FADD.FTZ R125, -R185, R98 ;  /* 0x00000062b97d7221 */ /* 0x000fe40000010100 */
[----:B------:R-:W-:-:S02]  /*0cf0*/  FADD.FTZ R32, R32, R166 ;  /* 0x000000a620207221 */ /* 0x000fc40000010000 */
[-C--:B------:R-:W-:Y:S02]  /*0d00*/  FFMA.FTZ R8, R109, R166.reuse, R8 ;  /* 0x000000a66d087223 */ /* 0x080fe40000010008 */
[----:B------:R-:W-:Y:S02]  /*0d10*/  FADD.FTZ R97, -R185, R97 ;  /* 0x00000061b9617221 */ /* 0x000fe40000010100 */
[----:B------:R-:W-:Y:S02]  /*0d20*/  FMUL.FTZ R166, R133, R166 ;  /* 0x000000a685a67220 */ /* 0x000fe40000410000 */
[----:B------:R-:W-:Y:S02]  /*0d30*/  FADD.FTZ R91, R90, R165 ;  /* 0x000000a55a5b7221 */ /* 0x000fe40000010000 */
[----:B------:R-:W-:Y:S01]  /*0d40*/  FFMA.FTZ R89, R106, R165, R89 ;  /* 0x000000a56a597223 */ /* 0x000fe20000010059 */
[--C-:B------:R-:W-:Y:S01]  /*0d50*/  PRMT R183, RZ, 0x5410, R116.reuse ;  /* 0x00005410ffb77816 */ /* 0x100fe20000000074 */
[C---:B------:R-:W-:Y:S01]  /*0d60*/  FADD.FTZ R179, -R185.reuse, R111 ;  /* 0x0000006fb9b37221 */ /* 0x040fe20000010100 */
[----:B------:R-:W-:Y:S01]  /*0d70*/  PRMT R98, RZ, 0x7610, R116 ;  /* 0x00007610ff627816 */ /* 0x000fe20000000074 */
[----:B------:R-:W-:-:S02]  /*0d80*/  FADD.FTZ R99, -R185, R99 ;  /* 0x00000063b9637221 */ /* 0x000fc40000010100 */
[C---:B------:R-:W-:Y:S02]  /*0d90*/  FMUL.FTZ R111, R154.reuse, R125 ;  /* 0x0000007d9a6f7220 */ /* 0x040fe40000410000 */
[C---:B------:R-:W-:Y:S02]  /*0da0*/  FMUL.FTZ R116, R154.reuse, R167 ;  /* 0x000000a79a747220 */ /* 0x040fe40000410000 */
[----:B------:R-:W-:Y:S02]  /*0db0*/  FMUL.FTZ R108, R154, R97 ;  /* 0x000000619a6c7220 */ /* 0x000fe40000410000 */
[----:B------:R-:W-:Y:S02]  /*0dc0*/  FMUL.FTZ R167, R134, R94 ;  /* 0x0000005e86a77220 */ /* 0x000fe40000410000 */
[----:B------:R-:W-:Y:S02]  /*0dd0*/  FADD.FTZ R90, R91, R166 ;  /* 0x000000a65b5a7221 */ /* 0x000fe40000010000 */
[----:B------:R-:W-:-:S02]  /*0de0*/  FFMA.FTZ R89, R109, R166, R89 ;  /* 0x000000a66d597223 */ /* 0x000fc40000010059 */
[----:B------:R-:W-:Y:S02]  /*0df0*/  FADD.FTZ R177, -R185, R110 ;  /* 0x0000006eb9b17221 */ /* 0x000fe40000010100 */
[----:B------:R-:W-:Y:S02]  /*0e00*/  FMUL.FTZ R110, R154, R99 ;  /* 0x000000639a6e7220 */ /* 0x000fe40000410000 */
[----:B------:R-:W-:Y:S02]  /*0e10*/  FADD.FTZ R34, R34, R168 ;  /* 0x000000a822227221 */ /* 0x000fe40000010000 */
[-C--:B------:R-:W-:Y:S02]  /*0e20*/  FFMA.FTZ R10, R111, R168.reuse, R10 ;  /* 0x000000a86f0a7223 */ /* 0x080fe4000001000a */
[----:B------:R-:W-:Y:S02]  /*0e30*/  FMUL.FTZ R168, R135, R168 ;  /* 0x000000a887a87220 */ /* 0x000fe40000410000 */
[----:B------:R-:W-:-:S02]  /*0e40*/  FADD.FTZ R91, R90, R167 ;  /* 0x000000a75a5b7221 */ /* 0x000fc40000010000 */
[----:B------:R-:W-:Y:S02]  /*0e50*/  FFMA.FTZ R89, R108, R167, R89 ;  /* 0x000000a76c597223 */ /* 0x000fe40000010059 */
[C---:B------:R-:W-:Y:S02]  /*0e60*/  FADD.FTZ R189, -R185.reuse, R113 ;  /* 0x00000071b9bd7221 */ /* 0x040fe40000010100 */
[----:B------:R-:W-:Y:S02]  /*0e70*/  FADD.FTZ R101, -R185, R101 ;  /* 0x00000065b9657221 */ /* 0x000fe40000010100 */
[----:B------:R-:W-:Y:S02]  /*0e80*/  FMUL.FTZ R113, R154, R127 ;  /* 0x0000007f9a717220 */ /* 0x000fe40000410000 */
[----:B------:R-:W-:Y:S02]  /*0e90*/  FADD.FTZ R35, R35, R169 ;  /* 0x000000a923237221 */ /* 0x000fe40000010000 */
[----:B------:R-:W-:-:S02]  /*0ea0*/  FFMA.FTZ R11, R110, R169, R11 ;  /* 0x000000a96e0b7223 */ /* 0x000fc4000001000b */
        /* <DEDUP_REMOVED lines=10> */
[----:B------:R-:W-:Y:S02]  /*0f50*/  FADD.FTZ R103, -R185, R103 ;  /* 0x00000067b9677221 */ /* 0x000fe40000010100 */
[----:B------:R-:W-:-:S02]  /*0f60*/  FFMA.FTZ R13, R112, R171, R13 ;  /* 0x000000ab700d7223 */ /* 0x000fc4000001000d */
[----:B------:R-:W-:Y:S02]  /*0f70*/  FADD.FTZ R29, R29, R171 ;  /* 0x000000ab1d1d7221 */ /* 0x000fe40000010000 */
[----:B------:R-:W-:Y:S02]  /*0f80*/  FMUL.FTZ R171, R138, R171 ;  /* 0x000000ab8aab7220 */ /* 0x000fe40000410000 */
[----:B------:R-:W-:Y:S02]  /*0f90*/  FADD.FTZ R90, R91, R170 ;  /* 0x000000aa5b5a7221 */ /* 0x000fe40000010000 */
[----:B------:R-:W-:Y:S02]  /*0fa0*/  FFMA.FTZ R89, R113, R170, R89 ;  /* 0x000000aa71597223 */ /* 0x000fe40000010059 */
[----:B------:R-:W-:Y:S02]  /*0fb0*/  FADD.FTZ R191, -R185, R114 ;  /* 0x00000072b9bf7221 */ /* 0x000fe40000010100 */
        /* <DEDUP_REMOVED lines=20> */
[----:B------:R-:W-:-:S02]  /*1100*/  FFMA.FTZ R49, R116, R175, R49 ;  /* 0x000000af74317223 */ /* 0x000fc40000010031 */
[----:B------:R-:W-:Y:S02]  /*1110*/  FMUL.FTZ R175, R142, R175 ;  /* 0x000000af8eaf7220 */ /* 0x000fe40000410000 */
[----:B------:R-:W-:Y:S02]  /*1120*/  FADD.FTZ R90, R91, R174 ;  /* 0x000000ae5b5a7221 */ /* 0x000fe40000010000 */
[----:B------:R-:W-:Y:S02]  /*1130*/  FFMA.FTZ R89, R117, R174, R89 ;  /* 0x000000ae75597223 */ /* 0x000fe40000010059 */
[----:B------:R-:W-:Y:S02]  /*1140*/  FADD.FTZ R26, R26, R176 ;  /* 0x000000b01a1a7221 */ /* 0x000fe40000010000 */
[-C--:B------:R-:W-:Y:S02]  /*1150*/  FFMA.FTZ R50, R119, R176.reuse, R50 ;  /* 0x000000b077327223 */ /* 0x080fe40000010032 */
[----:B------:R-:W-:-:S02]  /*1160*/  FMUL.FTZ R176, R143, R176 ;  /* 0x000000b08fb07220 */ /* 0x000fc40000410000 */
[----:B------:R-:W-:Y:S02]  /*1170*/  FADD.FTZ R91, R90, R175 ;  /* 0x000000af5a5b7221 */ /* 0x000fe40000010000 */
[----:B------:R-:W-:Y:S01]  /*1180*/  FFMA.FTZ R89, R116, R175, R89 ;  /* 0x000000af74597223 */ /* 0x000fe20000010059 */
[--C-:B------:R-:W-:Y:S01]  /*1190*/  PRMT R199, RZ, 0x5410, R118.reuse ;  /* 0x00005410ffc77816 */ /* 0x100fe20000000076 */
[----:B------:R-:W-:Y:S01]  /*11a0*/  FMUL.FTZ R177, R144, R96 ;  /* 0x0000006090b17220 */ /* 0x000fe20000410000 */
[----:B------:R-:W-:Y:S01]  /*11b0*/  PRMT R88, RZ, 0x7610, R118 ;  /* 0x00007610ff587816 */ /* 0x000fe20000000076 */
        /* <DEDUP_REMOVED lines=13> */
[C---:B------:R-:W-:Y:S02]  /*1290*/  FADD.FTZ R203, -R185.reuse, R122 ;  /* 0x0000007ab9cb7221 */ /* 0x040fe40000010100 */
[----:B------:R-:W-:-:S02]  /*12a0*/  FADD.FTZ R185, -R185, R123 ;  /* 0x0000007bb9b97221 */ /* 0x000fc40000010100 */
        /* <DEDUP_REMOVED lines=13> */
[----:B------:R-:W-:Y:S02]  /*1380*/  FFMA.FTZ R44, R121, R183, R44 ;  /* 0x000000b7792c7223 */ /* 0x000fe4000001002c */
[----:B------:R-:W-:Y:S02]  /*1390*/  FADD.FTZ R20, R20, R183 ;  /* 0x000000b714147221 */ /* 0x000fe40000010000 */
[----:B------:R-:W-:Y:S02]  /*13a0*/  FMUL.FTZ R161, R154, R203 ;  /* 0x000000cb9aa17220 */ /* 0x000fe40000410000 */
[----:B------:R-:W-:Y:S02]  /*13b0*/  FADD.FTZ R17, R17, R88 ;  /* 0x0000005811117221 */ /* 0x000fe40000010000 */
        /* <DEDUP_REMOVED lines=17> */
[----:B------:R-:W-:Y:S02]  /*14d0*/  FADD.FTZ R33, R33, R94 ;  /* 0x0000005e21217221 */ /* 0x000fe40000010000 */
[----:B------:R-:W-:-:S02]  /*14e0*/  FFMA.FTZ R9, R108, R94, R9 ;  /* 0x0000005e6c097223 */ /* 0x000fc40000010009 */
        /* <DEDUP_REMOVED lines=10> */
[----:B------:R-:W-:Y:S02]  /*1590*/  FADD.FTZ R19, R19, R2 ;  /* 0x0000000213137221 */ /* 0x000fe40000010000 */
[----:B------:R-:W-:-:S02]  /*15a0*/  FFMA.FTZ R43, R185, R2, R43 ;  /* 0x00000002b92b7223 */ /* 0x000fc4000001002b */
[----:B------:R-:W-:Y:S02]  /*15b0*/  FADD.FTZ R88, R3, R186 ;  /* 0x000000ba03587221 */ /* 0x000fe40000010000 */
[----:B------:R-:W-:Y:S02]  /*15c0*/  FFMA.FTZ R89, R185, R186, R89 ;  /* 0x000000bab9597223 */ /* 0x000fe40000010059 */
.L_x_3194:
[----:B------:R-:W-:Y:S05]  /*15d0*/  BSYNC B0 ;  /* 0x0000000000007941 */ /* 0x000fea0003800000 */
.L_x_3192:
[----:B------:R-:W-:Y:S02]  /*15e0*/  LOP3.LUT P1, RZ, R145, 0xff, RZ, 0xc0, !PT ;  /* 0x000000ff91ff7812 */ /* 0x000fe4000782c0ff */
[----:B------:R-:W-:Y:S02]  /*15f0*/  SHF.R.U32.HI R90, RZ, 0x5, R0 ;  /* 0x00000005ff5a7819 */ /* 0x000fe40000011600 */
[----:B------:R-:W-:Y:S02]  /*1600*/  LOP3.LUT P0, RZ, R0, 0x1f, RZ, 0xc0, !PT ;  /* 0x0000001f00ff7812 */ /* 0x000fe4000780c0ff */
[----:B0-----:R-:W-:-:S07]  /*1610*/  LOP3.LUT R124, R90, 0x7fffff8, RZ, 0xc0, !PT ;  /* 0x07fffff85a7c7812 */ /* 0x001fce00078ec0ff */
[----:B------:R-:W-:Y:S01]  /*1620*/  @!P1 IADD3 R124, R124, 0x8, RZ ;  /* 0x000000087c7c9810 */ /* 0x000fe20007ffe0ff */
[----:B------:R-:W-:Y:S05]  /*1630*/  BRA.DIV ~URZ, `(.L_x_3195) ;  /* 0x00001f027f007947 */ /* 0x000fea000b800000 */
[----:B------:R0:W1:Y:S02]  /*1640*/  SHFL.DOWN PT, R91, R88, 0x10, 0x1f ;  /* 0x0a001f00585b7f89 */ /* 0x00006400000e0000 */
.L_x_3246:
[----:B------:R-:W-:Y:S05]  /*1650*/  BRA.DIV ~URZ, `(.L_x_3196) ;  /* 0x00001f627f007947 */ /* 0x000fea000b800000 */
        /* <DEDUP_REMOVED lines=17> */
.L_x_3247:
[----:B------:R-:W-:Y:S01]  /*1770*/  @!P0 LOP3.LUT R91, R90, 0x7, RZ, 0xc0, !PT ;  /* 0x000000075a5b8812 */ /* 0x000fe200078ec0ff */
[----:B--2---:R-:W-:Y:S01]  /*1780*/  FADD.FTZ R2, R94, R89 ;  /* 0x000000595e027221 */ /* 0x004fe20000010000 */
[----:B------:R-:W-:Y:S01]  /*1790*/  WARPSYNC 0xffffffff ;  /* 0xffffffff00007948 */ /* 0x000fe20003800000 */
[----:B-1----:R-:W-:Y:S01]  /*17a0*/  FADD.FTZ R3, R96, R93 ;  /* 0x0000005d60037221 */ /* 0x002fe20000010000 */
[----:B------:R-:W-:Y:S01]  /*17b0*/  @!P0 IADD3 R125, R124, R91, RZ ;  /* 0x0000005b7c7d8210 */ /* 0x000fe20007ffe0ff */
[----:B------:R-:W-:Y:S01]  /*17c0*/  BSSY B0, `(.L_x_3197) ;  /* 0x000002f000007945 */ /* 0x000fe20003800000 */
[----:B-----5:R-:W-:Y:S02]  /*17d0*/  ISETP.GE.AND P4, PT, R157, 0x1, PT ;  /* 0x000000019d00780c */ /* 0x020fe40003f86270 */
[----:B------:R-:W-:Y:S01]  /*17e0*/  @!P5 ISETP.NE.U32.AND P6, PT, RZ, c[0x0][0x218], PT ;  /* 0x00008600ff00da0c */ /* 0x000fe20003fc5070 */
[----:B------:R1:W-:Y:S04]  /*17f0*/  @!P0 STS.64 [R125.X8+0x6000], R2 ;  /* 0x006000027d008388 */ /* 0x0003e80000008a00 */
[----:B------:R-:W-:Y:S01]  /*1800*/  BAR.SYNC.DEFER_BLOCKING 0x0 ;  /* 0x0000000000007b1d */ /* 0x000fe20000010000 */
[----:B------:R-:W-:-:S02]  /*1810*/  ISETP.NE.AND P3, PT, R187, RZ, PT ;  /* 0x000000ffbb00720c */ /* 0x000fc40003f65270 */
[----:B------:R-:W-:Y:S02]  /*1820*/  ISETP.NE.U32.AND P0, PT, RZ, c[0x0][0x258], PT ;  /* 0x00009600ff007a0c */ /* 0x000fe40003f05070 */
[----:B------:R-:W-:Y:S02]  /*1830*/  @!P5 ISETP.NE.AND.EX P6, PT, RZ, c[0x0][0x21c], PT, P6 ;  /* 0x00008700ff00da0c */ /* 0x000fe40003fc5360 */
[----:B------:R-:W-:Y:S02]  /*1840*/  @P4 IADD3 R157, R157, -0x1, RZ ;  /* 0xffffffff9d9d4810 */ /* 0x000fe40007ffe0ff */
[----:B------:R-:W-:Y:S02]  /*1850*/  ISETP.NE.U32.AND P1, PT, RZ, c[0x0][0x258], PT ;  /* 0x00009600ff007a0c */ /* 0x000fe40003f25070 */
[----:B------:R-:W-:Y:S01]  /*1860*/  @!P5 ISETP.NE.U32.AND P2, PT, RZ, c[0x0][0x218], PT ;  /* 0x00008600ff00da0c */ /* 0x000fe20003f45070 */
[----:B------:R-:W-:Y:S01]  /*1870*/  @P4 IMAD R157, R157, c[0x0][0x168], RZ ;  /* 0x00005a009d9d4a24 */ /* 0x000fe200078e02ff */
[----:B------:R-:W-:-:S04]  /*1880*/  ISETP.NE.AND.EX P0, PT, RZ, c[0x0][0x25c], PT, P0 ;  /* 0x00009700ff007a0c */ /* 0x000fc80003f05300 */
[----:B-1----:R-:W-:-:S04]  /*1890*/  @P4 SHF.R.S32.HI R2, RZ, 0x1f, R157 ;  /* 0x0000001fff024819 */ /* 0x002fc8000001149d */
[----:B------:R-:W-:Y:S01]  /*18a0*/  @P4 LEA.HI R157, R2, R157, RZ, 0x3 ;  /* 0x0000009d029d4211 */ /* 0x000fe200078f18ff */
[----:B0-----:R-:W0:Y:S04]  /*18b0*/  LDS.128 R88, [R124.X8+0x6000] ;  /* 0x006000007c587984 */ /* 0x001e280000008c00 */
[----:B------:R-:W1:Y:S04]  /*18c0*/  LDS.128 R92, [R124.X8+0x6010] ;  /* 0x006010007c5c7984 */ /* 0x000e680000008c00 */
[----:B------:R-:W2:Y:S04]  /*18d0*/  LDS.128 R96, [R124.X8+0x6020] ;  /* 0x006020007c607984 */ /* 0x000ea80000008c00 */
[----:B------:R-:W3:Y:S01]  /*18e0*/  LDS.128 R100, [R124.X8+0x6030] ;  /* 0x006030007c647984 */ /* 0x000ee20000008c00 */
[----:B0-----:R-:W-:-:S02]  /*18f0*/  FADD.FTZ R127, RZ, R88 ;  /* 0x00000058ff7f7221 */ /* 0x001fc40000010000 */
[----:B------:R-:W-:Y:S02]  /*1900*/  FADD.FTZ R88, RZ, R89 ;  /* 0x00000059ff587221 */ /* 0x000fe40000010000 */
[----:B------:R-:W-:Y:S02]  /*1910*/  FADD.FTZ R127, R90, R127 ;  /* 0x0000007f5a7f7221 */ /* 0x000fe40000010000 */
[----:B------:R-:W-:Y:S02]  /*1920*/  FADD.FTZ R88, R91, R88 ;  /* 0x000000585b587221 */ /* 0x000fe40000010000 */
[----:B-1----:R-:W-:Y:S02]  /*1930*/  FADD.FTZ R127, R127, R92 ;  /* 0x0000005c7f7f7221 */ /* 0x002fe40000010000 */
[----:B------:R-:W-:Y:S01]  /*1940*/  FADD.FTZ R88, R88, R93 ;  /* 0x0000005d58587221 */ /* 0x000fe20000010000 */
[----:B------:R-:W-:Y:S01]  /*1950*/  @!P5 FSEL R93, R52, RZ, P6 ;  /* 0x000000ff345dd208 */ /* 0x000fe20003000000 */
        /* <DEDUP_REMOVED lines=13> */
[----:B------:R-:W-:Y:S01]  /*1a30*/  @!P5 ISETP.NE.U32.AND P3, PT, RZ, c[0x0][0x218], PT ;  /* 0x00008600ff00da0c */ /* 0x000fe20003f65070 */
[----:B------:R-:W-:Y:S07]  /*1a40*/  @!P5 BRA `(.L_x_3198) ;  /* 0x000000600000d947 */ /* 0x000fee0003800000 */
[----:B------:R-:W-:Y:S01]  /*1a50*/  ISETP.NE.U32.AND P6, PT, RZ, c[0x0][0x218], PT ;  /* 0x00008600ff007a0c */ /* 0x000fe20003fc5070 */
[----:B------:R-:W-:-:S03]  /*1a60*/  FFMA.FTZ R3, R105, R101, R100 ;  /* 0x0000006569037223 */ /* 0x000fc60000010064 */
[----:B------:R-:W-:Y:S01]  /*1a70*/  ISETP.NE.AND.EX P6, PT, RZ, c[0x0][0x21c], PT, P6 ;  /* 0x00008700ff007a0c */ /* 0x000fe20003fc5360 */
[----:B------:R-:W-:-:S04]  /*1a80*/  FADD.FTZ R3, R162, -R3 ;  /* 0x80000003a2037221 */ /* 0x000fc80000010000 */
[----:B------:R-:W-:-:S08]  /*1a90*/  FMUL.FTZ R93, R154, R3 ;  /* 0x000000039a5d7220 */ /* 0x000fd00000410000 */
[----:B------:R-:W-:Y:S02]  /*1aa0*/  @P6 FADD.FTZ R93, R52, R93 ;  /* 0x0000005d345d6221 */ /* 0x000fe40000010000 */
.L_x_3198:
[----:B------:R-:W-:Y:S05]  /*1ab0*/  BSYNC B0 ;  /* 0x0000000000007941 */ /* 0x000fea0003800000 */
.L_x_3197:
[----:B------:R-:W-:Y:S01]  /*1ac0*/  @!P5 ISETP.NE.U32.AND P6, PT, RZ, c[0x0][0x218], PT ;  /* 0x00008600ff00da0c */ /* 0x000fe20003fc5070 */
[----:B------:R-:W-:Y:S01]  /*1ad0*/  BSSY B0, `(.L_x_3199) ;  /* 0x0000012000007945 */ /* 0x000fe20003800000 */
[----:B------:R-:W-:Y:S01]  /*1ae0*/  @P0 MOV R3, 0x20 ;  /* 0x0000002000030802 */ /* 0x000fe20000000f00 */
[----:B------:R-:W-:Y:S01]  /*1af0*/  IMAD.MOV.U32 R102, RZ, RZ, RZ ;  /* 0x000000ffff667224 */ /* 0x000fe200078e00ff */
[----:B------:R-:W-:Y:S02]  /*1b00*/  ISETP.NE.AND.EX P1, PT, RZ, c[0x0][0x25c], PT, P1 ;  /* 0x00009700ff007a0c */ /* 0x000fe40003f25310 */
[----:B------:R-:W-:Y:S01]  /*1b10*/  @!P5 ISETP.NE.AND.EX P6, PT, RZ, c[0x0][0x21c], PT, P6 ;  /* 0x00008700ff00da0c */ /* 0x000fe20003fc5360 */
[----:B------:R-:W-:Y:S01]  /*1b20*/  @P0 IMAD.WIDE.U32 R2, R158, R3, c[0x0][0x258] ;  /* 0x000096009e020625 */ /* 0x000fe200078e0003 */
[----:B------:R-:W-:Y:S02]  /*1b30*/  @!P5 ISETP.NE.AND.EX P2, PT, RZ, c[0x0][0x21c], PT, P2 ;  /* 0x00008700ff00da0c */ /* 0x000fe40003f45320 */
[----:B------:R-:W-:-:S02]  /*1b40*/  @!P5 ISETP.NE.AND.EX P3, PT, RZ, c[0x0][0x21c], PT, P3 ;  /* 0x00008700ff00da0c */ /* 0x000fc40003f65330 */
[----:B------:R-:W-:Y:S02]  /*1b50*/  @P4 LOP3.LUT R96, R0, 0xff, RZ, 0xc0, !PT ;  /* 0x000000ff00604812 */ /* 0x000fe400078ec0ff */
[----:B------:R-:W-:Y:S02]  /*1b60*/  SEL R88, R93, R76, P1 ;  /* 0x0000004c5d587207 */ /* 0x000fe40000800000 */
        /* <DEDUP_REMOVED lines=8> */
.L_x_3200:
[----:B------:R-:W-:Y:S05]  /*1bf0*/  BSYNC B0 ;  /* 0x0000000000007941 */ /* 0x000fea0003800000 */
.L_x_3199:
[----:B------:R-:W-:Y:S01]  /*1c00*/  BSSY B0, `(.L_x_3201) ;  /* 0x000000a000007945 */ /* 0x000fe20003800000 */
        /* <DEDUP_REMOVED lines=9> */
.L_x_3202:
[----:B------:R-:W-:Y:S05]  /*1ca0*/  BSYNC B0 ;  /* 0x0000000000007941 */ /* 0x000fea0003800000 */
.L_x_3201:
        /* <DEDUP_REMOVED lines=10> */
.L_x_3204:
[----:B------:R-:W-:Y:S05]  /*1d50*/  BSYNC B0 ;  /* 0x0000000000007941 */ /* 0x000fea0003800000 */
.L_x_3203:
[----:B------:R-:W-:Y:S01]  /*1d60*/  @P4 FMUL.FTZ R93, R93, c[0x0][0x1ec] ;  /* 0x00007b005d5d4a20 */ /* 0x000fe20000410000 */
[----:B------:R-:W-:Y:S01]  /*1d70*/  @!P5 ISETP.NE.U32.AND P6, PT, RZ, c[0x0][0x218], PT ;  /* 0x00008600ff00da0c */ /* 0x000fe20003fc5070 */
[----:B------:R-:W-:Y:S01]  /*1d80*/  @P4 FMUL.FTZ R92, R92, c[0x0][0x1ec] ;  /* 0x00007b005c5c4a20 */ /* 0x000fe20000410000 */
[----:B------:R-:W-:Y:S01]  /*1d90*/  @!P5 ISETP.NE.U32.AND P3, PT, RZ, c[0x0][0x218], PT ;  /* 0x00008600ff00da0c */ /* 0x000fe20003f65070 */
[----:B------:R-:W-:Y:S01]  /*1da0*/  @P4 FMUL.FTZ R95, R95, c[0x0][0x1ec] ;  /* 0x00007b005f5f4a20 */ /* 0x000fe20000410000 */
[----:B------:R-:W-:Y:S01]  /*1db0*/  @P4 F2FP.BF16.PACK_AB R93, RZ, R93 ;  /* 0x0000005dff5d423e */ /* 0x000fe200000010ff */
[----:B------:R-:W-:Y:S01]  /*1dc0*/  BSSY B0, `(.L_x_3205) ;  /* 0x0000019000007945 */ /* 0x000fe20003800000 */
[----:B------:R-:W-:Y:S02]  /*1dd0*/  @!P5 ISETP.NE.U32.AND P2, PT, RZ, c[0x0][0x218], PT ;  /* 0x00008600ff00da0c */ /* 0x000fe40003f45070 */
[C---:B------:R-:W-:Y:S01]  /*1de0*/  SEL R91, R94.reuse, R79, P1 ;  /* 0x0000004f5e5b7207 */ /* 0x040fe20000800000 */
[----:B------:R-:W-:Y:S01]  /*1df0*/  @P4 FMUL.FTZ R94, R94, c[0x0][0x1ec] ;  /* 0x00007b005e5e4a20 */ /* 0x000fe20000410000 */
[----:B------:R-:W-:-:S02]  /*1e00*/  @!P5 ISETP.NE.AND.EX P6, PT, RZ, c[0x0][0x21c], PT, P6 ;  /* 0x00008700ff00da0c */ /* 0x000fc40003fc5360 */
[----:B------:R-:W-:Y:S01]  /*1e10*/  @!P5 ISETP.NE.AND.EX P3, PT, RZ, c[0x0][0x21c], PT, P3 ;  /* 0x00008700ff00da0c */ /* 0x000fe20003f65330 */
[----:B------:R0:W-:Y:S01]  /*1e20*/  @P0 STG.E.128 [R2.64], R88 ;  /* 0x0000005802000986 */ /* 0x0001e2000c101d04 */
[----:B------:R-:W-:Y:S02]  /*1e30*/  @!P5 ISETP.NE.AND.EX P2, PT, RZ, c[0x0][0x21c], PT, P2 ;  /* 0x00008700ff00da0c */ /* 0x000fe40003f45320 */
[----:B------:R-:W-:Y:S02]  /*1e40*/  @P4 F2FP.BF16.PACK_AB R92, RZ, R92 ;  /* 0x0000005cff5c423e */ /* 0x000fe400000010ff */
[----:B------:R-:W-:Y:S02]  /*1e50*/  @P4 PRMT R84, R93, 0x7610, R84 ;  /* 0x000076105d544816 */ /* 0x000fe40000000054 */
[----:B------:R-:W-:Y:S02]  /*1e60*/  @!P5 FSEL R103, R56, RZ, P6 ;  /* 0x000000ff3867d208 */ /* 0x000fe40003000000 */
[----:B------:R-:W-:-:S02]  /*1e70*/  @!P5 FSEL R124, R57, RZ, P3 ;  /* 0x000000ff397cd208 */ /* 0x000fc40001800000 */
[----:B------:R-:W-:Y:S02]  /*1e80*/  @P4 LEA.HI.SX32 R102, R157, R96, 0x1d ;  /* 0x000000609d664211 */ /* 0x000fe400078feaff */
[----:B------:R-:W-:Y:S02]  /*1e90*/  @!P5 ISETP.NE.U32.AND P6, PT, RZ, c[0x0][0x218], PT ;  /* 0x00008600ff00da0c */ /* 0x000fe40003fc5070 */
[----:B------:R-:W-:Y:S02]  /*1ea0*/  @!P5 ISETP.NE.U32.AND P3, PT, RZ, c[0x0][0x218], PT ;  /* 0x00008600ff00da0c */ /* 0x000fe40003f65070 */
[----:B------:R-:W-:Y:S02]  /*1eb0*/  @P4 F2FP.BF16.PACK_AB R95, RZ, R95 ;  /* 0x0000005fff5f423e */ /* 0x000fe400000010ff */
[----:B0-----:R-:W-:Y:S02]  /*1ec0*/  @!P5 FSEL R91, R58, RZ, P2 ;  /* 0x000000ff3a5bd208 */ /* 0x001fe40001000000 */
[----:B------:R-:W-:Y:S01]  /*1ed0*/  @P4 PRMT R84, R84, 0x5410, R92 ;  /* 0x0000541054544816 */ /* 0x000fe2000000005c */
[----:B------:R-:W-:Y:S05]  /*1ee0*/  @!P5 BRA `(.L_x_3206) ;  /* 0x000000600000d947 */ /* 0x000fea0003800000 */
[----:B------:R-:W-:Y:S01]  /*1ef0*/  ISETP.NE.U32.AND P2, PT, RZ, c[0x0][0x218], PT ;  /* 0x00008600ff007a0c */ /* 0x000fe20003f45070 */
[----:B------:R-:W-:-:S03]  /*1f00*/  FFMA.FTZ R89, R109, R101, R100 ;  /* 0x000000656d597223 */ /* 0x000fc60000010064 */
[----:B------:R-:W-:Y:S01]  /*1f10*/  ISETP.NE.AND.EX P2, PT, RZ, c[0x0][0x21c], PT, P2 ;  /* 0x00008700ff007a0c */ /* 0x000fe20003f45320 */
[----:B------:R-:W-:-:S04]  /*1f20*/  FADD.FTZ R89, R166, -R89 ;  /* 0x80000059a6597221 */ /* 0x000fc80000010000 */
[----:B------:R-:W-:-:S08]  /*1f30*/  FMUL.FTZ R103, R154, R89 ;  /* 0x000000599a677220 */ /* 0x000fd00000410000 */
[----:B------:R-:W-:Y:S02]  /*1f40*/  @P2 FADD.FTZ R103, R56, R103 ;  /* 0x0000006738672221 */ /* 0x000fe40000010000 */
.L_x_3206:
[----:B------:R-:W-:Y:S05]  /*1f50*/  BSYNC B0 ;  /* 0x0000000000007941 */ /* 0x000fea0003800000 */
.L_x_3205:
        /* <DEDUP_REMOVED lines=8> */
.L_x_3208:
[----:B------:R-:W-:Y:S05]  /*1fe0*/  BSYNC B0 ;  /* 0x0000000000007941 */ /* 0x000fea0003800000 */
.L_x_3207:
[----:B------:R-:W-:Y:S01]  /*1ff0*/  @P4 FMUL.FTZ R88, R103, c[0x0][0x1ec] ;  /* 0x00007b0067584a20 */ /* 0x000fe20000410000 */
[----:B------:R-:W-:Y:S01]  /*2000*/  @P4 F2FP.BF16.PACK_AB R94, RZ, R94 ;  /* 0x0000005eff5e423e */ /* 0x000fe200000010ff */
[----:B------:R-:W-:Y:S01]  /*2010*/  @P4 FMUL.FTZ R89, R124, c[0x0][0x1ec] ;  /* 0x00007b007c594a20 */ /* 0x000fe20000410000 */
[----:B------:R-:W-:Y:S01]  /*2020*/  @!P5 ISETP.NE.AND.EX P6, PT, RZ, c[0x0][0x21c], PT, P6 ;  /* 0x00008700ff00da0c */ /* 0x000fe20003fc5360 */
[----:B------:R-:W-:Y:S01]  /*2030*/  BSSY B0, `(.L_x_3209) ;  /* 0x000000e000007945 */ /* 0x000fe20003800000 */
[----:B------:R-:W-:Y:S02]  /*2040*/  @P4 PRMT R85, R95, 0x7610, R85 ;  /* 0x000076105f554816 */ /* 0x000fe40000000055 */
[----:B------:R-:W-:Y:S02]  /*2050*/  @!P5 ISETP.NE.U32.AND P2, PT, RZ, c[0x0][0x218], PT ;  /* 0x00008600ff00da0c */ /* 0x000fe40003f45070 */
[----:B------:R-:W-:Y:S02]  /*2060*/  @P4 F2FP.BF16.PACK_AB R88, RZ, R88 ;  /* 0x00000058ff58423e */ /* 0x000fe400000010ff */
[----:B------:R-:W-:-:S02]  /*2070*/  @P4 F2FP.BF16.PACK_AB R89, RZ, R89 ;  /* 0x00000059ff59423e */ /* 0x000fc400000010ff */
[----:B------:R-:W-:Y:S02]  /*2080*/  @!P5 FSEL R92, R59, RZ, P6 ;  /* 0x000000ff3b5cd208 */ /* 0x000fe40003000000 */
        /* <DEDUP_REMOVED lines=8> */
.L_x_3210:
[----:B------:R-:W-:Y:S05]  /*2110*/  BSYNC B0 ;  /* 0x0000000000007941 */ /* 0x000fea0003800000 */
.L_x_3209:
        /* <DEDUP_REMOVED lines=8> */
.L_x_3212:
[----:B------:R-:W-:Y:S05]  /*21a0*/  BSYNC B0 ;  /* 0x0000000000007941 */ /* 0x000fea0003800000 */
.L_x_3211:
[----:B------:R-:W-:Y:S01]  /*21b0*/  @P4 FMUL.FTZ R90, R91, c[0x0][0x1ec] ;  /* 0x00007b005b5a4a20 */ /* 0x000fe20000410000 */
[----:B------:R-:W-:Y:S01]  /*21c0*/  @P4 PRMT R86, R88, 0x7610, R86 ;  /* 0x0000761058564816 */ /* 0x000fe20000000056 */
[----:B------:R-:W-:Y:S01]  /*21d0*/  @P4 FMUL.FTZ R93, R92, c[0x0][0x1ec] ;  /* 0x00007b005c5d4a20 */ /* 0x000fe20000410000 */
[----:B------:R-:W-:Y:S01]  /*21e0*/  @!P5 ISETP.NE.AND.EX P3, PT, RZ, c[0x0][0x21c], PT, P3 ;  /* 0x00008700ff00da0c */ /* 0x000fe20003f65330 */
[----:B------:R-:W-:Y:S01]  /*21f0*/  BSSY B0, `(.L_x_3213) ;  /* 0x000000d000007945 */ /* 0x000fe20003800000 */
[----:B------:R-:W-:Y:S02]  /*2200*/  @!P5 ISETP.NE.U32.AND P6, PT, RZ, c[0x0][0x218], PT ;  /* 0x00008600ff00da0c */ /* 0x000fe40003fc5070 */
[----:B------:R-:W-:Y:S02]  /*2210*/  @P4 PRMT R86, R86, 0x5410, R89 ;  /* 0x0000541056564816 */ /* 0x000fe40000000059 */
[----:B------:R-:W-:Y:S02]  /*2220*/  @P4 F2FP.BF16.PACK_AB R125, RZ, R90 ;  /* 0x0000005aff7d423e */ /* 0x000fe400000010ff */
[----:B------:R-:W-:-:S02]  /*2230*/  @P4 F2FP.BF16.PACK_AB R126, RZ, R93 ;  /* 0x0000005dff7e423e */ /* 0x000fc400000010ff */
        /* <DEDUP_REMOVED lines=8> */
.L_x_3214:
[----:B------:R-:W-:Y:S05]  /*22c0*/  BSYNC B0 ;  /* 0x0000000000007941 */ /* 0x000fea0003800000 */
.L_x_3213:
[----:B------:R-:W-:Y:S01]  /*22d0*/  @P0 MOV R97, 0x20 ;  /* 0x0000002000610802 */ /* 0x000fe20000000f00 */
[----:B------:R-:W-:Y:S01]  /*22e0*/  BSSY B0, `(.L_x_3215) ;  /* 0x0000015000007945 */ /* 0x000fe20003800000 */
[----:B------:R-:W-:Y:S02]  /*22f0*/  @P4 MOV R99, 0x10 ;  /* 0x0000001000634802 */ /* 0x000fe40000000f00 */
[----:B------:R-:W-:Y:S01]  /*2300*/  @!P5 ISETP.NE.U32.AND P3, PT, RZ, c[0x0][0x218], PT ;  /* 0x00008600ff00da0c */ /* 0x000fe20003f65070 */
[----:B------:R-:W-:Y:S01]  /*2310*/  @P0 IMAD.WIDE.U32 R96, R156, R97, c[0x0][0x258] ;  /* 0x000096009c600625 */ /* 0x000fe200078e0061 */
[----:B------:R-:W-:Y:S02]  /*2320*/  @!P5 ISETP.NE.AND.EX P2, PT, RZ, c[0x0][0x21c], PT, P2 ;  /* 0x00008700ff00da0c */ /* 0x000fe40003f45320 */
[----:B------:R-:W-:Y:S01]  /*2330*/  SEL R90, R91, R82, P1 ;  /* 0x000000525b5a7207 */ /* 0x000fe20000800000 */
[----:B------:R-:W-:Y:S01]  /*2340*/  @P4 IMAD.WIDE.U32 R98, R102, R99, c[0x0][0x248] ;  /* 0x0000920066624625 */ /* 0x000fe200078e0063 */
[----:B------:R-:W-:-:S02]  /*2350*/  SEL R89, R124, R81, P1 ;  /* 0x000000517c597207 */ /* 0x000fc40000800000 */
[----:B------:R-:W-:Y:S02]  /*2360*/  SEL R91, R92, R83, P1 ;  /* 0x000000535c5b7207 */ /* 0x000fe40000800000 */
[----:B------:R-:W-:Y:S02]  /*2370*/  @!P5 ISETP.NE.AND.EX P6, PT, RZ, c[0x0][0x21c], PT, P6 ;  /* 0x00008700ff00da0c */ /* 0x000fe40003fc5360 */
[----:B------:R-:W-:Y:S02]  /*2380*/  @!P5 ISETP.NE.AND.EX P3, PT, RZ, c[0x0][0x21c], PT, P3 ;  /* 0x00008700ff00da0c */ /* 0x000fe40003f65330 */
[----:B------:R-:W-:Y:S02]  /*2390*/  SEL R88, R103, R80, P1 ;  /* 0x0000005067587207 */ /* 0x000fe40000800000 */
        /* <DEDUP_REMOVED lines=9> */
.L_x_3216:
[----:B------:R-:W-:Y:S05]  /*2430*/  BSYNC B0 ;  /* 0x0000000000007941 */ /* 0x000fea0003800000 */
.L_x_3215:
        /* <DEDUP_REMOVED lines=10> */
.L_x_3218:
[----:B------:R-:W-:Y:S05]  /*24e0*/  BSYNC B0 ;  /* 0x0000000000007941 */ /* 0x000fea0003800000 */
.L_x_3217:
        /* <DEDUP_REMOVED lines=10> */
.L_x_3220:
[----:B------:R-:W-:Y:S05]  /*2590*/  BSYNC B0 ;  /* 0x0000000000007941 */ /* 0x000fea0003800000 */
.L_x_3219:
[----:B------:R-:W-:Y:S01]  /*25a0*/  @P4 PRMT R87, R125, 0x7610, R87 ;  /* 0x000076107d574816 */ /* 0x000fe20000000057 */
[----:B------:R0:W-:Y:S01]  /*25b0*/  @P0 STG.E.128 [R2.64+0x10], R88 ;  /* 0x0000105802000986 */ /* 0x0001e2000c101d04 */
[----:B------:R-:W-:Y:S01]  /*25c0*/  SEL R95, R156, R79, P1 ;  /* 0x0000004f9c5f7207 */ /* 0x000fe20000800000 */
[----:B------:R-:W-:Y:S01]  /*25d0*/  @P4 FMUL.FTZ R127, R127, c[0x0][0x1ec] ;  /* 0x00007b007f7f4a20 */ /* 0x000fe20000410000 */
[----:B------:R-:W-:Y:S01]  /*25e0*/  @P4 PRMT R87, R87, 0x5410, R126 ;  /* 0x0000541057574816 */ /* 0x000fe2000000007e */
[----:B------:R-:W-:Y:S01]  /*25f0*/  @P4 FMUL.FTZ R124, R124, c[0x0][0x1ec] ;  /* 0x00007b007c7c4a20 */ /* 0x000fe20000410000 */
[----:B------:R-:W-:Y:S01]  /*2600*/  @!P5 ISETP.NE.U32.AND P2, PT, RZ, c[0x0][0x218], PT ;  /* 0x00008600ff00da0c */ /* 0x000fe20003f45070 */
[----:B------:R-:W-:Y:S01]  /*2610*/  @P4 FMUL.FTZ R103, R103, c[0x0][0x1ec] ;  /* 0x00007b0067674a20 */ /* 0x000fe20000410000 */
[----:B------:R-:W-:Y:S01]  /*2620*/  @P4 F2FP.BF16.PACK_AB R127, RZ, R127 ;  /* 0x0000007fff7f423e */ /* 0x000fe200000010ff */
[----:B------:R1:W-:Y:S01]  /*2630*/  @P4 STG.E.128 [R98.64], R84 ;  /* 0x0000005462004986 */ /* 0x0003e2000c101d04 */
[----:B------:R-:W-:Y:S01]  /*2640*/  @!P5 ISETP.NE.AND.EX P2, PT, RZ, c[0x0][0x21c], PT, P2 ;  /* 0x00008700ff00da0c */ /* 0x000fe20003f45320 */
[----:B------:R-:W-:Y:S01]  /*2650*/  BSSY B0, `(.L_x_3221) ;  /* 0x000000f000007945 */ /* 0x000fe20003800000 */
[----:B------:R-:W-:Y:S01]  /*2660*/  @!P5 ISETP.NE.U32.AND P3, PT, RZ, c[0x0][0x218], PT ;  /* 0x00008600ff00da0c */ /* 0x000fe20003f65070 */
[----:B------:R2:W-:Y:S01]  /*2670*/  @P0 STG.E.128 [R96.64], R92 ;  /* 0x0000005c60000986 */ /* 0x0005e2000c101d04 */
[----:B------:R-:W-:-:S02]  /*2680*/  @!P5 ISETP.NE.U32.AND P6, PT, RZ, c[0x0][0x218], PT ;  /* 0x00008600ff00da0c */ /* 0x000fc40003fc5070 */
[----:B------:R-:W-:Y:S02]  /*2690*/  @P4 F2FP.BF16.PACK_AB R124, RZ, R124 ;  /* 0x0000007cff7c423e */ /* 0x000fe400000010ff */
[----:B------:R-:W-:Y:S02]  /*26a0*/  @P4 F2FP.BF16.PACK_AB R103, RZ, R103 ;  /* 0x00000067ff67423e */ /* 0x000fe400000010ff */
[----:B0-----:R-:W-:Y:S02]  /*26b0*/  @!P5 FSEL R3, R64, RZ, P2 ;  /* 0x000000ff4003d208 */ /* 0x001fe40001000000 */
[----:B-1----:R-:W-:Y:S01]  /*26c0*/  @P4 PRMT R84, R127, 0x7610, R84 ;  /* 0x000076107f544816 */ /* 0x002fe20000000054 */
[----:B------:R-:W-:Y:S05]  /*26d0*/  @!P5 BRA `(.L_x_3222) ;  /* 0x000000600000d947 */ /* 0x000fea0003800000 */
[----:B------:R-:W-:Y:S01]  /*26e0*/  ISETP.NE.U32.AND P2, PT, RZ, c[0x0][0x218], PT ;  /* 0x00008600ff007a0c */ /* 0x000fe20003f45070 */
[----:B------:R-:W-:-:S03]  /*26f0*/  FFMA.FTZ R3, R117, R101, R100 ;  /* 0x0000006575037223 */ /* 0x000fc60000010064 */
[----:B------:R-:W-:Y:S01]  /*2700*/  ISETP.NE.AND.EX P2, PT, RZ, c[0x0][0x21c], PT, P2 ;  /* 0x00008700ff007a0c */ /* 0x000fe20003f45320 */
[----:B------:R-:W-:-:S04]  /*2710*/  FADD.FTZ R3, R174, -R3 ;  /* 0x80000003ae037221 */ /* 0x000fc80000010000 */
[----:B------:R-:W-:-:S08]  /*2720*/  FMUL.FTZ R3, R154, R3 ;  /* 0x000000039a037220 */ /* 0x000fd00000410000 */
[----:B------:R-:W-:Y:S02]  /*2730*/  @P2 FADD.FTZ R3, R64, R3 ;  /* 0x0000000340032221 */ /* 0x000fe40000010000 */
.L_x_3222:
[----:B------:R-:W-:Y:S05]  /*2740*/  BSYNC B0 ;  /* 0x0000000000007941 */ /* 0x000fea0003800000 */
.L_x_3221:
[----:B------:R-:W-:Y:S01]  /*2750*/  @P4 FMUL.FTZ R156, R156, c[0x0][0x1ec] ;  /* 0x00007b009c9c4a20 */ /* 0x000fe20000410000 */
[----:B------:R-:W-:Y:S01]  /*2760*/  @!P5 ISETP.NE.AND.EX P3, PT, RZ, c[0x0][0x21c], PT, P3 ;  /* 0x00008700ff00da0c */ /* 0x000fe20003f65330 */
[----:B------:R-:W-:Y:S01]  /*2770*/  @P4 FMUL.FTZ R2, R3, c[0x0][0x1ec] ;  /* 0x00007b0003024a20 */ /* 0x000fe20000410000 */
[----:B------:R-:W-:Y:S01]  /*2780*/  BSSY B0, `(.L_x_3223) ;  /* 0x000000f000007945 */ /* 0x000fe20003800000 */
[----:B------:R-:W-:Y:S02]  /*2790*/  @!P5 ISETP.NE.U32.AND P2, PT, RZ, c[0x0][0x218], PT ;  /* 0x00008600ff00da0c */ /* 0x000fe40003f45070 */
[----:B------:R-:W-:Y:S02]  /*27a0*/  @!P5 ISETP.NE.AND.EX P6, PT, RZ, c[0x0][0x21c], PT, P6 ;  /* 0x00008700ff00da0c */ /* 0x000fe40003fc5360 */
[----:B------:R-:W-:Y:S02]  /*27b0*/  @P4 PRMT R84, R84, 0x5410, R124 ;  /* 0x0000541054544816 */ /* 0x000fe4000000007c */
[----:B------:R-:W-:-:S02]  /*27c0*/  @P4 PRMT R85, R103, 0x7610, R85 ;  /* 0x0000761067554816 */ /* 0x000fc40000000055 */
[----:B------:R-:W-:Y:S02]  /*27d0*/  @P4 F2FP.BF16.PACK_AB R156, RZ, R156 ;  /* 0x0000009cff9c423e */ /* 0x000fe400000010ff */
        /* <DEDUP_REMOVED lines=9> */
.L_x_3224:
[----:B------:R-:W-:Y:S05]  /*2870*/  BSYNC B0 ;  /* 0x0000000000007941 */ /* 0x000fea0003800000 */
.L_x_3223:
        /* <DEDUP_REMOVED lines=10> */
.L_x_3226:
[----:B------:R-:W-:Y:S05]  /*2920*/  BSYNC B0 ;  /* 0x0000000000007941 */ /* 0x000fea0003800000 */
.L_x_3225:
[----:B------:R-:W-:Y:S01]  /*2930*/  @P4 FMUL.FTZ R89, R91, c[0x0][0x1ec] ;  /* 0x00007b005b594a20 */ /* 0x000fe20000410000 */
[----:B------:R-:W-:Y:S01]  /*2940*/  @!P5 ISETP.NE.AND.EX P2, PT, RZ, c[0x0][0x21c], PT, P2 ;  /* 0x00008700ff00da0c */ /* 0x000fe20003f45320 */
[----:B------:R-:W-:Y:S01]  /*2950*/  BSSY B0, `(.L_x_3227) ;  /* 0x000000f000007945 */ /* 0x000fe20003800000 */
[----:B------:R-:W-:Y:S02]  /*2960*/  @P4 PRMT R86, R2, 0x7610, R86 ;  /* 0x0000761002564816 */ /* 0x000fe40000000056 */
[----:B------:R-:W-:Y:S02]  /*2970*/  @P4 PRMT R85, R85, 0x5410, R156 ;  /* 0x0000541055554816 */ /* 0x000fe4000000009c */
[----:B------:R-:W-:Y:S02]  /*2980*/  @P4 F2FP.BF16.PACK_AB R2, RZ, R88 ;  /* 0x00000058ff02423e */ /* 0x000fe400000010ff */
[----:B--2---:R-:W-:Y:S02]  /*2990*/  @P4 F2FP.BF16.PACK_AB R92, RZ, R89 ;  /* 0x00000059ff5c423e */ /* 0x004fe400000010ff */
[----:B------:R-:W-:-:S02]  /*29a0*/  @P4 MOV R98, 0x10 ;  /* 0x0000001000624802 */ /* 0x000fc40000000f00 */
[----:B------:R-:W-:Y:S02]  /*29b0*/  @P4 IADD3 R95, R102, 0x100, RZ ;  /* 0x00000100665f4810 */ /* 0x000fe40007ffe0ff */
        /* <DEDUP_REMOVED lines=8> */
.L_x_3228:
[----:B------:R-:W-:Y:S05]  /*2a40*/  BSYNC B0 ;  /* 0x0000000000007941 */ /* 0x000fea0003800000 */
.L_x_3227:
[----:B------:R-:W-:Y:S01]  /*2a50*/  @P4 FMUL.FTZ R93, R94, c[0x0][0x1ec] ;  /* 0x00007b005e5d4a20 */ /* 0x000fe20000410000 */
[----:B------:R-:W-:Y:S01]  /*2a60*/  @P4 PRMT R87, R92, 0x7610, R87 ;  /* 0x000076105c574816 */ /* 0x000fe20000000057 */
[----:B------:R-:W-:Y:S01]  /*2a70*/  BSSY B0, `(.L_x_3229) ;  /* 0x0000020000007945 */ /* 0x000fe20003800000 */
[----:B------:R-:W-:Y:S02]  /*2a80*/  SEL R89, R90, R81, P1 ;  /* 0x000000515a597207 */ /* 0x000fe40000800000 */
[----:B------:R-:W-:Y:S02]  /*2a90*/  @P4 F2FP.BF16.PACK_AB R93, RZ, R93 ;  /* 0x0000005dff5d423e */ /* 0x000fe400000010ff */
[----:B------:R-:W-:Y:S02]  /*2aa0*/  SEL R90, R91, R82, P1 ;  /* 0x000000525b5a7207 */ /* 0x000fe40000800000 */
[----:B------:R-:W-:Y:S02]  /*2ab0*/  SEL R88, R3, R80, P1 ;  /* 0x0000005003587207 */ /* 0x000fe40000800000 */
[----:B------:R-:W-:-:S02]  /*2ac0*/  SEL R91, R94, R83, P1 ;  /* 0x000000535e5b7207 */ /* 0x000fc40000800000 */
[----:B------:R-:W-:Y:S01]  /*2ad0*/  @P4 PRMT R86, R86, 0x5410, R2 ;  /* 0x0000541056564816 */ /* 0x000fe20000000002 */
[----:B------:R-:W-:Y:S01]  /*2ae0*/  @P4 IMAD.WIDE.U32 R2, R95, R98, c[0x0][0x248] ;  /* 0x000092005f024625 */ /* 0x000fe200078e0062 */
[----:B------:R-:W-:Y:S01]  /*2af0*/  @P4 PRMT R87, R87, 0x5410, R93 ;  /* 0x0000541057574816 */ /* 0x000fe2000000005d */
[----:B------:R0:W-:Y:S01]  /*2b00*/  @P0 STG.E.128 [R96.64+0x10], R88 ;  /* 0x0000105860000986 */ /* 0x0001e2000c101d04 */
[----:B------:R-:W-:Y:S02]  /*2b10*/  @!P5 ISETP.NE.U32.AND P3, PT, RZ, c[0x0][0x218], PT ;  /* 0x00008600ff00da0c */ /* 0x000fe40003f65070 */
[----:B------:R-:W-:Y:S01]  /*2b20*/  @!P5 ISETP.NE.U32.AND P6, PT, RZ, c[0x0][0x218], PT ;  /* 0x00008600ff00da0c */ /* 0x000fe20003fc5070 */
[----:B------:R1:W-:Y:S01]  /*2b30*/  @P4 STG.E.128 [R2.64], R84 ;  /* 0x0000005402004986 */ /* 0x0003e2000c101d04 */
[----:B------:R-:W-:Y:S02]  /*2b40*/  @!P5 ISETP.NE.AND.EX P3, PT, RZ, c[0x0][0x21c], PT, P3 ;  /* 0x00008700ff00da0c */ /* 0x000fe40003f65330 */
[----:B------:R-:W-:-:S02]  /*2b50*/  @!P5 ISETP.NE.U32.AND P2, PT, RZ, c[0x0][0x218], PT ;  /* 0x00008600ff00da0c */ /* 0x000fc40003f45070 */
[----:B------:R-:W-:Y:S02]  /*2b60*/  @!P5 FSEL R93, R68, RZ, P3 ;  /* 0x000000ff445dd208 */ /* 0x000fe40001800000 */
[----:B------:R-:W-:Y:S02]  /*2b70*/  @!P5 ISETP.NE.U32.AND P3, PT, RZ, c[0x0][0x218], PT ;  /* 0x00008600ff00da0c */ /* 0x000fe40003f65070 */
[----:B------:R-:W-:Y:S02]  /*2b80*/  @!P5 ISETP.NE.AND.EX P6, PT, RZ, c[0x0][0x21c], PT, P6 ;  /* 0x00008700ff00da0c */ /* 0x000fe40003fc5360 */
[----:B------:R-:W-:Y:S02]  /*2b90*/  @!P5 ISETP.NE.AND.EX P2, PT, RZ, c[0x0][0x21c], PT, P2 ;  /* 0x00008700ff00da0c */ /* 0x000fe40003f45320 */
[----:B------:R-:W-:Y:S02]  /*2ba0*/  @!P5 ISETP.NE.AND.EX P3, PT, RZ, c[0x0][0x21c], PT, P3 ;  /* 0x00008700ff00da0c */ /* 0x000fe40003f65330 */
[----:B0-----:R-:W-:-:S02]  /*2bb0*/  @!P5 FSEL R88, R69, RZ, P6 ;  /* 0x000000ff4558d208 */ /* 0x001fc40003000000 */
[----:B------:R-:W-:Y:S02]  /*2bc0*/  @!P5 FSEL R89, R70, RZ, P2 ;  /* 0x000000ff4659d208 */ /* 0x000fe40001000000 */
[----:B------:R-:W-:Y:S02]  /*2bd0*/  @!P5 ISETP.NE.U32.AND P6, PT, RZ, c[0x0][0x218], PT ;  /* 0x00008600ff00da0c */ /* 0x000fe40003fc5070 */
[----:B------:R-:W-:Y:S02]  /*2be0*/  @!P5 ISETP.NE.U32.AND P2, PT, RZ, c[0x0][0x218], PT ;  /* 0x00008600ff00da0c */ /* 0x000fe40003f45070 */
[----:B------:R-:W-:Y:S01]  /*2bf0*/  @!P5 FSEL R92, R71, RZ, P3 ;  /* 0x000000ff475cd208 */ /* 0x000fe20001800000 */
[----:B------:R-:W-:Y:S05]  /*2c00*/  @!P5 BRA `(.L_x_3230) ;  /* 0x000000600000d947 */ /* 0x000fea0003800000 */
[----:B-1----:R-:W-:Y:S01]  /*2c10*/  ISETP.NE.U32.AND P3, PT, RZ, c[0x0][0x218], PT ;  /* 0x00008600ff007a0c */ /* 0x002fe20003f65070 */
[----:B------:R-:W-:-:S03]  /*2c20*/  FFMA.FTZ R3, R121, R101, R100 ;  /* 0x0000006579037223 */ /* 0x000fc60000010064 */
[----:B------:R-:W-:Y:S01]  /*2c30*/  ISETP.NE.AND.EX P3, PT, RZ, c[0x0][0x21c], PT, P3 ;  /* 0x00008700ff007a0c */ /* 0x000fe20003f65330 */
[----:B------:R-:W-:-:S04]  /*2c40*/  FADD.FTZ R3, R178, -R3 ;  /* 0x80000003b2037221 */ /* 0x000fc80000010000 */
[----:B------:R-:W-:-:S08]  /*2c50*/  FMUL.FTZ R93, R154, R3 ;  /* 0x000000039a5d7220 */ /* 0x000fd00000410000 */
[----:B------:R-:W-:Y:S02]  /*2c60*/  @P3 FADD.FTZ R93, R68, R93 ;  /* 0x0000005d445d3221 */ /* 0x000fe40000010000 */
.L_x_3230:
[----:B-1----:R-:W-:Y:S05]  /*2c70*/  BSYNC B0 ;  /* 0x0000000000007941 */ /* 0x002fea0003800000 */
.L_x_3229:
        /* <DEDUP_REMOVED lines=8> */
.L_x_3232:
[----:B------:R-:W-:Y:S05]  /*2d00*/  BSYNC B0 ;  /* 0x0000000000007941 */ /* 0x000fea0003800000 */
.L_x_3231:
        /* <DEDUP_REMOVED lines=8> */
.L_x_3234:
[----:B------:R-:W-:Y:S05]  /*2d90*/  BSYNC B0 ;  /* 0x0000000000007941 */ /* 0x000fea0003800000 */
.L_x_3233:
        /* <DEDUP_REMOVED lines=8> */
.L_x_3236:
[----:B------:R-:W-:Y:S05]  /*2e20*/  BSYNC B0 ;  /* 0x0000000000007941 */ /* 0x000fea0003800000 */
.L_x_3235:
[----:B------:R-:W-:Y:S01]  /*2e30*/  @P4 FMUL.FTZ R2, R93, c[0x0][0x1ec] ;  /* 0x00007b005d024a20 */ /* 0x000fe20000410000 */
[----:B------:R-:W-:Y:S01]  /*2e40*/  @!P5 ISETP.NE.U32.AND P3, PT, RZ, c[0x0][0x218], PT ;  /* 0x00008600ff00da0c */ /* 0x000fe20003f65070 */
[----:B------:R-:W-:Y:S01]  /*2e50*/  @P4 FMUL.FTZ R3, R88, c[0x0][0x1ec] ;  /* 0x00007b0058034a20 */ /* 0x000fe20000410000 */
[----:B------:R-:W-:Y:S01]  /*2e60*/  @!P5 ISETP.NE.AND.EX P6, PT, RZ, c[0x0][0x21c], PT, P6 ;  /* 0x00008700ff00da0c */ /* 0x000fe20003fc5360 */
[----:B------:R-:W-:Y:S01]  /*2e70*/  BSSY B0, `(.L_x_3237) ;  /* 0x000000f000007945 */ /* 0x000fe20003800000 */
[----:B------:R-:W-:Y:S01]  /*2e80*/  @!P5 ISETP.NE.AND.EX P2, PT, RZ, c[0x0][0x21c], PT, P2 ;  /* 0x00008700ff00da0c */ /* 0x000fe20003f45320 */
[----:B------:R-:W-:Y:S01]  /*2e90*/  @P4 FMUL.FTZ R90, R89, c[0x0][0x1ec] ;  /* 0x00007b00595a4a20 */ /* 0x000fe20000410000 */
[----:B------:R-:W-:Y:S01]  /*2ea0*/  @!P5 ISETP.NE.AND.EX P3, PT, RZ, c[0x0][0x21c], PT, P3 ;  /* 0x00008700ff00da0c */ /* 0x000fe20003f65330 */
[----:B------:R-:W-:Y:S01]  /*2eb0*/  @P4 FMUL.FTZ R91, R92, c[0x0][0x1ec] ;  /* 0x00007b005c5b4a20 */ /* 0x000fe20000410000 */
        /* <DEDUP_REMOVED lines=10> */
.L_x_3238:
[----:B------:R-:W-:Y:S05]  /*2f60*/  BSYNC B0 ;  /* 0x0000000000007941 */ /* 0x000fea0003800000 */
.L_x_3237:
        /* <DEDUP_REMOVED lines=10> */
.L_x_3240:
[----:B------:R-:W-:Y:S05]  /*3010*/  BSYNC B0 ;  /* 0x0000000000007941 */ /* 0x000fea0003800000 */
.L_x_3239:
        /* <DEDUP_REMOVED lines=10> */
.L_x_3242:
[----:B------:R-:W-:Y:S05]  /*30c0*/  BSYNC B0 ;  /* 0x0000000000007941 */ /* 0x000fea0003800000 */
.L_x_3241:
[----:B------:R-:W-:Y:S01]  /*30d0*/  @P4 FMUL.FTZ R98, R99, c[0x0][0x1ec] ;  /* 0x00007b0063624a20 */ /* 0x000fe20000410000 */
[----:B------:R-:W-:Y:S01]  /*30e0*/  @P4 F2FP.BF16.PACK_AB R90, RZ, R90 ;  /* 0x0000005aff5a423e */ /* 0x000fe200000010ff */
[----:B------:R-:W-:Y:S01]  /*30f0*/  BSSY B0, `(.L_x_3243) ;  /* 0x000001d000007945 */ /* 0x000fe20003800000 */
[----:B------:R-:W-:Y:S02]  /*3100*/  @P4 F2FP.BF16.PACK_AB R94, RZ, R94 ;  /* 0x0000005eff5e423e */ /* 0x000fe400000010ff */
[----:B------:R-:W-:Y:S02]  /*3110*/  @!P5 ISETP.NE.U32.AND P2, PT, RZ, c[0x0][0x218], PT ;  /* 0x00008600ff00da0c */ /* 0x000fe40003f45070 */
[----:B------:R-:W-:Y:S02]  /*3120*/  @P4 F2FP.BF16.PACK_AB R91, RZ, R91 ;  /* 0x0000005bff5b423e */ /* 0x000fe400000010ff */
[----:B------:R-:W-:Y:S02]  /*3130*/  @P4 F2FP.BF16.PACK_AB R97, RZ, R97 ;  /* 0x00000061ff61423e */ /* 0x000fe400000010ff */
[----:B------:R-:W-:-:S02]  /*3140*/  @P4 F2FP.BF16.PACK_AB R98, RZ, R98 ;  /* 0x00000062ff62423e */ /* 0x000fc400000010ff */
[----:B------:R-:W-:Y:S02]  /*3150*/  @P4 PRMT R84, R2, 0x7610, R84 ;  /* 0x0000761002544816 */ /* 0x000fe40000000054 */
[----:B------:R-:W-:Y:S02]  /*3160*/  @P4 PRMT R85, R90, 0x7610, R85 ;  /* 0x000076105a554816 */ /* 0x000fe40000000055 */
[----:B------:R-:W-:Y:S02]  /*3170*/  @!P5 ISETP.NE.AND.EX P2, PT, RZ, c[0x0][0x21c], PT, P2 ;  /* 0x00008700ff00da0c */ /* 0x000fe40003f45320 */
[----:B------:R-:W-:Y:S02]  /*3180*/  @P4 PRMT R86, R94, 0x7610, R86 ;  /* 0x000076105e564816 */ /* 0x000fe40000000056 */
[----:B------:R-:W-:Y:S02]  /*3190*/  SEL R77, R88, R77, P1 ;  /* 0x0000004d584d7207 */ /* 0x000fe40000800000 */
[----:B------:R-:W-:-:S02]  /*31a0*/  SEL R76, R93, R76, P1 ;  /* 0x0000004c5d4c7207 */ /* 0x000fc40000800000 */
[----:B------:R-:W-:Y:S02]  /*31b0*/  SEL R78, R89, R78, P1 ;  /* 0x0000004e594e7207 */ /* 0x000fe40000800000 */
[----:B------:R-:W-:Y:S02]  /*31c0*/  @P4 PRMT R84, R84, 0x5410, R3 ;  /* 0x0000541054544816 */ /* 0x000fe40000000003 */
[----:B------:R-:W-:Y:S02]  /*31d0*/  SEL R79, R92, R79, P1 ;  /* 0x0000004f5c4f7207 */ /* 0x000fe40000800000 */
[----:B------:R-:W-:Y:S02]  /*31e0*/  SEL R80, R95, R80, P1 ;  /* 0x000000505f507207 */ /* 0x000fe40000800000 */
[----:B------:R-:W-:Y:S02]  /*31f0*/  @P4 PRMT R85, R85, 0x5410, R91 ;  /* 0x0000541055554816 */ /* 0x000fe4000000005b */
[----:B------:R-:W-:-:S02]  /*3200*/  SEL R81, R96, R81, P1 ;  /* 0x0000005160517207 */ /* 0x000fc40000800000 */
[----:B------:R-:W-:Y:S02]  /*3210*/  SEL R82, R99, R82, P1 ;  /* 0x0000005263527207 */ /* 0x000fe40000800000 */
[----:B------:R-:W-:Y:S02]  /*3220*/  @!P5 FSEL R88, R75, RZ, P2 ;  /* 0x000000ff4b58d208 */ /* 0x000fe40001000000 */
[----:B------:R-:W-:Y:S02]  /*3230*/  @P4 PRMT R86, R86, 0x5410, R97 ;  /* 0x0000541056564816 */ /* 0x000fe40000000061 */
        /* <DEDUP_REMOVED lines=8> */
.L_x_3244:
[----:B------:R-:W-:Y:S05]  /*32c0*/  BSYNC B0 ;  /* 0x0000000000007941 */ /* 0x000fea0003800000 */
.L_x_3243:
[----:B------:R-:W-:Y:S01]  /*32d0*/  @P4 FMUL.FTZ R89, R88, c[0x0][0x1ec] ;  /* 0x00007b0058594a20 */ /* 0x000fe20000410000 */
[----:B------:R-:W-:Y:S02]  /*32e0*/  @P0 MOV R2, 0x20 ;  /* 0x0000002000020802 */ /* 0x000fe40000000f00 */
[----:B------:R-:W-:Y:S02]  /*32f0*/  @P4 IADD3 R102, R102, 0x200, RZ ;  /* 0x0000020066664810 */ /* 0x000fe40007ffe0ff */
[----:B------:R-:W-:Y:S01]  /*3300*/  @P4 MOV R91, 0x10 ;  /* 0x00000010005b4802 */ /* 0x000fe20000000f00 */
[----:B------:R-:W-:Y:S01]  /*3310*/  @P0 IMAD.WIDE.U32 R2, R155, R2, c[0x0][0x258] ;  /* 0x000096009b020625 */ /* 0x000fe200078e0002 */
[----:B------:R-:W-:Y:S02]  /*3320*/  @P4 F2FP.BF16.PACK_AB R90, RZ, R89 ;  /* 0x00000059ff5a423e */ /* 0x000fe400000010ff */
[----:B------:R-:W-:Y:S01]  /*3330*/  SEL R83, R88, R83, P1 ;  /* 0x0000005358537207 */ /* 0x000fe20000800000 */
[----:B------:R-:W-:Y:S01]  /*3340*/  @P4 IMAD.WIDE.U32 R88, R102, R91, c[0x0][0x248] ;  /* 0x0000920066584625 */ /* 0x000fe200078e005b */
[----:B------:R-:W-:Y:S01]  /*3350*/  @P4 PRMT R87, R87, 0x5410, R90 ;  /* 0x0000541057574816 */ /* 0x000fe2000000005a */
[----:B------:R0:W-:Y:S01]  /*3360*/  @P0 STG.E.128 [R2.64], R76 ;  /* 0x0000004c02000986 */ /* 0x0001e2000c101d04 */
[----:B------:R-:W-:-:S02]  /*3370*/  IADD3 R128, R128, c[0x0][0x160], RZ ;  /* 0x0000580080807a10 */ /* 0x000fc40007ffe0ff */
[----:B------:R-:W-:Y:S01]  /*3380*/  LOP3.LUT P1, RZ, R145, 0xff, RZ, 0xc0, !PT ;  /* 0x000000ff91ff7812 */ /* 0x000fe2000782c0ff */
[----:B------:R0:W-:Y:S01]  /*3390*/  @P0 STG.E.128 [R2.64+0x10], R80 ;  /* 0x0000105002000986 */ /* 0x0001e2000c101d04 */
[----:B------:R-:W-:Y:S02]  /*33a0*/  ISETP.GE.AND P0, PT, R128, c[0x0][0x164], PT ;  /* 0x0000590080007a0c */ /* 0x000fe40003f06270 */
[----:B------:R-:W-:Y:S01]  /*33b0*/  SEL R145, RZ, 0x1, P1 ;  /* 0x00000001ff917807 */ /* 0x000fe20000800000 */
[----:B------:R0:W-:Y:S10]  /*33c0*/  @P4 STG.E.128 [R88.64], R84 ;  /* 0x0000005458004986 */ /* 0x0001f4000c101d04 */
[----:B0-----:R-:W-:Y:S01]  /*33d0*/  @P0 CALL.REL.NOINC `(.L_x_3191) ;  /* 0x0000001000000944 */ /* 0x001fe20003c00000 */
[----:B------:R-:W-:Y:S05]  /*33e0*/  BRA `(.L_x_3245) ;  /* 0xffffd1a000007947 */ /* 0x000fea000383ffff */
.L_x_3191:
[----:B------:R-:W0:Y:S01]  /*33f0*/  S2UR UR6, SR_CTAID.X ;  /* 0x00000000000679c3 */ /* 0x000e220000002500 */
[----:B------:R-:W-:Y:S01]  /*3400*/  HFMA2.MMA R53, -RZ, RZ, 0, 1.9073486328125e-06 ;  /* 0x00000020ff357435 */ /* 0x000fe200000001ff */
[----:B------:R-:W-:-:S02]  /*3410*/  LOP3.LUT R3, R0, 0xff, RZ, 0xc0, !PT ;  /* 0x000000ff00037812 */ /* 0x000fc400078ec0ff */
        /* <DEDUP_REMOVED lines=18> */
.L_x_3195:
[----:B------:R-:W-:Y:S01]  /*3540*/  HFMA2.MMA R96, -RZ, RZ, 0, 1.847743988037109375e-06 ;  /* 0x0000001fff607435 */ /* 0x000fe200000001ff */
[----:B------:R-:W-:Y:S01]  /*3550*/  MOV R92, R88 ;  /* 0x00000058005c7202 */ /* 0x000fe20000000f00 */
[----:B------:R-:W-:Y:S01]  /*3560*/  IMAD.MOV.U32 R95, RZ, RZ, 0x10 ;  /* 0x00000010ff5f7424 */ /* 0x000fe200078e00ff */
[----:B------:R-:W-:-:S02]  /*3570*/  MOV R97, 0xffffffff ;  /* 0xffffffff00617802 */ /* 0x000fc40000000f00 */
[----:B------:R-:W-:Y:S02]  /*3580*/  MOV R2, 0x35a0 ;  /* 0x000035a000027802 */ /* 0x000fe40000000f00 */
[----:B-----5:R-:W-:Y:S05]  /*3590*/  CALL.REL.NOINC `($__internal_63_$__cuda_sm70_shflsync_down_p) ;  /* 0x0000045000007944 */ /* 0x020fea0003c00000 */
[----:B-1----:R-:W-:Y:S01]  /*35a0*/  MOV R91, R96 ;  /* 0x00000060005b7202 */ /* 0x002fe20000000f00 */
[----:B0-----:R-:W-:Y:S05]  /*35b0*/  BRA `(.L_x_3246) ;  /* 0xffffe09000007947 */ /* 0x001fea000383ffff */
.L_x_3196:
[----:B------:R-:W-:Y:S01]  /*35c0*/  HFMA2.MMA R95, -RZ, RZ, 0, 9.5367431640625e-07 ;  /* 0x00000010ff5f7435 */ /* 0x000fe200000001ff */
[----:B------:R-:W-:Y:S02]  /*35d0*/  MOV R92, R89 ;  /* 0x00000059005c7202 */ /* 0x000fe40000000f00 */
[----:B------:R-:W-:Y:S02]  /*35e0*/  MOV R96, 0x1f ;  /* 0x0000001f00607802 */ /* 0x000fe40000000f00 */
[----:B------:R-:W-:Y:S02]  /*35f0*/  MOV R97, 0xffffffff ;  /* 0xffffffff00617802 */ /* 0x000fe40000000f00 */
[----:B------:R-:W-:Y:S02]  /*3600*/  MOV R2, 0x3620 ;  /* 0x0000362000027802 */ /* 0x000fe40000000f00 */
[----:B01---5:R-:W-:Y:S05]  /*3610*/  CALL.REL.NOINC `($__internal_63_$__cuda_sm70_shflsync_down_p) ;  /* 0x000003d000007944 */ /* 0x023fea0003c00000 */
[----:B------:R-:W-:Y:S01]  /*3620*/  FADD.FTZ R91, R91, R88 ;  /* 0x000000585b5b7221 */ /* 0x000fe20000010000 */
[----:B0-----:R-:W-:Y:S01]  /*3630*/  HFMA2.MMA R95, -RZ, RZ, 0, 4.76837158203125e-07 ;  /* 0x00000008ff5f7435 */ /* 0x001fe200000001ff */
[----:B-1----:R-:W-:Y:S01]  /*3640*/  FADD.FTZ R89, R89, R96 ;  /* 0x0000006059597221 */ /* 0x002fe20000010000 */
[----:B------:R-:W-:Y:S01]  /*3650*/  MOV R97, 0xffffffff ;  /* 0xffffffff00617802 */ /* 0x000fe20000000f00 */
[----:B------:R-:W-:Y:S01]  /*3660*/  IMAD.MOV.U32 R96, RZ, RZ, 0x1f ;  /* 0x0000001fff607424 */ /* 0x000fe200078e00ff */
[----:B------:R-:W-:-:S02]  /*3670*/  MOV R92, R91 ;  /* 0x0000005b005c7202 */ /* 0x000fc40000000f00 */
[----:B------:R-:W-:Y:S02]  /*3680*/  MOV R2, 0x36a0 ;  /* 0x000036a000027802 */ /* 0x000fe40000000f00 */
[----:B------:R-:W-:Y:S05]  /*3690*/  CALL.REL.NOINC `($__internal_63_$__cuda_sm70_shflsync_down_p) ;  /* 0x0000035000007944 */ /* 0x000fea0003c00000 */
[----:B0-----:R-:W-:Y:S01]  /*36a0*/  HFMA2.MMA R95, -RZ, RZ, 0, 4.76837158203125e-07 ;  /* 0x00000008ff5f7435 */ /* 0x001fe200000001ff */
[----:B-1----:R-:W-:Y:S02]  /*36b0*/  MOV R88, R96 ;  /* 0x0000006000587202 */ /* 0x002fe40000000f00 */
[----:B------:R-:W-:Y:S02]  /*36c0*/  MOV R92, R89 ;  /* 0x00000059005c7202 */ /* 0x000fe40000000f00 */
[----:B------:R-:W-:Y:S02]  /*36d0*/  MOV R96, 0x1f ;  /* 0x0000001f00607802 */ /* 0x000fe40000000f00 */
[----:B------:R-:W-:Y:S02]  /*36e0*/  MOV R97, 0xffffffff ;  /* 0xffffffff00617802 */ /* 0x000fe40000000f00 */
[----:B------:R-:W-:Y:S02]  /*36f0*/  MOV R2, 0x3710 ;  /* 0x0000371000027802 */ /* 0x000fe40000000f00 */
[----:B------:R-:W-:Y:S05]  /*3700*/  CALL.REL.NOINC `($__internal_63_$__cuda_sm70_shflsync_down_p) ;  /* 0x000002e000007944 */ /* 0x000fea0003c00000 */
[----:B------:R-:W-:Y:S01]  /*3710*/  FADD.FTZ R91, R88, R91 ;  /* 0x0000005b585b7221 */ /* 0x000fe20000010000 */
[----:B0-----:R-:W-:Y:S01]  /*3720*/  HFMA2.MMA R95, -RZ, RZ, 0, 2.384185791015625e-07 ;  /* 0x00000004ff5f7435 */ /* 0x001fe200000001ff */
[----:B-1----:R-:W-:Y:S01]  /*3730*/  FADD.FTZ R89, R89, R96 ;  /* 0x0000006059597221 */ /* 0x002fe20000010000 */
[----:B------:R-:W-:Y:S01]  /*3740*/  MOV R97, 0xffffffff ;  /* 0xffffffff00617802 */ /* 0x000fe20000000f00 */
[----:B------:R-:W-:Y:S01]  /*3750*/  IMAD.MOV.U32 R96, RZ, RZ, 0x1f ;  /* 0x0000001fff607424 */ /* 0x000fe200078e00ff */
[----:B------:R-:W-:-:S02]  /*3760*/  MOV R92, R91 ;  /* 0x0000005b005c7202 */ /* 0x000fc40000000f00 */
[----:B------:R-:W-:Y:S02]  /*3770*/  MOV R2, 0x3790 ;  /* 0x0000379000027802 */ /* 0x000fe40000000f00 */
[----:B------:R-:W-:Y:S05]  /*3780*/  CALL.REL.NOINC `($__internal_63_$__cuda_sm70_shflsync_down_p) ;  /* 0x0000026000007944 */ /* 0x000fea0003c00000 */
[----:B0-----:R-:W-:Y:S01]  /*3790*/  HFMA2.MMA R95, -RZ, RZ, 0, 2.384185791015625e-07 ;  /* 0x00000004ff5f7435 */ /* 0x001fe200000001ff */
[----:B-1----:R-:W-:Y:S02]  /*37a0*/  MOV R88, R96 ;  /* 0x0000006000587202 */ /* 0x002fe40000000f00 */
[----:B------:R-:W-:Y:S02]  /*37b0*/  MOV R92, R89 ;  /* 0x00000059005c7202 */ /* 0x000fe40000000f00 */
[----:B------:R-:W-:Y:S02]  /*37c0*/  MOV R96, 0x1f ;  /* 0x0000001f00607802 */ /* 0x000fe40000000f00 */
[----:B------:R-:W-:Y:S02]  /*37d0*/  MOV R97, 0xffffffff ;  /* 0xffffffff00617802 */ /* 0x000fe40000000f00 */
[----:B------:R-:W-:Y:S02]  /*37e0*/  MOV R2, 0x3800 ;  /* 0x0000380000027802 */ /* 0x000fe40000000f00 */
[----:B------:R-:W-:Y:S05]  /*37f0*/  CALL.REL.NOINC `($__internal_63_$__cuda_sm70_shflsync_down_p) ;  /* 0x000001f000007944 */ /* 0x000fea0003c00000 */
[----:B------:R-:W-:Y:S01]  /*3800*/  FADD.FTZ R91, R88, R91 ;  /* 0x0000005b585b7221 */ /* 0x000fe20000010000 */
[----:B0-----:R-:W-:Y:S01]  /*3810*/  HFMA2.MMA R95, -RZ, RZ, 0, 1.1920928955078125e-07 ;  /* 0x00000002ff5f7435 */ /* 0x001fe200000001ff */
[----:B-1----:R-:W-:Y:S01]  /*3820*/  FADD.FTZ R93, R89, R96 ;  /* 0x00000060595d7221 */ /* 0x002fe20000010000 */
[----:B------:R-:W-:Y:S01]  /*3830*/  MOV R97, 0xffffffff ;  /* 0xffffffff00617802 */ /* 0x000fe20000000f00 */
[----:B------:R-:W-:Y:S01]  /*3840*/  IMAD.MOV.U32 R96, RZ, RZ, 0x1f ;  /* 0x0000001fff607424 */ /* 0x000fe200078e00ff */
[----:B------:R-:W-:-:S02]  /*3850*/  MOV R92, R91 ;  /* 0x0000005b005c7202 */ /* 0x000fc40000000f00 */
[----:B------:R-:W-:Y:S02]  /*3860*/  MOV R2, 0x3880 ;  /* 0x0000388000027802 */ /* 0x000fe40000000f00 */
[----:B------:R-:W-:Y:S05]  /*3870*/  CALL.REL.NOINC `($__internal_63_$__cuda_sm70_shflsync_down_p) ;  /* 0x0000017000007944 */ /* 0x000fea0003c00000 */
[----:B0-----:R-:W-:Y:S01]  /*3880*/  HFMA2.MMA R95, -RZ, RZ, 0, 1.1920928955078125e-07 ;  /* 0x00000002ff5f7435 */ /* 0x001fe200000001ff */
[----:B-1----:R-:W-:Y:S02]  /*3890*/  MOV R88, R96 ;  /* 0x0000006000587202 */ /* 0x002fe40000000f00 */
[----:B------:R-:W-:Y:S02]  /*38a0*/  MOV R92, R93 ;  /* 0x0000005d005c7202 */ /* 0x000fe40000000f00 */
[----:B------:R-:W-:Y:S02]  /*38b0*/  MOV R96, 0x1f ;  /* 0x0000001f00607802 */ /* 0x000fe40000000f00 */
[----:B------:R-:W-:Y:S02]  /*38c0*/  MOV R97, 0xffffffff ;  /* 0xffffffff00617802 */ /* 0x000fe40000000f00 */
[----:B------:R-:W-:Y:S02]  /*38d0*/  MOV R2, 0x38f0 ;  /* 0x000038f000027802 */ /* 0x000fe40000000f00 */
[----:B------:R-:W-:Y:S05]  /*38e0*/  CALL.REL.NOINC `($__internal_63_$__cuda_sm70_shflsync_down_p) ;  /* 0x0000010000007944 */ /* 0x000fea0003c00000 */
[----:B------:R-:W-:Y:S01]  /*38f0*/  FADD.FTZ R89, R88, R91 ;  /* 0x0000005b58597221 */ /* 0x000fe20000010000 */
[----:B0-----:R-:W-:Y:S01]  /*3900*/  HFMA2.MMA R95, -RZ, RZ, 0, 5.9604644775390625e-08 ;  /* 0x00000001ff5f7435 */ /* 0x001fe200000001ff */
[----:B-1----:R-:W-:Y:S01]  /*3910*/  FADD.FTZ R93, R93, R96 ;  /* 0x000000605d5d7221 */ /* 0x002fe20000010000 */
[----:B------:R-:W-:Y:S01]  /*3920*/  MOV R97, 0xffffffff ;  /* 0xffffffff00617802 */ /* 0x000fe20000000f00 */
[----:B------:R-:W-:Y:S01]  /*3930*/  IMAD.MOV.U32 R96, RZ, RZ, 0x1f ;  /* 0x0000001fff607424 */ /* 0x000fe200078e00ff */
[----:B------:R-:W-:-:S02]  /*3940*/  MOV R92, R89 ;  /* 0x00000059005c7202 */ /* 0x000fc40000000f00 */
[----:B------:R-:W-:Y:S02]  /*3950*/  MOV R2, 0x3970 ;  /* 0x0000397000027802 */ /* 0x000fe40000000f00 */
[----:B------:R-:W-:Y:S05]  /*3960*/  CALL.REL.NOINC `($__internal_63_$__cuda_sm70_shflsync_down_p) ;  /* 0x0000008000007944 */ /* 0x000fea0003c00000 */
[----:B0-----:R-:W-:Y:S01]  /*3970*/  HFMA2.MMA R95, -RZ, RZ, 0, 5.9604644775390625e-08 ;  /* 0x00000001ff5f7435 */ /* 0x001fe200000001ff */
[----:B-1----:R-:W-:Y:S02]  /*3980*/  MOV R94, R96 ;  /* 0x00000060005e7202 */ /* 0x002fe40000000f00 */
[----:B------:R-:W-:Y:S02]  /*3990*/  MOV R92, R93 ;  /* 0x0000005d005c7202 */ /* 0x000fe40000000f00 */
[----:B------:R-:W-:Y:S02]  /*39a0*/  MOV R96, 0x1f ;  /* 0x0000001f00607802 */ /* 0x000fe40000000f00 */
[----:B------:R-:W-:Y:S02]  /*39b0*/  MOV R97, 0xffffffff ;  /* 0xffffffff00617802 */ /* 0x000fe40000000f00 */
[----:B------:R-:W-:Y:S02]  /*39c0*/  MOV R2, 0x39e0 ;  /* 0x000039e000027802 */ /* 0x000fe40000000f00 */
[----:B------:R-:W-:Y:S05]  /*39d0*/  CALL.REL.NOINC `($__internal_63_$__cuda_sm70_shflsync_down_p) ;  /* 0x0000001000007944 */ /* 0x000fea0003c00000 */
[----:B01----:R-:W-:Y:S05]  /*39e0*/  BRA `(.L_x_3247) ;  /* 0xffffdd8000007947 */ /* 0x003fea000383ffff */
        .weak           $__internal_63_$__cuda_sm70_shflsync_down_p
        .type           $__internal_63_$__cuda_sm70_shflsync_down_p,@function
        .size           $__internal_63_$__cuda_sm70_shflsync_down_p,(.L_x_9317 - $__internal_63_$__cuda_sm70_shflsync_down_p)
$__internal_63_$__cuda_sm70_shflsync_down_p:
[----:B------:R-:W-:Y:S01]  /*39f0*/  HFMA2.MMA R3, -RZ, RZ, 0, 0 ;  /* 0x00000000ff037435 */ /* 0x000fe200000001ff */
[----:B------:R-:W-:Y:S04]  /*3a00*/  WARPSYNC R97 ;  /* 0x0000006100007348 */ /* 0x000fe80003800000 */
[----:B------:R0:W1:Y:S01]  /*3a10*/  SHFL.DOWN PT, R96, R92, R95, R96 ;  /* 0x0800005f5c607389 */ /* 0x00006200000e0060 */
[----:B------:R-:W-:Y:S05]  /*3a20*/  RET.REL.NODEC R2 `(_ZN10layer_norm13ln_bwd_kernelINS_13Kernel_traitsI13__nv_bfloat16S2_fS2_fjLj6144ELj1ELj1ELj8ELj16ENS_18Kernel_traits_baseILj6144ES2_S2_fS2_fjLj256EEEEELb0ELb0ELb1ELb1EEEvNS_9BwdParamsE) ;  /* 0xffffc5d002007950 */ /* 0x000fea0003c3ffff */
.L_x_3248:
        /* <DEDUP_REMOVED lines=13> */
.L_x_9317:


//--------------------- .text._ZN10layer_norm13ln_bwd_kernelINS_13Kernel_traitsI13__nv_bfloat16S2_fS2_fjLj6144ELj1ELj1ELj8ELj16ENS_18Kernel_traits_baseILj6144ES2_S2_fS2_fjLj256EEEEELb0ELb1ELb0ELb0EEEvNS_9BwdParamsE --------------------------
	.section	.text._ZN10layer_norm13ln_bwd_kernelINS_13Kernel_traitsI13__nv_bfloat16S2_fS2_fjLj6144ELj1ELj1ELj8ELj16ENS_18Kernel_traits_baseILj6144ES2_S2_fS2_fjLj256EEEEELb0ELb1ELb0ELb0EEEvNS_9BwdParamsE,"ax",@progbits
	.sectioninfo	@"SHI_REGISTERS=235"
	.align	128
        .global         _ZN10layer_norm13ln_bwd_kernelINS_13Kernel_traitsI13__nv_bfloat16S2_fS2_fjLj6144ELj1ELj1ELj8ELj16ENS_18Kernel_traits_baseILj6144ES2_S2_fS2_fjLj256EEEEELb0ELb1ELb0ELb0EEEvNS_9BwdParamsE
        .type           _ZN10layer_norm13ln_bwd_kernelINS_13Kernel_traitsI13__nv_bfloat16S2_fS2_fjLj6144ELj1ELj1ELj8ELj16ENS_18Kernel_traits_baseILj6144ES2_S2_fS2_fjLj256EEEEELb0ELb1ELb0ELb0EEEvNS_9BwdParamsE,@function
        .size           _ZN10layer_norm13ln_bwd_kernelINS_13Kernel_traitsI13__nv_bfloat16S2_fS2_fjLj6144ELj1ELj1ELj8ELj16ENS_18Kernel_traits_baseILj6144ES2_S2_fS2_fjLj256EEEEELb0ELb1ELb0ELb0EEEvNS_9BwdParamsE,(.L_x_9318 - _ZN10layer_norm13ln_bwd_kernelINS_13Kernel_traitsI13__nv_bfloat16S2_fS2_fjLj6144ELj1ELj1ELj8ELj16ENS_18Kernel_traits_baseILj6144ES2_S2_fS2_fjLj256EEEEELb0ELb1ELb0ELb0EEEvNS_9BwdParamsE)
        .other          _ZN10layer_norm13ln_bwd_kernelINS_13Kernel_traitsI13__nv_bfloat16S2_fS2_fjLj6144ELj1ELj1ELj8ELj16ENS_18Kernel_traits_baseILj6144ES2_S2_fS2_fjLj256EEEEELb0ELb1ELb0ELb0EEEvNS_9BwdParamsE,@"STO_CUDA_ENTRY STV_DEFAULT"
_ZN10layer_norm13ln_bwd_kernelINS_13Kernel_traitsI13__nv_bfloat16S2_fS2_fjLj6144ELj1ELj1ELj8ELj16ENS_18Kernel_traits_baseILj6144ES2_S2_fS2_fjLj256EEEEELb0ELb1ELb0ELb0EEEvNS_9BwdParamsE:
.text._ZN10layer_norm13ln_bwd_kernelINS_13Kernel_traitsI13__nv_bfloat16S2_fS2_fjLj6144ELj1ELj1ELj8ELj16ENS_18Kernel_traits_baseILj6144ES2_S2_fS2_fjLj256EEEEELb0ELb1ELb0ELb0EEEvNS_9BwdParamsE:
        /* <DEDUP_REMOVED lines=120> */
.L_x_3264:
        /* <DEDUP_REMOVED lines=18> */
[----:B------:R-:W-:Y:S02]  /*08a0*/  LOP3.LUT P5, RZ, R167, 0xff, RZ, 0xc0, !PT ;  /* 0x000000ffa7ff7812 */ /* 0x000fe400078ac0ff */
[----:B------:R-:W-:-:S02]  /*08b0*/  MOV R227, RZ ;  /* 0x000000ff00e37202 */ /* 0x000fc40000000f00 */
[----:B------:R-:W-:Y:S02]  /*08c0*/  MOV R195, RZ ;  /* 0x000000ff00c37202 */ /* 0x000fe40000000f00 */
[----:B------:R-:W-:Y:S02]  /*08d0*/  SHF.R.U32.HI R154, RZ, 0x5, R164 ;  /* 0x00000005ff9a7819 */ /* 0x000fe400000116a4 */
[----:B------:R-:W-:Y:S02]  /*08e0*/  MOV R225, R173 ;  /* 0x000000ad00e17202 */ /* 0x000fe40000000f00 */
[----:B--2---:R-:W-:Y:S01]  /*08f0*/  FSEL R194, R142, RZ, !P1 ;  /* 0x000000ff8ec27208 */ /* 0x004fe20004800000 */
[----:B------:R-:W-:Y:S05]  /*0900*/  @!P2 BRA `(.L_x_3251) ;  /* 0x000004e00000a947 */ /* 0x000fea0003800000 */
[----:B0-----:R-:W-:Y:S01]  /*0910*/  HFMA2.MMA R144, -RZ, RZ, 0, 9.5367431640625e-07 ;  /* 0x00000010ff907435 */ /* 0x001fe200000001ff */
[----:B------:R-:W-:-:S04]  /*0920*/  LEA R212, P1, R173, c[0x0][0x188], 0x5 ;  /* 0x00006200add47a11 */ /* 0x000fc800078228ff */
[----:B------:R-:W-:-:S05]  /*0930*/  LEA.HI.X R213, R173, c[0x0][0x18c], RZ, 0x5, P1 ;  /* 0x00006300add57a11 */ /* 0x000fca00008f2cff */
[----:B------:R-:W-:Y:S01]  /*0940*/  IMAD.WIDE.U32 R144, R173, R144, c[0x0][0x208] ;  /* 0x00008200ad907625 */ /* 0x000fe200078e0090 */
[----:B------:R-:W2:Y:S01]  /*0950*/  LDG.E.128 R140, [R212.64] ;  /* 0x00000004d48c7981 */ /* 0x000ea2000c1e1d00 */
[----:B------:R-:W-:-:S03]  /*0960*/  ISETP.NE.U32.AND P1, PT, RZ, c[0x0][0x218], PT ;  /* 0x00008600ff007a0c */ /* 0x000fc60003f25070 */
[----:B------:R-:W3:Y:S04]  /*0970*/  LDG.E.128 R148, [R212.64+0x10] ;  /* 0x00001004d4947981 */ /* 0x000ee8000c1e1d00 */
[----:B------:R-:W4:Y:S01]  /*0980*/  LDG.E.128 R144, [R144.64] ;  /* 0x0000000490907981 */ /* 0x000f22000c1e1d00 */
[----:B------:R-:W-:-:S13]  /*0990*/  ISETP.NE.AND.EX P1, PT, RZ, c[0x0][0x21c], PT, P1 ;  /* 0x00008700ff007a0c */ /* 0x000fda0003f25310 */
[----:B------:R-:W-:-:S04]  /*09a0*/  @P1 LEA R152, P6, R173, c[0x0][0x218], 0x5 ;  /* 0x00008600ad981a11 */ /* 0x000fc800078c28ff */
[----:B------:R-:W-:-:S05]  /*09b0*/  @P1 LEA.HI.X R153, R173, c[0x0][0x21c], RZ, 0x5, P6 ;  /* 0x00008700ad991a11 */ /* 0x000fca00030f2cff */
[----:B------:R0:W5:Y:S04]  /*09c0*/  @P1 LDG.E.128 R108, [R152.64] ;  /* 0x00000004986c1981 */ /* 0x000168000c1e1d00 */
[----:B------:R0:W5:Y:S01]  /*09d0*/  @P1 LDG.E.128 R112, [R152.64+0x10] ;  /* 0x0000100498701981 */ /* 0x000162000c1e1d00 */
[----:B------:R-:W-:Y:S01]  /*09e0*/  IADD3 R225, R173, 0x100, RZ ;  /* 0x00000100ade17810 */ /* 0x000fe20007ffe0ff */
[----:B--2---:R-:W-:-:S04]  /*09f0*/  FADD.FTZ R179, -R194, R140 ;  /* 0x0000008cc2b37221 */ /* 0x004fc80000010100 */
[----:B-----5:R-:W-:Y:S01]  /*0a00*/  FMUL.FTZ R179, R174, R179 ;  /* 0x000000b3aeb37220 */ /* 0x020fe20000410000 */
[--C-:B----4-:R-:W-:Y:S01]  /*0a10*/  PRMT R224, RZ, 0x5410, R144.reuse ;  /* 0x00005410ffe07816 */ /* 0x110fe20000000090 */
[C---:B------:R-:W-:Y:S01]  /*0a20*/  FADD.FTZ R141, -R194.reuse, R141 ;  /* 0x0000008dc28d7221 */ /* 0x040fe20000010100 */
[----:B------:R-:W-:Y:S01]  /*0a30*/  PRMT R144, RZ, 0x7610, R144 ;  /* 0x00007610ff907816 */ /* 0x000fe20000000090 */
[----:B------:R-:W-:Y:S02]  /*0a40*/  FADD.FTZ R221, -R194, R142 ;  /* 0x0000008ec2dd7221 */ /* 0x000fe40000010100 */
[----:B------:R-:W-:Y:S02]  /*0a50*/  FADD.FTZ R80, R80, R224 ;  /* 0x000000e050507221 */ /* 0x000fe40000010000 */
[-C--:B------:R-:W-:Y:S02]  /*0a60*/  FFMA.FTZ R104, R179, R224.reuse, R104 ;  /* 0x000000e0b3687223 */ /* 0x080fe40000010068 */
[----:B------:R-:W-:Y:S01]  /*0a70*/  FMUL.FTZ R224, R163, R224 ;  /* 0x000000e0a3e07220 */ /* 0x000fe20000410000 */
[----:B------:R-:W-:Y:S01]  /*0a80*/  PRMT R220, RZ, 0x5410, R145 ;  /* 0x00005410ffdc7816 */ /* 0x000fe20000000091 */
[----:B------:R-:W-:-:S02]  /*0a90*/  FADD.FTZ R143, -R194, R143 ;  /* 0x0000008fc28f7221 */ /* 0x000fc40000010100 */
[C---:B------:R-:W-:Y:S02]  /*0aa0*/  FMUL.FTZ R223, R174.reuse, R141 ;  /* 0x0000008daedf7220 */ /* 0x040fe40000410000 */
[----:B------:R-:W-:Y:S02]  /*0ab0*/  FMUL.FTZ R221, R174, R221 ;  /* 0x000000ddaedd7220 */ /* 0x000fe40000410000 */
[----:B------:R-:W-:Y:S02]  /*0ac0*/  FMUL.FTZ R222, R162, R144 ;  /* 0x00000090a2de7220 */ /* 0x000fe40000410000 */
[----:B------:R-:W-:Y:S02]  /*0ad0*/  FADD.FTZ R141, RZ, R224 ;  /* 0x000000e0ff8d7221 */ /* 0x000fe40000010000 */
[----:B------:R-:W-:Y:S01]  /*0ae0*/  FFMA.FTZ R140, R179, R224, RZ ;  /* 0x000000e0b38c7223 */ /* 0x000fe200000100ff */
[----:B------:R-:W-:Y:S01]  /*0af0*/  PRMT R218, RZ, 0x7610, R145 ;  /* 0x00007610ffda7816 */ /* 0x000fe20000000091 */
[----:B---3--:R-:W-:-:S02]  /*0b00*/  FADD.FTZ R217, -R194, R148 ;  /* 0x00000094c2d97221 */ /* 0x008fc40000010100 */
[----:B------:R-:W-:Y:S02]  /*0b10*/  FADD.FTZ R82, R82, R220 ;  /* 0x000000dc52527221 */ /* 0x000fe40000010000 */
[----:B------:R-:W-:Y:S02]  /*0b20*/  FMUL.FTZ R219, R174, R143 ;  /* 0x0000008faedb7220 */ /* 0x000fe40000410000 */
[-C--:B------:R-:W-:Y:S02]  /*0b30*/  FFMA.FTZ R106, R221, R220.reuse, R106 ;  /* 0x000000dcdd6a7223 */ /* 0x080fe4000001006a */
        /* <DEDUP_REMOVED lines=11> */
[----:B------:R-:W-:-:S02]  /*0bf0*/  FADD.FTZ R213, -R194, R150 ;  /* 0x00000096c2d57221 */ /* 0x000fc40000010100 */
[----:B------:R-:W-:Y:S02]  /*0c00*/  FADD.FTZ R76, R76, R216 ;  /* 0x000000d84c4c7221 */ /* 0x000fe40000010000 */
[-C--:B------:R-:W-:Y:S02]  /*0c10*/  FFMA.FTZ R100, R217, R216.reuse, R100 ;  /* 0x000000d8d9647223 */ /* 0x080fe40000010064 */
        /* <DEDUP_REMOVED lines=29> */
.L_x_3251:
[----:B0-----:R-:W-:Y:S05]  /*0df0*/  BSYNC B0 ;  /* 0x0000000000007941 */ /* 0x001fea0003800000 */
.L_x_3250:
[----:B------:R-:W-:Y:S01]  /*0e00*/  BSSY B0, `(.L_x_3252) ;  /* 0x0000050000007945 */ /* 0x000fe20003800000 */
[----:B------:R-:W-:Y:S05]  /*0e10*/  @!P3 BRA `(.L_x_3253) ;  /* 0x000004e00000b947 */ /* 0x000fea0003800000 */
[C---:B------:R-:W-:Y:S02]  /*0e20*/  LEA R176, P1, R225.reuse, c[0x0][0x188], 0x5 ;  /* 0x00006200e1b07a11 */ /* 0x040fe400078228ff */
[----:B------:R-:W-:Y:S02]  /*0e30*/  MOV R144, 0x10 ;  /* 0x0000001000907802 */ /* 0x000fe40000000f00 */
[----:B------:R-:W-:-:S03]  /*0e40*/  LEA.HI.X R177, R225, c[0x0][0x18c], RZ, 0x5, P1 ;  /* 0x00006300e1b17a11 */ /* 0x000fc600008f2cff */
[----:B------:R-:W-:Y:S02]  /*0e50*/  IMAD.WIDE.U32 R144, R225, R144, c[0x0][0x208] ;  /* 0x00008200e1907625 */ /* 0x000fe400078e0090 */
[----:B------:R-:W2:Y:S04]  /*0e60*/  LDG.E.128 R140, [R176.64] ;  /* 0x00000004b08c7981 */ /* 0x000ea8000c1e1d00 */
[----:B------:R-:W3:Y:S01]  /*0e70*/  LDG.E.128 R144, [R144.64] ;  /* 0x0000000490907981 */ /* 0x000ee2000c1e1d00 */
[----:B------:R-:W-:-:S03]  /*0e80*/  ISETP.NE.U32.AND P1, PT, RZ, c[0x0][0x218], PT ;  /* 0x00008600ff007a0c */ /* 0x000fc60003f25070 */
[----:B------:R0:W4:Y:S01]  /*0e90*/  LDG.E.128 R148, [R176.64+0x10] ;  /* 0x00001004b0947981 */ /* 0x000122000c1e1d00 */
        /* <DEDUP_REMOVED lines=9> */
[----:B0----5:R-:W-:Y:S01]  /*0f30*/  FMUL.FTZ R177, R174, R181 ;  /* 0x000000b5aeb17220 */ /* 0x021fe20000410000 */
        /* <DEDUP_REMOVED lines=9> */
[C---:B------:R-:W-:Y:S01]  /*0fd0*/  FMUL.FTZ R206, R174.reuse, R183 ;  /* 0x000000b7aece7220 */ /* 0x040fe20000410000 */
[--C-:B------:R-:W-:Y:S01]  /*0fe0*/  PRMT R178, RZ, 0x5410, R146.reuse ;  /* 0x00005410ffb27816 */ /* 0x100fe20000000092 */
[----:B------:R-:W-:Y:S01]  /*0ff0*/  FMUL.FTZ R208, R174, R141 ;  /* 0x0000008daed07220 */ /* 0x000fe20000410000 */
[----:B------:R-:W-:Y:S01]  /*1000*/  PRMT R146, RZ, 0x7610, R146 ;  /* 0x00007610ff927816 */ /* 0x000fe20000000092 */
[----:B------:R-:W-:-:S02]  /*1010*/  FMUL.FTZ R207, R34, R144 ;  /* 0x0000009022cf7220 */ /* 0x000fc40000410000 */
[----:B------:R-:W-:Y:S02]  /*1020*/  FADD.FTZ R140, R227, R210 ;  /* 0x000000d2e38c7221 */ /* 0x000fe40000010000 */
[----:B------:R-:W-:Y:S02]  /*1030*/  FFMA.FTZ R195, R177, R210, R195 ;  /* 0x000000d2b1c37223 */ /* 0x000fe400000100c3 */
[----:B----4-:R-:W-:Y:S02]  /*1040*/  FADD.FTZ R147, -R194, R148 ;  /* 0x00000094c2937221 */ /* 0x010fe40000010100 */
[----:B------:R-:W-:Y:S02]  /*1050*/  FADD.FTZ R74, R74, R205 ;  /* 0x000000cd4a4a7221 */ /* 0x000fe40000010000 */
[----:B------:R-:W-:Y:S02]  /*1060*/  FFMA.FTZ R98, R206, R205, R98 ;  /* 0x000000cdce627223 */ /* 0x000fe40000010062 */
        /* <DEDUP_REMOVED lines=9> */
[----:B------:R-:W-:Y:S02]  /*1100*/  FADD.FTZ R187, -R194, R150 ;  /* 0x00000096c2bb7221 */ /* 0x000fe40000010100 */
        /* <DEDUP_REMOVED lines=31> */
.L_x_3253:
[----:B-1----:R-:W-:Y:S05]  /*1300*/  BSYNC B0 ;  /* 0x0000000000007941 */ /* 0x002fea0003800000 */
.L_x_3252:
[----:B------:R-:W-:Y:S01]  /*1310*/  BSSY B0, `(.L_x_3254) ;  /* 0x000004f000007945 */ /* 0x000fe20003800000 */
[----:B------:R-:W-:Y:S05]  /*1320*/  @!P4 BRA `(.L_x_3255) ;  /* 0x000004d00000c947 */ /* 0x000fea0003800000 */
[----:B------:R-:W-:Y:S01]  /*1330*/  HFMA2.MMA R144, -RZ, RZ, 0, 9.5367431640625e-07 ;  /* 0x00000010ff907435 */ /* 0x000fe200000001ff */
[----:B------:R-:W-:-:S04]  /*1340*/  LEA R188, P1, R225, c[0x0][0x188], 0x5 ;  /* 0x00006200e1bc7a11 */ /* 0x000fc800078228ff */
[----:B------:R-:W-:-:S05]  /*1350*/  LEA.HI.X R189, R225, c[0x0][0x18c], RZ, 0x5, P1 ;  /* 0x00006300e1bd7a11 */ /* 0x000fca00008f2cff */
[----:B------:R-:W-:Y:S01]  /*1360*/  IMAD.WIDE.U32 R144, R225, R144, c[0x0][0x208] ;  /* 0x00008200e1907625 */ /* 0x000fe200078e0090 */
[----:B------:R-:W2:Y:S01]  /*1370*/  LDG.E.128 R140, [R188.64] ;  /* 0x00000004bc8c7981 */ /* 0x000ea2000c1e1d00 */
[----:B------:R-:W-:-:S03]  /*1380*/  ISETP.NE.U32.AND P1, PT, RZ, c[0x0][0x218], PT ;  /* 0x00008600ff007a0c */ /* 0x000fc60003f25070 */
[----:B------:R0:W3:Y:S04]  /*1390*/  LDG.E.128 R148, [R188.64+0x10] ;  /* 0x00001004bc947981 */ /* 0x0000e8000c1e1d00 */
[----:B------:R-:W4:Y:S01]  /*13a0*/  LDG.E.128 R144, [R144.64] ;  /* 0x0000000490907981 */ /* 0x000f22000c1e1d00 */
[----:B------:R-:W-:-:S13]  /*13b0*/  ISETP.NE.AND.EX P1, PT, RZ, c[0x0][0x21c], PT, P1 ;  /* 0x00008700ff007a0c */ /* 0x000fda0003f25310 */
[----:B------:R-:W-:-:S04]  /*13c0*/  @P1 LEA R152, P6, R225, c[0x0][0x218], 0x5 ;  /* 0x00008600e1981a11 */ /* 0x000fc800078c28ff */
[----:B------:R-:W-:-:S05]  /*13d0*/  @P1 LEA.HI.X R153, R225, c[0x0][0x21c], RZ, 0x5, P6 ;  /* 0x00008700e1991a11 */ /* 0x000fca00030f2cff */
[----:B------:R1:W5:Y:S04]  /*13e0*/  @P1 LDG.E.128 R124, [R152.64] ;  /* 0x00000004987c1981 */ /* 0x000368000c1e1d00 */
[----:B------:R1:W5:Y:S01]  /*13f0*/  @P1 LDG.E.128 R128, [R152.64+0x10] ;  /* 0x0000100498801981 */ /* 0x000362000c1e1d00 */
[----:B--2---:R-:W-:-:S04]  /*1400*/  FADD.FTZ R175, -R194, R140 ;  /* 0x0000008cc2af7221 */ /* 0x004fc80000010100 */
[----:B-----5:R-:W-:Y:S01]  /*1410*/  FMUL.FTZ R175, R174, R175 ;  /* 0x000000afaeaf7220 */ /* 0x020fe20000410000 */
[----:B----4-:R-:W-:Y:S01]  /*1420*/  PRMT R190, RZ, 0x5410, R144 ;  /* 0x00005410ffbe7816 */ /* 0x010fe20000000090 */
[C---:B------:R-:W-:Y:S01]  /*1430*/  FADD.FTZ R191, -R194.reuse, R142 ;  /* 0x0000008ec2bf7221 */ /* 0x040fe20000010100 */
[----:B------:R-:W-:Y:S01]  /*1440*/  PRMT R144, RZ, 0x7610, R144 ;  /* 0x00007610ff907816 */ /* 0x000fe20000000090 */
[----:B------:R-:W-:Y:S02]  /*1450*/  FADD.FTZ R141, -R194, R141 ;  /* 0x0000008dc28d7221 */ /* 0x000fe40000010100 */
[----:B------:R-:W-:Y:S02]  /*1460*/  FADD.FTZ R64, R64, R190 ;  /* 0x000000be40407221 */ /* 0x000fe40000010000 */
[-C--:B------:R-:W-:Y:S02]  /*1470*/  FFMA.FTZ R88, R175, R190.reuse, R88 ;  /* 0x000000beaf587223 */ /* 0x080fe40000010058 */
[----:B------:R-:W-:Y:S01]  /*1480*/  FMUL.FTZ R190, R27, R190 ;  /* 0x000000be1bbe7220 */ /* 0x000fe20000410000 */
[----:B------:R-:W-:Y:S01]  /*1490*/  PRMT R196, RZ, 0x5410, R145 ;  /* 0x00005410ffc47816 */ /* 0x000fe20000000091 */
[----:B0-----:R-:W-:-:S02]  /*14a0*/  FMUL.FTZ R189, R174, R191 ;  /* 0x000000bfaebd7220 */ /* 0x001fc40000410000 */
[----:B------:R-:W-:Y:S02]  /*14b0*/  FMUL.FTZ R188, R174, R141 ;  /* 0x0000008daebc7220 */ /* 0x000fe40000410000 */
[----:B------:R-:W-:Y:S02]  /*14c0*/  FMUL.FTZ R191, R26, R144 ;  /* 0x000000901abf7220 */ /* 0x000fe40000410000 */
[----:B------:R-:W-:Y:S02]  /*14d0*/  FADD.FTZ R140, R227, R190 ;  /* 0x000000bee38c7221 */ /* 0x000fe40000010000 */
[----:B------:R-:W-:Y:S01]  /*14e0*/  FFMA.FTZ R195, R175, R190, R195 ;  /* 0x000000beafc37223 */ /* 0x000fe200000100c3 */
[----:B------:R-:W-:Y:S01]  /*14f0*/  PRMT R145, RZ, 0x7610, R145 ;  /* 0x00007610ff917816 */ /* 0x000fe20000000091 */
[----:B---3--:R-:W-:Y:S02]  /*1500*/  FADD.FTZ R197, -R194, R148 ;  /* 0x00000094c2c57221 */ /* 0x008fe40000010100 */
[----:B------:R-:W-:-:S02]  /*1510*/  FADD.FTZ R66, R66, R196 ;  /* 0x000000c442427221 */ /* 0x000fc40000010000 */
        /* <DEDUP_REMOVED lines=46> */
.L_x_3255:
[----:B-1----:R-:W-:Y:S05]  /*1800*/  BSYNC B0 ;  /* 0x0000000000007941 */ /* 0x002fea0003800000 */
.L_x_3254:
[----:B------:R-:W-:Y:S02]  /*1810*/  LOP3.LUT R226, R154, 0x7fffff8, RZ, 0xc0, !PT ;  /* 0x07fffff89ae27812 */ /* 0x000fe400078ec0ff */
[----:B------:R-:W-:-:S02]  /*1820*/  MOV R225, 0x3f800000 ;  /* 0x3f80000000e17802 */ /* 0x000fc40000000f00 */
[----:B------:R-:W-:Y:S02]  /*1830*/  LOP3.LUT P1, RZ, R164, 0x1f, RZ, 0xc0, !PT ;  /* 0x0000001fa4ff7812 */ /* 0x000fe4000782c0ff */
[----:B------:R-:W-:Y:S02]  /*1840*/  @!P5 IADD3 R226, R226, 0x8, RZ ;  /* 0x00000008e2e2d810 */ /* 0x000fe40007ffe0ff */
[----:B-----5:R-:W-:Y:S01]  /*1850*/  @P0 PRMT R225, RZ, 0x5410, R155 ;  /* 0x00005410ffe10816 */ /* 0x020fe2000000009b */
[----:B------:R-:W-:Y:S06]  /*1860*/  BRA.DIV ~URZ, `(.L_x_3256) ;  /* 0x000018427f007947 */ /* 0x000fec000b800000 */
[----:B------:R0:W1:Y:S02]  /*1870*/  SHFL.DOWN PT, R142, R227, 0x10, 0x1f ;  /* 0x0a001f00e38e7f89 */ /* 0x00006400000e0000 */
.L_x_3269:
        /* <DEDUP_REMOVED lines=18> */
.L_x_3270:
        /* <DEDUP_REMOVED lines=43> */
[-CC-:B------:R-:W-:Y:S01]  /*1c50*/  FFMA.FTZ R151, R219, R152.reuse, R153.reuse ;  /* 0x00000098db977223 */ /* 0x180fe20000010099 */
[----:B------:R-:W-:Y:S01]  /*1c60*/  ISETP.NE.U32.AND P0, PT, RZ, c[0x0][0x258], PT ;  /* 0x00009600ff007a0c */ /* 0x000fe20003f05070 */
[----:B------:R-:W-:-:S02]  /*1c70*/  FFMA.FTZ R155, R217, R152, R153 ;  /* 0x00000098d99b7223 */ /* 0x000fc40000010099 */
[-CC-:B------:R-:W-:Y:S01]  /*1c80*/  FFMA.FTZ R195, R215, R152.reuse, R153.reuse ;  /* 0x00000098d7c37223 */ /* 0x180fe20000010099 */
[----:B------:R-:W-:Y:S01]  /*1c90*/  ISETP.NE.AND.EX P0, PT, RZ, c[0x0][0x25c], PT, P0 ;  /* 0x00009700ff007a0c */ /* 0x000fe20003f05300 */
        /* <DEDUP_REMOVED lines=38> */
[-C--:B------:R-:W-:Y:S02]  /*1f00*/  FMUL.FTZ R195, R146, R225.reuse ;  /* 0x000000e192c37220 */ /* 0x080fe40000410000 */
[-C--:B------:R-:W-:Y:S02]  /*1f10*/  FMUL.FTZ R227, R147, R225.reuse ;  /* 0x000000e193e37220 */ /* 0x080fe40000410000 */
[-C--:B------:R-:W-:Y:S02]  /*1f20*/  FMUL.FTZ R226, R150, R225.reuse ;  /* 0x000000e196e27220 */ /* 0x080fe40000410000 */
[-C--:B------:R-:W-:Y:S02]  /*1f30*/  FMUL.FTZ R229, R151, R225.reuse ;  /* 0x000000e197e57220 */ /* 0x080fe40000410000 */
[----:B------:R-:W-:Y:S02]  /*1f40*/  FMUL.FTZ R228, R228, R225 ;  /* 0x000000e1e4e47220 */ /* 0x000fe40000410000 */
[----:B------:R-:W-:-:S02]  /*1f50*/  FMUL.FTZ R144, R19, R154 ;  /* 0x0000009a13907220 */ /* 0x000fc40000410000 */
[----:B------:R-:W-:Y:S02]  /*1f60*/  FMUL.FTZ R145, R18, R155 ;  /* 0x0000009b12917220 */ /* 0x000fe40000410000 */
[----:B------:R-:W-:Y:S02]  /*1f70*/  FMUL.FTZ R146, R17, R194 ;  /* 0x000000c211927220 */ /* 0x000fe40000410000 */
[----:B------:R-:W-:Y:S01]  /*1f80*/  FMUL.FTZ R147, R16, R195 ;  /* 0x000000c310937220 */ /* 0x000fe20000410000 */
[----:B------:R-:W-:Y:S01]  /*1f90*/  F2FP.BF16.PACK_AB R144, R145, R144 ;  /* 0x000000909190723e */ /* 0x000fe200000010ff */
[----:B------:R-:W-:Y:S02]  /*1fa0*/  FMUL.FTZ R149, R14, R227 ;  /* 0x000000e30e957220 */ /* 0x000fe40000410000 */
[----:B------:R-:W-:Y:S01]  /*1fb0*/  FMUL.FTZ R150, R13, R226 ;  /* 0x000000e20d967220 */ /* 0x000fe20000410000 */
[----:B------:R-:W-:Y:S01]  /*1fc0*/  F2FP.BF16.PACK_AB R145, R147, R146 ;  /* 0x000000929391723e */ /* 0x000fe200000010ff */
[----:B------:R-:W-:-:S02]  /*1fd0*/  FMUL.FTZ R231, R12, R229 ;  /* 0x000000e50ce77220 */ /* 0x000fc40000410000 */
[----:B------:R-:W-:Y:S01]  /*1fe0*/  FMUL.FTZ R232, R11, R228 ;  /* 0x000000e40be87220 */ /* 0x000fe20000410000 */
[----:B------:R-:W-:Y:S01]  /*1ff0*/  F2FP.BF16.PACK_AB R146, R150, R149 ;  /* 0x000000959692723e */ /* 0x000fe200000010ff */
[----:B------:R-:W-:-:S03]  /*2000*/  @P5 IMAD.WIDE.U32 R150, R173, R230, c[0x0][0x258] ;  /* 0x00009600ad965625 */ /* 0x000fc600078e00e6 */
[----:B------:R-:W-:Y:S01]  /*2010*/  F2FP.BF16.PACK_AB R147, R232, R231 ;  /* 0x000000e7e893723e */ /* 0x000fe200000010ff */
[C---:B------:R-:W-:Y:S01]  /*2020*/  IMAD.WIDE.U32 R148, R173.reuse, R148, c[0x0][0x248] ;  /* 0x00009200ad947625 */ /* 0x040fe200078e0094 */
[----:B------:R-:W-:Y:S01]  /*2030*/  @P5 STG.E.128 [R150.64], R132 ;  /* 0x0000008496005986 */ /* 0x000fe2000c101d04 */
[----:B------:R-:W-:-:S03]  /*2040*/  IADD3 R173, R173, 0x100, RZ ;  /* 0x00000100adad7810 */ /* 0x000fc60007ffe0ff */
[----:B------:R-:W-:Y:S04]  /*2050*/  @P5 STG.E.128 [R150.64+0x10], R136 ;  /* 0x0000108896005986 */ /* 0x000fe8000c101d04 */
[----:B------:R2:W-:Y:S02]  /*2060*/  STG.E.128 [R148.64], R144 ;  /* 0x0000009094007986 */ /* 0x0005e4000c101d04 */
[--C-:B--2---:R-:W-:Y:S02]  /*2070*/  PRMT R147, RZ, 0x5410, R141.reuse ;  /* 0x00005410ff937816 */ /* 0x104fe4000000008d */
[----:B------:R-:W-:Y:S02]  /*2080*/  PRMT R144, RZ, 0x7610, R141 ;  /* 0x00007610ff907816 */ /* 0x000fe4000000008d */
[----:B------:R-:W-:Y:S01]  /*2090*/  PRMT R145, RZ, 0x5410, R140 ;  /* 0x00005410ff917816 */ /* 0x000fe2000000008c */
[----:B------:R-:W-:Y:S01]  /*20a0*/  FFMA.FTZ R58, R194, R147, R58 ;  /* 0x00000093c23a7223 */ /* 0x000fe2000001003a */
[----:B------:R-:W-:Y:S01]  /*20b0*/  PRMT R141, RZ, 0x5410, R142 ;  /* 0x00005410ff8d7816 */ /* 0x000fe2000000008e */
[----:B------:R-:W-:Y:S01]  /*20c0*/  FFMA.FTZ R59, R195, R144, R59 ;  /* 0x00000090c33b7223 */ /* 0x000fe2000001003b */
[--C-:B------:R-:W-:Y:S01]  /*20d0*/  PRMT R146, RZ, 0x5410, R143.reuse ;  /* 0x00005410ff927816 */ /* 0x100fe2000000008f */
        /* <DEDUP_REMOVED lines=9> */
.L_x_3259:
[----:B------:R-:W-:Y:S05]  /*2170*/  BSYNC B0 ;  /* 0x0000000000007941 */ /* 0x000fea0003800000 */
.L_x_3258:
        /* <DEDUP_REMOVED lines=12> */
[----:B------:R-:W-:Y:S01]  /*2240*/  FADD.FTZ R147, R207, -R144 ;  /* 0x80000090cf937221 */ /* 0x000fe20000010000 */
[----:B------:R-:W-:Y:S01]  /*2250*/  ISETP.NE.U32.AND P5, PT, RZ, c[0x0][0x258], PT ;  /* 0x00009600ff007a0c */ /* 0x000fe20003fa5070 */
[C---:B------:R-:W-:Y:S01]  /*2260*/  FMUL.FTZ R145, R174.reuse, R145 ;  /* 0x00000091ae917220 */ /* 0x040fe20000410000 */
[----:B------:R-:W-:Y:S01]  /*2270*/  LEA R148, P6, R173, c[0x0][0x248], 0x4 ;  /* 0x00009200ad947a11 */ /* 0x000fe200078c20ff */
[----:B------:R-:W-:Y:S01]  /*2280*/  FMUL.FTZ R146, R174, R147 ;  /* 0x00000093ae927220 */ /* 0x000fe20000410000 */
[----:B------:R-:W-:Y:S01]  /*2290*/  ISETP.NE.AND.EX P5, PT, RZ, c[0x0][0x25c], PT, P5 ;  /* 0x00009700ff007a0c */ /* 0x000fe20003fa5350 */
[----:B------:R-:W-:-:S02]  /*22a0*/  FFMA.FTZ R194, R180, R152, R153 ;  /* 0x00000098b4c27223 */ /* 0x000fc40000010099 */
[----:B------:R-:W-:Y:S02]  /*22b0*/  FFMA.FTZ R150, R176, R152, R153 ;  /* 0x00000098b0967223 */ /* 0x000fe40000010099 */
[----:B------:R-:W-:Y:S02]  /*22c0*/  @P0 FADD.FTZ R145, R116, R145 ;  /* 0x0000009174910221 */ /* 0x000fe40000010000 */
[----:B------:R-:W-:Y:S02]  /*22d0*/  @P0 FADD.FTZ R146, R117, R146 ;  /* 0x0000009275920221 */ /* 0x000fe40000010000 */
[CC--:B------:R-:W-:Y:S01]  /*22e0*/  FMUL.FTZ R155, R145.reuse, R225.reuse ;  /* 0x000000e1919b7220 */ /* 0x0c0fe20000410000 */
[----:B------:R-:W-:Y:S01]  /*22f0*/  SEL R132, R145, R132, P1 ;  /* 0x0000008491847207 */ /* 0x000fe20000800000 */
[C---:B------:R-:W-:Y:S01]  /*2300*/  FMUL.FTZ R154, R146.reuse, R225 ;  /* 0x000000e1929a7220 */ /* 0x040fe20000410000 */
[----:B------:R-:W-:Y:S01]  /*2310*/  SEL R133, R146, R133, P1 ;  /* 0x0000008592857207 */ /* 0x000fe20000800000 */
[----:B------:R-:W-:-:S02]  /*2320*/  FMUL.FTZ R144, R10, R155 ;  /* 0x0000009b0a907220 */ /* 0x000fc40000410000 */
[----:B------:R-:W-:Y:S02]  /*2330*/  FMUL.FTZ R147, R9, R154 ;  /* 0x0000009a09937220 */ /* 0x000fe40000410000 */
[-CC-:B------:R-:W-:Y:S02]  /*2340*/  FFMA.FTZ R146, R206, R152.reuse, R153.reuse ;  /* 0x00000098ce927223 */ /* 0x180fe40000010099 */
[--C-:B------:R-:W-:Y:S01]  /*2350*/  FFMA.FTZ R149, R183, R152, R153.reuse ;  /* 0x00000098b7957223 */ /* 0x100fe20000010099 */
[----:B------:R-:W-:Y:S01]  /*2360*/  F2FP.BF16.PACK_AB R144, R147, R144 ;  /* 0x000000909390723e */ /* 0x000fe200000010ff */
[-CC-:B------:R-:W-:Y:S02]  /*2370*/  FFMA.FTZ R195, R187, R152.reuse, R153.reuse ;  /* 0x00000098bbc37223 */ /* 0x180fe40000010099 */
[----:B------:R-:W-:Y:S02]  /*2380*/  FFMA.FTZ R227, R186, R152, R153 ;  /* 0x00000098bae37223 */ /* 0x000fe40000010099 */
        /* <DEDUP_REMOVED lines=11> */
[----:B------:R-:W-:Y:S02]  /*2440*/  FMUL.FTZ R228, R174, R227 ;  /* 0x000000e3aee47220 */ /* 0x000fe40000410000 */
[----:B------:R-:W-:-:S02]  /*2450*/  @P0 FADD.FTZ R226, R121, R226 ;  /* 0x000000e279e20221 */ /* 0x000fc40000010000 */
[----:B------:R-:W-:Y:S02]  /*2460*/  @P0 FADD.FTZ R145, R118, R145 ;  /* 0x0000009176910221 */ /* 0x000fe40000010000 */
[----:B------:R-:W-:Y:S01]  /*2470*/  @P0 FADD.FTZ R146, R119, R146 ;  /* 0x0000009277920221 */ /* 0x000fe20000010000 */
[----:B------:R-:W-:Y:S01]  /*2480*/  SEL R137, R226, R137, P1 ;  /* 0x00000089e2897207 */ /* 0x000fe20000800000 */
[----:B------:R-:W-:Y:S01]  /*2490*/  @P0 FADD.FTZ R149, R120, R149 ;  /* 0x0000009578950221 */ /* 0x000fe20000010000 */
[----:B------:R-:W-:Y:S01]  /*24a0*/  SEL R134, R145, R134, P1 ;  /* 0x0000008691867207 */ /* 0x000fe20000800000 */
[----:B------:R-:W-:Y:S01]  /*24b0*/  @P0 FADD.FTZ R147, R122, R147 ;  /* 0x000000937a930221 */ /* 0x000fe20000010000 */
[C---:B------:R-:W-:Y:S01]  /*24c0*/  SEL R135, R146.reuse, R135, P1 ;  /* 0x0000008792877207 */ /* 0x040fe20000800000 */
[----:B------:R-:W-:Y:S01]  /*24d0*/  @P0 FADD.FTZ R228, R123, R228 ;  /* 0x000000e47be40221 */ /* 0x000fe20000010000 */
[----:B------:R-:W-:Y:S01]  /*24e0*/  @P5 LEA R150, P0, R173, c[0x0][0x258], 0x5 ;  /* 0x00009600ad965a11 */ /* 0x000fe200078028ff */
[-C--:B------:R-:W-:Y:S01]  /*24f0*/  FMUL.FTZ R195, R145, R225.reuse ;  /* 0x000000e191c37220 */ /* 0x080fe20000410000 */
[----:B------:R-:W-:Y:S01]  /*2500*/  SEL R138, R147, R138, P1 ;  /* 0x0000008a938a7207 */ /* 0x000fe20000800000 */
[----:B------:R-:W-:Y:S01]  /*2510*/  FMUL.FTZ R194, R146, R225 ;  /* 0x000000e192c27220 */ /* 0x000fe20000410000 */
[----:B------:R-:W-:Y:S01]  /*2520*/  SEL R139, R228, R139, P1 ;  /* 0x0000008be48b7207 */ /* 0x000fe20000800000 */
[CC--:B------:R-:W-:Y:S01]  /*2530*/  FMUL.FTZ R227, R149.reuse, R225.reuse ;  /* 0x000000e195e37220 */ /* 0x0c0fe20000410000 */
[----:B------:R-:W-:Y:S01]  /*2540*/  SEL R136, R149, R136, P1 ;  /* 0x0000008895887207 */ /* 0x000fe20000800000 */
[-C--:B------:R-:W-:Y:S01]  /*2550*/  FMUL.FTZ R226, R226, R225.reuse ;  /* 0x000000e1e2e27220 */ /* 0x080fe20000410000 */
[----:B------:R-:W-:Y:S01]  /*2560*/  @P5 LEA.HI.X R151, R173, c[0x0][0x25c], RZ, 0x5, P0 ;  /* 0x00009700ad975a11 */ /* 0x000fe200000f2cff */
[-C--:B------:R-:W-:Y:S01]  /*2570*/  FMUL.FTZ R229, R147, R225.reuse ;  /* 0x000000e193e57220 */ /* 0x080fe20000410000 */
[C---:B------:R-:W-:Y:S01]  /*2580*/  LEA.HI.X R149, R173.reuse, c[0x0][0x24c], RZ, 0x4, P6 ;  /* 0x00009300ad957a11 */ /* 0x040fe200030f24ff */
[----:B------:R-:W-:Y:S01]  /*2590*/  FMUL.FTZ R230, R228, R225 ;  /* 0x000000e1e4e67220 */ /* 0x000fe20000410000 */
[----:B------:R-:W-:Y:S01]  /*25a0*/  IADD3 R173, R173, 0x100, RZ ;  /* 0x00000100adad7810 */ /* 0x000fe20007ffe0ff */
[----:B------:R-:W-:Y:S01]  /*25b0*/  FMUL.FTZ R145, R8, R195 ;  /* 0x000000c308917220 */ /* 0x000fe20000410000 */
[----:B------:R-:W-:Y:S01]  /*25c0*/  @P5 STG.E.128 [R150.64], R132 ;  /* 0x0000008496005986 */ /* 0x000fe2000c101d04 */
[----:B------:R-:W-:-:S02]  /*25d0*/  FMUL.FTZ R146, R7, R194 ;  /* 0x000000c207927220 */ /* 0x000fc40000410000 */
[----:B------:R-:W-:Y:S01]  /*25e0*/  FMUL.FTZ R147, R6, R227 ;  /* 0x000000e306937220 */ /* 0x000fe20000410000 */
[----:B------:R-:W-:Y:S01]  /*25f0*/  @P5 STG.E.128 [R150.64+0x10], R136 ;  /* 0x0000108896005986 */ /* 0x000fe2000c101d04 */
[----:B------:R-:W-:Y:S01]  /*2600*/  FMUL.FTZ R228, R5, R226 ;  /* 0x000000e205e47220 */ /* 0x000fe20000410000 */
[----:B------:R-:W-:Y:S01]  /*2610*/  F2FP.BF16.PACK_AB R145, R146, R145 ;  /* 0x000000919291723e */ /* 0x000fe200000010ff */
[----:B------:R-:W-:Y:S02]  /*2620*/  FMUL.FTZ R231, R4, R229 ;  /* 0x000000e504e77220 */ /* 0x000fe40000410000 */
[----:B------:R-:W-:Y:S01]  /*2630*/  FMUL.FTZ R232, R3, R230 ;  /* 0x000000e603e87220 */ /* 0x000fe20000410000 */
[----:B------:R-:W-:-:S04]  /*2640*/  F2FP.BF16.PACK_AB R146, R228, R147 ;  /* 0x00000093e492723e */ /* 0x000fc800000010ff */
[----:B------:R-:W-:-:S05]  /*2650*/  F2FP.BF16.PACK_AB R147, R232, R231 ;  /* 0x000000e7e893723e */ /* 0x000fca00000010ff */
[----:B------:R2:W-:Y:S02]  /*2660*/  STG.E.128 [R148.64], R144 ;  /* 0x0000009094007986 */ /* 0x0005e4000c101d04 */
[----:B--2---:R-:W-:Y:S02]  /*2670*/  PRMT R144, RZ, 0x5410, R140 ;  /* 0x00005410ff907816 */ /* 0x004fe4000000008c */
        /* <DEDUP_REMOVED lines=15> */
.L_x_3261:
[----:B------:R-:W-:Y:S05]  /*2770*/  BSYNC B0 ;  /* 0x0000000000007941 */ /* 0x000fea0003800000 */
.L_x_3260:
        /* <DEDUP_REMOVED lines=11> */
[----:B------:R-:W-:Y:S01]  /*2830*/  ISETP.NE.U32.AND P1, PT, RZ, c[0x0][0x258], PT ;  /* 0x00009600ff007a0c */ /* 0x000fe20003f25070 */
[----:B------:R-:W-:Y:S01]  /*2840*/  FADD.FTZ R147, R191, -R144 ;  /* 0x80000090bf937221 */ /* 0x000fe20000010000 */
[----:B------:R-:W-:Y:S01]  /*2850*/  ISETP.NE.AND.EX P5, PT, RZ, c[0x0][0x25c], PT, P5 ;  /* 0x00009700ff007a0c */ /* 0x000fe20003fa5350 */
[-CC-:B------:R-:W-:Y:S01]  /*2860*/  FFMA.FTZ R155, R197, R152.reuse, R153.reuse ;  /* 0x00000098c59b7223 */ /* 0x180fe20000010099 */
[----:B------:R-:W-:Y:S01]  /*2870*/  ISETP.NE.AND.EX P1, PT, RZ, c[0x0][0x25c], PT, P1 ;  /* 0x00009700ff007a0c */ /* 0x000fe20003f25310 */
[----:B------:R-:W-:-:S02]  /*2880*/  FFMA.FTZ R195, R201, R152, R153 ;  /* 0x00000098c9c37223 */ /* 0x000fc40000010099 */
[-CC-:B------:R-:W-:Y:S02]  /*2890*/  FFMA.FTZ R149, R189, R152.reuse, R153.reuse ;  /* 0x00000098bd957223 */ /* 0x180fe40000010099 */
[-CC-:B------:R-:W-:Y:S02]  /*28a0*/  FFMA.FTZ R146, R192, R152.reuse, R153.reuse ;  /* 0x00000098c0927223 */ /* 0x180fe40000010099 */
[-CC-:B------:R-:W-:Y:S02]  /*28b0*/  FFMA.FTZ R148, R200, R152.reuse, R153.reuse ;  /* 0x00000098c8947223 */ /* 0x180fe40000010099 */
[----:B------:R-:W-:Y:S02]  /*28c0*/  FFMA.FTZ R152, R204, R152, R153 ;  /* 0x00000098cc987223 */ /* 0x000fe40000010099 */
[C---:B------:R-:W-:Y:S02]  /*28d0*/  FMUL.FTZ R145, R174.reuse, R145 ;  /* 0x00000091ae917220 */ /* 0x040fe40000410000 */
[----:B------:R-:W-:-:S02]  /*28e0*/  FMUL.FTZ R144, R174, R147 ;  /* 0x00000093ae907220 */ /* 0x000fc40000410000 */
[----:B------:R-:W-:Y:S02]  /*28f0*/  FADD.FTZ R155, R198, -R155 ;  /* 0x8000009bc69b7221 */ /* 0x000fe40000010000 */
[----:B------:R-:W-:Y:S02]  /*2900*/  FADD.FTZ R195, R202, -R195 ;  /* 0x800000c3cac37221 */ /* 0x000fe40000010000 */
[----:B------:R-:W-:Y:S02]  /*2910*/  FADD.FTZ R149, R196, -R149 ;  /* 0x80000095c4957221 */ /* 0x000fe40000010000 */
[----:B------:R-:W-:Y:S02]  /*2920*/  FADD.FTZ R151, R193, -R146 ;  /* 0x80000092c1977221 */ /* 0x000fe40000010000 */
[----:B------:R-:W-:Y:S02]  /*2930*/  FADD.FTZ R153, R199, -R148 ;  /* 0x80000094c7997221 */ /* 0x000fe40000010000 */
[----:B------:R-:W-:-:S02]  /*2940*/  FADD.FTZ R227, R203, -R152 ;  /* 0x80000098cbe37221 */ /* 0x000fc40000010000 */
[----:B------:R-:W-:Y:S02]  /*2950*/  @P0 FADD.FTZ R145, R124, R145 ;  /* 0x000000917c910221 */ /* 0x000fe40000010000 */
[----:B------:R-:W-:Y:S02]  /*2960*/  @P0 FADD.FTZ R144, R125, R144 ;  /* 0x000000907d900221 */ /* 0x000fe40000010000 */
[C---:B------:R-:W-:Y:S01]  /*2970*/  FMUL.FTZ R155, R174.reuse, R155 ;  /* 0x0000009bae9b7220 */ /* 0x040fe20000410000 */
[----:B------:R-:W-:Y:S01]  /*2980*/  SEL R132, R145, R132, P5 ;  /* 0x0000008491847207 */ /* 0x000fe20002800000 */
[----:B------:R-:W-:Y:S01]  /*2990*/  FMUL.FTZ R195, R174, R195 ;  /* 0x000000c3aec37220 */ /* 0x000fe20000410000 */
[----:B------:R-:W-:Y:S01]  /*29a0*/  SEL R133, R144, R133, P5 ;  /* 0x0000008590857207 */ /* 0x000fe20002800000 */
[C---:B------:R-:W-:Y:S02]  /*29b0*/  FMUL.FTZ R149, R174.reuse, R149 ;  /* 0x00000095ae957220 */ /* 0x040fe40000410000 */
[----:B------:R-:W-:-:S02]  /*29c0*/  FMUL.FTZ R146, R174, R151 ;  /* 0x00000097ae927220 */ /* 0x000fc40000410000 */
[C---:B------:R-:W-:Y:S02]  /*29d0*/  FMUL.FTZ R148, R174.reuse, R153 ;  /* 0x00000099ae947220 */ /* 0x040fe40000410000 */
[----:B------:R-:W-:Y:S02]  /*29e0*/  FMUL.FTZ R150, R174, R227 ;  /* 0x000000e3ae967220 */ /* 0x000fe40000410000 */
[-C--:B------:R-:W-:Y:S02]  /*29f0*/  FMUL.FTZ R153, R145, R225.reuse ;  /* 0x000000e191997220 */ /* 0x080fe40000410000 */
[----:B------:R-:W-:Y:S02]  /*2a00*/  FMUL.FTZ R152, R144, R225 ;  /* 0x000000e190987220 */ /* 0x000fe40000410000 */
[----:B------:R-:W-:Y:S02]  /*2a10*/  @P0 FADD.FTZ R155, R128, R155 ;  /* 0x0000009b809b0221 */ /* 0x000fe40000010000 */
[----:B------:R-:W-:-:S02]  /*2a20*/  @P0 FADD.FTZ R195, R130, R195 ;  /* 0x000000c382c30221 */ /* 0x000fc40000010000 */
        /* <DEDUP_REMOVED lines=10> */
[----:B------:R-:W-:Y:S01]  /*2ad0*/  FMUL.FTZ R145, R166, R152 ;  /* 0x00000098a6917220 */ /* 0x000fe20000410000 */
[----:B------:R-:W-:Y:S01]  /*2ae0*/  SEL R139, R150, R139, P5 ;  /* 0x0000008b968b7207 */ /* 0x000fe20002800000 */
[----:B------:R-:W-:-:S02]  /*2af0*/  FMUL.FTZ R154, R149, R225 ;  /* 0x000000e1959a7220 */ /* 0x000fc40000410000 */
[-C--:B------:R-:W-:Y:S01]  /*2b00*/  FMUL.FTZ R174, R146, R225.reuse ;  /* 0x000000e192ae7220 */ /* 0x080fe20000410000 */
[----:B------:R-:W-:Y:S01]  /*2b10*/  F2FP.BF16.PACK_AB R144, R145, R144 ;  /* 0x000000909190723e */ /* 0x000fe200000010ff */
[-C--:B------:R-:W-:Y:S02]  /*2b20*/  FMUL.FTZ R155, R155, R225.reuse ;  /* 0x000000e19b9b7220 */ /* 0x080fe40000410000 */
[-C--:B------:R-:W-:Y:S01]  /*2b30*/  FMUL.FTZ R194, R148, R225.reuse ;  /* 0x000000e194c27220 */ /* 0x080fe20000410000 */
[----:B------:R-:W-:Y:S01]  /*2b40*/  LEA R148, P5, R173, c[0x0][0x248], 0x4 ;  /* 0x00009200ad947a11 */ /* 0x000fe200078a20ff */
[-C--:B------:R-:W-:Y:S02]  /*2b50*/  FMUL.FTZ R195, R195, R225.reuse ;  /* 0x000000e1c3c37220 */ /* 0x080fe40000410000 */
[----:B------:R-:W-:Y:S01]  /*2b60*/  FMUL.FTZ R225, R150, R225 ;  /* 0x000000e196e17220 */ /* 0x000fe20000410000 */
[----:B------:R-:W-:Y:S01]  /*2b70*/  @P1 LEA R150, P0, R173, c[0x0][0x258], 0x5 ;  /* 0x00009600ad961a11 */ /* 0x000fe200078028ff */
[----:B------:R-:W-:Y:S01]  /*2b80*/  FMUL.FTZ R145, R165, R154 ;  /* 0x0000009aa5917220 */ /* 0x000fe20000410000 */
[----:B------:R-:W-:Y:S01]  /*2b90*/  LEA.HI.X R149, R173, c[0x0][0x24c], RZ, 0x4, P5 ;  /* 0x00009300ad957a11 */ /* 0x000fe200028f24ff */
[----:B------:R-:W-:Y:S01]  /*2ba0*/  FMUL.FTZ R146, R169, R174 ;  /* 0x000000aea9927220 */ /* 0x000fe20000410000 */
[----:B------:R-:W-:Y:S01]  /*2bb0*/  @P1 LEA.HI.X R151, R173, c[0x0][0x25c], RZ, 0x5, P0 ;  /* 0x00009700ad971a11 */ /* 0x000fe200000f2cff */
[----:B------:R-:W-:-:S02]  /*2bc0*/  FMUL.FTZ R147, R168, R155 ;  /* 0x0000009ba8937220 */ /* 0x000fc40000410000 */
[----:B------:R-:W-:Y:S01]  /*2bd0*/  FMUL.FTZ R226, R171, R194 ;  /* 0x000000c2abe27220 */ /* 0x000fe20000410000 */
[----:B------:R-:W-:Y:S01]  /*2be0*/  F2FP.BF16.PACK_AB R145, R146, R145 ;  /* 0x000000919291723e */ /* 0x000fe200000010ff */
[----:B------:R-:W-:Y:S01]  /*2bf0*/  FMUL.FTZ R227, R170, R195 ;  /* 0x000000c3aae37220 */ /* 0x000fe20000410000 */
[----:B------:R-:W-:Y:S01]  /*2c00*/  @P1 STG.E.128 [R150.64], R132 ;  /* 0x0000008496001986 */ /* 0x000fe2000c101d04 */
[----:B------:R-:W-:Y:S01]  /*2c10*/  FMUL.FTZ R228, R172, R225 ;  /* 0x000000e1ace47220 */ /* 0x000fe20000410000 */
[----:B------:R-:W-:Y:S02]  /*2c20*/  F2FP.BF16.PACK_AB R146, R226, R147 ;  /* 0x00000093e292723e */ /* 0x000fe400000010ff */
[----:B------:R-:W-:Y:S02]  /*2c30*/  @P1 STG.E.128 [R150.64+0x10], R136 ;  /* 0x0000108896001986 */ /* 0x000fe4000c101d04 */
[----:B------:R-:W-:-:S05]  /*2c40*/  F2FP.BF16.PACK_AB R147, R228, R227 ;  /* 0x000000e3e493723e */ /* 0x000fca00000010ff */
[----:B------:R2:W-:Y:S02]  /*2c50*/  STG.E.128 [R148.64], R144 ;  /* 0x0000009094007986 */ /* 0x0005e4000c101d04 */
[----:B--2---:R-:W-:Y:S02]  /*2c60*/  PRMT R144, RZ, 0x5410, R140 ;  /* 0x00005410ff907816 */ /* 0x004fe4000000008c */
[--C-:B------:R-:W-:Y:S02]  /*2c70*/  PRMT R145, RZ, 0x5410, R141.reuse ;  /* 0x00005410ff917816 */ /* 0x100fe4000000008d */
        /* <DEDUP_REMOVED lines=14> */
.L_x_3263:
[----:B------:R-:W-:Y:S05]  /*2d60*/  BSYNC B0 ;  /* 0x0000000000007941 */ /* 0x000fea0003800000 */
.L_x_3262:
[----:B------:R-:W-:Y:S02]  /*2d70*/  IADD3 R2, R2, c[0x0][0x160], RZ ;  /* 0x0000580002027a10 */ /* 0x000fe40007ffe0ff */
[----:B------:R-:W-:Y:S02]  /*2d80*/  LOP3.LUT P1, RZ, R167, 0xff, RZ, 0xc0, !PT ;  /* 0x000000ffa7ff7812 */ /* 0x000fe4000782c0ff */
[----:B------:R-:W-:Y:S02]  /*2d90*/  ISETP.GE.AND P0, PT, R2, c[0x0][0x164], PT ;  /* 0x0000590002007a0c */ /* 0x000fe40003f06270 */
[----:B------:R-:W-:-:S11]  /*2da0*/  SEL R167, RZ, 0x1, P1 ;  /* 0x00000001ffa77807 */ /* 0x000fd60000800000 */
[----:B------:R-:W-:Y:S01]  /*2db0*/  @P0 CALL.REL.NOINC `(.L_x_3249) ;  /* 0x0000001000000944 */ /* 0x000fe20003c00000 */
[----:B------:R-:W-:Y:S05]  /*2dc0*/  BRA `(.L_x_3264) ;  /* 0xffffd9b000007947 */ /* 0x000fea000383ffff */
.L_x_3249:
        /* <DEDUP_REMOVED lines=19> */
.L_x_3266:
[----:B------:R-:W-:Y:S05]  /*2f00*/  BSYNC B0 ;  /* 0x0000000000007941 */ /* 0x000fea0003800000 */
.L_x_3265:
        /* <DEDUP_REMOVED lines=13> */
.L_x_3268:
[----:B------:R-:W-:Y:S05]  /*2fe0*/  BSYNC B0 ;  /* 0x0000000000007941 */ /* 0x000fea0003800000 */
.L_x_3267:
        /* <DEDUP_REMOVED lines=12> */
.L_x_3256:
[----:B------:R-:W-:Y:S01]  /*30b0*/  HFMA2.MMA R144, -RZ, RZ, 0, 9.5367431640625e-07 ;  /* 0x00000010ff907435 */ /* 0x000fe200000001ff */
[----:B------:R-:W-:-:S02]  /*30c0*/  MOV R143, R227 ;  /* 0x000000e3008f7202 */ /* 0x000fc40000000f00 */
[----:B------:R-:W-:Y:S02]  /*30d0*/  MOV R146, 0x1f ;  /* 0x0000001f00927802 */ /* 0x000fe40000000f00 */
[----:B------:R-:W-:Y:S02]  /*30e0*/  MOV R149, 0xffffffff ;  /* 0xffffffff00957802 */ /* 0x000fe40000000f00 */
[----:B------:R-:W-:Y:S02]  /*30f0*/  MOV R140, 0x3110 ;  /* 0x00003110008c7802 */ /* 0x000fe40000000f00 */
[----:B------:R-:W-:Y:S05]  /*3100*/  CALL.REL.NOINC `($__internal_64_$__cuda_sm70_shflsync_down_p) ;  /* 0x0000046000007944 */ /* 0x000fea0003c00000 */
[----:B-1----:R-:W-:Y:S01]  /*3110*/  MOV R142, R144 ;  /* 0x00000090008e7202 */ /* 0x002fe20000000f00 */
[----:B0-----:R-:W-:Y:S05]  /*3120*/  BRA `(.L_x_3269) ;  /* 0xffffe75000007947 */ /* 0x001fea000383ffff */
.L_x_3257:
[----:B------:R-:W-:Y:S01]  /*3130*/  HFMA2.MMA R144, -RZ, RZ, 0, 9.5367431640625e-07 ;  /* 0x00000010ff907435 */ /* 0x000fe200000001ff */
[----:B------:R-:W-:Y:S02]  /*3140*/  MOV R143, R195 ;  /* 0x000000c3008f7202 */ /* 0x000fe40000000f00 */
[----:B------:R-:W-:Y:S02]  /*3150*/  MOV R146, 0x1f ;  /* 0x0000001f00927802 */ /* 0x000fe40000000f00 */
[----:B------:R-:W-:-:S02]  /*3160*/  MOV R149, 0xffffffff ;  /* 0xffffffff00957802 */ /* 0x000fc40000000f00 */
[----:B------:R-:W-:Y:S02]  /*3170*/  MOV R140, 0x3190 ;  /* 0x00003190008c7802 */ /* 0x000fe40000000f00 */
[----:B01----:R-:W-:Y:S05]  /*3180*/  CALL.REL.NOINC `($__internal_64_$__cuda_sm70_shflsync_down_p) ;  /* 0x000003e000007944 */ /* 0x003fea0003c00000 */
[----:B------:R-:W-:Y:S01]  /*3190*/  FADD.FTZ R227, R142, R227 ;  /* 0x000000e38ee37221 */ /* 0x000fe20000010000 */
[----:B0-----:R-:W-:Y:S01]  /*31a0*/  MOV R146, 0x1f ;  /* 0x0000001f00927802 */ /* 0x001fe20000000f00 */
[----:B-1----:R-:W-:Y:S01]  /*31b0*/  FADD.FTZ R195, R195, R144 ;  /* 0x00000090c3c37221 */ /* 0x002fe20000010000 */
[----:B------:R-:W-:Y:S01]  /*31c0*/  HFMA2.MMA R144, -RZ, RZ, 0, 4.76837158203125e-07 ;  /* 0x00000008ff907435 */ /* 0x000fe200000001ff */
[----:B------:R-:W-:Y:S02]  /*31d0*/  MOV R149, 0xffffffff ;  /* 0xffffffff00957802 */ /* 0x000fe40000000f00 */
[----:B------:R-:W-:Y:S02]  /*31e0*/  MOV R143, R227 ;  /* 0x000000e3008f7202 */ /* 0x000fe40000000f00 */
[----:B------:R-:W-:Y:S02]  /*31f0*/  MOV R140, 0x3210 ;  /* 0x00003210008c7802 */ /* 0x000fe40000000f00 */
[----:B------:R-:W-:Y:S05]  /*3200*/  CALL.REL.NOINC `($__internal_64_$__cuda_sm70_shflsync_down_p) ;  /* 0x0000036000007944 */ /* 0x000fea0003c00000 */
[----:B-1----:R-:W-:Y:S01]  /*3210*/  MOV R142, R144 ;  /* 0x00000090008e7202 */ /* 0x002fe20000000f00 */
[----:B------:R-:W-:Y:S01]  /*3220*/  HFMA2.MMA R144, -RZ, RZ, 0, 4.76837158203125e-07 ;  /* 0x00000008ff907435 */ /* 0x000fe200000001ff */
[----:B0-----:R-:W-:-:S02]  /*3230*/  MOV R143, R195 ;  /* 0x000000c3008f7202 */ /* 0x001fc40000000f00 */
[----:B------:R-:W-:Y:S02]  /*3240*/  MOV R146, 0x1f ;  /* 0x0000001f00927802 */ /* 0x000fe40000000f00 */
[----:B------:R-:W-:Y:S02]  /*3250*/  MOV R149, 0xffffffff ;  /* 0xffffffff00957802 */ /* 0x000fe40000000f00 */
[----:B------:R-:W-:Y:S02]  /*3260*/  MOV R140, 0x3280 ;  /* 0x00003280008c7802 */ /* 0x000fe40000000f00 */
[----:B------:R-:W-:Y:S05]  /*3270*/  CALL.REL.NOINC `($__internal_64_$__cuda_sm70_shflsync_down_p) ;  /* 0x000002f000007944 */ /* 0x000fea0003c00000 */
[----:B------:R-:W-:Y:S01]  /*3280*/  FADD.FTZ R227, R142, R227 ;  /* 0x000000e38ee37221 */ /* 0x000fe20000010000 */
[----:B0-----:R-:W-:Y:S01]  /*3290*/  MOV R146, 0x1f ;  /* 0x0000001f00927802 */ /* 0x001fe20000000f00 */
[----:B-1----:R-:W-:Y:S01]  /*32a0*/  FADD.FTZ R195, R195, R144 ;  /* 0x00000090c3c37221 */ /* 0x002fe20000010000 */
[----:B------:R-:W-:Y:S01]  /*32b0*/  HFMA2.MMA R144, -RZ, RZ, 0, 2.384185791015625e-07 ;  /* 0x00000004ff907435 */ /* 0x000fe200000001ff */
[----:B------:R-:W-:Y:S02]  /*32c0*/  MOV R149, 0xffffffff ;  /* 0xffffffff00957802 */ /* 0x000fe40000000f00 */
[----:B------:R-:W-:-:S02]  /*32d0*/  MOV R143, R227 ;  /* 0x000000e3008f7202 */ /* 0x000fc40000000f00 */
[----:B------:R-:W-:Y:S02]  /*32e0*/  MOV R140, 0x3300 ;  /* 0x00003300008c7802 */ /* 0x000fe40000000f00 */
[----:B------:R-:W-:Y:S05]  /*32f0*/  CALL.REL.NOINC `($__internal_64_$__cuda_sm70_shflsync_down_p) ;  /* 0x0000027000007944 */ /* 0x000fea0003c00000 */
[----:B-1----:R-:W-:Y:S01]  /*3300*/  MOV R142, R144 ;  /* 0x00000090008e7202 */ /* 0x002fe20000000f00 */
[----:B------:R-:W-:Y:S01]  /*3310*/  HFMA2.MMA R144, -RZ, RZ, 0, 2.384185791015625e-07 ;  /* 0x00000004ff907435 */ /* 0x000fe200000001ff */
[----:B0-----:R-:W-:Y:S02]  /*3320*/  MOV R143, R195 ;  /* 0x000000c3008f7202 */ /* 0x001fe40000000f00 */
[----:B------:R-:W-:Y:S02]  /*3330*/  MOV R146, 0x1f ;  /* 0x0000001f00927802 */ /* 0x000fe40000000f00 */
[----:B------:R-:W-:Y:S02]  /*3340*/  MOV R149, 0xffffffff ;  /* 0xffffffff00957802 */ /* 0x000fe40000000f00 */
[----:B------:R-:W-:Y:S02]  /*3350*/  MOV R140, 0x3370 ;  /* 0x00003370008c7802 */ /* 0x000fe40000000f00 */
[----:B------:R-:W-:Y:S05]  /*3360*/  CALL.REL.NOINC `($__internal_64_$__cuda_sm70_shflsync_down_p) ;  /* 0x0000020000007944 */ /* 0x000fea0003c00000 */
[----:B------:R-:W-:Y:S01]  /*3370*/  FADD.FTZ R145, R142, R227 ;  /* 0x000000e38e917221 */ /* 0x000fe20000010000 */
[----:B0-----:R-:W-:Y:S01]  /*3380*/  MOV R146, 0x1f ;  /* 0x0000001f00927802 */ /* 0x001fe20000000f00 */
[----:B-1----:R-:W-:Y:S01]  /*3390*/  FADD.FTZ R147, R195, R144 ;  /* 0x00000090c3937221 */ /* 0x002fe20000010000 */
[----:B------:R-:W-:Y:S01]  /*33a0*/  HFMA2.MMA R144, -RZ, RZ, 0, 1.1920928955078125e-07 ;  /* 0x00000002ff907435 */ /* 0x000fe200000001ff */
[----:B------:R-:W-:-:S02]  /*33b0*/  MOV R149, 0xffffffff ;  /* 0xffffffff00957802 */ /* 0x000fc40000000f00 */
[----:B------:R-:W-:Y:S02]  /*33c0*/  MOV R143, R145 ;  /* 0x00000091008f7202 */ /* 0x000fe40000000f00 */
[----:B------:R-:W-:Y:S02]  /*33d0*/  MOV R140, 0x33f0 ;  /* 0x000033f0008c7802 */ /* 0x000fe40000000f00 */
[----:B------:R-:W-:Y:S05]  /*33e0*/  CALL.REL.NOINC `($__internal_64_$__cuda_sm70_shflsync_down_p) ;  /* 0x0000018000007944 */ /* 0x000fea0003c00000 */
[----:B-1----:R-:W-:Y:S01]  /*33f0*/  MOV R142, R144 ;  /* 0x00000090008e7202 */ /* 0x002fe20000000f00 */
[----:B------:R-:W-:Y:S01]  /*3400*/  HFMA2.MMA R144, -RZ, RZ, 0, 1.1920928955078125e-07 ;  /* 0x00000002ff907435 */ /* 0x000fe200000001ff */
[----:B0-----:R-:W-:Y:S02]  /*3410*/  MOV R143, R147 ;  /* 0x00000093008f7202 */ /* 0x001fe40000000f00 */
[----:B------:R-:W-:Y:S02]  /*3420*/  MOV R146, 0x1f ;  /* 0x0000001f00927802 */ /* 0x000fe40000000f00 */
[----:B------:R-:W-:Y:S02]  /*3430*/  MOV R149, 0xffffffff ;  /* 0xffffffff00957802 */ /* 0x000fe40000000f00 */
[----:B------:R-:W-:-:S02]  /*3440*/  MOV R140, 0x3460 ;  /* 0x00003460008c7802 */ /* 0x000fc40000000f00 */
[----:B------:R-:W-:Y:S05]  /*3450*/  CALL.REL.NOINC `($__internal_64_$__cuda_sm70_shflsync_down_p) ;  /* 0x0000011000007944 */ /* 0x000fea0003c00000 */
[----:B------:R-:W-:Y:S01]  /*3460*/  FADD.FTZ R145, R142, R145 ;  /* 0x000000918e917221 */ /* 0x000fe20000010000 */
[----:B0-----:R-:W-:Y:S01]  /*3470*/  MOV R146, 0x1f ;  /* 0x0000001f00927802 */ /* 0x001fe20000000f00 */
[----:B-1----:R-:W-:Y:S01]  /*3480*/  FADD.FTZ R147, R147, R144 ;  /* 0x0000009093937221 */ /* 0x002fe20000010000 */
[----:B------:R-:W-:Y:S01]  /*3490*/  HFMA2.MMA R144, -RZ, RZ, 0, 5.9604644775390625e-08 ;  /* 0x00000001ff907435 */ /* 0x000fe200000001ff */
[----:B------:R-:W-:-:S02]  /*34a0*/  MOV R149, 0xffffffff ;  /* 0xffffffff00957802 */ /* 0x000fc40000000f00 */
[----:B------:R-:W-:Y:S02]  /*34b0*/  MOV R143, R145 ;  /* 0x00000091008f7202 */ /* 0x000fe40000000f00 */
[----:B------:R-:W-:Y:S02]  /*34c0*/  MOV R140, 0x34e0 ;  /* 0x000034e0008c7802 */ /* 0x000fe40000000f00 */
[----:B------:R-:W-:Y:S05]  /*34d0*/  CALL.REL.NOINC `($__internal_64_$__cuda_sm70_shflsync_down_p) ;  /* 0x0000009000007944 */ /* 0x000fea0003c00000 */
[----:B-1----:R-:W-:Y:S01]  /*34e0*/  MOV R194, R144 ;  /* 0x0000009000c27202 */ /* 0x002fe20000000f00 */
[----:B------:R-:W-:Y:S01]  /*34f0*/  HFMA2.MMA R144, -RZ, RZ, 0, 5.9604644775390625e-08 ;  /* 0x00000001ff907435 */ /* 0x000fe200000001ff */
[----:B0-----:R-:W-:Y:S02]  /*3500*/  MOV R143, R147 ;  /* 0x00000093008f7202 */ /* 0x001fe40000000f00 */
[----:B------:R-:W-:Y:S02]  /*3510*/  MOV R146, 0x1f ;  /* 0x0000001f00927802 */ /* 0x000fe40000000f00 */
[----:B------:R-:W-:Y:S02]  /*3520*/  MOV R149, 0xffffffff ;  /* 0xffffffff00957802 */ /* 0x000fe40000000f00 */
[----:B------:R-:W-:-:S02]  /*3530*/  MOV R140, 0x3550 ;  /* 0x00003550008c7802 */ /* 0x000fc40000000f00 */
[----:B------:R-:W-:Y:S05]  /*3540*/  CALL.REL.NOINC `($__internal_64_$__cuda_sm70_shflsync_down_p) ;  /* 0x0000002000007944 */ /* 0x000fea0003c00000 */
[----:B-1----:R-:W-:Y:S01]  /*3550*/  MOV R140, R144 ;  /* 0x00000090008c7202 */ /* 0x002fe20000000f00 */
[----:B0-----:R-:W-:Y:S05]  /*3560*/  BRA `(.L_x_3270) ;  /* 0xffffe43000007947 */ /* 0x001fea000383ffff */
        .weak           $__internal_64_$__cuda_sm70_shflsync_down_p
        .type           $__internal_64_$__cuda_sm70_shflsync_down_p,@function
        .size           $__internal_64_$__cuda_sm70_shflsync_down_p,(.L_x_9318 - $__internal_64_$__cuda_sm70_shflsync_down_p)
$__internal_64_$__cuda_sm70_shflsync_down_p:
[----:B------:R-:W-:Y:S01]  /*3570*/  HFMA2.MMA R141, -RZ, RZ, 0, 0 ;  /* 0x00000000ff8d7435 */ /* 0x000fe200000001ff */
[----:B------:R-:W-:Y:S04]  /*3580*/  WARPSYNC R149 ;  /* 0x0000009500007348 */ /* 0x000fe80003800000 */
[----:B------:R0:W1:Y:S01]  /*3590*/  SHFL.DOWN PT, R144, R143, R144, R146 ;  /* 0x080000908f907389 */ /* 0x00006200000e0092 */
[----:B------:R-:W-:Y:S05]  /*35a0*/  RET.REL.NODEC R140 `(_ZN10layer_norm13ln_bwd_kernelINS_13Kernel_traitsI13__nv_bfloat16S2_fS2_fjLj6144ELj1ELj1ELj8ELj16ENS_18Kernel_traits_baseILj6144ES2_S2_fS2_fjLj256EEEEELb0ELb1ELb0ELb0EEEvNS_9BwdParamsE) ;  /* 0xffffca508c007950 */ /* 0x000fea0003c3ffff */
.L_x_3271:
        /* <DEDUP_REMOVED lines=13> */
.L_x_9318:


//--------------------- .text._ZN10layer_norm13ln_bwd_kernelINS_13Kernel_traitsI13__nv_bfloat16S2_fS2_fjLj6144ELj1ELj1ELj8ELj16ENS_18Kernel_traits_baseILj6144ES2_S2_fS2_fjLj256EEEEELb0ELb1ELb0ELb1EEEvNS_9BwdParamsE --------------------------
	.section	.text._ZN10layer_norm13ln_bwd_kernelINS_13Kernel_traitsI13__nv_bfloat16S2_fS2_fjLj6144ELj1ELj1ELj8ELj16ENS_18Kernel_traits_baseILj6144ES2_S2_fS2_fjLj256EEEEELb0ELb1ELb0ELb1EEEvNS_9BwdParamsE,"ax",@progbits
	.sectioninfo	@"SHI_REGISTERS=246"
	.align	128
        .global         _ZN10layer_norm13ln_bwd_kernelINS_13Kernel_traitsI13__nv_bfloat16S2_fS2_fjLj6144ELj1ELj1ELj8ELj16ENS_18Kernel_traits_baseILj6144ES2_S2_fS2_fjLj256EEEEELb0ELb1ELb0ELb1EEEvNS_9BwdParamsE
        .type           _ZN10layer_norm13ln_bwd_kernelINS_13Kernel_traitsI13__nv_bfloat16S2_fS2_fjLj6144ELj1ELj1ELj8ELj16ENS_18Kernel_traits_baseILj6144ES2_S2_fS2_fjLj256EEEEELb0ELb1ELb0ELb1EEEvNS_9BwdParamsE,@function
        .size           _ZN10layer_norm13ln_bwd_kernelINS_13Kernel_traitsI13__nv_bfloat16S2_fS2_fjLj6144ELj1ELj1ELj8ELj16ENS_18Kernel_traits_baseILj6144ES2_S2_fS2_fjLj256EEEEELb0ELb1ELb0ELb1EEEvNS_9BwdParamsE,(.L_x_9319 - _ZN10layer_norm13ln_bwd_kernelINS_13Kernel_traitsI13__nv_bfloat16S2_fS2_fjLj6144ELj1ELj1ELj8ELj16ENS_18Kernel_traits_baseILj6144ES2_S2_fS2_fjLj256EEEEELb0ELb1ELb0ELb1EEEvNS_9BwdParamsE)
        .other          _ZN10layer_norm13ln_bwd_kernelINS_13Kernel_traitsI13__nv_bfloat16S2_fS2_fjLj6144ELj1ELj1ELj8ELj16ENS_18Kernel_traits_baseILj6144ES2_S2_fS2_fjLj256EEEEELb0ELb1ELb0ELb1EEEvNS_9BwdParamsE,@"STO_CUDA_ENTRY STV_DEFAULT"
_ZN10layer_norm13ln_bwd_kernelINS_13Kernel_traitsI13__nv_bfloat16S2_fS2_fjLj6144ELj1ELj1ELj8ELj16ENS_18Kernel_traits_baseILj6144ES2_S2_fS2_fjLj256EEEEELb0ELb1ELb0ELb1EEEvNS_9BwdParamsE:
.text._ZN10layer_norm13ln_bwd_kernelINS_13Kernel_traitsI13__nv_bfloat16S2_fS2_fjLj6144ELj1ELj1ELj8ELj16ENS_18Kernel_traits_baseILj6144ES2_S2_fS2_fjLj256EEEEELb0ELb1ELb0ELb1EEEvNS_9BwdParamsE:
        /* <DEDUP_REMOVED lines=44> */
.L_x_3272:
[----:B------:R-:W-:-:S04]  /*02c0*/  SHF.L.U32 R2, R0, 0x4, RZ ;  /* 0x0000000400027819 */ /* 0x000fc800000006ff */
[----:B------:R-:W-:-:S04]  /*02d0*/  LOP3.LUT R4, R2, 0xff0, RZ, 0xc0, !PT ;  /* 0x00000ff002047812 */ /* 0x000fc800078ec0ff */
[----:B------:R-:W-:-:S04]  /*02e0*/  IADD3 R2, P0, R4, c[0x0][0x1b0], RZ ;  /* 0x00006c0004027a10 */ /* 0x000fc80007f1e0ff */
[----:B------:R-:W-:Y:S02]  /*02f0*/  IADD3.X R3, RZ, c[0x0][0x1b4], RZ, P0, !PT ;  /* 0x00006d00ff037a10 */ /* 0x000fe400007fe4ff */
[----:B------:R-:W-:-:S03]  /*0300*/  IADD3 R4, P0, R4, c[0x0][0x1c8], RZ ;  /* 0x0000720004047a10 */ /* 0x000fc60007f1e0ff */
[----:B------:R0:W2:Y:S01]  /*0310*/  LDG.E.128 R160, [R2.64+0x2000] ;  /* 0x0020000402a07981 */ /* 0x0000a2000c1e1d00 */
[----:B------:R-:W-:-:S03]  /*0320*/  IADD3.X R5, RZ, c[0x0][0x1cc], RZ, P0, !PT ;  /* 0x00007300ff057a10 */ /* 0x000fc600007fe4ff */
[----:B------:R0:W3:Y:S04]  /*0330*/  LDG.E.128 R176, [R2.64] ;  /* 0x0000000402b07981 */ /* 0x0000e8000c1e1d00 */
[----:B------:R1:W4:Y:S04]  /*0340*/  LDG.E.128 R140, [R4.64+0x1000] ;  /* 0x00100004048c7981 */ /* 0x000328000c1e1d00 */
[----:B------:R1:W5:Y:S04]  /*0350*/  LDG.E.128 R148, [R4.64] ;  /* 0x0000000404947981 */ /* 0x000368000c1e1d00 */
[----:B------:R0:W5:Y:S04]  /*0360*/  LDG.E.128 R168, [R2.64+0x1000] ;  /* 0x0010000402a87981 */ /* 0x000168000c1e1d00 */
[----:B------:R1:W5:Y:S01]  /*0370*/  LDG.E.128 R48, [R4.64+0x2000] ;  /* 0x0020000404307981 */ /* 0x000362000c1e1d00 */
[----:B------:R-:W-:Y:S01]  /*0380*/  HFMA2.MMA R205, -RZ, RZ, 0, 5.9604644775390625e-08 ;  /* 0x00000001ffcd7435 */ /* 0x000fe200000001ff */
[----:B------:R-:W-:Y:S01]  /*0390*/  CS2R R6, SRZ ;  /* 0x0000000000067805 */ /* 0x000fe2000001ff00 */
[----:B------:R-:W-:Y:S01]  /*03a0*/  CS2R R8, SRZ ;  /* 0x0000000000087805 */ /* 0x000fe2000001ff00 */
[----:B------:R-:W-:Y:S01]  /*03b0*/  CS2R R10, SRZ ;  /* 0x00000000000a7805 */ /* 0x000fe2000001ff00 */
[----:B------:R-:W-:Y:S01]  /*03c0*/  CS2R R12, SRZ ;  /* 0x00000000000c7805 */ /* 0x000fe2000001ff00 */
[----:B0-----:R-:W-:Y:S01]  /*03d0*/  CS2R R2, SRZ ;  /* 0x0000000000027805 */ /* 0x001fe2000001ff00 */
[----:B------:R-:W-:Y:S01]  /*03e0*/  CS2R R14, SRZ ;  /* 0x00000000000e7805 */ /* 0x000fe2000001ff00 */
[----:B------:R-:W-:Y:S01]  /*03f0*/  CS2R R16, SRZ ;  /* 0x0000000000107805 */ /* 0x000fe2000001ff00 */
[----:B------:R-:W-:Y:S01]  /*0400*/  CS2R R18, SRZ ;  /* 0x0000000000127805 */ /* 0x000fe2000001ff00 */
[----:B-1----:R-:W-:Y:S01]  /*0410*/  CS2R R4, SRZ ;  /* 0x0000000000047805 */ /* 0x002fe2000001ff00 */
        /* <DEDUP_REMOVED lines=30> */
[--C-:B----4-:R-:W-:Y:S02]  /*0600*/  PRMT R146, RZ, 0x5410, R142.reuse ;  /* 0x00005410ff927816 */ /* 0x110fe4000000008e */
[----:B------:R-:W-:Y:S01]  /*0610*/  PRMT R145, RZ, 0x7610, R142 ;  /* 0x00007610ff917816 */ /* 0x000fe2000000008e */
[----:B------:R-:W-:Y:S01]  /*0620*/  HFMA2.MMA R142, -RZ, RZ, 0, 0 ;  /* 0x00000000ff8e7435 */ /* 0x000fe200000001ff */
[----:B------:R-:W-:-:S02]  /*0630*/  PRMT R184, RZ, 0x5410, R177 ;  /* 0x00005410ffb87816 */ /* 0x000fc400000000b1 */
[----:B------:R-:W-:Y:S02]  /*0640*/  PRMT R183, RZ, 0x7610, R177 ;  /* 0x00007610ffb77816 */ /* 0x000fe400000000b1 */
[--C-:B------:R-:W-:Y:S02]  /*0650*/  PRMT R182, RZ, 0x5410, R178.reuse ;  /* 0x00005410ffb67816 */ /* 0x100fe400000000b2 */
[----:B------:R-:W-:Y:S02]  /*0660*/  PRMT R181, RZ, 0x7610, R178 ;  /* 0x00007610ffb57816 */ /* 0x000fe400000000b2 */
[--C-:B-----5:R-:W-:Y:S02]  /*0670*/  PRMT R162, RZ, 0x5410, R148.reuse ;  /* 0x00005410ffa27816 */ /* 0x120fe40000000094 */
[----:B------:R-:W-:Y:S02]  /*0680*/  PRMT R157, RZ, 0x7610, R148 ;  /* 0x00007610ff9d7816 */ /* 0x000fe40000000094 */
        /* <DEDUP_REMOVED lines=37> */
.L_x_3277:
[----:B------:R-:W-:Y:S01]  /*08e0*/  IMAD R80, R187, c[0x0][0x168], RZ ;  /* 0x00005a00bb507a24 */ /* 0x000fe200078e02ff */
[----:B------:R-:W-:-:S02]  /*08f0*/  MOV R198, 0x4 ;  /* 0x0000000400c67802 */ /* 0x000fc40000000f00 */
[----:B------:R-:W-:Y:S02]  /*0900*/  LOP3.LUT R82, R0, 0xff, RZ, 0xc0, !PT ;  /* 0x000000ff00527812 */ /* 0x000fe400078ec0ff */
[----:B------:R-:W-:Y:S01]  /*0910*/  SHF.R.S32.HI R81, RZ, 0x1f, R80 ;  /* 0x0000001fff517819 */ /* 0x000fe20000011450 */
[----:B------:R-:W-:Y:S01]  /*0920*/  IMAD.WIDE R98, R187, R198, c[0x0][0x1a0] ;  /* 0x00006800bb627625 */ /* 0x000fe200078e02c6 */
[----:B------:R-:W-:Y:S02]  /*0930*/  MOV R200, 0x20 ;  /* 0x0000002000c87802 */ /* 0x000fe40000000f00 */
[----:B------:R-:W-:Y:S02]  /*0940*/  LEA.HI R81, R81, R80, RZ, 0x3 ;  /* 0x0000005051517211 */ /* 0x000fe400078f18ff */
[----:B------:R-:W-:Y:S01]  /*0950*/  MOV R108, 0x10 ;  /* 0x00000010006c7802 */ /* 0x000fe20000000f00 */
[----:B------:R0:W2:Y:S01]  /*0960*/  LDG.E R204, [R98.64] ;  /* 0x0000000462cc7981 */ /* 0x0000a2000c1e1900 */
[----:B------:R-:W-:Y:S01]  /*0970*/  LEA.HI.SX32 R203, R81, R82, 0x1d ;  /* 0x0000005251cb7211 */ /* 0x000fe200078feaff */
[----:B------:R-:W-:-:S04]  /*0980*/  IMAD.WIDE R198, R187, R198, c[0x0][0x1a8] ;  /* 0x00006a00bbc67625 */ /* 0x000fc800078e02c6 */
[C---:B------:R-:W-:Y:S01]  /*0990*/  IMAD.WIDE.U32 R84, R203.reuse, R108, c[0x0][0x208] ;  /* 0x00008200cb547625 */ /* 0x040fe200078e006c */
[C---:B------:R-:W-:Y:S01]  /*09a0*/  IADD3 R202, R203.reuse, 0x100, RZ ;  /* 0x00000100cbca7810 */ /* 0x040fe20007ffe0ff */
[----:B------:R-:W3:Y:S02]  /*09b0*/  LDG.E R198, [R198.64] ;  /* 0x00000004c6c67981 */ /* 0x000ee4000c1e1900 */
[CC--:B------:R-:W-:Y:S01]  /*09c0*/  IMAD.WIDE.U32 R196, R203.reuse, R200.reuse, c[0x0][0x188] ;  /* 0x00006200cbc47625 */ /* 0x0c0fe200078e00c8 */
[----:B------:R-:W-:Y:S01]  /*09d0*/  IADD3 R195, R203, 0x200, RZ ;  /* 0x00000200cbc37810 */ /* 0x000fe20007ffe0ff */
[----:B------:R-:W4:Y:S04]  /*09e0*/  LDG.E.128 R84, [R84.64] ;  /* 0x0000000454547981 */ /* 0x000f28000c1e1d00 */
[----:B------:R1:W3:Y:S01]  /*09f0*/  LDG.E.128 R80, [R196.64] ;  /* 0x00000004c4507981 */ /* 0x0002e2000c1e1d00 */
[----:B------:R-:W-:-:S03]  /*0a00*/  IMAD.WIDE.U32 R158, R202, R200, c[0x0][0x188] ;  /* 0x00006200ca9e7625 */ /* 0x000fc600078e00c8 */
[----:B------:R1:W3:Y:S01]  /*0a10*/  LDG.E.128 R88, [R196.64+0x10] ;  /* 0x00001004c4587981 */ /* 0x0002e2000c1e1d00 */
[----:B------:R-:W-:-:S03]  /*0a20*/  IMAD.WIDE.U32 R96, R202, R108, c[0x0][0x208] ;  /* 0x00008200ca607625 */ /* 0x000fc600078e006c */
[----:B------:R1:W3:Y:S01]  /*0a30*/  LDG.E.128 R92, [R158.64] ;  /* 0x000000049e5c7981 */ /* 0x0002e2000c1e1d00 */
[----:B------:R-:W-:-:S03]  /*0a40*/  IMAD.WIDE.U32 R108, R195, R108, c[0x0][0x208] ;  /* 0x00008200c36c7625 */ /* 0x000fc600078e006c */
[----:B0-----:R-:W3:Y:S01]  /*0a50*/  LDG.E.128 R96, [R96.64] ;  /* 0x0000000460607981 */ /* 0x001ee2000c1e1d00 */
[----:B------:R-:W-:-:S03]  /*0a60*/  IMAD.WIDE.U32 R160, R195, R200, c[0x0][0x188] ;  /* 0x00006200c3a07625 */ /* 0x000fc600078e00c8 */
[----:B------:R-:W3:Y:S04]  /*0a70*/  LDG.E.128 R108, [R108.64] ;  /* 0x000000046c6c7981 */ /* 0x000ee8000c1e1d00 */
[----:B------:R0:W3:Y:S04]  /*0a80*/  LDG.E.128 R104, [R160.64] ;  /* 0x00000004a0687981 */ /* 0x0000e8000c1e1d00 */
[----:B------:R0:W3:Y:S04]  /*0a90*/  LDG.E.128 R100, [R158.64+0x10] ;  /* 0x000010049e647981 */ /* 0x0000e8000c1e1d00 */
[----:B------:R0:W3:Y:S01]  /*0aa0*/  LDG.E.128 R112, [R160.64+0x10] ;  /* 0x00001004a0707981 */ /* 0x0000e2000c1e1d00 */
[----:B------:R-:W-:-:S04]  /*0ab0*/  ISETP.NE.U32.AND P0, PT, RZ, c[0x0][0x1c0], PT ;  /* 0x00007000ff007a0c */ /* 0x000fc80003f05070 */
[----:B------:R-:W-:Y:S02]  /*0ac0*/  ISETP.NE.AND.EX P0, PT, RZ, c[0x0][0x1c4], PT, P0 ;  /* 0x00007100ff007a0c */ /* 0x000fe40003f05300 */
[----:B-1----:R-:W-:-:S11]  /*0ad0*/  SHF.R.S32.HI R196, RZ, 0x1f, R187 ;  /* 0x0000001fffc47819 */ /* 0x002fd600000114bb */
[----:B0-----:R-:W-:-:S04]  /*0ae0*/  @P0 LEA R158, P2, R187, c[0x0][0x1c0], 0x1 ;  /* 0x00007000bb9e0a11 */ /* 0x001fc800078408ff */
[----:B------:R-:W-:-:S05]  /*0af0*/  @P0 LEA.HI.X R159, R187, c[0x0][0x1c4], R196, 0x1, P2 ;  /* 0x00007100bb9f0a11 */ /* 0x000fca00010f0cc4 */
[----:B------:R0:W3:Y:S01]  /*0b00*/  @P0 LDG.E.U16 R206, [R158.64] ;  /* 0x000000049ece0981 */ /* 0x0000e2000c1e1500 */
        /* <DEDUP_REMOVED lines=13> */
[----:B--2---:R-:W-:Y:S02]  /*0be0*/  FSEL R204, R204, RZ, !P1 ;  /* 0x000000ffcccc7208 */ /* 0x004fe40004800000 */
[----:B----4-:R-:W-:-:S03]  /*0bf0*/  PRMT R207, RZ, 0x5410, R84 ;  /* 0x00005410ffcf7816 */ /* 0x010fc60000000054 */
[C---:B---3--:R-:W-:Y:S01]  /*0c00*/  FADD.FTZ R209, -R204.reuse, R81 ;  /* 0x00000051ccd17221 */ /* 0x048fe20000010100 */
[----:B------:R-:W-:Y:S01]  /*0c10*/  PRMT R223, RZ, 0x7610, R84 ;  /* 0x00007610ffdf7816 */ /* 0x000fe20000000054 */
[C---:B------:R-:W-:Y:S02]  /*0c20*/  FADD.FTZ R227, -R204.reuse, R80 ;  /* 0x00000050cce37221 */ /* 0x040fe40000010100 */
[----:B------:R-:W-:Y:S02]  /*0c30*/  FADD.FTZ R225, -R204, R82 ;  /* 0x00000052cce17221 */ /* 0x000fe40000010100 */
[----:B------:R-:W-:Y:S02]  /*0c40*/  FMUL.FTZ R228, R198, R209 ;  /* 0x000000d1c6e47220 */ /* 0x000fe40000410000 */
[----:B------:R-:W-:Y:S01]  /*0c50*/  FMUL.FTZ R224, R186, R207 ;  /* 0x000000cfbae07220 */ /* 0x000fe20000410000 */
[----:B------:R-:W-:Y:S01]  /*0c60*/  PRMT R222, RZ, 0x5410, R85 ;  /* 0x00005410ffde7816 */ /* 0x000fe20000000055 */
[----:B------:R-:W-:-:S02]  /*0c70*/  FMUL.FTZ R227, R198, R227 ;  /* 0x000000e3c6e37220 */ /* 0x000fc40000410000 */
[C---:B------:R-:W-:Y:S01]  /*0c80*/  FADD.FTZ R211, -R204.reuse, R83 ;  /* 0x00000053ccd37221 */ /* 0x040fe20000010100 */
[----:B------:R-:W-:Y:S01]  /*0c90*/  PRMT R237, RZ, 0x5410, R96 ;  /* 0x00005410ffed7816 */ /* 0x000fe20000000060 */
[C---:B------:R-:W-:Y:S01]  /*0ca0*/  FADD.FTZ R241, -R204.reuse, R94 ;  /* 0x0000005eccf17221 */ /* 0x040fe20000010100 */
[----:B0-----:R-:W-:Y:S01]  /*0cb0*/  PRMT R160, RZ, 0x7610, R96 ;  /* 0x00007610ffa07816 */ /* 0x001fe20000000060 */
[----:B------:R-:W-:Y:S02]  /*0cc0*/  FADD.FTZ R243, -R204, R95 ;  /* 0x0000005fccf37221 */ /* 0x000fe40000010100 */
[----:B------:R-:W-:Y:S02]  /*0cd0*/  FMUL.FTZ R225, R198, R225 ;  /* 0x000000e1c6e17220 */ /* 0x000fe40000410000 */
[----:B------:R-:W-:Y:S02]  /*0ce0*/  FADD.FTZ R138, R223, R138 ;  /* 0x0000008adf8a7221 */ /* 0x000fe40000010000 */
[----:B------:R-:W-:-:S02]  /*0cf0*/  FFMA.FTZ R139, R228, R223, R139 ;  /* 0x000000dfe48b7223 */ /* 0x000fc4000001008b */
[----:B------:R-:W-:Y:S02]  /*0d00*/  FMUL.FTZ R223, R185, R223 ;  /* 0x000000dfb9df7220 */ /* 0x000fe40000410000 */
[----:B------:R-:W-:Y:S01]  /*0d10*/  FADD.FTZ R94, RZ, R224 ;  /* 0x000000e0ff5e7221 */ /* 0x000fe20000010000 */
[----:B------:R-:W-:Y:S01]  /*0d20*/  PRMT R219, RZ, 0x7610, R85 ;  /* 0x00007610ffdb7816 */ /* 0x000fe20000000055 */
[C---:B------:R-:W-:Y:S01]  /*0d30*/  FADD.FTZ R235, -R204.reuse, R92 ;  /* 0x0000005ccceb7221 */ /* 0x040fe20000010100 */
[--C-:B------:R-:W-:Y:S01]  /*0d40*/  PRMT R218, RZ, 0x5410, R86.reuse ;  /* 0x00005410ffda7816 */ /* 0x100fe20000000056 */
[----:B------:R-:W-:Y:S01]  /*0d50*/  FFMA.FTZ R96, R227, R224, RZ ;  /* 0x000000e0e3607223 */ /* 0x000fe200000100ff */
[----:B------:R-:W-:Y:S01]  /*0d60*/  PRMT R158, RZ, 0x7610, R86 ;  /* 0x00007610ff9e7816 */ /* 0x000fe20000000056 */
[C---:B------:R-:W-:Y:S01]  /*0d70*/  FADD.FTZ R215, -R204.reuse, R89 ;  /* 0x00000059ccd77221 */ /* 0x040fe20000010100 */
[----:B------:R-:W-:Y:S01]  /*0d80*/  PRMT R92, RZ, 0x7610, R97 ;  /* 0x00007610ff5c7816 */ /* 0x000fe20000000061 */
[----:B------:R-:W-:Y:S01]  /*0d90*/  FADD.FTZ R221, -R204, R88 ;  /* 0x00000058ccdd7221 */ /* 0x000fe20000010100 */
        /* <DEDUP_REMOVED lines=9> */
[----:B------:R-:W-:-:S02]  /*0e30*/  FADD.FTZ R159, -R204, R106 ;  /* 0x0000006acc9f7221 */ /* 0x000fc40000010100 */
[----:B------:R-:W-:Y:S02]  /*0e40*/  FADD.FTZ R229, -R204, R101 ;  /* 0x00000065cce57221 */ /* 0x000fe40000010100 */
[----:B------:R-:W-:Y:S02]  /*0e50*/  FADD.FTZ R134, R219, R134 ;  /* 0x00000086db867221 */ /* 0x000fe40000010000 */
[----:B------:R-:W-:Y:S02]  /*0e60*/  FMUL.FTZ R221, R198, R221 ;  /* 0x000000ddc6dd7220 */ /* 0x000fe40000410000 */
[----:B------:R-:W-:Y:S02]  /*0e70*/  FFMA.FTZ R135, R226, R219, R135 ;  /* 0x000000dbe2877223 */ /* 0x000fe40000010087 */
[----:B------:R-:W-:Y:S02]  /*0e80*/  FADD.FTZ R39, R92, R39 ;  /* 0x000000275c277221 */ /* 0x000fe40000010000 */
[----:B------:R-:W-:-:S02]  /*0e90*/  FFMA.FTZ R123, R209, R92, R123 ;  /* 0x0000005cd17b7223 */ /* 0x000fc4000001007b */
[----:B------:R-:W-:Y:S01]  /*0ea0*/  FMUL.FTZ R106, R175, R92 ;  /* 0x0000005caf6a7220 */ /* 0x000fe20000410000 */
[----:B------:R-:W-:Y:S01]  /*0eb0*/  PRMT R231, RZ, 0x5410, R97 ;  /* 0x00005410ffe77816 */ /* 0x000fe20000000061 */
[----:B------:R-:W-:Y:S02]  /*0ec0*/  FMUL.FTZ R219, R183, R219 ;  /* 0x000000dbb7db7220 */ /* 0x000fe40000410000 */
[----:B------:R-:W-:Y:S02]  /*0ed0*/  FADD.FTZ R92, R109, R222 ;  /* 0x000000de6d5c7221 */ /* 0x000fe40000010000 */
[C---:B------:R-:W-:Y:S01]  /*0ee0*/  FADD.FTZ R217, -R204.reuse, R90 ;  /* 0x0000005accd97221 */ /* 0x040fe20000010100 */
[----:B------:R-:W-:Y:S01]  /*0ef0*/  PRMT R90, RZ, 0x7610, R98 ;  /* 0x00007610ff5a7816 */ /* 0x000fe20000000062 */
[----:B------:R-:W-:Y:S02]  /*0f00*/  FFMA.FTZ R96, R225, R222, R96 ;  /* 0x000000dee1607223 */ /* 0x000fe40000010060 */
[C---:B------:R-:W-:Y:S01]  /*0f10*/  FADD.FTZ R97, -R204.reuse, R105 ;  /* 0x00000069cc617221 */ /* 0x040fe20000010100 */
[--C-:B------:R-:W-:Y:S01]  /*0f20*/  PRMT R214, RZ, 0x5410, R87.reuse ;  /* 0x00005410ffd67816 */ /* 0x100fe20000000057 */
[----:B------:R-:W-:Y:S01]  /*0f30*/  FADD.FTZ R101, -R204, R102 ;  /* 0x00000066cc657221 */ /* 0x000fe20000010100 */
[----:B------:R-:W-:Y:S01]  /*0f40*/  PRMT R213, RZ, 0x7610, R87 ;  /* 0x00007610ffd57816 */ /* 0x000fe20000000057 */
[----:B------:R-:W-:-:S02]  /*0f50*/  FADD.FTZ R132, R218, R132 ;  /* 0x00000084da847221 */ /* 0x000fc40000010000 */
[-C--:B------:R-:W-:Y:S02]  /*0f60*/  FFMA.FTZ R133, R221, R218.reuse, R133 ;  /* 0x000000dadd857223 */ /* 0x080fe40000010085 */
[----:B------:R-:W-:Y:S01]  /*0f70*/  FMUL.FTZ R105, R198, R229 ;  /* 0x000000e5c6697220 */ /* 0x000fe20000410000 */
[--C-:B------:R-:W-:Y:S01]  /*0f80*/  PRMT R87, RZ, 0x5410, R99.reuse ;  /* 0x00005410ff577816 */ /* 0x100fe20000000063 */
[----:B------:R-:W-:Y:S01]  /*0f90*/  FMUL.FTZ R218, R182, R218 ;  /* 0x000000dab6da7220 */ /* 0x000fe20000410000 */
[----:B------:R-:W-:Y:S01]  /*0fa0*/  PRMT R84, RZ, 0x7610, R99 ;  /* 0x00007610ff547816 */ /* 0x000fe20000000063 */
[----:B------:R-:W-:Y:S02]  /*0fb0*/  FADD.FTZ R109, R92, R219 ;  /* 0x000000db5c6d7221 */ /* 0x000fe40000010000 */
[----:B------:R-:W-:Y:S02]  /*0fc0*/  FFMA.FTZ R96, R226, R219, R96 ;  /* 0x000000dbe2607223 */ /* 0x000fe40000010060 */
[----:B------:R-:W-:-:S02]  /*0fd0*/  FADD.FTZ R99, -R204, R100 ;  /* 0x00000064cc637221 */ /* 0x000fc40000010100 */
[----:B------:R-:W-:Y:S02]  /*0fe0*/  FADD.FTZ R233, -R204, R91 ;  /* 0x0000005bcce97221 */ /* 0x000fe40000010100 */
[C---:B------:R-:W-:Y:S02]  /*0ff0*/  FMUL.FTZ R220, R198.reuse, R215 ;  /* 0x000000d7c6dc7220 */ /* 0x040fe40000410000 */
[----:B------:R-:W-:Y:S02]  /*1000*/  FMUL.FTZ R217, R198, R217 ;  /* 0x000000d9c6d97220 */ /* 0x000fe40000410000 */
[----:B------:R-:W-:Y:S02]  /*1010*/  FADD.FTZ R37, R90, R37 ;  /* 0x000000255a257221 */ /* 0x000fe40000010000 */
[-C--:B------:R-:W-:Y:S02]  /*1020*/  FFMA.FTZ R121, R105, R90.reuse, R121 ;  /* 0x0000005a69797223 */ /* 0x080fe40000010079 */
[----:B------:R-:W-:-:S02]  /*1030*/  FMUL.FTZ R100, R173, R90 ;  /* 0x0000005aad647220 */ /* 0x000fc40000410000 */
[----:B------:R-:W-:Y:S02]  /*1040*/  FMUL.FTZ R101, R198, R101 ;  /* 0x00000065c6657220 */ /* 0x000fe40000410000 */
[----:B------:R-:W-:Y:S02]  /*1050*/  FMUL.FTZ R215, R181, R158 ;  /* 0x0000009eb5d77220 */ /* 0x000fe40000410000 */
[----:B------:R-:W-:Y:S02]  /*1060*/  FADD.FTZ R90, R109, R218 ;  /* 0x000000da6d5a7221 */ /* 0x000fe40000010000 */
[----:B------:R-:W-:Y:S02]  /*1070*/  FFMA.FTZ R96, R221, R218, R96 ;  /* 0x000000dadd607223 */ /* 0x000fe40000010060 */
[----:B------:R-:W-:Y:S02]  /*1080*/  FADD.FTZ R128, R214, R128 ;  /* 0x00000080d6807221 */ /* 0x000fe40000010000 */
[----:B------:R-:W-:-:S02]  /*1090*/  FMUL.FTZ R216, R198, R233 ;  /* 0x000000e9c6d87220 */ /* 0x000fc40000410000 */
[-C--:B------:R-:W-:Y:S02]  /*10a0*/  FFMA.FTZ R129, R217, R214.reuse, R129 ;  /* 0x000000d6d9817223 */ /* 0x080fe40000010081 */
[----:B------:R-:W-:Y:S02]  /*10b0*/  FADD.FTZ R34, R87, R34 ;  /* 0x0000002257227221 */ /* 0x000fe40000010000 */
[-C--:B------:R-:W-:Y:S02]  /*10c0*/  FFMA.FTZ R118, R101, R87.reuse, R118 ;  /* 0x0000005765767223 */ /* 0x080fe40000010076 */
[----:B------:R-:W-:Y:S02]  /*10d0*/  FMUL.FTZ R102, R172, R87 ;  /* 0x00000057ac667220 */ /* 0x000fe40000410000 */
[----:B------:R-:W-:Y:S02]  /*10e0*/  FMUL.FTZ R214, R180, R214 ;  /* 0x000000d6b4d67220 */ /* 0x000fe40000410000 */
[----:B------:R-:W-:-:S02]  /*10f0*/  FADD.FTZ R87, R90, R215 ;  /* 0x000000d75a577221 */ /* 0x000fc40000010000 */
[----:B------:R-:W-:Y:S02]  /*1100*/  FFMA.FTZ R96, R220, R215, R96 ;  /* 0x000000d7dc607223 */ /* 0x000fe40000010060 */
[----:B------:R-:W-:Y:S02]  /*1110*/  FADD.FTZ R103, -R204, R103 ;  /* 0x00000067cc677221 */ /* 0x000fe40000010100 */
[----:B------:R-:W-:Y:S02]  /*1120*/  FADD.FTZ R126, R213, R126 ;  /* 0x0000007ed57e7221 */ /* 0x000fe40000010000 */
[-C--:B------:R-:W-:Y:S02]  /*1130*/  FFMA.FTZ R127, R216, R213.reuse, R127 ;  /* 0x000000d5d87f7223 */ /* 0x080fe4000001007f */
[----:B------:R-:W-:Y:S02]  /*1140*/  FMUL.FTZ R213, R179, R213 ;  /* 0x000000d5b3d57220 */ /* 0x000fe40000410000 */
[----:B------:R-:W-:-:S02]  /*1150*/  FADD.FTZ R90, R87, R214 ;  /* 0x000000d6575a7221 */ /* 0x000fc40000010000 */
[----:B------:R-:W-:Y:S02]  /*1160*/  FFMA.FTZ R96, R217, R214, R96 ;  /* 0x000000d6d9607223 */ /* 0x000fe40000010060 */
[----:B------:R-:W-:Y:S02]  /*1170*/  FADD.FTZ R95, -R204, R104 ;  /* 0x00000068cc5f7221 */ /* 0x000fe40000010100 */
[----:B------:R-:W-:Y:S02]  /*1180*/  FMUL.FTZ R104, R198, R103 ;  /* 0x00000067c6687220 */ /* 0x000fe40000410000 */
[----:B------:R-:W-:Y:S02]  /*1190*/  FMUL.FTZ R208, R178, R237 ;  /* 0x000000edb2d07220 */ /* 0x000fe40000410000 */
[----:B------:R-:W-:Y:S02]  /*11a0*/  FADD.FTZ R87, R90, R213 ;  /* 0x000000d55a577221 */ /* 0x000fe40000010000 */
[----:B------:R-:W-:-:S02]  /*11b0*/  FADD.FTZ R239, -R204, R93 ;  /* 0x0000005dccef7221 */ /* 0x000fc40000010100 */
[----:B------:R-:W-:Y:S02]  /*11c0*/  FMUL.FTZ R211, R198, R235 ;  /* 0x000000ebc6d37220 */ /* 0x000fe40000410000 */
[----:B------:R-:W-:Y:S02]  /*11d0*/  FFMA.FTZ R96, R216, R213, R96 ;  /* 0x000000d5d8607223 */ /* 0x000fe40000010060 */
[----:B------:R-:W-:Y:S02]  /*11e0*/  FADD.FTZ R35, R84, R35 ;  /* 0x0000002354237221 */ /* 0x000fe40000010000 */
[-C--:B------:R-:W-:Y:S02]  /*11f0*/  FFMA.FTZ R119, R104, R84.reuse, R119 ;  /* 0x0000005468777223 */ /* 0x080fe40000010077 */
[----:B------:R-:W-:Y:S02]  /*1200*/  FMUL.FTZ R103, R171, R84 ;  /* 0x00000054ab677220 */ /* 0x000fe40000410000 */
[----:B------:R-:W-:-:S02]  /*1210*/  FADD.FTZ R140, R207, R140 ;  /* 0x0000008ccf8c7221 */ /* 0x000fc40000010000 */
[----:B------:R-:W-:Y:S02]  /*1220*/  FFMA.FTZ R142, R227, R207, R142 ;  /* 0x000000cfe38e7223 */ /* 0x000fe4000001008e */
[----:B------:R-:W-:Y:S02]  /*1230*/  FADD.FTZ R84, R87, R208 ;  /* 0x000000d057547221 */ /* 0x000fe40000010000 */
[----:B------:R-:W-:Y:S02]  /*1240*/  FMUL.FTZ R212, R198, R239 ;  /* 0x000000efc6d47220 */ /* 0x000fe40000410000 */
[----:B------:R-:W-:Y:S02]  /*1250*/  FMUL.FTZ R207, R177, R160 ;  /* 0x000000a0b1cf7220 */ /* 0x000fe40000410000 */
[----:B------:R-:W-:Y:S02]  /*1260*/  FFMA.FTZ R87, R211, R208, R96 ;  /* 0x000000d0d3577223 */ /* 0x000fe40000010060 */
[----:B------:R-:W-:-:S02]  /*1270*/  FADD.FTZ R161, -R204, R107 ;  /* 0x0000006bcca17221 */ /* 0x000fc40000010100 */
[----:B------:R-:W-:Y:S02]  /*1280*/  FMUL.FTZ R210, R198, R241 ;  /* 0x000000f1c6d27220 */ /* 0x000fe40000410000 */
[----:B------:R-:W-:Y:S02]  /*1290*/  FMUL.FTZ R107, R176, R231 ;  /* 0x000000e7b06b7220 */ /* 0x000fe40000410000 */
[----:B------:R-:W-:Y:S02]  /*12a0*/  FADD.FTZ R84, R84, R207 ;  /* 0x000000cf54547221 */ /* 0x000fe40000010000 */
[----:B------:R-:W-:Y:S01]  /*12b0*/  FFMA.FTZ R87, R212, R207, R87 ;  /* 0x000000cfd4577223 */ /* 0x000fe20000010057 */
[----:B------:R-:W-:Y:S01]  /*12c0*/  PRMT R201, RZ, 0x5410, R98 ;  /* 0x00005410ffc97816 */ /* 0x000fe20000000062 */
        /* <DEDUP_REMOVED lines=10> */
[----:B------:R-:W-:Y:S01]  /*1370*/  FFMA.FTZ R87, R105, R100, R87 ;  /* 0x0000006469577223 */ /* 0x000fe20000010057 */
[--C-:B------:R-:W-:Y:S01]  /*1380*/  PRMT R81, RZ, 0x5410, R111.reuse ;  /* 0x00005410ff517816 */ /* 0x100fe2000000006f */
[----:B------:R-:W-:Y:S01]  /*1390*/  FADD.FTZ R199, -R204, R112 ;  /* 0x00000070ccc77221 */ /* 0x000fe20000010100 */
[----:B------:R-:W-:Y:S01]  /*13a0*/  PRMT R80, RZ, 0x7610, R111 ;  /* 0x00007610ff507816 */ /* 0x000fe2000000006f */
[C---:B------:R-:W-:Y:S01]  /*13b0*/  FMUL.FTZ R111, R198.reuse, R159 ;  /* 0x0000009fc66f7220 */ /* 0x040fe20000410000 */
[----:B------:R-:W-:Y:S01]  /*13c0*/  PRMT R91, RZ, 0x5410, R108 ;  /* 0x00005410ff5b7816 */ /* 0x000fe2000000006c */
[----:B------:R-:W-:-:S02]  /*13d0*/  FMUL.FTZ R112, R198, R161 ;  /* 0x000000a1c6707220 */ /* 0x000fc40000410000 */
[----:B------:R-:W-:Y:S02]  /*13e0*/  FADD.FTZ R84, R95, R102 ;  /* 0x000000665f547221 */ /* 0x000fe40000010000 */
[----:B------:R-:W-:Y:S01]  /*13f0*/  FFMA.FTZ R87, R101, R102, R87 ;  /* 0x0000006665577223 */ /* 0x000fe20000010057 */
[----:B------:R-:W-:Y:S01]  /*1400*/  PRMT R88, RZ, 0x7610, R108 ;  /* 0x00007610ff587816 */ /* 0x000fe2000000006c */
[----:B------:R-:W-:Y:S02]  /*1410*/  FADD.FTZ R85, -R204, R115 ;  /* 0x00000073cc557221 */ /* 0x000fe40000010100 */
[----:B------:R-:W-:Y:S02]  /*1420*/  FADD.FTZ R130, R158, R130 ;  /* 0x000000829e827221 */ /* 0x000fe40000010000 */
[----:B------:R-:W-:Y:S02]  /*1430*/  FFMA.FTZ R131, R220, R158, R131 ;  /* 0x0000009edc837223 */ /* 0x000fe40000010083 */
[----:B-1----:R-:W-:-:S02]  /*1440*/  FADD.FTZ R197, -R204, R114 ;  /* 0x00000072ccc57221 */ /* 0x002fc40000010100 */
[----:B------:R-:W-:Y:S02]  /*1450*/  FADD.FTZ R30, R89, R30 ;  /* 0x0000001e591e7221 */ /* 0x000fe40000010000 */
[-C--:B------:R-:W-:Y:S02]  /*1460*/  FFMA.FTZ R46, R111, R89.reuse, R46 ;  /* 0x000000596f2e7223 */ /* 0x080fe4000001002e */
[----:B------:R-:W-:Y:S02]  /*1470*/  FMUL.FTZ R158, R168, R89 ;  /* 0x00000059a89e7220 */ /* 0x000fe40000410000 */
[----:B------:R-:W-:Y:S02]  /*1480*/  FADD.FTZ R31, R86, R31 ;  /* 0x0000001f561f7221 */ /* 0x000fe40000010000 */
[-C--:B------:R-:W-:Y:S02]  /*1490*/  FFMA.FTZ R47, R112, R86.reuse, R47 ;  /* 0x00000056702f7223 */ /* 0x080fe4000001002f */
[----:B------:R-:W-:-:S02]  /*14a0*/  FMUL.FTZ R115, R167, R86 ;  /* 0x00000056a7737220 */ /* 0x000fc40000410000 */
        /* <DEDUP_REMOVED lines=54> */
[----:B------:R-:W-:Y:S01]  /*1810*/  FFMA.FTZ R87, R204, R199, R86 ;  /* 0x000000c7cc577223 */ /* 0x000fe20000010056 */
[----:B------:R-:W-:Y:S05]  /*1820*/  BRA.DIV ~URZ, `(.L_x_3274) ;  /* 0x000019427f007947 */ /* 0x000fea000b800000 */
[----:B------:R0:W1:Y:S02]  /*1830*/  SHFL.DOWN PT, R82, R85, 0x10, 0x1f ;  /* 0x0a001f0055527f89 */ /* 0x00006400000e0000 */
.L_x_3278:
        /* <DEDUP_REMOVED lines=18> */
.L_x_3279:
[----:B------:R-:W-:Y:S01]  /*1960*/  LOP3.LUT P3, RZ, R205, 0xff, RZ, 0xc0, !PT ;  /* 0x000000ffcdff7812 */ /* 0x000fe2000786c0ff */
[----:B--2---:R-:W-:Y:S01]  /*1970*/  FADD.FTZ R96, R96, R85 ;  /* 0x0000005560607221 */ /* 0x004fe20000010000 */
[----:B------:R-:W-:Y:S01]  /*1980*/  PLOP3.LUT P0, PT, PT, PT, PT, 0x80, 0x0 ;  /* 0x000000000000781c */ /* 0x000fe20003f0f070 */
[----:B-1----:R-:W-:Y:S01]  /*1990*/  FADD.FTZ R97, R80, R87 ;  /* 0x0000005750617221 */ /* 0x002fe20000010000 */
[----:B------:R-:W-:Y:S01]  /*19a0*/  @!P1 PLOP3.LUT P0, PT, P3, PT, PT, 0x80, 0x0 ;  /* 0x000000000000981c */ /* 0x000fe20001f0f070 */
[----:B------:R-:W-:Y:S01]  /*19b0*/  ULDC.U8 UR6, c[0x0][0x1f0] ;  /* 0x00007c0000067ab9 */ /* 0x000fe20000000000 */
        /* <DEDUP_REMOVED lines=9> */
[----:B------:R-:W-:-:S02]  /*1a50*/  @!P1 LOP3.LUT R201, R82, 0x7, R81, 0xf8, !PT ;  /* 0x0000000752c99812 */ /* 0x000fc400078ef851 */
[----:B------:R-:W-:-:S03]  /*1a60*/  SHF.L.U32 R205, R205, 0x3, RZ ;  /* 0x00000003cdcd7819 */ /* 0x000fc600000006ff */
[----:B------:R-:W-:Y:S04]  /*1a70*/  @!P1 STS.64 [R201.X8+0x6000], R96 ;  /* 0x00600060c9009388 */ /* 0x000fe80000008a00 */
[----:B------:R-:W-:Y:S01]  /*1a80*/  BAR.SYNC.DEFER_BLOCKING 0x0 ;  /* 0x0000000000007b1d */ /* 0x000fe20000010000 */
[----:B------:R-:W-:-:S04]  /*1a90*/  ISETP.NE.U32.AND P1, PT, RZ, c[0x0][0x218], PT ;  /* 0x00008600ff007a0c */ /* 0x000fc80003f25070 */
[----:B------:R-:W-:Y:S01]  /*1aa0*/  ISETP.NE.AND.EX P1, PT, RZ, c[0x0][0x21c], PT, P1 ;  /* 0x00008700ff007a0c */ /* 0x000fe20003f25310 */
        /* <DEDUP_REMOVED lines=28> */
[-CC-:B------:R-:W-:Y:S02]  /*1c70*/  FFMA.FTZ R225, R225, R206.reuse, R201.reuse ;  /* 0x000000cee1e17223 */ /* 0x180fe400000100c9 */
[-CC-:B------:R-:W-:Y:S02]  /*1c80*/  FFMA.FTZ R226, R226, R206.reuse, R201.reuse ;  /* 0x000000cee2e27223 */ /* 0x180fe400000100c9 */
[----:B------:R-:W-:-:S02]  /*1c90*/  FFMA.FTZ R212, R212, R206, R201 ;  /* 0x000000ced4d47223 */ /* 0x000fc400000100c9 */
[-CC-:B------:R-:W-:Y:S02]  /*1ca0*/  FFMA.FTZ R221, R221, R206.reuse, R201.reuse ;  /* 0x000000cedddd7223 */ /* 0x180fe400000100c9 */
[-CC-:B------:R-:W-:Y:S01]  /*1cb0*/  FFMA.FTZ R217, R217, R206.reuse, R201.reuse ;  /* 0x000000ced9d97223 */ /* 0x180fe200000100c9 */
[----:B------:R-:W-:Y:S01]  /*1cc0*/  @P0 MOV R96, 0x20 ;  /* 0x0000002000600802 */ /* 0x000fe20000000f00 */
[----:B------:R-:W-:Y:S02]  /*1cd0*/  FADD.FTZ R91, R215, -R220 ;  /* 0x800000dcd75b7221 */ /* 0x000fe40000010000 */
[----:B------:R-:W-:Y:S02]  /*1ce0*/  FFMA.FTZ R216, R216, R206, R201 ;  /* 0x000000ced8d87223 */ /* 0x000fe400000100c9 */
[----:B------:R-:W-:Y:S02]  /*1cf0*/  FADD.FTZ R227, R224, -R227 ;  /* 0x800000e3e0e37221 */ /* 0x000fe40000010000 */
[----:B------:R-:W-:-:S02]  /*1d00*/  FADD.FTZ R223, R223, -R228 ;  /* 0x800000e4dfdf7221 */ /* 0x000fc40000010000 */
[----:B------:R-:W-:Y:S02]  /*1d10*/  FADD.FTZ R225, R222, -R225 ;  /* 0x800000e1dee17221 */ /* 0x000fe40000010000 */
[----:B------:R-:W-:Y:S02]  /*1d20*/  FADD.FTZ R83, R219, -R226 ;  /* 0x800000e2db537221 */ /* 0x000fe40000010000 */
[----:B------:R-:W-:Y:S01]  /*1d30*/  FADD.FTZ R215, R207, -R212 ;  /* 0x800000d4cfd77221 */ /* 0x000fe20000010000 */
[----:B------:R-:W-:Y:S01]  /*1d40*/  HFMA2.MMA R212, -RZ, RZ, 0, 9.5367431640625e-07 ;  /* 0x00000010ffd47435 */ /* 0x000fe200000001ff */
[-CC-:B------:R-:W-:Y:S02]  /*1d50*/  FFMA.FTZ R81, R211, R206.reuse, R201.reuse ;  /* 0x000000ced3517223 */ /* 0x180fe400000100c9 */
[----:B------:R-:W-:Y:S02]  /*1d60*/  FFMA.FTZ R219, R209, R206, R201 ;  /* 0x000000ced1db7223 */ /* 0x000fe400000100c9 */
[----:B------:R-:W-:-:S02]  /*1d70*/  FADD.FTZ R221, R218, -R221 ;  /* 0x800000dddadd7221 */ /* 0x000fc40000010000 */
[----:B------:R-:W-:Y:S02]  /*1d80*/  FADD.FTZ R95, R214, -R217 ;  /* 0x800000d9d65f7221 */ /* 0x000fe40000010000 */
[----:B------:R-:W-:Y:S02]  /*1d90*/  FADD.FTZ R211, R213, -R216 ;  /* 0x800000d8d5d37221 */ /* 0x000fe40000010000 */
[C---:B------:R-:W-:Y:S02]  /*1da0*/  FMUL.FTZ R227, R198.reuse, R227 ;  /* 0x000000e3c6e37220 */ /* 0x040fe40000410000 */
[C---:B------:R-:W-:Y:S02]  /*1db0*/  FMUL.FTZ R82, R198.reuse, R223 ;  /* 0x000000dfc6527220 */ /* 0x040fe40000410000 */
[C---:B------:R-:W-:Y:S02]  /*1dc0*/  FMUL.FTZ R225, R198.reuse, R225 ;  /* 0x000000e1c6e17220 */ /* 0x040fe40000410000 */
[----:B------:R-:W-:-:S02]  /*1dd0*/  FMUL.FTZ R88, R198, R83 ;  /* 0x00000053c6587220 */ /* 0x000fc40000410000 */
[----:B------:R-:W-:Y:S02]  /*1de0*/  FADD.FTZ R219, R106, -R219 ;  /* 0x800000db6adb7221 */ /* 0x000fe40000010000 */
[C---:B------:R-:W-:Y:S02]  /*1df0*/  FMUL.FTZ R221, R198.reuse, R221 ;  /* 0x000000ddc6dd7220 */ /* 0x040fe40000410000 */
[C---:B------:R-:W-:Y:S02]  /*1e00*/  FMUL.FTZ R90, R198.reuse, R91 ;  /* 0x0000005bc65a7220 */ /* 0x040fe40000410000 */
[C---:B------:R-:W-:Y:S02]  /*1e10*/  FMUL.FTZ R95, R198.reuse, R95 ;  /* 0x0000005fc65f7220 */ /* 0x040fe40000410000 */
[----:B------:R-:W-:Y:S02]  /*1e20*/  FMUL.FTZ R106, R198, R211 ;  /* 0x000000d3c66a7220 */ /* 0x000fe40000410000 */
[----:B-----5:R-:W-:-:S02]  /*1e30*/  @P1 FADD.FTZ R227, R48, R227 ;  /* 0x000000e330e31221 */ /* 0x020fc40000010000 */
[----:B------:R-:W-:Y:S02]  /*1e40*/  @P1 FADD.FTZ R82, R49, R82 ;  /* 0x0000005231521221 */ /* 0x000fe40000010000 */
[----:B------:R-:W-:Y:S01]  /*1e50*/  @P1 FADD.FTZ R225, R50, R225 ;  /* 0x000000e132e11221 */ /* 0x000fe20000010000 */
[----:B------:R-:W-:Y:S01]  /*1e60*/  SEL R84, R227, R72, P2 ;  /* 0x00000048e3547207 */ /* 0x000fe20001000000 */
[----:B------:R-:W-:Y:S01]  /*1e70*/  @P1 FADD.FTZ R88, R51, R88 ;  /* 0x0000005833581221 */ /* 0x000fe20000010000 */
[----:B------:R-:W-:Y:S01]  /*1e80*/  SEL R85, R82, R73, P2 ;  /* 0x0000004952557207 */ /* 0x000fe20001000000 */
[----:B------:R-:W-:Y:S01]  /*1e90*/  FFMA.FTZ R210, R210, R206, R201 ;  /* 0x000000ced2d27223 */ /* 0x000fe200000100c9 */
[----:B------:R-:W-:Y:S01]  /*1ea0*/  SEL R86, R225, R74, P2 ;  /* 0x0000004ae1567207 */ /* 0x000fe20001000000 */
[----:B------:R-:W-:Y:S01]  /*1eb0*/  FADD.FTZ R213, R208, -R81 ;  /* 0x80000051d0d57221 */ /* 0x000fe20000010000 */
[----:B------:R-:W-:Y:S01]  /*1ec0*/  SEL R87, R88, R75, P2 ;  /* 0x0000004b58577207 */ /* 0x000fe20001000000 */
[----:B------:R-:W-:-:S04]  /*1ed0*/  IMAD.WIDE.U32 R80, R203, R212, c[0x0][0x170] ;  /* 0x00005c00cb507625 */ /* 0x000fc800078e00d4 */
[----:B------:R-:W-:Y:S02]  /*1ee0*/  @P1 FADD.FTZ R221, R52, R221 ;  /* 0x000000dd34dd1221 */ /* 0x000fe40000010000 */
[----:B------:R-:W-:Y:S02]  /*1ef0*/  @P1 FADD.FTZ R90, R53, R90 ;  /* 0x0000005a355a1221 */ /* 0x000fe40000010000 */
[----:B------:R-:W-:Y:S02]  /*1f00*/  @P1 FADD.FTZ R95, R54, R95 ;  /* 0x0000005f365f1221 */ /* 0x000fe40000010000 */
[----:B------:R-:W-:Y:S02]  /*1f10*/  @P1 FADD.FTZ R106, R55, R106 ;  /* 0x0000006a376a1221 */ /* 0x000fe40000010000 */
[-C--:B------:R-:W-:Y:S02]  /*1f20*/  FMUL.FTZ R205, R227, R108.reuse ;  /* 0x0000006ce3cd7220 */ /* 0x080fe40000410000 */
[----:B------:R-:W-:-:S02]  /*1f30*/  FMUL.FTZ R208, R82, R108 ;  /* 0x0000006c52d07220 */ /* 0x000fc40000410000 */
[----:B------:R-:W-:Y:S01]  /*1f40*/  FADD.FTZ R107, R107, -R210 ;  /* 0x800000d26b6b7221 */ /* 0x000fe20000010000 */
[----:B------:R-:W2:Y:S01]  /*1f50*/  LDG.E.128 R80, [R80.64] ;  /* 0x0000000450507981 */ /* 0x000ea2000c1e1d00 */
[----:B------:R-:W-:-:S04]  /*1f60*/  @P0 IMAD.WIDE.U32 R96, R203, R96, c[0x0][0x258] ;  /* 0x00009600cb600625 */ /* 0x000fc800078e0060 */
[-C--:B------:R-:W-:Y:S02]  /*1f70*/  FMUL.FTZ R207, R225, R108.reuse ;  /* 0x0000006ce1cf7220 */ /* 0x080fe40000410000 */
[-C--:B------:R-:W-:Y:S02]  /*1f80*/  FMUL.FTZ R210, R88, R108.reuse ;  /* 0x0000006c58d27220 */ /* 0x080fe40000410000 */
[-C--:B------:R-:W-:Y:S02]  /*1f90*/  FMUL.FTZ R211, R221, R108.reuse ;  /* 0x0000006cddd37220 */ /* 0x080fe40000410000 */
[-C--:B------:R-:W-:Y:S02]  /*1fa0*/  FMUL.FTZ R216, R90, R108.reuse ;  /* 0x0000006c5ad87220 */ /* 0x080fe40000410000 */
[-C--:B------:R-:W-:Y:S02]  /*1fb0*/  FMUL.FTZ R209, R95, R108.reuse ;  /* 0x0000006c5fd17220 */ /* 0x080fe40000410000 */
[----:B------:R-:W-:-:S02]  /*1fc0*/  FMUL.FTZ R214, R106, R108 ;  /* 0x0000006c6ad67220 */ /* 0x000fc40000410000 */
[----:B------:R-:W-:Y:S02]  /*1fd0*/  FFMA.FTZ R99, R99, R206, R201 ;  /* 0x000000ce63637223 */ /* 0x000fe400000100c9 */
[----:B------:R-:W-:Y:S02]  /*1fe0*/  FMUL.FTZ R92, R162, R205 ;  /* 0x000000cda25c7220 */ /* 0x000fe40000410000 */
[----:B------:R-:W-:Y:S01]  /*1ff0*/  FMUL.FTZ R89, R157, R208 ;  /* 0x000000d09d597220 */ /* 0x000fe20000410000 */
[----:B------:R0:W-:Y:S01]  /*2000*/  @P0 STG.E.128 [R96.64], R84 ;  /* 0x0000005460000986 */ /* 0x0001e2000c101d04 */
[----:B------:R-:W-:Y:S02]  /*2010*/  FMUL.FTZ R93, R156, R207 ;  /* 0x000000cf9c5d7220 */ /* 0x000fe40000410000 */
[----:B------:R-:W-:Y:S01]  /*2020*/  FMUL.FTZ R88, R155, R210 ;  /* 0x000000d29b587220 */ /* 0x000fe20000410000 */
[----:B------:R-:W-:Y:S01]  /*2030*/  IADD3 R217, R203, 0x100, RZ ;  /* 0x00000100cbd97810 */ /* 0x000fe20007ffe0ff */
[----:B------:R-:W-:Y:S01]  /*2040*/  FMUL.FTZ R94, R154, R211 ;  /* 0x000000d39a5e7220 */ /* 0x000fe20000410000 */
[----:B------:R-:W-:Y:S01]  /*2050*/  F2FP.BF16.PACK_AB R92, R89, R92 ;  /* 0x0000005c595c723e */ /* 0x000fe200000010ff */
[----:B------:R-:W-:Y:S01]  /*2060*/  FADD.FTZ R223, R98, -R99 ;  /* 0x8000006362df7221 */ /* 0x000fe20000010000 */
[----:B------:R-:W-:Y:S01]  /*2070*/  LEA R98, P4, R203, c[0x0][0x248], 0x4 ;  /* 0x00009200cb627a11 */ /* 0x000fe200078820ff */
[----:B------:R-:W-:Y:S01]  /*2080*/  FFMA.FTZ R105, R105, R206, R201 ;  /* 0x000000ce69697223 */ /* 0x000fe200000100c9 */
[----:B------:R-:W-:-:S02]  /*2090*/  SEL R89, R90, R77, P2 ;  /* 0x0000004d5a597207 */ /* 0x000fc40001000000 */
[----:B------:R-:W-:Y:S02]  /*20a0*/  F2FP.BF16.PACK_AB R93, R88, R93 ;  /* 0x0000005d585d723e */ /* 0x000fe400000010ff */
[----:B------:R-:W-:Y:S01]  /*20b0*/  SEL R90, R95, R78, P2 ;  /* 0x0000004e5f5a7207 */ /* 0x000fe20001000000 */
[----:B0-----:R-:W-:Y:S02]  /*20c0*/  FMUL.FTZ R85, R153, R216 ;  /* 0x000000d899557220 */ /* 0x001fe40000410000 */
[----:B------:R-:W-:Y:S02]  /*20d0*/  FMUL.FTZ R84, R152, R209 ;  /* 0x000000d198547220 */ /* 0x000fe40000410000 */
[----:B------:R-:W-:Y:S01]  /*20e0*/  FMUL.FTZ R87, R151, R214 ;  /* 0x000000d697577220 */ /* 0x000fe20000410000 */
[----:B------:R-:W-:Y:S02]  /*20f0*/  SEL R88, R221, R76, P2 ;  /* 0x0000004cdd587207 */ /* 0x000fe40001000000 */
[----:B------:R-:W-:-:S02]  /*2100*/  SEL R91, R106, R79, P2 ;  /* 0x0000004f6a5b7207 */ /* 0x000fc40001000000 */
[----:B------:R-:W-:Y:S02]  /*2110*/  F2FP.BF16.PACK_AB R94, R85, R94 ;  /* 0x0000005e555e723e */ /* 0x000fe400000010ff */
[----:B------:R-:W-:Y:S01]  /*2120*/  F2FP.BF16.PACK_AB R95, R87, R84 ;  /* 0x00000054575f723e */ /* 0x000fe200000010ff */
[----:B------:R-:W-:Y:S01]  /*2130*/  IMAD.WIDE.U32 R84, R217, R212, c[0x0][0x170] ;  /* 0x00005c00d9547625 */ /* 0x000fe200078e00d4 */
[----:B------:R-:W-:-:S03]  /*2140*/  LEA.HI.X R99, R203, c[0x0][0x24c], RZ, 0x4, P4 ;  /* 0x00009300cb637a11 */ /* 0x000fc600020f24ff */
[----:B------:R-:W-:Y:S02]  /*2150*/  FADD.FTZ R221, R100, -R105 ;  /* 0x8000006964dd7221 */ /* 0x000fe40000010000 */
[-CC-:B------:R-:W-:Y:S02]  /*2160*/  FFMA.FTZ R225, R101, R206.reuse, R201.reuse ;  /* 0x000000ce65e17223 */ /* 0x180fe400000100c9 */
[----:B------:R-:W-:Y:S02]  /*2170*/  FFMA.FTZ R104, R104, R206, R201 ;  /* 0x000000ce68687223 */ /* 0x000fe400000100c9 */
[C---:B------:R-:W-:Y:S02]  /*2180*/  FMUL.FTZ R101, R198.reuse, R213 ;  /* 0x000000d5c6657220 */ /* 0x040fe40000410000 */
[----:B------:R-:W-:Y:S01]  /*2190*/  FMUL.FTZ R100, R198, R215 ;  /* 0x000000d7c6647220 */ /* 0x000fe20000410000 */
[----:B------:R0:W-:Y:S01]  /*21a0*/  @P0 STG.E.128 [R96.64+0x10], R88 ;  /* 0x0000105860000986 */ /* 0x0001e2000c101d04 */
[----:B------:R-:W-:-:S02]  /*21b0*/  FADD.FTZ R225, R102, -R225 ;  /* 0x800000e166e17221 */ /* 0x000fc40000010000 */
[----:B------:R-:W-:Y:S01]  /*21c0*/  FADD.FTZ R103, R103, -R104 ;  /* 0x8000006867677221 */ /* 0x000fe20000010000 */
[----:B------:R1:W-:Y:S01]  /*21d0*/  STG.E.128 [R98.64], R92 ;  /* 0x0000005c62007986 */ /* 0x0003e2000c101d04 */
[----:B------:R-:W-:Y:S02]  /*21e0*/  @P1 FADD.FTZ R101, R56, R101 ;  /* 0x0000006538651221 */ /* 0x000fe40000010000 */
[----:B------:R-:W-:Y:S01]  /*21f0*/  @P1 FADD.FTZ R100, R57, R100 ;  /* 0x0000006439641221 */ /* 0x000fe20000010000 */
[----:B------:R-:W3:Y:S01]  /*2200*/  LDG.E.128 R84, [R84.64] ;  /* 0x0000000454547981 */ /* 0x000ee2000c1e1d00 */
[C---:B------:R-:W-:Y:S02]  /*2210*/  FMUL.FTZ R105, R198.reuse, R107 ;  /* 0x0000006bc6697220 */ /* 0x040fe40000410000 */
[C---:B------:R-:W-:Y:S02]  /*2220*/  FMUL.FTZ R224, R198.reuse, R219 ;  /* 0x000000dbc6e07220 */ /* 0x040fe40000410000 */
[----:B------:R-:W-:-:S02]  /*2230*/  FMUL.FTZ R223, R198, R223 ;  /* 0x000000dfc6df7220 */ /* 0x000fc40000410000 */
[C---:B------:R-:W-:Y:S02]  /*2240*/  FMUL.FTZ R226, R198.reuse, R221 ;  /* 0x000000ddc6e27220 */ /* 0x040fe40000410000 */
[C---:B------:R-:W-:Y:S02]  /*2250*/  FMUL.FTZ R225, R198.reuse, R225 ;  /* 0x000000e1c6e17220 */ /* 0x040fe40000410000 */
[----:B------:R-:W-:Y:S01]  /*2260*/  FMUL.FTZ R102, R198, R103 ;  /* 0x00000067c6667220 */ /* 0x000fe20000410000 */
[----:B------:R-:W-:Y:S01]  /*2270*/  @P0 MOV R107, 0x20 ;  /* 0x00000020006b0802 */ /* 0x000fe20000000f00 */
[-C--:B------:R-:W-:Y:S02]  /*2280*/  FMUL.FTZ R219, R101, R108.reuse ;  /* 0x0000006c65db7220 */ /* 0x080fe40000410000 */
[----:B------:R-:W-:Y:S02]  /*2290*/  FMUL.FTZ R222, R100, R108 ;  /* 0x0000006c64de7220 */ /* 0x000fe40000410000 */
[----:B------:R-:W-:-:S02]  /*22a0*/  @P1 FADD.FTZ R105, R58, R105 ;  /* 0x000000693a691221 */ /* 0x000fc40000010000 */
[----:B------:R-:W-:Y:S02]  /*22b0*/  @P1 FADD.FTZ R224, R59, R224 ;  /* 0x000000e03be01221 */ /* 0x000fe40000010000 */
[----:B------:R-:W-:Y:S02]  /*22c0*/  @P1 FADD.FTZ R223, R60, R223 ;  /* 0x000000df3cdf1221 */ /* 0x000fe40000010000 */
[----:B------:R-:W-:Y:S02]  /*22d0*/  @P1 FADD.FTZ R226, R61, R226 ;  /* 0x000000e23de21221 */ /* 0x000fe40000010000 */
[----:B------:R-:W-:Y:S02]  /*22e0*/  @P1 FADD.FTZ R225, R62, R225 ;  /* 0x000000e13ee11221 */ /* 0x000fe40000010000 */
[----:B------:R-:W-:Y:S02]  /*22f0*/  @P1 FADD.FTZ R102, R63, R102 ;  /* 0x000000663f661221 */ /* 0x000fe40000010000 */
[----:B0-----:R-:W-:-:S02]  /*2300*/  FMUL.FTZ R96, R150, R219 ;  /* 0x000000db96607220 */ /* 0x001fc40000410000 */
[----:B------:R-:W-:Y:S02]  /*2310*/  FMUL.FTZ R89, R149, R222 ;  /* 0x000000de95597220 */ /* 0x000fe40000410000 */
[-C--:B------:R-:W-:Y:S02]  /*2320*/  FMUL.FTZ R215, R105, R108.reuse ;  /* 0x0000006c69d77220 */ /* 0x080fe40000410000 */
[-C--:B------:R-:W-:Y:S02]  /*2330*/  FMUL.FTZ R220, R224, R108.reuse ;  /* 0x0000006ce0dc7220 */ /* 0x080fe40000410000 */
[-C--:B------:R-:W-:Y:S02]  /*2340*/  FMUL.FTZ R213, R223, R108.reuse ;  /* 0x0000006cdfd57220 */ /* 0x080fe40000410000 */
[----:B------:R-:W-:Y:S02]  /*2350*/  FMUL.FTZ R218, R226, R108 ;  /* 0x0000006ce2da7220 */ /* 0x000fe40000410000 */
[----:B------:R-:W-:Y:S01]  /*2360*/  @P0 IMAD.WIDE.U32 R106, R202, R107, c[0x0][0x258] ;  /* 0x00009600ca6a0625 */ /* 0x000fe200078e006b */
[----:B------:R-:W-:-:S03]  /*2370*/  F2FP.BF16.PACK_AB R96, R89, R96 ;  /* 0x000000605960723e */ /* 0x000fc600000010ff */
[-C--:B------:R-:W-:Y:S02]  /*2380*/  FMUL.FTZ R221, R225, R108.reuse ;  /* 0x0000006ce1dd7220 */ /* 0x080fe40000410000 */
[----:B------:R-:W-:Y:S01]  /*2390*/  FMUL.FTZ R202, R102, R108 ;  /* 0x0000006c66ca7220 */ /* 0x000fe20000410000 */
[----:B------:R-:W-:Y:S01]  /*23a0*/  SEL R89, R100, R73, P2 ;  /* 0x0000004964597207 */ /* 0x000fe20001000000 */
[----:B------:R-:W-:Y:S02]  /*23b0*/  FMUL.FTZ R97, R148, R215 ;  /* 0x000000d794617220 */ /* 0x000fe40000410000 */
[----:B------:R-:W-:Y:S02]  /*23c0*/  FMUL.FTZ R88, R147, R220 ;  /* 0x000000dc93587220 */ /* 0x000fe40000410000 */
[----:B-1----:R-:W-:Y:S02]  /*23d0*/  FMUL.FTZ R98, R146, R213 ;  /* 0x000000d592627220 */ /* 0x002fe40000410000 */
[----:B------:R-:W-:Y:S01]  /*23e0*/  FMUL.FTZ R91, R145, R218 ;  /* 0x000000da915b7220 */ /* 0x000fe20000410000 */
[----:B------:R-:W-:Y:S01]  /*23f0*/  IADD3 R203, R203, 0x200, RZ ;  /* 0x00000200cbcb7810 */ /* 0x000fe20007ffe0ff */
[----:B------:R-:W-:-:S02]  /*2400*/  FMUL.FTZ R99, R144, R221 ;  /* 0x000000dd90637220 */ /* 0x000fc40000410000 */
[----:B------:R-:W-:Y:S01]  /*2410*/  FMUL.FTZ R100, R143, R202 ;  /* 0x000000ca8f647220 */ /* 0x000fe20000410000 */
[----:B------:R-:W-:Y:S02]  /*2420*/  LEA R104, P4, R217, c[0x0][0x248], 0x4 ;  /* 0x00009200d9687a11 */ /* 0x000fe400078820ff */
[----:B------:R-:W-:Y:S02]  /*2430*/  F2FP.BF16.PACK_AB R97, R88, R97 ;  /* 0x000000615861723e */ /* 0x000fe400000010ff */
[----:B------:R-:W-:Y:S02]  /*2440*/  F2FP.BF16.PACK_AB R98, R91, R98 ;  /* 0x000000625b62723e */ /* 0x000fe400000010ff */
[----:B------:R-:W-:Y:S02]  /*2450*/  SEL R88, R101, R72, P2 ;  /* 0x0000004865587207 */ /* 0x000fe40001000000 */
[----:B------:R-:W-:Y:S02]  /*2460*/  SEL R90, R105, R74, P2 ;  /* 0x0000004a695a7207 */ /* 0x000fe40001000000 */
[----:B------:R-:W-:-:S02]  /*2470*/  SEL R91, R224, R75, P2 ;  /* 0x0000004be05b7207 */ /* 0x000fc40001000000 */
[----:B------:R-:W-:Y:S02]  /*2480*/  SEL R92, R223, R76, P2 ;  /* 0x0000004cdf5c7207 */ /* 0x000fe40001000000 */
[----:B------:R-:W-:Y:S02]  /*2490*/  SEL R93, R226, R77, P2 ;  /* 0x0000004de25d7207 */ /* 0x000fe40001000000 */
[----:B------:R-:W-:Y:S02]  /*24a0*/  SEL R94, R225, R78, P2 ;  /* 0x0000004ee15e7207 */ /* 0x000fe40001000000 */
[----:B------:R-:W-:Y:S02]  /*24b0*/  SEL R95, R102, R79, P2 ;  /* 0x0000004f665f7207 */ /* 0x000fe40001000000 */
[----:B------:R-:W-:Y:S01]  /*24c0*/  F2FP.BF16.PACK_AB R99, R100, R99 ;  /* 0x000000636463723e */ /* 0x000fe200000010ff */
[----:B------:R-:W-:Y:S01]  /*24d0*/  IMAD.WIDE.U32 R100, R203, R212, c[0x0][0x170] ;  /* 0x00005c00cb647625 */ /* 0x000fe200078e00d4 */
[----:B------:R-:W-:Y:S01]  /*24e0*/  LEA.HI.X R105, R217, c[0x0][0x24c], RZ, 0x4, P4 ;  /* 0x00009300d9697a11 */ /* 0x000fe200020f24ff */
[----:B------:R-:W-:Y:S04]  /*24f0*/  @P0 STG.E.128 [R106.64], R88 ;  /* 0x000000586a000986 */ /* 0x000fe8000c101d04 */
[----:B------:R0:W-:Y:S04]  /*2500*/  @P0 STG.E.128 [R106.64+0x10], R92 ;  /* 0x0000105c6a000986 */ /* 0x0001e8000c101d04 */
[----:B------:R1:W-:Y:S04]  /*2510*/  STG.E.128 [R104.64], R96 ;  /* 0x0000006068007986 */ /* 0x0003e8000c101d04 */
[----:B------:R-:W4:Y:S01]  /*2520*/  LDG.E.128 R100, [R100.64] ;  /* 0x0000000464647981 */ /* 0x000f22000c1e1d00 */
[----:B------:R-:W-:-:S02]  /*2530*/  FFMA.FTZ R109, R109, R206, R201 ;  /* 0x000000ce6d6d7223 */ /* 0x000fc400000100c9 */
[-C--:B------:R-:W-:Y:S02]  /*2540*/  FFMA.FTZ R110, R110, R206.reuse, R201 ;  /* 0x000000ce6e6e7223 */ /* 0x080fe400000100c9 */
[----:B------:R-:W-:Y:S02]  /*2550*/  FADD.FTZ R109, R114, -R109 ;  /* 0x8000006d726d7221 */ /* 0x000fe40000010000 */
[----:B------:R-:W-:Y:S02]  /*2560*/  FADD.FTZ R113, R113, -R110 ;  /* 0x8000006e71717221 */ /* 0x000fe40000010000 */
[-CC-:B------:R-:W-:Y:S02]  /*2570*/  FFMA.FTZ R111, R111, R206.reuse, R201.reuse ;  /* 0x000000ce6f6f7223 */ /* 0x180fe400000100c9 */
[-CC-:B------:R-:W-:Y:S02]  /*2580*/  FFMA.FTZ R112, R112, R206.reuse, R201.reuse ;  /* 0x000000ce70707223 */ /* 0x180fe400000100c9 */
[----:B------:R-:W-:-:S02]  /*2590*/  FFMA.FTZ R159, R159, R206, R201 ;  /* 0x000000ce9f9f7223 */ /* 0x000fc400000100c9 */
[-CC-:B------:R-:W-:Y:S02]  /*25a0*/  FFMA.FTZ R196, R196, R206.reuse, R201.reuse ;  /* 0x000000cec4c47223 */ /* 0x180fe400000100c9 */
[-CC-:B------:R-:W-:Y:S02]  /*25b0*/  FFMA.FTZ R197, R197, R206.reuse, R201.reuse ;  /* 0x000000cec5c57223 */ /* 0x180fe400000100c9 */
[C---:B------:R-:W-:Y:S02]  /*25c0*/  FMUL.FTZ R109, R198.reuse, R109 ;  /* 0x0000006dc66d7220 */ /* 0x040fe40000410000 */
[----:B0-----:R-:W-:Y:S02]  /*25d0*/  FMUL.FTZ R92, R198, R113 ;  /* 0x00000071c65c7220 */ /* 0x001fe40000410000 */
[----:B------:R-:W-:Y:S02]  /*25e0*/  FFMA.FTZ R204, R204, R206, R201 ;  /* 0x000000cecccc7223 */ /* 0x000fe400000100c9 */
[----:B------:R-:W-:-:S02]  /*25f0*/  FADD.FTZ R111, R158, -R111 ;  /* 0x8000006f9e6f7221 */ /* 0x000fc40000010000 */
[----:B------:R-:W-:Y:S02]  /*2600*/  FADD.FTZ R115, R115, -R112 ;  /* 0x8000007073737221 */ /* 0x000fe40000010000 */
[----:B------:R-:W-:Y:S02]  /*2610*/  FADD.FTZ R159, R160, -R159 ;  /* 0x8000009fa09f7221 */ /* 0x000fe40000010000 */
[----:B------:R-:W-:Y:S02]  /*2620*/  FADD.FTZ R161, R161, -R196 ;  /* 0x800000c4a1a17221 */ /* 0x000fe40000010000 */
[----:B------:R-:W-:Y:S02]  /*2630*/  FADD.FTZ R197, R200, -R197 ;  /* 0x800000c5c8c57221 */ /* 0x000fe40000010000 */
[----:B------:R-:W-:Y:S02]  /*2640*/  @P1 FADD.FTZ R109, R64, R109 ;  /* 0x0000006d406d1221 */ /* 0x000fe40000010000 */
[----:B------:R-:W-:-:S02]  /*2650*/  @P1 FADD.FTZ R92, R65, R92 ;  /* 0x0000005c415c1221 */ /* 0x000fc40000010000 */
[----:B------:R-:W-:Y:S02]  /*2660*/  FADD.FTZ R199, R199, -R204 ;  /* 0x800000ccc7c77221 */ /* 0x000fe40000010000 */
[C---:B------:R-:W-:Y:S02]  /*2670*/  FMUL.FTZ R111, R198.reuse, R111 ;  /* 0x0000006fc66f7220 */ /* 0x040fe40000410000 */
[C---:B------:R-:W-:Y:S02]  /*2680*/  FMUL.FTZ R94, R198.reuse, R115 ;  /* 0x00000073c65e7220 */ /* 0x040fe40000410000 */
[C---:B------:R-:W-:Y:S02]  /*2690*/  FMUL.FTZ R159, R198.reuse, R159 ;  /* 0x0000009fc69f7220 */ /* 0x040fe40000410000 */
[C---:B-1----:R-:W-:Y:S02]  /*26a0*/  FMUL.FTZ R96, R198.reuse, R161 ;  /* 0x000000a1c6607220 */ /* 0x042fe40000410000 */
[C---:B------:R-:W-:Y:S01]  /*26b0*/  FMUL.FTZ R197, R198.reuse, R197 ;  /* 0x000000c5c6c57220 */ /* 0x040fe20000410000 */
[----:B------:R-:W-:Y:S01]  /*26c0*/  SEL R72, R109, R72, P2 ;  /* 0x000000486d487207 */ /* 0x000fe20001000000 */
[----:B------:R-:W-:Y:S01]  /*26d0*/  FMUL.FTZ R198, R198, R199 ;  /* 0x000000c7c6c67220 */ /* 0x000fe20000410000 */
[----:B------:R-:W-:Y:S01]  /*26e0*/  SEL R73, R92, R73, P2 ;  /* 0x000000495c497207 */ /* 0x000fe20001000000 */
[----:B------:R-:W-:-:S02]  /*26f0*/  @P1 FADD.FTZ R111, R66, R111 ;  /* 0x0000006f426f1221 */ /* 0x000fc40000010000 */
[----:B------:R-:W-:Y:S02]  /*2700*/  @P1 FADD.FTZ R94, R67, R94 ;  /* 0x0000005e435e1221 */ /* 0x000fe40000010000 */
[-C--:B------:R-:W-:Y:S02]  /*2710*/  FMUL.FTZ R109, R109, R108.reuse ;  /* 0x0000006c6d6d7220 */ /* 0x080fe40000410000 */
[----:B------:R-:W-:Y:S02]  /*2720*/  FMUL.FTZ R92, R92, R108 ;  /* 0x0000006c5c5c7220 */ /* 0x000fe40000410000 */
[----:B------:R-:W-:Y:S02]  /*2730*/  @P1 FADD.FTZ R159, R68, R159 ;  /* 0x0000009f449f1221 */ /* 0x000fe40000010000 */
[----:B------:R-:W-:Y:S02]  /*2740*/  @P1 FADD.FTZ R96, R69, R96 ;  /* 0x0000006045601221 */ /* 0x000fe40000010000 */
[----:B------:R-:W-:-:S02]  /*2750*/  @P1 FADD.FTZ R197, R70, R197 ;  /* 0x000000c546c51221 */ /* 0x000fc40000010000 */
[----:B------:R-:W-:Y:S01]  /*2760*/  @P1 FADD.FTZ R198, R71, R198 ;  /* 0x000000c647c61221 */ /* 0x000fe20000010000 */
[C---:B------:R-:W-:Y:S01]  /*2770*/  SEL R74, R111.reuse, R74, P2 ;  /* 0x0000004a6f4a7207 */ /* 0x040fe20001000000 */
[-C--:B------:R-:W-:Y:S01]  /*2780*/  FMUL.FTZ R111, R111, R108.reuse ;  /* 0x0000006c6f6f7220 */ /* 0x080fe20000410000 */
[C---:B------:R-:W-:Y:S01]  /*2790*/  SEL R75, R94.reuse, R75, P2 ;  /* 0x0000004b5e4b7207 */ /* 0x040fe20001000000 */
[----:B------:R-:W-:Y:S01]  /*27a0*/  FMUL.FTZ R94, R94, R108 ;  /* 0x0000006c5e5e7220 */ /* 0x000fe20000410000 */
        /* <DEDUP_REMOVED lines=8> */
[----:B------:R-:W-:-:S03]  /*2830*/  IADD3 R187, R187, c[0x0][0x160], RZ ;  /* 0x00005800bbbb7a10 */ /* 0x000fc60007ffe0ff */
[----:B------:R-:W-:Y:S01]  /*2840*/  FMUL.FTZ R98, R194, R108 ;  /* 0x0000006cc2627220 */ /* 0x000fe20000410000 */
[--C-:B--2---:R-:W-:Y:S02]  /*2850*/  PRMT R90, RZ, 0x5410, R82.reuse ;  /* 0x00005410ff5a7816 */ /* 0x104fe40000000052 */
[----:B------:R-:W-:Y:S02]  /*2860*/  PRMT R82, RZ, 0x7610, R82 ;  /* 0x00007610ff527816 */ /* 0x000fe40000000052 */
[--C-:B------:R-:W-:Y:S02]  /*2870*/  PRMT R88, RZ, 0x5410, R80.reuse ;  /* 0x00005410ff587816 */ /* 0x100fe40000000050 */
[--C-:B------:R-:W-:Y:S02]  /*2880*/  PRMT R89, RZ, 0x5410, R81.reuse ;  /* 0x00005410ff597816 */ /* 0x100fe40000000051 */
[----:B------:R-:W-:Y:S02]  /*2890*/  PRMT R80, RZ, 0x7610, R80 ;  /* 0x00007610ff507816 */ /* 0x000fe40000000050 */
[----:B------:R-:W-:Y:S01]  /*28a0*/  PRMT R81, RZ, 0x7610, R81 ;  /* 0x00007610ff517816 */ /* 0x000fe20000000051 */
[----:B------:R-:W-:Y:S01]  /*28b0*/  FFMA.FTZ R21, R216, R82, R21 ;  /* 0x00000052d8157223 */ /* 0x000fe20000010015 */
[----:B------:R-:W-:Y:S01]  /*28c0*/  PRMT R91, RZ, 0x5410, R83 ;  /* 0x00005410ff5b7816 */ /* 0x000fe20000000053 */
[----:B------:R-:W-:-:S02]  /*28d0*/  FFMA.FTZ R25, R208, R80, R25 ;  /* 0x00000050d0197223 */ /* 0x000fc40000010019 */
[----:B------:R-:W-:Y:S01]  /*28e0*/  FFMA.FTZ R23, R210, R81, R23 ;  /* 0x00000051d2177223 */ /* 0x000fe20000010017 */
[----:B------:R-:W-:Y:S01]  /*28f0*/  PRMT R83, RZ, 0x7610, R83 ;  /* 0x00007610ff537816 */ /* 0x000fe20000000053 */
[----:B------:R-:W-:-:S04]  /*2900*/  FFMA.FTZ R24, R205, R88, R24 ;  /* 0x00000058cd187223 */ /* 0x000fc80000010018 */
[----:B------:R-:W-:Y:S02]  /*2910*/  FFMA.FTZ R19, R214, R83, R19 ;  /* 0x00000053d6137223 */ /* 0x000fe40000010013 */
[----:B------:R-:W-:Y:S02]  /*2920*/  FFMA.FTZ R20, R211, R90, R20 ;  /* 0x0000005ad3147223 */ /* 0x000fe40000010014 */
[----:B------:R-:W-:Y:S02]  /*2930*/  FFMA.FTZ R22, R207, R89, R22 ;  /* 0x00000059cf167223 */ /* 0x000fe40000010016 */
[----:B------:R-:W-:Y:S02]  /*2940*/  FMUL.FTZ R90, R193, R96 ;  /* 0x00000060c15a7220 */ /* 0x000fe40000410000 */
[----:B------:R-:W-:Y:S01]  /*2950*/  FMUL.FTZ R89, R192, R197 ;  /* 0x000000c5c0597220 */ /* 0x000fe20000410000 */
[----:B------:R-:W-:Y:S01]  /*2960*/  SEL R205, RZ, 0x1, P3 ;  /* 0x00000001ffcd7807 */ /* 0x000fe20001800000 */
[----:B------:R-:W-:Y:S01]  /*2970*/  FFMA.FTZ R18, R209, R91, R18 ;  /* 0x0000005bd1127223 */ /* 0x000fe20000010012 */
[----:B---3--:R-:W-:-:S02]  /*2980*/  PRMT R82, RZ, 0x5410, R86 ;  /* 0x00005410ff527816 */ /* 0x008fc40000000056 */
[----:B------:R-:W-:Y:S02]  /*2990*/  PRMT R86, RZ, 0x7610, R86 ;  /* 0x00007610ff567816 */ /* 0x000fe40000000056 */
[----:B------:R-:W-:Y:S02]  /*29a0*/  PRMT R80, RZ, 0x5410, R84 ;  /* 0x00005410ff507816 */ /* 0x000fe40000000054 */
[----:B------:R-:W-:Y:S01]  /*29b0*/  PRMT R81, RZ, 0x5410, R85 ;  /* 0x00005410ff517816 */ /* 0x000fe20000000055 */
[----:B------:R-:W-:Y:S01]  /*29c0*/  FFMA.FTZ R13, R218, R86, R13 ;  /* 0x00000056da0d7223 */ /* 0x000fe2000001000d */
[----:B------:R-:W-:Y:S01]  /*29d0*/  @P0 MOV R86, 0x20 ;  /* 0x0000002000560802 */ /* 0x000fe20000000f00 */
[----:B------:R-:W-:Y:S02]  /*29e0*/  FFMA.FTZ R16, R219, R80, R16 ;  /* 0x00000050db107223 */ /* 0x000fe40000010010 */
[----:B------:R-:W-:Y:S01]  /*29f0*/  FFMA.FTZ R14, R215, R81, R14 ;  /* 0x00000051d70e7223 */ /* 0x000fe2000001000e */
[----:B------:R-:W-:Y:S01]  /*2a00*/  PRMT R83, RZ, 0x5410, R87 ;  /* 0x00005410ff537816 */ /* 0x000fe20000000057 */
[----:B------:R-:W-:-:S02]  /*2a10*/  FMUL.FTZ R80, R141, R109 ;  /* 0x0000006d8d507220 */ /* 0x000fc40000410000 */
[----:B------:R-:W-:Y:S01]  /*2a20*/  FMUL.FTZ R81, R189, R92 ;  /* 0x0000005cbd517220 */ /* 0x000fe20000410000 */
[----:B------:R-:W-:Y:S02]  /*2a30*/  PRMT R84, RZ, 0x7610, R84 ;  /* 0x00007610ff547816 */ /* 0x000fe40000000054 */
[----:B------:R-:W-:Y:S01]  /*2a40*/  PRMT R88, RZ, 0x7610, R87 ;  /* 0x00007610ff587816 */ /* 0x000fe20000000057 */
[----:B------:R-:W-:Y:S01]  /*2a50*/  @P0 IMAD.WIDE.U32 R86, R195, R86, c[0x0][0x258] ;  /* 0x00009600c3560625 */ /* 0x000fe200078e0056 */
[----:B------:R-:W-:-:S03]  /*2a60*/  F2FP.BF16.PACK_AB R80, R81, R80 ;  /* 0x000000505150723e */ /* 0x000fc600000010ff */
[----:B------:R-:W-:Y:S01]  /*2a70*/  FFMA.FTZ R12, R213, R82, R12 ;  /* 0x00000052d50c7223 */ /* 0x000fe2000001000c */
[----:B------:R-:W-:Y:S01]  /*2a80*/  PRMT R85, RZ, 0x7610, R85 ;  /* 0x00007610ff557816 */ /* 0x000fe20000000055 */
[----:B------:R-:W-:Y:S02]  /*2a90*/  FFMA.FTZ R10, R221, R83, R10 ;  /* 0x00000053dd0a7223 */ /* 0x000fe4000001000a */
[----:B------:R-:W-:Y:S02]  /*2aa0*/  FMUL.FTZ R81, R188, R111 ;  /* 0x0000006fbc517220 */ /* 0x000fe40000410000 */
[----:B------:R-:W-:Y:S02]  /*2ab0*/  FMUL.FTZ R82, R191, R94 ;  /* 0x0000005ebf527220 */ /* 0x000fe40000410000 */
[----:B------:R-:W-:Y:S01]  /*2ac0*/  FMUL.FTZ R83, R190, R159 ;  /* 0x0000009fbe537220 */ /* 0x000fe20000410000 */
[----:B------:R-:W-:Y:S01]  /*2ad0*/  @P0 STG.E.128 [R86.64], R72 ;  /* 0x0000004856000986 */ /* 0x000fe2000c101d04 */
[----:B------:R-:W-:Y:S01]  /*2ae0*/  FFMA.FTZ R17, R222, R84, R17 ;  /* 0x00000054de117223 */ /* 0x000fe20000010011 */
[----:B------:R-:W-:-:S02]  /*2af0*/  LEA R84, P1, R203, c[0x0][0x248], 0x4 ;  /* 0x00009200cb547a11 */ /* 0x000fc400078220ff */
[----:B------:R-:W-:Y:S01]  /*2b00*/  @P0 STG.E.128 [R86.64+0x10], R76 ;  /* 0x0000104c56000986 */ /* 0x000fe2000c101d04 */
[----:B------:R-:W-:Y:S01]  /*2b10*/  ISETP.GE.AND P0, PT, R187, c[0x0][0x164], PT ;  /* 0x00005900bb007a0c */ /* 0x000fe20003f06270 */
[----:B------:R-:W-:Y:S01]  /*2b20*/  FFMA.FTZ R15, R220, R85, R15 ;  /* 0x00000055dc0f7223 */ /* 0x000fe2000001000f */
[----:B------:R-:W-:Y:S02]  /*2b30*/  F2FP.BF16.PACK_AB R81, R82, R81 ;  /* 0x000000515251723e */ /* 0x000fe400000010ff */
[----:B------:R-:W-:Y:S02]  /*2b40*/  F2FP.BF16.PACK_AB R82, R90, R83 ;  /* 0x000000535a52723e */ /* 0x000fe400000010ff */
[----:B------:R-:W-:Y:S02]  /*2b50*/  LEA.HI.X R85, R203, c[0x0][0x24c], RZ, 0x4, P1 ;  /* 0x00009300cb557a11 */ /* 0x000fe400008f24ff */
[----:B------:R-:W-:-:S05]  /*2b60*/  F2FP.BF16.PACK_AB R83, R98, R89 ;  /* 0x000000596253723e */ /* 0x000fca00000010ff */
[----:B------:R4:W-:Y:S01]  /*2b70*/  STG.E.128 [R84.64], R80 ;  /* 0x0000005054007986 */ /* 0x0009e2000c101d04 */
[----:B------:R-:W-:Y:S01]  /*2b80*/  FFMA.FTZ R11, R202, R88, R11 ;  /* 0x00000058ca0b7223 */ /* 0x000fe2000001000b */
[----:B----4-:R-:W-:Y:S02]  /*2b90*/  PRMT R80, RZ, 0x5410, R100 ;  /* 0x00005410ff507816 */ /* 0x010fe40000000064 */
[----:B------:R-:W-:Y:S02]  /*2ba0*/  PRMT R81, RZ, 0x5410, R101 ;  /* 0x00005410ff517816 */ /* 0x000fe40000000065 */
[----:B------:R-:W-:Y:S02]  /*2bb0*/  PRMT R82, RZ, 0x5410, R102 ;  /* 0x00005410ff527816 */ /* 0x000fe40000000066 */
[----:B------:R-:W-:Y:S02]  /*2bc0*/  PRMT R83, RZ, 0x5410, R103 ;  /* 0x00005410ff537816 */ /* 0x000fe40000000067 */
[----:B------:R-:W-:-:S02]  /*2bd0*/  PRMT R100, RZ, 0x7610, R100 ;  /* 0x00007610ff647816 */ /* 0x000fc40000000064 */
[----:B------:R-:W-:Y:S02]  /*2be0*/  PRMT R101, RZ, 0x7610, R101 ;  /* 0x00007610ff657816 */ /* 0x000fe40000000065 */
[----:B------:R-:W-:Y:S02]  /*2bf0*/  PRMT R102, RZ, 0x7610, R102 ;  /* 0x00007610ff667816 */ /* 0x000fe40000000066 */
[----:B------:R-:W-:Y:S01]  /*2c00*/  PRMT R103, RZ, 0x7610, R103 ;  /* 0x00007610ff677816 */ /* 0x000fe20000000067 */
[----:B------:R-:W-:Y:S02]  /*2c10*/  FFMA.FTZ R8, R109, R80, R8 ;  /* 0x000000506d087223 */ /* 0x000fe40000010008 */
[----:B------:R-:W-:Y:S02]  /*2c20*/  FFMA.FTZ R9, R92, R100, R9 ;  /* 0x000000645c097223 */ /* 0x000fe40000010009 */
[----:B------:R-:W-:Y:S02]  /*2c30*/  FFMA.FTZ R6, R111, R81, R6 ;  /* 0x000000516f067223 */ /* 0x000fe40000010006 */
[----:B------:R-:W-:-:S02]  /*2c40*/  FFMA.FTZ R7, R94, R101, R7 ;  /* 0x000000655e077223 */ /* 0x000fc40000010007 */
[----:B------:R-:W-:Y:S02]  /*2c50*/  FFMA.FTZ R4, R159, R82, R4 ;  /* 0x000000529f047223 */ /* 0x000fe40000010004 */
[----:B------:R-:W-:Y:S02]  /*2c60*/  FFMA.FTZ R5, R96, R102, R5 ;  /* 0x0000006660057223 */ /* 0x000fe40000010005 */
[----:B------:R-:W-:Y:S02]  /*2c70*/  FFMA.FTZ R2, R197, R83, R2 ;  /* 0x00000053c5027223 */ /* 0x000fe40000010002 */
[----:B------:R-:W-:Y:S01]  /*2c80*/  FFMA.FTZ R3, R108, R103, R3 ;  /* 0x000000676c037223 */ /* 0x000fe20000010003 */
[----:B------:R-:W-:Y:S01]  /*2c90*/  @P0 CALL.REL.NOINC `(.L_x_3276) ;  /* 0x0000001000000944 */ /* 0x000fe20003c00000 */
[----:B------:R-:W-:Y:S05]  /*2ca0*/  BRA `(.L_x_3277) ;  /* 0xffffdc3000007947 */ /* 0x000fea000383ffff */
.L_x_3276:
        /* <DEDUP_REMOVED lines=48> */
.L_x_3273:
        /* <DEDUP_REMOVED lines=28> */
.L_x_3274:
[----:B------:R-:W-:Y:S01]  /*3170*/  HFMA2.MMA R84, -RZ, RZ, 0, 9.5367431640625e-07 ;  /* 0x00000010ff547435 */ /* 0x000fe200000001ff */
[----:B------:R-:W-:-:S02]  /*3180*/  MOV R83, R85 ;  /* 0x0000005500537202 */ /* 0x000fc40000000f00 */
[----:B------:R-:W-:Y:S02]  /*3190*/  MOV R86, 0x1f ;  /* 0x0000001f00567802 */ /* 0x000fe40000000f00 */
[----:B------:R-:W-:Y:S02]  /*31a0*/  MOV R89, 0xffffffff ;  /* 0xffffffff00597802 */ /* 0x000fe40000000f00 */
[----:B------:R-:W-:Y:S02]  /*31b0*/  MOV R80, 0x31d0 ;  /* 0x000031d000507802 */ /* 0x000fe40000000f00 */
[----:B-----5:R-:W-:Y:S05]  /*31c0*/  CALL.REL.NOINC `($__internal_65_$__cuda_sm70_shflsync_down_p) ;  /* 0x0000046000007944 */ /* 0x020fea0003c00000 */
[----:B-1----:R-:W-:Y:S01]  /*31d0*/  MOV R82, R83 ;  /* 0x0000005300527202 */ /* 0x002fe20000000f00 */
[----:B0-----:R-:W-:Y:S05]  /*31e0*/  BRA `(.L_x_3278) ;  /* 0xffffe65000007947 */ /* 0x001fea000383ffff */
.L_x_3275:
[----:B------:R-:W-:Y:S01]  /*31f0*/  HFMA2.MMA R84, -RZ, RZ, 0, 9.5367431640625e-07 ;  /* 0x00000010ff547435 */ /* 0x000fe200000001ff */
[----:B------:R-:W-:Y:S02]  /*3200*/  MOV R83, R87 ;  /* 0x0000005700537202 */ /* 0x000fe40000000f00 */
[----:B------:R-:W-:Y:S02]  /*3210*/  MOV R86, 0x1f ;  /* 0x0000001f00567802 */ /* 0x000fe40000000f00 */
[----:B------:R-:W-:-:S02]  /*3220*/  MOV R89, 0xffffffff ;  /* 0xffffffff00597802 */ /* 0x000fc40000000f00 */
[----:B------:R-:W-:Y:S02]  /*3230*/  MOV R80, 0x3250 ;  /* 0x0000325000507802 */ /* 0x000fe40000000f00 */
[----:B01---5:R-:W-:Y:S05]  /*3240*/  CALL.REL.NOINC `($__internal_65_$__cuda_sm70_shflsync_down_p) ;  /* 0x000003e000007944 */ /* 0x023fea0003c00000 */
[----:B------:R-:W-:Y:S01]  /*3250*/  FADD.FTZ R85, R85, R82 ;  /* 0x0000005255557221 */ /* 0x000fe20000010000 */
[----:B0-----:R-:W-:Y:S01]  /*3260*/  HFMA2.MMA R84, -RZ, RZ, 0, 4.76837158203125e-07 ;  /* 0x00000008ff547435 */ /* 0x001fe200000001ff */
[----:B-1----:R-:W-:Y:S01]  /*3270*/  FADD.FTZ R88, R87, R83 ;  /* 0x0000005357587221 */ /* 0x002fe20000010000 */
[----:B------:R-:W-:Y:S02]  /*3280*/  MOV R86, 0x1f ;  /* 0x0000001f00567802 */ /* 0x000fe40000000f00 */
[----:B------:R-:W-:Y:S02]  /*3290*/  MOV R89, 0xffffffff ;  /* 0xffffffff00597802 */ /* 0x000fe40000000f00 */
[----:B------:R-:W-:Y:S02]  /*32a0*/  MOV R83, R85 ;  /* 0x0000005500537202 */ /* 0x000fe40000000f00 */
[----:B------:R-:W-:Y:S02]  /*32b0*/  MOV R80, 0x32d0 ;  /* 0x000032d000507802 */ /* 0x000fe40000000f00 */
[----:B------:R-:W-:Y:S05]  /*32c0*/  CALL.REL.NOINC `($__internal_65_$__cuda_sm70_shflsync_down_p) ;  /* 0x0000036000007944 */ /* 0x000fea0003c00000 */
[----:B0-----:R-:W-:Y:S01]  /*32d0*/  HFMA2.MMA R84, -RZ, RZ, 0, 4.76837158203125e-07 ;  /* 0x00000008ff547435 */ /* 0x001fe200000001ff */
[----:B-1----:R-:W-:-:S02]  /*32e0*/  MOV R82, R83 ;  /* 0x0000005300527202 */ /* 0x002fc40000000f00 */
[----:B------:R-:W-:Y:S02]  /*32f0*/  MOV R83, R88 ;  /* 0x0000005800537202 */ /* 0x000fe40000000f00 */
[----:B------:R-:W-:Y:S02]  /*3300*/  MOV R86, 0x1f ;  /* 0x0000001f00567802 */ /* 0x000fe40000000f00 */
[----:B------:R-:W-:Y:S02]  /*3310*/  MOV R89, 0xffffffff ;  /* 0xffffffff00597802 */ /* 0x000fe40000000f00 */
[----:B------:R-:W-:Y:S02]  /*3320*/  MOV R80, 0x3340 ;  /* 0x0000334000507802 */ /* 0x000fe40000000f00 */
[----:B------:R-:W-:Y:S05]  /*3330*/  CALL.REL.NOINC `($__internal_65_$__cuda_sm70_shflsync_down_p) ;  /* 0x000002f000007944 */ /* 0x000fea0003c00000 */
[----:B------:R-:W-:Y:S01]  /*3340*/  FADD.FTZ R85, R82, R85 ;  /* 0x0000005552557221 */ /* 0x000fe20000010000 */
[----:B0-----:R-:W-:Y:S01]  /*3350*/  HFMA2.MMA R84, -RZ, RZ, 0, 2.384185791015625e-07 ;  /* 0x00000004ff547435 */ /* 0x001fe200000001ff */
[----:B-1----:R-:W-:Y:S01]  /*3360*/  FADD.FTZ R88, R88, R83 ;  /* 0x0000005358587221 */ /* 0x002fe20000010000 */
[----:B------:R-:W-:Y:S02]  /*3370*/  MOV R86, 0x1f ;  /* 0x0000001f00567802 */ /* 0x000fe40000000f00 */
[----:B------:R-:W-:-:S02]  /*3380*/  MOV R89, 0xffffffff ;  /* 0xffffffff00597802 */ /* 0x000fc40000000f00 */
[----:B------:R-:W-:Y:S02]  /*3390*/  MOV R83, R85 ;  /* 0x0000005500537202 */ /* 0x000fe40000000f00 */
[----:B------:R-:W-:Y:S02]  /*33a0*/  MOV R80, 0x33c0 ;  /* 0x000033c000507802 */ /* 0x000fe40000000f00 */
[----:B------:R-:W-:Y:S05]  /*33b0*/  CALL.REL.NOINC `($__internal_65_$__cuda_sm70_shflsync_down_p) ;  /* 0x0000027000007944 */ /* 0x000fea0003c00000 */
[----:B0-----:R-:W-:Y:S01]  /*33c0*/  HFMA2.MMA R84, -RZ, RZ, 0, 2.384185791015625e-07 ;  /* 0x00000004ff547435 */ /* 0x001fe200000001ff */
[----:B-1----:R-:W-:Y:S02]  /*33d0*/  MOV R82, R83 ;  /* 0x0000005300527202 */ /* 0x002fe40000000f00 */
[----:B------:R-:W-:Y:S02]  /*33e0*/  MOV R83, R88 ;  /* 0x0000005800537202 */ /* 0x000fe40000000f00 */
[----:B------:R-:W-:Y:S02]  /*33f0*/  MOV R86, 0x1f ;  /* 0x0000001f00567802 */ /* 0x000fe40000000f00 */
[----:B------:R-:W-:Y:S02]  /*3400*/  MOV R89, 0xffffffff ;  /* 0xffffffff00597802 */ /* 0x000fe40000000f00 */
[----:B------:R-:W-:-:S02]  /*3410*/  MOV R80, 0x3430 ;  /* 0x0000343000507802 */ /* 0x000fc40000000f00 */
[----:B------:R-:W-:Y:S05]  /*3420*/  CALL.REL.NOINC `($__internal_65_$__cuda_sm70_shflsync_down_p) ;  /* 0x0000020000007944 */ /* 0x000fea0003c00000 */
[----:B------:R-:W-:Y:S01]  /*3430*/  FADD.FTZ R85, R82, R85 ;  /* 0x0000005552557221 */ /* 0x000fe20000010000 */
[----:B0-----:R-:W-:Y:S01]  /*3440*/  HFMA2.MMA R84, -RZ, RZ, 0, 1.1920928955078125e-07 ;  /* 0x00000002ff547435 */ /* 0x001fe200000001ff */
[----:B-1----:R-:W-:Y:S01]  /*3450*/  FADD.FTZ R88, R88, R83 ;  /* 0x0000005358587221 */ /* 0x002fe20000010000 */
[----:B------:R-:W-:-:S02]  /*3460*/  MOV R86, 0x1f ;  /* 0x0000001f00567802 */ /* 0x000fc40000000f00 */
[----:B------:R-:W-:Y:S02]  /*3470*/  MOV R89, 0xffffffff ;  /* 0xffffffff00597802 */ /* 0x000fe40000000f00 */
[----:B------:R-:W-:Y:S02]  /*3480*/  MOV R83, R85 ;  /* 0x0000005500537202 */ /* 0x000fe40000000f00 */
[----:B------:R-:W-:Y:S02]  /*3490*/  MOV R80, 0x34b0 ;  /* 0x000034b000507802 */ /* 0x000fe40000000f00 */
[----:B------:R-:W-:Y:S05]  /*34a0*/  CALL.REL.NOINC `($__internal_65_$__cuda_sm70_shflsync_down_p) ;  /* 0x0000018000007944 */ /* 0x000fea0003c00000 */
[----:B0-----:R-:W-:Y:S01]  /*34b0*/  HFMA2.MMA R84, -RZ, RZ, 0, 1.1920928955078125e-07 ;  /* 0x00000002ff547435 */ /* 0x001fe200000001ff */
[----:B-1----:R-:W-:Y:S02]  /*34c0*/  MOV R82, R83 ;  /* 0x0000005300527202 */ /* 0x002fe40000000f00 */
[----:B------:R-:W-:Y:S02]  /*34d0*/  MOV R83, R88 ;  /* 0x0000005800537202 */ /* 0x000fe40000000f00 */
[----:B------:R-:W-:Y:S02]  /*34e0*/  MOV R86, 0x1f ;  /* 0x0000001f00567802 */ /* 0x000fe40000000f00 */
[----:B------:R-:W-:-:S02]  /*34f0*/  MOV R89, 0xffffffff ;  /* 0xffffffff00597802 */ /* 0x000fc40000000f00 */
[----:B------:R-:W-:Y:S02]  /*3500*/  MOV R80, 0x3520 ;  /* 0x0000352000507802 */ /* 0x000fe40000000f00 */
[----:B------:R-:W-:Y:S05]  /*3510*/  CALL.REL.NOINC `($__internal_65_$__cuda_sm70_shflsync_down_p) ;  /* 0x0000011000007944 */ /* 0x000fea0003c00000 */
[----:B------:R-:W-:Y:S01]  /*3520*/  FADD.FTZ R85, R82, R85 ;  /* 0x0000005552557221 */ /* 0x000fe20000010000 */
[----:B0-----:R-:W-:Y:S01]  /*3530*/  HFMA2.MMA R84, -RZ, RZ, 0, 5.9604644775390625e-08 ;  /* 0x00000001ff547435 */ /* 0x001fe200000001ff */
[----:B-1----:R-:W-:Y:S01]  /*3540*/  FADD.FTZ R87, R88, R83 ;  /* 0x0000005358577221 */ /* 0x002fe20000010000 */
[----:B------:R-:W-:Y:S02]  /*3550*/  MOV R86, 0x1f ;  /* 0x0000001f00567802 */ /* 0x000fe40000000f00 */
[----:B------:R-:W-:Y:S02]  /*3560*/  MOV R89, 0xffffffff ;  /* 0xffffffff00597802 */ /* 0x000fe40000000f00 */
[----:B------:R-:W-:Y:S02]  /*3570*/  MOV R83, R85 ;  /* 0x0000005500537202 */ /* 0x000fe40000000f00 */
[----:B------:R-:W-:Y:S02]  /*3580*/  MOV R80, 0x35a0 ;  /* 0x000035a000507802 */ /* 0x000fe40000000f00 */
[----:B------:R-:W-:Y:S05]  /*3590*/  CALL.REL.NOINC `($__internal_65_$__cuda_sm70_shflsync_down_p) ;  /* 0x0000009000007944 */ /* 0x000fea0003c00000 */
[----:B0-----:R-:W-:Y:S01]  /*35a0*/  HFMA2.MMA R84, -RZ, RZ, 0, 5.9604644775390625e-08 ;  /* 0x00000001ff547435 */ /* 0x001fe200000001ff */
[----:B-1----:R-:W-:-:S02]  /*35b0*/  MOV R96, R83 ;  /* 0x0000005300607202 */ /* 0x002fc40000000f00 */
[----:B------:R-:W-:Y:S02]  /*35c0*/  MOV R83, R87 ;  /* 0x0000005700537202 */ /* 0x000fe40000000f00 */
[----:B------:R-:W-:Y:S02]  /*35d0*/  MOV R86, 0x1f ;  /* 0x0000001f00567802 */ /* 0x000fe40000000f00 */
[----:B------:R-:W-:Y:S02]  /*35e0*/  MOV R89, 0xffffffff ;  /* 0xffffffff00597802 */ /* 0x000fe40000000f00 */
[----:B------:R-:W-:Y:S02]  /*35f0*/  MOV R80, 0x3610 ;  /* 0x0000361000507802 */ /* 0x000fe40000000f00 */
[----:B------:R-:W-:Y:S05]  /*3600*/  CALL.REL.NOINC `($__internal_65_$__cuda_sm70_shflsync_down_p) ;  /* 0x0000002000007944 */ /* 0x000fea0003c00000 */
[----:B-1----:R-:W-:Y:S01]  /*3610*/  MOV R80, R83 ;  /* 0x0000005300507202 */ /* 0x002fe20000000f00 */
[----:B0-----:R-:W-:Y:S05]  /*3620*/  BRA `(.L_x_3279) ;  /* 0xffffe33000007947 */ /* 0x001fea000383ffff */
        .weak           $__internal_65_$__cuda_sm70_shflsync_down_p
        .type           $__internal_65_$__cuda_sm70_shflsync_down_p,@function
        .size           $__internal_65_$__cuda_sm70_shflsync_down_p,(.L_x_9319 - $__internal_65_$__cuda_sm70_shflsync_down_p)
$__internal_65_$__cuda_sm70_shflsync_down_p:
[----:B------:R-:W-:Y:S01]  /*3630*/  HFMA2.MMA R81, -RZ, RZ, 0, 0 ;  /* 0x00000000ff517435 */ /* 0x000fe200000001ff */
[----:B------:R-:W-:Y:S04]  /*3640*/  WARPSYNC R89 ;  /* 0x0000005900007348 */ /* 0x000fe80003800000 */
[----:B------:R0:W1:Y:S01]  /*3650*/  SHFL.DOWN PT, R83, R83, R84, R86 ;  /* 0x0800005453537389 */ /* 0x00006200000e0056 */
[----:B------:R-:W-:Y:S05]  /*3660*/  RET.REL.NODEC R80 `(_ZN10layer_norm13ln_bwd_kernelINS_13Kernel_traitsI13__nv_bfloat16S2_fS2_fjLj6144ELj1ELj1ELj8ELj16ENS_18Kernel_traits_baseILj6144ES2_S2_fS2_fjLj256EEEEELb0ELb1ELb0ELb1EEEvNS_9BwdParamsE) ;  /* 0xffffc99050007950 */ /* 0x000fea0003c3ffff */
.L_x_3280:
        /* <DEDUP_REMOVED lines=9> */
.L_x_9319:


//--------------------- .text._ZN10layer_norm13ln_bwd_kernelINS_13Kernel_traitsI13__nv_bfloat16S2_fS2_fjLj6144ELj1ELj1ELj8ELj16ENS_18Kernel_traits_baseILj6144ES2_S2_fS2_fjLj256EEEEELb0ELb1ELb1ELb0EEEvNS_9BwdParamsE --------------------------
	.section	.text._ZN10layer_norm13ln_bwd_kernelINS_13Kernel_traitsI13__nv_bfloat16S2_fS2_fjLj6144ELj1ELj1ELj8ELj16ENS_18Kernel_traits_baseILj6144ES2_S2_fS2_fjLj256EEEEELb0ELb1ELb1ELb0EEEvNS_9BwdParamsE,"ax",@progbits
	.sectioninfo	@"SHI_REGISTERS=240"
	.align	128
        .global         _ZN10layer_norm13ln_bwd_kernelINS_13Kernel_traitsI13__nv_bfloat16S2_fS2_fjLj6144ELj1ELj1ELj8ELj16ENS_18Kernel_traits_baseILj6144ES2_S2_fS2_fjLj256EEEEELb0ELb1ELb1ELb0EEEvNS_9BwdParamsE
        .type           _ZN10layer_norm13ln_bwd_kernelINS_13Kernel_traitsI13__nv_bfloat16S2_fS2_fjLj6144ELj1ELj1ELj8ELj16ENS_18Kernel_traits_baseILj6144ES2_S2_fS2_fjLj256EEEEELb0ELb1ELb1ELb0EEEvNS_9BwdParamsE,@function
        .size           _ZN10layer_norm13ln_bwd_kernelINS_13Kernel_traitsI13__nv_bfloat16S2_fS2_fjLj6144ELj1ELj1ELj8ELj16ENS_18Kernel_traits_baseILj6144ES2_S2_fS2_fjLj256EEEEELb0ELb1ELb1ELb0EEEvNS_9BwdParamsE,(.L_x_9320 - _ZN10layer_norm13ln_bwd_kernelINS_13Kernel_traitsI13__nv_bfloat16S2_fS2_fjLj6144ELj1ELj1ELj8ELj16ENS_18Kernel_traits_baseILj6144ES2_S2_fS2_fjLj256EEEEELb0ELb1ELb1ELb0EEEvNS_9BwdParamsE)
        .other          _ZN10layer_norm13ln_bwd_kernelINS_13Kernel_traitsI13__nv_bfloat16S2_fS2_fjLj6144ELj1ELj1ELj8ELj16ENS_18Kernel_traits_baseILj6144ES2_S2_fS2_fjLj256EEEEELb0ELb1ELb1ELb0EEEvNS_9BwdParamsE,@"STO_CUDA_ENTRY STV_DEFAULT"
_ZN10layer_norm13ln_bwd_kernelINS_13Kernel_traitsI13__nv_bfloat16S2_fS2_fjLj6144ELj1ELj1ELj8ELj16ENS_18Kernel_traits_baseILj6144ES2_S2_fS2_fjLj256EEEEELb0ELb1ELb1ELb0EEEvNS_9BwdParamsE:
.text._ZN10layer_norm13ln_bwd_kernelINS_13Kernel_traitsI13__nv_bfloat16S2_fS2_fjLj6144ELj1ELj1ELj8ELj16ENS_18Kernel_traits_baseILj6144ES2_S2_fS2_fjLj256EEEEELb0ELb1ELb1ELb0EEEvNS_9BwdParamsE:
        /* <DEDUP_REMOVED lines=14> */
[----:B------:R-:W-:Y:S02]  /*00e0*/  @P4 IMAD.MOV.U32 R17, RZ, RZ, 0x10 ;  /* 0x00000010ff114424 */ /* 0x000fe400078e00ff */
        /* <DEDUP_REMOVED lines=105> */
.L_x_3357:
        /* <DEDUP_REMOVED lines=23> */
[----:B------:R0:W5:Y:S04]  /*08f0*/  LDG.E.128 R104, [R158.64] ;  /* 0x000000049e687981 */ /* 0x000168000c1e1d00 */
[----:B------:R0:W5:Y:S02]  /*0900*/  LDG.E.128 R108, [R158.64+0x10] ;  /* 0x000010049e6c7981 */ /* 0x000164000c1e1d00 */
.L_x_3286:
[----:B------:R-:W-:Y:S02]  /*0910*/  IADD3 R146, R184, 0x100, RZ ;  /* 0x00000100b8927810 */ /* 0x000fe40007ffe0ff */
.L_x_3285:
[----:B------:R-:W-:Y:S05]  /*0920*/  BSYNC B1 ;  /* 0x0000000000017941 */ /* 0x000fea0003800000 */
.L_x_3284:
[----:B------:R-:W-:Y:S01]  /*0930*/  BSSY B1, `(.L_x_3287) ;  /* 0x0000009000017945 */ /* 0x000fe20003800000 */
[----:B------:R-:W-:Y:S05]  /*0940*/  @!P3 BRA `(.L_x_3288) ;  /* 0x000000700000b947 */ /* 0x000fea0003800000 */
[----:B------:R-:W-:-:S04]  /*0950*/  ISETP.NE.U32.AND P0, PT, RZ, c[0x0][0x218], PT ;  /* 0x00008600ff007a0c */ /* 0x000fc80003f05070 */
[----:B------:R-:W-:-:S13]  /*0960*/  ISETP.NE.AND.EX P0, PT, RZ, c[0x0][0x21c], PT, P0 ;  /* 0x00008700ff007a0c */ /* 0x000fda0003f05300 */
[----:B------:R-:W-:Y:S05]  /*0970*/  @!P0 BRA `(.L_x_3289) ;  /* 0x0000003000008947 */ /* 0x000fea0003800000 */
[----:B------:R-:W-:-:S05]  /*0980*/  IMAD.WIDE.U32 R144, R146, R157, c[0x0][0x218] ;  /* 0x0000860092907625 */ /* 0x000fca00078e009d */
[----:B------:R1:W5:Y:S04]  /*0990*/  LDG.E.128 R112, [R144.64] ;  /* 0x0000000490707981 */ /* 0x000368000c1e1d00 */
[----:B------:R1:W5:Y:S02]  /*09a0*/  LDG.E.128 R116, [R144.64+0x10] ;  /* 0x0000100490747981 */ /* 0x000364000c1e1d00 */
.L_x_3289:
[----:B------:R-:W-:Y:S02]  /*09b0*/  IADD3 R146, R146, 0x100, RZ ;  /* 0x0000010092927810 */ /* 0x000fe40007ffe0ff */
.L_x_3288:
[----:B------:R-:W-:Y:S05]  /*09c0*/  BSYNC B1 ;  /* 0x0000000000017941 */ /* 0x000fea0003800000 */
.L_x_3287:
[----:B------:R-:W-:Y:S01]  /*09d0*/  ISETP.NE.U32.AND P0, PT, RZ, c[0x0][0x218], PT ;  /* 0x00008600ff007a0c */ /* 0x000fe20003f05070 */
[----:B------:R-:W-:-:S03]  /*09e0*/  CS2R R196, SRZ ;  /* 0x0000000000c47805 */ /* 0x000fc6000001ff00 */
[----:B------:R-:W-:-:S04]  /*09f0*/  ISETP.NE.AND.EX P0, PT, RZ, c[0x0][0x21c], PT, P0 ;  /* 0x00008700ff007a0c */ /* 0x000fc80003f05300 */
[----:B------:R-:W-:-:S13]  /*0a00*/  ISETP.LT.U32.OR P0, PT, R172, 0x300, !P0 ;  /* 0x00000300ac00780c */ /* 0x000fda0004701470 */
[----:B------:R-:W-:Y:S05]  /*0a10*/  @P0 BRA `(.L_x_3290) ;  /* 0x00000fa000000947 */ /* 0x000fea0003800000 */
[----:B-1----:R-:W-:-:S05]  /*0a20*/  IMAD.WIDE.U32 R144, R146, R157, c[0x0][0x218] ;  /* 0x0000860092907625 */ /* 0x002fca00078e009d */
[----:B------:R1:W5:Y:S04]  /*0a30*/  LDG.E.128 R120, [R144.64] ;  /* 0x0000000490787981 */ /* 0x000368000c1e1d00 */
[----:B------:R1:W5:Y:S01]  /*0a40*/  LDG.E.128 R124, [R144.64+0x10] ;  /* 0x00001004907c7981 */ /* 0x000362000c1e1d00 */
[----:B------:R-:W-:Y:S05]  /*0a50*/  BRA `(.L_x_3290) ;  /* 0x00000f6000007947 */ /* 0x000fea0003800000 */
.L_x_3283:
[----:B0-----:R-:W-:-:S06]  /*0a60*/  IMAD.WIDE R144, R2, R153, c[0x0][0x1a0] ;  /* 0x0000680002907625 */ /* 0x001fcc00078e0299 */
[----:B------:R-:W2:Y:S01]  /*0a70*/  LDG.E R144, [R144.64] ;  /* 0x0000000490907981 */ /* 0x000ea2000c1e1900 */
[----:B------:R-:W-:Y:S01]  /*0a80*/  IADD3 R146, R148, -0x1, RZ ;  /* 0xffffffff94927810 */ /* 0x000fe20007ffe0ff */
[----:B------:R-:W-:Y:S01]  /*0a90*/  BSSY B1, `(.L_x_3291) ;  /* 0x0000056000017945 */ /* 0x000fe20003800000 */
[----:B------:R-:W-:Y:S01]  /*0aa0*/  ISETP.NE.AND P0, PT, R15, RZ, PT ;  /* 0x000000ff0f00720c */ /* 0x000fe20003f05270 */
[----:B------:R-:W-:Y:S01]  /*0ab0*/  CS2R R196, SRZ ;  /* 0x0000000000c47805 */ /* 0x000fe2000001ff00 */
[----:B------:R-:W-:Y:S02]  /*0ac0*/  IMAD.MOV.U32 R236, RZ, RZ, R184 ;  /* 0x000000ffffec7224 */ /* 0x000fe400078e00b8 */
[----:B------:R-:W-:-:S05]  /*0ad0*/  IMAD R146, R146, c[0x0][0x168], RZ ;  /* 0x00005a0092927a24 */ /* 0x000fca00078e02ff */
        /* <DEDUP_REMOVED lines=9> */
[----:B------:R-:W3:Y:S04]  /*0b70*/  LDG.E.128 R152, [R186.64+0x10] ;  /* 0x00001004ba987981 */ /* 0x000ee8000c1e1d00 */
[----:B------:R-:W4:Y:S01]  /*0b80*/  LDG.E.128 R148, [R148.64] ;  /* 0x0000000494947981 */ /* 0x000f22000c1e1d00 */
[----:B------:R-:W-:-:S04]  /*0b90*/  ISETP.NE.U32.AND P0, PT, RZ, c[0x0][0x218], PT ;  /* 0x00008600ff007a0c */ /* 0x000fc80003f05070 */
[----:B------:R-:W-:-:S13]  /*0ba0*/  ISETP.NE.AND.EX P0, PT, RZ, c[0x0][0x21c], PT, P0 ;  /* 0x00008700ff007a0c */ /* 0x000fda0003f05300 */
[----:B------:R0:W5:Y:S04]  /*0bb0*/  @P0 LDG.E.128 R104, [R158.64] ;  /* 0x000000049e680981 */ /* 0x000168000c1e1d00 */
[----:B------:R0:W5:Y:S01]  /*0bc0*/  @P0 LDG.E.128 R108, [R158.64+0x10] ;  /* 0x000010049e6c0981 */ /* 0x000162000c1e1d00 */
[----:B------:R-:W-:Y:S02]  /*0bd0*/  IADD3 R236, R184, 0x100, RZ ;  /* 0x00000100b8ec7810 */ /* 0x000fe40007ffe0ff */
[----:B------:R-:W-:Y:S01]  /*0be0*/  IADD3 R235, R235, 0x100, RZ ;  /* 0x00000100ebeb7810 */ /* 0x000fe20007ffe0ff */
[----:B--2---:R-:W-:-:S04]  /*0bf0*/  FADD.FTZ R185, -R156, R144 ;  /* 0x000000909cb97221 */ /* 0x004fc80000010100 */
[----:B-----5:R-:W-:Y:S01]  /*0c00*/  FMUL.FTZ R234, R182, R185 ;  /* 0x000000b9b6ea7220 */ /* 0x020fe20000410000 */
[--C-:B----4-:R-:W-:Y:S01]  /*0c10*/  PRMT R233, RZ, 0x5410, R148.reuse ;  /* 0x00005410ffe97816 */ /* 0x110fe20000000094 */
[C---:B------:R-:W-:Y:S01]  /*0c20*/  FADD.FTZ R145, -R156.reuse, R145 ;  /* 0x000000919c917221 */ /* 0x040fe20000010100 */
[----:B------:R-:W-:Y:S01]  /*0c30*/  PRMT R148, RZ, 0x7610, R148 ;  /* 0x00007610ff947816 */ /* 0x000fe20000000094 */
[----:B------:R-:W-:Y:S02]  /*0c40*/  FADD.FTZ R189, -R156, R146 ;  /* 0x000000929cbd7221 */ /* 0x000fe40000010100 */
[-C--:B------:R-:W-:Y:S02]  /*0c50*/  FFMA.FTZ R100, R234, R233.reuse, R100 ;  /* 0x000000e9ea647223 */ /* 0x080fe40000010064 */
[----:B------:R-:W-:Y:S02]  /*0c60*/  FADD.FTZ R76, R76, R233 ;  /* 0x000000e94c4c7221 */ /* 0x000fe40000010000 */
[----:B------:R-:W-:Y:S01]  /*0c70*/  FMUL.FTZ R233, R171, R233 ;  /* 0x000000e9abe97220 */ /* 0x000fe20000410000 */
[----:B------:R-:W-:Y:S01]  /*0c80*/  PRMT R229, RZ, 0x5410, R149 ;  /* 0x00005410ffe57816 */ /* 0x000fe20000000095 */
[----:B------:R-:W-:-:S02]  /*0c90*/  FMUL.FTZ R232, R182, R145 ;  /* 0x00000091b6e87220 */ /* 0x000fc40000410000 */
[----:B------:R-:W-:Y:S02]  /*0ca0*/  FMUL.FTZ R230, R182, R189 ;  /* 0x000000bdb6e67220 */ /* 0x000fe40000410000 */
[----:B------:R-:W-:Y:S02]  /*0cb0*/  FMUL.FTZ R231, R170, R148 ;  /* 0x00000094aae77220 */ /* 0x000fe40000410000 */
[----:B------:R-:W-:Y:S02]  /*0cc0*/  FADD.FTZ R144, RZ, R233 ;  /* 0x000000e9ff907221 */ /* 0x000fe40000010000 */
[----:B------:R-:W-:Y:S01]  /*0cd0*/  FFMA.FTZ R145, R234, R233, RZ ;  /* 0x000000e9ea917223 */ /* 0x000fe200000100ff */
[--C-:B------:R-:W-:Y:S01]  /*0ce0*/  PRMT R192, RZ, 0x5410, R151.reuse ;  /* 0x00005410ffc07816 */ /* 0x100fe20000000097 */
[----:B------:R-:W-:Y:S01]  /*0cf0*/  FFMA.FTZ R102, R230, R229, R102 ;  /* 0x000000e5e6667223 */ /* 0x000fe20000010066 */
[----:B------:R-:W-:Y:S01]  /*0d00*/  PRMT R193, RZ, 0x7610, R151 ;  /* 0x00007610ffc17816 */ /* 0x000fe20000000097 */
[----:B---3--:R-:W-:Y:S01]  /*0d10*/  FADD.FTZ R151, -R156, R152 ;  /* 0x000000989c977221 */ /* 0x008fe20000010100 */
[----:B------:R-:W-:Y:S01]  /*0d20*/  PRMT R149, RZ, 0x7610, R149 ;  /* 0x00007610ff957816 */ /* 0x000fe20000000095 */
[----:B------:R-:W-:-:S02]  /*0d30*/  FADD.FTZ R78, R78, R229 ;  /* 0x000000e54e4e7221 */ /* 0x000fc40000010000 */
        /* <DEDUP_REMOVED lines=14> */
[----:B------:R-:W-:Y:S02]  /*0e20*/  FADD.FTZ R153, -R156, R153 ;  /* 0x000000999c997221 */ /* 0x000fe40000010100 */
[----:B------:R-:W-:Y:S02]  /*0e30*/  FMUL.FTZ R190, R167, R190 ;  /* 0x000000bea7be7220 */ /* 0x000fe40000410000 */
[----:B------:R-:W-:Y:S02]  /*0e40*/  FADD.FTZ R147, R144, R189 ;  /* 0x000000bd90937221 */ /* 0x000fe40000010000 */
[----:B------:R-:W-:Y:S02]  /*0e50*/  FFMA.FTZ R145, R228, R189, R145 ;  /* 0x000000bde4917223 */ /* 0x000fe40000010091 */
[----:B------:R-:W-:Y:S02]  /*0e60*/  FADD.FTZ R155, -R156, R155 ;  /* 0x0000009b9c9b7221 */ /* 0x000fe40000010100 */
[----:B------:R-:W-:-:S02]  /*0e70*/  FMUL.FTZ R187, R182, R187 ;  /* 0x000000bbb6bb7220 */ /* 0x000fc40000410000 */
[----:B------:R-:W-:Y:S02]  /*0e80*/  FMUL.FTZ R186, R182, R153 ;  /* 0x00000099b6ba7220 */ /* 0x000fe40000410000 */
[----:B------:R-:W-:Y:S02]  /*0e90*/  FMUL.FTZ R191, R166, R150 ;  /* 0x00000096a6bf7220 */ /* 0x000fe40000410000 */
[----:B------:R-:W-:Y:S02]  /*0ea0*/  FADD.FTZ R144, R147, R190 ;  /* 0x000000be93907221 */ /* 0x000fe40000010000 */
[----:B------:R-:W-:Y:S02]  /*0eb0*/  FFMA.FTZ R145, R185, R190, R145 ;  /* 0x000000beb9917223 */ /* 0x000fe40000010091 */
[----:B------:R-:W-:Y:S02]  /*0ec0*/  FMUL.FTZ R188, R182, R155 ;  /* 0x0000009bb6bc7220 */ /* 0x000fe40000410000 */
        /* <DEDUP_REMOVED lines=18> */
.L_x_3292:
[----:B0-----:R-:W-:Y:S05]  /*0ff0*/  BSYNC B1 ;  /* 0x0000000000017941 */ /* 0x001fea0003800000 */
.L_x_3291:
[----:B------:R-:W-:Y:S01]  /*1000*/  BSSY B1, `(.L_x_3293) ;  /* 0x000004f000017945 */ /* 0x000fe20003800000 */
        /* <DEDUP_REMOVED lines=27> */
[----:B------:R-:W-:Y:S02]  /*11c0*/  FADD.FTZ R144, R197, R204 ;  /* 0x000000ccc5907221 */ /* 0x000fe40000010000 */
[----:B------:R-:W-:Y:S01]  /*11d0*/  FFMA.FTZ R196, R195, R204, R196 ;  /* 0x000000ccc3c47223 */ /* 0x000fe200000100c4 */
[----:B------:R-:W-:Y:S01]  /*11e0*/  PRMT R149, RZ, 0x7610, R149 ;  /* 0x00007610ff957816 */ /* 0x000fe20000000095 */
[----:B---3--:R-:W-:Y:S02]  /*11f0*/  FADD.FTZ R159, -R156, R152 ;  /* 0x000000989c9f7221 */ /* 0x008fe40000010100 */
[----:B------:R-:W-:-:S02]  /*1200*/  FFMA.FTZ R94, R199, R206, R94 ;  /* 0x000000cec75e7223 */ /* 0x000fc4000001005e */
[----:B------:R-:W-:Y:S02]  /*1210*/  FADD.FTZ R70, R70, R206 ;  /* 0x000000ce46467221 */ /* 0x000fe40000010000 */
        /* <DEDUP_REMOVED lines=45> */
.L_x_3294:
[----:B------:R-:W-:Y:S05]  /*14f0*/  BSYNC B1 ;  /* 0x0000000000017941 */ /* 0x000fea0003800000 */
.L_x_3293:
[----:B------:R-:W-:Y:S05]  /*1500*/  @!P4 BRA `(.L_x_3290) ;  /* 0x000004b00000c947 */ /* 0x000fea0003800000 */
[----:B------:R-:W-:Y:S02]  /*1510*/  IMAD.MOV.U32 R148, RZ, RZ, 0x10 ;  /* 0x00000010ff947424 */ /* 0x000fe400078e00ff */
[----:B------:R-:W-:-:S04]  /*1520*/  IMAD.WIDE.U32 R158, R236, R157, c[0x0][0x188] ;  /* 0x00006200ec9e7625 */ /* 0x000fc800078e009d */
[----:B------:R-:W-:Y:S01]  /*1530*/  IMAD.WIDE.U32 R148, R235, R148, c[0x0][0x208] ;  /* 0x00008200eb947625 */ /* 0x000fe200078e0094 */
[----:B------:R-:W2:Y:S04]  /*1540*/  LDG.E.128 R144, [R158.64] ;  /* 0x000000049e907981 */ /* 0x000ea8000c1e1d00 */
[----:B------:R-:W3:Y:S04]  /*1550*/  LDG.E.128 R152, [R158.64+0x10] ;  /* 0x000010049e987981 */ /* 0x000ee8000c1e1d00 */
        /* <DEDUP_REMOVED lines=70> */
.L_x_3290:
[----:B------:R-:W-:Y:S05]  /*19c0*/  BSYNC B0 ;  /* 0x0000000000007941 */ /* 0x000fea0003800000 */
.L_x_3282:
[----:B------:R-:W-:Y:S02]  /*19d0*/  LOP3.LUT P1, RZ, R176, 0xff, RZ, 0xc0, !PT ;  /* 0x000000ffb0ff7812 */ /* 0x000fe4000782c0ff */
[----:B------:R-:W-:-:S02]  /*19e0*/  SHF.R.U32.HI R146, RZ, 0x5, R173 ;  /* 0x00000005ff927819 */ /* 0x000fc400000116ad */
[----:B------:R-:W-:Y:S02]  /*19f0*/  LOP3.LUT P0, RZ, R173, 0x1f, RZ, 0xc0, !PT ;  /* 0x0000001fadff7812 */ /* 0x000fe4000780c0ff */
[----:B------:R-:W-:-:S07]  /*1a00*/  LOP3.LUT R235, R146, 0x7fffff8, RZ, 0xc0, !PT ;  /* 0x07fffff892eb7812 */ /* 0x000fce00078ec0ff */
[----:B------:R-:W-:Y:S01]  /*1a10*/  @!P1 IADD3 R235, R235, 0x8, RZ ;  /* 0x00000008ebeb9810 */ /* 0x000fe20007ffe0ff */
[----:B------:R-:W-:Y:S05]  /*1a20*/  BRA.DIV ~URZ, `(.L_x_3295) ;  /* 0x00002a427f007947 */ /* 0x000fea000b800000 */
[----:B------:R2:W3:Y:S02]  /*1a30*/  SHFL.DOWN PT, R148, R197, 0x10, 0x1f ;  /* 0x0a001f00c5947f89 */ /* 0x0004e400000e0000 */
.L_x_3362:
        /* <DEDUP_REMOVED lines=18> */
.L_x_3363:
[----:B------:R-:W-:Y:S01]  /*1b60*/  @!P0 LOP3.LUT R146, R146, 0x7, RZ, 0xc0, !PT ;  /* 0x0000000792928812 */ /* 0x000fe200078ec0ff */
[----:B---3--:R-:W-:Y:S01]  /*1b70*/  FADD.FTZ R196, R151, R150 ;  /* 0x0000009697c47221 */ /* 0x008fe20000010000 */
[----:B------:R-:W-:Y:S01]  /*1b80*/  WARPSYNC 0xffffffff ;  /* 0xffffffff00007948 */ /* 0x000fe20003800000 */
[----:B-1----:R-:W-:Y:S01]  /*1b90*/  FADD.FTZ R197, R197, R152 ;  /* 0x00000098c5c57221 */ /* 0x002fe20000010000 */
[----:B------:R-:W-:Y:S01]  /*1ba0*/  @!P0 IADD3 R236, R235, R146, RZ ;  /* 0x00000092ebec8210 */ /* 0x000fe20007ffe0ff */
[----:B------:R-:W-:Y:S01]  /*1bb0*/  BSSY B0, `(.L_x_3297) ;  /* 0x00000dd000007945 */ /* 0x000fe20003800000 */
[----:B-----5:R-:W-:-:S03]  /*1bc0*/  ISETP.GE.AND P6, PT, R181, 0x1, PT ;  /* 0x00000001b500780c */ /* 0x020fc60003fc6270 */
[----:B------:R-:W-:Y:S04]  /*1bd0*/  @!P0 STS.64 [R236.X8+0x6000], R196 ;  /* 0x006000c4ec008388 */ /* 0x000fe80000008a00 */
[----:B------:R-:W-:Y:S06]  /*1be0*/  BAR.SYNC.DEFER_BLOCKING 0x0 ;  /* 0x0000000000007b1d */ /* 0x000fec0000010000 */
[----:B------:R-:W-:-:S05]  /*1bf0*/  @P6 IADD3 R181, R181, -0x1, RZ ;  /* 0xffffffffb5b56810 */ /* 0x000fca0007ffe0ff */
[----:B------:R-:W-:Y:S01]  /*1c00*/  @P6 IMAD R181, R181, c[0x0][0x168], RZ ;  /* 0x00005a00b5b56a24 */ /* 0x000fe200078e02ff */
[----:B------:R-:W1:Y:S04]  /*1c10*/  LDS.128 R144, [R235.X8+0x6000] ;  /* 0x00600000eb907984 */ /* 0x000e680000008c00 */
[----:B--2---:R-:W2:Y:S04]  /*1c20*/  LDS.128 R148, [R235.X8+0x6010] ;  /* 0x00601000eb947984 */ /* 0x004ea80000008c00 */
[----:B------:R-:W3:Y:S04]  /*1c30*/  LDS.128 R152, [R235.X8+0x6020] ;  /* 0x00602000eb987984 */ /* 0x000ee80000008c00 */
[----:B0-----:R-:W0:Y:S01]  /*1c40*/  LDS.128 R156, [R235.X8+0x6030] ;  /* 0x00603000eb9c7984 */ /* 0x001e220000008c00 */
[----:B-1----:R-:W-:-:S02]  /*1c50*/  FADD.FTZ R237, RZ, R144 ;  /* 0x00000090ffed7221 */ /* 0x002fc40000010000 */
[----:B------:R-:W-:Y:S01]  /*1c60*/  FADD.FTZ R144, RZ, R145 ;  /* 0x00000091ff907221 */ /* 0x000fe20000010000 */
[----:B------:R-:W-:Y:S01]  /*1c70*/  @P6 LOP3.LUT R145, R173, 0xff, RZ, 0xc0, !PT ;  /* 0x000000ffad916812 */ /* 0x000fe200078ec0ff */
[----:B------:R-:W-:Y:S01]  /*1c80*/  FADD.FTZ R237, R146, R237 ;  /* 0x000000ed92ed7221 */ /* 0x000fe20000010000 */
[----:B------:R-:W-:Y:S01]  /*1c90*/  @P6 SHF.R.S32.HI R146, RZ, 0x1f, R181 ;  /* 0x0000001fff926819 */ /* 0x000fe200000114b5 */
[----:B------:R-:W-:Y:S02]  /*1ca0*/  FADD.FTZ R144, R147, R144 ;  /* 0x0000009093907221 */ /* 0x000fe40000010000 */
[----:B--2---:R-:W-:Y:S01]  /*1cb0*/  FADD.FTZ R237, R237, R148 ;  /* 0x00000094eded7221 */ /* 0x004fe20000010000 */
[----:B------:R-:W-:Y:S01]  /*1cc0*/  @P6 LEA.HI R146, R146, R181, RZ, 0x3 ;  /* 0x000000b592926211 */ /* 0x000fe200078f18ff */
[----:B------:R-:W-:Y:S02]  /*1cd0*/  FADD.FTZ R144, R144, R149 ;  /* 0x0000009590907221 */ /* 0x000fe40000010000 */
[----:B------:R-:W-:-:S02]  /*1ce0*/  FADD.FTZ R237, R150, R237 ;  /* 0x000000ed96ed7221 */ /* 0x000fc40000010000 */
[----:B------:R-:W-:Y:S02]  /*1cf0*/  FADD.FTZ R144, R151, R144 ;  /* 0x0000009097907221 */ /* 0x000fe40000010000 */
[----:B---3--:R-:W-:Y:S02]  /*1d00*/  FADD.FTZ R237, R237, R152 ;  /* 0x00000098eded7221 */ /* 0x008fe40000010000 */
[----:B------:R-:W-:Y:S02]  /*1d10*/  FADD.FTZ R144, R144, R153 ;  /* 0x0000009990907221 */ /* 0x000fe40000010000 */
[----:B------:R-:W-:Y:S02]  /*1d20*/  FADD.FTZ R237, R154, R237 ;  /* 0x000000ed9aed7221 */ /* 0x000fe40000010000 */
[----:B------:R-:W-:Y:S02]  /*1d30*/  FADD.FTZ R144, R155, R144 ;  /* 0x000000909b907221 */ /* 0x000fe40000010000 */
[----:B0-----:R-:W-:-:S02]  /*1d40*/  FADD.FTZ R237, R237, R156 ;  /* 0x0000009ceded7221 */ /* 0x001fc40000010000 */
        /* <DEDUP_REMOVED lines=8> */
[----:B------:R-:W-:Y:S01]  /*1dd0*/  @!P5 ISETP.NE.U32.AND P0, PT, RZ, c[0x0][0x218], PT ;  /* 0x00008600ff00da0c */ /* 0x000fe20003f05070 */
[----:B------:R-:W-:Y:S03]  /*1de0*/  BSSY B1, `(.L_x_3299) ;  /* 0x0000006000017945 */ /* 0x000fe60003800000 */
[----:B------:R-:W-:Y:S01]  /*1df0*/  @!P5 ISETP.NE.AND.EX P0, PT, RZ, c[0x0][0x21c], PT, P0 ;  /* 0x00008700ff00da0c */ /* 0x000fe20003f05300 */
[----:B------:R-:W-:Y:S07]  /*1e00*/  @!P6 BRA `(.L_x_3300) ;  /* 0x000000300000e947 */ /* 0x000fee0003800000 */
[----:B------:R-:W-:-:S04]  /*1e10*/  IMAD.MOV.U32 R129, RZ, RZ, 0x10 ;  /* 0x00000010ff817424 */ /* 0x000fc800078e00ff */
[----:B------:R-:W-:-:S06]  /*1e20*/  IMAD.WIDE.U32 R128, R148, R129, c[0x0][0x170] ;  /* 0x00005c0094807625 */ /* 0x000fcc00078e0081 */
[----:B------:R-:W5:Y:S02]  /*1e30*/  LDG.E.128 R128, [R128.64] ;  /* 0x0000000480807981 */ /* 0x000f64000c1e1d00 */
.L_x_3300:
[----:B------:R-:W-:Y:S05]  /*1e40*/  BSYNC B1 ;  /* 0x0000000000017941 */ /* 0x000fea0003800000 */
.L_x_3299:
[----:B------:R-:W-:Y:S01]  /*1e50*/  BSSY B1, `(.L_x_3301) ;  /* 0x000000b000017945 */ /* 0x000fe20003800000 */
[----:B------:R-:W-:Y:S01]  /*1e60*/  @!P5 FSEL R155, R104, RZ, P0 ;  /* 0x000000ff689bd208 */ /* 0x000fe20000000000 */
[----:B------:R-:W-:Y:S05]  /*1e70*/  @!P5 BRA `(.L_x_3302) ;  /* 0x000000800000d947 */ /* 0x000fea0003800000 */
[----:B------:R-:W-:Y:S02]  /*1e80*/  ISETP.NE.AND P1, PT, R15, RZ, PT ;  /* 0x000000ff0f00720c */ /* 0x000fe40003f25270 */
[----:B------:R-:W-:Y:S02]  /*1e90*/  ISETP.NE.U32.AND P0, PT, RZ, c[0x0][0x218], PT ;  /* 0x00008600ff007a0c */ /* 0x000fe40003f05070 */
[----:B------:R-:W-:Y:S02]  /*1ea0*/  FSEL R144, R150, RZ, !P1 ;  /* 0x000000ff96907208 */ /* 0x000fe40004800000 */
[----:B------:R-:W-:-:S03]  /*1eb0*/  ISETP.NE.AND.EX P0, PT, RZ, c[0x0][0x21c], PT, P0 ;  /* 0x00008700ff007a0c */ /* 0x000fc60003f05300 */
[----:B------:R-:W-:-:S04]  /*1ec0*/  FFMA.FTZ R144, R234, R149, R144 ;  /* 0x00000095ea907223 */ /* 0x000fc80000010090 */
[----:B------:R-:W-:-:S04]  /*1ed0*/  FADD.FTZ R145, R233, -R144 ;  /* 0x80000090e9917221 */ /* 0x000fc80000010000 */
[----:B------:R-:W-:-:S04]  /*1ee0*/  FMUL.FTZ R155, R182, R145 ;  /* 0x00000091b69b7220 */ /* 0x000fc80000410000 */
[----:B------:R-:W-:Y:S02]  /*1ef0*/  @P0 FADD.FTZ R155, R104, R155 ;  /* 0x0000009b689b0221 */ /* 0x000fe40000010000 */
.L_x_3302:
[----:B------:R-:W-:Y:S05]  /*1f00*/  BSYNC B1 ;  /* 0x0000000000017941 */ /* 0x000fea0003800000 */
.L_x_3301:
[----:B------:R-:W-:Y:S01]  /*1f10*/  @!P5 ISETP.NE.U32.AND P0, PT, RZ, c[0x0][0x218], PT ;  /* 0x00008600ff00da0c */ /* 0x000fe20003f05070 */
[----:B------:R-:W-:Y:S01]  /*1f20*/  @P6 FMUL.FTZ R151, R155, c[0x0][0x1ec] ;  /* 0x00007b009b976a20 */ /* 0x000fe20000410000 */
[----:B------:R-:W-:Y:S02]  /*1f30*/  BSSY B1, `(.L_x_3303) ;  /* 0x0000017000017945 */ /* 0x000fe40003800000 */
[----:B------:R-:W-:Y:S01]  /*1f40*/  @!P5 ISETP.NE.AND.EX P1, PT, RZ, c[0x0][0x21c], PT, P0 ;  /* 0x00008700ff00da0c */ /* 0x000fe20003f25300 */
[----:B------:R-:W-:Y:S01]  /*1f50*/  @P6 FMUL.FTZ R146, R19, R151 ;  /* 0x0000009713926220 */ /* 0x000fe20000410000 */
[----:B------:R-:W-:Y:S02]  /*1f60*/  @!P5 ISETP.NE.U32.AND P0, PT, RZ, c[0x0][0x218], PT ;  /* 0x00008600ff00da0c */ /* 0x000fe40003f05070 */
[----:B------:R-:W-:Y:S02]  /*1f70*/  @!P5 FSEL R154, R105, RZ, P1 ;  /* 0x000000ff699ad208 */ /* 0x000fe40000800000 */
[----:B------:R-:W-:-:S02]  /*1f80*/  @!P5 ISETP.NE.AND.EX P0, PT, RZ, c[0x0][0x21c], PT, P0 ;  /* 0x00008700ff00da0c */ /* 0x000fc40003f05300 */
[----:B------:R-:W-:Y:S02]  /*1f90*/  @!P5 ISETP.NE.U32.AND P1, PT, RZ, c[0x0][0x218], PT ;  /* 0x00008600ff00da0c */ /* 0x000fe40003f25070 */
[----:B------:R-:W-:Y:S02]  /*1fa0*/  @!P5 FSEL R181, R106, RZ, P0 ;  /* 0x000000ff6ab5d208 */ /* 0x000fe40000000000 */
[----:B------:R-:W-:Y:S02]  /*1fb0*/  @!P5 ISETP.NE.U32.AND P0, PT, RZ, c[0x0][0x218], PT ;  /* 0x00008600ff00da0c */ /* 0x000fe40003f05070 */
[----:B------:R-:W-:Y:S02]  /*1fc0*/  @!P5 ISETP.NE.AND.EX P1, PT, RZ, c[0x0][0x21c], PT, P1 ;  /* 0x00008700ff00da0c */ /* 0x000fe40003f25310 */
[----:B------:R-:W-:Y:S02]  /*1fd0*/  @!P5 ISETP.NE.AND.EX P0, PT, RZ, c[0x0][0x21c], PT, P0 ;  /* 0x00008700ff00da0c */ /* 0x000fe40003f05300 */
[----:B------:R-:W-:-:S02]  /*1fe0*/  @!P5 FSEL R144, R107, RZ, P1 ;  /* 0x000000ff6b90d208 */ /* 0x000fc40000800000 */
[----:B------:R-:W-:Y:S02]  /*1ff0*/  @!P5 ISETP.NE.U32.AND P1, PT, RZ, c[0x0][0x218], PT ;  /* 0x00008600ff00da0c */ /* 0x000fe40003f25070 */
[----:B------:R-:W-:Y:S01]  /*2000*/  @!P5 FSEL R145, R108, RZ, P0 ;  /* 0x000000ff6c91d208 */ /* 0x000fe20000000000 */
[----:B------:R-:W-:Y:S05]  /*2010*/  @!P5 BRA `(.L_x_3304) ;  /* 0x000000800000d947 */ /* 0x000fea0003800000 */
[----:B------:R-:W-:-:S04]  /*2020*/  ISETP.NE.AND P0, PT, R15, RZ, PT ;  /* 0x000000ff0f00720c */ /* 0x000fc80003f05270 */
[----:B------:R-:W-:Y:S02]  /*2030*/  FSEL R152, R150, RZ, !P0 ;  /* 0x000000ff96987208 */ /* 0x000fe40004000000 */
[----:B------:R-:W-:-:S03]  /*2040*/  ISETP.NE.U32.AND P0, PT, RZ, c[0x0][0x218], PT ;  /* 0x00008600ff007a0c */ /* 0x000fc60003f05070 */
[----:B------:R-:W-:Y:S01]  /*2050*/  FFMA.FTZ R152, R232, R149, R152 ;  /* 0x00000095e8987223 */ /* 0x000fe20000010098 */
[----:B------:R-:W-:-:S03]  /*2060*/  ISETP.NE.AND.EX P0, PT, RZ, c[0x0][0x21c], PT, P0 ;  /* 0x00008700ff007a0c */ /* 0x000fc60003f05300 */
[----:B------:R-:W-:-:S04]  /*2070*/  FADD.FTZ R147, R231, -R152 ;  /* 0x80000098e7937221 */ /* 0x000fc80000010000 */
[----:B------:R-:W-:-:S06]  /*2080*/  FMUL.FTZ R154, R182, R147 ;  /* 0x00000093b69a7220 */ /* 0x000fcc0000410000 */
[----:B------:R-:W-:Y:S02]  /*2090*/  @P0 FADD.FTZ R154, R105, R154 ;  /* 0x0000009a699a0221 */ /* 0x000fe40000010000 */
.L_x_3304:
[----:B------:R-:W-:Y:S05]  /*20a0*/  BSYNC B1 ;  /* 0x0000000000017941 */ /* 0x000fea0003800000 */
.L_x_3303:
[----:B------:R-:W-:Y:S01]  /*20b0*/  BSSY B1, `(.L_x_3305) ;  /* 0x000000a000017945 */ /* 0x000fe20003800000 */
        /* <DEDUP_REMOVED lines=9> */
.L_x_3306:
[----:B------:R-:W-:Y:S05]  /*2150*/  BSYNC B1 ;  /* 0x0000000000017941 */ /* 0x000fea0003800000 */
.L_x_3305:
[----:B------:R-:W-:Y:S01]  /*2160*/  @!P5 ISETP.NE.U32.AND P0, PT, RZ, c[0x0][0x218], PT ;  /* 0x00008600ff00da0c */ /* 0x000fe20003f05070 */
[----:B------:R-:W-:Y:S01]  /*2170*/  @P6 FMUL.FTZ R153, R154, c[0x0][0x1ec] ;  /* 0x00007b009a996a20 */ /* 0x000fe20000410000 */
[----:B------:R-:W-:Y:S01]  /*2180*/  @!P5 ISETP.NE.AND.EX P1, PT, RZ, c[0x0][0x21c], PT, P1 ;  /* 0x00008700ff00da0c */ /* 0x000fe20003f25310 */
[----:B------:R-:W-:Y:S01]  /*2190*/  @P6 FMUL.FTZ R152, R181, c[0x0][0x1ec] ;  /* 0x00007b00b5986a20 */ /* 0x000fe20000410000 */
[----:B------:R-:W-:Y:S01]  /*21a0*/  @!P5 ISETP.NE.AND.EX P0, PT, RZ, c[0x0][0x21c], PT, P0 ;  /* 0x00008700ff00da0c */ /* 0x000fe20003f05300 */
[----:B------:R-:W-:Y:S01]  /*21b0*/  BSSY B1, `(.L_x_3307) ;  /* 0x0000019000017945 */ /* 0x000fe20003800000 */
[----:B------:R-:W-:Y:S01]  /*21c0*/  @!P5 FSEL R196, R109, RZ, P1 ;  /* 0x000000ff6dc4d208 */ /* 0x000fe20000800000 */
[----:B------:R-:W-:Y:S01]  /*21d0*/  @P6 FMUL.FTZ R147, R17, R152 ;  /* 0x0000009811936220 */ /* 0x000fe20000410000 */
[----:B------:R-:W-:Y:S02]  /*21e0*/  @!P5 FSEL R157, R110, RZ, P0 ;  /* 0x000000ff6e9dd208 */ /* 0x000fe40000000000 */
[----:B------:R-:W-:-:S02]  /*21f0*/  ISETP.NE.U32.AND P1, PT, RZ, c[0x0][0x258], PT ;  /* 0x00009600ff007a0c */ /* 0x000fc40003f25070 */
[----:B------:R-:W-:Y:S02]  /*2200*/  @!P5 ISETP.NE.U32.AND P0, PT, RZ, c[0x0][0x218], PT ;  /* 0x00008600ff00da0c */ /* 0x000fe40003f05070 */
[----:B------:R-:W-:Y:S01]  /*2210*/  @P6 F2FP.BF16.PACK_AB R159, RZ, R146 ;  /* 0x00000092ff9f623e */ /* 0x000fe200000010ff */
[----:B------:R-:W-:Y:S01]  /*2220*/  @P6 FMUL.FTZ R146, R18, R153 ;  /* 0x0000009912926220 */ /* 0x000fe20000410000 */
[----:B------:R-:W-:Y:S02]  /*2230*/  ISETP.NE.AND.EX P1, PT, RZ, c[0x0][0x25c], PT, P1 ;  /* 0x00009700ff007a0c */ /* 0x000fe40003f25310 */
[----:B------:R-:W-:Y:S02]  /*2240*/  @!P5 ISETP.NE.AND.EX P0, PT, RZ, c[0x0][0x21c], PT, P0 ;  /* 0x00008700ff00da0c */ /* 0x000fe40003f05300 */
[----:B------:R-:W-:Y:S02]  /*2250*/  @P6 F2FP.BF16.PACK_AB R146, RZ, R146 ;  /* 0x00000092ff92623e */ /* 0x000fe400000010ff */
[----:B------:R-:W-:-:S02]  /*2260*/  @P6 F2FP.BF16.PACK_AB R147, RZ, R147 ;  /* 0x00000093ff93623e */ /* 0x000fc400000010ff */
[----:B------:R-:W-:Y:S02]  /*2270*/  SEL R132, R155, R132, P1 ;  /* 0x000000849b847207 */ /* 0x000fe40000800000 */
[----:B------:R-:W-:Y:S02]  /*2280*/  SEL R133, R154, R133, P1 ;  /* 0x000000859a857207 */ /* 0x000fe40000800000 */
[----:B------:R-:W-:Y:S02]  /*2290*/  SEL R134, R181, R134, P1 ;  /* 0x00000086b5867207 */ /* 0x000fe40000800000 */
        /* <DEDUP_REMOVED lines=10> */
.L_x_3308:
[----:B------:R-:W-:Y:S05]  /*2340*/  BSYNC B1 ;  /* 0x0000000000017941 */ /* 0x000fea0003800000 */
.L_x_3307:
[----:B------:R-:W-:Y:S01]  /*2350*/  BSSY B1, `(.L_x_3309) ;  /* 0x000000b000017945 */ /* 0x000fe20003800000 */
[----:B------:R-:W-:Y:S01]  /*2360*/  @P6 FMUL.FTZ R154, R144, c[0x0][0x1ec] ;  /* 0x00007b00909a6a20 */ /* 0x000fe20000410000 */
        /* <DEDUP_REMOVED lines=9> */
.L_x_3310:
[----:B------:R-:W-:Y:S05]  /*2400*/  BSYNC B1 ;  /* 0x0000000000017941 */ /* 0x000fea0003800000 */
.L_x_3309:
[----:B------:R-:W-:Y:S01]  /*2410*/  BSSY B1, `(.L_x_3311) ;  /* 0x000000c000017945 */ /* 0x000fe20003800000 */
[----:B------:R-:W-:Y:S02]  /*2420*/  @P6 FMUL.FTZ R181, R16, R154 ;  /* 0x0000009a10b56220 */ /* 0x000fe40000410000 */
        /* <DEDUP_REMOVED lines=10> */
.L_x_3312:
[----:B------:R-:W-:Y:S05]  /*24d0*/  BSYNC B1 ;  /* 0x0000000000017941 */ /* 0x000fea0003800000 */
.L_x_3311:
[----:B------:R-:W-:Y:S01]  /*24e0*/  BSSY B1, `(.L_x_3313) ;  /* 0x000000c000017945 */ /* 0x000fe20003800000 */
[----:B------:R-:W-:Y:S01]  /*24f0*/  @P6 FMUL.FTZ R156, R196, c[0x0][0x1ec] ;  /* 0x00007b00c49c6a20 */ /* 0x000fe20000410000 */
[----:B------:R-:W-:Y:S01]  /*2500*/  @P6 PRMT R140, R159, 0x7610, R140 ;  /* 0x000076109f8c6816 */ /* 0x000fe2000000008c */
        /* <DEDUP_REMOVED lines=9> */
.L_x_3314:
[----:B------:R-:W-:Y:S05]  /*25a0*/  BSYNC B1 ;  /* 0x0000000000017941 */ /* 0x000fea0003800000 */
.L_x_3313:
        /* <DEDUP_REMOVED lines=10> */
.L_x_3316:
[----:B------:R-:W-:Y:S05]  /*2650*/  BSYNC B1 ;  /* 0x0000000000017941 */ /* 0x000fea0003800000 */
.L_x_3315:
[----:B------:R-:W-:Y:S01]  /*2660*/  ISETP.NE.U32.AND P0, PT, RZ, c[0x0][0x258], PT ;  /* 0x00009600ff007a0c */ /* 0x000fe20003f05070 */
[----:B------:R-:W-:Y:S01]  /*2670*/  @P6 FMUL.FTZ R159, R14, R155 ;  /* 0x0000009b0e9f6220 */ /* 0x000fe20000410000 */
[C---:B------:R-:W-:Y:S01]  /*2680*/  SEL R138, R157.reuse, R138, P1 ;  /* 0x0000008a9d8a7207 */ /* 0x040fe20000800000 */
[----:B------:R-:W-:Y:S01]  /*2690*/  @P6 FMUL.FTZ R157, R157, c[0x0][0x1ec] ;  /* 0x00007b009d9d6a20 */ /* 0x000fe20000410000 */
[----:B------:R-:W-:Y:S01]  /*26a0*/  ISETP.NE.AND.EX P0, PT, RZ, c[0x0][0x25c], PT, P0 ;  /* 0x00009700ff007a0c */ /* 0x000fe20003f05300 */
[----:B------:R-:W-:Y:S01]  /*26b0*/  @P6 FMUL.FTZ R197, R13, R156 ;  /* 0x0000009c0dc56220 */ /* 0x000fe20000410000 */
[----:B------:R-:W-:Y:S01]  /*26c0*/  SEL R135, R144, R135, P1 ;  /* 0x0000008790877207 */ /* 0x000fe20000800000 */
[----:B------:R-:W-:Y:S01]  /*26d0*/  @P6 FMUL.FTZ R144, R12, R157 ;  /* 0x0000009d0c906220 */ /* 0x000fe20000410000 */
[----:B------:R-:W-:Y:S01]  /*26e0*/  SEL R137, R196, R137, P1 ;  /* 0x00000089c4897207 */ /* 0x000fe20000800000 */
[----:B------:R-:W-:Y:S01]  /*26f0*/  @P6 FMUL.FTZ R196, R158, c[0x0][0x1ec] ;  /* 0x00007b009ec46a20 */ /* 0x000fe20000410000 */
[----:B------:R-:W-:-:S02]  /*2700*/  SEL R136, R145, R136, P1 ;  /* 0x0000008891887207 */ /* 0x000fc40000800000 */
[----:B------:R-:W-:Y:S01]  /*2710*/  @P6 F2FP.BF16.PACK_AB R181, RZ, R181 ;  /* 0x000000b5ffb5623e */ /* 0x000fe200000010ff */
[----:B------:R-:W-:Y:S01]  /*2720*/  @P6 FMUL.FTZ R145, R11, R196 ;  /* 0x000000c40b916220 */ /* 0x000fe20000410000 */
[----:B------:R-:W-:Y:S02]  /*2730*/  @P6 F2FP.BF16.PACK_AB R159, RZ, R159 ;  /* 0x0000009fff9f623e */ /* 0x000fe400000010ff */
[----:B------:R-:W-:Y:S02]  /*2740*/  @P6 PRMT R141, R147, 0x7610, R141 ;  /* 0x00007610938d6816 */ /* 0x000fe4000000008d */
[----:B------:R-:W-:Y:S02]  /*2750*/  SEL R139, R158, R139, P1 ;  /* 0x0000008b9e8b7207 */ /* 0x000fe40000800000 */
[----:B------:R-:W-:Y:S02]  /*2760*/  @P6 F2FP.BF16.PACK_AB R158, RZ, R144 ;  /* 0x00000090ff9e623e */ /* 0x000fe400000010ff */
[----:B------:R-:W-:-:S02]  /*2770*/  @P0 MOV R147, 0x20 ;  /* 0x0000002000930802 */ /* 0x000fc40000000f00 */
[----:B------:R-:W-:Y:S01]  /*2780*/  @P6 PRMT R141, R141, 0x5410, R181 ;  /* 0x000054108d8d6816 */ /* 0x000fe200000000b5 */
[----:B------:R-:W-:Y:S01]  /*2790*/  @P6 IMAD.MOV.U32 R181, RZ, RZ, 0x10 ;  /* 0x00000010ffb56424 */ /* 0x000fe200078e00ff */
[----:B------:R-:W-:Y:S02]  /*27a0*/  @P6 PRMT R142, R159, 0x7610, R142 ;  /* 0x000076109f8e6816 */ /* 0x000fe4000000008e */
[----:B------:R-:W-:Y:S02]  /*27b0*/  @P6 F2FP.BF16.PACK_AB R197, RZ, R197 ;  /* 0x000000c5ffc5623e */ /* 0x000fe400000010ff */
[----:B------:R-:W-:Y:S01]  /*27c0*/  @P6 F2FP.BF16.PACK_AB R159, RZ, R145 ;  /* 0x00000091ff9f623e */ /* 0x000fe200000010ff */
[----:B------:R-:W-:Y:S01]  /*27d0*/  @P6 IMAD.WIDE.U32 R144, R148, R181, c[0x0][0x248] ;  /* 0x0000920094906625 */ /* 0x000fe200078e00b5 */
[----:B------:R-:W-:Y:S02]  /*27e0*/  @P6 PRMT R143, R158, 0x7610, R143 ;  /* 0x000076109e8f6816 */ /* 0x000fe4000000008f */
[----:B------:R-:W-:Y:S01]  /*27f0*/  @P6 PRMT R140, R140, 0x5410, R146 ;  /* 0x000054108c8c6816 */ /* 0x000fe20000000092 */
[----:B------:R-:W-:Y:S01]  /*2800*/  @P0 IMAD.WIDE.U32 R146, R184, R147, c[0x0][0x258] ;  /* 0x00009600b8920625 */ /* 0x000fe200078e0093 */
[----:B------:R-:W-:-:S02]  /*2810*/  @P6 PRMT R142, R142, 0x5410, R197 ;  /* 0x000054108e8e6816 */ /* 0x000fc400000000c5 */
[----:B------:R-:W-:Y:S02]  /*2820*/  @P6 PRMT R143, R143, 0x5410, R159 ;  /* 0x000054108f8f6816 */ /* 0x000fe4000000009f */
[----:B------:R-:W-:Y:S01]  /*2830*/  @P0 STG.E.128 [R146.64], R132 ;  /* 0x0000008492000986 */ /* 0x000fe2000c101d04 */
[----:B------:R-:W-:Y:S02]  /*2840*/  IADD3 R184, R184, 0x100, RZ ;  /* 0x00000100b8b87810 */ /* 0x000fe40007ffe0ff */
[----:B------:R-:W-:Y:S01]  /*2850*/  IADD3 R148, R148, 0x100, RZ ;  /* 0x0000010094947810 */ /* 0x000fe20007ffe0ff */
[----:B------:R0:W-:Y:S04]  /*2860*/  @P0 STG.E.128 [R146.64+0x10], R136 ;  /* 0x0000108892000986 */ /* 0x0001e8000c101d04 */
[----:B------:R1:W-:Y:S01]  /*2870*/  @P6 STG.E.128 [R144.64], R140 ;  /* 0x0000008c90006986 */ /* 0x0003e2000c101d04 */
[----:B0----5:R-:W-:-:S02]  /*2880*/  @P6 PRMT R146, RZ, 0x5410, R128 ;  /* 0x00005410ff926816 */ /* 0x021fc40000000080 */
[----:B-1----:R-:W-:-:S03]  /*2890*/  @P6 PRMT R144, RZ, 0x7610, R128 ;  /* 0x00007610ff906816 */ /* 0x002fc60000000080 */
[----:B------:R-:W-:Y:S01]  /*28a0*/  @P6 FFMA.FTZ R52, R151, R146, R52 ;  /* 0x0000009297346223 */ /* 0x000fe20000010034 */
[----:B------:R-:W-:Y:S01]  /*28b0*/  @P6 PRMT R145, RZ, 0x5410, R129 ;  /* 0x00005410ff916816 */ /* 0x000fe20000000081 */
[----:B------:R-:W-:Y:S01]  /*28c0*/  @P6 FFMA.FTZ R53, R153, R144, R53 ;  /* 0x0000009099356223 */ /* 0x000fe20000010035 */
[----:B------:R-:W-:-:S03]  /*28d0*/  @P6 PRMT R144, RZ, 0x7610, R129 ;  /* 0x00007610ff906816 */ /* 0x000fc60000000081 */
[----:B------:R-:W-:Y:S02]  /*28e0*/  @P6 FFMA.FTZ R54, R152, R145, R54 ;  /* 0x0000009198366223 */ /* 0x000fe40000010036 */
[----:B------:R-:W-:Y:S01]  /*28f0*/  @P6 FFMA.FTZ R55, R154, R144, R55 ;  /* 0x000000909a376223 */ /* 0x000fe20000010037 */
[----:B------:R-:W-:-:S05]  /*2900*/  @P6 PRMT R144, RZ, 0x5410, R130 ;  /* 0x00005410ff906816 */ /* 0x000fca0000000082 */
[----:B------:R-:W-:Y:S01]  /*2910*/  @P6 FFMA.FTZ R48, R155, R144, R48 ;  /* 0x000000909b306223 */ /* 0x000fe20000010030 */
[----:B------:R-:W-:-:S05]  /*2920*/  @P6 PRMT R144, RZ, 0x7610, R130 ;  /* 0x00007610ff906816 */ /* 0x000fca0000000082 */
[----:B------:R-:W-:Y:S01]  /*2930*/  @P6 FFMA.FTZ R49, R156, R144, R49 ;  /* 0x000000909c316223 */ /* 0x000fe20000010031 */
[----:B------:R-:W-:-:S05]  /*2940*/  @P6 PRMT R144, RZ, 0x5410, R131 ;  /* 0x00005410ff906816 */ /* 0x000fca0000000083 */
[----:B------:R-:W-:Y:S01]  /*2950*/  @P6 FFMA.FTZ R50, R157, R144, R50 ;  /* 0x000000909d326223 */ /* 0x000fe20000010032 */
[----:B------:R-:W-:-:S05]  /*2960*/  @P6 PRMT R144, RZ, 0x7610, R131 ;  /* 0x00007610ff906816 */ /* 0x000fca0000000083 */
[----:B------:R-:W-:Y:S02]  /*2970*/  @P6 FFMA.FTZ R51, R196, R144, R51 ;  /* 0x00000090c4336223 */ /* 0x000fe40000010033 */
.L_x_3298:
[----:B------:R-:W-:Y:S05]  /*2980*/  BSYNC B0 ;  /* 0x0000000000007941 */ /* 0x000fea0003800000 */
.L_x_3297:
[----:B------:R-:W-:Y:S01]  /*2990*/  BSSY B0, `(.L_x_3317) ;  /* 0x00000bd000007945 */ /* 0x000fe20003800000 */
        /* <DEDUP_REMOVED lines=8> */
.L_x_3320:
[----:B------:R-:W-:Y:S05]  /*2a20*/  BSYNC B1 ;  /* 0x0000000000017941 */ /* 0x000fea0003800000 */
.L_x_3319:
        /* <DEDUP_REMOVED lines=11> */
.L_x_3322:
[----:B------:R-:W-:Y:S05]  /*2ae0*/  BSYNC B1 ;  /* 0x0000000000017941 */ /* 0x000fea0003800000 */
.L_x_3321:
[----:B------:R-:W-:Y:S01]  /*2af0*/  @!P5 ISETP.NE.U32.AND P0, PT, RZ, c[0x0][0x218], PT ;  /* 0x00008600ff00da0c */ /* 0x000fe20003f05070 */
[----:B------:R-:W-:Y:S01]  /*2b00*/  BSSY B1, `(.L_x_3323) ;  /* 0x000001a000017945 */ /* 0x000fe20003800000 */
[----:B------:R-:W-:Y:S01]  /*2b10*/  @!P5 ISETP.NE.U32.AND P1, PT, RZ, c[0x0][0x218], PT ;  /* 0x00008600ff00da0c */ /* 0x000fe20003f25070 */
[----:B------:R-:W-:Y:S01]  /*2b20*/  @P6 FMUL.FTZ R151, R157, c[0x0][0x1ec] ;  /* 0x00007b009d976a20 */ /* 0x000fe20000410000 */
        /* <DEDUP_REMOVED lines=23> */
.L_x_3324:
[----:B------:R-:W-:Y:S05]  /*2ca0*/  BSYNC B1 ;  /* 0x0000000000017941 */ /* 0x000fea0003800000 */
.L_x_3323:
        /* <DEDUP_REMOVED lines=10> */
.L_x_3326:
[----:B------:R-:W-:Y:S05]  /*2d50*/  BSYNC B1 ;  /* 0x0000000000017941 */ /* 0x000fea0003800000 */
.L_x_3325:
[----:B------:R-:W-:Y:S01]  /*2d60*/  @!P5 ISETP.NE.AND.EX P1, PT, RZ, c[0x0][0x21c], PT, P1 ;  /* 0x00008700ff00da0c */ /* 0x000fe20003f25310 */
[----:B------:R-:W-:Y:S01]  /*2d70*/  @P6 FMUL.FTZ R152, R156, c[0x0][0x1ec] ;  /* 0x00007b009c986a20 */ /* 0x000fe20000410000 */
[----:B------:R-:W-:Y:S01]  /*2d80*/  ISETP.NE.U32.AND P0, PT, RZ, c[0x0][0x258], PT ;  /* 0x00009600ff007a0c */ /* 0x000fe20003f05070 */
[----:B------:R-:W-:Y:S01]  /*2d90*/  @P6 FMUL.FTZ R153, R145, c[0x0][0x1ec] ;  /* 0x00007b0091996a20 */ /* 0x000fe20000410000 */
[----:B------:R-:W-:Y:S01]  /*2da0*/  @!P5 FSEL R159, R118, RZ, P1 ;  /* 0x000000ff769fd208 */ /* 0x000fe20000800000 */
[----:B------:R-:W-:Y:S01]  /*2db0*/  @P6 FMUL.FTZ R154, R10, R151 ;  /* 0x000000970a9a6220 */ /* 0x000fe20000410000 */
[----:B------:R-:W-:Y:S01]  /*2dc0*/  @!P5 ISETP.NE.U32.AND P1, PT, RZ, c[0x0][0x218], PT ;  /* 0x00008600ff00da0c */ /* 0x000fe20003f25070 */
[----:B------:R-:W-:Y:S01]  /*2dd0*/  @P6 FMUL.FTZ R155, R9, R152 ;  /* 0x00000098099b6220 */ /* 0x000fe20000410000 */
[----:B------:R-:W-:Y:S01]  /*2de0*/  ISETP.NE.AND.EX P0, PT, RZ, c[0x0][0x25c], PT, P0 ;  /* 0x00009700ff007a0c */ /* 0x000fe20003f05300 */
[----:B------:R-:W-:Y:S01]  /*2df0*/  @P6 FMUL.FTZ R181, R8, R153 ;  /* 0x0000009908b56220 */ /* 0x000fe20000410000 */
[----:B------:R-:W-:Y:S01]  /*2e00*/  @!P5 ISETP.NE.AND.EX P1, PT, RZ, c[0x0][0x21c], PT, P1 ;  /* 0x00008700ff00da0c */ /* 0x000fe20003f25310 */
[----:B------:R-:W-:Y:S01]  /*2e10*/  BSSY B1, `(.L_x_3327) ;  /* 0x0000010000017945 */ /* 0x000fe20003800000 */
[----:B------:R-:W-:-:S02]  /*2e20*/  SEL R133, R156, R133, P0 ;  /* 0x000000859c857207 */ /* 0x000fc40000000000 */
[----:B------:R-:W-:Y:S02]  /*2e30*/  @P6 F2FP.BF16.PACK_AB R158, RZ, R154 ;  /* 0x0000009aff9e623e */ /* 0x000fe400000010ff */
[----:B------:R-:W-:Y:S02]  /*2e40*/  @P6 F2FP.BF16.PACK_AB R155, RZ, R155 ;  /* 0x0000009bff9b623e */ /* 0x000fe400000010ff */
[----:B------:R-:W-:Y:S02]  /*2e50*/  @P6 F2FP.BF16.PACK_AB R181, RZ, R181 ;  /* 0x000000b5ffb5623e */ /* 0x000fe400000010ff */
        /* <DEDUP_REMOVED lines=11> */
.L_x_3328:
[----:B------:R-:W-:Y:S05]  /*2f10*/  BSYNC B1 ;  /* 0x0000000000017941 */ /* 0x000fea0003800000 */
.L_x_3327:
        /* <DEDUP_REMOVED lines=11> */
.L_x_3330:
[----:B------:R-:W-:Y:S05]  /*2fd0*/  BSYNC B1 ;  /* 0x0000000000017941 */ /* 0x000fea0003800000 */
.L_x_3329:
[----:B------:R-:W-:Y:S01]  /*2fe0*/  BSSY B1, `(.L_x_3331) ;  /* 0x000000d000017945 */ /* 0x000fe20003800000 */
[----:B------:R-:W-:Y:S01]  /*2ff0*/  @P6 FMUL.FTZ R196, R7, R154 ;  /* 0x0000009a07c46220 */ /* 0x000fe20000410000 */
[----:B------:R-:W-:Y:S01]  /*3000*/  @P6 PRMT R140, R158, 0x7610, R140 ;  /* 0x000076109e8c6816 */ /* 0x000fe2000000008c */
        /* <DEDUP_REMOVED lines=10> */
.L_x_3332:
[----:B------:R-:W-:Y:S05]  /*30b0*/  BSYNC B1 ;  /* 0x0000000000017941 */ /* 0x000fea0003800000 */
.L_x_3331:
        /* <DEDUP_REMOVED lines=12> */
.L_x_3334:
[----:B------:R-:W-:Y:S05]  /*3180*/  BSYNC B1 ;  /* 0x0000000000017941 */ /* 0x000fea0003800000 */
.L_x_3333:
        /* <DEDUP_REMOVED lines=10> */
.L_x_3336:
[----:B------:R-:W-:Y:S05]  /*3230*/  BSYNC B1 ;  /* 0x0000000000017941 */ /* 0x000fea0003800000 */
.L_x_3335:
[----:B------:R-:W-:Y:S01]  /*3240*/  ISETP.NE.U32.AND P1, PT, RZ, c[0x0][0x258], PT ;  /* 0x00009600ff007a0c */ /* 0x000fe20003f25070 */
[----:B------:R-:W-:Y:S01]  /*3250*/  @P6 FMUL.FTZ R235, R5, R158 ;  /* 0x0000009e05eb6220 */ /* 0x000fe20000410000 */
[----:B------:R-:W-:Y:S02]  /*3260*/  @P6 F2FP.BF16.PACK_AB R196, RZ, R196 ;  /* 0x000000c4ffc4623e */ /* 0x000fe400000010ff */
[----:B------:R-:W-:Y:S02]  /*3270*/  ISETP.NE.AND.EX P1, PT, RZ, c[0x0][0x25c], PT, P1 ;  /* 0x00009700ff007a0c */ /* 0x000fe40003f25310 */
[----:B------:R-:W-:Y:S01]  /*3280*/  @P6 PRMT R141, R181, 0x7610, R141 ;  /* 0x00007610b58d6816 */ /* 0x000fe2000000008d */
[----:B------:R-:W-:Y:S01]  /*3290*/  @P6 IMAD.MOV.U32 R181, RZ, RZ, 0x10 ;  /* 0x00000010ffb56424 */ /* 0x000fe200078e00ff */
[C---:B------:R-:W-:Y:S01]  /*32a0*/  SEL R138, R159.reuse, R138, P0 ;  /* 0x0000008a9f8a7207 */ /* 0x040fe20000000000 */
[----:B------:R-:W-:Y:S01]  /*32b0*/  @P6 FMUL.FTZ R159, R159, c[0x0][0x1ec] ;  /* 0x00007b009f9f6a20 */ /* 0x000fe20000410000 */
[----:B------:R-:W-:-:S02]  /*32c0*/  SEL R135, R144, R135, P0 ;  /* 0x0000008790877207 */ /* 0x000fc40000000000 */
[----:B------:R-:W-:Y:S01]  /*32d0*/  @P6 PRMT R141, R141, 0x5410, R196 ;  /* 0x000054108d8d6816 */ /* 0x000fe200000000c4 */
[----:B------:R-:W-:Y:S01]  /*32e0*/  @P6 FMUL.FTZ R196, R156, c[0x0][0x1ec] ;  /* 0x00007b009cc46a20 */ /* 0x000fe20000410000 */
[----:B------:R-:W-:Y:S01]  /*32f0*/  SEL R134, R145, R134, P0 ;  /* 0x0000008691867207 */ /* 0x000fe20000000000 */
[----:B------:R-:W-:Y:S01]  /*3300*/  @P6 FMUL.FTZ R144, R4, R159 ;  /* 0x0000009f04906220 */ /* 0x000fe20000410000 */
[----:B------:R-:W-:Y:S01]  /*3310*/  @P6 PRMT R140, R140, 0x5410, R155 ;  /* 0x000054108c8c6816 */ /* 0x000fe2000000009b */
[----:B------:R-:W-:Y:S01]  /*3320*/  @P6 FMUL.FTZ R145, R3, R196 ;  /* 0x000000c403916220 */ /* 0x000fe20000410000 */
[----:B------:R-:W-:Y:S02]  /*3330*/  @P6 F2FP.BF16.PACK_AB R197, RZ, R197 ;  /* 0x000000c5ffc5623e */ /* 0x000fe400000010ff */
[----:B------:R-:W-:Y:S02]  /*3340*/  @P6 F2FP.BF16.PACK_AB R155, RZ, R144 ;  /* 0x00000090ff9b623e */ /* 0x000fe400000010ff */
[----:B------:R-:W-:-:S02]  /*3350*/  SEL R136, R147, R136, P0 ;  /* 0x0000008893887207 */ /* 0x000fc40000000000 */
[----:B------:R-:W-:Y:S02]  /*3360*/  @P1 MOV R147, 0x20 ;  /* 0x0000002000931802 */ /* 0x000fe40000000f00 */
[----:B------:R-:W-:Y:S02]  /*3370*/  SEL R139, R156, R139, P0 ;  /* 0x0000008b9c8b7207 */ /* 0x000fe40000000000 */
[----:B------:R-:W-:Y:S02]  /*3380*/  @P6 F2FP.BF16.PACK_AB R235, RZ, R235 ;  /* 0x000000ebffeb623e */ /* 0x000fe400000010ff */
[----:B------:R-:W-:Y:S02]  /*3390*/  @P6 PRMT R142, R197, 0x7610, R142 ;  /* 0x00007610c58e6816 */ /* 0x000fe4000000008e */
[----:B------:R-:W-:Y:S01]  /*33a0*/  @P6 F2FP.BF16.PACK_AB R156, RZ, R145 ;  /* 0x00000091ff9c623e */ /* 0x000fe200000010ff */
[----:B------:R-:W-:Y:S01]  /*33b0*/  @P6 IMAD.WIDE.U32 R144, R148, R181, c[0x0][0x248] ;  /* 0x0000920094906625 */ /* 0x000fe200078e00b5 */
[----:B------:R-:W-:-:S02]  /*33c0*/  @P6 PRMT R143, R155, 0x7610, R143 ;  /* 0x000076109b8f6816 */ /* 0x000fc4000000008f */
[----:B------:R-:W-:Y:S01]  /*33d0*/  SEL R137, R146, R137, P0 ;  /* 0x0000008992897207 */ /* 0x000fe20000000000 */
[----:B------:R-:W-:Y:S01]  /*33e0*/  @P1 IMAD.WIDE.U32 R146, R184, R147, c[0x0][0x258] ;  /* 0x00009600b8921625 */ /* 0x000fe200078e0093 */
[----:B------:R-:W-:Y:S02]  /*33f0*/  @P6 PRMT R142, R142, 0x5410, R235 ;  /* 0x000054108e8e6816 */ /* 0x000fe400000000eb */
        /* <DEDUP_REMOVED lines=22> */
.L_x_3318:
[----:B------:R-:W-:Y:S05]  /*3560*/  BSYNC B0 ;  /* 0x0000000000007941 */ /* 0x000fea0003800000 */
.L_x_3317:
[----:B------:R-:W-:Y:S01]  /*3570*/  BSSY B0, `(.L_x_3337) ;  /* 0x00000bb000007945 */ /* 0x000fe20003800000 */
[----:B------:R-:W-:Y:S05]  /*3580*/  @!P4 BRA `(.L_x_3338) ;  /* 0x00000b900000c947 */ /* 0x000fea0003800000 */
[----:B------:R-:W-:Y:S01]  /*3590*/  @!P5 ISETP.NE.U32.AND P0, PT, RZ, c[0x0][0x218], PT ;  /* 0x00008600ff00da0c */ /* 0x000fe20003f05070 */
[----:B------:R-:W-:Y:S03]  /*35a0*/  BSSY B1, `(.L_x_3339) ;  /* 0x0000006000017945 */ /* 0x000fe60003800000 */
[----:B------:R-:W-:Y:S01]  /*35b0*/  @!P5 ISETP.NE.AND.EX P0, PT, RZ, c[0x0][0x21c], PT, P0 ;  /* 0x00008700ff00da0c */ /* 0x000fe20003f05300 */
[----:B------:R-:W-:Y:S07]  /*35c0*/  @!P6 BRA `(.L_x_3340) ;  /* 0x000000300000e947 */ /* 0x000fee0003800000 */
[----:B------:R-:W-:-:S10]  /*35d0*/  HFMA2.MMA R129, -RZ, RZ, 0, 9.5367431640625e-07 ;  /* 0x00000010ff817435 */ /* 0x000fd400000001ff */
[----:B------:R-:W-:-:S06]  /*35e0*/  IMAD.WIDE.U32 R128, R148, R129, c[0x0][0x170] ;  /* 0x00005c0094807625 */ /* 0x000fcc00078e0081 */
[----:B------:R-:W5:Y:S02]  /*35f0*/  LDG.E.128 R128, [R128.64] ;  /* 0x0000000480807981 */ /* 0x000f64000c1e1d00 */
.L_x_3340:
[----:B------:R-:W-:Y:S05]  /*3600*/  BSYNC B1 ;  /* 0x0000000000017941 */ /* 0x000fea0003800000 */
.L_x_3339:
        /* <DEDUP_REMOVED lines=11> */
.L_x_3342:
[----:B------:R-:W-:Y:S05]  /*36c0*/  BSYNC B1 ;  /* 0x0000000000017941 */ /* 0x000fea0003800000 */
.L_x_3341:
        /* <DEDUP_REMOVED lines=26> */
.L_x_3344:
[----:B------:R-:W-:Y:S05]  /*3870*/  BSYNC B1 ;  /* 0x0000000000017941 */ /* 0x000fea0003800000 */
.L_x_3343:
        /* <DEDUP_REMOVED lines=8> */
[----:B------:R-:W-:Y:S01]  /*3900*/  @!P5 FSEL R155, R122, RZ, P0 ;  /* 0x000000ff7a9bd208 */ /* 0x000fe20000000000 */
[----:B------:R-:W-:Y:S01]  /*3910*/  @P6 FMUL.FTZ R158, R175, R152 ;  /* 0x00000098af9e6220 */ /* 0x000fe20000410000 */
[----:B------:R-:W-:Y:S05]  /*3920*/  @!P5 BRA `(.L_x_3346) ;  /* 0x000000800000d947 */ /* 0x000fea0003800000 */
[----:B------:R-:W-:Y:S02]  /*3930*/  ISETP.NE.AND P1, PT, R15, RZ, PT ;  /* 0x000000ff0f00720c */ /* 0x000fe40003f25270 */
[----:B------:R-:W-:-:S02]  /*3940*/  ISETP.NE.U32.AND P0, PT, RZ, c[0x0][0x218], PT ;  /* 0x00008600ff007a0c */ /* 0x000fc40003f05070 */
[----:B------:R-:W-:Y:S02]  /*3950*/  FSEL R196, R150, RZ, !P1 ;  /* 0x000000ff96c47208 */ /* 0x000fe40004800000 */
[----:B------:R-:W-:-:S03]  /*3960*/  ISETP.NE.AND.EX P0, PT, RZ, c[0x0][0x21c], PT, P0 ;  /* 0x00008700ff007a0c */ /* 0x000fc60003f05300 */
[----:B------:R-:W-:-:S04]  /*3970*/  FFMA.FTZ R155, R215, R149, R196 ;  /* 0x00000095d79b7223 */ /* 0x000fc800000100c4 */
[----:B------:R-:W-:-:S04]  /*3980*/  FADD.FTZ R155, R220, -R155 ;  /* 0x8000009bdc9b7221 */ /* 0x000fc80000010000 */
[----:B------:R-:W-:-:S04]  /*3990*/  FMUL.FTZ R155, R182, R155 ;  /* 0x0000009bb69b7220 */ /* 0x000fc80000410000 */
[----:B------:R-:W-:Y:S02]  /*39a0*/  @P0 FADD.FTZ R155, R122, R155 ;  /* 0x0000009b7a9b0221 */ /* 0x000fe40000010000 */
.L_x_3346:
[----:B------:R-:W-:Y:S05]  /*39b0*/  BSYNC B1 ;  /* 0x0000000000017941 */ /* 0x000fea0003800000 */
.L_x_3345:
[----:B------:R-:W-:Y:S01]  /*39c0*/  BSSY B1, `(.L_x_3347) ;  /* 0x000000a000017945 */ /* 0x000fe20003800000 */
        /* <DEDUP_REMOVED lines=9> */
.L_x_3348:
[----:B------:R-:W-:Y:S05]  /*3a60*/  BSYNC B1 ;  /* 0x0000000000017941 */ /* 0x000fea0003800000 */
.L_x_3347:
        /* <DEDUP_REMOVED lines=10> */
.L_x_3350:
[----:B------:R-:W-:Y:S05]  /*3b10*/  BSYNC B1 ;  /* 0x0000000000017941 */ /* 0x000fea0003800000 */
.L_x_3349:
        /* <DEDUP_REMOVED lines=10> */
.L_x_3352:
[----:B------:R-:W-:Y:S05]  /*3bc0*/  BSYNC B1 ;  /* 0x0000000000017941 */ /* 0x000fea0003800000 */
.L_x_3351:
        /* <DEDUP_REMOVED lines=10> */
.L_x_3354:
[----:B------:R-:W-:Y:S05]  /*3c70*/  BSYNC B1 ;  /* 0x0000000000017941 */ /* 0x000fea0003800000 */
.L_x_3353:
        /* <DEDUP_REMOVED lines=10> */
.L_x_3356:
[----:B------:R-:W-:Y:S05]  /*3d20*/  BSYNC B1 ;  /* 0x0000000000017941 */ /* 0x000fea0003800000 */
.L_x_3355:
[----:B------:R-:W-:Y:S01]  /*3d30*/  ISETP.NE.U32.AND P0, PT, RZ, c[0x0][0x258], PT ;  /* 0x00009600ff007a0c */ /* 0x000fe20003f05070 */
[----:B------:R-:W-:Y:S01]  /*3d40*/  @P6 FMUL.FTZ R149, R155, c[0x0][0x1ec] ;  /* 0x00007b009b956a20 */ /* 0x000fe20000410000 */
[----:B------:R-:W-:Y:S01]  /*3d50*/  ISETP.NE.U32.AND P1, PT, RZ, c[0x0][0x258], PT ;  /* 0x00009600ff007a0c */ /* 0x000fe20003f25070 */
[----:B------:R-:W-:Y:S01]  /*3d60*/  @P6 FMUL.FTZ R150, R154, c[0x0][0x1ec] ;  /* 0x00007b009a966a20 */ /* 0x000fe20000410000 */
[----:B------:R-:W-:Y:S01]  /*3d70*/  ISETP.NE.AND.EX P0, PT, RZ, c[0x0][0x25c], PT, P0 ;  /* 0x00009700ff007a0c */ /* 0x000fe20003f05300 */
[----:B------:R-:W-:Y:S01]  /*3d80*/  @P6 FMUL.FTZ R182, R174, R149 ;  /* 0x00000095aeb66220 */ /* 0x000fe20000410000 */
[----:B------:R-:W-:Y:S01]  /*3d90*/  @P6 F2FP.BF16.PACK_AB R181, RZ, R158 ;  /* 0x0000009effb5623e */ /* 0x000fe200000010ff */
[C---:B------:R-:W-:Y:S01]  /*3da0*/  @P6 FMUL.FTZ R158, R153.reuse, c[0x0][0x1ec] ;  /* 0x00007b00999e6a20 */ /* 0x040fe20000410000 */
[----:B------:R-:W-:Y:S01]  /*3db0*/  ISETP.NE.AND.EX P1, PT, RZ, c[0x0][0x25c], PT, P1 ;  /* 0x00009700ff007a0c */ /* 0x000fe20003f25310 */
[----:B------:R-:W-:Y:S01]  /*3dc0*/  @P6 FMUL.FTZ R196, R178, R150 ;  /* 0x00000096b2c46220 */ /* 0x000fe20000410000 */
[----:B------:R-:W-:Y:S01]  /*3dd0*/  SEL R136, R153, R136, P0 ;  /* 0x0000008899887207 */ /* 0x000fe20000000000 */
[----:B------:R-:W-:Y:S01]  /*3de0*/  @P6 FMUL.FTZ R153, R145, c[0x0][0x1ec] ;  /* 0x00007b0091996a20 */ /* 0x000fe20000410000 */
[----:B------:R-:W-:Y:S01]  /*3df0*/  @P6 F2FP.BF16.PACK_AB R159, RZ, R157 ;  /* 0x0000009dff9f623e */ /* 0x000fe200000010ff */
[C---:B------:R-:W-:Y:S01]  /*3e00*/  @P6 FMUL.FTZ R157, R156.reuse, c[0x0][0x1ec] ;  /* 0x00007b009c9d6a20 */ /* 0x040fe20000410000 */
[----:B------:R-:W-:Y:S01]  /*3e10*/  SEL R137, R156, R137, P0 ;  /* 0x000000899c897207 */ /* 0x000fe20000000000 */
[----:B------:R-:W-:Y:S01]  /*3e20*/  @P6 FMUL.FTZ R197, R177, R158 ;  /* 0x0000009eb1c56220 */ /* 0x000fe20000410000 */
[----:B------:R-:W-:Y:S01]  /*3e30*/  SEL R138, R145, R138, P0 ;  /* 0x0000008a918a7207 */ /* 0x000fe20000000000 */
[----:B------:R-:W-:Y:S01]  /*3e40*/  @P6 FMUL.FTZ R156, R144, c[0x0][0x1ec] ;  /* 0x00007b00909c6a20 */ /* 0x000fe20000410000 */
[----:B------:R-:W-:Y:S01]  /*3e50*/  SEL R134, R155, R134, P0 ;  /* 0x000000869b867207 */ /* 0x000fe20000000000 */
[----:B------:R-:W-:Y:S01]  /*3e60*/  @P6 FMUL.FTZ R145, R179, R153 ;  /* 0x00000099b3916220 */ /* 0x000fe20000410000 */
[----:B------:R-:W-:Y:S01]  /*3e70*/  SEL R135, R154, R135, P0 ;  /* 0x000000879a877207 */ /* 0x000fe20000000000 */
[----:B------:R-:W-:Y:S01]  /*3e80*/  @P6 FMUL.FTZ R235, R180, R157 ;  /* 0x0000009db4eb6220 */ /* 0x000fe20000410000 */
[----:B------:R-:W-:Y:S01]  /*3e90*/  @P6 F2FP.BF16.PACK_AB R182, RZ, R182 ;  /* 0x000000b6ffb6623e */ /* 0x000fe200000010ff */
[----:B------:R-:W-:Y:S01]  /*3ea0*/  @P6 FMUL.FTZ R155, R183, R156 ;  /* 0x0000009cb79b6220 */ /* 0x000fe20000410000 */
[----:B------:R-:W-:-:S02]  /*3eb0*/  @P6 F2FP.BF16.PACK_AB R197, RZ, R197 ;  /* 0x000000c5ffc5623e */ /* 0x000fc400000010ff */
[----:B------:R-:W-:Y:S02]  /*3ec0*/  @P6 F2FP.BF16.PACK_AB R154, RZ, R145 ;  /* 0x00000091ff9a623e */ /* 0x000fe400000010ff */
[----:B------:R-:W-:Y:S01]  /*3ed0*/  SEL R132, R147, R132, P0 ;  /* 0x0000008493847207 */ /* 0x000fe20000000000 */
[----:B------:R-:W-:Y:S01]  /*3ee0*/  @P1 IMAD.MOV.U32 R147, RZ, RZ, 0x20 ;  /* 0x00000020ff931424 */ /* 0x000fe200078e00ff */
[----:B------:R-:W-:Y:S02]  /*3ef0*/  @P6 PRMT R140, R159, 0x7610, R140 ;  /* 0x000076109f8c6816 */ /* 0x000fe4000000008c */
[----:B------:R-:W-:Y:S02]  /*3f00*/  @P6 MOV R159, 0x10 ;  /* 0x00000010009f6802 */ /* 0x000fe40000000f00 */
[----:B------:R-:W-:Y:S02]  /*3f10*/  @P6 F2FP.BF16.PACK_AB R196, RZ, R196 ;  /* 0x000000c4ffc4623e */ /* 0x000fe400000010ff */
[----:B------:R-:W-:-:S02]  /*3f20*/  @P6 F2FP.BF16.PACK_AB R235, RZ, R235 ;  /* 0x000000ebffeb623e */ /* 0x000fc400000010ff */
[----:B------:R-:W-:Y:S02]  /*3f30*/  @P6 PRMT R141, R182, 0x7610, R141 ;  /* 0x00007610b68d6816 */ /* 0x000fe4000000008d */
[----:B------:R-:W-:Y:S02]  /*3f40*/  @P6 PRMT R142, R197, 0x7610, R142 ;  /* 0x00007610c58e6816 */ /* 0x000fe4000000008e */
[----:B------:R-:W-:Y:S02]  /*3f50*/  @P6 F2FP.BF16.PACK_AB R155, RZ, R155 ;  /* 0x0000009bff9b623e */ /* 0x000fe400000010ff */
[----:B------:R-:W-:Y:S02]  /*3f60*/  @P6 PRMT R143, R154, 0x7610, R143 ;  /* 0x000076109a8f6816 */ /* 0x000fe4000000008f */
[----:B------:R-:W-:Y:S01]  /*3f70*/  SEL R133, R146, R133, P0 ;  /* 0x0000008592857207 */ /* 0x000fe20000000000 */
[----:B------:R-:W-:Y:S01]  /*3f80*/  @P1 IMAD.WIDE.U32 R146, R184, R147, c[0x0][0x258] ;  /* 0x00009600b8921625 */ /* 0x000fe200078e0093 */
[----:B------:R-:W-:-:S02]  /*3f90*/  SEL R139, R144, R139, P0 ;  /* 0x0000008b908b7207 */ /* 0x000fc40000000000 */
[----:B------:R-:W-:Y:S01]  /*3fa0*/  @P6 PRMT R140, R140, 0x5410, R181 ;  /* 0x000054108c8c6816 */ /* 0x000fe200000000b5 */
[----:B------:R-:W-:Y:S01]  /*3fb0*/  @P6 IMAD.WIDE.U32 R144, R148, R159, c[0x0][0x248] ;  /* 0x0000920094906625 */ /* 0x000fe200078e009f */
[----:B------:R-:W-:Y:S01]  /*3fc0*/  @P6 PRMT R141, R141, 0x5410, R196 ;  /* 0x000054108d8d6816 */ /* 0x000fe200000000c4 */
[----:B------:R-:W-:Y:S01]  /*3fd0*/  @P1 STG.E.128 [R146.64], R132 ;  /* 0x0000008492001986 */ /* 0x000fe2000c101d04 */
[----:B------:R-:W-:Y:S02]  /*3fe0*/  @P6 PRMT R142, R142, 0x5410, R235 ;  /* 0x000054108e8e6816 */ /* 0x000fe400000000eb */
[----:B------:R-:W-:Y:S01]  /*3ff0*/  @P6 PRMT R143, R143, 0x5410, R155 ;  /* 0x000054108f8f6816 */ /* 0x000fe2000000009b */
[----:B------:R-:W-:Y:S04]  /*4000*/  @P1 STG.E.128 [R146.64+0x10], R136 ;  /* 0x0000108892001986 */ /* 0x000fe8000c101d04 */
[----:B------:R0:W-:Y:S02]  /*4010*/  @P6 STG.E.128 [R144.64], R140 ;  /* 0x0000008c90006986 */ /* 0x0001e4000c101d04 */
[----:B0----5:R-:W-:-:S02]  /*4020*/  @P6 PRMT R144, RZ, 0x5410, R128 ;  /* 0x00005410ff906816 */ /* 0x021fc40000000080 */
[----:B------:R-:W-:-:S03]  /*4030*/  @P6 PRMT R145, RZ, 0x5410, R130 ;  /* 0x00005410ff916816 */ /* 0x000fc60000000082 */
[----:B------:R-:W-:Y:S01]  /*4040*/  @P6 FFMA.FTZ R36, R144, R151, R36 ;  /* 0x0000009790246223 */ /* 0x000fe20000010024 */
[----:B------:R-:W-:Y:S01]  /*4050*/  @P6 PRMT R144, RZ, 0x7610, R128 ;  /* 0x00007610ff906816 */ /* 0x000fe20000000080 */
[----:B------:R-:W-:-:S04]  /*4060*/  @P6 FFMA.FTZ R32, R145, R158, R32 ;  /* 0x0000009e91206223 */ /* 0x000fc80000010020 */
        /* <DEDUP_REMOVED lines=11> */
.L_x_3338:
[----:B------:R-:W-:Y:S05]  /*4120*/  BSYNC B0 ;  /* 0x0000000000007941 */ /* 0x000fea0003800000 */
.L_x_3337:
[----:B------:R-:W-:Y:S02]  /*4130*/  IADD3 R2, R2, c[0x0][0x160], RZ ;  /* 0x0000580002027a10 */ /* 0x000fe40007ffe0ff */
[----:B------:R-:W-:Y:S02]  /*4140*/  LOP3.LUT P1, RZ, R176, 0xff, RZ, 0xc0, !PT ;  /* 0x000000ffb0ff7812 */ /* 0x000fe4000782c0ff */
[----:B------:R-:W-:Y:S02]  /*4150*/  ISETP.GE.AND P0, PT, R2, c[0x0][0x164], PT ;  /* 0x0000590002007a0c */ /* 0x000fe40003f06270 */
[----:B------:R-:W-:-:S11]  /*4160*/  SEL R176, RZ, 0x1, P1 ;  /* 0x00000001ffb07807 */ /* 0x000fd60000800000 */
[----:B------:R-:W-:Y:S01]  /*4170*/  @P0 CALL.REL.NOINC `(.L_x_3281) ;  /* 0x0000001000000944 */ /* 0x000fe20003c00000 */
[----:B------:R-:W-:Y:S05]  /*4180*/  BRA `(.L_x_3357) ;  /* 0xffffc5f000007947 */ /* 0x000fea000383ffff */
.L_x_3281:
        /* <DEDUP_REMOVED lines=8> */
[----:B-----5:R-:W-:-:S04]  /*4210*/  IMAD.MOV.U32 R7, RZ, RZ, 0x20 ;  /* 0x00000020ff077424 */ /* 0x020fc800078e00ff */
        /* <DEDUP_REMOVED lines=10> */
.L_x_3359:
[----:B------:R-:W-:Y:S05]  /*42c0*/  BSYNC B0 ;  /* 0x0000000000007941 */ /* 0x000fea0003800000 */
.L_x_3358:
        /* <DEDUP_REMOVED lines=13> */
.L_x_3361:
[----:B------:R-:W-:Y:S05]  /*43a0*/  BSYNC B0 ;  /* 0x0000000000007941 */ /* 0x000fea0003800000 */
.L_x_3360:
[----:B------:R-:W-:Y:S05]  /*43b0*/  @!P4 EXIT ;  /* 0x000000000000c94d */ /* 0x000fea0003800000 */
[----:B0----5:R-:W-:-:S04]  /*43c0*/  IMAD.MOV.U32 R7, RZ, RZ, 0x20 ;  /* 0x00000020ff077424 */ /* 0x021fc800078e00ff */
        /* <DEDUP_REMOVED lines=10> */
.L_x_3295:
[----:B------:R-:W-:Y:S01]  /*4470*/  HFMA2.MMA R153, -RZ, RZ, 0, 1.847743988037109375e-06 ;  /* 0x0000001fff997435 */ /* 0x000fe200000001ff */
[----:B------:R-:W-:Y:S01]  /*4480*/  MOV R149, R197 ;  /* 0x000000c500957202 */ /* 0x000fe20000000f00 */
[----:B------:R-:W-:Y:S01]  /*4490*/  IMAD.MOV.U32 R154, RZ, RZ, 0x10 ;  /* 0x00000010ff9a7424 */ /* 0x000fe200078e00ff */
[----:B-1----:R-:W-:Y:S01]  /*44a0*/  MOV R144, 0x44d0 ;  /* 0x000044d000907802 */ /* 0x002fe20000000f00 */
[----:B------:R-:W-:-:S02]  /*44b0*/  IMAD.MOV.U32 R156, RZ, RZ, -0x1 ;  /* 0xffffffffff9c7424 */ /* 0x000fc400078e00ff */
[----:B0----5:R-:W-:Y:S05]  /*44c0*/  CALL.REL.NOINC `($__internal_66_$__cuda_sm70_shflsync_down_p) ;  /* 0x0000046000007944 */ /* 0x021fea0003c00000 */
[----:B-1----:R-:W-:Y:S01]  /*44d0*/  MOV R148, R149 ;  /* 0x0000009500947202 */ /* 0x002fe20000000f00 */
[----:B0-----:R-:W-:Y:S05]  /*44e0*/  BRA `(.L_x_3362) ;  /* 0xffffd55000007947 */ /* 0x001fea000383ffff */
.L_x_3296:
[----:B------:R-:W-:Y:S01]  /*44f0*/  HFMA2.MMA R154, -RZ, RZ, 0, 9.5367431640625e-07 ;  /* 0x00000010ff9a7435 */ /* 0x000fe200000001ff */
[----:B------:R-:W-:Y:S01]  /*4500*/  IMAD.MOV.U32 R149, RZ, RZ, R196 ;  /* 0x000000ffff957224 */ /* 0x000fe200078e00c4 */
[----:B------:R-:W-:Y:S01]  /*4510*/  MOV R156, 0xffffffff ;  /* 0xffffffff009c7802 */ /* 0x000fe20000000f00 */
[----:B------:R-:W-:Y:S01]  /*4520*/  IMAD.MOV.U32 R153, RZ, RZ, 0x1f ;  /* 0x0000001fff997424 */ /* 0x000fe200078e00ff */
[----:B-1----:R-:W-:-:S02]  /*4530*/  MOV R144, 0x4550 ;  /* 0x0000455000907802 */ /* 0x002fc40000000f00 */
[----:B0-23-5:R-:W-:Y:S05]  /*4540*/  CALL.REL.NOINC `($__internal_66_$__cuda_sm70_shflsync_down_p) ;  /* 0x000003e000007944 */ /* 0x02dfea0003c00000 */
[----:B------:R-:W-:Y:S01]  /*4550*/  FADD.FTZ R148, R148, R197 ;  /* 0x000000c594947221 */ /* 0x000fe20000010000 */
[----:B0-----:R-:W-:Y:S01]  /*4560*/  HFMA2.MMA R153, -RZ, RZ, 0, 1.847743988037109375e-06 ;  /* 0x0000001fff997435 */ /* 0x001fe200000001ff */
[----:B-1----:R-:W-:Y:S01]  /*4570*/  FADD.FTZ R196, R196, R149 ;  /* 0x00000095c4c47221 */ /* 0x002fe20000010000 */
[----:B------:R-:W-:Y:S01]  /*4580*/  MOV R144, 0x45d0 ;  /* 0x000045d000907802 */ /* 0x000fe20000000f00 */
[----:B------:R-:W-:Y:S01]  /*4590*/  IMAD.MOV.U32 R154, RZ, RZ, 0x8 ;  /* 0x00000008ff9a7424 */ /* 0x000fe200078e00ff */
[----:B------:R-:W-:Y:S01]  /*45a0*/  MOV R149, R148 ;  /* 0x0000009400957202 */ /* 0x000fe20000000f00 */
[----:B------:R-:W-:-:S02]  /*45b0*/  IMAD.MOV.U32 R156, RZ, RZ, -0x1 ;  /* 0xffffffffff9c7424 */ /* 0x000fc400078e00ff */
[----:B------:R-:W-:Y:S05]  /*45c0*/  CALL.REL.NOINC `($__internal_66_$__cuda_sm70_shflsync_down_p) ;  /* 0x0000036000007944 */ /* 0x000fea0003c00000 */
[----:B0-----:R-:W-:Y:S01]  /*45d0*/  HFMA2.MMA R153, -RZ, RZ, 0, 1.847743988037109375e-06 ;  /* 0x0000001fff997435 */ /* 0x001fe200000001ff */
[----:B-1----:R-:W-:Y:S01]  /*45e0*/  IMAD.MOV.U32 R147, RZ, RZ, R149 ;  /* 0x000000ffff937224 */ /* 0x002fe200078e0095 */
[----:B------:R-:W-:Y:S01]  /*45f0*/  MOV R149, R196 ;  /* 0x000000c400957202 */ /* 0x000fe20000000f00 */
[----:B------:R-:W-:Y:S01]  /*4600*/  IMAD.MOV.U32 R154, RZ, RZ, 0x8 ;  /* 0x00000008ff9a7424 */ /* 0x000fe200078e00ff */
[----:B------:R-:W-:Y:S01]  /*4610*/  MOV R144, 0x4640 ;  /* 0x0000464000907802 */ /* 0x000fe20000000f00 */
[----:B------:R-:W-:-:S02]  /*4620*/  IMAD.MOV.U32 R156, RZ, RZ, -0x1 ;  /* 0xffffffffff9c7424 */ /* 0x000fc400078e00ff */
[----:B------:R-:W-:Y:S05]  /*4630*/  CALL.REL.NOINC `($__internal_66_$__cuda_sm70_shflsync_down_p) ;  /* 0x000002f000007944 */ /* 0x000fea0003c00000 */
[----:B------:R-:W-:Y:S01]  /*4640*/  FADD.FTZ R148, R147, R148 ;  /* 0x0000009493947221 */ /* 0x000fe20000010000 */
[----:B0-----:R-:W-:Y:S01]  /*4650*/  MOV R154, 0x4 ;  /* 0x00000004009a7802 */ /* 0x001fe20000000f00 */
[----:B-1----:R-:W-:Y:S01]  /*4660*/  FADD.FTZ R196, R196, R149 ;  /* 0x00000095c4c47221 */ /* 0x002fe20000010000 */
[----:B------:R-:W-:Y:S01]  /*4670*/  MOV R156, 0xffffffff ;  /* 0xffffffff009c7802 */ /* 0x000fe20000000f00 */
[----:B------:R-:W-:Y:S01]  /*4680*/  IMAD.MOV.U32 R153, RZ, RZ, 0x1f ;  /* 0x0000001fff997424 */ /* 0x000fe200078e00ff */
[----:B------:R-:W-:Y:S01]  /*4690*/  MOV R144, 0x46c0 ;  /* 0x000046c000907802 */ /* 0x000fe20000000f00 */
[----:B------:R-:W-:-:S02]  /*46a0*/  IMAD.MOV.U32 R149, RZ, RZ, R148 ;  /* 0x000000ffff957224 */ /* 0x000fc400078e0094 */
[----:B------:R-:W-:Y:S05]  /*46b0*/  CALL.REL.NOINC `($__internal_66_$__cuda_sm70_shflsync_down_p) ;  /* 0x0000027000007944 */ /* 0x000fea0003c00000 */
[----:B0-----:R-:W-:Y:S01]  /*46c0*/  HFMA2.MMA R154, -RZ, RZ, 0, 2.384185791015625e-07 ;  /* 0x00000004ff9a7435 */ /* 0x001fe200000001ff */
[----:B-1----:R-:W-:Y:S01]  /*46d0*/  MOV R147, R149 ;  /* 0x0000009500937202 */ /* 0x002fe20000000f00 */
[----:B------:R-:W-:Y:S01]  /*46e0*/  IMAD.MOV.U32 R149, RZ, RZ, R196 ;  /* 0x000000ffff957224 */ /* 0x000fe200078e00c4 */
[----:B------:R-:W-:Y:S01]  /*46f0*/  MOV R156, 0xffffffff ;  /* 0xffffffff009c7802 */ /* 0x000fe20000000f00 */
[----:B------:R-:W-:Y:S01]  /*4700*/  IMAD.MOV.U32 R153, RZ, RZ, 0x1f ;  /* 0x0000001fff997424 */ /* 0x000fe200078e00ff */
[----:B------:R-:W-:-:S02]  /*4710*/  MOV R144, 0x4730 ;  /* 0x0000473000907802 */ /* 0x000fc40000000f00 */
[----:B------:R-:W-:Y:S05]  /*4720*/  CALL.REL.NOINC `($__internal_66_$__cuda_sm70_shflsync_down_p) ;  /* 0x0000020000007944 */ /* 0x000fea0003c00000 */
        /* <DEDUP_REMOVED lines=23> */
[----:B0-----:R-:W-:Y:S01]  /*48a0*/  HFMA2.MMA R154, -RZ, RZ, 0, 5.9604644775390625e-08 ;  /* 0x00000001ff9a7435 */ /* 0x001fe200000001ff */
[----:B-1----:R-:W-:Y:S01]  /*48b0*/  MOV R151, R149 ;  /* 0x0000009500977202 */ /* 0x002fe20000000f00 */
[----:B------:R-:W-:Y:S01]  /*48c0*/  IMAD.MOV.U32 R149, RZ, RZ, R152 ;  /* 0x000000ffff957224 */ /* 0x000fe200078e0098 */
[----:B------:R-:W-:Y:S01]  /*48d0*/  MOV R156, 0xffffffff ;  /* 0xffffffff009c7802 */ /* 0x000fe20000000f00 */
[----:B------:R-:W-:Y:S01]  /*48e0*/  IMAD.MOV.U32 R153, RZ, RZ, 0x1f ;  /* 0x0000001fff997424 */ /* 0x000fe200078e00ff */
[----:B------:R-:W-:-:S02]  /*48f0*/  MOV R144, 0x4910 ;  /* 0x0000491000907802 */ /* 0x000fc40000000f00 */
[----:B------:R-:W-:Y:S05]  /*4900*/  CALL.REL.NOINC `($__internal_66_$__cuda_sm70_shflsync_down_p) ;  /* 0x0000002000007944 */ /* 0x000fea0003c00000 */
[----:B-1----:R-:W-:Y:S01]  /*4910*/  IMAD.MOV.U32 R197, RZ, RZ, R149 ;  /* 0x000000ffffc57224 */ /* 0x002fe200078e0095 */
[----:B0-----:R-:W-:Y:S05]  /*4920*/  BRA `(.L_x_3363) ;  /* 0xffffd23000007947 */ /* 0x001fea000383ffff */
        .weak           $__internal_66_$__cuda_sm70_shflsync_down_p
        .type           $__internal_66_$__cuda_sm70_shflsync_down_p,@function
        .size           $__internal_66_$__cuda_sm70_shflsync_down_p,(.L_x_9320 - $__internal_66_$__cuda_sm70_shflsync_down_p)
$__internal_66_$__cuda_sm70_shflsync_down_p:
[----:B------:R-:W-:Y:S01]  /*4930*/  HFMA2.MMA R145, -RZ, RZ, 0, 0 ;  /* 0x00000000ff917435 */ /* 0x000fe200000001ff */
[----:B------:R-:W-:Y:S04]  /*4940*/  WARPSYNC R156 ;  /* 0x0000009c00007348 */ /* 0x000fe80003800000 */
[----:B------:R0:W1:Y:S01]  /*4950*/  SHFL.DOWN PT, R149, R149, R154, R153 ;  /* 0x0800009a95957389 */ /* 0x00006200000e0099 */
[----:B------:R-:W-:Y:S05]  /*4960*/  RET.REL.NODEC R144 `(_ZN10layer_norm13ln_bwd_kernelINS_13Kernel_traitsI13__nv_bfloat16S2_fS2_fjLj6144ELj1ELj1ELj8ELj16ENS_18Kernel_traits_baseILj6144ES2_S2_fS2_fjLj256EEEEELb0ELb1ELb1ELb0EEEvNS_9BwdParamsE) ;  /* 0xffffb69090007950 */ /* 0x000fea0003c3ffff */
.L_x_3364:
        /* <DEDUP_REMOVED lines=9> */
.L_x_9320:


//--------------------- .text._ZN10layer_norm13ln_bwd_kernelINS_13Kernel_traitsI13__nv_bfloat16S2_fS2_fjLj6144ELj1ELj1ELj8ELj16ENS_18Kernel_traits_baseILj6144ES2_S2_fS2_fjLj256EEEEELb0ELb1ELb1ELb1EEEvNS_9BwdParamsE --------------------------
	.section	.text._ZN10layer_norm13ln_bwd_kernelINS_13Kernel_traitsI13__nv_bfloat16S2_fS2_fjLj6144ELj1ELj1ELj8ELj16ENS_18Kernel_traits_baseILj6144ES2_S2_fS2_fjLj256EEEEELb0ELb1ELb1ELb1EEEvNS_9BwdParamsE,"ax",@progbits
	.sectioninfo	@"SHI_REGISTERS=252"
	.align	128
        .global         _ZN10layer_norm13ln_bwd_kernelINS_13Kernel_traitsI13__nv_bfloat16S2_fS2_fjLj6144ELj1ELj1ELj8ELj16ENS_18Kernel_traits_baseILj6144ES2_S2_fS2_fjLj256EEEEELb0ELb1ELb1ELb1EEEvNS_9BwdParamsE
        .type           _ZN10layer_norm13ln_bwd_kernelINS_13Kernel_traitsI13__nv_bfloat16S2_fS2_fjLj6144ELj1ELj1ELj8ELj16ENS_18Kernel_traits_baseILj6144ES2_S2_fS2_fjLj256EEEEELb0ELb1ELb1ELb1EEEvNS_9BwdParamsE,@function
        .size           _ZN10layer_norm13ln_bwd_kernelINS_13Kernel_traitsI13__nv_bfloat16S2_fS2_fjLj6144ELj1ELj1ELj8ELj16ENS_18Kernel_traits_baseILj6144ES2_S2_fS2_fjLj256EEEEELb0ELb1ELb1ELb1EEEvNS_9BwdParamsE,(.L_x_9321 - _ZN10layer_norm13ln_bwd_kernelINS_13Kernel_traitsI13__nv_bfloat16S2_fS2_fjLj6144ELj1ELj1ELj8ELj16ENS_18Kernel_traits_baseILj6144ES2_S2_fS2_fjLj256EEEEELb0ELb1ELb1ELb1EEEvNS_9BwdParamsE)
        .other          _ZN10layer_norm13ln_bwd_kernelINS_13Kernel_traitsI13__nv_bfloat16S2_fS2_fjLj6144ELj1ELj1ELj8ELj16ENS_18Kernel_traits_baseILj6144ES2_S2_fS2_fjLj256EEEEELb0ELb1ELb1ELb1EEEvNS_9BwdParamsE,@"STO_CUDA_ENTRY STV_DEFAULT"
_ZN10layer_norm13ln_bwd_kernelINS_13Kernel_traitsI13__nv_bfloat16S2_fS2_fjLj6144ELj1ELj1ELj8ELj16ENS_18Kernel_traits_baseILj6144ES2_S2_fS2_fjLj256EEEEELb0ELb1ELb1ELb1EEEvNS_9BwdParamsE:
.text._ZN10layer_norm13ln_bwd_kernelINS_13Kernel_traitsI13__nv_bfloat16S2_fS2_fjLj6144ELj1ELj1ELj8ELj16ENS_18Kernel_traits_baseILj6144ES2_S2_fS2_fjLj256EEEEELb0ELb1ELb1ELb1EEEvNS_9BwdParamsE:
[----:B------:R-:W-:Y:S02]  /*0000*/  MOV R1, c[0x0][0x28] ;  /* 0x00000a0000017a02 */ /* 0x000fe40000000f00 */
[----:B------:R-:W0:Y:S01]  /*0010*/  S2R R189, SR_TID.X ;  /* 0x0000000000bd7919 */ /* 0x000e220000002100 */
[----:B------:R-:W-:Y:S01]  /*0020*/  ULDC.64 UR4, c[0x0][0x118] ;  /* 0x0000460000047ab9 */ /* 0x000fe20000000a00 */
[----:B0-----:R-:W-:-:S05]  /*0030*/  IMAD.SHL.U32 R0, R189, 0x10, RZ ;  /* 0x00000010bd007824 */ /* 0x001fca00078e00ff */
        /* <DEDUP_REMOVED lines=48> */
.L_x_3365:
[----:B0-----:R-:W-:-:S05]  /*0340*/  LEA R2, P0, R189, c[0x0][0x1b0], 0x4 ;  /* 0x00006c00bd027a11 */ /* 0x001fca00078020ff */
[----:B------:R-:W-:-:S05]  /*0350*/  IMAD.X R3, RZ, RZ, c[0x0][0x1b4], P0 ;  /* 0x00006d00ff037624 */ /* 0x000fca00000e06ff */
[----:B------:R-:W2:Y:S04]  /*0360*/  LDG.E.128 R8, [R2.64+0x1000] ;  /* 0x0010000402087981 */ /* 0x000ea8000c1e1d00 */
[----:B------:R-:W3:Y:S04]  /*0370*/  LDG.E.128 R4, [R2.64] ;  /* 0x0000000402047981 */ /* 0x000ee8000c1e1d00 */
[----:B------:R-:W4:Y:S01]  /*0380*/  LDG.E.128 R108, [R2.64+0x2000] ;  /* 0x00200004026c7981 */ /* 0x000f22000c1e1d00 */
[----:B------:R-:W0:Y:S01]  /*0390*/  LDC.U8 R12, c[0x0][0x1f0] ;  /* 0x00007c00ff0c7b82 */ /* 0x000e220000000000 */
        /* <DEDUP_REMOVED lines=37> */
[----:B------:R-:W-:Y:S01]  /*05f0*/  PRMT R13, RZ, 0x7610, R11 ;  /* 0x00007610ff0d7816 */ /* 0x000fe2000000000b */
[----:B------:R-:W-:Y:S01]  /*0600*/  HFMA2.MMA R11, -RZ, RZ, 0, 5.9604644775390625e-08 ;  /* 0x00000001ff0b7435 */ /* 0x000fe200000001ff */
        /* <DEDUP_REMOVED lines=22> */
.L_x_3420:
        /* <DEDUP_REMOVED lines=11> */
[----:B------:R-:W-:-:S04]  /*0820*/  LEA.HI R192, R155, R0, RZ, 0x3 ;  /* 0x000000009bc07211 */ /* 0x000fc800078f18ff */
[----:B------:R-:W-:-:S04]  /*0830*/  LEA.HI.SX32 R192, R192, R189, 0x1d ;  /* 0x000000bdc0c07211 */ /* 0x000fc800078feaff */
[C---:B------:R-:W-:Y:S01]  /*0840*/  IADD3 R191, R192.reuse, 0x100, RZ ;  /* 0x00000100c0bf7810 */ /* 0x040fe20007ffe0ff */
[C---:B------:R-:W-:Y:S01]  /*0850*/  IMAD.WIDE.U32 R198, R192.reuse, R229, c[0x0][0x218] ;  /* 0x00008600c0c67625 */ /* 0x040fe200078e00e5 */
[----:B------:R-:W-:-:S03]  /*0860*/  IADD3 R0, R192, 0x200, RZ ;  /* 0x00000200c0007810 */ /* 0x000fc60007ffe0ff */
[----:B------:R-:W-:-:S04]  /*0870*/  IMAD.WIDE.U32 R196, R191, R229, c[0x0][0x218] ;  /* 0x00008600bfc47625 */ /* 0x000fc800078e00e5 */
[----:B------:R-:W-:Y:S01]  /*0880*/  IMAD.WIDE.U32 R194, R0, R229, c[0x0][0x218] ;  /* 0x0000860000c27625 */ /* 0x000fe200078e00e5 */
        /* <DEDUP_REMOVED lines=14> */
.L_x_3368:
[----:B0-----:R-:W-:Y:S01]  /*0970*/  IADD3 R148, R152, -0x1, RZ ;  /* 0xffffffff98947810 */ /* 0x001fe20007ffe0ff */
[----:B------:R-:W-:-:S04]  /*0980*/  IMAD.WIDE R164, R190, R157, c[0x0][0x1a0] ;  /* 0x00006800bea47625 */ /* 0x000fc800078e029d */
[----:B------:R-:W-:Y:S01]  /*0990*/  IMAD R148, R148, c[0x0][0x168], RZ ;  /* 0x00005a0094947a24 */ /* 0x000fe200078e02ff */
[----:B------:R0:W2:Y:S01]  /*09a0*/  LDG.E R193, [R164.64] ;  /* 0x00000004a4c17981 */ /* 0x0000a2000c1e1900 */
[----:B------:R-:W-:-:S03]  /*09b0*/  IMAD.MOV.U32 R177, RZ, RZ, 0x10 ;  /* 0x00000010ffb17424 */ /* 0x000fc600078e00ff */
[----:B------:R-:W-:-:S04]  /*09c0*/  SHF.R.S32.HI R149, RZ, 0x1f, R148 ;  /* 0x0000001fff957819 */ /* 0x000fc80000011494 */
[----:B------:R-:W-:-:S04]  /*09d0*/  LEA.HI R148, R149, R148, RZ, 0x3 ;  /* 0x0000009495947211 */ /* 0x000fc800078f18ff */
[----:B------:R-:W-:Y:S01]  /*09e0*/  LEA.HI.SX32 R176, R148, R189, 0x1d ;  /* 0x000000bd94b07211 */ /* 0x000fe200078feaff */
[----:B------:R-:W-:-:S03]  /*09f0*/  IMAD.WIDE.U32 R200, R192, R229, c[0x0][0x188] ;  /* 0x00006200c0c87625 */ /* 0x000fc600078e00e5 */
[C---:B------:R-:W-:Y:S01]  /*0a00*/  IADD3 R166, R176.reuse, 0x100, RZ ;  /* 0x00000100b0a67810 */ /* 0x040fe20007ffe0ff */
[----:B------:R-:W-:Y:S01]  /*0a10*/  IMAD.WIDE.U32 R152, R176, R177, c[0x0][0x208] ;  /* 0x00008200b0987625 */ /* 0x000fe200078e00b1 */
[----:B------:R2:W3:Y:S03]  /*0a20*/  LDG.E.128 R148, [R200.64] ;  /* 0x00000004c8947981 */ /* 0x0004e6000c1e1d00 */
[----:B------:R-:W-:Y:S01]  /*0a30*/  IMAD.WIDE.U32 R202, R191, R229, c[0x0][0x188] ;  /* 0x00006200bfca7625 */ /* 0x000fe200078e00e5 */
[----:B------:R2:W4:Y:S03]  /*0a40*/  LDG.E.128 R156, [R200.64+0x10] ;  /* 0x00001004c89c7981 */ /* 0x000526000c1e1d00 */
[----:B------:R-:W-:Y:S01]  /*0a50*/  IMAD.WIDE.U32 R166, R166, R177, c[0x0][0x208] ;  /* 0x00008200a6a67625 */ /* 0x000fe200078e00b1 */
[----:B------:R-:W4:Y:S04]  /*0a60*/  LDG.E.128 R152, [R152.64] ;  /* 0x0000000498987981 */ /* 0x000f28000c1e1d00 */
[----:B------:R1:W4:Y:S01]  /*0a70*/  LDG.E.128 R160, [R202.64] ;  /* 0x00000004caa07981 */ /* 0x000322000c1e1d00 */
[----:B------:R-:W-:-:S03]  /*0a80*/  IMAD.WIDE.U32 R204, R0, R229, c[0x0][0x188] ;  /* 0x0000620000cc7625 */ /* 0x000fc600078e00e5 */
[----:B0-----:R-:W4:Y:S04]  /*0a90*/  LDG.E.128 R164, [R166.64] ;  /* 0x00000004a6a47981 */ /* 0x001f28000c1e1d00 */
[----:B------:R1:W4:Y:S04]  /*0aa0*/  LDG.E.128 R168, [R202.64+0x10] ;  /* 0x00001004caa87981 */ /* 0x000328000c1e1d00 */
[----:B------:R0:W4:Y:S01]  /*0ab0*/  LDG.E.128 R172, [R204.64] ;  /* 0x00000004ccac7981 */ /* 0x000122000c1e1d00 */
[----:B------:R-:W-:-:S03]  /*0ac0*/  IADD3 R176, R176, 0x200, RZ ;  /* 0x00000200b0b07810 */ /* 0x000fc60007ffe0ff */
[----:B------:R0:W4:Y:S02]  /*0ad0*/  LDG.E.128 R180, [R204.64+0x10] ;  /* 0x00001004ccb47981 */ /* 0x000124000c1e1d00 */
[----:B------:R-:W-:-:S06]  /*0ae0*/  IMAD.WIDE.U32 R176, R176, R177, c[0x0][0x208] ;  /* 0x00008200b0b07625 */ /* 0x000fcc00078e00b1 */
[----:B------:R-:W4:Y:S01]  /*0af0*/  LDG.E.128 R176, [R176.64] ;  /* 0x00000004b0b07981 */ /* 0x000f22000c1e1d00 */
        /* <DEDUP_REMOVED lines=11> */
[C---:B----4-:R-:W-:Y:S02]  /*0bb0*/  FADD.FTZ R217, -R200.reuse, R159 ;  /* 0x0000009fc8d97221 */ /* 0x050fe40000010100 */
[C---:B------:R-:W-:Y:S01]  /*0bc0*/  FADD.FTZ R215, -R200.reuse, R158 ;  /* 0x0000009ec8d77221 */ /* 0x040fe20000010100 */
[----:B-1----:R-:W-:Y:S01]  /*0bd0*/  PRMT R203, RZ, 0x5410, R152 ;  /* 0x00005410ffcb7816 */ /* 0x002fe20000000098 */
[C---:B------:R-:W-:Y:S01]  /*0be0*/  FADD.FTZ R209, -R200.reuse, R156 ;  /* 0x0000009cc8d17221 */ /* 0x040fe20000010100 */
[----:B0-----:R-:W-:Y:S01]  /*0bf0*/  PRMT R194, RZ, 0x7610, R155 ;  /* 0x00007610ffc27816 */ /* 0x001fe2000000009b */
[C---:B------:R-:W-:Y:S01]  /*0c00*/  FADD.FTZ R225, -R200.reuse, R163 ;  /* 0x000000a3c8e17221 */ /* 0x040fe20000010100 */
[----:B------:R-:W-:Y:S01]  /*0c10*/  PRMT R204, RZ, 0x7610, R152 ;  /* 0x00007610ffcc7816 */ /* 0x000fe20000000098 */
[----:B------:R-:W-:Y:S01]  /*0c20*/  FADD.FTZ R201, -R200, R149 ;  /* 0x00000095c8c97221 */ /* 0x000fe20000010100 */
[----:B------:R-:W-:-:S02]  /*0c30*/  PRMT R195, RZ, 0x5410, R155 ;  /* 0x00005410ffc37816 */ /* 0x000fc4000000009b */
[--C-:B------:R-:W-:Y:S02]  /*0c40*/  PRMT R163, RZ, 0x5410, R165.reuse ;  /* 0x00005410ffa37816 */ /* 0x100fe400000000a5 */
[----:B------:R-:W-:Y:S01]  /*0c50*/  PRMT R156, RZ, 0x7610, R165 ;  /* 0x00007610ff9c7816 */ /* 0x000fe200000000a5 */
[C---:B------:R-:W-:Y:S02]  /*0c60*/  FADD.FTZ R233, -R200.reuse, R170 ;  /* 0x000000aac8e97221 */ /* 0x040fe40000010100 */
[----:B------:R-:W-:Y:S02]  /*0c70*/  FADD.FTZ R235, -R200, R171 ;  /* 0x000000abc8eb7221 */ /* 0x000fe40000010100 */
[C---:B-----5:R-:W-:Y:S02]  /*0c80*/  FMUL.FTZ R165, R2.reuse, R193 ;  /* 0x000000c102a57220 */ /* 0x060fe40000410000 */
[C---:B------:R-:W-:Y:S02]  /*0c90*/  FMUL.FTZ R170, R2.reuse, R217 ;  /* 0x000000d902aa7220 */ /* 0x040fe40000410000 */
[----:B------:R-:W-:-:S02]  /*0ca0*/  FMUL.FTZ R171, R2, R215 ;  /* 0x000000d702ab7220 */ /* 0x000fc40000410000 */
[----:B------:R-:W-:Y:S01]  /*0cb0*/  FMUL.FTZ R202, R188, R203 ;  /* 0x000000cbbcca7220 */ /* 0x000fe20000410000 */
[----:B------:R-:W-:Y:S01]  /*0cc0*/  PRMT R197, RZ, 0x5410, R154 ;  /* 0x00005410ffc57816 */ /* 0x000fe2000000009a */
[C---:B------:R-:W-:Y:S01]  /*0cd0*/  FADD.FTZ R223, -R200.reuse, R162 ;  /* 0x000000a2c8df7221 */ /* 0x040fe20000010100 */
[--C-:B------:R-:W-:Y:S01]  /*0ce0*/  PRMT R211, RZ, 0x5410, R164.reuse ;  /* 0x00005410ffd37816 */ /* 0x100fe200000000a4 */
[C---:B------:R-:W-:Y:S01]  /*0cf0*/  FADD.FTZ R231, -R200.reuse, R169 ;  /* 0x000000a9c8e77221 */ /* 0x040fe20000010100 */
[----:B------:R-:W-:Y:S01]  /*0d00*/  PRMT R162, RZ, 0x7610, R164 ;  /* 0x00007610ffa27816 */ /* 0x000fe200000000a4 */
[----:B------:R-:W-:Y:S01]  /*0d10*/  FADD.FTZ R219, -R200, R160 ;  /* 0x000000a0c8db7221 */ /* 0x000fe20000010100 */
[----:B------:R-:W-:Y:S01]  /*0d20*/  PRMT R199, RZ, 0x5410, R153 ;  /* 0x00005410ffc77816 */ /* 0x000fe20000000099 */
[----:B------:R-:W-:Y:S02]  /*0d30*/  FMUL.FTZ R169, R2, R209 ;  /* 0x000000d102a97220 */ /* 0x000fe40000410000 */
[----:B------:R-:W-:-:S02]  /*0d40*/  FADD.FTZ R221, -R200, R161 ;  /* 0x000000a1c8dd7221 */ /* 0x000fc40000010100 */
[----:B------:R-:W-:Y:S02]  /*0d50*/  FMUL.FTZ R164, R2, R201 ;  /* 0x000000c902a47220 */ /* 0x000fe40000410000 */
[----:B------:R-:W-:Y:S02]  /*0d60*/  FFMA.FTZ R24, R165, R203, R24 ;  /* 0x000000cba5187223 */ /* 0x000fe40000010018 */
[----:B------:R-:W-:Y:S02]  /*0d70*/  FADD.FTZ R92, R92, R203 ;  /* 0x000000cb5c5c7221 */ /* 0x000fe40000010000 */
[----:B------:R-:W-:Y:S02]  /*0d80*/  FADD.FTZ R91, R91, R194 ;  /* 0x000000c25b5b7221 */ /* 0x000fe40000010000 */
[-C--:B------:R-:W-:Y:S02]  /*0d90*/  FFMA.FTZ R31, R170, R194.reuse, R31 ;  /* 0x000000c2aa1f7223 */ /* 0x080fe4000001001f */
[----:B------:R-:W-:-:S02]  /*0da0*/  FMUL.FTZ R209, R21, R194 ;  /* 0x000000c215d17220 */ /* 0x000fc40000410000 */
[----:B------:R-:W-:Y:S02]  /*0db0*/  FMUL.FTZ R203, R187, R204 ;  /* 0x000000ccbbcb7220 */ /* 0x000fe40000410000 */
[----:B------:R-:W-:Y:S02]  /*0dc0*/  FADD.FTZ R90, R90, R195 ;  /* 0x000000c35a5a7221 */ /* 0x000fe40000010000 */
[-C--:B------:R-:W-:Y:S02]  /*0dd0*/  FFMA.FTZ R30, R171, R195.reuse, R30 ;  /* 0x000000c3ab1e7223 */ /* 0x080fe4000001001e */
[----:B------:R-:W-:Y:S02]  /*0de0*/  FMUL.FTZ R208, R22, R195 ;  /* 0x000000c316d07220 */ /* 0x000fe40000410000 */
[----:B------:R-:W-:Y:S02]  /*0df0*/  FADD.FTZ R194, RZ, R202 ;  /* 0x000000caffc27221 */ /* 0x000fe40000010000 */
[----:B------:R-:W-:-:S02]  /*0e00*/  FADD.FTZ R205, -R200, R150 ;  /* 0x00000096c8cd7221 */ /* 0x000fc40000010100 */
[C---:B------:R-:W-:Y:S02]  /*0e10*/  FADD.FTZ R239, -R200.reuse, R173 ;  /* 0x000000adc8ef7221 */ /* 0x040fe40000010100 */
[----:B------:R-:W-:Y:S01]  /*0e20*/  FFMA.FTZ R195, R165, R202, RZ ;  /* 0x000000caa5c37223 */ /* 0x000fe200000100ff */
[----:B------:R-:W-:Y:S01]  /*0e30*/  PRMT R198, RZ, 0x7610, R153 ;  /* 0x00007610ffc67816 */ /* 0x000fe20000000099 */
[----:B------:R-:W-:Y:S02]  /*0e40*/  FADD.FTZ R237, -R200, R172 ;  /* 0x000000acc8ed7221 */ /* 0x000fe40000010100 */
[C---:B------:R-:W-:Y:S01]  /*0e50*/  FMUL.FTZ R173, R2.reuse, R219 ;  /* 0x000000db02ad7220 */ /* 0x040fe20000410000 */
[--C-:B------:R-:W-:Y:S01]  /*0e60*/  PRMT R149, RZ, 0x5410, R167.reuse ;  /* 0x00005410ff957816 */ /* 0x100fe200000000a7 */
[----:B------:R-:W-:Y:S01]  /*0e70*/  FMUL.FTZ R172, R2, R221 ;  /* 0x000000dd02ac7220 */ /* 0x000fe20000410000 */
[----:B------:R-:W-:Y:S01]  /*0e80*/  PRMT R148, RZ, 0x7610, R167 ;  /* 0x00007610ff947816 */ /* 0x000fe200000000a7 */
[----:B------:R-:W-:-:S02]  /*0e90*/  FFMA.FTZ R25, R164, R204, R25 ;  /* 0x000000cca4197223 */ /* 0x000fc40000010019 */
[----:B------:R-:W-:Y:S02]  /*0ea0*/  FADD.FTZ R93, R93, R204 ;  /* 0x000000cc5d5d7221 */ /* 0x000fe40000010000 */
[----:B------:R-:W-:Y:S02]  /*0eb0*/  FADD.FTZ R88, R88, R197 ;  /* 0x000000c558587221 */ /* 0x000fe40000010000 */
[-C--:B------:R-:W-:Y:S02]  /*0ec0*/  FFMA.FTZ R28, R169, R197.reuse, R28 ;  /* 0x000000c5a91c7223 */ /* 0x080fe4000001001c */
[----:B------:R-:W-:Y:S02]  /*0ed0*/  FMUL.FTZ R206, R184, R197 ;  /* 0x000000c5b8ce7220 */ /* 0x000fe40000410000 */
[----:B------:R-:W-:Y:S02]  /*0ee0*/  FMUL.FTZ R204, R186, R199 ;  /* 0x000000c7bacc7220 */ /* 0x000fe40000410000 */
[----:B------:R-:W-:-:S02]  /*0ef0*/  FADD.FTZ R197, R194, R203 ;  /* 0x000000cbc2c57221 */ /* 0x000fc40000010000 */
[----:B------:R-:W-:Y:S02]  /*0f00*/  FADD.FTZ R207, -R200, R151 ;  /* 0x00000097c8cf7221 */ /* 0x000fe40000010100 */
[----:B------:R-:W-:Y:S02]  /*0f10*/  FMUL.FTZ R167, R2, R205 ;  /* 0x000000cd02a77220 */ /* 0x000fe40000410000 */
[----:B------:R-:W-:Y:S02]  /*0f20*/  FFMA.FTZ R195, R164, R203, R195 ;  /* 0x000000cba4c37223 */ /* 0x000fe400000100c3 */
[----:B------:R-:W-:Y:S02]  /*0f30*/  FADD.FTZ R243, -R200, R175 ;  /* 0x000000afc8f37221 */ /* 0x000fe40000010100 */
[----:B------:R-:W-:Y:S02]  /*0f40*/  FFMA.FTZ R32, R173, R211, R32 ;  /* 0x000000d3ad207223 */ /* 0x000fe40000010020 */
[----:B------:R-:W-:-:S02]  /*0f50*/  FADD.FTZ R84, R84, R211 ;  /* 0x000000d354547221 */ /* 0x000fc40000010000 */
[----:B------:R-:W-:Y:S01]  /*0f60*/  FMUL.FTZ R210, R20, R211 ;  /* 0x000000d314d27220 */ /* 0x000fe20000410000 */
[--C-:B------:R-:W-:Y:S01]  /*0f70*/  PRMT R151, RZ, 0x5410, R166.reuse ;  /* 0x00005410ff977816 */ /* 0x100fe200000000a6 */
[----:B------:R-:W-:Y:S01]  /*0f80*/  FMUL.FTZ R175, R2, R223 ;  /* 0x000000df02af7220 */ /* 0x000fe20000410000 */
[----:B------:R-:W-:Y:S01]  /*0f90*/  PRMT R150, RZ, 0x7610, R166 ;  /* 0x00007610ff967816 */ /* 0x000fe200000000a6 */
[-C--:B------:R-:W-:Y:S02]  /*0fa0*/  FFMA.FTZ R33, R172, R162.reuse, R33 ;  /* 0x000000a2ac217223 */ /* 0x080fe40000010021 */
[----:B------:R-:W-:Y:S02]  /*0fb0*/  FADD.FTZ R85, R85, R162 ;  /* 0x000000a255557221 */ /* 0x000fe40000010000 */
[----:B------:R-:W-:Y:S02]  /*0fc0*/  FMUL.FTZ R211, R19, R162 ;  /* 0x000000a213d37220 */ /* 0x000fe40000410000 */
[----:B------:R-:W-:-:S02]  /*0fd0*/  FMUL.FTZ R205, R185, R198 ;  /* 0x000000c6b9cd7220 */ /* 0x000fc40000410000 */
[----:B------:R-:W-:Y:S02]  /*0fe0*/  FADD.FTZ R162, R197, R204 ;  /* 0x000000ccc5a27221 */ /* 0x000fe40000010000 */
[----:B------:R-:W-:Y:S02]  /*0ff0*/  FMUL.FTZ R166, R2, R207 ;  /* 0x000000cf02a67220 */ /* 0x000fe40000410000 */
[----:B------:R-:W-:Y:S01]  /*1000*/  FFMA.FTZ R195, R167, R204, R195 ;  /* 0x000000cca7c37223 */ /* 0x000fe200000100c3 */
[----:B------:R-:W-:Y:S01]  /*1010*/  PRMT R196, RZ, 0x7610, R154 ;  /* 0x00007610ffc47816 */ /* 0x000fe2000000009a */
[-C--:B------:R-:W-:Y:S02]  /*1020*/  FFMA.FTZ R34, R175, R163.reuse, R34 ;  /* 0x000000a3af227223 */ /* 0x080fe40000010022 */
[----:B------:R-:W-:Y:S02]  /*1030*/  FADD.FTZ R86, R86, R163 ;  /* 0x000000a356567221 */ /* 0x000fe40000010000 */
[----:B------:R-:W-:-:S02]  /*1040*/  FMUL.FTZ R212, R18, R163 ;  /* 0x000000a312d47220 */ /* 0x000fc40000410000 */
[----:B------:R-:W-:Y:S02]  /*1050*/  FADD.FTZ R163, R162, R205 ;  /* 0x000000cda2a37221 */ /* 0x000fe40000010000 */
[----:B------:R-:W-:Y:S02]  /*1060*/  FADD.FTZ R213, -R200, R157 ;  /* 0x0000009dc8d57221 */ /* 0x000fe40000010100 */
[----:B------:R-:W-:Y:S02]  /*1070*/  FFMA.FTZ R195, R166, R205, R195 ;  /* 0x000000cda6c37223 */ /* 0x000fe400000100c3 */
[----:B------:R-:W-:Y:S02]  /*1080*/  FADD.FTZ R229, -R200, R168 ;  /* 0x000000a8c8e57221 */ /* 0x000fe40000010100 */
[----:B------:R-:W-:Y:S02]  /*1090*/  FMUL.FTZ R207, R23, R196 ;  /* 0x000000c417cf7220 */ /* 0x000fe40000410000 */
[----:B------:R-:W-:-:S02]  /*10a0*/  FADD.FTZ R162, R163, R206 ;  /* 0x000000cea3a27221 */ /* 0x000fc40000010000 */
[----:B------:R-:W-:Y:S02]  /*10b0*/  FMUL.FTZ R168, R2, R213 ;  /* 0x000000d502a87220 */ /* 0x000fe40000410000 */
[----:B------:R-:W-:Y:S02]  /*10c0*/  FFMA.FTZ R195, R169, R206, R195 ;  /* 0x000000cea9c37223 */ /* 0x000fe400000100c3 */
[----:B------:R-:W-:Y:S02]  /*10d0*/  FADD.FTZ R241, -R200, R174 ;  /* 0x000000aec8f17221 */ /* 0x000fe40000010100 */
[----:B------:R-:W-:Y:S02]  /*10e0*/  FMUL.FTZ R174, R2, R225 ;  /* 0x000000e102ae7220 */ /* 0x000fe40000410000 */
[----:B------:R-:W-:Y:S01]  /*10f0*/  FADD.FTZ R163, R162, R207 ;  /* 0x000000cfa2a37221 */ /* 0x000fe20000010000 */
[----:B------:R-:W-:Y:S01]  /*1100*/  PRMT R157, RZ, 0x5410, R177 ;  /* 0x00005410ff9d7816 */ /* 0x000fe200000000b1 */
[----:B------:R-:W-:Y:S01]  /*1110*/  FFMA.FTZ R195, R168, R207, R195 ;  /* 0x000000cfa8c37223 */ /* 0x000fe200000100c3 */
[----:B------:R-:W-:Y:S01]  /*1120*/  PRMT R158, RZ, 0x7610, R177 ;  /* 0x00007610ff9e7816 */ /* 0x000fe200000000b1 */
[----:B------:R-:W-:-:S02]  /*1130*/  FMUL.FTZ R177, R2, R229 ;  /* 0x000000e502b17220 */ /* 0x000fc40000410000 */
[-C--:B------:R-:W-:Y:S02]  /*1140*/  FFMA.FTZ R35, R174, R156.reuse, R35 ;  /* 0x0000009cae237223 */ /* 0x080fe40000010023 */
[----:B------:R-:W-:Y:S02]  /*1150*/  FADD.FTZ R87, R87, R156 ;  /* 0x0000009c57577221 */ /* 0x000fe40000010000 */
[----:B------:R-:W-:Y:S02]  /*1160*/  FMUL.FTZ R213, R17, R156 ;  /* 0x0000009c11d57220 */ /* 0x000fe40000410000 */
[----:B------:R-:W-:Y:S01]  /*1170*/  FADD.FTZ R156, R163, R208 ;  /* 0x000000d0a39c7221 */ /* 0x000fe20000010000 */
[--C-:B------:R-:W-:Y:S01]  /*1180*/  PRMT R159, RZ, 0x5410, R176.reuse ;  /* 0x00005410ff9f7816 */ /* 0x100fe200000000b0 */
[----:B------:R-:W-:Y:S01]  /*1190*/  FFMA.FTZ R195, R171, R208, R195 ;  /* 0x000000d0abc37223 */ /* 0x000fe200000100c3 */
[----:B------:R-:W-:Y:S01]  /*11a0*/  PRMT R160, RZ, 0x7610, R176 ;  /* 0x00007610ffa07816 */ /* 0x000fe200000000b0 */
        /* <DEDUP_REMOVED lines=8> */
[----:B------:R-:W-:-:S02]  /*1230*/  FMUL.FTZ R179, R2, R233 ;  /* 0x000000e902b37220 */ /* 0x000fc40000410000 */
[----:B------:R-:W-:Y:S02]  /*1240*/  FADD.FTZ R81, R81, R150 ;  /* 0x0000009651517221 */ /* 0x000fe40000010000 */
[-C--:B------:R-:W-:Y:S02]  /*1250*/  FFMA.FTZ R37, R176, R150.reuse, R37 ;  /* 0x00000096b0257223 */ /* 0x080fe40000010025 */
        /* <DEDUP_REMOVED lines=8> */
[----:B------:R-:W-:Y:S01]  /*12e0*/  FADD.FTZ R150, R149, R212 ;  /* 0x000000d495967221 */ /* 0x000fe20000010000 */
[--C-:B------:R-:W-:Y:S01]  /*12f0*/  PRMT R155, RZ, 0x5410, R178.reuse ;  /* 0x00005410ff9b7816 */ /* 0x100fe200000000b2 */
[----:B------:R-:W-:Y:S01]  /*1300*/  FFMA.FTZ R151, R175, R212, R151 ;  /* 0x000000d4af977223 */ /* 0x000fe20000010097 */
        /* <DEDUP_REMOVED lines=16> */
[----:B------:R-:W-:Y:S02]  /*1410*/  FMUL.FTZ R181, R2, R237 ;  /* 0x000000ed02b57220 */ /* 0x000fe40000410000 */
[----:B------:R-:W-:Y:S02]  /*1420*/  FFMA.FTZ R151, R178, R217, R151 ;  /* 0x000000d9b2977223 */ /* 0x000fe40000010097 */
[----:B------:R-:W-:Y:S02]  /*1430*/  FADD.FTZ R245, -R200, R180 ;  /* 0x000000b4c8f57221 */ /* 0x000fe40000010100 */
[----:B------:R-:W-:-:S02]  /*1440*/  FADD.FTZ R148, R149, R218 ;  /* 0x000000da95947221 */ /* 0x000fc40000010000 */
[----:B------:R-:W-:Y:S02]  /*1450*/  FMUL.FTZ R180, R2, R239 ;  /* 0x000000ef02b47220 */ /* 0x000fe40000410000 */
[----:B------:R-:W-:Y:S02]  /*1460*/  FMUL.FTZ R219, R9, R160 ;  /* 0x000000a009db7220 */ /* 0x000fe40000410000 */
        /* <DEDUP_REMOVED lines=27> */
[----:B------:R-:W-:-:S02]  /*1620*/  FFMA.FTZ R26, R167, R199, R26 ;  /* 0x000000c7a71a7223 */ /* 0x000fc4000001001a */
[----:B------:R-:W-:Y:S02]  /*1630*/  FADD.FTZ R94, R94, R199 ;  /* 0x000000c75e5e7221 */ /* 0x000fe40000010000 */
[----:B------:R-:W-:Y:S02]  /*1640*/  FFMA.FTZ R27, R166, R198, R27 ;  /* 0x000000c6a61b7223 */ /* 0x000fe4000001001b */
[----:B------:R-:W-:Y:S02]  /*1650*/  FADD.FTZ R95, R95, R198 ;  /* 0x000000c65f5f7221 */ /* 0x000fe40000010000 */
[----:B------:R-:W-:Y:S02]  /*1660*/  FADD.FTZ R89, R89, R196 ;  /* 0x000000c459597221 */ /* 0x000fe40000010000 */
[----:B------:R-:W-:Y:S02]  /*1670*/  FFMA.FTZ R29, R168, R196, R29 ;  /* 0x000000c4a81d7223 */ /* 0x000fe4000001001d */
        /* <DEDUP_REMOVED lines=18> */
.L_x_3369:
[----:B------:R-:W-:Y:S05]  /*17a0*/  BSYNC B0 ;  /* 0x0000000000007941 */ /* 0x000fea0003800000 */
.L_x_3367:
[----:B------:R-:W1:Y:S01]  /*17b0*/  S2R R148, SR_TID.X ;  /* 0x0000000000947919 */ /* 0x000e620000002100 */
[----:B------:R-:W-:Y:S02]  /*17c0*/  LOP3.LUT P1, RZ, R11, 0xff, RZ, 0xc0, !PT ;  /* 0x000000ff0bff7812 */ /* 0x000fe4000782c0ff */
[----:B-1----:R-:W-:-:S02]  /*17d0*/  SHF.R.U32.HI R152, RZ, 0x5, R148 ;  /* 0x00000005ff987819 */ /* 0x002fc40000011694 */
[----:B------:R-:W-:Y:S02]  /*17e0*/  LOP3.LUT P0, RZ, R148, 0x1f, RZ, 0xc0, !PT ;  /* 0x0000001f94ff7812 */ /* 0x000fe4000780c0ff */
[----:B0-----:R-:W-:-:S07]  /*17f0*/  LOP3.LUT R199, R152, 0x7fffff8, RZ, 0xc0, !PT ;  /* 0x07fffff898c77812 */ /* 0x001fce00078ec0ff */
[----:B------:R-:W-:Y:S01]  /*1800*/  @!P1 IADD3 R199, R199, 0x8, RZ ;  /* 0x00000008c7c79810 */ /* 0x000fe20007ffe0ff */
[----:B------:R-:W-:Y:S05]  /*1810*/  BRA.DIV ~URZ, `(.L_x_3370) ;  /* 0x000028e27f007947 */ /* 0x000fea000b800000 */
[----:B------:R0:W1:Y:S02]  /*1820*/  SHFL.DOWN PT, R153, R150, 0x10, 0x1f ;  /* 0x0a001f0096997f89 */ /* 0x00006400000e0000 */
.L_x_3421:
        /* <DEDUP_REMOVED lines=18> */
.L_x_3422:
[----:B-----5:R-:W-:Y:S01]  /*1950*/  ISETP.GE.AND P3, PT, R227, 0x1, PT ;  /* 0x00000001e300780c */ /* 0x020fe20003f66270 */
[----:B--2---:R-:W-:Y:S01]  /*1960*/  FADD.FTZ R194, R194, R151 ;  /* 0x00000097c2c27221 */ /* 0x004fe20000010000 */
[----:B------:R-:W-:Y:S01]  /*1970*/  @!P0 LOP3.LUT R152, R152, 0x7, RZ, 0xc0, !PT ;  /* 0x0000000798988812 */ /* 0x000fe200078ec0ff */
[----:B-1----:R-:W-:Y:S01]  /*1980*/  FADD.FTZ R195, R148, R155 ;  /* 0x0000009b94c37221 */ /* 0x002fe20000010000 */
[----:B------:R-:W-:Y:S01]  /*1990*/  WARPSYNC 0xffffffff ;  /* 0xffffffff00007948 */ /* 0x000fe20003800000 */
[----:B------:R-:W-:-:S08]  /*19a0*/  HFMA2.MMA R198, -RZ, RZ, 0, 0 ;  /* 0x00000000ffc67435 */ /* 0x000fd000000001ff */
[----:B------:R-:W-:Y:S01]  /*19b0*/  @P3 IADD3 R227, R227, -0x1, RZ ;  /* 0xffffffffe3e33810 */ /* 0x000fe20007ffe0ff */
[----:B------:R-:W-:-:S04]  /*19c0*/  @P3 IMAD.MOV.U32 R197, RZ, RZ, 0x10 ;  /* 0x00000010ffc53424 */ /* 0x000fc800078e00ff */
[----:B------:R-:W-:-:S05]  /*19d0*/  @P3 IMAD R227, R227, c[0x0][0x168], RZ ;  /* 0x00005a00e3e33a24 */ /* 0x000fca00078e02ff */
[----:B------:R-:W-:-:S04]  /*19e0*/  @P3 SHF.R.S32.HI R150, RZ, 0x1f, R227 ;  /* 0x0000001fff963819 */ /* 0x000fc800000114e3 */
[----:B------:R-:W-:Y:S02]  /*19f0*/  @P3 LEA.HI R150, R150, R227, RZ, 0x3 ;  /* 0x000000e396963211 */ /* 0x000fe400078f18ff */
[----:B------:R-:W-:Y:S02]  /*1a00*/  @!P0 IADD3 R227, R199, R152, RZ ;  /* 0x00000098c7e38210 */ /* 0x000fe40007ffe0ff */
[----:B------:R-:W-:-:S03]  /*1a10*/  @P3 LEA.HI.SX32 R198, R150, R189, 0x1d ;  /* 0x000000bd96c63211 */ /* 0x000fc600078feaff */
[----:B------:R-:W-:Y:S02]  /*1a20*/  @!P0 STS.64 [R227.X8+0x6000], R194 ;  /* 0x006000c2e3008388 */ /* 0x000fe40000008a00 */
[----:B------:R-:W-:Y:S02]  /*1a30*/  @P3 IMAD.WIDE.U32 R196, R198, R197, c[0x0][0x170] ;  /* 0x00005c00c6c43625 */ /* 0x000fe400078e00c5 */
[----:B------:R-:W-:Y:S06]  /*1a40*/  BAR.SYNC.DEFER_BLOCKING 0x0 ;  /* 0x0000000000007b1d */ /* 0x000fec0000010000 */
[----:B------:R1:W5:Y:S01]  /*1a50*/  @P3 LDG.E.128 R132, [R196.64] ;  /* 0x00000004c4843981 */ /* 0x000362000c1e1d00 */
[----:B------:R-:W-:Y:S01]  /*1a60*/  @!P4 ISETP.NE.U32.AND P1, PT, RZ, c[0x0][0x218], PT ;  /* 0x00008600ff00ca0c */ /* 0x000fe20003f25070 */
[----:B------:R-:W-:Y:S01]  /*1a70*/  BSSY B0, `(.L_x_3372) ;  /* 0x0000028000007945 */ /* 0x000fe20003800000 */
[----:B------:R-:W-:Y:S01]  /*1a80*/  @!P4 ISETP.NE.U32.AND P0, PT, RZ, c[0x0][0x218], PT ;  /* 0x00008600ff00ca0c */ /* 0x000fe20003f05070 */
[----:B0-----:R-:W0:Y:S01]  /*1a90*/  LDS.128 R148, [R199.X8+0x6000] ;  /* 0x00600000c7947984 */ /* 0x001e220000008c00 */
[----:B------:R-:W-:-:S02]  /*1aa0*/  @!P4 ISETP.NE.AND.EX P1, PT, RZ, c[0x0][0x21c], PT, P1 ;  /* 0x00008700ff00ca0c */ /* 0x000fc40003f25310 */
[----:B------:R-:W-:Y:S01]  /*1ab0*/  @!P4 ISETP.NE.AND.EX P0, PT, RZ, c[0x0][0x21c], PT, P0 ;  /* 0x00008700ff00ca0c */ /* 0x000fe20003f05300 */
[----:B------:R-:W2:Y:S01]  /*1ac0*/  LDS.128 R152, [R199.X8+0x6010] ;  /* 0x00601000c7987984 */ /* 0x000ea20000008c00 */
[----:B------:R-:W-:Y:S02]  /*1ad0*/  @!P4 ISETP.NE.U32.AND P6, PT, RZ, c[0x0][0x218], PT ;  /* 0x00008600ff00ca0c */ /* 0x000fe40003fc5070 */
[----:B------:R-:W-:Y:S01]  /*1ae0*/  @!P4 ISETP.NE.U32.AND P5, PT, RZ, c[0x0][0x218], PT ;  /* 0x00008600ff00ca0c */ /* 0x000fe20003fa5070 */
[----:B------:R-:W3:Y:S01]  /*1af0*/  LDS.128 R156, [R199.X8+0x6020] ;  /* 0x00602000c79c7984 */ /* 0x000ee20000008c00 */
[----:B------:R-:W-:-:S03]  /*1b00*/  @!P4 ISETP.NE.U32.AND P2, PT, RZ, c[0x0][0x218], PT ;  /* 0x00008600ff00ca0c */ /* 0x000fc60003f45070 */
[----:B------:R-:W4:Y:S01]  /*1b10*/  LDS.128 R160, [R199.X8+0x6030] ;  /* 0x00603000c7a07984 */ /* 0x000f220000008c00 */
[----:B0-----:R-:W-:Y:S02]  /*1b20*/  FADD.FTZ R229, RZ, R148 ;  /* 0x00000094ffe57221 */ /* 0x001fe40000010000 */
[----:B------:R-:W-:Y:S01]  /*1b30*/  FADD.FTZ R148, RZ, R149 ;  /* 0x00000095ff947221 */ /* 0x000fe20000010000 */
[----:B------:R-:W-:Y:S01]  /*1b40*/  @!P4 FSEL R149, R108, RZ, P1 ;  /* 0x000000ff6c95c208 */ /* 0x000fe20000800000 */
[----:B------:R-:W-:Y:S01]  /*1b50*/  FADD.FTZ R229, R150, R229 ;  /* 0x000000e596e57221 */ /* 0x000fe20000010000 */
[----:B------:R-:W-:Y:S01]  /*1b60*/  @!P4 FSEL R150, R109, RZ, P0 ;  /* 0x000000ff6d96c208 */ /* 0x000fe20000000000 */
[----:B------:R-:W-:Y:S02]  /*1b70*/  FADD.FTZ R148, R151, R148 ;  /* 0x0000009497947221 */ /* 0x000fe40000010000 */
[----:B--2---:R-:W-:Y:S02]  /*1b80*/  FADD.FTZ R229, R229, R152 ;  /* 0x00000098e5e57221 */ /* 0x004fe40000010000 */
[----:B------:R-:W-:-:S02]  /*1b90*/  FADD.FTZ R148, R148, R153 ;  /* 0x0000009994947221 */ /* 0x000fc40000010000 */
[----:B------:R-:W-:Y:S02]  /*1ba0*/  FADD.FTZ R229, R154, R229 ;  /* 0x000000e59ae57221 */ /* 0x000fe40000010000 */
[----:B------:R-:W-:Y:S02]  /*1bb0*/  FADD.FTZ R148, R155, R148 ;  /* 0x000000949b947221 */ /* 0x000fe40000010000 */
[----:B---3--:R-:W-:Y:S02]  /*1bc0*/  FADD.FTZ R229, R229, R156 ;  /* 0x0000009ce5e57221 */ /* 0x008fe40000010000 */
[----:B------:R-:W-:Y:S02]  /*1bd0*/  FADD.FTZ R148, R148, R157 ;  /* 0x0000009d94947221 */ /* 0x000fe40000010000 */
[----:B------:R-:W-:Y:S02]  /*1be0*/  FADD.FTZ R229, R158, R229 ;  /* 0x000000e59ee57221 */ /* 0x000fe40000010000 */
[----:B------:R-:W-:-:S02]  /*1bf0*/  FADD.FTZ R148, R159, R148 ;  /* 0x000000949f947221 */ /* 0x000fc40000010000 */
[----:B----4-:R-:W-:Y:S02]  /*1c00*/  FADD.FTZ R229, R229, R160 ;  /* 0x000000a0e5e57221 */ /* 0x010fe40000010000 */
[----:B------:R-:W-:Y:S02]  /*1c10*/  FADD.FTZ R148, R148, R161 ;  /* 0x000000a194947221 */ /* 0x000fe40000010000 */
[----:B------:R-:W-:Y:S02]  /*1c20*/  FADD.FTZ R229, R162, R229 ;  /* 0x000000e5a2e57221 */ /* 0x000fe40000010000 */
[----:B------:R-:W-:Y:S02]  /*1c30*/  FADD.FTZ R148, R163, R148 ;  /* 0x00000094a3947221 */ /* 0x000fe40000010000 */
[----:B------:R-:W-:Y:S02]  /*1c40*/  FMUL.FTZ R229, R229, c[0x0][0x1e0] ;  /* 0x00007800e5e57a20 */ /* 0x000fe40000410000 */
[----:B------:R-:W-:Y:S01]  /*1c50*/  FMUL.FTZ R227, R148, c[0x0][0x1e0] ;  /* 0x0000780094e37a20 */ /* 0x000fe20000410000 */
[----:B------:R-:W-:Y:S05]  /*1c60*/  @!P4 BRA `(.L_x_3373) ;  /* 0x000000800000c947 */ /* 0x000fea0003800000 */
[----:B-1----:R-:W-:Y:S02]  /*1c70*/  ISETP.NE.AND P1, PT, R12, RZ, PT ;  /* 0x000000ff0c00720c */ /* 0x002fe40003f25270 */
[----:B------:R-:W-:-:S02]  /*1c80*/  ISETP.NE.U32.AND P0, PT, RZ, c[0x0][0x218], PT ;  /* 0x00008600ff007a0c */ /* 0x000fc40003f05070 */
[----:B------:R-:W-:Y:S02]  /*1c90*/  FSEL R148, R229, RZ, !P1 ;  /* 0x000000ffe5947208 */ /* 0x000fe40004800000 */
[----:B------:R-:W-:-:S03]  /*1ca0*/  ISETP.NE.AND.EX P0, PT, RZ, c[0x0][0x21c], PT, P0 ;  /* 0x00008700ff007a0c */ /* 0x000fc60003f05300 */
[----:B------:R-:W-:-:S04]  /*1cb0*/  FFMA.FTZ R149, R165, R227, R148 ;  /* 0x000000e3a5957223 */ /* 0x000fc80000010094 */
[----:B------:R-:W-:-:S04]  /*1cc0*/  FADD.FTZ R149, R202, -R149 ;  /* 0x80000095ca957221 */ /* 0x000fc80000010000 */
[----:B------:R-:W-:-:S04]  /*1cd0*/  FMUL.FTZ R149, R2, R149 ;  /* 0x0000009502957220 */ /* 0x000fc80000410000 */
[----:B------:R-:W-:Y:S02]  /*1ce0*/  @P0 FADD.FTZ R149, R108, R149 ;  /* 0x000000956c950221 */ /* 0x000fe40000010000 */
.L_x_3373:
[----:B-1----:R-:W-:Y:S05]  /*1cf0*/  BSYNC B0 ;  /* 0x0000000000007941 */ /* 0x002fea0003800000 */
.L_x_3372:
        /* <DEDUP_REMOVED lines=10> */
.L_x_3375:
[----:B------:R-:W-:Y:S05]  /*1da0*/  BSYNC B0 ;  /* 0x0000000000007941 */ /* 0x000fea0003800000 */
.L_x_3374:
[--C-:B------:R-:W-:Y:S01]  /*1db0*/  @P3 PRMT R151, RZ, 0x7610, R104.reuse ;  /* 0x00007610ff973816 */ /* 0x100fe20000000068 */
[----:B------:R-:W-:Y:S01]  /*1dc0*/  @P3 FMUL.FTZ R228, R150, c[0x0][0x1ec] ;  /* 0x00007b0096e43a20 */ /* 0x000fe20000410000 */
[----:B------:R-:W-:Y:S01]  /*1dd0*/  @P3 PRMT R148, RZ, 0x5410, R104 ;  /* 0x00005410ff943816 */ /* 0x000fe20000000068 */
[----:B------:R-:W-:Y:S01]  /*1de0*/  @P3 FMUL.FTZ R199, R149, c[0x0][0x1ec] ;  /* 0x00007b0095c73a20 */ /* 0x000fe20000410000 */
[----:B------:R-:W-:Y:S01]  /*1df0*/  @!P4 ISETP.NE.AND.EX P5, PT, RZ, c[0x0][0x21c], PT, P5 ;  /* 0x00008700ff00ca0c */ /* 0x000fe20003fa5350 */
[----:B------:R-:W-:Y:S01]  /*1e00*/  @P3 FMUL.FTZ R151, R228, R151 ;  /* 0x00000097e4973220 */ /* 0x000fe20000410000 */
[----:B------:R-:W-:Y:S01]  /*1e10*/  @!P4 ISETP.NE.AND.EX P6, PT, RZ, c[0x0][0x21c], PT, P6 ;  /* 0x00008700ff00ca0c */ /* 0x000fe20003fc5360 */
[----:B------:R-:W-:Y:S01]  /*1e20*/  @P3 FMUL.FTZ R148, R199, R148 ;  /* 0x00000094c7943220 */ /* 0x000fe20000410000 */
[----:B------:R-:W-:Y:S01]  /*1e30*/  BSSY B0, `(.L_x_3376) ;  /* 0x0000010000007945 */ /* 0x000fe20003800000 */
[----:B------:R-:W-:Y:S02]  /*1e40*/  @!P4 ISETP.NE.U32.AND P0, PT, RZ, c[0x0][0x218], PT ;  /* 0x00008600ff00ca0c */ /* 0x000fe40003f05070 */
[----:B------:R-:W-:-:S02]  /*1e50*/  @P3 F2FP.BF16.PACK_AB R153, RZ, R151 ;  /* 0x00000097ff99323e */ /* 0x000fc400000010ff */
[----:B------:R-:W-:Y:S02]  /*1e60*/  @!P4 ISETP.NE.U32.AND P1, PT, RZ, c[0x0][0x218], PT ;  /* 0x00008600ff00ca0c */ /* 0x000fe40003f25070 */
[----:B------:R-:W-:Y:S02]  /*1e70*/  @P3 F2FP.BF16.PACK_AB R148, RZ, R148 ;  /* 0x00000094ff94323e */ /* 0x000fe400000010ff */
[----:B------:R-:W-:Y:S02]  /*1e80*/  @!P4 FSEL R152, R111, RZ, P5 ;  /* 0x000000ff6f98c208 */ /* 0x000fe40002800000 */
[----:B------:R-:W-:Y:S01]  /*1e90*/  @!P4 FSEL R151, R110, RZ, P6 ;  /* 0x000000ff6e97c208 */ /* 0x000fe20003000000 */
[----:B------:R-:W-:Y:S05]  /*1ea0*/  @!P4 BRA `(.L_x_3377) ;  /* 0x000000800000c947 */ /* 0x000fea0003800000 */
[----:B------:R-:W-:Y:S02]  /*1eb0*/  ISETP.NE.AND P6, PT, R12, RZ, PT ;  /* 0x000000ff0c00720c */ /* 0x000fe40003fc5270 */
[----:B------:R-:W-:Y:S02]  /*1ec0*/  ISETP.NE.U32.AND P5, PT, RZ, c[0x0][0x218], PT ;  /* 0x00008600ff007a0c */ /* 0x000fe40003fa5070 */
[----:B------:R-:W-:-:S02]  /*1ed0*/  FSEL R154, R229, RZ, !P6 ;  /* 0x000000ffe59a7208 */ /* 0x000fc40007000000 */
[----:B------:R-:W-:-:S03]  /*1ee0*/  ISETP.NE.AND.EX P5, PT, RZ, c[0x0][0x21c], PT, P5 ;  /* 0x00008700ff007a0c */ /* 0x000fc60003fa5350 */
[----:B------:R-:W-:-:S04]  /*1ef0*/  FFMA.FTZ R151, R167, R227, R154 ;  /* 0x000000e3a7977223 */ /* 0x000fc8000001009a */
[----:B------:R-:W-:-:S04]  /*1f00*/  FADD.FTZ R151, R204, -R151 ;  /* 0x80000097cc977221 */ /* 0x000fc80000010000 */
[----:B------:R-:W-:-:S04]  /*1f10*/  FMUL.FTZ R151, R2, R151 ;  /* 0x0000009702977220 */ /* 0x000fc80000410000 */
[----:B------:R-:W-:Y:S02]  /*1f20*/  @P5 FADD.FTZ R151, R110, R151 ;  /* 0x000000976e975221 */ /* 0x000fe40000010000 */
.L_x_3377:
[----:B------:R-:W-:Y:S05]  /*1f30*/  BSYNC B0 ;  /* 0x0000000000007941 */ /* 0x000fea0003800000 */
.L_x_3376:
        /* <DEDUP_REMOVED lines=10> */
.L_x_3379:
[----:B------:R-:W-:Y:S05]  /*1fe0*/  BSYNC B0 ;  /* 0x0000000000007941 */ /* 0x000fea0003800000 */
.L_x_3378:
[--C-:B------:R-:W-:Y:S01]  /*1ff0*/  @P3 PRMT R154, RZ, 0x5410, R105.reuse ;  /* 0x00005410ff9a3816 */ /* 0x100fe20000000069 */
[----:B------:R-:W-:Y:S01]  /*2000*/  @P3 FMUL.FTZ R197, R151, c[0x0][0x1ec] ;  /* 0x00007b0097c53a20 */ /* 0x000fe20000410000 */
[----:B------:R-:W-:Y:S01]  /*2010*/  @P3 PRMT R155, RZ, 0x7610, R105 ;  /* 0x00007610ff9b3816 */ /* 0x000fe20000000069 */
[----:B------:R-:W-:Y:S01]  /*2020*/  @P3 FMUL.FTZ R196, R152, c[0x0][0x1ec] ;  /* 0x00007b0098c43a20 */ /* 0x000fe20000410000 */
[----:B------:R-:W-:Y:S01]  /*2030*/  @P3 PRMT R136, R148, 0x7610, R136 ;  /* 0x0000761094883816 */ /* 0x000fe20000000088 */
[----:B------:R-:W-:Y:S01]  /*2040*/  @P3 FMUL.FTZ R154, R197, R154 ;  /* 0x0000009ac59a3220 */ /* 0x000fe20000410000 */
[----:B------:R-:W-:Y:S01]  /*2050*/  @!P4 ISETP.NE.AND.EX P2, PT, RZ, c[0x0][0x21c], PT, P2 ;  /* 0x00008700ff00ca0c */ /* 0x000fe20003f45320 */
[----:B------:R-:W-:Y:S01]  /*2060*/  @P3 FMUL.FTZ R155, R196, R155 ;  /* 0x0000009bc49b3220 */ /* 0x000fe20000410000 */
[----:B------:R-:W-:Y:S01]  /*2070*/  BSSY B0, `(.L_x_3380) ;  /* 0x000000f000007945 */ /* 0x000fe20003800000 */
[----:B------:R-:W-:Y:S02]  /*2080*/  @P3 PRMT R136, R136, 0x5410, R153 ;  /* 0x0000541088883816 */ /* 0x000fe40000000099 */
[----:B------:R-:W-:-:S02]  /*2090*/  ISETP.NE.U32.AND P5, PT, RZ, c[0x0][0x258], PT ;  /* 0x00009600ff007a0c */ /* 0x000fc40003fa5070 */
[----:B------:R-:W-:Y:S02]  /*20a0*/  @P3 F2FP.BF16.PACK_AB R154, RZ, R154 ;  /* 0x0000009aff9a323e */ /* 0x000fe400000010ff */
[----:B------:R-:W-:Y:S02]  /*20b0*/  @P3 F2FP.BF16.PACK_AB R155, RZ, R155 ;  /* 0x0000009bff9b323e */ /* 0x000fe400000010ff */
        /* <DEDUP_REMOVED lines=10> */
.L_x_3381:
[----:B------:R-:W-:Y:S05]  /*2160*/  BSYNC B0 ;  /* 0x0000000000007941 */ /* 0x000fea0003800000 */
.L_x_3380:
[----:B------:R-:W-:Y:S01]  /*2170*/  @P3 PRMT R148, RZ, 0x5410, R106 ;  /* 0x00005410ff943816 */ /* 0x000fe2000000006a */
[----:B------:R-:W-:Y:S01]  /*2180*/  @P3 FMUL.FTZ R195, R153, c[0x0][0x1ec] ;  /* 0x00007b0099c33a20 */ /* 0x000fe20000410000 */
[----:B------:R-:W-:Y:S01]  /*2190*/  @P3 PRMT R137, R154, 0x7610, R137 ;  /* 0x000076109a893816 */ /* 0x000fe20000000089 */
[----:B------:R-:W-:Y:S01]  /*21a0*/  BSSY B0, `(.L_x_3382) ;  /* 0x0000010000007945 */ /* 0x000fe20003800000 */
[----:B------:R-:W-:Y:S01]  /*21b0*/  @!P4 ISETP.NE.AND.EX P0, PT, RZ, c[0x0][0x21c], PT, P0 ;  /* 0x00008700ff00ca0c */ /* 0x000fe20003f05300 */
[----:B------:R-:W-:Y:S01]  /*21c0*/  @P3 FMUL.FTZ R148, R195, R148 ;  /* 0x00000094c3943220 */ /* 0x000fe20000410000 */
[----:B------:R-:W-:Y:S02]  /*21d0*/  @!P4 ISETP.NE.U32.AND P6, PT, RZ, c[0x0][0x218], PT ;  /* 0x00008600ff00ca0c */ /* 0x000fe40003fc5070 */
[----:B------:R-:W-:Y:S02]  /*21e0*/  ISETP.NE.AND.EX P2, PT, RZ, c[0x0][0x25c], PT, P5 ;  /* 0x00009700ff007a0c */ /* 0x000fe40003f45350 */
[----:B------:R-:W-:-:S02]  /*21f0*/  @P3 PRMT R137, R137, 0x5410, R155 ;  /* 0x0000541089893816 */ /* 0x000fc4000000009b */
        /* <DEDUP_REMOVED lines=10> */
.L_x_3383:
[----:B------:R-:W-:Y:S05]  /*22a0*/  BSYNC B0 ;  /* 0x0000000000007941 */ /* 0x000fea0003800000 */
.L_x_3382:
[----:B------:R-:W-:Y:S01]  /*22b0*/  @P3 PRMT R155, RZ, 0x7610, R106 ;  /* 0x00007610ff9b3816 */ /* 0x000fe2000000006a */
[----:B------:R-:W-:Y:S01]  /*22c0*/  @P3 FMUL.FTZ R194, R154, c[0x0][0x1ec] ;  /* 0x00007b009ac23a20 */ /* 0x000fe20000410000 */
[----:B------:R-:W-:Y:S01]  /*22d0*/  @!P4 ISETP.NE.AND.EX P1, PT, RZ, c[0x0][0x21c], PT, P1 ;  /* 0x00008700ff00ca0c */ /* 0x000fe20003f25310 */
[----:B------:R-:W-:Y:S01]  /*22e0*/  BSSY B0, `(.L_x_3384) ;  /* 0x000000d000007945 */ /* 0x000fe20003800000 */
[----:B------:R-:W-:Y:S01]  /*22f0*/  @P3 F2FP.BF16.PACK_AB R148, RZ, R148 ;  /* 0x00000094ff94323e */ /* 0x000fe200000010ff */
[----:B------:R-:W-:Y:S01]  /*2300*/  @P3 FMUL.FTZ R155, R194, R155 ;  /* 0x0000009bc29b3220 */ /* 0x000fe20000410000 */
        /* <DEDUP_REMOVED lines=10> */
.L_x_3385:
[----:B------:R-:W-:Y:S05]  /*23b0*/  BSYNC B0 ;  /* 0x0000000000007941 */ /* 0x000fea0003800000 */
.L_x_3384:
        /* <DEDUP_REMOVED lines=16> */
.L_x_3387:
[----:B------:R-:W-:Y:S05]  /*24c0*/  BSYNC B0 ;  /* 0x0000000000007941 */ /* 0x000fea0003800000 */
.L_x_3386:
[----:B------:R-:W-:Y:S01]  /*24d0*/  ISETP.NE.U32.AND P0, PT, RZ, c[0x0][0x258], PT ;  /* 0x00009600ff007a0c */ /* 0x000fe20003f05070 */
[----:B------:R-:W-:Y:S01]  /*24e0*/  @P3 FMUL.FTZ R162, R158, c[0x0][0x1ec] ;  /* 0x00007b009ea23a20 */ /* 0x000fe20000410000 */
[----:B------:R-:W-:Y:S01]  /*24f0*/  @P3 PRMT R157, RZ, 0x7610, R107 ;  /* 0x00007610ff9d3816 */ /* 0x000fe2000000006b */
[----:B------:R-:W-:Y:S01]  /*2500*/  @P3 IMAD.MOV.U32 R230, RZ, RZ, 0x10 ;  /* 0x00000010ffe63424 */ /* 0x000fe200078e00ff */
[----:B------:R-:W-:Y:S02]  /*2510*/  @P3 PRMT R138, R148, 0x7610, R138 ;  /* 0x00007610948a3816 */ /* 0x000fe4000000008a */
[----:B------:R-:W-:Y:S01]  /*2520*/  ISETP.NE.AND.EX P0, PT, RZ, c[0x0][0x25c], PT, P0 ;  /* 0x00009700ff007a0c */ /* 0x000fe20003f05300 */
[----:B------:R-:W-:Y:S01]  /*2530*/  @P3 FMUL.FTZ R157, R162, R157 ;  /* 0x0000009da29d3220 */ /* 0x000fe20000410000 */
[----:B------:R-:W-:Y:S02]  /*2540*/  @P3 F2FP.BF16.PACK_AB R156, RZ, R156 ;  /* 0x0000009cff9c323e */ /* 0x000fe400000010ff */
[----:B------:R-:W-:Y:S01]  /*2550*/  @P3 PRMT R138, R138, 0x5410, R155 ;  /* 0x000054108a8a3816 */ /* 0x000fe2000000009b */
[----:B------:R-:W-:Y:S01]  /*2560*/  @P2 IMAD.MOV.U32 R155, RZ, RZ, 0x20 ;  /* 0x00000020ff9b2424 */ /* 0x000fe200078e00ff */
[----:B------:R-:W-:-:S02]  /*2570*/  SEL R148, R149, R140, P0 ;  /* 0x0000008c95947207 */ /* 0x000fc40000000000 */
[----:B------:R-:W-:Y:S02]  /*2580*/  SEL R149, R150, R141, P0 ;  /* 0x0000008d96957207 */ /* 0x000fe40000000000 */
[----:B------:R-:W-:Y:S02]  /*2590*/  @P3 MOV R231, 0x10 ;  /* 0x0000001000e73802 */ /* 0x000fe40000000f00 */
[----:B------:R-:W-:Y:S02]  /*25a0*/  SEL R150, R151, R142, P0 ;  /* 0x0000008e97967207 */ /* 0x000fe40000000000 */
[----:B------:R-:W-:Y:S02]  /*25b0*/  @P3 PRMT R139, R156, 0x7610, R139 ;  /* 0x000076109c8b3816 */ /* 0x000fe4000000008b */
[----:B------:R-:W-:Y:S01]  /*25c0*/  @P3 F2FP.BF16.PACK_AB R160, RZ, R157 ;  /* 0x0000009dffa0323e */ /* 0x000fe200000010ff */
[----:B------:R-:W-:Y:S01]  /*25d0*/  @P2 IMAD.WIDE.U32 R156, R192, R155, c[0x0][0x258] ;  /* 0x00009600c09c2625 */ /* 0x000fe200078e009b */
[----:B------:R-:W-:-:S02]  /*25e0*/  SEL R151, R152, R143, P0 ;  /* 0x0000008f98977207 */ /* 0x000fc40000000000 */
[----:B------:R-:W-:Y:S02]  /*25f0*/  SEL R152, R153, R144, P0 ;  /* 0x0000009099987207 */ /* 0x000fe40000000000 */
[----:B------:R-:W-:Y:S01]  /*2600*/  @P3 IADD3 R161, R198, 0x100, RZ ;  /* 0x00000100c6a13810 */ /* 0x000fe20007ffe0ff */
[----:B------:R-:W-:Y:S01]  /*2610*/  @P2 STG.E.128 [R156.64], R148 ;  /* 0x000000949c002986 */ /* 0x000fe2000c101d04 */
[----:B------:R-:W-:Y:S02]  /*2620*/  SEL R153, R154, R145, P0 ;  /* 0x000000919a997207 */ /* 0x000fe40000000000 */
[----:B------:R-:W-:Y:S02]  /*2630*/  SEL R154, R159, R146, P0 ;  /* 0x000000929f9a7207 */ /* 0x000fe40000000000 */
[----:B------:R-:W-:Y:S01]  /*2640*/  SEL R155, R158, R147, P0 ;  /* 0x000000939e9b7207 */ /* 0x000fe20000000000 */
[----:B------:R-:W-:Y:S01]  /*2650*/  @P3 IMAD.WIDE.U32 R158, R198, R231, c[0x0][0x248] ;  /* 0x00009200c69e3625 */ /* 0x000fe200078e00e7 */
[----:B------:R-:W-:-:S02]  /*2660*/  @P3 PRMT R139, R139, 0x5410, R160 ;  /* 0x000054108b8b3816 */ /* 0x000fc400000000a0 */
[----:B-----5:R-:W-:Y:S01]  /*2670*/  @P3 PRMT R192, RZ, 0x5410, R133 ;  /* 0x00005410ffc03816 */ /* 0x020fe20000000085 */
[----:B------:R-:W-:Y:S01]  /*2680*/  @P3 IMAD.WIDE.U32 R160, R161, R230, c[0x0][0x170] ;  /* 0x00005c00a1a03625 */ /* 0x000fe200078e00e6 */
[----:B------:R0:W-:Y:S01]  /*2690*/  @P2 STG.E.128 [R156.64+0x10], R152 ;  /* 0x000010989c002986 */ /* 0x0001e2000c101d04 */
[----:B------:R-:W-:-:S03]  /*26a0*/  @P3 PRMT R230, RZ, 0x7610, R132 ;  /* 0x00007610ffe63816 */ /* 0x000fc60000000084 */
[----:B------:R1:W-:Y:S01]  /*26b0*/  @P3 STG.E.128 [R158.64], R136 ;  /* 0x000000889e003986 */ /* 0x0003e2000c101d04 */
[----:B0-----:R-:W-:Y:S02]  /*26c0*/  @P3 PRMT R154, RZ, 0x5410, R132 ;  /* 0x00005410ff9a3816 */ /* 0x001fe40000000084 */
[--C-:B------:R-:W-:Y:S02]  /*26d0*/  @P3 PRMT R157, RZ, 0x7610, R134.reuse ;  /* 0x00007610ff9d3816 */ /* 0x100fe40000000086 */
[----:B-1----:R-:W-:Y:S02]  /*26e0*/  @P3 PRMT R159, RZ, 0x7610, R133 ;  /* 0x00007610ff9f3816 */ /* 0x002fe40000000085 */
[----:B------:R-:W-:Y:S02]  /*26f0*/  @P3 PRMT R158, RZ, 0x5410, R134 ;  /* 0x00005410ff9e3816 */ /* 0x000fe40000000086 */
[--C-:B------:R-:W-:Y:S02]  /*2700*/  @P3 PRMT R156, RZ, 0x5410, R135.reuse ;  /* 0x00005410ff9c3816 */ /* 0x100fe40000000087 */
[----:B------:R-:W-:-:S02]  /*2710*/  @P3 PRMT R155, RZ, 0x7610, R135 ;  /* 0x00007610ff9b3816 */ /* 0x000fc40000000087 */
[----:B------:R0:W5:Y:S01]  /*2720*/  @P3 LDG.E.128 R132, [R160.64] ;  /* 0x00000004a0843981 */ /* 0x000162000c1e1d00 */
[----:B------:R-:W-:Y:S01]  /*2730*/  @!P4 ISETP.NE.U32.AND P5, PT, RZ, c[0x0][0x218], PT ;  /* 0x00008600ff00ca0c */ /* 0x000fe20003fa5070 */
[----:B------:R-:W-:Y:S01]  /*2740*/  BSSY B0, `(.L_x_3388) ;  /* 0x0000010000007945 */ /* 0x000fe20003800000 */
[----:B------:R-:W-:Y:S02]  /*2750*/  @!P4 ISETP.NE.U32.AND P6, PT, RZ, c[0x0][0x218], PT ;  /* 0x00008600ff00ca0c */ /* 0x000fe40003fc5070 */
[----:B------:R-:W-:Y:S02]  /*2760*/  @!P4 ISETP.NE.AND.EX P5, PT, RZ, c[0x0][0x21c], PT, P5 ;  /* 0x00008700ff00ca0c */ /* 0x000fe40003fa5350 */
[----:B------:R-:W-:Y:S02]  /*2770*/  @!P4 ISETP.NE.AND.EX P6, PT, RZ, c[0x0][0x21c], PT, P6 ;  /* 0x00008700ff00ca0c */ /* 0x000fe40003fc5360 */
[----:B------:R-:W-:Y:S02]  /*2780*/  @!P4 ISETP.NE.U32.AND P1, PT, RZ, c[0x0][0x218], PT ;  /* 0x00008600ff00ca0c */ /* 0x000fe40003f25070 */
[----:B------:R-:W-:-:S02]  /*2790*/  @!P4 FSEL R232, R117, RZ, P5 ;  /* 0x000000ff75e8c208 */ /* 0x000fc40002800000 */
[----:B------:R-:W-:Y:S01]  /*27a0*/  @!P4 FSEL R233, R116, RZ, P6 ;  /* 0x000000ff74e9c208 */ /* 0x000fe20003000000 */
[----:B------:R-:W-:Y:S05]  /*27b0*/  @!P4 BRA `(.L_x_3389) ;  /* 0x000000800000c947 */ /* 0x000fea0003800000 */
[----:B0-----:R-:W-:Y:S02]  /*27c0*/  ISETP.NE.AND P6, PT, R12, RZ, PT ;  /* 0x000000ff0c00720c */ /* 0x001fe40003fc5270 */
[----:B------:R-:W-:Y:S02]  /*27d0*/  ISETP.NE.U32.AND P5, PT, RZ, c[0x0][0x218], PT ;  /* 0x00008600ff007a0c */ /* 0x000fe40003fa5070 */
[----:B------:R-:W-:Y:S02]  /*27e0*/  FSEL R148, R229, RZ, !P6 ;  /* 0x000000ffe5947208 */ /* 0x000fe40007000000 */
[----:B------:R-:W-:-:S03]  /*27f0*/  ISETP.NE.AND.EX P5, PT, RZ, c[0x0][0x21c], PT, P5 ;  /* 0x00008700ff007a0c */ /* 0x000fc60003fa5350 */
[----:B------:R-:W-:-:S04]  /*2800*/  FFMA.FTZ R149, R173, R227, R148 ;  /* 0x000000e3ad957223 */ /* 0x000fc80000010094 */
[----:B------:R-:W-:-:S04]  /*2810*/  FADD.FTZ R149, R210, -R149 ;  /* 0x80000095d2957221 */ /* 0x000fc80000010000 */
[----:B------:R-:W-:-:S04]  /*2820*/  FMUL.FTZ R233, R2, R149 ;  /* 0x0000009502e97220 */ /* 0x000fc80000410000 */
[----:B------:R-:W-:Y:S02]  /*2830*/  @P5 FADD.FTZ R233, R116, R233 ;  /* 0x000000e974e95221 */ /* 0x000fe40000010000 */
.L_x_3389:
[----:B0-----:R-:W-:Y:S05]  /*2840*/  BSYNC B0 ;  /* 0x0000000000007941 */ /* 0x001fea0003800000 */
.L_x_3388:
        /* <DEDUP_REMOVED lines=10> */
.L_x_3391:
[----:B------:R-:W-:Y:S05]  /*28f0*/  BSYNC B0 ;  /* 0x0000000000007941 */ /* 0x000fea0003800000 */
.L_x_3390:
[----:B------:R-:W-:Y:S01]  /*2900*/  @!P4 ISETP.NE.U32.AND P5, PT, RZ, c[0x0][0x218], PT ;  /* 0x00008600ff00ca0c */ /* 0x000fe20003fa5070 */
[----:B------:R-:W-:Y:S01]  /*2910*/  BSSY B0, `(.L_x_3392) ;  /* 0x0000011000007945 */ /* 0x000fe20003800000 */
[----:B------:R-:W-:Y:S02]  /*2920*/  @P2 MOV R152, 0x20 ;  /* 0x0000002000982802 */ /* 0x000fe40000000f00 */
[----:B------:R-:W-:Y:S02]  /*2930*/  @!P4 ISETP.NE.AND.EX P5, PT, RZ, c[0x0][0x21c], PT, P5 ;  /* 0x00008700ff00ca0c */ /* 0x000fe40003fa5350 */
[----:B------:R-:W-:Y:S01]  /*2940*/  @!P4 ISETP.NE.AND.EX P1, PT, RZ, c[0x0][0x21c], PT, P1 ;  /* 0x00008700ff00ca0c */ /* 0x000fe20003f25310 */
[----:B------:R-:W-:Y:S01]  /*2950*/  @P2 IMAD.WIDE.U32 R152, R191, R152, c[0x0][0x258] ;  /* 0x00009600bf982625 */ /* 0x000fe200078e0098 */
[----:B------:R-:W-:Y:S02]  /*2960*/  SEL R148, R233, R140, P0 ;  /* 0x0000008ce9947207 */ /* 0x000fe40000000000 */
[----:B------:R-:W-:-:S02]  /*2970*/  SEL R149, R232, R141, P0 ;  /* 0x0000008de8957207 */ /* 0x000fc40000000000 */
        /* <DEDUP_REMOVED lines=10> */
.L_x_3393:
[----:B------:R-:W-:Y:S05]  /*2a20*/  BSYNC B0 ;  /* 0x0000000000007941 */ /* 0x000fea0003800000 */
.L_x_3392:
[----:B------:R-:W-:Y:S01]  /*2a30*/  BSSY B0, `(.L_x_3394) ;  /* 0x000000c000007945 */ /* 0x000fe20003800000 */
[----:B------:R-:W-:Y:S02]  /*2a40*/  SEL R150, R191, R142, P0 ;  /* 0x0000008ebf967207 */ /* 0x000fe40000000000 */
        /* <DEDUP_REMOVED lines=10> */
.L_x_3395:
[----:B------:R-:W-:Y:S05]  /*2af0*/  BSYNC B0 ;  /* 0x0000000000007941 */ /* 0x000fea0003800000 */
.L_x_3394:
[----:B------:R-:W-:Y:S01]  /*2b00*/  SEL R151, R238, R143, P0 ;  /* 0x0000008fee977207 */ /* 0x000fe20000000000 */
[----:B------:R-:W-:Y:S01]  /*2b10*/  BSSY B0, `(.L_x_3396) ;  /* 0x000000f000007945 */ /* 0x000fe20003800000 */
[----:B------:R-:W-:Y:S02]  /*2b20*/  @!P4 ISETP.NE.U32.AND P1, PT, RZ, c[0x0][0x218], PT ;  /* 0x00008600ff00ca0c */ /* 0x000fe40003f25070 */
[----:B------:R-:W-:Y:S01]  /*2b30*/  @!P4 ISETP.NE.U32.AND P6, PT, RZ, c[0x0][0x218], PT ;  /* 0x00008600ff00ca0c */ /* 0x000fe20003fc5070 */
[----:B------:R0:W-:Y:S01]  /*2b40*/  @P2 STG.E.128 [R152.64], R148 ;  /* 0x0000009498002986 */ /* 0x0001e2000c101d04 */
[----:B------:R-:W-:-:S04]  /*2b50*/  @!P4 ISETP.NE.AND.EX P1, PT, RZ, c[0x0][0x21c], PT, P1 ;  /* 0x00008700ff00ca0c */ /* 0x000fc80003f25310 */
[----:B------:R-:W-:Y:S01]  /*2b60*/  @!P4 FSEL R235, R120, RZ, P1 ;  /* 0x000000ff78ebc208 */ /* 0x000fe20000800000 */
[----:B------:R-:W-:Y:S05]  /*2b70*/  @!P4 BRA `(.L_x_3397) ;  /* 0x000000800000c947 */ /* 0x000fea0003800000 */
[----:B------:R-:W-:Y:S02]  /*2b80*/  ISETP.NE.AND P5, PT, R12, RZ, PT ;  /* 0x000000ff0c00720c */ /* 0x000fe40003fa5270 */
[----:B------:R-:W-:Y:S02]  /*2b90*/  ISETP.NE.U32.AND P1, PT, RZ, c[0x0][0x218], PT ;  /* 0x00008600ff007a0c */ /* 0x000fe40003f25070 */
[----:B0-----:R-:W-:Y:S02]  /*2ba0*/  FSEL R148, R229, RZ, !P5 ;  /* 0x000000ffe5947208 */ /* 0x001fe40006800000 */
[----:B------:R-:W-:-:S03]  /*2bb0*/  ISETP.NE.AND.EX P1, PT, RZ, c[0x0][0x21c], PT, P1 ;  /* 0x00008700ff007a0c */ /* 0x000fc60003f25310 */
[----:B------:R-:W-:-:S04]  /*2bc0*/  FFMA.FTZ R149, R177, R227, R148 ;  /* 0x000000e3b1957223 */ /* 0x000fc80000010094 */
[----:B------:R-:W-:-:S04]  /*2bd0*/  FADD.FTZ R149, R214, -R149 ;  /* 0x80000095d6957221 */ /* 0x000fc80000010000 */
[----:B------:R-:W-:-:S04]  /*2be0*/  FMUL.FTZ R235, R2, R149 ;  /* 0x0000009502eb7220 */ /* 0x000fc80000410000 */
[----:B------:R-:W-:Y:S02]  /*2bf0*/  @P1 FADD.FTZ R235, R120, R235 ;  /* 0x000000eb78eb1221 */ /* 0x000fe40000010000 */
.L_x_3397:
[----:B------:R-:W-:Y:S05]  /*2c00*/  BSYNC B0 ;  /* 0x0000000000007941 */ /* 0x000fea0003800000 */
.L_x_3396:
[----:B------:R-:W-:Y:S01]  /*2c10*/  @!P4 ISETP.NE.U32.AND P1, PT, RZ, c[0x0][0x218], PT ;  /* 0x00008600ff00ca0c */ /* 0x000fe20003f25070 */
[----:B------:R-:W-:Y:S01]  /*2c20*/  BSSY B0, `(.L_x_3398) ;  /* 0x0000011000007945 */ /* 0x000fe20003800000 */
[----:B------:R-:W-:Y:S02]  /*2c30*/  @!P4 ISETP.NE.U32.AND P5, PT, RZ, c[0x0][0x218], PT ;  /* 0x00008600ff00ca0c */ /* 0x000fe40003fa5070 */
[----:B------:R-:W-:Y:S02]  /*2c40*/  @!P4 ISETP.NE.AND.EX P1, PT, RZ, c[0x0][0x21c], PT, P1 ;  /* 0x00008700ff00ca0c */ /* 0x000fe40003f25310 */
[----:B------:R-:W-:Y:S02]  /*2c50*/  @!P4 ISETP.NE.AND.EX P5, PT, RZ, c[0x0][0x21c], PT, P5 ;  /* 0x00008700ff00ca0c */ /* 0x000fe40003fa5350 */
[----:B------:R-:W-:Y:S02]  /*2c60*/  @!P4 ISETP.NE.AND.EX P6, PT, RZ, c[0x0][0x21c], PT, P6 ;  /* 0x00008700ff00ca0c */ /* 0x000fe40003fc5360 */
[----:B------:R-:W-:-:S02]  /*2c70*/  @!P4 FSEL R234, R123, RZ, P1 ;  /* 0x000000ff7beac208 */ /* 0x000fc40000800000 */
[----:B0-----:R-:W-:Y:S02]  /*2c80*/  SEL R148, R235, R144, P0 ;  /* 0x00000090eb947207 */ /* 0x001fe40000000000 */
        /* <DEDUP_REMOVED lines=10> */
.L_x_3399:
[----:B------:R-:W-:Y:S05]  /*2d30*/  BSYNC B0 ;  /* 0x0000000000007941 */ /* 0x000fea0003800000 */
.L_x_3398:
        /* <DEDUP_REMOVED lines=12> */
.L_x_3401:
[----:B------:R-:W-:Y:S05]  /*2e00*/  BSYNC B0 ;  /* 0x0000000000007941 */ /* 0x000fea0003800000 */
.L_x_3400:
        /* <DEDUP_REMOVED lines=10> */
.L_x_3403:
[----:B------:R-:W-:Y:S05]  /*2eb0*/  BSYNC B0 ;  /* 0x0000000000007941 */ /* 0x000fea0003800000 */
.L_x_3402:
[----:B------:R-:W-:Y:S01]  /*2ec0*/  SEL R150, R231, R146, P0 ;  /* 0x00000092e7967207 */ /* 0x000fe20000000000 */
[----:B------:R-:W-:Y:S01]  /*2ed0*/  @P3 FMUL.FTZ R161, R233, c[0x0][0x1ec] ;  /* 0x00007b00e9a13a20 */ /* 0x000fe20000410000 */
[----:B------:R-:W-:Y:S01]  /*2ee0*/  SEL R151, R234, R147, P0 ;  /* 0x00000093ea977207 */ /* 0x000fe20000000000 */
[----:B------:R-:W-:Y:S01]  /*2ef0*/  @P3 FMUL.FTZ R160, R232, c[0x0][0x1ec] ;  /* 0x00007b00e8a03a20 */ /* 0x000fe20000410000 */
[----:B-----5:R-:W-:Y:S01]  /*2f00*/  @P3 PRMT R239, RZ, 0x5410, R132 ;  /* 0x00005410ffef3816 */ /* 0x020fe20000000084 */
[----:B------:R-:W-:Y:S01]  /*2f10*/  @P3 FMUL.FTZ R232, R238, c[0x0][0x1ec] ;  /* 0x00007b00eee83a20 */ /* 0x000fe20000410000 */
[----:B------:R-:W-:Y:S01]  /*2f20*/  @P3 PRMT R238, RZ, 0x5410, R102 ;  /* 0x00005410ffee3816 */ /* 0x000fe20000000066 */
[----:B------:R0:W-:Y:S01]  /*2f30*/  @P2 STG.E.128 [R152.64+0x10], R148 ;  /* 0x0000109498002986 */ /* 0x0001e2000c101d04 */
[----:B------:R-:W-:Y:S02]  /*2f40*/  @P3 FMUL.FTZ R191, R191, c[0x0][0x1ec] ;  /* 0x00007b00bfbf3a20 */ /* 0x000fe40000410000 */
[----:B------:R-:W-:-:S02]  /*2f50*/  @P3 FMUL.FTZ R231, R231, c[0x0][0x1ec] ;  /* 0x00007b00e7e73a20 */ /* 0x000fc40000410000 */
[----:B------:R-:W-:Y:S01]  /*2f60*/  @P3 FMUL.FTZ R234, R234, c[0x0][0x1ec] ;  /* 0x00007b00eaea3a20 */ /* 0x000fe20000410000 */
[--C-:B0-----:R-:W-:Y:S01]  /*2f70*/  @P3 PRMT R148, RZ, 0x5410, R100.reuse ;  /* 0x00005410ff943816 */ /* 0x101fe20000000064 */
[----:B------:R-:W-:Y:S01]  /*2f80*/  @P3 FMUL.FTZ R153, R235, c[0x0][0x1ec] ;  /* 0x00007b00eb993a20 */ /* 0x000fe20000410000 */
[----:B------:R-:W-:Y:S01]  /*2f90*/  @P3 PRMT R149, RZ, 0x7610, R100 ;  /* 0x00007610ff953816 */ /* 0x000fe20000000064 */
[----:B------:R-:W-:Y:S01]  /*2fa0*/  @P3 FMUL.FTZ R152, R236, c[0x0][0x1ec] ;  /* 0x00007b00ec983a20 */ /* 0x000fe20000410000 */
[--C-:B------:R-:W-:Y:S01]  /*2fb0*/  @P3 PRMT R150, RZ, 0x5410, R101.reuse ;  /* 0x00005410ff963816 */ /* 0x100fe20000000065 */
[----:B------:R-:W-:Y:S01]  /*2fc0*/  @P3 FMUL.FTZ R233, R161, R148 ;  /* 0x00000094a1e93220 */ /* 0x000fe20000410000 */
[----:B------:R-:W-:Y:S01]  /*2fd0*/  @P3 PRMT R151, RZ, 0x7610, R101 ;  /* 0x00007610ff973816 */ /* 0x000fe20000000065 */
[----:B------:R-:W-:Y:S01]  /*2fe0*/  @P3 FMUL.FTZ R237, R160, R149 ;  /* 0x00000095a0ed3220 */ /* 0x000fe20000410000 */
[----:B------:R-:W-:Y:S01]  /*2ff0*/  @P3 PRMT R149, RZ, 0x7610, R102 ;  /* 0x00007610ff953816 */ /* 0x000fe20000000066 */
[----:B------:R-:W-:Y:S01]  /*3000*/  @P3 FMUL.FTZ R150, R191, R150 ;  /* 0x00000096bf963220 */ /* 0x000fe20000410000 */
[--C-:B------:R-:W-:Y:S01]  /*3010*/  @P3 PRMT R236, RZ, 0x5410, R103.reuse ;  /* 0x00005410ffec3816 */ /* 0x100fe20000000067 */
[----:B------:R-:W-:Y:S01]  /*3020*/  @P3 FMUL.FTZ R238, R153, R238 ;  /* 0x000000ee99ee3220 */ /* 0x000fe20000410000 */
[----:B------:R-:W-:Y:S01]  /*3030*/  @P3 F2FP.BF16.PACK_AB R148, RZ, R233 ;  /* 0x000000e9ff94323e */ /* 0x000fe200000010ff */
[----:B------:R-:W-:Y:S01]  /*3040*/  @P3 FMUL.FTZ R151, R232, R151 ;  /* 0x00000097e8973220 */ /* 0x000fe20000410000 */
[----:B------:R-:W-:Y:S01]  /*3050*/  @P3 PRMT R233, RZ, 0x7610, R103 ;  /* 0x00007610ffe93816 */ /* 0x000fe20000000067 */
[----:B------:R-:W-:Y:S01]  /*3060*/  @P3 FMUL.FTZ R149, R152, R149 ;  /* 0x0000009598953220 */ /* 0x000fe20000410000 */
[----:B------:R-:W-:Y:S01]  /*3070*/  @P3 F2FP.BF16.PACK_AB R150, RZ, R150 ;  /* 0x00000096ff96323e */ /* 0x000fe200000010ff */
[----:B------:R-:W-:Y:S01]  /*3080*/  @P3 FMUL.FTZ R236, R231, R236 ;  /* 0x000000ece7ec3220 */ /* 0x000fe20000410000 */
[----:B------:R-:W-:Y:S01]  /*3090*/  @P3 F2FP.BF16.PACK_AB R238, RZ, R238 ;  /* 0x000000eeffee323e */ /* 0x000fe200000010ff */
[----:B------:R-:W-:Y:S01]  /*30a0*/  @P3 FMUL.FTZ R233, R234, R233 ;  /* 0x000000e9eae93220 */ /* 0x000fe20000410000 */
[----:B------:R-:W-:-:S02]  /*30b0*/  @P3 F2FP.BF16.PACK_AB R151, RZ, R151 ;  /* 0x00000097ff97323e */ /* 0x000fc400000010ff */
[----:B------:R-:W-:Y:S02]  /*30c0*/  @P3 PRMT R137, R150, 0x7610, R137 ;  /* 0x0000761096893816 */ /* 0x000fe40000000089 */
[----:B------:R-:W-:Y:S02]  /*30d0*/  @P3 F2FP.BF16.PACK_AB R149, RZ, R149 ;  /* 0x00000095ff95323e */ /* 0x000fe400000010ff */
[----:B------:R-:W-:Y:S02]  /*30e0*/  @P3 F2FP.BF16.PACK_AB R236, RZ, R236 ;  /* 0x000000ecffec323e */ /* 0x000fe400000010ff */
[----:B------:R-:W-:Y:S02]  /*30f0*/  @P3 PRMT R138, R238, 0x7610, R138 ;  /* 0x00007610ee8a3816 */ /* 0x000fe4000000008a */
[----:B------:R-:W-:Y:S01]  /*3100*/  @P3 PRMT R137, R137, 0x5410, R151 ;  /* 0x0000541089893816 */ /* 0x000fe20000000097 */
[----:B------:R-:W-:Y:S01]  /*3110*/  @P3 IMAD.MOV.U32 R151, RZ, RZ, 0x10 ;  /* 0x00000010ff973424 */ /* 0x000fe200078e00ff */
[----:B------:R-:W-:-:S02]  /*3120*/  @P3 IADD3 R150, R198, 0x100, RZ ;  /* 0x00000100c6963810 */ /* 0x000fc40007ffe0ff */
[----:B------:R-:W-:Y:S02]  /*3130*/  @P3 F2FP.BF16.PACK_AB R237, RZ, R237 ;  /* 0x000000edffed323e */ /* 0x000fe400000010ff */
[----:B------:R-:W-:Y:S01]  /*3140*/  @P3 F2FP.BF16.PACK_AB R233, RZ, R233 ;  /* 0x000000e9ffe9323e */ /* 0x000fe200000010ff */
[----:B------:R-:W-:Y:S01]  /*3150*/  @P3 IMAD.WIDE.U32 R150, R150, R151, c[0x0][0x248] ;  /* 0x0000920096963625 */ /* 0x000fe200078e0097 */
[----:B------:R-:W-:Y:S02]  /*3160*/  @P3 PRMT R136, R148, 0x7610, R136 ;  /* 0x0000761094883816 */ /* 0x000fe40000000088 */
[----:B------:R-:W-:Y:S02]  /*3170*/  @P3 PRMT R138, R138, 0x5410, R149 ;  /* 0x000054108a8a3816 */ /* 0x000fe40000000095 */
[----:B------:R-:W-:Y:S02]  /*3180*/  @P3 PRMT R139, R236, 0x7610, R139 ;  /* 0x00007610ec8b3816 */ /* 0x000fe4000000008b */
[----:B------:R-:W-:-:S02]  /*3190*/  @P3 MOV R149, 0x10 ;  /* 0x0000001000953802 */ /* 0x000fc40000000f00 */
[----:B------:R-:W-:Y:S02]  /*31a0*/  IADD3 R198, R198, 0x200, RZ ;  /* 0x00000200c6c67810 */ /* 0x000fe40007ffe0ff */
[----:B------:R-:W-:Y:S02]  /*31b0*/  @P3 PRMT R136, R136, 0x5410, R237 ;  /* 0x0000541088883816 */ /* 0x000fe400000000ed */
[----:B------:R-:W-:Y:S01]  /*31c0*/  @P3 PRMT R139, R139, 0x5410, R233 ;  /* 0x000054108b8b3816 */ /* 0x000fe200000000e9 */
[----:B------:R-:W-:Y:S01]  /*31d0*/  @P3 IMAD.WIDE.U32 R148, R198, R149, c[0x0][0x170] ;  /* 0x00005c00c6943625 */ /* 0x000fe200078e0095 */
[----:B------:R-:W-:Y:S02]  /*31e0*/  @P3 PRMT R238, RZ, 0x7610, R132 ;  /* 0x00007610ffee3816 */ /* 0x000fe40000000084 */
[--C-:B------:R-:W-:Y:S01]  /*31f0*/  @P3 PRMT R237, RZ, 0x5410, R133.reuse ;  /* 0x00005410ffed3816 */ /* 0x100fe20000000085 */
[----:B------:R0:W-:Y:S01]  /*3200*/  @P3 STG.E.128 [R150.64], R136 ;  /* 0x0000008896003986 */ /* 0x0001e2000c101d04 */
[----:B------:R-:W-:-:S02]  /*3210*/  @P3 PRMT R236, RZ, 0x7610, R133 ;  /* 0x00007610ffec3816 */ /* 0x000fc40000000085 */
[--C-:B------:R-:W-:Y:S02]  /*3220*/  @P3 PRMT R235, RZ, 0x5410, R134.reuse ;  /* 0x00005410ffeb3816 */ /* 0x100fe40000000086 */
[----:B------:R-:W-:Y:S02]  /*3230*/  @P3 PRMT R233, RZ, 0x7610, R134 ;  /* 0x00007610ffe93816 */ /* 0x000fe40000000086 */
[--C-:B0-----:R-:W-:Y:S02]  /*3240*/  @P3 PRMT R151, RZ, 0x5410, R135.reuse ;  /* 0x00005410ff973816 */ /* 0x101fe40000000087 */
[----:B------:R-:W-:Y:S02]  /*3250*/  @P3 PRMT R150, RZ, 0x7610, R135 ;  /* 0x00007610ff963816 */ /* 0x000fe40000000087 */
[----:B------:R0:W5:Y:S01]  /*3260*/  @P3 LDG.E.128 R132, [R148.64] ;  /* 0x0000000494843981 */ /* 0x000162000c1e1d00 */
[----:B------:R-:W-:Y:S01]  /*3270*/  @!P4 ISETP.NE.U32.AND P1, PT, RZ, c[0x0][0x218], PT ;  /* 0x00008600ff00ca0c */ /* 0x000fe20003f25070 */
[----:B------:R-:W-:Y:S01]  /*3280*/  BSSY B0, `(.L_x_3404) ;  /* 0x0000010000007945 */ /* 0x000fe20003800000 */
[----:B------:R-:W-:Y:S01]  /*3290*/  @P3 FFMA.FTZ R70, R197, R192, R70 ;  /* 0x000000c0c5463223 */ /* 0x000fe20000010046 */
[----:B------:R-:W-:Y:S01]  /*32a0*/  @!P4 ISETP.NE.U32.AND P5, PT, RZ, c[0x0][0x218], PT ;  /* 0x00008600ff00ca0c */ /* 0x000fe20003fa5070 */
[----:B------:R-:W-:Y:S01]  /*32b0*/  @P3 FFMA.FTZ R68, R199, R154, R68 ;  /* 0x0000009ac7443223 */ /* 0x000fe20000010044 */
[----:B------:R-:W-:Y:S01]  /*32c0*/  @!P4 ISETP.NE.AND.EX P1, PT, RZ, c[0x0][0x21c], PT, P1 ;  /* 0x00008700ff00ca0c */ /* 0x000fe20003f25310 */
[----:B------:R-:W-:-:S03]  /*32d0*/  @P3 FFMA.FTZ R69, R228, R230, R69 ;  /* 0x000000e6e4453223 */ /* 0x000fc60000010045 */
        /* <DEDUP_REMOVED lines=10> */
.L_x_3405:
[----:B0-----:R-:W-:Y:S05]  /*3380*/  BSYNC B0 ;  /* 0x0000000000007941 */ /* 0x001fea0003800000 */
.L_x_3404:
[----:B------:R-:W-:Y:S01]  /*3390*/  @!P4 ISETP.NE.AND.EX P5, PT, RZ, c[0x0][0x21c], PT, P5 ;  /* 0x00008700ff00ca0c */ /* 0x000fe20003fa5350 */
[----:B------:R-:W-:Y:S01]  /*33a0*/  BSSY B0, `(.L_x_3406) ;  /* 0x0000010000007945 */ /* 0x000fe20003800000 */
[----:B------:R-:W-:Y:S01]  /*33b0*/  @P3 FFMA.FTZ R64, R195, R158, R64 ;  /* 0x0000009ec3403223 */ /* 0x000fe20000010040 */
[----:B------:R-:W-:Y:S01]  /*33c0*/  @!P4 ISETP.NE.U32.AND P1, PT, RZ, c[0x0][0x218], PT ;  /* 0x00008600ff00ca0c */ /* 0x000fe20003f25070 */
[----:B------:R-:W-:Y:S01]  /*33d0*/  @P3 FFMA.FTZ R71, R196, R159, R71 ;  /* 0x0000009fc4473223 */ /* 0x000fe20000010047 */
[----:B------:R-:W-:Y:S01]  /*33e0*/  @P3 PRMT R158, RZ, 0x5410, R96 ;  /* 0x00005410ff9e3816 */ /* 0x000fe20000000060 */
[----:B------:R-:W-:Y:S01]  /*33f0*/  @P3 FMUL.FTZ R149, R197, c[0x0][0x1ec] ;  /* 0x00007b00c5953a20 */ /* 0x000fe20000410000 */
[----:B------:R-:W-:Y:S01]  /*3400*/  @!P4 FSEL R148, R125, RZ, P5 ;  /* 0x000000ff7d94c208 */ /* 0x000fe20002800000 */
        /* <DEDUP_REMOVED lines=9> */
.L_x_3407:
[----:B------:R-:W-:Y:S05]  /*34a0*/  BSYNC B0 ;  /* 0x0000000000007941 */ /* 0x000fea0003800000 */
.L_x_3406:
[----:B------:R-:W-:Y:S01]  /*34b0*/  @P3 PRMT R159, RZ, 0x7610, R96 ;  /* 0x00007610ff9f3816 */ /* 0x000fe20000000060 */
[----:B------:R-:W-:Y:S01]  /*34c0*/  @P3 FMUL.FTZ R154, R148, c[0x0][0x1ec] ;  /* 0x00007b00949a3a20 */ /* 0x000fe20000410000 */
[----:B------:R-:W-:Y:S01]  /*34d0*/  @!P4 ISETP.NE.U32.AND P6, PT, RZ, c[0x0][0x218], PT ;  /* 0x00008600ff00ca0c */ /* 0x000fe20003fc5070 */
[----:B------:R-:W-:Y:S01]  /*34e0*/  @P3 FMUL.FTZ R158, R149, R158 ;  /* 0x0000009e959e3220 */ /* 0x000fe20000410000 */
[----:B------:R-:W-:Y:S01]  /*34f0*/  @!P4 ISETP.NE.AND.EX P1, PT, RZ, c[0x0][0x21c], PT, P1 ;  /* 0x00008700ff00ca0c */ /* 0x000fe20003f25310 */
[----:B------:R-:W-:Y:S01]  /*3500*/  @P3 FMUL.FTZ R159, R154, R159 ;  /* 0x0000009f9a9f3220 */ /* 0x000fe20000410000 */
[----:B------:R-:W-:Y:S01]  /*3510*/  @!P4 ISETP.NE.AND.EX P6, PT, RZ, c[0x0][0x21c], PT, P6 ;  /* 0x00008700ff00ca0c */ /* 0x000fe20003fc5360 */
[----:B------:R-:W-:Y:S01]  /*3520*/  BSSY B0, `(.L_x_3408) ;  /* 0x0000010000007945 */ /* 0x000fe20003800000 */
[----:B------:R-:W-:Y:S01]  /*3530*/  @P3 FFMA.FTZ R65, R194, R157, R65 ;  /* 0x0000009dc2413223 */ /* 0x000fe20000010041 */
[----:B------:R-:W-:Y:S02]  /*3540*/  @!P4 ISETP.NE.U32.AND P5, PT, RZ, c[0x0][0x218], PT ;  /* 0x00008600ff00ca0c */ /* 0x000fe40003fa5070 */
[----:B------:R-:W-:-:S02]  /*3550*/  @P3 F2FP.BF16.PACK_AB R158, RZ, R158 ;  /* 0x0000009eff9e323e */ /* 0x000fc400000010ff */
[----:B------:R-:W-:Y:S02]  /*3560*/  @P3 F2FP.BF16.PACK_AB R159, RZ, R159 ;  /* 0x0000009fff9f323e */ /* 0x000fe400000010ff */
[----:B------:R-:W-:Y:S02]  /*3570*/  @!P4 FSEL R192, R127, RZ, P6 ;  /* 0x000000ff7fc0c208 */ /* 0x000fe40003000000 */
        /* <DEDUP_REMOVED lines=10> */
.L_x_3409:
[----:B------:R-:W-:Y:S05]  /*3620*/  BSYNC B0 ;  /* 0x0000000000007941 */ /* 0x000fea0003800000 */
.L_x_3408:
        /* <DEDUP_REMOVED lines=10> */
.L_x_3411:
[----:B------:R-:W-:Y:S05]  /*36d0*/  BSYNC B0 ;  /* 0x0000000000007941 */ /* 0x000fea0003800000 */
.L_x_3410:
[----:B------:R-:W-:Y:S01]  /*36e0*/  @P3 FFMA.FTZ R66, R163, R156, R66 ;  /* 0x0000009ca3423223 */ /* 0x000fe20000010042 */
[----:B------:R-:W-:Y:S01]  /*36f0*/  @P3 PRMT R163, RZ, 0x7610, R97 ;  /* 0x00007610ffa33816 */ /* 0x000fe20000000061 */
[----:B------:R-:W-:Y:S01]  /*3700*/  @P3 FFMA.FTZ R67, R162, R155, R67 ;  /* 0x0000009ba2433223 */ /* 0x000fe20000010043 */
[----:B------:R-:W-:Y:S01]  /*3710*/  @P3 PRMT R162, RZ, 0x5410, R97 ;  /* 0x00005410ffa23816 */ /* 0x000fe20000000061 */
[----:B------:R-:W-:Y:S01]  /*3720*/  @P3 FMUL.FTZ R156, R192, c[0x0][0x1ec] ;  /* 0x00007b00c09c3a20 */ /* 0x000fe20000410000 */
[----:B------:R-:W-:Y:S01]  /*3730*/  @!P4 ISETP.NE.U32.AND P1, PT, RZ, c[0x0][0x218], PT ;  /* 0x00008600ff00ca0c */ /* 0x000fe20003f25070 */
[----:B------:R-:W-:Y:S01]  /*3740*/  @P3 FMUL.FTZ R155, R157, c[0x0][0x1ec] ;  /* 0x00007b009d9b3a20 */ /* 0x000fe20000410000 */
[----:B------:R-:W-:Y:S01]  /*3750*/  @!P4 ISETP.NE.AND.EX P5, PT, RZ, c[0x0][0x21c], PT, P5 ;  /* 0x00008700ff00ca0c */ /* 0x000fe20003fa5350 */
[----:B------:R-:W-:Y:S01]  /*3760*/  BSSY B0, `(.L_x_3412) ;  /* 0x000000e000007945 */ /* 0x000fe20003800000 */
[----:B------:R-:W-:Y:S01]  /*3770*/  @P3 FMUL.FTZ R199, R156, R163 ;  /* 0x000000a39cc73220 */ /* 0x000fe20000410000 */
[----:B------:R-:W-:Y:S01]  /*3780*/  @!P4 ISETP.NE.AND.EX P1, PT, RZ, c[0x0][0x21c], PT, P1 ;  /* 0x00008700ff00ca0c */ /* 0x000fe20003f25310 */
[----:B------:R-:W-:Y:S01]  /*3790*/  @P3 FMUL.FTZ R194, R155, R162 ;  /* 0x000000a29bc23220 */ /* 0x000fe20000410000 */
        /* <DEDUP_REMOVED lines=10> */
.L_x_3413:
[----:B------:R-:W-:Y:S05]  /*3840*/  BSYNC B0 ;  /* 0x0000000000007941 */ /* 0x000fea0003800000 */
.L_x_3412:
        /* <DEDUP_REMOVED lines=11> */
.L_x_3415:
[----:B------:R-:W-:Y:S05]  /*3900*/  BSYNC B0 ;  /* 0x0000000000007941 */ /* 0x000fea0003800000 */
.L_x_3414:
[--C-:B------:R-:W-:Y:S01]  /*3910*/  @P3 PRMT R196, RZ, 0x5410, R98.reuse ;  /* 0x00005410ffc43816 */ /* 0x100fe20000000062 */
[----:B------:R-:W-:Y:S01]  /*3920*/  @P3 FMUL.FTZ R195, R163, c[0x0][0x1ec] ;  /* 0x00007b00a3c33a20 */ /* 0x000fe20000410000 */
[----:B------:R-:W-:Y:S01]  /*3930*/  @P3 PRMT R241, RZ, 0x7610, R98 ;  /* 0x00007610fff13816 */ /* 0x000fe20000000062 */
[----:B------:R-:W-:Y:S01]  /*3940*/  @P3 FMUL.FTZ R162, R230, c[0x0][0x1ec] ;  /* 0x00007b00e6a23a20 */ /* 0x000fe20000410000 */
[----:B------:R-:W-:Y:S01]  /*3950*/  @!P4 ISETP.NE.U32.AND P1, PT, RZ, c[0x0][0x218], PT ;  /* 0x00008600ff00ca0c */ /* 0x000fe20003f25070 */
[----:B------:R-:W-:Y:S01]  /*3960*/  @P3 FMUL.FTZ R228, R195, R196 ;  /* 0x000000c4c3e43220 */ /* 0x000fe20000410000 */
[----:B------:R-:W-:Y:S01]  /*3970*/  BSSY B0, `(.L_x_3416) ;  /* 0x0000015000007945 */ /* 0x000fe20003800000 */
[----:B------:R-:W-:Y:S01]  /*3980*/  @P3 FMUL.FTZ R241, R162, R241 ;  /* 0x000000f1a2f13220 */ /* 0x000fe20000410000 */
[----:B------:R-:W-:Y:S02]  /*3990*/  @!P4 ISETP.NE.AND.EX P1, PT, RZ, c[0x0][0x21c], PT, P1 ;  /* 0x00008700ff00ca0c */ /* 0x000fe40003f25310 */
[----:B------:R-:W-:-:S02]  /*39a0*/  @P3 F2FP.BF16.PACK_AB R196, RZ, R194 ;  /* 0x000000c2ffc4323e */ /* 0x000fc400000010ff */
[----:B------:R-:W-:Y:S02]  /*39b0*/  SEL R142, R157, R142, P0 ;  /* 0x0000008e9d8e7207 */ /* 0x000fe40000000000 */
[----:B------:R-:W-:Y:S02]  /*39c0*/  @P3 F2FP.BF16.PACK_AB R199, RZ, R199 ;  /* 0x000000c7ffc7323e */ /* 0x000fe400000010ff */
[----:B------:R-:W-:Y:S02]  /*39d0*/  @P3 F2FP.BF16.PACK_AB R228, RZ, R228 ;  /* 0x000000e4ffe4323e */ /* 0x000fe400000010ff */
[----:B------:R-:W-:Y:S02]  /*39e0*/  @P3 F2FP.BF16.PACK_AB R194, RZ, R241 ;  /* 0x000000f1ffc2323e */ /* 0x000fe400000010ff */
[----:B------:R-:W-:Y:S02]  /*39f0*/  SEL R140, R197, R140, P0 ;  /* 0x0000008cc58c7207 */ /* 0x000fe40000000000 */
[----:B------:R-:W-:-:S02]  /*3a00*/  SEL R141, R148, R141, P0 ;  /* 0x0000008d948d7207 */ /* 0x000fc40000000000 */
        /* <DEDUP_REMOVED lines=11> */
.L_x_3417:
[----:B------:R-:W-:Y:S05]  /*3ac0*/  BSYNC B0 ;  /* 0x0000000000007941 */ /* 0x000fea0003800000 */
.L_x_3416:
[----:B------:R-:W-:Y:S01]  /*3ad0*/  @P3 FFMA.FTZ R59, R150, R234, R59 ;  /* 0x000000ea963b3223 */ /* 0x000fe2000001003b */
[----:B-----5:R-:W-:Y:S01]  /*3ae0*/  @P3 PRMT R150, RZ, 0x5410, R132 ;  /* 0x00005410ff963816 */ /* 0x020fe20000000084 */
[----:B------:R-:W-:Y:S01]  /*3af0*/  @P3 FMUL.FTZ R197, R157, c[0x0][0x1ec] ;  /* 0x00007b009dc53a20 */ /* 0x000fe20000410000 */
[----:B------:R-:W-:Y:S01]  /*3b00*/  @P3 PRMT R148, RZ, 0x5410, R99 ;  /* 0x00005410ff943816 */ /* 0x000fe20000000063 */
[----:B------:R-:W-:Y:S01]  /*3b10*/  BSSY B0, `(.L_x_3418) ;  /* 0x000002d000007945 */ /* 0x000fe20003800000 */
[----:B------:R-:W-:Y:S01]  /*3b20*/  @!P4 ISETP.NE.U32.AND P1, PT, RZ, c[0x0][0x218], PT ;  /* 0x00008600ff00ca0c */ /* 0x000fe20003f25070 */
[----:B------:R-:W-:Y:S01]  /*3b30*/  @P3 FFMA.FTZ R52, R150, R149, R52 ;  /* 0x0000009596343223 */ /* 0x000fe20000010034 */
[----:B------:R-:W-:Y:S01]  /*3b40*/  @P3 PRMT R149, RZ, 0x7610, R132 ;  /* 0x00007610ff953816 */ /* 0x000fe20000000084 */
[----:B------:R-:W-:Y:S01]  /*3b50*/  @P3 FMUL.FTZ R148, R197, R148 ;  /* 0x00000094c5943220 */ /* 0x000fe20000410000 */
[----:B------:R-:W-:Y:S01]  /*3b60*/  @P3 PRMT R136, R158, 0x7610, R136 ;  /* 0x000076109e883816 */ /* 0x000fe20000000088 */
[----:B------:R-:W-:Y:S01]  /*3b70*/  @P3 FFMA.FTZ R57, R233, R152, R57 ;  /* 0x00000098e9393223 */ /* 0x000fe20000010039 */
[----:B------:R-:W-:Y:S01]  /*3b80*/  @P3 PRMT R137, R196, 0x7610, R137 ;  /* 0x00007610c4893816 */ /* 0x000fe20000000089 */
[----:B------:R-:W-:Y:S01]  /*3b90*/  @P3 FFMA.FTZ R53, R149, R154, R53 ;  /* 0x0000009a95353223 */ /* 0x000fe20000010035 */
[----:B------:R-:W-:Y:S01]  /*3ba0*/  @P3 PRMT R149, RZ, 0x5410, R133 ;  /* 0x00005410ff953816 */ /* 0x000fe20000000085 */
[----:B------:R-:W-:Y:S01]  /*3bb0*/  @P3 FFMA.FTZ R60, R239, R161, R60 ;  /* 0x000000a1ef3c3223 */ /* 0x000fe2000001003c */
[----:B------:R-:W-:Y:S01]  /*3bc0*/  @P3 F2FP.BF16.PACK_AB R148, RZ, R148 ;  /* 0x00000094ff94323e */ /* 0x000fe200000010ff */
[----:B------:R-:W-:Y:S01]  /*3bd0*/  @P3 FFMA.FTZ R61, R238, R160, R61 ;  /* 0x000000a0ee3d3223 */ /* 0x000fe2000001003d */
[----:B------:R-:W-:Y:S01]  /*3be0*/  @P3 PRMT R138, R228, 0x7610, R138 ;  /* 0x00007610e48a3816 */ /* 0x000fe2000000008a */
[----:B------:R-:W-:Y:S01]  /*3bf0*/  @P3 FFMA.FTZ R54, R149, R155, R54 ;  /* 0x0000009b95363223 */ /* 0x000fe20000010036 */
[----:B------:R-:W-:Y:S01]  /*3c00*/  @P3 PRMT R149, RZ, 0x7610, R133 ;  /* 0x00007610ff953816 */ /* 0x000fe20000000085 */
[----:B------:R-:W-:Y:S01]  /*3c10*/  @P3 FFMA.FTZ R62, R237, R191, R62 ;  /* 0x000000bfed3e3223 */ /* 0x000fe2000001003e */
[----:B------:R-:W-:Y:S01]  /*3c20*/  @!P4 ISETP.NE.AND.EX P1, PT, RZ, c[0x0][0x21c], PT, P1 ;  /* 0x00008700ff00ca0c */ /* 0x000fe20003f25310 */
[----:B------:R-:W-:Y:S01]  /*3c30*/  @P3 FFMA.FTZ R63, R236, R232, R63 ;  /* 0x000000e8ec3f3223 */ /* 0x000fe2000001003f */
[----:B------:R-:W-:Y:S01]  /*3c40*/  SEL R144, R163, R144, P0 ;  /* 0x00000090a3907207 */ /* 0x000fe20000000000 */
[----:B------:R-:W-:Y:S01]  /*3c50*/  @P3 FFMA.FTZ R55, R149, R156, R55 ;  /* 0x0000009c95373223 */ /* 0x000fe20000010037 */
[----:B------:R-:W-:Y:S01]  /*3c60*/  @P3 PRMT R149, RZ, 0x5410, R134 ;  /* 0x00005410ff953816 */ /* 0x000fe20000000086 */
[----:B------:R-:W-:Y:S01]  /*3c70*/  @P3 FFMA.FTZ R56, R235, R153, R56 ;  /* 0x00000099eb383223 */ /* 0x000fe20000010038 */
[----:B------:R-:W-:Y:S01]  /*3c80*/  SEL R145, R230, R145, P0 ;  /* 0x00000091e6917207 */ /* 0x000fe20000000000 */
[----:B------:R-:W-:Y:S01]  /*3c90*/  @P3 FFMA.FTZ R58, R151, R231, R58 ;  /* 0x000000e7973a3223 */ /* 0x000fe2000001003a */
[----:B------:R-:W-:Y:S01]  /*3ca0*/  SEL R146, R157, R146, P0 ;  /* 0x000000929d927207 */ /* 0x000fe20000000000 */
[----:B------:R-:W-:Y:S01]  /*3cb0*/  @P3 FFMA.FTZ R48, R149, R195, R48 ;  /* 0x000000c395303223 */ /* 0x000fe20000010030 */
[----:B------:R-:W-:-:S02]  /*3cc0*/  @P3 PRMT R149, RZ, 0x7610, R134 ;  /* 0x00007610ff953816 */ /* 0x000fc40000000086 */
[----:B------:R-:W-:Y:S02]  /*3cd0*/  @P3 PRMT R136, R136, 0x5410, R159 ;  /* 0x0000541088883816 */ /* 0x000fe4000000009f */
[----:B------:R-:W-:Y:S01]  /*3ce0*/  @P3 PRMT R137, R137, 0x5410, R199 ;  /* 0x0000541089893816 */ /* 0x000fe200000000c7 */
[----:B------:R-:W-:Y:S01]  /*3cf0*/  @P3 FFMA.FTZ R49, R149, R162, R49 ;  /* 0x000000a295313223 */ /* 0x000fe20000010031 */
[----:B------:R-:W-:Y:S02]  /*3d00*/  @P3 PRMT R149, RZ, 0x5410, R135 ;  /* 0x00005410ff953816 */ /* 0x000fe40000000087 */
[----:B------:R-:W-:Y:S02]  /*3d10*/  @!P4 FSEL R152, R131, RZ, P1 ;  /* 0x000000ff8398c208 */ /* 0x000fe40000800000 */
[----:B------:R-:W-:Y:S01]  /*3d20*/  @P3 PRMT R138, R138, 0x5410, R194 ;  /* 0x000054108a8a3816 */ /* 0x000fe200000000c2 */
[----:B------:R-:W-:Y:S01]  /*3d30*/  @P3 FFMA.FTZ R50, R149, R197, R50 ;  /* 0x000000c595323223 */ /* 0x000fe20000010032 */
[----:B------:R-:W-:Y:S01]  /*3d40*/  @P3 PRMT R139, R148, 0x7610, R139 ;  /* 0x00007610948b3816 */ /* 0x000fe2000000008b */
        /* <DEDUP_REMOVED lines=9> */
.L_x_3419:
[----:B------:R-:W-:Y:S05]  /*3de0*/  BSYNC B0 ;  /* 0x0000000000007941 */ /* 0x000fea0003800000 */
.L_x_3418:
[----:B------:R-:W-:Y:S01]  /*3df0*/  @P3 PRMT R149, RZ, 0x7610, R99 ;  /* 0x00007610ff953816 */ /* 0x000fe20000000063 */
[C---:B------:R-:W-:Y:S01]  /*3e00*/  @P3 FMUL.FTZ R2, R152.reuse, c[0x0][0x1ec] ;  /* 0x00007b0098023a20 */ /* 0x040fe20000410000 */
[----:B------:R-:W-:Y:S01]  /*3e10*/  @P3 MOV R153, 0x10 ;  /* 0x0000001000993802 */ /* 0x000fe20000000f00 */
[----:B------:R-:W-:Y:S01]  /*3e20*/  @P2 IMAD.MOV.U32 R151, RZ, RZ, 0x20 ;  /* 0x00000020ff972424 */ /* 0x000fe200078e00ff */
[----:B------:R-:W-:Y:S01]  /*3e30*/  SEL R147, R152, R147, P0 ;  /* 0x0000009398937207 */ /* 0x000fe20000000000 */
[----:B------:R-:W-:Y:S01]  /*3e40*/  @P3 FMUL.FTZ R149, R2, R149 ;  /* 0x0000009502953220 */ /* 0x000fe20000410000 */
[----:B------:R-:W-:Y:S01]  /*3e50*/  IADD3 R190, R190, c[0x0][0x160], RZ ;  /* 0x00005800bebe7a10 */ /* 0x000fe20007ffe0ff */
[----:B------:R-:W-:Y:S01]  /*3e60*/  @P2 IMAD.WIDE.U32 R150, R0, R151, c[0x0][0x258] ;  /* 0x0000960000962625 */ /* 0x000fe200078e0097 */
[----:B------:R-:W-:Y:S02]  /*3e70*/  LOP3.LUT P1, RZ, R11, 0xff, RZ, 0xc0, !PT ;  /* 0x000000ff0bff7812 */ /* 0x000fe4000782c0ff */
[----:B------:R-:W-:Y:S01]  /*3e80*/  @P3 F2FP.BF16.PACK_AB R0, RZ, R149 ;  /* 0x00000095ff00323e */ /* 0x000fe200000010ff */
[----:B------:R-:W-:Y:S01]  /*3e90*/  @P3 IMAD.WIDE.U32 R148, R198, R153, c[0x0][0x248] ;  /* 0x00009200c6943625 */ /* 0x000fe200078e0099 */
[----:B------:R0:W-:Y:S01]  /*3ea0*/  @P2 STG.E.128 [R150.64], R140 ;  /* 0x0000008c96002986 */ /* 0x0001e2000c101d04 */
[----:B------:R-:W-:-:S02]  /*3eb0*/  ISETP.GE.AND P0, PT, R190, c[0x0][0x164], PT ;  /* 0x00005900be007a0c */ /* 0x000fc40003f06270 */
[----:B------:R-:W-:Y:S01]  /*3ec0*/  @P3 PRMT R139, R139, 0x5410, R0 ;  /* 0x000054108b8b3816 */ /* 0x000fe20000000000 */
[----:B------:R0:W-:Y:S01]  /*3ed0*/  @P2 STG.E.128 [R150.64+0x10], R144 ;  /* 0x0000109096002986 */ /* 0x0001e2000c101d04 */
[----:B------:R-:W-:Y:S02]  /*3ee0*/  @P3 PRMT R0, RZ, 0x7610, R135 ;  /* 0x00007610ff003816 */ /* 0x000fe40000000087 */
[----:B------:R-:W-:Y:S01]  /*3ef0*/  SEL R11, RZ, 0x1, P1 ;  /* 0x00000001ff0b7807 */ /* 0x000fe20000800000 */
[----:B------:R0:W-:Y:S02]  /*3f00*/  @P3 STG.E.128 [R148.64], R136 ;  /* 0x0000008894003986 */ /* 0x0001e4000c101d04 */
[----:B------:R-:W-:-:S04]  /*3f10*/  @P3 FFMA.FTZ R51, R0, R2, R51 ;  /* 0x0000000200333223 */ /* 0x000fc80000010033 */
[----:B0-----:R-:W-:Y:S01]  /*3f20*/  @P0 CALL.REL.NOINC `(.L_x_3366) ;  /* 0x0000001000000944 */ /* 0x001fe20003c00000 */
[----:B------:R-:W-:Y:S05]  /*3f30*/  BRA `(.L_x_3420) ;  /* 0xffffc83000007947 */ /* 0x000fea000383ffff */
.L_x_3366:
        /* <DEDUP_REMOVED lines=28> */
.L_x_3370:
[----:B------:R-:W-:Y:S01]  /*4100*/  HFMA2.MMA R156, -RZ, RZ, 0, 1.847743988037109375e-06 ;  /* 0x0000001fff9c7435 */ /* 0x000fe200000001ff */
[----:B------:R-:W-:Y:S01]  /*4110*/  MOV R154, R150 ;  /* 0x00000096009a7202 */ /* 0x000fe20000000f00 */
[----:B------:R-:W-:Y:S01]  /*4120*/  IMAD.MOV.U32 R157, RZ, RZ, 0x10 ;  /* 0x00000010ff9d7424 */ /* 0x000fe200078e00ff */
[----:B------:R-:W-:Y:S01]  /*4130*/  MOV R148, 0x4160 ;  /* 0x0000416000947802 */ /* 0x000fe20000000f00 */
[----:B------:R-:W-:-:S02]  /*4140*/  IMAD.MOV.U32 R159, RZ, RZ, -0x1 ;  /* 0xffffffffff9f7424 */ /* 0x000fc400078e00ff */
[----:B-----5:R-:W-:Y:S05]  /*4150*/  CALL.REL.NOINC `($__internal_67_$__cuda_sm70_shflsync_down_p) ;  /* 0x0000046000007944 */ /* 0x020fea0003c00000 */
[----:B-1----:R-:W-:Y:S01]  /*4160*/  MOV R153, R154 ;  /* 0x0000009a00997202 */ /* 0x002fe20000000f00 */
[----:B0-----:R-:W-:Y:S05]  /*4170*/  BRA `(.L_x_3421) ;  /* 0xffffd6b000007947 */ /* 0x001fea000383ffff */
.L_x_3371:
[----:B------:R-:W-:Y:S01]  /*4180*/  HFMA2.MMA R157, -RZ, RZ, 0, 9.5367431640625e-07 ;  /* 0x00000010ff9d7435 */ /* 0x000fe200000001ff */
[----:B------:R-:W-:Y:S01]  /*4190*/  IMAD.MOV.U32 R154, RZ, RZ, R151 ;  /* 0x000000ffff9a7224 */ /* 0x000fe200078e0097 */
[----:B------:R-:W-:Y:S01]  /*41a0*/  MOV R159, 0xffffffff ;  /* 0xffffffff009f7802 */ /* 0x000fe20000000f00 */
[----:B------:R-:W-:Y:S01]  /*41b0*/  IMAD.MOV.U32 R156, RZ, RZ, 0x1f ;  /* 0x0000001fff9c7424 */ /* 0x000fe200078e00ff */
[----:B------:R-:W-:-:S02]  /*41c0*/  MOV R148, 0x41e0 ;  /* 0x000041e000947802 */ /* 0x000fc40000000f00 */
[----:B01---5:R-:W-:Y:S05]  /*41d0*/  CALL.REL.NOINC `($__internal_67_$__cuda_sm70_shflsync_down_p) ;  /* 0x000003e000007944 */ /* 0x023fea0003c00000 */
[----:B------:R-:W-:Y:S01]  /*41e0*/  FADD.FTZ R153, R153, R150 ;  /* 0x0000009699997221 */ /* 0x000fe20000010000 */
[----:B0-----:R-:W-:Y:S01]  /*41f0*/  HFMA2.MMA R156, -RZ, RZ, 0, 1.847743988037109375e-06 ;  /* 0x0000001fff9c7435 */ /* 0x001fe200000001ff */
[----:B-1----:R-:W-:Y:S01]  /*4200*/  FADD.FTZ R151, R151, R154 ;  /* 0x0000009a97977221 */ /* 0x002fe20000010000 */
[----:B------:R-:W-:Y:S01]  /*4210*/  MOV R148, 0x4260 ;  /* 0x0000426000947802 */ /* 0x000fe20000000f00 */
[----:B------:R-:W-:Y:S01]  /*4220*/  IMAD.MOV.U32 R157, RZ, RZ, 0x8 ;  /* 0x00000008ff9d7424 */ /* 0x000fe200078e00ff */
[----:B------:R-:W-:Y:S01]  /*4230*/  MOV R154, R153 ;  /* 0x00000099009a7202 */ /* 0x000fe20000000f00 */
[----:B------:R-:W-:-:S02]  /*4240*/  IMAD.MOV.U32 R159, RZ, RZ, -0x1 ;  /* 0xffffffffff9f7424 */ /* 0x000fc400078e00ff */
[----:B------:R-:W-:Y:S05]  /*4250*/  CALL.REL.NOINC `($__internal_67_$__cuda_sm70_shflsync_down_p) ;  /* 0x0000036000007944 */ /* 0x000fea0003c00000 */
[----:B0-----:R-:W-:Y:S01]  /*4260*/  HFMA2.MMA R156, -RZ, RZ, 0, 1.847743988037109375e-06 ;  /* 0x0000001fff9c7435 */ /* 0x001fe200000001ff */
[----:B-1----:R-:W-:Y:S01]  /*4270*/  IMAD.MOV.U32 R150, RZ, RZ, R154 ;  /* 0x000000ffff967224 */ /* 0x002fe200078e009a */
[----:B------:R-:W-:Y:S01]  /*4280*/  MOV R154, R151 ;  /* 0x00000097009a7202 */ /* 0x000fe20000000f00 */
[----:B------:R-:W-:Y:S01]  /*4290*/  IMAD.MOV.U32 R157, RZ, RZ, 0x8 ;  /* 0x00000008ff9d7424 */ /* 0x000fe200078e00ff */
[----:B------:R-:W-:Y:S01]  /*42a0*/  MOV R148, 0x42d0 ;  /* 0x000042d000947802 */ /* 0x000fe20000000f00 */
[----:B------:R-:W-:-:S02]  /*42b0*/  IMAD.MOV.U32 R159, RZ, RZ, -0x1 ;  /* 0xffffffffff9f7424 */ /* 0x000fc400078e00ff */
[----:B------:R-:W-:Y:S05]  /*42c0*/  CALL.REL.NOINC `($__internal_67_$__cuda_sm70_shflsync_down_p) ;  /* 0x000002f000007944 */ /* 0x000fea0003c00000 */
[----:B------:R-:W-:Y:S01]  /*42d0*/  FADD.FTZ R153, R150, R153 ;  /* 0x0000009996997221 */ /* 0x000fe20000010000 */
[----:B0-----:R-:W-:Y:S01]  /*42e0*/  MOV R157, 0x4 ;  /* 0x00000004009d7802 */ /* 0x001fe20000000f00 */
[----:B-1----:R-:W-:Y:S01]  /*42f0*/  FADD.FTZ R151, R151, R154 ;  /* 0x0000009a97977221 */ /* 0x002fe20000010000 */
[----:B------:R-:W-:Y:S01]  /*4300*/  MOV R159, 0xffffffff ;  /* 0xffffffff009f7802 */ /* 0x000fe20000000f00 */
[----:B------:R-:W-:Y:S01]  /*4310*/  IMAD.MOV.U32 R156, RZ, RZ, 0x1f ;  /* 0x0000001fff9c7424 */ /* 0x000fe200078e00ff */
[----:B------:R-:W-:Y:S01]  /*4320*/  MOV R148, 0x4350 ;  /* 0x0000435000947802 */ /* 0x000fe20000000f00 */
[----:B------:R-:W-:-:S02]  /*4330*/  IMAD.MOV.U32 R154, RZ, RZ, R153 ;  /* 0x000000ffff9a7224 */ /* 0x000fc400078e0099 */
[----:B------:R-:W-:Y:S05]  /*4340*/  CALL.REL.NOINC `($__internal_67_$__cuda_sm70_shflsync_down_p) ;  /* 0x0000027000007944 */ /* 0x000fea0003c00000 */
[----:B0-----:R-:W-:Y:S01]  /*4350*/  HFMA2.MMA R157, -RZ, RZ, 0, 2.384185791015625e-07 ;  /* 0x00000004ff9d7435 */ /* 0x001fe200000001ff */
[----:B-1----:R-:W-:Y:S01]  /*4360*/  MOV R150, R154 ;  /* 0x0000009a00967202 */ /* 0x002fe20000000f00 */
[----:B------:R-:W-:Y:S01]  /*4370*/  IMAD.MOV.U32 R154, RZ, RZ, R151 ;  /* 0x000000ffff9a7224 */ /* 0x000fe200078e0097 */
[----:B------:R-:W-:Y:S01]  /*4380*/  MOV R159, 0xffffffff ;  /* 0xffffffff009f7802 */ /* 0x000fe20000000f00 */
[----:B------:R-:W-:Y:S01]  /*4390*/  IMAD.MOV.U32 R156, RZ, RZ, 0x1f ;  /* 0x0000001fff9c7424 */ /* 0x000fe200078e00ff */
[----:B------:R-:W-:-:S02]  /*43a0*/  MOV R148, 0x43c0 ;  /* 0x000043c000947802 */ /* 0x000fc40000000f00 */
[----:B------:R-:W-:Y:S05]  /*43b0*/  CALL.REL.NOINC `($__internal_67_$__cuda_sm70_shflsync_down_p) ;  /* 0x0000020000007944 */ /* 0x000fea0003c00000 */
        /* <DEDUP_REMOVED lines=8> */
[----:B0-----:R-:W-:Y:S01]  /*4440*/  HFMA2.MMA R157, -RZ, RZ, 0, 1.1920928955078125e-07 ;  /* 0x00000002ff9d7435 */ /* 0x001fe200000001ff */
[----:B-1----:R-:W-:Y:S01]  /*4450*/  MOV R150, R154 ;  /* 0x0000009a00967202 */ /* 0x002fe20000000f00 */
[----:B------:R-:W-:Y:S01]  /*4460*/  IMAD.MOV.U32 R154, RZ, RZ, R155 ;  /* 0x000000ffff9a7224 */ /* 0x000fe200078e009b */
[----:B------:R-:W-:Y:S01]  /*4470*/  MOV R156, 0x1f ;  /* 0x0000001f009c7802 */ /* 0x000fe20000000f00 */
[----:B------:R-:W-:Y:S01]  /*4480*/  IMAD.MOV.U32 R159, RZ, RZ, -0x1 ;  /* 0xffffffffff9f7424 */ /* 0x000fe200078e00ff */
[----:B------:R-:W-:-:S02]  /*4490*/  MOV R148, 0x44b0 ;  /* 0x000044b000947802 */ /* 0x000fc40000000f00 */
[----:B------:R-:W-:Y:S05]  /*44a0*/  CALL.REL.NOINC `($__internal_67_$__cuda_sm70_shflsync_down_p) ;  /* 0x0000011000007944 */ /* 0x000fea0003c00000 */
[----:B------:R-:W-:Y:S01]  /*44b0*/  FADD.FTZ R151, R150, R153 ;  /* 0x0000009996977221 */ /* 0x000fe20000010000 */
[----:B0-----:R-:W-:Y:S01]  /*44c0*/  HFMA2.MMA R157, -RZ, RZ, 0, 5.9604644775390625e-08 ;  /* 0x00000001ff9d7435 */ /* 0x001fe200000001ff */
[----:B-1----:R-:W-:Y:S01]  /*44d0*/  FADD.FTZ R155, R155, R154 ;  /* 0x0000009a9b9b7221 */ /* 0x002fe20000010000 */
[----:B------:R-:W-:Y:S01]  /*44e0*/  MOV R156, 0x1f ;  /* 0x0000001f009c7802 */ /* 0x000fe20000000f00 */
[----:B------:R-:W-:Y:S01]  /*44f0*/  IMAD.MOV.U32 R159, RZ, RZ, -0x1 ;  /* 0xffffffffff9f7424 */ /* 0x000fe200078e00ff */
[----:B------:R-:W-:-:S02]  /*4500*/  MOV R154, R151 ;  /* 0x00000097009a7202 */ /* 0x000fc40000000f00 */
[----:B------:R-:W-:Y:S02]  /*4510*/  MOV R148, 0x4530 ;  /* 0x0000453000947802 */ /* 0x000fe40000000f00 */
[----:B------:R-:W-:Y:S05]  /*4520*/  CALL.REL.NOINC `($__internal_67_$__cuda_sm70_shflsync_down_p) ;  /* 0x0000009000007944 */ /* 0x000fea0003c00000 */
[----:B0-----:R-:W-:Y:S01]  /*4530*/  HFMA2.MMA R157, -RZ, RZ, 0, 5.9604644775390625e-08 ;  /* 0x00000001ff9d7435 */ /* 0x001fe200000001ff */
[----:B-1----:R-:W-:Y:S01]  /*4540*/  MOV R194, R154 ;  /* 0x0000009a00c27202 */ /* 0x002fe20000000f00 */
[----:B------:R-:W-:Y:S01]  /*4550*/  IMAD.MOV.U32 R154, RZ, RZ, R155 ;  /* 0x000000ffff9a7224 */ /* 0x000fe200078e009b */
[----:B------:R-:W-:Y:S01]  /*4560*/  MOV R156, 0x1f ;  /* 0x0000001f009c7802 */ /* 0x000fe20000000f00 */
[----:B------:R-:W-:Y:S01]  /*4570*/  IMAD.MOV.U32 R159, RZ, RZ, -0x1 ;  /* 0xffffffffff9f7424 */ /* 0x000fe200078e00ff */
[----:B------:R-:W-:Y:S02]  /*4580*/  MOV R148, 0x45a0 ;  /* 0x000045a000947802 */ /* 0x000fe40000000f00 */
[----:B------:R-:W-:Y:S05]  /*4590*/  CALL.REL.NOINC `($__internal_67_$__cuda_sm70_shflsync_down_p) ;  /* 0x0000002000007944 */ /* 0x000fea0003c00000 */
[----:B-1----:R-:W-:Y:S01]  /*45a0*/  MOV R148, R154 ;  /* 0x0000009a00947202 */ /* 0x002fe20000000f00 */
[----:B0-----:R-:W-:Y:S05]  /*45b0*/  BRA `(.L_x_3422) ;  /* 0xffffd39000007947 */ /* 0x001fea000383ffff */
        .weak           $__internal_67_$__cuda_sm70_shflsync_down_p
        .type           $__internal_67_$__cuda_sm70_shflsync_down_p,@function
        .size           $__internal_67_$__cuda_sm70_shflsync_down_p,(.L_x_9321 - $__internal_67_$__cuda_sm70_shflsync_down_p)
$__internal_67_$__cuda_sm70_shflsync_down_p:
[----:B------:R-:W-:Y:S01]  /*45c0*/  HFMA2.MMA R149, -RZ, RZ, 0, 0 ;  /* 0x00000000ff957435 */ /* 0x000fe200000001ff */
[----:B------:R-:W-:Y:S04]  /*45d0*/  WARPSYNC R159 ;  /* 0x0000009f00007348 */ /* 0x000fe80003800000 */
[----:B------:R0:W1:Y:S01]  /*45e0*/  SHFL.DOWN PT, R154, R154, R157, R156 ;  /* 0x0800009d9a9a7389 */ /* 0x00006200000e009c */
[----:B------:R-:W-:Y:S05]  /*45f0*/  RET.REL.NODEC R148 `(_ZN10layer_norm13ln_bwd_kernelINS_13Kernel_traitsI13__nv_bfloat16S2_fS2_fjLj6144ELj1ELj1ELj8ELj16ENS_18Kernel_traits_baseILj6144ES2_S2_fS2_fjLj256EEEEELb0ELb1ELb1ELb1EEEvNS_9BwdParamsE) ;  /* 0xffffba0094007950 */ /* 0x000fea0003c3ffff */
.L_x_3423:
        /* <DEDUP_REMOVED lines=16> */
.L_x_9321:


//--------------------- .text._ZN10layer_norm13ln_bwd_kernelINS_13Kernel_traitsI13__nv_bfloat16S2_fS2_fjLj6144ELj1ELj1ELj8ELj16ENS_18Kernel_traits_baseILj6144ES2_S2_fS2_fjLj256EEEEELb1ELb0ELb0ELb0EEEvNS_9BwdParamsE --------------------------
	.section	.text._ZN10layer_norm13ln_bwd_kernelINS_13Kernel_traitsI13__nv_bfloat16S2_fS2_fjLj6144ELj1ELj1ELj8ELj16ENS_18Kernel_traits_baseILj6144ES2_S2_fS2_fjLj256EEEEELb1ELb0ELb0ELb0EEEvNS_9BwdParamsE,"ax",@progbits
	.sectioninfo	@"SHI_REGISTERS=190"
	.align	128
        .global         _ZN10layer_norm13ln_bwd_kernelINS_13Kernel_traitsI13__nv_bfloat16S2_fS2_fjLj6144ELj1ELj1ELj8ELj16ENS_18Kernel_traits_baseILj6144ES2_S2_fS2_fjLj256EEEEELb1ELb0ELb0ELb0EEEvNS_9BwdParamsE
        .type           _ZN10layer_norm13ln_bwd_kernelINS_13Kernel_traitsI13__nv_bfloat16S2_fS2_fjLj6144ELj1ELj1ELj8ELj16ENS_18Kernel_traits_baseILj6144ES2_S2_fS2_fjLj256EEEEELb1ELb0ELb0ELb0EEEvNS_9BwdParamsE,@function
        .size           _ZN10layer_norm13ln_bwd_kernelINS_13Kernel_traitsI13__nv_bfloat16S2_fS2_fjLj6144ELj1ELj1ELj8ELj16ENS_18Kernel_traits_baseILj6144ES2_S2_fS2_fjLj256EEEEELb1ELb0ELb0ELb0EEEvNS_9BwdParamsE,(.L_x_9322 - _ZN10layer_norm13ln_bwd_kernelINS_13Kernel_traitsI13__nv_bfloat16S2_fS2_fjLj6144ELj1ELj1ELj8ELj16ENS_18Kernel_traits_baseILj6144ES2_S2_fS2_fjLj256EEEEELb1ELb0ELb0ELb0EEEvNS_9BwdParamsE)
        .other          _ZN10layer_norm13ln_bwd_kernelINS_13Kernel_traitsI13__nv_bfloat16S2_fS2_fjLj6144ELj1ELj1ELj8ELj16ENS_18Kernel_traits_baseILj6144ES2_S2_fS2_fjLj256EEEEELb1ELb0ELb0ELb0EEEvNS_9BwdParamsE,@"STO_CUDA_ENTRY STV_DEFAULT"
_ZN10layer_norm13ln_bwd_kernelINS_13Kernel_traitsI13__nv_bfloat16S2_fS2_fjLj6144ELj1ELj1ELj8ELj16ENS_18Kernel_traits_baseILj6144ES2_S2_fS2_fjLj256EEEEELb1ELb0ELb0ELb0EEEvNS_9BwdParamsE:
.text._ZN10layer_norm13ln_bwd_kernelINS_13Kernel_traitsI13__nv_bfloat16S2_fS2_fjLj6144ELj1ELj1ELj8ELj16ENS_18Kernel_traits_baseILj6144ES2_S2_fS2_fjLj256EEEEELb1ELb0ELb0ELb0EEEvNS_9BwdParamsE:
        /* <DEDUP_REMOVED lines=19> */
[----:B------:R-:W-:Y:S01]  /*0130*/  @P3 IMAD.WIDE.U32 R6, R4, R7, c[0x0][0x1b0] ;  /* 0x00006c0004063625 */ /* 0x000fe200078e0007 */
        /* <DEDUP_REMOVED lines=58> */
.L_x_3439:
        /* <DEDUP_REMOVED lines=35> */
[C---:B------:R-:W-:Y:S02]  /*0710*/  @P1 LEA.HI.X R151, R129.reuse, c[0x0][0x21c], RZ, 0x5, P6 ;  /* 0x0000870081971a11 */ /* 0x040fe400030f2cff */
[----:B------:R-:W-:-:S03]  /*0720*/  LEA R100, P6, R129, c[0x0][0x190], 0x3 ;  /* 0x0000640081647a11 */ /* 0x000fc600078c18ff */
[----:B------:R1:W5:Y:S01]  /*0730*/  @P1 LDG.E.128 R52, [R150.64] ;  /* 0x0000000496341981 */ /* 0x000362000c1e1d00 */
[----:B------:R-:W-:-:S03]  /*0740*/  LEA.HI.X R101, R129, c[0x0][0x194], RZ, 0x3, P6 ;  /* 0x0000650081657a11 */ /* 0x000fc600030f1cff */
[----:B------:R1:W5:Y:S04]  /*0750*/  @P1 LDG.E.128 R56, [R150.64+0x10] ;  /* 0x0000100496381981 */ /* 0x000368000c1e1d00 */
[----:B------:R-:W5:Y:S01]  /*0760*/  LDG.E.64 R100, [R100.64] ;  /* 0x0000000464647981 */ /* 0x000f62000c1e1b00 */
[----:B------:R-:W-:Y:S01]  /*0770*/  IADD3 R179, R129, 0x100, RZ ;  /* 0x0000010081b37810 */ /* 0x000fe20007ffe0ff */
[C---:B--2---:R-:W-:Y:S02]  /*0780*/  FADD.FTZ R99, -R98.reuse, R85 ;  /* 0x0000005562637221 */ /* 0x044fe40000010100 */
[C---:B------:R-:W-:Y:S02]  /*0790*/  FADD.FTZ R147, -R98.reuse, R84 ;  /* 0x0000005462937221 */ /* 0x040fe40000010100 */
[----:B0-----:R-:W-:Y:S01]  /*07a0*/  FADD.FTZ R153, -R98, R86 ;  /* 0x0000005662997221 */ /* 0x001fe20000010100 */
[--C-:B----4-:R-:W-:Y:S01]  /*07b0*/  PRMT R85, RZ, 0x5410, R88.reuse ;  /* 0x00005410ff557816 */ /* 0x110fe20000000058 */
[----:B-----5:R-:W-:Y:S01]  /*07c0*/  FMUL.FTZ R147, R130, R147 ;  /* 0x0000009382937220 */ /* 0x020fe20000410000 */
[----:B------:R-:W-:-:S03]  /*07d0*/  PRMT R88, RZ, 0x7610, R88 ;  /* 0x00007610ff587816 */ /* 0x000fc60000000058 */
[-C--:B-1----:R-:W-:Y:S01]  /*07e0*/  FMUL.FTZ R150, R0, R85.reuse ;  /* 0x0000005500967220 */ /* 0x082fe20000410000 */
[----:B------:R-:W-:Y:S01]  /*07f0*/  PRMT R154, RZ, 0x5410, R89 ;  /* 0x00005410ff9a7816 */ /* 0x000fe20000000059 */
[----:B------:R-:W-:Y:S02]  /*0800*/  FADD.FTZ R87, -R98, R87 ;  /* 0x0000005762577221 */ /* 0x000fe40000010100 */
[----:B------:R-:W-:Y:S02]  /*0810*/  FADD.FTZ R24, R24, R85 ;  /* 0x0000005518187221 */ /* 0x000fe40000010000 */
[----:B------:R-:W-:Y:S02]  /*0820*/  FFMA.FTZ R48, R147, R85, R48 ;  /* 0x0000005593307223 */ /* 0x000fe40000010030 */
[C---:B------:R-:W-:Y:S02]  /*0830*/  FMUL.FTZ R151, R130.reuse, R153 ;  /* 0x0000009982977220 */ /* 0x040fe40000410000 */
[----:B------:R-:W-:-:S02]  /*0840*/  FMUL.FTZ R148, R130, R99 ;  /* 0x0000006382947220 */ /* 0x000fc40000410000 */
[----:B------:R-:W-:Y:S02]  /*0850*/  FMUL.FTZ R153, R104, R88 ;  /* 0x0000005868997220 */ /* 0x000fe40000410000 */
[----:B------:R-:W-:Y:S02]  /*0860*/  FADD.FTZ R84, RZ, R150 ;  /* 0x00000096ff547221 */ /* 0x000fe40000010000 */
[----:B------:R-:W-:Y:S01]  /*0870*/  FFMA.FTZ R85, R147, R150, RZ ;  /* 0x0000009693557223 */ /* 0x000fe200000100ff */
[----:B------:R-:W-:Y:S01]  /*0880*/  PRMT R89, RZ, 0x7610, R89 ;  /* 0x00007610ff597816 */ /* 0x000fe20000000059 */
[----:B---3--:R-:W-:Y:S02]  /*0890*/  FADD.FTZ R157, -R98, R92 ;  /* 0x0000005c629d7221 */ /* 0x008fe40000010100 */
[----:B------:R-:W-:Y:S02]  /*08a0*/  FADD.FTZ R26, R26, R154 ;  /* 0x0000009a1a1a7221 */ /* 0x000fe40000010000 */
[----:B------:R-:W-:-:S02]  /*08b0*/  FMUL.FTZ R152, R130, R87 ;  /* 0x0000005782987220 */ /* 0x000fc40000410000 */
[-C--:B------:R-:W-:Y:S02]  /*08c0*/  FFMA.FTZ R50, R151, R154.reuse, R50 ;  /* 0x0000009a97327223 */ /* 0x080fe40000010032 */
        /* <DEDUP_REMOVED lines=43> */
.L_x_3426:
[----:B0-----:R-:W-:Y:S05]  /*0b80*/  BSYNC B0 ;  /* 0x0000000000007941 */ /* 0x001fea0003800000 */
.L_x_3425:
        /* <DEDUP_REMOVED lines=19> */
[----:B--2---:R-:W-:Y:S01]  /*0cc0*/  FADD.FTZ R149, -R98, R84 ;  /* 0x0000005462957221 */ /* 0x004fe20000010100 */
[----:B---3--:R-:W-:-:S03]  /*0cd0*/  PRMT R166, RZ, 0x5410, R88 ;  /* 0x00005410ffa67816 */ /* 0x008fc60000000058 */
[----:B-----5:R-:W-:Y:S01]  /*0ce0*/  FMUL.FTZ R149, R130, R149 ;  /* 0x0000009582957220 */ /* 0x020fe20000410000 */
[----:B------:R-:W-:Y:S01]  /*0cf0*/  PRMT R88, RZ, 0x7610, R88 ;  /* 0x00007610ff587816 */ /* 0x000fe20000000058 */
[----:B------:R-:W-:Y:S02]  /*0d00*/  FADD.FTZ R167, -R98, R86 ;  /* 0x0000005662a77221 */ /* 0x000fe40000010100 */
[----:B------:R-:W-:Y:S02]  /*0d10*/  FADD.FTZ R16, R16, R166 ;  /* 0x000000a610107221 */ /* 0x000fe40000010000 */
[-C--:B------:R-:W-:Y:S02]  /*0d20*/  FFMA.FTZ R40, R149, R166.reuse, R40 ;  /* 0x000000a695287223 */ /* 0x080fe40000010028 */
[----:B------:R-:W-:Y:S02]  /*0d30*/  FADD.FTZ R85, -R98, R85 ;  /* 0x0000005562557221 */ /* 0x000fe40000010100 */
        /* <DEDUP_REMOVED lines=8> */
[----:B----4-:R-:W-:Y:S02]  /*0dc0*/  FADD.FTZ R171, -R98, R92 ;  /* 0x0000005c62ab7221 */ /* 0x010fe40000010100 */
        /* <DEDUP_REMOVED lines=47> */
.L_x_3428:
[----:B------:R-:W-:Y:S05]  /*10c0*/  BSYNC B0 ;  /* 0x0000000000007941 */ /* 0x000fea0003800000 */
.L_x_3427:
        /* <DEDUP_REMOVED lines=18> */
[C---:B--2---:R-:W-:Y:S02]  /*11f0*/  FADD.FTZ R135, -R98.reuse, R89 ;  /* 0x0000005962877221 */ /* 0x044fe40000010100 */
[C---:B------:R-:W-:Y:S02]  /*1200*/  FADD.FTZ R131, -R98.reuse, R88 ;  /* 0x0000005862837221 */ /* 0x040fe40000010100 */
[----:B------:R-:W-:Y:S01]  /*1210*/  FADD.FTZ R137, -R98, R90 ;  /* 0x0000005a62897221 */ /* 0x000fe20000010100 */
[--C-:B----4-:R-:W-:Y:S01]  /*1220*/  PRMT R89, RZ, 0x5410, R92.reuse ;  /* 0x00005410ff597816 */ /* 0x110fe2000000005c */
[----:B-----5:R-:W-:Y:S01]  /*1230*/  FMUL.FTZ R131, R130, R131 ;  /* 0x0000008382837220 */ /* 0x020fe20000410000 */
[----:B------:R-:W-:-:S03]  /*1240*/  PRMT R92, RZ, 0x7610, R92 ;  /* 0x00007610ff5c7816 */ /* 0x000fc6000000005c */
[----:B------:R-:W-:Y:S01]  /*1250*/  FMUL.FTZ R134, R120, R89 ;  /* 0x0000005978867220 */ /* 0x000fe20000410000 */
[----:B------:R-:W-:Y:S01]  /*1260*/  PRMT R138, RZ, 0x5410, R93 ;  /* 0x00005410ff8a7816 */ /* 0x000fe2000000005d */
[----:B---3--:R-:W-:Y:S02]  /*1270*/  FADD.FTZ R139, -R98, R84 ;  /* 0x00000054628b7221 */ /* 0x008fe40000010100 */
[C---:B0-----:R-:W-:Y:S02]  /*1280*/  FMUL.FTZ R132, R130.reuse, R135 ;  /* 0x0000008782847220 */ /* 0x041fe40000410000 */
[----:B------:R-:W-:Y:S02]  /*1290*/  FMUL.FTZ R133, R130, R137 ;  /* 0x0000008982857220 */ /* 0x000fe40000410000 */
[----:B------:R-:W-:Y:S02]  /*12a0*/  FMUL.FTZ R135, R122, R92 ;  /* 0x0000005c7a877220 */ /* 0x000fe40000410000 */
[----:B------:R-:W-:-:S02]  /*12b0*/  FADD.FTZ R84, R99, R134 ;  /* 0x0000008663547221 */ /* 0x000fc40000010000 */
[----:B------:R-:W-:Y:S01]  /*12c0*/  FFMA.FTZ R180, R131, R134, R180 ;  /* 0x0000008683b47223 */ /* 0x000fe200000100b4 */
[--C-:B------:R-:W-:Y:S01]  /*12d0*/  PRMT R144, RZ, 0x5410, R95.reuse ;  /* 0x00005410ff907816 */ /* 0x100fe2000000005f */
[----:B------:R-:W-:Y:S01]  /*12e0*/  FADD.FTZ R10, R10, R138 ;  /* 0x0000008a0a0a7221 */ /* 0x000fe20000010000 */
[----:B------:R-:W-:Y:S01]  /*12f0*/  PRMT R88, RZ, 0x7610, R95 ;  /* 0x00007610ff587816 */ /* 0x000fe2000000005f */
[C---:B------:R-:W-:Y:S01]  /*1300*/  FADD.FTZ R95, -R98.reuse, R85 ;  /* 0x00000055625f7221 */ /* 0x040fe20000010100 */
[----:B------:R-:W-:Y:S01]  /*1310*/  PRMT R93, RZ, 0x7610, R93 ;  /* 0x00007610ff5d7816 */ /* 0x000fe2000000005d */
[-C--:B------:R-:W-:Y:S02]  /*1320*/  FFMA.FTZ R34, R133, R138.reuse, R34 ;  /* 0x0000008a85227223 */ /* 0x080fe40000010022 */
[----:B------:R-:W-:Y:S02]  /*1330*/  FADD.FTZ R91, -R98, R91 ;  /* 0x0000005b625b7221 */ /* 0x000fe40000010100 */
[----:B------:R-:W-:-:S02]  /*1340*/  FMUL.FTZ R138, R123, R138 ;  /* 0x0000008a7b8a7220 */ /* 0x000fc40000410000 */
[----:B------:R-:W-:Y:S02]  /*1350*/  FADD.FTZ R85, R84, R135 ;  /* 0x0000008754557221 */ /* 0x000fe40000010000 */
[----:B------:R-:W-:Y:S01]  /*1360*/  FFMA.FTZ R180, R132, R135, R180 ;  /* 0x0000008784b47223 */ /* 0x000fe200000100b4 */
[----:B------:R-:W-:Y:S01]  /*1370*/  PRMT R140, RZ, 0x5410, R94 ;  /* 0x00005410ff8c7816 */ /* 0x000fe2000000005e */
[C---:B------:R-:W-:Y:S02]  /*1380*/  FMUL.FTZ R139, R130.reuse, R139 ;  /* 0x0000008b828b7220 */ /* 0x040fe40000410000 */
[----:B------:R-:W-:Y:S02]  /*1390*/  FMUL.FTZ R136, R130, R91 ;  /* 0x0000005b82887220 */ /* 0x000fe40000410000 */
[----:B------:R-:W-:Y:S02]  /*13a0*/  FMUL.FTZ R137, R124, R93 ;  /* 0x0000005d7c897220 */ /* 0x000fe40000410000 */
[----:B------:R-:W-:-:S02]  /*13b0*/  FADD.FTZ R84, R85, R138 ;  /* 0x0000008a55547221 */ /* 0x000fc40000010000 */
[----:B------:R-:W-:Y:S01]  /*13c0*/  FFMA.FTZ R180, R133, R138, R180 ;  /* 0x0000008a85b47223 */ /* 0x000fe200000100b4 */
[----:B------:R-:W-:Y:S01]  /*13d0*/  PRMT R94, RZ, 0x7610, R94 ;  /* 0x00007610ff5e7816 */ /* 0x000fe2000000005e */
[----:B------:R-:W-:Y:S02]  /*13e0*/  FADD.FTZ R143, -R98, R86 ;  /* 0x00000056628f7221 */ /* 0x000fe40000010100 */
        /* <DEDUP_REMOVED lines=32> */
.L_x_3430:
[----:B------:R-:W-:Y:S05]  /*15f0*/  BSYNC B0 ;  /* 0x0000000000007941 */ /* 0x000fea0003800000 */
.L_x_3429:
[----:B------:R-:W-:Y:S02]  /*1600*/  LOP3.LUT R184, R97, 0x7fffff8, RZ, 0xc0, !PT ;  /* 0x07fffff861b87812 */ /* 0x000fe400078ec0ff */
[----:B------:R-:W-:Y:S02]  /*1610*/  MOV R179, 0x3f800000 ;  /* 0x3f80000000b37802 */ /* 0x000fe40000000f00 */
[----:B------:R-:W-:-:S02]  /*1620*/  LOP3.LUT P1, RZ, R182, 0x1f, RZ, 0xc0, !PT ;  /* 0x0000001fb6ff7812 */ /* 0x000fc4000782c0ff */
[----:B------:R-:W-:Y:S02]  /*1630*/  @!P5 IADD3 R184, R184, 0x8, RZ ;  /* 0x00000008b8b8d810 */ /* 0x000fe40007ffe0ff */
[----:B-----5:R-:W-:Y:S01]  /*1640*/  @P0 PRMT R179, RZ, 0x5410, R96 ;  /* 0x00005410ffb30816 */ /* 0x020fe20000000060 */
[----:B------:R-:W-:Y:S06]  /*1650*/  BRA.DIV ~URZ, `(.L_x_3431) ;  /* 0x000016a27f007947 */ /* 0x000fec000b800000 */
[----:B------:R0:W1:Y:S02]  /*1660*/  SHFL.DOWN PT, R86, R99, 0x10, 0x1f ;  /* 0x0a001f0063567f89 */ /* 0x00006400000e0000 */
.L_x_3440:
        /* <DEDUP_REMOVED lines=18> */
.L_x_3441:
[----:B------:R-:W-:Y:S01]  /*1790*/  @!P1 LOP3.LUT R97, R97, 0x7, RZ, 0xc0, !PT ;  /* 0x0000000761619812 */ /* 0x000fe200078ec0ff */
[----:B--2---:R-:W-:Y:S01]  /*17a0*/  FADD.FTZ R180, R91, R88 ;  /* 0x000000585bb47221 */ /* 0x004fe20000010000 */
[----:B------:R-:W-:Y:S01]  /*17b0*/  WARPSYNC 0xffffffff ;  /* 0xffffffff00007948 */ /* 0x000fe20003800000 */
[----:B-1----:R-:W-:Y:S01]  /*17c0*/  FADD.FTZ R181, R181, R90 ;  /* 0x0000005ab5b57221 */ /* 0x002fe20000010000 */
[----:B------:R-:W-:Y:S01]  /*17d0*/  @!P1 IADD3 R185, R184, R97, RZ ;  /* 0x00000061b8b99210 */ /* 0x000fe20007ffe0ff */
[----:B------:R-:W-:Y:S01]  /*17e0*/  BSSY B0, `(.L_x_3433) ;  /* 0x0000075000007945 */ /* 0x000fe20003800000 */
[----:B------:R-:W-:-:S03]  /*17f0*/  ISETP.NE.AND P0, PT, R183, RZ, PT ;  /* 0x000000ffb700720c */ /* 0x000fc60003f05270 */
        /* <DEDUP_REMOVED lines=34> */
[----:B------:R-:W-:Y:S01]  /*1a20*/  MOV R84, R100 ;  /* 0x0000006400547202 */ /* 0x000fe20000000f00 */
[----:B------:R-:W-:Y:S01]  /*1a30*/  FMUL.FTZ R85, R130, R85 ;  /* 0x0000005582557220 */ /* 0x000fe20000410000 */
[----:B------:R-:W-:Y:S01]  /*1a40*/  LOP3.LUT P6, RZ, R100, 0xff00, RZ, 0xc0, !PT ;  /* 0x0000ff0064ff7812 */ /* 0x000fe200078cc0ff */
[----:B------:R-:W-:Y:S01]  /*1a50*/  FMUL.FTZ R86, R130, R87 ;  /* 0x0000005782567220 */ /* 0x000fe20000410000 */
[----:B------:R-:W-:Y:S01]  /*1a60*/  LOP3.LUT P5, RZ, R84, 0xff, RZ, 0xc0, !PT ;  /* 0x000000ff54ff7812 */ /* 0x000fe200078ac0ff */
[-CC-:B------:R-:W-:Y:S01]  /*1a70*/  FFMA.FTZ R89, R151, R92.reuse, R93.reuse ;  /* 0x0000005c97597223 */ /* 0x180fe2000001005d */
[----:B------:R-:W-:Y:S01]  /*1a80*/  HFMA2.MMA R96, -RZ, RZ, 0, 9.5367431640625e-07 ;  /* 0x00000010ff607435 */ /* 0x000fe200000001ff */
[----:B------:R-:W-:-:S02]  /*1a90*/  FFMA.FTZ R88, R152, R92, R93 ;  /* 0x0000005c98587223 */ /* 0x000fc4000001005d */
[----:B------:R-:W-:Y:S02]  /*1aa0*/  @P0 FADD.FTZ R85, R52, R85 ;  /* 0x0000005534550221 */ /* 0x000fe40000010000 */
[----:B------:R-:W-:Y:S01]  /*1ab0*/  @P0 FADD.FTZ R86, R53, R86 ;  /* 0x0000005635560221 */ /* 0x000fe20000010000 */
[----:B------:R-:W-:Y:S01]  /*1ac0*/  @P1 MOV R94, 0x20 ;  /* 0x00000020005e1802 */ /* 0x000fe20000000f00 */
[----:B------:R-:W-:Y:S01]  /*1ad0*/  FADD.FTZ R89, R154, -R89 ;  /* 0x800000599a597221 */ /* 0x000fe20000010000 */
[C---:B------:R-:W-:Y:S01]  /*1ae0*/  SEL R76, R85.reuse, R76, P1 ;  /* 0x0000004c554c7207 */ /* 0x040fe20000800000 */
[----:B------:R-:W-:Y:S01]  /*1af0*/  FMUL.FTZ R85, R85, R179 ;  /* 0x000000b355557220 */ /* 0x000fe20000410000 */
[----:B------:R-:W-:Y:S01]  /*1b00*/  SEL R77, R86, R77, P1 ;  /* 0x0000004d564d7207 */ /* 0x000fe20000800000 */
[----:B------:R-:W-:Y:S02]  /*1b10*/  FMUL.FTZ R89, R130, R89 ;  /* 0x0000005982597220 */ /* 0x000fe40000410000 */
[----:B------:R-:W-:-:S02]  /*1b20*/  FMUL.FTZ R86, R86, R179 ;  /* 0x000000b356567220 */ /* 0x000fc40000410000 */
[----:B------:R-:W-:Y:S02]  /*1b30*/  @P0 FADD.FTZ R89, R54, R89 ;  /* 0x0000005936590221 */ /* 0x000fe40000010000 */
[----:B------:R-:W-:Y:S02]  /*1b40*/  FMUL.FTZ R85, R85, c[0x0][0x1e8] ;  /* 0x00007a0055557a20 */ /* 0x000fe40000410000 */
[----:B------:R-:W-:Y:S01]  /*1b50*/  FMUL.FTZ R86, R86, c[0x0][0x1e8] ;  /* 0x00007a0056567a20 */ /* 0x000fe20000410000 */
[----:B------:R-:W-:Y:S01]  /*1b60*/  SEL R78, R89, R78, P1 ;  /* 0x0000004e594e7207 */ /* 0x000fe20000800000 */
[----:B------:R-:W-:Y:S01]  /*1b70*/  FADD.FTZ R87, R155, -R88 ;  /* 0x800000589b577221 */ /* 0x000fe20000010000 */
[----:B------:R-:W-:Y:S01]  /*1b80*/  FSEL R84, R85, RZ, P5 ;  /* 0x000000ff55547208 */ /* 0x000fe20002800000 */
[----:B------:R-:W-:Y:S01]  /*1b90*/  FMUL.FTZ R89, R89, R179 ;  /* 0x000000b359597220 */ /* 0x000fe20000410000 */
[----:B------:R-:W-:Y:S01]  /*1ba0*/  FSEL R85, R86, RZ, P6 ;  /* 0x000000ff56557208 */ /* 0x000fe20003000000 */
[----:B------:R-:W-:Y:S01]  /*1bb0*/  FMUL.FTZ R86, R130, R87 ;  /* 0x0000005782567220 */ /* 0x000fe20000410000 */
[C---:B------:R-:W-:Y:S01]  /*1bc0*/  LOP3.LUT P5, RZ, R100.reuse, 0xff0000, RZ, 0xc0, !PT ;  /* 0x00ff000064ff7812 */ /* 0x040fe200078ac0ff */
[--C-:B------:R-:W-:Y:S01]  /*1bd0*/  FFMA.FTZ R87, R157, R92, R93.reuse ;  /* 0x0000005c9d577223 */ /* 0x100fe2000001005d */
[----:B------:R-:W-:Y:S01]  /*1be0*/  F2FP.BF16.PACK_AB R84, R85, R84 ;  /* 0x000000545554723e */ /* 0x000fe200000010ff */
[----:B------:R-:W-:Y:S01]  /*1bf0*/  FMUL.FTZ R89, R89, c[0x0][0x1e8] ;  /* 0x00007a0059597a20 */ /* 0x000fe20000410000 */
[----:B------:R-:W-:Y:S01]  /*1c00*/  LOP3.LUT P6, RZ, R100, 0xff000000, RZ, 0xc0, !PT ;  /* 0xff00000064ff7812 */ /* 0x000fe200078cc0ff */
[----:B------:R-:W-:-:S02]  /*1c10*/  FFMA.FTZ R88, R158, R92, R93 ;  /* 0x0000005c9e587223 */ /* 0x000fc4000001005d */
[----:B------:R-:W-:Y:S01]  /*1c20*/  FADD.FTZ R87, R156, -R87 ;  /* 0x800000579c577221 */ /* 0x000fe20000010000 */
[----:B------:R-:W-:Y:S01]  /*1c30*/  FSEL R85, R89, RZ, P5 ;  /* 0x000000ff59557208 */ /* 0x000fe20002800000 */
[-CC-:B------:R-:W-:Y:S01]  /*1c40*/  FFMA.FTZ R91, R161, R92.reuse, R93.reuse ;  /* 0x0000005ca15b7223 */ /* 0x180fe2000001005d */
[----:B------:R-:W-:Y:S01]  /*1c50*/  LOP3.LUT P5, RZ, R101, 0xff, RZ, 0xc0, !PT ;  /* 0x000000ff65ff7812 */ /* 0x000fe200078ac0ff */
[----:B------:R-:W-:Y:S02]  /*1c60*/  FFMA.FTZ R95, R163, R92, R93 ;  /* 0x0000005ca35f7223 */ /* 0x000fe4000001005d */
[----:B------:R-:W-:Y:S02]  /*1c70*/  FADD.FTZ R89, R159, -R88 ;  /* 0x800000589f597221 */ /* 0x000fe40000010000 */
[----:B------:R-:W-:Y:S02]  /*1c80*/  FMUL.FTZ R87, R130, R87 ;  /* 0x0000005782577220 */ /* 0x000fe40000410000 */
[----:B------:R-:W-:-:S02]  /*1c90*/  FADD.FTZ R91, R160, -R91 ;  /* 0x8000005ba05b7221 */ /* 0x000fc40000010000 */
[----:B------:R-:W-:Y:S02]  /*1ca0*/  FADD.FTZ R95, R162, -R95 ;  /* 0x8000005fa25f7221 */ /* 0x000fe40000010000 */
[----:B------:R-:W-:Y:S02]  /*1cb0*/  @P0 FADD.FTZ R86, R55, R86 ;  /* 0x0000005637560221 */ /* 0x000fe40000010000 */
[----:B------:R-:W-:Y:S02]  /*1cc0*/  FMUL.FTZ R88, R130, R89 ;  /* 0x0000005982587220 */ /* 0x000fe40000410000 */
[----:B------:R-:W-:Y:S01]  /*1cd0*/  @P0 FADD.FTZ R87, R56, R87 ;  /* 0x0000005738570221 */ /* 0x000fe20000010000 */
[----:B------:R-:W-:Y:S01]  /*1ce0*/  SEL R79, R86, R79, P1 ;  /* 0x0000004f564f7207 */ /* 0x000fe20000800000 */
[C---:B------:R-:W-:Y:S02]  /*1cf0*/  FMUL.FTZ R91, R130.reuse, R91 ;  /* 0x0000005b825b7220 */ /* 0x040fe40000410000 */
[----:B------:R-:W-:Y:S01]  /*1d00*/  FMUL.FTZ R90, R130, R95 ;  /* 0x0000005f825a7220 */ /* 0x000fe20000410000 */
[----:B------:R-:W-:Y:S01]  /*1d10*/  SEL R80, R87, R80, P1 ;  /* 0x0000005057507207 */ /* 0x000fe20000800000 */
[----:B------:R-:W-:-:S02]  /*1d20*/  @P0 FADD.FTZ R88, R57, R88 ;  /* 0x0000005839580221 */ /* 0x000fc40000010000 */
[----:B------:R-:W-:Y:S02]  /*1d30*/  FMUL.FTZ R86, R86, R179 ;  /* 0x000000b356567220 */ /* 0x000fe40000410000 */
[----:B------:R-:W-:Y:S01]  /*1d40*/  @P0 FADD.FTZ R91, R58, R91 ;  /* 0x0000005b3a5b0221 */ /* 0x000fe20000010000 */
[----:B------:R-:W-:Y:S01]  /*1d50*/  SEL R81, R88, R81, P1 ;  /* 0x0000005158517207 */ /* 0x000fe20000800000 */
[----:B------:R-:W-:Y:S01]  /*1d60*/  @P0 FADD.FTZ R90, R59, R90 ;  /* 0x0000005a3b5a0221 */ /* 0x000fe20000010000 */
[----:B------:R-:W-:Y:S01]  /*1d70*/  LOP3.LUT P0, RZ, R101, 0xff0000, RZ, 0xc0, !PT ;  /* 0x00ff000065ff7812 */ /* 0x000fe2000780c0ff */
[----:B------:R-:W-:Y:S01]  /*1d80*/  FMUL.FTZ R87, R87, R179 ;  /* 0x000000b357577220 */ /* 0x000fe20000410000 */
[----:B------:R-:W-:Y:S01]  /*1d90*/  SEL R82, R91, R82, P1 ;  /* 0x000000525b527207 */ /* 0x000fe20000800000 */
[----:B------:R-:W-:Y:S01]  /*1da0*/  FMUL.FTZ R86, R86, c[0x0][0x1e8] ;  /* 0x00007a0056567a20 */ /* 0x000fe20000410000 */
[----:B------:R-:W-:Y:S01]  /*1db0*/  SEL R83, R90, R83, P1 ;  /* 0x000000535a537207 */ /* 0x000fe20000800000 */
[----:B------:R-:W-:-:S02]  /*1dc0*/  FMUL.FTZ R88, R88, R179 ;  /* 0x000000b358587220 */ /* 0x000fc40000410000 */
[----:B------:R-:W-:Y:S01]  /*1dd0*/  FMUL.FTZ R87, R87, c[0x0][0x1e8] ;  /* 0x00007a0057577a20 */ /* 0x000fe20000410000 */
[----:B------:R-:W-:Y:S01]  /*1de0*/  FSEL R86, R86, RZ, P6 ;  /* 0x000000ff56567208 */ /* 0x000fe20003000000 */
[-C--:B------:R-:W-:Y:S01]  /*1df0*/  FMUL.FTZ R91, R91, R179.reuse ;  /* 0x000000b35b5b7220 */ /* 0x080fe20000410000 */
[----:B------:R-:W-:Y:S01]  /*1e00*/  LOP3.LUT P6, RZ, R101, 0xff00, RZ, 0xc0, !PT ;  /* 0x0000ff0065ff7812 */ /* 0x000fe200078cc0ff */
[----:B------:R-:W-:Y:S01]  /*1e10*/  FMUL.FTZ R90, R90, R179 ;  /* 0x000000b35a5a7220 */ /* 0x000fe20000410000 */
[----:B------:R-:W-:Y:S01]  /*1e20*/  FSEL R87, R87, RZ, P5 ;  /* 0x000000ff57577208 */ /* 0x000fe20002800000 */
[----:B------:R-:W-:Y:S01]  /*1e30*/  FMUL.FTZ R88, R88, c[0x0][0x1e8] ;  /* 0x00007a0058587a20 */ /* 0x000fe20000410000 */
[----:B------:R-:W-:Y:S01]  /*1e40*/  LOP3.LUT P5, RZ, R101, 0xff000000, RZ, 0xc0, !PT ;  /* 0xff00000065ff7812 */ /* 0x000fe200078ac0ff */
[----:B------:R-:W-:Y:S01]  /*1e50*/  FMUL.FTZ R91, R91, c[0x0][0x1e8] ;  /* 0x00007a005b5b7a20 */ /* 0x000fe20000410000 */
[----:B------:R-:W-:Y:S01]  /*1e60*/  F2FP.BF16.PACK_AB R85, R86, R85 ;  /* 0x000000555655723e */ /* 0x000fe200000010ff */
[----:B------:R-:W-:Y:S01]  /*1e70*/  FMUL.FTZ R90, R90, c[0x0][0x1e8] ;  /* 0x00007a005a5a7a20 */ /* 0x000fe20000410000 */
[----:B------:R-:W-:-:S02]  /*1e80*/  FSEL R88, R88, RZ, P6 ;  /* 0x000000ff58587208 */ /* 0x000fc40003000000 */
[----:B------:R-:W-:Y:S02]  /*1e90*/  FSEL R91, R91, RZ, P0 ;  /* 0x000000ff5b5b7208 */ /* 0x000fe40000000000 */
[----:B------:R-:W-:Y:S02]  /*1ea0*/  FSEL R90, R90, RZ, P5 ;  /* 0x000000ff5a5a7208 */ /* 0x000fe40002800000 */
[----:B------:R-:W-:Y:S01]  /*1eb0*/  F2FP.BF16.PACK_AB R86, R88, R87 ;  /* 0x000000575856723e */ /* 0x000fe200000010ff */
[----:B------:R-:W-:Y:S01]  /*1ec0*/  @P1 IMAD.WIDE.U32 R88, R129, R94, c[0x0][0x258] ;  /* 0x0000960081581625 */ /* 0x000fe200078e005e */
[----:B------:R-:W-:-:S03]  /*1ed0*/  F2FP.BF16.PACK_AB R87, R90, R91 ;  /* 0x0000005b5a57723e */ /* 0x000fc600000010ff */
[C---:B------:R-:W-:Y:S01]  /*1ee0*/  IMAD.WIDE.U32 R90, R129.reuse, R96, c[0x0][0x248] ;  /* 0x00009200815a7625 */ /* 0x040fe200078e0060 */
[----:B------:R0:W-:Y:S01]  /*1ef0*/  @P1 STG.E.128 [R88.64], R76 ;  /* 0x0000004c58001986 */ /* 0x0001e2000c101d04 */
[----:B------:R-:W-:-:S03]  /*1f00*/  IADD3 R129, R129, 0x100, RZ ;  /* 0x0000010081817810 */ /* 0x000fc60007ffe0ff */
[----:B------:R0:W-:Y:S04]  /*1f10*/  @P1 STG.E.128 [R88.64+0x10], R80 ;  /* 0x0000105058001986 */ /* 0x0001e8000c101d04 */
[----:B------:R0:W-:Y:S02]  /*1f20*/  STG.E.128 [R90.64], R84 ;  /* 0x000000545a007986 */ /* 0x0001e4000c101d04 */
.L_x_3434:
[----:B------:R-:W-:Y:S05]  /*1f30*/  BSYNC B0 ;  /* 0x0000000000007941 */ /* 0x000fea0003800000 */
.L_x_3433:
        /* <DEDUP_REMOVED lines=91> */
.L_x_3436:
[----:B------:R-:W-:Y:S05]  /*24f0*/  BSYNC B0 ;  /* 0x0000000000007941 */ /* 0x000fea0003800000 */
.L_x_3435:
[----:B------:R-:W-:Y:S01]  /*2500*/  BSSY B0, `(.L_x_3437) ;  /* 0x000005a000007945 */ /* 0x000fe20003800000 */
[----:B------:R-:W-:Y:S05]  /*2510*/  @!P4 BRA `(.L_x_3438) ;  /* 0x000005800000c947 */ /* 0x000fea0003800000 */
[----:B------:R-:W-:Y:S01]  /*2520*/  ISETP.NE.U32.AND P0, PT, RZ, c[0x0][0x218], PT ;  /* 0x00008600ff007a0c */ /* 0x000fe20003f05070 */
[--C-:B0-----:R-:W-:Y:S01]  /*2530*/  FFMA.FTZ R85, R131, R92, R93.reuse ;  /* 0x0000005c83557223 */ /* 0x101fe2000001005d */
[----:B------:R-:W-:Y:S01]  /*2540*/  MOV R84, R102 ;  /* 0x0000006600547202 */ /* 0x000fe20000000f00 */
[-C--:B------:R-:W-:Y:S01]  /*2550*/  FFMA.FTZ R86, R132, R92.reuse, R93 ;  /* 0x0000005c84567223 */ /* 0x080fe2000001005d */
[----:B------:R-:W-:Y:S01]  /*2560*/  ISETP.NE.AND.EX P0, PT, RZ, c[0x0][0x21c], PT, P0 ;  /* 0x00008700ff007a0c */ /* 0x000fe20003f05300 */
[----:B------:R-:W-:Y:S01]  /*2570*/  FADD.FTZ R85, R134, -R85 ;  /* 0x8000005586557221 */ /* 0x000fe20000010000 */
[----:B------:R-:W-:Y:S01]  /*2580*/  LOP3.LUT P6, RZ, R84, 0xff, RZ, 0xc0, !PT ;  /* 0x000000ff54ff7812 */ /* 0x000fe200078cc0ff */
[-CC-:B------:R-:W-:Y:S01]  /*2590*/  FFMA.FTZ R88, R136, R92.reuse, R93.reuse ;  /* 0x0000005c88587223 */ /* 0x180fe2000001005d */
[----:B------:R-:W-:Y:S01]  /*25a0*/  ISETP.NE.U32.AND P1, PT, RZ, c[0x0][0x258], PT ;  /* 0x00009600ff007a0c */ /* 0x000fe20003f25070 */
[----:B------:R-:W-:Y:S01]  /*25b0*/  FADD.FTZ R87, R135, -R86 ;  /* 0x8000005687577221 */ /* 0x000fe20000010000 */
[----:B------:R-:W-:Y:S01]  /*25c0*/  LOP3.LUT P5, RZ, R102, 0xff00, RZ, 0xc0, !PT ;  /* 0x0000ff0066ff7812 */ /* 0x000fe200078ac0ff */
[-CC-:B------:R-:W-:Y:S01]  /*25d0*/  FFMA.FTZ R89, R133, R92.reuse, R93.reuse ;  /* 0x0000005c85597223 */ /* 0x180fe2000001005d */
[----:B------:R-:W-:Y:S01]  /*25e0*/  ISETP.NE.AND.EX P1, PT, RZ, c[0x0][0x25c], PT, P1 ;  /* 0x00009700ff007a0c */ /* 0x000fe20003f25310 */
[----:B------:R-:W-:Y:S01]  /*25f0*/  FFMA.FTZ R95, R139, R92, R93 ;  /* 0x0000005c8b5f7223 */ /* 0x000fe2000001005d */
[----:B------:R-:W-:Y:S01]  /*2600*/  HFMA2.MMA R94, -RZ, RZ, 0, 9.5367431640625e-07 ;  /* 0x00000010ff5e7435 */ /* 0x000fe200000001ff */
[----:B------:R-:W-:-:S02]  /*2610*/  FMUL.FTZ R85, R130, R85 ;  /* 0x0000005582557220 */ /* 0x000fc40000410000 */
[----:B------:R-:W-:Y:S02]  /*2620*/  FADD.FTZ R91, R137, -R88 ;  /* 0x80000058895b7221 */ /* 0x000fe40000010000 */
[----:B------:R-:W-:Y:S02]  /*2630*/  FMUL.FTZ R84, R130, R87 ;  /* 0x0000005782547220 */ /* 0x000fe40000410000 */
[----:B------:R-:W-:Y:S02]  /*2640*/  FADD.FTZ R89, R138, -R89 ;  /* 0x800000598a597221 */ /* 0x000fe40000010000 */
[-CC-:B------:R-:W-:Y:S02]  /*2650*/  FFMA.FTZ R90, R142, R92.reuse, R93.reuse ;  /* 0x0000005c8e5a7223 */ /* 0x180fe4000001005d */
[----:B------:R-:W-:Y:S02]  /*2660*/  FFMA.FTZ R97, R143, R92, R93 ;  /* 0x0000005c8f617223 */ /* 0x000fe4000001005d */
[----:B------:R-:W-:-:S02]  /*2670*/  FADD.FTZ R95, R140, -R95 ;  /* 0x8000005f8c5f7221 */ /* 0x000fc40000010000 */
[----:B------:R-:W-:Y:S02]  /*2680*/  @P0 FADD.FTZ R85, R68, R85 ;  /* 0x0000005544550221 */ /* 0x000fe40000010000 */
[----:B------:R-:W-:Y:S02]  /*2690*/  FMUL.FTZ R86, R130, R91 ;  /* 0x0000005b82567220 */ /* 0x000fe40000410000 */
[----:B------:R-:W-:Y:S01]  /*26a0*/  @P0 FADD.FTZ R84, R69, R84 ;  /* 0x0000005445540221 */ /* 0x000fe20000010000 */
[----:B------:R-:W-:Y:S01]  /*26b0*/  SEL R76, R85, R76, P1 ;  /* 0x0000004c554c7207 */ /* 0x000fe20000800000 */
[----:B------:R-:W-:Y:S02]  /*26c0*/  FFMA.FTZ R92, R146, R92, R93 ;  /* 0x0000005c925c7223 */ /* 0x000fe4000001005d */
[----:B------:R-:W-:Y:S01]  /*26d0*/  FMUL.FTZ R89, R130, R89 ;  /* 0x0000005982597220 */ /* 0x000fe20000410000 */
[----:B------:R-:W-:Y:S01]  /*26e0*/  SEL R77, R84, R77, P1 ;  /* 0x0000004d544d7207 */ /* 0x000fe20000800000 */
[----:B------:R-:W-:-:S02]  /*26f0*/  FADD.FTZ R93, R141, -R90 ;  /* 0x8000005a8d5d7221 */ /* 0x000fc40000010000 */
[----:B------:R-:W-:Y:S02]  /*2700*/  FADD.FTZ R97, R144, -R97 ;  /* 0x8000006190617221 */ /* 0x000fe40000010000 */
[----:B------:R-:W-:Y:S02]  /*2710*/  FMUL.FTZ R95, R130, R95 ;  /* 0x0000005f825f7220 */ /* 0x000fe40000410000 */
[----:B------:R-:W-:Y:S02]  /*2720*/  @P0 FADD.FTZ R86, R71, R86 ;  /* 0x0000005647560221 */ /* 0x000fe40000010000 */
[----:B------:R-:W-:Y:S01]  /*2730*/  FADD.FTZ R99, R145, -R92 ;  /* 0x8000005c91637221 */ /* 0x000fe20000010000 */
[----:B------:R-:W-:Y:S01]  /*2740*/  @P1 MOV R92, 0x20 ;  /* 0x00000020005c1802 */ /* 0x000fe20000000f00 */
[----:B------:R-:W-:Y:S01]  /*2750*/  @P0 FADD.FTZ R89, R70, R89 ;  /* 0x0000005946590221 */ /* 0x000fe20000010000 */
[----:B------:R-:W-:Y:S01]  /*2760*/  SEL R79, R86, R79, P1 ;  /* 0x0000004f564f7207 */ /* 0x000fe20000800000 */
[----:B------:R-:W-:-:S02]  /*2770*/  FMUL.FTZ R85, R85, R179 ;  /* 0x000000b355557220 */ /* 0x000fc40000410000 */
[C---:B------:R-:W-:Y:S01]  /*2780*/  FMUL.FTZ R88, R130.reuse, R93 ;  /* 0x0000005d82587220 */ /* 0x040fe20000410000 */
[----:B------:R-:W-:Y:S01]  /*2790*/  SEL R78, R89, R78, P1 ;  /* 0x0000004e594e7207 */ /* 0x000fe20000800000 */
[----:B------:R-:W-:Y:S02]  /*27a0*/  FMUL.FTZ R97, R130, R97 ;  /* 0x0000006182617220 */ /* 0x000fe40000410000 */
[----:B------:R-:W-:Y:S02]  /*27b0*/  @P0 FADD.FTZ R95, R72, R95 ;  /* 0x0000005f485f0221 */ /* 0x000fe40000010000 */
[----:B------:R-:W-:Y:S02]  /*27c0*/  FMUL.FTZ R84, R84, R179 ;  /* 0x000000b354547220 */ /* 0x000fe40000410000 */
[----:B------:R-:W-:Y:S01]  /*27d0*/  FMUL.FTZ R130, R130, R99 ;  /* 0x0000006382827220 */ /* 0x000fe20000410000 */
[----:B------:R-:W-:Y:S01]  /*27e0*/  SEL R80, R95, R80, P1 ;  /* 0x000000505f507207 */ /* 0x000fe20000800000 */
[----:B------:R-:W-:-:S02]  /*27f0*/  FMUL.FTZ R87, R86, R179 ;  /* 0x000000b356577220 */ /* 0x000fc40000410000 */
[----:B------:R-:W-:Y:S02]  /*2800*/  FMUL.FTZ R85, R85, c[0x0][0x1e8] ;  /* 0x00007a0055557a20 */ /* 0x000fe40000410000 */
[----:B------:R-:W-:Y:S02]  /*2810*/  @P0 FADD.FTZ R88, R73, R88 ;  /* 0x0000005849580221 */ /* 0x000fe40000010000 */
[----:B------:R-:W-:Y:S02]  /*2820*/  @P0 FADD.FTZ R97, R74, R97 ;  /* 0x000000614a610221 */ /* 0x000fe40000010000 */
[----:B------:R-:W-:Y:S01]  /*2830*/  FMUL.FTZ R86, R84, c[0x0][0x1e8] ;  /* 0x00007a0054567a20 */ /* 0x000fe20000410000 */
[----:B------:R-:W-:Y:S01]  /*2840*/  FSEL R84, R85, RZ, P6 ;  /* 0x000000ff55547208 */ /* 0x000fe20003000000 */
[----:B------:R-:W-:Y:S01]  /*2850*/  FMUL.FTZ R89, R89, R179 ;  /* 0x000000b359597220 */ /* 0x000fe20000410000 */
[----:B------:R-:W-:Y:S01]  /*2860*/  SEL R81, R88, R81, P1 ;  /* 0x0000005158517207 */ /* 0x000fe20000800000 */
[-C--:B------:R-:W-:Y:S01]  /*2870*/  FMUL.FTZ R95, R95, R179.reuse ;  /* 0x000000b35f5f7220 */ /* 0x080fe20000410000 */
[----:B------:R-:W-:Y:S01]  /*2880*/  SEL R82, R97, R82, P1 ;  /* 0x0000005261527207 */ /* 0x000fe20000800000 */
[----:B------:R-:W-:Y:S01]  /*2890*/  @P0 FADD.FTZ R130, R75, R130 ;  /* 0x000000824b820221 */ /* 0x000fe20000010000 */
[----:B------:R-:W-:Y:S01]  /*28a0*/  FSEL R85, R86, RZ, P5 ;  /* 0x000000ff56557208 */ /* 0x000fe20002800000 */
[----:B------:R-:W-:Y:S01]  /*28b0*/  FMUL.FTZ R89, R89, c[0x0][0x1e8] ;  /* 0x00007a0059597a20 */ /* 0x000fe20000410000 */
[----:B------:R-:W-:Y:S01]  /*28c0*/  LOP3.LUT P0, RZ, R102, 0xff0000, RZ, 0xc0, !PT ;  /* 0x00ff000066ff7812 */ /* 0x000fe2000780c0ff */
[-C--:B------:R-:W-:Y:S01]  /*28d0*/  FMUL.FTZ R88, R88, R179.reuse ;  /* 0x000000b358587220 */ /* 0x080fe20000410000 */
[----:B------:R-:W-:Y:S01]  /*28e0*/  LOP3.LUT P6, RZ, R102, 0xff000000, RZ, 0xc0, !PT ;  /* 0xff00000066ff7812 */ /* 0x000fe200078cc0ff */
[-C--:B------:R-:W-:Y:S01]  /*28f0*/  FMUL.FTZ R97, R97, R179.reuse ;  /* 0x000000b361617220 */ /* 0x080fe20000410000 */
[----:B------:R-:W-:Y:S01]  /*2900*/  LOP3.LUT P5, RZ, R103, 0xff, RZ, 0xc0, !PT ;  /* 0x000000ff67ff7812 */ /* 0x000fe200078ac0ff */
[----:B------:R-:W-:Y:S01]  /*2910*/  FMUL.FTZ R87, R87, c[0x0][0x1e8] ;  /* 0x00007a0057577a20 */ /* 0x000fe20000410000 */
[----:B------:R-:W-:Y:S01]  /*2920*/  F2FP.BF16.PACK_AB R84, R85, R84 ;  /* 0x000000545554723e */ /* 0x000fe200000010ff */
[----:B------:R-:W-:Y:S01]  /*2930*/  FMUL.FTZ R95, R95, c[0x0][0x1e8] ;  /* 0x00007a005f5f7a20 */ /* 0x000fe20000410000 */
[----:B------:R-:W-:Y:S01]  /*2940*/  FSEL R85, R89, RZ, P0 ;  /* 0x000000ff59557208 */ /* 0x000fe20000000000 */
[----:B------:R-:W-:Y:S01]  /*2950*/  FMUL.FTZ R179, R130, R179 ;  /* 0x000000b382b37220 */ /* 0x000fe20000410000 */
[----:B------:R-:W-:Y:S01]  /*2960*/  LOP3.LUT P0, RZ, R103, 0xff00, RZ, 0xc0, !PT ;  /* 0x0000ff0067ff7812 */ /* 0x000fe2000780c0ff */
[----:B------:R-:W-:Y:S01]  /*2970*/  FMUL.FTZ R88, R88, c[0x0][0x1e8] ;  /* 0x00007a0058587a20 */ /* 0x000fe20000410000 */
[----:B------:R-:W-:Y:S01]  /*2980*/  FSEL R86, R87, RZ, P6 ;  /* 0x000000ff57567208 */ /* 0x000fe20003000000 */
[----:B------:R-:W-:Y:S01]  /*2990*/  FMUL.FTZ R97, R97, c[0x0][0x1e8] ;  /* 0x00007a0061617a20 */ /* 0x000fe20000410000 */
[----:B------:R-:W-:Y:S01]  /*29a0*/  FSEL R95, R95, RZ, P5 ;  /* 0x000000ff5f5f7208 */ /* 0x000fe20002800000 */
[----:B------:R-:W-:Y:S01]  /*29b0*/  FMUL.FTZ R179, R179, c[0x0][0x1e8] ;  /* 0x00007a00b3b37a20 */ /* 0x000fe20000410000 */
[----:B------:R-:W-:-:S02]  /*29c0*/  LOP3.LUT P6, RZ, R103, 0xff0000, RZ, 0xc0, !PT ;  /* 0x00ff000067ff7812 */ /* 0x000fc400078cc0ff */
[----:B------:R-:W-:Y:S02]  /*29d0*/  LOP3.LUT P5, RZ, R103, 0xff000000, RZ, 0xc0, !PT ;  /* 0xff00000067ff7812 */ /* 0x000fe400078ac0ff */
[----:B------:R-:W-:Y:S02]  /*29e0*/  FSEL R88, R88, RZ, P0 ;  /* 0x000000ff58587208 */ /* 0x000fe40000000000 */
[----:B------:R-:W-:Y:S02]  /*29f0*/  FSEL R87, R97, RZ, P6 ;  /* 0x000000ff61577208 */ /* 0x000fe40003000000 */
[----:B------:R-:W-:Y:S02]  /*2a00*/  FSEL R90, R179, RZ, P5 ;  /* 0x000000ffb35a7208 */ /* 0x000fe40002800000 */
[----:B------:R-:W-:Y:S02]  /*2a10*/  F2FP.BF16.PACK_AB R85, R86, R85 ;  /* 0x000000555655723e */ /* 0x000fe400000010ff */
[----:B------:R-:W-:Y:S01]  /*2a20*/  F2FP.BF16.PACK_AB R86, R88, R95 ;  /* 0x0000005f5856723e */ /* 0x000fe200000010ff */
[----:B------:R-:W-:Y:S01]  /*2a30*/  @P1 IMAD.WIDE.U32 R88, R129, R92, c[0x0][0x258] ;  /* 0x0000960081581625 */ /* 0x000fe200078e005c */
[----:B------:R-:W-:-:S02]  /*2a40*/  SEL R83, R130, R83, P1 ;  /* 0x0000005382537207 */ /* 0x000fc40000800000 */
[----:B------:R-:W-:Y:S01]  /*2a50*/  F2FP.BF16.PACK_AB R87, R90, R87 ;  /* 0x000000575a57723e */ /* 0x000fe200000010ff */
[----:B------:R-:W-:Y:S01]  /*2a60*/  IMAD.WIDE.U32 R90, R129, R94, c[0x0][0x248] ;  /* 0x00009200815a7625 */ /* 0x000fe200078e005e */
[----:B------:R0:W-:Y:S04]  /*2a70*/  @P1 STG.E.128 [R88.64], R76 ;  /* 0x0000004c58001986 */ /* 0x0001e8000c101d04 */
[----:B------:R0:W-:Y:S04]  /*2a80*/  @P1 STG.E.128 [R88.64+0x10], R80 ;  /* 0x0000105058001986 */ /* 0x0001e8000c101d04 */
[----:B------:R0:W-:Y:S02]  /*2a90*/  STG.E.128 [R90.64], R84 ;  /* 0x000000545a007986 */ /* 0x0001e4000c101d04 */
.L_x_3438:
[----:B------:R-:W-:Y:S05]  /*2aa0*/  BSYNC B0 ;  /* 0x0000000000007941 */ /* 0x000fea0003800000 */
.L_x_3437:
[----:B------:R-:W-:Y:S02]  /*2ab0*/  IADD3 R119, R119, c[0x0][0x160], RZ ;  /* 0x0000580077777a10 */ /* 0x000fe40007ffe0ff */
[----:B------:R-:W-:-:S02]  /*2ac0*/  LOP3.LUT P1, RZ, R121, 0xff, RZ, 0xc0, !PT ;  /* 0x000000ff79ff7812 */ /* 0x000fc4000782c0ff */
[----:B------:R-:W-:Y:S02]  /*2ad0*/  ISETP.GE.AND P0, PT, R119, c[0x0][0x164], PT ;  /* 0x0000590077007a0c */ /* 0x000fe40003f06270 */
[----:B------:R-:W-:-:S11]  /*2ae0*/  SEL R121, RZ, 0x1, P1 ;  /* 0x00000001ff797807 */ /* 0x000fd60000800000 */
[----:B0-----:R-:W-:Y:S01]  /*2af0*/  @P0 CALL.REL.NOINC `(.L_x_3424) ;  /* 0x0000001000000944 */ /* 0x001fe20003c00000 */
[----:B------:R-:W-:Y:S05]  /*2b00*/  BRA `(.L_x_3439) ;  /* 0xffffd9d000007947 */ /* 0x000fea000383ffff */
.L_x_3424:
        /* <DEDUP_REMOVED lines=31> */
.L_x_3431:
[----:B------:R-:W-:Y:S01]  /*2d00*/  HFMA2.MMA R92, -RZ, RZ, 0, 9.5367431640625e-07 ;  /* 0x00000010ff5c7435 */ /* 0x000fe200000001ff */
[----:B------:R-:W-:-:S02]  /*2d10*/  MOV R87, R99 ;  /* 0x0000006300577202 */ /* 0x000fc40000000f00 */
[----:B------:R-:W-:Y:S02]  /*2d20*/  MOV R181, 0x1f ;  /* 0x0000001f00b57802 */ /* 0x000fe40000000f00 */
[----:B------:R-:W-:Y:S02]  /*2d30*/  MOV R94, 0xffffffff ;  /* 0xffffffff005e7802 */ /* 0x000fe40000000f00 */
[----:B------:R-:W-:Y:S02]  /*2d40*/  MOV R84, 0x2d60 ;  /* 0x00002d6000547802 */ /* 0x000fe40000000f00 */
[----:B------:R-:W-:Y:S05]  /*2d50*/  CALL.REL.NOINC `($__internal_68_$__cuda_sm70_shflsync_down_p) ;  /* 0x0000045000007944 */ /* 0x000fea0003c00000 */
[----:B-1----:R-:W-:Y:S01]  /*2d60*/  MOV R86, R181 ;  /* 0x000000b500567202 */ /* 0x002fe20000000f00 */
[----:B0-----:R-:W-:Y:S05]  /*2d70*/  BRA `(.L_x_3440) ;  /* 0xffffe8f000007947 */ /* 0x001fea000383ffff */
.L_x_3432:
[----:B------:R-:W-:Y:S01]  /*2d80*/  HFMA2.MMA R92, -RZ, RZ, 0, 9.5367431640625e-07 ;  /* 0x00000010ff5c7435 */ /* 0x000fe200000001ff */
[----:B------:R-:W-:Y:S02]  /*2d90*/  MOV R87, R180 ;  /* 0x000000b400577202 */ /* 0x000fe40000000f00 */
[----:B------:R-:W-:Y:S02]  /*2da0*/  MOV R181, 0x1f ;  /* 0x0000001f00b57802 */ /* 0x000fe40000000f00 */
[----:B------:R-:W-:-:S02]  /*2db0*/  MOV R94, 0xffffffff ;  /* 0xffffffff005e7802 */ /* 0x000fc40000000f00 */
[----:B------:R-:W-:Y:S02]  /*2dc0*/  MOV R84, 0x2de0 ;  /* 0x00002de000547802 */ /* 0x000fe40000000f00 */
[----:B01----:R-:W-:Y:S05]  /*2dd0*/  CALL.REL.NOINC `($__internal_68_$__cuda_sm70_shflsync_down_p) ;  /* 0x000003d000007944 */ /* 0x003fea0003c00000 */
[----:B------:R-:W-:Y:S01]  /*2de0*/  FADD.FTZ R99, R86, R99 ;  /* 0x0000006356637221 */ /* 0x000fe20000010000 */
[----:B0-----:R-:W-:Y:S01]  /*2df0*/  HFMA2.MMA R92, -RZ, RZ, 0, 4.76837158203125e-07 ;  /* 0x00000008ff5c7435 */ /* 0x001fe200000001ff */
[----:B-1----:R-:W-:Y:S01]  /*2e00*/  FADD.FTZ R180, R180, R181 ;  /* 0x000000b5b4b47221 */ /* 0x002fe20000010000 */
[----:B------:R-:W-:Y:S02]  /*2e10*/  MOV R181, 0x1f ;  /* 0x0000001f00b57802 */ /* 0x000fe40000000f00 */
[----:B------:R-:W-:Y:S02]  /*2e20*/  MOV R94, 0xffffffff ;  /* 0xffffffff005e7802 */ /* 0x000fe40000000f00 */
[----:B------:R-:W-:Y:S02]  /*2e30*/  MOV R87, R99 ;  /* 0x0000006300577202 */ /* 0x000fe40000000f00 */
[----:B------:R-:W-:Y:S02]  /*2e40*/  MOV R84, 0x2e60 ;  /* 0x00002e6000547802 */ /* 0x000fe40000000f00 */
[----:B------:R-:W-:Y:S05]  /*2e50*/  CALL.REL.NOINC `($__internal_68_$__cuda_sm70_shflsync_down_p) ;  /* 0x0000035000007944 */ /* 0x000fea0003c00000 */
[----:B0-----:R-:W-:Y:S01]  /*2e60*/  HFMA2.MMA R92, -RZ, RZ, 0, 4.76837158203125e-07 ;  /* 0x00000008ff5c7435 */ /* 0x001fe200000001ff */
[----:B-1----:R-:W-:-:S02]  /*2e70*/  MOV R86, R181 ;  /* 0x000000b500567202 */ /* 0x002fc40000000f00 */
[----:B------:R-:W-:Y:S02]  /*2e80*/  MOV R87, R180 ;  /* 0x000000b400577202 */ /* 0x000fe40000000f00 */
[----:B------:R-:W-:Y:S02]  /*2e90*/  MOV R181, 0x1f ;  /* 0x0000001f00b57802 */ /* 0x000fe40000000f00 */
[----:B------:R-:W-:Y:S02]  /*2ea0*/  MOV R94, 0xffffffff ;  /* 0xffffffff005e7802 */ /* 0x000fe40000000f00 */
[----:B------:R-:W-:Y:S02]  /*2eb0*/  MOV R84, 0x2ed0 ;  /* 0x00002ed000547802 */ /* 0x000fe40000000f00 */
[----:B------:R-:W-:Y:S05]  /*2ec0*/  CALL.REL.NOINC `($__internal_68_$__cuda_sm70_shflsync_down_p) ;  /* 0x000002e000007944 */ /* 0x000fea0003c00000 */
[----:B------:R-:W-:Y:S01]  /*2ed0*/  FADD.FTZ R99, R86, R99 ;  /* 0x0000006356637221 */ /* 0x000fe20000010000 */
[----:B0-----:R-:W-:Y:S01]  /*2ee0*/  HFMA2.MMA R92, -RZ, RZ, 0, 2.384185791015625e-07 ;  /* 0x00000004ff5c7435 */ /* 0x001fe200000001ff */
[----:B-1----:R-:W-:Y:S01]  /*2ef0*/  FADD.FTZ R180, R180, R181 ;  /* 0x000000b5b4b47221 */ /* 0x002fe20000010000 */
[----:B------:R-:W-:Y:S02]  /*2f00*/  MOV R181, 0x1f ;  /* 0x0000001f00b57802 */ /* 0x000fe40000000f00 */
[----:B------:R-:W-:-:S02]  /*2f10*/  MOV R94, 0xffffffff ;  /* 0xffffffff005e7802 */ /* 0x000fc40000000f00 */
[----:B------:R-:W-:Y:S02]  /*2f20*/  MOV R87, R99 ;  /* 0x0000006300577202 */ /* 0x000fe40000000f00 */
[----:B------:R-:W-:Y:S02]  /*2f30*/  MOV R84, 0x2f50 ;  /* 0x00002f5000547802 */ /* 0x000fe40000000f00 */
[----:B------:R-:W-:Y:S05]  /*2f40*/  CALL.REL.NOINC `($__internal_68_$__cuda_sm70_shflsync_down_p) ;  /* 0x0000026000007944 */ /* 0x000fea0003c00000 */
[----:B0-----:R-:W-:Y:S01]  /*2f50*/  HFMA2.MMA R92, -RZ, RZ, 0, 2.384185791015625e-07 ;  /* 0x00000004ff5c7435 */ /* 0x001fe200000001ff */
[----:B-1----:R-:W-:Y:S02]  /*2f60*/  MOV R86, R181 ;  /* 0x000000b500567202 */ /* 0x002fe40000000f00 */
[----:B------:R-:W-:Y:S02]  /*2f70*/  MOV R87, R180 ;  /* 0x000000b400577202 */ /* 0x000fe40000000f00 */
[----:B------:R-:W-:Y:S02]  /*2f80*/  MOV R181, 0x1f ;  /* 0x0000001f00b57802 */ /* 0x000fe40000000f00 */
[----:B------:R-:W-:Y:S02]  /*2f90*/  MOV R94, 0xffffffff ;  /* 0xffffffff005e7802 */ /* 0x000fe40000000f00 */
[----:B------:R-:W-:-:S02]  /*2fa0*/  MOV R84, 0x2fc0 ;  /* 0x00002fc000547802 */ /* 0x000fc40000000f00 */
[----:B------:R-:W-:Y:S05]  /*2fb0*/  CALL.REL.NOINC `($__internal_68_$__cuda_sm70_shflsync_down_p) ;  /* 0x000001f000007944 */ /* 0x000fea0003c00000 */
[----:B------:R-:W-:Y:S01]  /*2fc0*/  FADD.FTZ R99, R86, R99 ;  /* 0x0000006356637221 */ /* 0x000fe20000010000 */
[----:B0-----:R-:W-:Y:S01]  /*2fd0*/  HFMA2.MMA R92, -RZ, RZ, 0, 1.1920928955078125e-07 ;  /* 0x00000002ff5c7435 */ /* 0x001fe200000001ff */
[----:B-1----:R-:W-:Y:S01]  /*2fe0*/  FADD.FTZ R90, R180, R181 ;  /* 0x000000b5b45a7221 */ /* 0x002fe20000010000 */
[----:B------:R-:W-:-:S02]  /*2ff0*/  MOV R181, 0x1f ;  /* 0x0000001f00b57802 */ /* 0x000fc40000000f00 */
[----:B------:R-:W-:Y:S02]  /*3000*/  MOV R94, 0xffffffff ;  /* 0xffffffff005e7802 */ /* 0x000fe40000000f00 */
[----:B------:R-:W-:Y:S02]  /*3010*/  MOV R87, R99 ;  /* 0x0000006300577202 */ /* 0x000fe40000000f00 */
[----:B------:R-:W-:Y:S02]  /*3020*/  MOV R84, 0x3040 ;  /* 0x0000304000547802 */ /* 0x000fe40000000f00 */
[----:B------:R-:W-:Y:S05]  /*3030*/  CALL.REL.NOINC `($__internal_68_$__cuda_sm70_shflsync_down_p) ;  /* 0x0000017000007944 */ /* 0x000fea0003c00000 */
[----:B0-----:R-:W-:Y:S01]  /*3040*/  HFMA2.MMA R92, -RZ, RZ, 0, 1.1920928955078125e-07 ;  /* 0x00000002ff5c7435 */ /* 0x001fe200000001ff */
[----:B-1----:R-:W-:Y:S02]  /*3050*/  MOV R86, R181 ;  /* 0x000000b500567202 */ /* 0x002fe40000000f00 */
[----:B------:R-:W-:Y:S02]  /*3060*/  MOV R87, R90 ;  /* 0x0000005a00577202 */ /* 0x000fe40000000f00 */
[----:B------:R-:W-:Y:S02]  /*3070*/  MOV R181, 0x1f ;  /* 0x0000001f00b57802 */ /* 0x000fe40000000f00 */
[----:B------:R-:W-:-:S02]  /*3080*/  MOV R94, 0xffffffff ;  /* 0xffffffff005e7802 */ /* 0x000fc40000000f00 */
[----:B------:R-:W-:Y:S02]  /*3090*/  MOV R84, 0x30b0 ;  /* 0x000030b000547802 */ /* 0x000fe40000000f00 */
[----:B------:R-:W-:Y:S05]  /*30a0*/  CALL.REL.NOINC `($__internal_68_$__cuda_sm70_shflsync_down_p) ;  /* 0x0000010000007944 */ /* 0x000fea0003c00000 */
[----:B------:R-:W-:Y:S01]  /*30b0*/  FADD.FTZ R88, R86, R99 ;  /* 0x0000006356587221 */ /* 0x000fe20000010000 */
[----:B0-----:R-:W-:Y:S01]  /*30c0*/  HFMA2.MMA R92, -RZ, RZ, 0, 5.9604644775390625e-08 ;  /* 0x00000001ff5c7435 */ /* 0x001fe200000001ff */
[----:B-1----:R-:W-:Y:S01]  /*30d0*/  FADD.FTZ R90, R90, R181 ;  /* 0x000000b55a5a7221 */ /* 0x002fe20000010000 */
[----:B------:R-:W-:Y:S02]  /*30e0*/  MOV R181, 0x1f ;  /* 0x0000001f00b57802 */ /* 0x000fe40000000f00 */
[----:B------:R-:W-:Y:S02]  /*30f0*/  MOV R94, 0xffffffff ;  /* 0xffffffff005e7802 */ /* 0x000fe40000000f00 */
[----:B------:R-:W-:Y:S02]  /*3100*/  MOV R87, R88 ;  /* 0x0000005800577202 */ /* 0x000fe40000000f00 */
[----:B------:R-:W-:Y:S02]  /*3110*/  MOV R84, 0x3130 ;  /* 0x0000313000547802 */ /* 0x000fe40000000f00 */
[----:B------:R-:W-:Y:S05]  /*3120*/  CALL.REL.NOINC `($__internal_68_$__cuda_sm70_shflsync_down_p) ;  /* 0x0000008000007944 */ /* 0x000fea0003c00000 */
[----:B0-----:R-:W-:Y:S01]  /*3130*/  HFMA2.MMA R92, -RZ, RZ, 0, 5.9604644775390625e-08 ;  /* 0x00000001ff5c7435 */ /* 0x001fe200000001ff */
[----:B-1----:R-:W-:-:S02]  /*3140*/  MOV R91, R181 ;  /* 0x000000b5005b7202 */ /* 0x002fc40000000f00 */
[----:B------:R-:W-:Y:S02]  /*3150*/  MOV R87, R90 ;  /* 0x0000005a00577202 */ /* 0x000fe40000000f00 */
[----:B------:R-:W-:Y:S02]  /*3160*/  MOV R181, 0x1f ;  /* 0x0000001f00b57802 */ /* 0x000fe40000000f00 */
[----:B------:R-:W-:Y:S02]  /*3170*/  MOV R94, 0xffffffff ;  /* 0xffffffff005e7802 */ /* 0x000fe40000000f00 */
[----:B------:R-:W-:Y:S02]  /*3180*/  MOV R84, 0x31a0 ;  /* 0x000031a000547802 */ /* 0x000fe40000000f00 */
[----:B------:R-:W-:Y:S05]  /*3190*/  CALL.REL.NOINC `($__internal_68_$__cuda_sm70_shflsync_down_p) ;  /* 0x0000001000007944 */ /* 0x000fea0003c00000 */
[----:B01----:R-:W-:Y:S05]  /*31a0*/  BRA `(.L_x_3441) ;  /* 0xffffe5e000007947 */ /* 0x003fea000383ffff */
        .weak           $__internal_68_$__cuda_sm70_shflsync_down_p
        .type           $__internal_68_$__cuda_sm70_shflsync_down_p,@function
        .size           $__internal_68_$__cuda_sm70_shflsync_down_p,(.L_x_9322 - $__internal_68_$__cuda_sm70_shflsync_down_p)
$__internal_68_$__cuda_sm70_shflsync_down_p:
[----:B------:R-:W-:Y:S01]  /*31b0*/  HFMA2.MMA R85, -RZ, RZ, 0, 0 ;  /* 0x00000000ff557435 */ /* 0x000fe200000001ff */
[----:B------:R-:W-:Y:S04]  /*31c0*/  WARPSYNC R94 ;  /* 0x0000005e00007348 */ /* 0x000fe80003800000 */
[----:B------:R0:W1:Y:S01]  /*31d0*/  SHFL.DOWN PT, R181, R87, R92, R181 ;  /* 0x0800005c57b57389 */ /* 0x00006200000e00b5 */
[----:B------:R-:W-:Y:S05]  /*31e0*/  RET.REL.NODEC R84 `(_ZN10layer_norm13ln_bwd_kernelINS_13Kernel_traitsI13__nv_bfloat16S2_fS2_fjLj6144ELj1ELj1ELj8ELj16ENS_18Kernel_traits_baseILj6144ES2_S2_fS2_fjLj256EEEEELb1ELb0ELb0ELb0EEEvNS_9BwdParamsE) ;  /* 0xffffce1054007950 */ /* 0x000fea0003c3ffff */
.L_x_3442:
        /* <DEDUP_REMOVED lines=9> */
.L_x_9322:


//--------------------- .text._ZN10layer_norm13ln_bwd_kernelINS_13Kernel_traitsI13__nv_bfloat16S2_fS2_fjLj6144ELj1ELj1ELj8ELj16ENS_18Kernel_traits_baseILj6144ES2_S2_fS2_fjLj256EEEEELb1ELb0ELb0ELb1EEEvNS_9BwdParamsE --------------------------
	.section	.text._ZN10layer_norm13ln_bwd_kernelINS_13Kernel_traitsI13__nv_bfloat16S2_fS2_fjLj6144ELj1ELj1ELj8ELj16ENS_18Kernel_traits_baseILj6144ES2_S2_fS2_fjLj256EEEEELb1ELb0ELb0ELb1EEEvNS_9BwdParamsE,"ax",@progbits
	.sectioninfo	@"SHI_REGISTERS=204"
	.align	128
        .global         _ZN10layer_norm13ln_bwd_kernelINS_13Kernel_traitsI13__nv_bfloat16S2_fS2_fjLj6144ELj1ELj1ELj8ELj16ENS_18Kernel_traits_baseILj6144ES2_S2_fS2_fjLj256EEEEELb1ELb0ELb0ELb1EEEvNS_9BwdParamsE
        .type           _ZN10layer_norm13ln_bwd_kernelINS_13Kernel_traitsI13__nv_bfloat16S2_fS2_fjLj6144ELj1ELj1ELj8ELj16ENS_18Kernel_traits_baseILj6144ES2_S2_fS2_fjLj256EEEEELb1ELb0ELb0ELb1EEEvNS_9BwdParamsE,@function
        .size           _ZN10layer_norm13ln_bwd_kernelINS_13Kernel_traitsI13__nv_bfloat16S2_fS2_fjLj6144ELj1ELj1ELj8ELj16ENS_18Kernel_traits_baseILj6144ES2_S2_fS2_fjLj256EEEEELb1ELb0ELb0ELb1EEEvNS_9BwdParamsE,(.L_x_9323 - _ZN10layer_norm13ln_bwd_kernelINS_13Kernel_traitsI13__nv_bfloat16S2_fS2_fjLj6144ELj1ELj1ELj8ELj16ENS_18Kernel_traits_baseILj6144ES2_S2_fS2_fjLj256EEEEELb1ELb0ELb0ELb1EEEvNS_9BwdParamsE)
        .other          _ZN10layer_norm13ln_bwd_kernelINS_13Kernel_traitsI13__nv_bfloat16S2_fS2_fjLj6144ELj1ELj1ELj8ELj16ENS_18Kernel_traits_baseILj6144ES2_S2_fS2_fjLj256EEEEELb1ELb0ELb0ELb1EEEvNS_9BwdParamsE,@"STO_CUDA_ENTRY STV_DEFAULT"
_ZN10layer_norm13ln_bwd_kernelINS_13Kernel_traitsI13__nv_bfloat16S2_fS2_fjLj6144ELj1ELj1ELj8ELj16ENS_18Kernel_traits_baseILj6144ES2_S2_fS2_fjLj256EEEEELb1ELb0ELb0ELb1EEEvNS_9BwdParamsE:
.text._ZN10layer_norm13ln_bwd_kernelINS_13Kernel_traitsI13__nv_bfloat16S2_fS2_fjLj6144ELj1ELj1ELj8ELj16ENS_18Kernel_traits_baseILj6144ES2_S2_fS2_fjLj256EEEEELb1ELb0ELb0ELb1EEEvNS_9BwdParamsE:
        /* <DEDUP_REMOVED lines=32> */
.L_x_3443:
        /* <DEDUP_REMOVED lines=56> */
.L_x_3448:
        /* <DEDUP_REMOVED lines=11> */
[C---:B------:R-:W-:Y:S01]  /*0630*/  IMAD.WIDE.U32 R72, R150.reuse, R160, c[0x0][0x188] ;  /* 0x0000620096487625 */ /* 0x040fe200078e00a0 */
[----:B------:R-:W-:-:S03]  /*0640*/  IADD3 R149, R150, 0x200, RZ ;  /* 0x0000020096957810 */ /* 0x000fc60007ffe0ff */
[----:B------:R-:W-:Y:S01]  /*0650*/  IMAD.WIDE.U32 R40, R150, R64, c[0x0][0x208] ;  /* 0x0000820096287625 */ /* 0x000fe200078e0040 */
[----:B------:R1:W3:Y:S03]  /*0660*/  LDG.E.128 R36, [R72.64] ;  /* 0x0000000448247981 */ /* 0x0002e6000c1e1d00 */
[C---:B------:R-:W-:Y:S01]  /*0670*/  IMAD.WIDE.U32 R74, R151.reuse, R160, c[0x0][0x188] ;  /* 0x00006200974a7625 */ /* 0x040fe200078e00a0 */
[----:B------:R1:W4:Y:S03]  /*0680*/  LDG.E.128 R44, [R72.64+0x10] ;  /* 0x00001004482c7981 */ /* 0x000326000c1e1d00 */
[-C--:B------:R-:W-:Y:S01]  /*0690*/  IMAD.WIDE.U32 R52, R151, R64.reuse, c[0x0][0x208] ;  /* 0x0000820097347625 */ /* 0x080fe200078e0040 */
[----:B------:R-:W4:Y:S03]  /*06a0*/  LDG.E.128 R40, [R40.64] ;  /* 0x0000000428287981 */ /* 0x000f26000c1e1d00 */
[C---:B------:R-:W-:Y:S01]  /*06b0*/  IMAD.WIDE.U32 R64, R149.reuse, R64, c[0x0][0x208] ;  /* 0x0000820095407625 */ /* 0x040fe200078e0040 */
[----:B------:R1:W4:Y:S03]  /*06c0*/  LDG.E.128 R48, [R74.64] ;  /* 0x000000044a307981 */ /* 0x000326000c1e1d00 */
[----:B0-----:R-:W-:Y:S01]  /*06d0*/  IMAD.WIDE R2, R140, R157, c[0x0][0x1a8] ;  /* 0x00006a008c027625 */ /* 0x001fe200078e029d */
[----:B------:R-:W4:Y:S04]  /*06e0*/  LDG.E.128 R52, [R52.64] ;  /* 0x0000000434347981 */ /* 0x000f28000c1e1d00 */
[----:B------:R-:W4:Y:S04]  /*06f0*/  LDG.E.128 R64, [R64.64] ;  /* 0x0000000440407981 */ /* 0x000f28000c1e1d00 */
[----:B------:R0:W4:Y:S04]  /*0700*/  LDG.E R152, [R2.64] ;  /* 0x0000000402987981 */ /* 0x000128000c1e1900 */
[----:B------:R0:W4:Y:S01]  /*0710*/  LDG.E.128 R56, [R74.64+0x10] ;  /* 0x000010044a387981 */ /* 0x000122000c1e1d00 */
[----:B------:R-:W-:-:S05]  /*0720*/  IMAD.WIDE.U32 R154, R149, R160, c[0x0][0x188] ;  /* 0x00006200959a7625 */ /* 0x000fca00078e00a0 */
[----:B------:R0:W4:Y:S04]  /*0730*/  LDG.E.128 R60, [R154.64] ;  /* 0x000000049a3c7981 */ /* 0x000128000c1e1d00 */
[----:B------:R0:W4:Y:S01]  /*0740*/  LDG.E.128 R68, [R154.64+0x10] ;  /* 0x000010049a447981 */ /* 0x000122000c1e1d00 */
[----:B------:R-:W-:-:S04]  /*0750*/  ISETP.NE.U32.AND P0, PT, RZ, c[0x0][0x1c0], PT ;  /* 0x00007000ff007a0c */ /* 0x000fc80003f05070 */
[----:B------:R-:W-:Y:S02]  /*0760*/  ISETP.NE.AND.EX P0, PT, RZ, c[0x0][0x1c4], PT, P0 ;  /* 0x00007100ff007a0c */ /* 0x000fe40003f05300 */
[----:B-1----:R-:W-:Y:S02]  /*0770*/  SHF.R.S32.HI R73, RZ, 0x1f, R140 ;  /* 0x0000001fff497819 */ /* 0x002fe4000001148c */
[----:B0-----:R-:W-:-:S09]  /*0780*/  MOV R2, 0x8 ;  /* 0x0000000800027802 */ /* 0x001fd20000000f00 */
[----:B------:R-:W-:Y:S01]  /*0790*/  @P0 LEA R162, P2, R140, c[0x0][0x1c0], 0x1 ;  /* 0x000070008ca20a11 */ /* 0x000fe200078408ff */
[----:B------:R-:W-:-:S03]  /*07a0*/  IMAD.WIDE.U32 R74, R151, R2, c[0x0][0x190] ;  /* 0x00006400974a7625 */ /* 0x000fc600078e0002 */
[----:B------:R-:W-:Y:S01]  /*07b0*/  @P0 LEA.HI.X R163, R140, c[0x0][0x1c4], R73, 0x1, P2 ;  /* 0x000071008ca30a11 */ /* 0x000fe200010f0c49 */
[-C--:B------:R-:W-:Y:S02]  /*07c0*/  IMAD.WIDE.U32 R72, R150, R2.reuse, c[0x0][0x190] ;  /* 0x0000640096487625 */ /* 0x080fe400078e0002 */
[----:B------:R-:W5:Y:S02]  /*07d0*/  LDG.E.64 R74, [R74.64] ;  /* 0x000000044a4a7981 */ /* 0x000f64000c1e1b00 */
[----:B------:R-:W-:Y:S02]  /*07e0*/  IMAD.WIDE.U32 R2, R149, R2, c[0x0][0x190] ;  /* 0x0000640095027625 */ /* 0x000fe400078e0002 */
[----:B------:R3:W4:Y:S04]  /*07f0*/  @P0 LDG.E.U16 R154, [R162.64] ;  /* 0x00000004a29a0981 */ /* 0x000728000c1e1500 */
[----:B------:R-:W5:Y:S04]  /*0800*/  LDG.E.64 R72, [R72.64] ;  /* 0x0000000448487981 */ /* 0x000f68000c1e1b00 */
[----:B------:R-:W5:Y:S01]  /*0810*/  LDG.E.64 R2, [R2.64] ;  /* 0x0000000402027981 */ /* 0x000f62000c1e1b00 */
        /* <DEDUP_REMOVED lines=15> */
[C---:B------:R-:W-:Y:S01]  /*0910*/  FADD.FTZ R155, -R164.reuse, R36 ;  /* 0x00000024a49b7221 */ /* 0x040fe20000010100 */
[----:B----4-:R-:W-:Y:S02]  /*0920*/  PRMT R38, RZ, 0x5410, R40 ;  /* 0x00005410ff267816 */ /* 0x010fe40000000028 */
[--C-:B-1----:R-:W-:Y:S02]  /*0930*/  PRMT R158, RZ, 0x5410, R42.reuse ;  /* 0x00005410ff9e7816 */ /* 0x102fe4000000002a */
[----:B------:R-:W-:Y:S01]  /*0940*/  PRMT R167, RZ, 0x7610, R42 ;  /* 0x00007610ffa77816 */ /* 0x000fe2000000002a */
[C---:B------:R-:W-:Y:S01]  /*0950*/  FADD.FTZ R173, -R164.reuse, R48 ;  /* 0x00000030a4ad7221 */ /* 0x040fe20000010100 */
[--C-:B------:R-:W-:Y:S02]  /*0960*/  PRMT R42, RZ, 0x5410, R43.reuse ;  /* 0x00005410ff2a7816 */ /* 0x100fe4000000002b */
[----:B------:R-:W-:Y:S01]  /*0970*/  PRMT R171, RZ, 0x7610, R43 ;  /* 0x00007610ffab7816 */ /* 0x000fe2000000002b */
[----:B------:R-:W-:Y:S01]  /*0980*/  FADD.FTZ R43, -R164, R44 ;  /* 0x0000002ca42b7221 */ /* 0x000fe20000010100 */
[----:B------:R-:W-:-:S02]  /*0990*/  PRMT R48, RZ, 0x5410, R54 ;  /* 0x00005410ff307816 */ /* 0x000fc40000000036 */
[----:B------:R-:W-:Y:S01]  /*09a0*/  PRMT R183, RZ, 0x7610, R54 ;  /* 0x00007610ffb77816 */ /* 0x000fe20000000036 */
[----:B0-----:R-:W-:Y:S01]  /*09b0*/  FADD.FTZ R157, -R164, R37 ;  /* 0x00000025a49d7221 */ /* 0x001fe20000010100 */
[----:B------:R-:W-:Y:S02]  /*09c0*/  PRMT R159, RZ, 0x7610, R40 ;  /* 0x00007610ff9f7816 */ /* 0x000fe40000000028 */
        /* <DEDUP_REMOVED lines=9> */
[C---:B------:R-:W-:Y:S01]  /*0a60*/  FADD.FTZ R185, -R164.reuse, R58 ;  /* 0x0000003aa4b97221 */ /* 0x040fe20000010100 */
[--C-:B------:R-:W-:Y:S01]  /*0a70*/  PRMT R52, RZ, 0x5410, R64.reuse ;  /* 0x00005410ff347816 */ /* 0x100fe20000000040 */
[----:B------:R-:W-:Y:S01]  /*0a80*/  FADD.FTZ R181, -R164, R57 ;  /* 0x00000039a4b57221 */ /* 0x000fe20000010100 */
[----:B------:R-:W-:Y:S01]  /*0a90*/  PRMT R174, RZ, 0x7610, R64 ;  /* 0x00007610ffae7816 */ /* 0x000fe20000000040 */
[----:B------:R-:W-:-:S02]  /*0aa0*/  FMUL.FTZ R58, R152, R163 ;  /* 0x000000a3983a7220 */ /* 0x000fc40000410000 */
[----:B------:R-:W-:Y:S02]  /*0ab0*/  FADD.FTZ R101, R38, R101 ;  /* 0x0000006526657221 */ /* 0x000fe40000010000 */
[----:B------:R-:W-:Y:S02]  /*0ac0*/  FFMA.FTZ R77, R54, R38, R77 ;  /* 0x00000026364d7223 */ /* 0x000fe4000001004d */
[C---:B------:R-:W-:Y:S02]  /*0ad0*/  FMUL.FTZ R56, R152.reuse, R43 ;  /* 0x0000002b98387220 */ /* 0x040fe40000410000 */
[----:B------:R-:W-:Y:S02]  /*0ae0*/  FMUL.FTZ R57, R152, R157 ;  /* 0x0000009d98397220 */ /* 0x000fe40000410000 */
[----:B------:R-:W-:Y:S02]  /*0af0*/  FMUL.FTZ R64, R138, R159 ;  /* 0x0000009f8a407220 */ /* 0x000fe40000410000 */
[----:B------:R-:W-:-:S02]  /*0b00*/  FADD.FTZ R43, RZ, R65 ;  /* 0x00000041ff2b7221 */ /* 0x000fc40000010000 */
[----:B------:R-:W-:Y:S01]  /*0b10*/  FFMA.FTZ R38, R54, R65, RZ ;  /* 0x0000004136267223 */ /* 0x000fe200000100ff */
[----:B------:R-:W-:Y:S01]  /*0b20*/  PRMT R36, RZ, 0x5410, R67 ;  /* 0x00005410ff247816 */ /* 0x000fe20000000043 */
[----:B------:R-:W-:Y:S01]  /*0b30*/  FADD.FTZ R103, R40, R103 ;  /* 0x0000006728677221 */ /* 0x000fe20000010000 */
[----:B------:R-:W-:Y:S01]  /*0b40*/  PRMT R37, RZ, 0x7610, R67 ;  /* 0x00007610ff257816 */ /* 0x000fe20000000043 */
[-C--:B------:R-:W-:Y:S01]  /*0b50*/  FFMA.FTZ R79, R58, R40.reuse, R79 ;  /* 0x000000283a4f7223 */ /* 0x080fe2000001004f */
[----:B------:R-:W-:Y:S01]  /*0b60*/  PRMT R161, RZ, 0x7610, R41 ;  /* 0x00007610ffa17816 */ /* 0x000fe20000000029 */
[----:B------:R-:W-:Y:S02]  /*0b70*/  FMUL.FTZ R67, R137, R40 ;  /* 0x0000002889437220 */ /* 0x000fe40000410000 */
[----:B------:R-:W-:Y:S02]  /*0b80*/  FADD.FTZ R165, -R164, R39 ;  /* 0x00000027a4a57221 */ /* 0x000fe40000010100 */
[----:B------:R-:W-:-:S02]  /*0b90*/  FADD.FTZ R40, R43, R64 ;  /* 0x000000402b287221 */ /* 0x000fc40000010000 */
[----:B------:R-:W-:Y:S02]  /*0ba0*/  FFMA.FTZ R38, R57, R64, R38 ;  /* 0x0000004039267223 */ /* 0x000fe40000010026 */
[----:B------:R-:W-:Y:S02]  /*0bb0*/  FADD.FTZ R197, -R164, R63 ;  /* 0x0000003fa4c57221 */ /* 0x000fe40000010100 */
[----:B------:R-:W-:Y:S02]  /*0bc0*/  FMUL.FTZ R63, R152, R165 ;  /* 0x000000a5983f7220 */ /* 0x000fe40000410000 */
[----:B------:R-:W-:Y:S02]  /*0bd0*/  FMUL.FTZ R156, R136, R161 ;  /* 0x000000a1889c7220 */ /* 0x000fe40000410000 */
[----:B------:R-:W-:Y:S02]  /*0be0*/  FADD.FTZ R43, R40, R67 ;  /* 0x00000043282b7221 */ /* 0x000fe40000010000 */
[----:B------:R-:W-:-:S02]  /*0bf0*/  FFMA.FTZ R38, R58, R67, R38 ;  /* 0x000000433a267223 */ /* 0x000fc40000010026 */
[C---:B------:R-:W-:Y:S02]  /*0c00*/  FADD.FTZ R193, -R164.reuse, R61 ;  /* 0x0000003da4c17221 */ /* 0x040fe40000010100 */
[C---:B------:R-:W-:Y:S02]  /*0c10*/  FADD.FTZ R45, -R164.reuse, R45 ;  /* 0x0000002da42d7221 */ /* 0x040fe40000010100 */
[----:B------:R-:W-:Y:S02]  /*0c20*/  FMUL.FTZ R61, R135, R158 ;  /* 0x0000009e873d7220 */ /* 0x000fe40000410000 */
[----:B------:R-:W-:Y:S02]  /*0c30*/  FADD.FTZ R40, R43, R156 ;  /* 0x0000009c2b287221 */ /* 0x000fe40000010000 */
[----:B------:R-:W-:Y:S01]  /*0c40*/  FFMA.FTZ R38, R63, R156, R38 ;  /* 0x0000009c3f267223 */ /* 0x000fe20000010026 */
        /* <DEDUP_REMOVED lines=86> */
[----:B------:R-:W-:-:S02]  /*11b0*/  FADD.FTZ R119, R176, R119 ;  /* 0x00000077b0777221 */ /* 0x000fc40000010000 */
[----:B------:R-:W-:Y:S02]  /*11c0*/  FFMA.FTZ R95, R172, R176, R95 ;  /* 0x000000b0ac5f7223 */ /* 0x000fe4000001005f */
[-C--:B------:R-:W-:Y:S02]  /*11d0*/  FMUL.FTZ R176, R145, R178.reuse ;  /* 0x000000b291b07220 */ /* 0x080fe40000410000 */
        /* <DEDUP_REMOVED lines=55> */
.L_x_3449:
        /* <DEDUP_REMOVED lines=18> */
.L_x_3450:
[----:B------:R-:W-:Y:S01]  /*1670*/  LOP3.LUT P3, RZ, R153, 0xff, RZ, 0xc0, !PT ;  /* 0x000000ff99ff7812 */ /* 0x000fe2000786c0ff */
[----:B--2---:R-:W-:Y:S01]  /*1680*/  FADD.FTZ R52, R52, R41 ;  /* 0x0000002934347221 */ /* 0x004fe20000010000 */
[----:B------:R-:W-:Y:S01]  /*1690*/  PLOP3.LUT P0, PT, PT, PT, PT, 0x80, 0x0 ;  /* 0x000000000000781c */ /* 0x000fe20003f0f070 */
[----:B-1----:R-:W-:Y:S01]  /*16a0*/  FADD.FTZ R53, R36, R43 ;  /* 0x0000002b24357221 */ /* 0x002fe20000010000 */
[----:B------:R-:W-:Y:S01]  /*16b0*/  @!P1 PLOP3.LUT P0, PT, P3, PT, PT, 0x80, 0x0 ;  /* 0x000000000000981c */ /* 0x000fe20001f0f070 */
[----:B------:R-:W-:Y:S01]  /*16c0*/  ULDC.U8 UR6, c[0x0][0x1f0] ;  /* 0x00007c0000067ab9 */ /* 0x000fe20000000000 */
[----:B------:R-:W-:Y:S02]  /*16d0*/  SHF.R.U32.HI R37, RZ, 0x5, R141 ;  /* 0x00000005ff257819 */ /* 0x000fe4000001168d */
[----:B------:R-:W-:Y:S01]  /*16e0*/  ISETP.NE.AND P2, PT, RZ, UR6, PT ;  /* 0x00000006ff007c0c */ /* 0x000fe2000bf45270 */
[----:B------:R-:W-:Y:S01]  /*16f0*/  WARPSYNC 0xffffffff ;  /* 0xffffffff00007948 */ /* 0x000fe20003800000 */
[----:B------:R-:W-:-:S02]  /*1700*/  @!P1 LOP3.LUT R38, R37, 0x7fffff8, RZ, 0xc0, !PT ;  /* 0x07fffff825269812 */ /* 0x000fc400078ec0ff */
[----:B------:R-:W-:Y:S02]  /*1710*/  LOP3.LUT R154, R37, 0x7fffff8, RZ, 0xc0, !PT ;  /* 0x07fffff8259a7812 */ /* 0x000fe400078ec0ff */
[----:B-----5:R-:W-:Y:S02]  /*1720*/  LOP3.LUT P6, RZ, R73, 0xff, RZ, 0xc0, !PT ;  /* 0x000000ff49ff7812 */ /* 0x020fe400078cc0ff */
[----:B------:R-:W-:Y:S02]  /*1730*/  @!P3 IADD3 R154, R154, 0x8, RZ ;  /* 0x000000089a9ab810 */ /* 0x000fe40007ffe0ff */
[----:B------:R-:W-:Y:S02]  /*1740*/  @!P0 IADD3 R38, R38, 0x8, RZ ;  /* 0x0000000826268810 */ /* 0x000fe40007ffe0ff */
[----:B------:R-:W-:Y:S02]  /*1750*/  SHF.L.U32 R154, R154, 0x3, RZ ;  /* 0x000000039a9a7819 */ /* 0x000fe400000006ff */
[----:B------:R-:W-:-:S02]  /*1760*/  @!P1 LOP3.LUT R153, R38, 0x7, R37, 0xf8, !PT ;  /* 0x0000000726999812 */ /* 0x000fc400078ef825 */
[----:B------:R-:W-:Y:S02]  /*1770*/  ISETP.NE.U32.AND P0, PT, RZ, c[0x0][0x218], PT ;  /* 0x00008600ff007a0c */ /* 0x000fe40003f05070 */
[C---:B------:R-:W-:Y:S01]  /*1780*/  LOP3.LUT P5, RZ, R72.reuse, 0xff00, RZ, 0xc0, !PT ;  /* 0x0000ff0048ff7812 */ /* 0x040fe200078ac0ff */
[----:B------:R1:W-:Y:S04]  /*1790*/  @!P1 STS.64 [R153.X8+0x6000], R52 ;  /* 0x0060003499009388 */ /* 0x0003e80000008a00 */
[----:B------:R-:W-:Y:S01]  /*17a0*/  BAR.SYNC.DEFER_BLOCKING 0x0 ;  /* 0x0000000000007b1d */ /* 0x000fe20000010000 */
[----:B------:R-:W-:Y:S02]  /*17b0*/  ISETP.NE.AND.EX P0, PT, RZ, c[0x0][0x21c], PT, P0 ;  /* 0x00008700ff007a0c */ /* 0x000fe40003f05300 */
[----:B------:R-:W-:-:S02]  /*17c0*/  LOP3.LUT P1, RZ, R72, 0xff0000, RZ, 0xc0, !PT ;  /* 0x00ff000048ff7812 */ /* 0x000fc4000782c0ff */
[----:B------:R-:W-:Y:S01]  /*17d0*/  IADD3 R140, R140, c[0x0][0x160], RZ ;  /* 0x000058008c8c7a10 */ /* 0x000fe20007ffe0ff */
[----:B-1----:R-:W-:Y:S01]  /*17e0*/  HFMA2.MMA R153, -RZ, RZ, 0, 9.5367431640625e-07 ;  /* 0x00000010ff997435 */ /* 0x002fe200000001ff */
[----:B------:R-:W1:Y:S04]  /*17f0*/  LDS.128 R36, [R154+0x6000] ;  /* 0x006000009a247984 */ /* 0x000e680000000c00 */
[----:B0-----:R-:W0:Y:S04]  /*1800*/  LDS.128 R40, [R154+0x6010] ;  /* 0x006010009a287984 */ /* 0x001e280000000c00 */
[----:B------:R-:W2:Y:S04]  /*1810*/  LDS.128 R44, [R154+0x6020] ;  /* 0x006020009a2c7984 */ /* 0x000ea80000000c00 */
[----:B------:R-:W3:Y:S01]  /*1820*/  LDS.128 R48, [R154+0x6030] ;  /* 0x006030009a307984 */ /* 0x000ee20000000c00 */
[----:B-1----:R-:W-:-:S02]  /*1830*/  FADD.FTZ R187, RZ, R36 ;  /* 0x00000024ffbb7221 */ /* 0x002fc40000010000 */
[----:B------:R-:W-:Y:S01]  /*1840*/  FADD.FTZ R36, RZ, R37 ;  /* 0x00000025ff247221 */ /* 0x000fe20000010000 */
[----:B------:R-:W-:Y:S01]  /*1850*/  MOV R37, R72 ;  /* 0x0000004800257202 */ /* 0x000fe20000000f00 */
[----:B------:R-:W-:Y:S02]  /*1860*/  FADD.FTZ R187, R38, R187 ;  /* 0x000000bb26bb7221 */ /* 0x000fe40000010000 */
[----:B------:R-:W-:Y:S01]  /*1870*/  FADD.FTZ R36, R39, R36 ;  /* 0x0000002427247221 */ /* 0x000fe20000010000 */
[----:B------:R-:W-:Y:S01]  /*1880*/  LOP3.LUT P4, RZ, R37, 0xff, RZ, 0xc0, !PT ;  /* 0x000000ff25ff7812 */ /* 0x000fe2000788c0ff */
[----:B0-----:R-:W-:Y:S02]  /*1890*/  FADD.FTZ R187, R187, R40 ;  /* 0x00000028bbbb7221 */ /* 0x001fe40000010000 */
[----:B------:R-:W-:Y:S02]  /*18a0*/  FADD.FTZ R36, R36, R41 ;  /* 0x0000002924247221 */ /* 0x000fe40000010000 */
[----:B------:R-:W-:-:S02]  /*18b0*/  FADD.FTZ R187, R42, R187 ;  /* 0x000000bb2abb7221 */ /* 0x000fc40000010000 */
[----:B------:R-:W-:Y:S02]  /*18c0*/  FADD.FTZ R36, R43, R36 ;  /* 0x000000242b247221 */ /* 0x000fe40000010000 */
[----:B--2---:R-:W-:Y:S02]  /*18d0*/  FADD.FTZ R187, R187, R44 ;  /* 0x0000002cbbbb7221 */ /* 0x004fe40000010000 */
[----:B------:R-:W-:Y:S02]  /*18e0*/  FADD.FTZ R36, R36, R45 ;  /* 0x0000002d24247221 */ /* 0x000fe40000010000 */
[----:B------:R-:W-:Y:S01]  /*18f0*/  FADD.FTZ R187, R46, R187 ;  /* 0x000000bb2ebb7221 */ /* 0x000fe20000010000 */
[----:B------:R-:W-:Y:S01]  /*1900*/  MOV R46, R74 ;  /* 0x0000004a002e7202 */ /* 0x000fe20000000f00 */
        /* <DEDUP_REMOVED lines=8> */
[----:B------:R-:W-:-:S03]  /*1990*/  LOP3.LUT P2, RZ, R72, 0xff000000, RZ, 0xc0, !PT ;  /* 0xff00000048ff7812 */ /* 0x000fc6000784c0ff */
[-CC-:B------:R-:W-:Y:S02]  /*19a0*/  FFMA.FTZ R63, R63, R40.reuse, R39.reuse ;  /* 0x000000283f3f7223 */ /* 0x180fe40000010027 */
[-C--:B------:R-:W-:Y:S02]  /*19b0*/  FFMA.FTZ R54, R54, R40.reuse, R39 ;  /* 0x0000002836367223 */ /* 0x080fe40000010027 */
[----:B------:R-:W-:Y:S02]  /*19c0*/  FADD.FTZ R63, R156, -R63 ;  /* 0x8000003f9c3f7221 */ /* 0x000fe40000010000 */
[----:B------:R-:W-:Y:S02]  /*19d0*/  FFMA.FTZ R56, R56, R40, R39 ;  /* 0x0000002838387223 */ /* 0x000fe40000010027 */
[----:B------:R-:W-:Y:S02]  /*19e0*/  FMUL.FTZ R44, R152, R63 ;  /* 0x0000003f982c7220 */ /* 0x000fe40000410000 */
[----:B------:R-:W-:-:S02]  /*19f0*/  FADD.FTZ R41, R65, -R54 ;  /* 0x8000003641297221 */ /* 0x000fc40000010000 */
[----:B------:R-:W-:Y:S02]  /*1a00*/  @P0 FADD.FTZ R44, R7, R44 ;  /* 0x0000002c072c0221 */ /* 0x000fe40000010000 */
[----:B------:R-:W-:Y:S02]  /*1a10*/  FFMA.FTZ R59, R59, R40, R39 ;  /* 0x000000283b3b7223 */ /* 0x000fe40000010027 */
[----:B------:R-:W-:Y:S02]  /*1a20*/  FMUL.FTZ R45, R44, R55 ;  /* 0x000000372c2d7220 */ /* 0x000fe40000410000 */
[----:B------:R-:W-:Y:S02]  /*1a30*/  FMUL.FTZ R41, R152, R41 ;  /* 0x0000002998297220 */ /* 0x000fe40000410000 */
[----:B------:R-:W-:Y:S02]  /*1a40*/  FMUL.FTZ R45, R45, c[0x0][0x1e8] ;  /* 0x00007a002d2d7a20 */ /* 0x000fe40000410000 */
[----:B------:R-:W-:-:S02]  /*1a50*/  FADD.FTZ R59, R66, -R59 ;  /* 0x8000003b423b7221 */ /* 0x000fc40000010000 */
[----:B------:R-:W-:Y:S01]  /*1a60*/  @P0 FADD.FTZ R41, R4, R41 ;  /* 0x0000002904290221 */ /* 0x000fe20000010000 */
[----:B------:R-:W-:Y:S01]  /*1a70*/  FSEL R53, R45, RZ, P2 ;  /* 0x000000ff2d357208 */ /* 0x000fe20001000000 */
[----:B------:R-:W-:Y:S01]  /*1a80*/  FADD.FTZ R45, R61, -R56 ;  /* 0x800000383d2d7221 */ /* 0x000fe20000010000 */
[----:B------:R-:W-:Y:S01]  /*1a90*/  LOP3.LUT P2, RZ, R46, 0xff, RZ, 0xc0, !PT ;  /* 0x000000ff2eff7812 */ /* 0x000fe2000784c0ff */
[-CC-:B------:R-:W-:Y:S02]  /*1aa0*/  FFMA.FTZ R57, R57, R40.reuse, R39.reuse ;  /* 0x0000002839397223 */ /* 0x180fe40000010027 */
[----:B------:R-:W-:Y:S02]  /*1ab0*/  FMUL.FTZ R45, R152, R45 ;  /* 0x0000002d982d7220 */ /* 0x000fe40000410000 */
[----:B------:R-:W-:Y:S02]  /*1ac0*/  FFMA.FTZ R58, R58, R40, R39 ;  /* 0x000000283a3a7223 */ /* 0x000fe40000010027 */
[----:B------:R-:W-:-:S02]  /*1ad0*/  @P0 FADD.FTZ R45, R8, R45 ;  /* 0x0000002d082d0221 */ /* 0x000fc40000010000 */
[----:B------:R-:W-:Y:S02]  /*1ae0*/  FMUL.FTZ R46, R152, R59 ;  /* 0x0000003b982e7220 */ /* 0x000fe40000410000 */
[-C--:B------:R-:W-:Y:S02]  /*1af0*/  FMUL.FTZ R36, R41, R55.reuse ;  /* 0x0000003729247220 */ /* 0x080fe40000410000 */
[----:B------:R-:W-:Y:S02]  /*1b00*/  FMUL.FTZ R48, R45, R55 ;  /* 0x000000372d307220 */ /* 0x000fe40000410000 */
[----:B------:R-:W-:Y:S02]  /*1b10*/  FADD.FTZ R57, R64, -R57 ;  /* 0x8000003940397221 */ /* 0x000fe40000010000 */
[----:B------:R-:W-:Y:S02]  /*1b20*/  FADD.FTZ R43, R67, -R58 ;  /* 0x8000003a432b7221 */ /* 0x000fe40000010000 */
[----:B------:R-:W-:-:S02]  /*1b30*/  @P0 FADD.FTZ R46, R9, R46 ;  /* 0x0000002e092e0221 */ /* 0x000fc40000010000 */
[-CC-:B------:R-:W-:Y:S02]  /*1b40*/  FFMA.FTZ R62, R62, R40.reuse, R39.reuse ;  /* 0x000000283e3e7223 */ /* 0x180fe40000010027 */
[----:B------:R-:W-:Y:S02]  /*1b50*/  FFMA.FTZ R69, R69, R40, R39 ;  /* 0x0000002845457223 */ /* 0x000fe40000010027 */
[----:B------:R-:W-:Y:S02]  /*1b60*/  FMUL.FTZ R36, R36, c[0x0][0x1e8] ;  /* 0x00007a0024247a20 */ /* 0x000fe40000410000 */
[----:B------:R-:W-:Y:S02]  /*1b70*/  FMUL.FTZ R48, R48, c[0x0][0x1e8] ;  /* 0x00007a0030307a20 */ /* 0x000fe40000410000 */
[----:B------:R-:W-:Y:S01]  /*1b80*/  FMUL.FTZ R42, R152, R57 ;  /* 0x00000039982a7220 */ /* 0x000fe20000410000 */
[----:B------:R-:W-:Y:S01]  /*1b90*/  FSEL R36, R36, RZ, P4 ;  /* 0x000000ff24247208 */ /* 0x000fe20002000000 */
[----:B------:R-:W-:Y:S01]  /*1ba0*/  FMUL.FTZ R43, R152, R43 ;  /* 0x0000002b982b7220 */ /* 0x000fe20000410000 */
[----:B------:R-:W-:Y:S01]  /*1bb0*/  FSEL R54, R48, RZ, P6 ;  /* 0x000000ff30367208 */ /* 0x000fe20003000000 */
[----:B------:R-:W-:Y:S01]  /*1bc0*/  FMUL.FTZ R49, R46, R55 ;  /* 0x000000372e317220 */ /* 0x000fe20000410000 */
[----:B------:R-:W-:Y:S01]  /*1bd0*/  LOP3.LUT P4, RZ, R73, 0xff00, RZ, 0xc0, !PT ;  /* 0x0000ff0049ff7812 */ /* 0x000fe2000788c0ff */
[----:B------:R-:W-:Y:S01]  /*1be0*/  FADD.FTZ R47, R155, -R62 ;  /* 0x8000003e9b2f7221 */ /* 0x000fe20000010000 */
[----:B------:R-:W-:Y:S01]  /*1bf0*/  LOP3.LUT P6, RZ, R74, 0xff00, RZ, 0xc0, !PT ;  /* 0x0000ff004aff7812 */ /* 0x000fe200078cc0ff */
[----:B------:R-:W-:-:S02]  /*1c00*/  FADD.FTZ R69, R70, -R69 ;  /* 0x8000004546457221 */ /* 0x000fc40000010000 */
[-CC-:B------:R-:W-:Y:S02]  /*1c10*/  FFMA.FTZ R158, R158, R40.reuse, R39.reuse ;  /* 0x000000289e9e7223 */ /* 0x180fe40000010027 */
[----:B------:R-:W-:Y:S02]  /*1c20*/  FFMA.FTZ R60, R60, R40, R39 ;  /* 0x000000283c3c7223 */ /* 0x000fe40000010027 */
[----:B------:R-:W-:Y:S02]  /*1c30*/  @P0 FADD.FTZ R42, R5, R42 ;  /* 0x0000002a052a0221 */ /* 0x000fe40000010000 */
[----:B------:R-:W-:Y:S02]  /*1c40*/  @P0 FADD.FTZ R43, R6, R43 ;  /* 0x0000002b062b0221 */ /* 0x000fe40000010000 */
[----:B------:R-:W-:Y:S02]  /*1c50*/  FMUL.FTZ R49, R49, c[0x0][0x1e8] ;  /* 0x00007a0031317a20 */ /* 0x000fe40000410000 */
[----:B------:R-:W-:-:S02]  /*1c60*/  FMUL.FTZ R47, R152, R47 ;  /* 0x0000002f982f7220 */ /* 0x000fc40000410000 */
[----:B------:R-:W-:Y:S01]  /*1c70*/  FMUL.FTZ R48, R152, R69 ;  /* 0x0000004598307220 */ /* 0x000fe20000410000 */
[----:B------:R-:W-:Y:S01]  /*1c80*/  FSEL R57, R49, RZ, P4 ;  /* 0x000000ff31397208 */ /* 0x000fe20002000000 */
[----:B------:R-:W-:Y:S01]  /*1c90*/  FADD.FTZ R165, R165, -R158 ;  /* 0x8000009ea5a57221 */ /* 0x000fe20000010000 */
[----:B------:R-:W-:Y:S01]  /*1ca0*/  LOP3.LUT P4, RZ, R74, 0xff0000, RZ, 0xc0, !PT ;  /* 0x00ff00004aff7812 */ /* 0x000fe2000788c0ff */
[----:B------:R-:W-:Y:S02]  /*1cb0*/  FADD.FTZ R71, R71, -R60 ;  /* 0x8000003c47477221 */ /* 0x000fe40000010000 */
[-CC-:B------:R-:W-:Y:S02]  /*1cc0*/  FFMA.FTZ R68, R68, R40.reuse, R39.reuse ;  /* 0x0000002844447223 */ /* 0x180fe40000010027 */
[----:B------:R-:W-:Y:S02]  /*1cd0*/  FFMA.FTZ R159, R159, R40, R39 ;  /* 0x000000289f9f7223 */ /* 0x000fe40000010027 */
[----:B------:R-:W-:-:S02]  /*1ce0*/  FMUL.FTZ R37, R42, R55 ;  /* 0x000000372a257220 */ /* 0x000fc40000410000 */
[----:B------:R-:W-:Y:S02]  /*1cf0*/  FMUL.FTZ R38, R43, R55 ;  /* 0x000000372b267220 */ /* 0x000fe40000410000 */
        /* <DEDUP_REMOVED lines=11> */
[----:B------:R-:W-:Y:S02]  /*1db0*/  @P0 FADD.FTZ R47, R10, R47 ;  /* 0x0000002f0a2f0221 */ /* 0x000fe40000010000 */
[----:B------:R-:W-:Y:S02]  /*1dc0*/  @P0 FADD.FTZ R48, R11, R48 ;  /* 0x000000300b300221 */ /* 0x000fe40000010000 */
[----:B------:R-:W-:Y:S02]  /*1dd0*/  FFMA.FTZ R39, R185, R40, R39 ;  /* 0x00000028b9277223 */ /* 0x000fe40000010027 */
[C---:B------:R-:W-:Y:S02]  /*1de0*/  FMUL.FTZ R49, R152.reuse, R165 ;  /* 0x000000a598317220 */ /* 0x040fe40000410000 */
[----:B------:R-:W-:Y:S02]  /*1df0*/  FMUL.FTZ R71, R152, R71 ;  /* 0x0000004798477220 */ /* 0x000fe40000410000 */
[----:B------:R-:W-:-:S02]  /*1e00*/  FADD.FTZ R51, R163, -R68 ;  /* 0x80000044a3337221 */ /* 0x000fc40000010000 */
[----:B------:R-:W-:Y:S02]  /*1e10*/  FADD.FTZ R159, R160, -R159 ;  /* 0x8000009fa09f7221 */ /* 0x000fe40000010000 */
[----:B------:R-:W-:Y:S02]  /*1e20*/  FMUL.FTZ R37, R37, c[0x0][0x1e8] ;  /* 0x00007a0025257a20 */ /* 0x000fe40000410000 */
[----:B------:R-:W-:Y:S02]  /*1e30*/  FMUL.FTZ R38, R38, c[0x0][0x1e8] ;  /* 0x00007a0026267a20 */ /* 0x000fe40000410000 */
[-C--:B------:R-:W-:Y:S01]  /*1e40*/  FMUL.FTZ R50, R47, R55.reuse ;  /* 0x000000372f327220 */ /* 0x080fe20000410000 */
[----:B------:R-:W-:Y:S01]  /*1e50*/  FSEL R37, R37, RZ, P5 ;  /* 0x000000ff25257208 */ /* 0x000fe20002800000 */
[----:B------:R-:W-:Y:S01]  /*1e60*/  FMUL.FTZ R56, R48, R55 ;  /* 0x0000003730387220 */ /* 0x000fe20000410000 */
[----:B------:R-:W-:Y:S01]  /*1e70*/  FSEL R38, R38, RZ, P1 ;  /* 0x000000ff26267208 */ /* 0x000fe20000800000 */
[----:B------:R-:W-:Y:S01]  /*1e80*/  FADD.FTZ R39, R184, -R39 ;  /* 0x80000027b8277221 */ /* 0x000fe20000010000 */
[C---:B------:R-:W-:Y:S01]  /*1e90*/  LOP3.LUT P5, RZ, R73.reuse, 0xff0000, RZ, 0xc0, !PT ;  /* 0x00ff000049ff7812 */ /* 0x040fe200078ac0ff */
[----:B------:R-:W-:Y:S01]  /*1ea0*/  @P0 FADD.FTZ R49, R12, R49 ;  /* 0x000000310c310221 */ /* 0x000fe20000010000 */
[----:B------:R-:W-:Y:S01]  /*1eb0*/  LOP3.LUT P1, RZ, R73, 0xff000000, RZ, 0xc0, !PT ;  /* 0xff00000049ff7812 */ /* 0x000fe2000782c0ff */
[----:B------:R-:W-:Y:S01]  /*1ec0*/  @P0 FADD.FTZ R71, R16, R71 ;  /* 0x0000004710470221 */ /* 0x000fe20000010000 */
[----:B------:R-:W-:Y:S01]  /*1ed0*/  F2FP.BF16.PACK_AB R36, R37, R36 ;  /* 0x000000242524723e */ /* 0x000fe200000010ff */
[C---:B------:R-:W-:Y:S01]  /*1ee0*/  FMUL.FTZ R51, R152.reuse, R51 ;  /* 0x0000003398337220 */ /* 0x040fe20000410000 */
[----:B------:R-:W-:Y:S01]  /*1ef0*/  F2FP.BF16.PACK_AB R37, R53, R38 ;  /* 0x000000263525723e */ /* 0x000fe200000010ff */
[----:B------:R-:W-:Y:S01]  /*1f00*/  FMUL.FTZ R68, R152, R159 ;  /* 0x0000009f98447220 */ /* 0x000fe20000410000 */
[----:B------:R-:W-:Y:S01]  /*1f10*/  F2FP.BF16.PACK_AB R38, R57, R54 ;  /* 0x000000363926723e */ /* 0x000fe200000010ff */
[----:B------:R-:W-:-:S02]  /*1f20*/  FADD.FTZ R157, R164, -R157 ;  /* 0x8000009da49d7221 */ /* 0x000fc40000010000 */
[----:B------:R-:W-:Y:S02]  /*1f30*/  FADD.FTZ R169, R168, -R169 ;  /* 0x800000a9a8a97221 */ /* 0x000fe40000010000 */
[----:B------:R-:W-:Y:S02]  /*1f40*/  FMUL.FTZ R50, R50, c[0x0][0x1e8] ;  /* 0x00007a0032327a20 */ /* 0x000fe40000410000 */
[----:B------:R-:W-:Y:S02]  /*1f50*/  FMUL.FTZ R56, R56, c[0x0][0x1e8] ;  /* 0x00007a0038387a20 */ /* 0x000fe40000410000 */
[----:B------:R-:W-:Y:S01]  /*1f60*/  FMUL.FTZ R156, R152, R39 ;  /* 0x00000027989c7220 */ /* 0x000fe20000410000 */
[----:B------:R-:W-:Y:S01]  /*1f70*/  FSEL R66, R50, RZ, P5 ;  /* 0x000000ff32427208 */ /* 0x000fe20002800000 */
[-C--:B------:R-:W-:Y:S01]  /*1f80*/  FMUL.FTZ R58, R49, R55.reuse ;  /* 0x00000037313a7220 */ /* 0x080fe20000410000 */
[----:B------:R-:W-:Y:S01]  /*1f90*/  FSEL R67, R56, RZ, P1 ;  /* 0x000000ff38437208 */ /* 0x000fe20000800000 */
[----:B------:R-:W-:Y:S01]  /*1fa0*/  FMUL.FTZ R39, R71, R55 ;  /* 0x0000003747277220 */ /* 0x000fe20000410000 */
[----:B------:R-:W-:Y:S01]  /*1fb0*/  LOP3.LUT P1, RZ, R75, 0xff, RZ, 0xc0, !PT ;  /* 0x000000ff4bff7812 */ /* 0x000fe2000782c0ff */
[----:B------:R-:W-:Y:S01]  /*1fc0*/  @P0 FADD.FTZ R51, R14, R51 ;  /* 0x000000330e330221 */ /* 0x000fe20000010000 */
[----:B------:R-:W-:Y:S01]  /*1fd0*/  LOP3.LUT P5, RZ, R74, 0xff000000, RZ, 0xc0, !PT ;  /* 0xff0000004aff7812 */ /* 0x000fe200078ac0ff */
[----:B------:R-:W-:-:S02]  /*1fe0*/  @P0 FADD.FTZ R68, R17, R68 ;  /* 0x0000004411440221 */ /* 0x000fc40000010000 */
[C---:B------:R-:W-:Y:S02]  /*1ff0*/  FMUL.FTZ R52, R152.reuse, R157 ;  /* 0x0000009d98347220 */ /* 0x040fe40000410000 */
[----:B------:R-:W-:Y:S02]  /*2000*/  FMUL.FTZ R70, R152, R169 ;  /* 0x000000a998467220 */ /* 0x000fe40000410000 */
[----:B------:R-:W-:Y:S02]  /*2010*/  FADD.FTZ R175, R175, -R170 ;  /* 0x800000aaafaf7221 */ /* 0x000fe40000010000 */
[----:B------:R-:W-:Y:S02]  /*2020*/  FMUL.FTZ R58, R58, c[0x0][0x1e8] ;  /* 0x00007a003a3a7a20 */ /* 0x000fe40000410000 */
[----:B------:R-:W-:Y:S01]  /*2030*/  FMUL.FTZ R40, R39, c[0x0][0x1e8] ;  /* 0x00007a0027287a20 */ /* 0x000fe20000410000 */
[----:B------:R-:W-:Y:S01]  /*2040*/  F2FP.BF16.PACK_AB R39, R67, R66 ;  /* 0x000000424327723e */ /* 0x000fe200000010ff */
[-C--:B------:R-:W-:Y:S01]  /*2050*/  FMUL.FTZ R56, R51, R55.reuse ;  /* 0x0000003733387220 */ /* 0x080fe20000410000 */
[----:B------:R-:W-:Y:S01]  /*2060*/  FSEL R62, R58, RZ, P2 ;  /* 0x000000ff3a3e7208 */ /* 0x000fe20001000000 */
[----:B------:R-:W-:Y:S01]  /*2070*/  FMUL.FTZ R53, R68, R55 ;  /* 0x0000003744357220 */ /* 0x000fe20000410000 */
[----:B------:R-:W-:Y:S01]  /*2080*/  FSEL R66, R40, RZ, P1 ;  /* 0x000000ff28427208 */ /* 0x000fe20000800000 */
[----:B------:R-:W-:Y:S01]  /*2090*/  FADD.FTZ R161, R162, -R161 ;  /* 0x800000a1a2a17221 */ /* 0x000fe20000010000 */
[----:B------:R-:W-:Y:S01]  /*20a0*/  LOP3.LUT P2, RZ, R75, 0xff00, RZ, 0xc0, !PT ;  /* 0x0000ff004bff7812 */ /* 0x000fe2000784c0ff */
[----:B------:R-:W-:Y:S01]  /*20b0*/  @P0 FADD.FTZ R52, R15, R52 ;  /* 0x000000340f340221 */ /* 0x000fe20000010000 */
[----:B------:R-:W-:Y:S01]  /*20c0*/  MOV R58, R2 ;  /* 0x00000002003a7202 */ /* 0x000fe20000000f00 */
[----:B------:R-:W-:Y:S01]  /*20d0*/  @P0 FADD.FTZ R70, R19, R70 ;  /* 0x0000004613460221 */ /* 0x000fe20000010000 */
[----:B------:R-:W-:Y:S01]  /*20e0*/  ISETP.NE.U32.AND P1, PT, RZ, c[0x0][0x258], PT ;  /* 0x00009600ff007a0c */ /* 0x000fe20003f25070 */
[----:B------:R-:W-:-:S02]  /*20f0*/  FMUL.FTZ R175, R152, R175 ;  /* 0x000000af98af7220 */ /* 0x000fc40000410000 */
[----:B------:R-:W-:Y:S01]  /*2100*/  FADD.FTZ R173, R176, -R173 ;  /* 0x800000adb0ad7221 */ /* 0x000fe20000010000 */
[----:B------:R-:W-:Y:S01]  /*2110*/  ISETP.NE.AND.EX P1, PT, RZ, c[0x0][0x25c], PT, P1 ;  /* 0x00009700ff007a0c */ /* 0x000fe20003f25310 */
        /* <DEDUP_REMOVED lines=8> */
[----:B------:R-:W-:Y:S01]  /*21a0*/  FADD.FTZ R167, R167, -R166 ;  /* 0x800000a6a7a77221 */ /* 0x000fe20000010000 */
[----:B------:R-:W-:Y:S01]  /*21b0*/  ISETP.NE.U32.AND P2, PT, RZ, c[0x0][0x258], PT ;  /* 0x00009600ff007a0c */ /* 0x000fe20003f45070 */
[----:B------:R-:W-:-:S02]  /*21c0*/  @P0 FADD.FTZ R175, R20, R175 ;  /* 0x000000af14af0221 */ /* 0x000fc40000010000 */
[----:B------:R-:W-:Y:S01]  /*21d0*/  FMUL.FTZ R74, R152, R173 ;  /* 0x000000ad984a7220 */ /* 0x000fe20000410000 */
[----:B------:R-:W-:Y:S01]  /*21e0*/  ISETP.NE.AND.EX P2, PT, RZ, c[0x0][0x25c], PT, P2 ;  /* 0x00009700ff007a0c */ /* 0x000fe20003f45320 */
[----:B------:R-:W-:Y:S02]  /*21f0*/  @P0 FADD.FTZ R50, R13, R50 ;  /* 0x000000320d320221 */ /* 0x000fe40000010000 */
[----:B------:R-:W-:Y:S02]  /*2200*/  FMUL.FTZ R61, R61, c[0x0][0x1e8] ;  /* 0x00007a003d3d7a20 */ /* 0x000fe40000410000 */
[----:B------:R-:W-:Y:S02]  /*2210*/  FMUL.FTZ R40, R40, c[0x0][0x1e8] ;  /* 0x00007a0028287a20 */ /* 0x000fe40000410000 */
[----:B------:R-:W-:Y:S01]  /*2220*/  FMUL.FTZ R167, R152, R167 ;  /* 0x000000a798a77220 */ /* 0x000fe20000410000 */
[----:B------:R-:W-:Y:S01]  /*2230*/  FSEL R65, R61, RZ, P5 ;  /* 0x000000ff3d417208 */ /* 0x000fe20002800000 */
[-C--:B------:R-:W-:Y:S01]  /*2240*/  FMUL.FTZ R53, R175, R55.reuse ;  /* 0x00000037af357220 */ /* 0x080fe20000410000 */
[----:B------:R-:W-:Y:S01]  /*2250*/  FSEL R158, R40, RZ, P4 ;  /* 0x000000ff289e7208 */ /* 0x000fe20002000000 */
[----:B------:R-:W-:Y:S01]  /*2260*/  @P0 FADD.FTZ R74, R23, R74 ;  /* 0x0000004a174a0221 */ /* 0x000fe20000010000 */
[----:B------:R-:W-:Y:S01]  /*2270*/  LOP3.LUT P5, RZ, R58, 0xff, RZ, 0xc0, !PT ;  /* 0x000000ff3aff7812 */ /* 0x000fe200078ac0ff */
[----:B------:R-:W-:Y:S01]  /*2280*/  FMUL.FTZ R59, R50, R55 ;  /* 0x00000037323b7220 */ /* 0x000fe20000410000 */
[----:B------:R-:W-:Y:S01]  /*2290*/  LOP3.LUT P4, RZ, R2, 0xff0000, RZ, 0xc0, !PT ;  /* 0x00ff000002ff7812 */ /* 0x000fe2000788c0ff */
[----:B------:R-:W-:Y:S01]  /*22a0*/  @P0 FADD.FTZ R167, R18, R167 ;  /* 0x000000a712a70221 */ /* 0x000fe20000010000 */
[----:B------:R-:W-:Y:S01]  /*22b0*/  @P2 MOV R61, 0x20 ;  /* 0x00000020003d2802 */ /* 0x000fe20000000f00 */
[----:B------:R-:W-:-:S02]  /*22c0*/  FMUL.FTZ R53, R53, c[0x0][0x1e8] ;  /* 0x00007a0035357a20 */ /* 0x000fc40000410000 */
[----:B------:R-:W-:Y:S02]  /*22d0*/  FMUL.FTZ R40, R74, R55 ;  /* 0x000000374a287220 */ /* 0x000fe40000410000 */
[----:B------:R-:W-:Y:S01]  /*22e0*/  FADD.FTZ R177, R177, -R172 ;  /* 0x800000acb1b17221 */ /* 0x000fe20000010000 */
[----:B------:R-:W-:Y:S01]  /*22f0*/  FSEL R69, R53, RZ, P5 ;  /* 0x000000ff35457208 */ /* 0x000fe20002800000 */
[----:B------:R-:W-:Y:S01]  /*2300*/  FMUL.FTZ R59, R59, c[0x0][0x1e8] ;  /* 0x00007a003b3b7a20 */ /* 0x000fe20000410000 */
[----:B------:R-:W-:Y:S01]  /*2310*/  LOP3.LUT P5, RZ, R2, 0xff000000, RZ, 0xc0, !PT ;  /* 0xff00000002ff7812 */ /* 0x000fe200078ac0ff */
[----:B------:R-:W-:Y:S01]  /*2320*/  FADD.FTZ R171, R174, -R171 ;  /* 0x800000abaeab7221 */ /* 0x000fe20000010000 */
[----:B------:R-:W-:Y:S01]  /*2330*/  SEL R53, R68, R33, P1 ;  /* 0x0000002144357207 */ /* 0x000fe20000800000 */
[----:B------:R-:W-:Y:S01]  /*2340*/  FMUL.FTZ R56, R167, R55 ;  /* 0x00000037a7387220 */ /* 0x000fe20000410000 */
[----:B------:R-:W-:Y:S01]  /*2350*/  FSEL R63, R59, RZ, P6 ;  /* 0x000000ff3b3f7208 */ /* 0x000fe20003000000 */
[----:B------:R-:W-:Y:S01]  /*2360*/  FADD.FTZ R179, R179, -R178 ;  /* 0x800000b2b3b37221 */ /* 0x000fe20000010000 */
[----:B------:R-:W-:Y:S01]  /*2370*/  LOP3.LUT P6, RZ, R75, 0xff0000, RZ, 0xc0, !PT ;  /* 0x00ff00004bff7812 */ /* 0x000fe200078cc0ff */
[----:B------:R-:W-:-:S02]  /*2380*/  FADD.FTZ R181, R180, -R181 ;  /* 0x800000b5b4b57221 */ /* 0x000fc40000010000 */
[----:B------:R-:W-:Y:S02]  /*2390*/  FADD.FTZ R183, R183, -R182 ;  /* 0x800000b6b7b77221 */ /* 0x000fe40000010000 */
[----:B------:R-:W-:Y:S02]  /*23a0*/  FMUL.FTZ R40, R40, c[0x0][0x1e8] ;  /* 0x00007a0028287a20 */ /* 0x000fe40000410000 */
[C---:B------:R-:W-:Y:S02]  /*23b0*/  FMUL.FTZ R177, R152.reuse, R177 ;  /* 0x000000b198b17220 */ /* 0x040fe40000410000 */
[----:B------:R-:W-:Y:S02]  /*23c0*/  FMUL.FTZ R72, R152, R171 ;  /* 0x000000ab98487220 */ /* 0x000fe40000410000 */
[----:B------:R-:W-:Y:S02]  /*23d0*/  FMUL.FTZ R56, R56, c[0x0][0x1e8] ;  /* 0x00007a0038387a20 */ /* 0x000fe40000410000 */
[----:B------:R-:W-:-:S02]  /*23e0*/  FMUL.FTZ R179, R152, R179 ;  /* 0x000000b398b37220 */ /* 0x000fc40000410000 */
[----:B------:R-:W-:Y:S01]  /*23f0*/  FMUL.FTZ R154, R152, R181 ;  /* 0x000000b5989a7220 */ /* 0x000fe20000410000 */
[----:B------:R-:W-:Y:S01]  /*2400*/  FSEL R75, R56, RZ, P6 ;  /* 0x000000ff384b7208 */ /* 0x000fe20003000000 */
[----:B------:R-:W-:Y:S01]  /*2410*/  FMUL.FTZ R183, R152, R183 ;  /* 0x000000b798b77220 */ /* 0x000fe20000410000 */
[----:B------:R-:W-:Y:S01]  /*2420*/  FSEL R152, R40, RZ, P5 ;  /* 0x000000ff28987208 */ /* 0x000fe20002800000 */
        /* <DEDUP_REMOVED lines=8> */
[----:B------:R-:W-:Y:S01]  /*24b0*/  FMUL.FTZ R56, R56, c[0x0][0x1e8] ;  /* 0x00007a0038387a20 */ /* 0x000fe20000410000 */
[----:B------:R-:W-:Y:S01]  /*24c0*/  SEL R44, R45, R32, P1 ;  /* 0x000000202d2c7207 */ /* 0x000fe20000800000 */
[----:B------:R-:W-:Y:S01]  /*24d0*/  FMUL.FTZ R54, R54, c[0x0][0x1e8] ;  /* 0x00007a0036367a20 */ /* 0x000fe20000410000 */
        /* <DEDUP_REMOVED lines=8> */
[----:B------:R-:W-:Y:S01]  /*2560*/  LOP3.LUT P6, RZ, R2, 0xff00, RZ, 0xc0, !PT ;  /* 0x0000ff0002ff7812 */ /* 0x000fe200078cc0ff */
[----:B------:R-:W-:Y:S01]  /*2570*/  @P2 IMAD.WIDE.U32 R60, R150, R61, c[0x0][0x258] ;  /* 0x00009600963c2625 */ /* 0x000fe200078e003d */
[----:B------:R-:W-:-:S02]  /*2580*/  SEL R49, R50, R29, P1 ;  /* 0x0000001d32317207 */ /* 0x000fc40000800000 */
[----:B------:R-:W-:Y:S01]  /*2590*/  SEL R50, R51, R30, P1 ;  /* 0x0000001e33327207 */ /* 0x000fe20000800000 */
[----:B------:R-:W-:Y:S01]  /*25a0*/  IMAD.WIDE.U32 R58, R150, R153, c[0x0][0x248] ;  /* 0x00009200963a7625 */ /* 0x000fe200078e0099 */
[----:B------:R-:W-:Y:S01]  /*25b0*/  SEL R51, R52, R31, P1 ;  /* 0x0000001f34337207 */ /* 0x000fe20000800000 */
[----:B------:R0:W-:Y:S01]  /*25c0*/  @P2 STG.E.128 [R60.64], R40 ;  /* 0x000000283c002986 */ /* 0x0001e2000c101d04 */
[----:B------:R-:W-:Y:S02]  /*25d0*/  FSEL R73, R56, RZ, P4 ;  /* 0x000000ff38497208 */ /* 0x000fe40002000000 */
[-C--:B------:R-:W-:Y:S01]  /*25e0*/  SEL R52, R71, R32.reuse, P1 ;  /* 0x0000002047347207 */ /* 0x080fe20000800000 */
[----:B------:R1:W-:Y:S01]  /*25f0*/  @P2 STG.E.128 [R60.64+0x10], R44 ;  /* 0x0000102c3c002986 */ /* 0x0003e2000c101d04 */
[----:B------:R-:W-:Y:S02]  /*2600*/  FSEL R2, R54, RZ, P6 ;  /* 0x000000ff36027208 */ /* 0x000fe40003000000 */
[----:B------:R-:W-:Y:S01]  /*2610*/  @P2 MOV R56, 0x20 ;  /* 0x0000002000382802 */ /* 0x000fe20000000f00 */
[----:B------:R-:W-:Y:S01]  /*2620*/  STG.E.128 [R58.64], R36 ;  /* 0x000000243a007986 */ /* 0x000fe2000c101d04 */
[C---:B------:R-:W-:Y:S01]  /*2630*/  SEL R32, R179.reuse, R32, P1 ;  /* 0x00000020b3207207 */ /* 0x040fe20000800000 */
[----:B------:R-:W-:Y:S01]  /*2640*/  FMUL.FTZ R179, R179, R55 ;  /* 0x00000037b3b37220 */ /* 0x000fe20000410000 */
[C---:B------:R-:W-:Y:S01]  /*2650*/  SEL R33, R154.reuse, R33, P1 ;  /* 0x000000219a217207 */ /* 0x040fe20000800000 */
[----:B------:R-:W-:Y:S01]  /*2660*/  FMUL.FTZ R154, R154, R55 ;  /* 0x000000379a9a7220 */ /* 0x000fe20000410000 */
[----:B------:R-:W-:Y:S01]  /*2670*/  SEL R54, R167, R34, P1 ;  /* 0x00000022a7367207 */ /* 0x000fe20000800000 */
[----:B------:R-:W-:Y:S01]  /*2680*/  @P2 IMAD.WIDE.U32 R56, R151, R56, c[0x0][0x258] ;  /* 0x0000960097382625 */ /* 0x000fe200078e0038 */
[----:B------:R-:W-:-:S02]  /*2690*/  LOP3.LUT P6, RZ, R3, 0xff, RZ, 0xc0, !PT ;  /* 0x000000ff03ff7812 */ /* 0x000fc400078cc0ff */
[----:B------:R-:W-:Y:S01]  /*26a0*/  LOP3.LUT P4, RZ, R3, 0xff00, RZ, 0xc0, !PT ;  /* 0x0000ff0003ff7812 */ /* 0x000fe2000788c0ff */
[----:B------:R-:W-:Y:S01]  /*26b0*/  FMUL.FTZ R179, R179, c[0x0][0x1e8] ;  /* 0x00007a00b3b37a20 */ /* 0x000fe20000410000 */
[C---:B------:R-:W-:Y:S01]  /*26c0*/  LOP3.LUT P5, RZ, R3.reuse, 0xff0000, RZ, 0xc0, !PT ;  /* 0x00ff000003ff7812 */ /* 0x040fe200078ac0ff */
[----:B------:R-:W-:Y:S01]  /*26d0*/  FMUL.FTZ R154, R154, c[0x0][0x1e8] ;  /* 0x00007a009a9a7a20 */ /* 0x000fe20000410000 */
[----:B------:R-:W-:Y:S01]  /*26e0*/  LOP3.LUT P0, RZ, R3, 0xff000000, RZ, 0xc0, !PT ;  /* 0xff00000003ff7812 */ /* 0x000fe2000780c0ff */
[-C--:B------:R-:W-:Y:S01]  /*26f0*/  FMUL.FTZ R3, R156, R55.reuse ;  /* 0x000000379c037220 */ /* 0x080fe20000410000 */
[C---:B------:R-:W-:Y:S01]  /*2700*/  SEL R34, R183.reuse, R34, P1 ;  /* 0x00000022b7227207 */ /* 0x040fe20000800000 */
[----:B------:R-:W-:Y:S01]  /*2710*/  FMUL.FTZ R183, R183, R55 ;  /* 0x00000037b7b77220 */ /* 0x000fe20000410000 */
[----:B0-----:R-:W-:Y:S01]  /*2720*/  F2FP.BF16.PACK_AB R40, R2, R69 ;  /* 0x000000450228723e */ /* 0x001fe200000010ff */
[----:B------:R-:W-:Y:S01]  /*2730*/  FMUL.FTZ R2, R3, c[0x0][0x1e8] ;  /* 0x00007a0003027a20 */ /* 0x000fe20000410000 */
[----:B------:R0:W-:Y:S01]  /*2740*/  @P2 STG.E.128 [R56.64], R48 ;  /* 0x0000003038002986 */ /* 0x0001e2000c101d04 */
[----:B------:R-:W-:Y:S01]  /*2750*/  FMUL.FTZ R183, R183, c[0x0][0x1e8] ;  /* 0x00007a00b7b77a20 */ /* 0x000fe20000410000 */
[----:B-1----:R-:W-:-:S02]  /*2760*/  IADD3 R44, R150, 0x100, RZ ;  /* 0x00000100962c7810 */ /* 0x002fc40007ffe0ff */
[----:B------:R-:W-:Y:S02]  /*2770*/  FSEL R42, R179, RZ, P6 ;  /* 0x000000ffb32a7208 */ /* 0x000fe40003000000 */
[----:B------:R-:W-:Y:S02]  /*2780*/  FSEL R3, R154, RZ, P4 ;  /* 0x000000ff9a037208 */ /* 0x000fe40002000000 */
[----:B------:R-:W-:Y:S02]  /*2790*/  IADD3 R150, R150, 0x200, RZ ;  /* 0x0000020096967810 */ /* 0x000fe40007ffe0ff */
[----:B------:R-:W-:Y:S02]  /*27a0*/  FSEL R43, R183, RZ, P5 ;  /* 0x000000ffb72b7208 */ /* 0x000fe40002800000 */
[----:B------:R-:W-:Y:S02]  /*27b0*/  FSEL R46, R2, RZ, P0 ;  /* 0x000000ff022e7208 */ /* 0x000fe40000000000 */
[----:B------:R-:W-:-:S02]  /*27c0*/  SEL R55, R70, R35, P1 ;  /* 0x0000002346377207 */ /* 0x000fc40000800000 */
[----:B------:R-:W-:Y:S01]  /*27d0*/  F2FP.BF16.PACK_AB R42, R3, R42 ;  /* 0x0000002a032a723e */ /* 0x000fe200000010ff */
[----:B------:R-:W-:Y:S01]  /*27e0*/  IMAD.WIDE.U32 R2, R153, R44, c[0x0][0x248] ;  /* 0x0000920099027625 */ /* 0x000fe200078e002c */
[----:B0-----:R-:W-:Y:S01]  /*27f0*/  @P2 MOV R48, 0x20 ;  /* 0x0000002000302802 */ /* 0x001fe20000000f00 */
[----:B------:R0:W-:Y:S01]  /*2800*/  @P2 STG.E.128 [R56.64+0x10], R52 ;  /* 0x0000103438002986 */ /* 0x0001e2000c101d04 */
[----:B------:R-:W-:Y:S02]  /*2810*/  F2FP.BF16.PACK_AB R36, R63, R62 ;  /* 0x0000003e3f24723e */ /* 0x000fe400000010ff */
[----:B------:R-:W-:Y:S01]  /*2820*/  F2FP.BF16.PACK_AB R37, R65, R64 ;  /* 0x000000404125723e */ /* 0x000fe200000010ff */
[----:B------:R-:W-:Y:S01]  /*2830*/  @P2 IMAD.WIDE.U32 R44, R149, R48, c[0x0][0x258] ;  /* 0x00009600952c2625 */ /* 0x000fe200078e0030 */
[----:B------:R-:W-:Y:S02]  /*2840*/  F2FP.BF16.PACK_AB R38, R67, R66 ;  /* 0x000000424326723e */ /* 0x000fe400000010ff */
[----:B------:R-:W-:-:S02]  /*2850*/  F2FP.BF16.PACK_AB R39, R158, R75 ;  /* 0x0000004b9e27723e */ /* 0x000fc400000010ff */
[----:B------:R-:W-:Y:S02]  /*2860*/  SEL R28, R175, R28, P1 ;  /* 0x0000001caf1c7207 */ /* 0x000fe40000800000 */
[----:B------:R-:W-:Y:S01]  /*2870*/  SEL R29, R72, R29, P1 ;  /* 0x0000001d481d7207 */ /* 0x000fe20000800000 */
[----:B------:R0:W-:Y:S01]  /*2880*/  STG.E.128 [R2.64], R36 ;  /* 0x0000002402007986 */ /* 0x0001e2000c101d04 */
[----:B------:R-:W-:Y:S02]  /*2890*/  SEL R30, R177, R30, P1 ;  /* 0x0000001eb11e7207 */ /* 0x000fe40000800000 */
[----:B------:R-:W-:Y:S02]  /*28a0*/  SEL R31, R74, R31, P1 ;  /* 0x0000001f4a1f7207 */ /* 0x000fe40000800000 */
[----:B------:R-:W-:Y:S02]  /*28b0*/  SEL R35, R156, R35, P1 ;  /* 0x000000239c237207 */ /* 0x000fe40000800000 */
[----:B------:R-:W-:Y:S01]  /*28c0*/  F2FP.BF16.PACK_AB R43, R46, R43 ;  /* 0x0000002b2e2b723e */ /* 0x000fe200000010ff */
[----:B------:R-:W-:Y:S01]  /*28d0*/  IMAD.WIDE.U32 R46, R153, R150, c[0x0][0x248] ;  /* 0x00009200992e7625 */ /* 0x000fe200078e0096 */
[----:B------:R-:W-:Y:S01]  /*28e0*/  F2FP.BF16.PACK_AB R41, R152, R73 ;  /* 0x000000499829723e */ /* 0x000fe200000010ff */
[----:B------:R0:W-:Y:S01]  /*28f0*/  @P2 STG.E.128 [R44.64], R28 ;  /* 0x0000001c2c002986 */ /* 0x0001e2000c101d04 */
[----:B------:R-:W-:-:S02]  /*2900*/  ISETP.GE.AND P0, PT, R140, c[0x0][0x164], PT ;  /* 0x000059008c007a0c */ /* 0x000fc40003f06270 */
[----:B------:R-:W-:Y:S01]  /*2910*/  SEL R153, RZ, 0x1, P3 ;  /* 0x00000001ff997807 */ /* 0x000fe20001800000 */
[----:B------:R0:W-:Y:S04]  /*2920*/  @P2 STG.E.128 [R44.64+0x10], R32 ;  /* 0x000010202c002986 */ /* 0x0001e8000c101d04 */
[----:B------:R0:W-:Y:S06]  /*2930*/  STG.E.128 [R46.64], R40 ;  /* 0x000000282e007986 */ /* 0x0001ec000c101d04 */
[----:B0-----:R-:W-:Y:S01]  /*2940*/  @P0 CALL.REL.NOINC `(.L_x_3447) ;  /* 0x0000001000000944 */ /* 0x001fe20003c00000 */
[----:B------:R-:W-:Y:S05]  /*2950*/  BRA `(.L_x_3448) ;  /* 0xffffdc2000007947 */ /* 0x000fea000383ffff */
.L_x_3447:
        /* <DEDUP_REMOVED lines=48> */
.L_x_3444:
        /* <DEDUP_REMOVED lines=21> */
.L_x_3445:
[----:B------:R-:W-:Y:S01]  /*2db0*/  HFMA2.MMA R40, -RZ, RZ, 0, 9.5367431640625e-07 ;  /* 0x00000010ff287435 */ /* 0x000fe200000001ff */
[----:B------:R-:W-:-:S02]  /*2dc0*/  MOV R39, R41 ;  /* 0x0000002900277202 */ /* 0x000fc40000000f00 */
[----:B------:R-:W-:Y:S02]  /*2dd0*/  MOV R42, 0x1f ;  /* 0x0000001f002a7802 */ /* 0x000fe40000000f00 */
[----:B------:R-:W-:Y:S02]  /*2de0*/  MOV R45, 0xffffffff ;  /* 0xffffffff002d7802 */ /* 0x000fe40000000f00 */
[----:B------:R-:W-:Y:S02]  /*2df0*/  MOV R36, 0x2e10 ;  /* 0x00002e1000247802 */ /* 0x000fe40000000f00 */
[----:B-----5:R-:W-:Y:S05]  /*2e00*/  CALL.REL.NOINC `($__internal_69_$__cuda_sm70_shflsync_down_p) ;  /* 0x0000046000007944 */ /* 0x020fea0003c00000 */
[----:B-1----:R-:W-:Y:S01]  /*2e10*/  MOV R38, R39 ;  /* 0x0000002700267202 */ /* 0x002fe20000000f00 */
[----:B0-----:R-:W-:Y:S05]  /*2e20*/  BRA `(.L_x_3449) ;  /* 0xffffe72000007947 */ /* 0x001fea000383ffff */
.L_x_3446:
[----:B------:R-:W-:Y:S01]  /*2e30*/  HFMA2.MMA R40, -RZ, RZ, 0, 9.5367431640625e-07 ;  /* 0x00000010ff287435 */ /* 0x000fe200000001ff */
[----:B------:R-:W-:Y:S02]  /*2e40*/  MOV R39, R43 ;  /* 0x0000002b00277202 */ /* 0x000fe40000000f00 */
[----:B------:R-:W-:Y:S02]  /*2e50*/  MOV R42, 0x1f ;  /* 0x0000001f002a7802 */ /* 0x000fe40000000f00 */
[----:B------:R-:W-:-:S02]  /*2e60*/  MOV R45, 0xffffffff ;  /* 0xffffffff002d7802 */ /* 0x000fc40000000f00 */
[----:B------:R-:W-:Y:S02]  /*2e70*/  MOV R36, 0x2e90 ;  /* 0x00002e9000247802 */ /* 0x000fe40000000f00 */
[----:B01---5:R-:W-:Y:S05]  /*2e80*/  CALL.REL.NOINC `($__internal_69_$__cuda_sm70_shflsync_down_p) ;  /* 0x000003e000007944 */ /* 0x023fea0003c00000 */
[----:B------:R-:W-:Y:S01]  /*2e90*/  FADD.FTZ R41, R41, R38 ;  /* 0x0000002629297221 */ /* 0x000fe20000010000 */
[----:B0-----:R-:W-:Y:S01]  /*2ea0*/  HFMA2.MMA R40, -RZ, RZ, 0, 4.76837158203125e-07 ;  /* 0x00000008ff287435 */ /* 0x001fe200000001ff */
[----:B-1----:R-:W-:Y:S01]  /*2eb0*/  FADD.FTZ R44, R43, R39 ;  /* 0x000000272b2c7221 */ /* 0x002fe20000010000 */
[----:B------:R-:W-:Y:S02]  /*2ec0*/  MOV R42, 0x1f ;  /* 0x0000001f002a7802 */ /* 0x000fe40000000f00 */
[----:B------:R-:W-:Y:S02]  /*2ed0*/  MOV R45, 0xffffffff ;  /* 0xffffffff002d7802 */ /* 0x000fe40000000f00 */
[----:B------:R-:W-:Y:S02]  /*2ee0*/  MOV R39, R41 ;  /* 0x0000002900277202 */ /* 0x000fe40000000f00 */
[----:B------:R-:W-:Y:S02]  /*2ef0*/  MOV R36, 0x2f10 ;  /* 0x00002f1000247802 */ /* 0x000fe40000000f00 */
[----:B------:R-:W-:Y:S05]  /*2f00*/  CALL.REL.NOINC `($__internal_69_$__cuda_sm70_shflsync_down_p) ;  /* 0x0000036000007944 */ /* 0x000fea0003c00000 */
[----:B0-----:R-:W-:Y:S01]  /*2f10*/  HFMA2.MMA R40, -RZ, RZ, 0, 4.76837158203125e-07 ;  /* 0x00000008ff287435 */ /* 0x001fe200000001ff */
[----:B-1----:R-:W-:-:S02]  /*2f20*/  MOV R38, R39 ;  /* 0x0000002700267202 */ /* 0x002fc40000000f00 */
[----:B------:R-:W-:Y:S02]  /*2f30*/  MOV R39, R44 ;  /* 0x0000002c00277202 */ /* 0x000fe40000000f00 */
[----:B------:R-:W-:Y:S02]  /*2f40*/  MOV R42, 0x1f ;  /* 0x0000001f002a7802 */ /* 0x000fe40000000f00 */
[----:B------:R-:W-:Y:S02]  /*2f50*/  MOV R45, 0xffffffff ;  /* 0xffffffff002d7802 */ /* 0x000fe40000000f00 */
[----:B------:R-:W-:Y:S02]  /*2f60*/  MOV R36, 0x2f80 ;  /* 0x00002f8000247802 */ /* 0x000fe40000000f00 */
[----:B------:R-:W-:Y:S05]  /*2f70*/  CALL.REL.NOINC `($__internal_69_$__cuda_sm70_shflsync_down_p) ;  /* 0x000002f000007944 */ /* 0x000fea0003c00000 */
[----:B------:R-:W-:Y:S01]  /*2f80*/  FADD.FTZ R41, R38, R41 ;  /* 0x0000002926297221 */ /* 0x000fe20000010000 */
[----:B0-----:R-:W-:Y:S01]  /*2f90*/  HFMA2.MMA R40, -RZ, RZ, 0, 2.384185791015625e-07 ;  /* 0x00000004ff287435 */ /* 0x001fe200000001ff */
[----:B-1----:R-:W-:Y:S01]  /*2fa0*/  FADD.FTZ R44, R44, R39 ;  /* 0x000000272c2c7221 */ /* 0x002fe20000010000 */
[----:B------:R-:W-:Y:S02]  /*2fb0*/  MOV R42, 0x1f ;  /* 0x0000001f002a7802 */ /* 0x000fe40000000f00 */
[----:B------:R-:W-:-:S02]  /*2fc0*/  MOV R45, 0xffffffff ;  /* 0xffffffff002d7802 */ /* 0x000fc40000000f00 */
[----:B------:R-:W-:Y:S02]  /*2fd0*/  MOV R39, R41 ;  /* 0x0000002900277202 */ /* 0x000fe40000000f00 */
[----:B------:R-:W-:Y:S02]  /*2fe0*/  MOV R36, 0x3000 ;  /* 0x0000300000247802 */ /* 0x000fe40000000f00 */
[----:B------:R-:W-:Y:S05]  /*2ff0*/  CALL.REL.NOINC `($__internal_69_$__cuda_sm70_shflsync_down_p) ;  /* 0x0000027000007944 */ /* 0x000fea0003c00000 */
[----:B0-----:R-:W-:Y:S01]  /*3000*/  HFMA2.MMA R40, -RZ, RZ, 0, 2.384185791015625e-07 ;  /* 0x00000004ff287435 */ /* 0x001fe200000001ff */
[----:B-1----:R-:W-:Y:S02]  /*3010*/  MOV R38, R39 ;  /* 0x0000002700267202 */ /* 0x002fe40000000f00 */
[----:B------:R-:W-:Y:S02]  /*3020*/  MOV R39, R44 ;  /* 0x0000002c00277202 */ /* 0x000fe40000000f00 */
[----:B------:R-:W-:Y:S02]  /*3030*/  MOV R42, 0x1f ;  /* 0x0000001f002a7802 */ /* 0x000fe40000000f00 */
[----:B------:R-:W-:Y:S02]  /*3040*/  MOV R45, 0xffffffff ;  /* 0xffffffff002d7802 */ /* 0x000fe40000000f00 */
[----:B------:R-:W-:-:S02]  /*3050*/  MOV R36, 0x3070 ;  /* 0x0000307000247802 */ /* 0x000fc40000000f00 */
[----:B------:R-:W-:Y:S05]  /*3060*/  CALL.REL.NOINC `($__internal_69_$__cuda_sm70_shflsync_down_p) ;  /* 0x0000020000007944 */ /* 0x000fea0003c00000 */
[----:B------:R-:W-:Y:S01]  /*3070*/  FADD.FTZ R41, R38, R41 ;  /* 0x0000002926297221 */ /* 0x000fe20000010000 */
[----:B0-----:R-:W-:Y:S01]  /*3080*/  HFMA2.MMA R40, -RZ, RZ, 0, 1.1920928955078125e-07 ;  /* 0x00000002ff287435 */ /* 0x001fe200000001ff */
[----:B-1----:R-:W-:Y:S01]  /*3090*/  FADD.FTZ R44, R44, R39 ;  /* 0x000000272c2c7221 */ /* 0x002fe20000010000 */
[----:B------:R-:W-:-:S02]  /*30a0*/  MOV R42, 0x1f ;  /* 0x0000001f002a7802 */ /* 0x000fc40000000f00 */
[----:B------:R-:W-:Y:S02]  /*30b0*/  MOV R45, 0xffffffff ;  /* 0xffffffff002d7802 */ /* 0x000fe40000000f00 */
[----:B------:R-:W-:Y:S02]  /*30c0*/  MOV R39, R41 ;  /* 0x0000002900277202 */ /* 0x000fe40000000f00 */
[----:B------:R-:W-:Y:S02]  /*30d0*/  MOV R36, 0x30f0 ;  /* 0x000030f000247802 */ /* 0x000fe40000000f00 */
[----:B------:R-:W-:Y:S05]  /*30e0*/  CALL.REL.NOINC `($__internal_69_$__cuda_sm70_shflsync_down_p) ;  /* 0x0000018000007944 */ /* 0x000fea0003c00000 */
[----:B0-----:R-:W-:Y:S01]  /*30f0*/  HFMA2.MMA R40, -RZ, RZ, 0, 1.1920928955078125e-07 ;  /* 0x00000002ff287435 */ /* 0x001fe200000001ff */
[----:B-1----:R-:W-:Y:S02]  /*3100*/  MOV R38, R39 ;  /* 0x0000002700267202 */ /* 0x002fe40000000f00 */
[----:B------:R-:W-:Y:S02]  /*3110*/  MOV R39, R44 ;  /* 0x0000002c00277202 */ /* 0x000fe40000000f00 */
[----:B------:R-:W-:Y:S02]  /*3120*/  MOV R42, 0x1f ;  /* 0x0000001f002a7802 */ /* 0x000fe40000000f00 */
[----:B------:R-:W-:-:S02]  /*3130*/  MOV R45, 0xffffffff ;  /* 0xffffffff002d7802 */ /* 0x000fc40000000f00 */
[----:B------:R-:W-:Y:S02]  /*3140*/  MOV R36, 0x3160 ;  /* 0x0000316000247802 */ /* 0x000fe40000000f00 */
[----:B------:R-:W-:Y:S05]  /*3150*/  CALL.REL.NOINC `($__internal_69_$__cuda_sm70_shflsync_down_p) ;  /* 0x0000011000007944 */ /* 0x000fea0003c00000 */
[----:B------:R-:W-:Y:S01]  /*3160*/  FADD.FTZ R41, R38, R41 ;  /* 0x0000002926297221 */ /* 0x000fe20000010000 */
[----:B0-----:R-:W-:Y:S01]  /*3170*/  HFMA2.MMA R40, -RZ, RZ, 0, 5.9604644775390625e-08 ;  /* 0x00000001ff287435 */ /* 0x001fe200000001ff */
[----:B-1----:R-:W-:Y:S01]  /*3180*/  FADD.FTZ R43, R44, R39 ;  /* 0x000000272c2b7221 */ /* 0x002fe20000010000 */
[----:B------:R-:W-:Y:S02]  /*3190*/  MOV R42, 0x1f ;  /* 0x0000001f002a7802 */ /* 0x000fe40000000f00 */
[----:B------:R-:W-:Y:S02]  /*31a0*/  MOV R45, 0xffffffff ;  /* 0xffffffff002d7802 */ /* 0x000fe40000000f00 */
[----:B------:R-:W-:Y:S02]  /*31b0*/  MOV R39, R41 ;  /* 0x0000002900277202 */ /* 0x000fe40000000f00 */
[----:B------:R-:W-:Y:S02]  /*31c0*/  MOV R36, 0x31e0 ;  /* 0x000031e000247802 */ /* 0x000fe40000000f00 */
[----:B------:R-:W-:Y:S05]  /*31d0*/  CALL.REL.NOINC `($__internal_69_$__cuda_sm70_shflsync_down_p) ;  /* 0x0000009000007944 */ /* 0x000fea0003c00000 */
[----:B0-----:R-:W-:Y:S01]  /*31e0*/  HFMA2.MMA R40, -RZ, RZ, 0, 5.9604644775390625e-08 ;  /* 0x00000001ff287435 */ /* 0x001fe200000001ff */
[----:B-1----:R-:W-:-:S02]  /*31f0*/  MOV R52, R39 ;  /* 0x0000002700347202 */ /* 0x002fc40000000f00 */
[----:B------:R-:W-:Y:S02]  /*3200*/  MOV R39, R43 ;  /* 0x0000002b00277202 */ /* 0x000fe40000000f00 */
[----:B------:R-:W-:Y:S02]  /*3210*/  MOV R42, 0x1f ;  /* 0x0000001f002a7802 */ /* 0x000fe40000000f00 */
[----:B------:R-:W-:Y:S02]  /*3220*/  MOV R45, 0xffffffff ;  /* 0xffffffff002d7802 */ /* 0x000fe40000000f00 */
[----:B------:R-:W-:Y:S02]  /*3230*/  MOV R36, 0x3250 ;  /* 0x0000325000247802 */ /* 0x000fe40000000f00 */
[----:B------:R-:W-:Y:S05]  /*3240*/  CALL.REL.NOINC `($__internal_69_$__cuda_sm70_shflsync_down_p) ;  /* 0x0000002000007944 */ /* 0x000fea0003c00000 */
[----:B-1----:R-:W-:Y:S01]  /*3250*/  MOV R36, R39 ;  /* 0x0000002700247202 */ /* 0x002fe20000000f00 */
[----:B0-----:R-:W-:Y:S05]  /*3260*/  BRA `(.L_x_3450) ;  /* 0xffffe40000007947 */ /* 0x001fea000383ffff */
        .weak           $__internal_69_$__cuda_sm70_shflsync_down_p
        .type           $__internal_69_$__cuda_sm70_shflsync_down_p,@function
        .size           $__internal_69_$__cuda_sm70_shflsync_down_p,(.L_x_9323 - $__internal_69_$__cuda_sm70_shflsync_down_p)
$__internal_69_$__cuda_sm70_shflsync_down_p:
[----:B------:R-:W-:Y:S01]  /*3270*/  HFMA2.MMA R37, -RZ, RZ, 0, 0 ;  /* 0x00000000ff257435 */ /* 0x000fe200000001ff */
[----:B------:R-:W-:Y:S04]  /*3280*/  WARPSYNC R45 ;  /* 0x0000002d00007348 */ /* 0x000fe80003800000 */
[----:B------:R0:W1:Y:S01]  /*3290*/  SHFL.DOWN PT, R39, R39, R40, R42 ;  /* 0x0800002827277389 */ /* 0x00006200000e002a */
[----:B------:R-:W-:Y:S05]  /*32a0*/  RET.REL.NODEC R36 `(_ZN10layer_norm13ln_bwd_kernelINS_13Kernel_traitsI13__nv_bfloat16S2_fS2_fjLj6144ELj1ELj1ELj8ELj16ENS_18Kernel_traits_baseILj6144ES2_S2_fS2_fjLj256EEEEELb1ELb0ELb0ELb1EEEvNS_9BwdParamsE) ;  /* 0xffffcd5024007950 */ /* 0x000fea0003c3ffff */
.L_x_3451:
        /* <DEDUP_REMOVED lines=13> */
.L_x_9323:


//--------------------- .text._ZN10layer_norm22ln_bwd_finalize_kernelINS_22Kernel_traits_finalizeILj6144E13__nv_bfloat16S2_fS2_fjLb0ELj1024ELj4ENS_18Kernel_traits_baseILj6144ES2_S2_fS2_fjLj1024EEEEELb0ELb0EEEvNS_9BwdParamsE --------------------------
	.section	.text._ZN10layer_norm22ln_bwd_finalize_kernelINS_22Kernel_traits_finalizeILj6144E13__nv_bfloat16S2_fS2_fjLb0ELj1024ELj4ENS_18Kernel_traits_baseILj6144ES2_S2_fS2_fjLj1024EEEEELb0ELb0EEEvNS_9BwdParamsE,"ax",@progbits
	.sectioninfo	@"SHI_REGISTERS=30"
	.align	128
        .global         _ZN10layer_norm22ln_bwd_finalize_kernelINS_22Kernel_traits_finalizeILj6144E13__nv_bfloat16S2_fS2_fjLb0ELj1024ELj4ENS_18Kernel_traits_baseILj6144ES2_S2_fS2_fjLj1024EEEEELb0ELb0EEEvNS_9BwdParamsE
        .type           _ZN10layer_norm22ln_bwd_finalize_kernelINS_22Kernel_traits_finalizeILj6144E13__nv_bfloat16S2_fS2_fjLb0ELj1024ELj4ENS_18Kernel_traits_baseILj6144ES2_S2_fS2_fjLj1024EEEEELb0ELb0EEEvNS_9BwdParamsE,@function
        .size           _ZN10layer_norm22ln_bwd_finalize_kernelINS_22Kernel_traits_finalizeILj6144E13__nv_bfloat16S2_fS2_fjLb0ELj1024ELj4ENS_18Kernel_traits_baseILj6144ES2_S2_fS2_fjLj1024EEEEELb0ELb0EEEvNS_9BwdParamsE,(.L_x_9324 - _ZN10layer_norm22ln_bwd_finalize_kernelINS_22Kernel_traits_finalizeILj6144E13__nv_bfloat16S2_fS2_fjLb0ELj1024ELj4ENS_18Kernel_traits_baseILj6144ES2_S2_fS2_fjLj1024EEEEELb0ELb0EEEvNS_9BwdParamsE)
        .other          _ZN10layer_norm22ln_bwd_finalize_kernelINS_22Kernel_traits_finalizeILj6144E13__nv_bfloat16S2_fS2_fjLb0ELj1024ELj4ENS_18Kernel_traits_baseILj6144ES2_S2_fS2_fjLj1024EEEEELb0ELb0EEEvNS_9BwdParamsE,@"STO_CUDA_ENTRY STV_DEFAULT"
_ZN10layer_norm22ln_bwd_finalize_kernelINS_22Kernel_traits_finalizeILj6144E13__nv_bfloat16S2_fS2_fjLb0ELj1024ELj4ENS_18Kernel_traits_baseILj6144ES2_S2_fS2_fjLj1024EEEEELb0ELb0EEEvNS_9BwdParamsE:
.text._ZN10layer_norm22ln_bwd_finalize_kernelINS_22Kernel_traits_finalizeILj6144E13__nv_bfloat16S2_fS2_fjLb0ELj1024ELj4ENS_18Kernel_traits_baseILj6144ES2_S2_fS2_fjLj1024EEEEELb0ELb0EEEvNS_9BwdParamsE:
        /* <DEDUP_REMOVED lines=19> */
.L_x_3465:
        /* <DEDUP_REMOVED lines=28> */
.L_x_3456:
        /* <DEDUP_REMOVED lines=35> */
.L_x_3455:
[----:B------:R-:W-:Y:S05]  /*0520*/  BSYNC B1 ;  /* 0x0000000000017941 */ /* 0x000fea0003800000 */
.L_x_3454:
        /* <DEDUP_REMOVED lines=23> */
.L_x_3458:
[----:B------:R-:W-:Y:S05]  /*06a0*/  BSYNC B1 ;  /* 0x0000000000017941 */ /* 0x000fea0003800000 */
.L_x_3457:
        /* <DEDUP_REMOVED lines=11> */
.L_x_3459:
[----:B------:R-:W-:Y:S05]  /*0760*/  BSYNC B1 ;  /* 0x0000000000017941 */ /* 0x000fea0003800000 */
.L_x_3453:
[----:B------:R-:W-:Y:S05]  /*0770*/  BSYNC B0 ;  /* 0x0000000000007941 */ /* 0x000fea0003800000 */
.L_x_3452:
        /* <DEDUP_REMOVED lines=11> */
.L_x_3466:
        /* <DEDUP_REMOVED lines=18> */
.L_x_3467:
[----:B---3--:R-:W-:Y:S02]  /*0950*/  FADD.FTZ R4, R4, R9 ;  /* 0x0000000904047221 */ /* 0x008fe40000010000 */
[----:B-12---:R-:W-:-:S03]  /*0960*/  FADD.FTZ R6, R5, R6 ;  /* 0x0000000605067221 */ /* 0x006fc60000010000 */
[----:B------:R1:W-:Y:S04]  /*0970*/  @!P1 STS [R17.X4+0x2000], R4 ;  /* 0x0020000411009388 */ /* 0x0003e80000004800 */
[----:B------:R1:W-:Y:S02]  /*0980*/  @!P1 STS [R17.X4+0x2080], R6 ;  /* 0x0020800611009388 */ /* 0x0003e40000004800 */
.L_x_3460:
        /* <DEDUP_REMOVED lines=17> */
.L_x_3464:
[----:B------:R-:W-:Y:S05]  /*0aa0*/  BSYNC B0 ;  /* 0x0000000000007941 */ /* 0x000fea0003800000 */
.L_x_3463:
[C---:B------:R-:W-:Y:S02]  /*0ab0*/  ISETP.GT.U32.AND P1, PT, R18.reuse, -0x1801, PT ;  /* 0xffffe7ff1200780c */ /* 0x040fe40003f24070 */
[----:B------:R-:W-:Y:S02]  /*0ac0*/  IADD3 R18, R18, 0x1800, RZ ;  /* 0x0000180012127810 */ /* 0x000fe40007ffe0ff */
[----:B------:R-:W-:-:S09]  /*0ad0*/  IADD3 R19, R19, 0xc00, RZ ;  /* 0x00000c0013137810 */ /* 0x000fd20007ffe0ff */
[----:B01----:R-:W-:Y:S05]  /*0ae0*/  @P1 BRA `(.L_x_3465) ;  /* 0xfffff64000001947 */ /* 0x003fea000383ffff */
[----:B------:R-:W-:Y:S05]  /*0af0*/  EXIT ;  /* 0x000000000000794d */ /* 0x000fea0003800000 */
.L_x_3461:
[----:B--2---:R-:W-:Y:S01]  /*0b00*/  IMAD.MOV.U32 R9, RZ, RZ, R5 ;  /* 0x000000ffff097224 */ /* 0x004fe200078e0005 */
[----:B------:R-:W-:Y:S01]  /*0b10*/  MOV R8, 0x1 ;  /* 0x0000000100087802 */ /* 0x000fe20000000f00 */
[----:B------:R-:W-:Y:S01]  /*0b20*/  IMAD.MOV.U32 R7, RZ, RZ, 0x1f ;  /* 0x0000001fff077424 */ /* 0x000fe200078e00ff */
[----:B------:R-:W-:Y:S02]  /*0b30*/  MOV R10, 0xffffffff ;  /* 0xffffffff000a7802 */ /* 0x000fe40000000f00 */
[----:B------:R-:W-:Y:S02]  /*0b40*/  MOV R2, 0xb60 ;  /* 0x00000b6000027802 */ /* 0x000fe40000000f00 */
[----:B01----:R-:W-:Y:S05]  /*0b50*/  CALL.REL.NOINC `($__internal_70_$__cuda_sm70_shflsync_bfly_p) ;  /* 0x000003b000007944 */ /* 0x003fea0003c00000 */
[----:B-1----:R-:W-:Y:S01]  /*0b60*/  IMAD.MOV.U32 R2, RZ, RZ, R7 ;  /* 0x000000ffff027224 */ /* 0x002fe200078e0007 */
[----:B0-----:R-:W-:Y:S05]  /*0b70*/  BRA `(.L_x_3466) ;  /* 0xfffffcb000007947 */ /* 0x001fea000383ffff */
.L_x_3462:
[----:B------:R-:W-:Y:S01]  /*0b80*/  HFMA2.MMA R8, -RZ, RZ, 0, 1.1920928955078125e-07 ;  /* 0x00000002ff087435 */ /* 0x000fe200000001ff */
[----:B------:R-:W-:Y:S01]  /*0b90*/  IMAD.MOV.U32 R7, RZ, RZ, 0x1f ;  /* 0x0000001fff077424 */ /* 0x000fe200078e00ff */
[----:B------:R-:W-:Y:S02]  /*0ba0*/  MOV R10, 0xffffffff ;  /* 0xffffffff000a7802 */ /* 0x000fe40000000f00 */
[----:B------:R-:W-:-:S02]  /*0bb0*/  MOV R2, 0xbd0 ;  /* 0x00000bd000027802 */ /* 0x000fc40000000f00 */
[----:B012---:R-:W-:Y:S05]  /*0bc0*/  CALL.REL.NOINC `($__internal_70_$__cuda_sm70_shflsync_bfly_p) ;  /* 0x0000034000007944 */ /* 0x007fea0003c00000 */
[----:B01----:R-:W-:Y:S01]  /*0bd0*/  FADD.FTZ R9, R9, R7 ;  /* 0x0000000709097221 */ /* 0x003fe20000010000 */
[----:B------:R-:W-:Y:S01]  /*0be0*/  HFMA2.MMA R7, -RZ, RZ, 0, 1.847743988037109375e-06 ;  /* 0x0000001fff077435 */ /* 0x000fe200000001ff */
[----:B------:R-:W-:Y:S01]  /*0bf0*/  IMAD.MOV.U32 R8, RZ, RZ, 0x4 ;  /* 0x00000004ff087424 */ /* 0x000fe200078e00ff */
[----:B------:R-:W-:Y:S01]  /*0c00*/  MOV R2, 0xc30 ;  /* 0x00000c3000027802 */ /* 0x000fe20000000f00 */
[----:B------:R-:W-:-:S03]  /*0c10*/  IMAD.MOV.U32 R10, RZ, RZ, -0x1 ;  /* 0xffffffffff0a7424 */ /* 0x000fc600078e00ff */
[----:B------:R-:W-:Y:S05]  /*0c20*/  CALL.REL.NOINC `($__internal_70_$__cuda_sm70_shflsync_bfly_p) ;  /* 0x000002e000007944 */ /* 0x000fea0003c00000 */
[----:B01----:R-:W-:Y:S01]  /*0c30*/  FADD.FTZ R9, R9, R7 ;  /* 0x0000000709097221 */ /* 0x003fe20000010000 */
[----:B------:R-:W-:Y:S01]  /*0c40*/  HFMA2.MMA R7, -RZ, RZ, 0, 1.847743988037109375e-06 ;  /* 0x0000001fff077435 */ /* 0x000fe200000001ff */
[----:B------:R-:W-:Y:S01]  /*0c50*/  MOV R8, 0x8 ;  /* 0x0000000800087802 */ /* 0x000fe20000000f00 */
[----:B------:R-:W-:Y:S01]  /*0c60*/  IMAD.MOV.U32 R10, RZ, RZ, -0x1 ;  /* 0xffffffffff0a7424 */ /* 0x000fe200078e00ff */
[----:B------:R-:W-:-:S03]  /*0c70*/  MOV R2, 0xc90 ;  /* 0x00000c9000027802 */ /* 0x000fc60000000f00 */
[----:B------:R-:W-:Y:S05]  /*0c80*/  CALL.REL.NOINC `($__internal_70_$__cuda_sm70_shflsync_bfly_p) ;  /* 0x0000028000007944 */ /* 0x000fea0003c00000 */
[----:B-1----:R-:W-:Y:S01]  /*0c90*/  FADD.FTZ R6, R9, R7 ;  /* 0x0000000709067221 */ /* 0x002fe20000010000 */
[----:B------:R-:W-:Y:S01]  /*0ca0*/  HFMA2.MMA R7, -RZ, RZ, 0, 1.847743988037109375e-06 ;  /* 0x0000001fff077435 */ /* 0x000fe200000001ff */
[----:B0-----:R-:W-:Y:S01]  /*0cb0*/  MOV R8, 0x10 ;  /* 0x0000001000087802 */ /* 0x001fe20000000f00 */
[----:B------:R-:W-:Y:S01]  /*0cc0*/  IMAD.MOV.U32 R10, RZ, RZ, -0x1 ;  /* 0xffffffffff0a7424 */ /* 0x000fe200078e00ff */
[----:B------:R-:W-:-:S02]  /*0cd0*/  MOV R2, 0xd00 ;  /* 0x00000d0000027802 */ /* 0x000fc40000000f00 */
[----:B------:R-:W-:Y:S02]  /*0ce0*/  MOV R9, R6 ;  /* 0x0000000600097202 */ /* 0x000fe40000000f00 */
[----:B------:R-:W-:Y:S05]  /*0cf0*/  CALL.REL.NOINC `($__internal_70_$__cuda_sm70_shflsync_bfly_p) ;  /* 0x0000021000007944 */ /* 0x000fea0003c00000 */
[----:B0-----:R-:W-:Y:S01]  /*0d00*/  HFMA2.MMA R8, -RZ, RZ, 0, 5.9604644775390625e-08 ;  /* 0x00000001ff087435 */ /* 0x001fe200000001ff */
[----:B-1----:R-:W-:Y:S01]  /*0d10*/  MOV R5, R7 ;  /* 0x0000000700057202 */ /* 0x002fe20000000f00 */
[----:B------:R-:W-:Y:S01]  /*0d20*/  IMAD.MOV.U32 R9, RZ, RZ, R4 ;  /* 0x000000ffff097224 */ /* 0x000fe200078e0004 */
[----:B------:R-:W-:Y:S01]  /*0d30*/  MOV R7, 0x1f ;  /* 0x0000001f00077802 */ /* 0x000fe20000000f00 */
[----:B------:R-:W-:Y:S01]  /*0d40*/  IMAD.MOV.U32 R10, RZ, RZ, -0x1 ;  /* 0xffffffffff0a7424 */ /* 0x000fe200078e00ff */
[----:B------:R-:W-:Y:S02]  /*0d50*/  MOV R2, 0xd70 ;  /* 0x00000d7000027802 */ /* 0x000fe40000000f00 */
[----:B------:R-:W-:Y:S05]  /*0d60*/  CALL.REL.NOINC `($__internal_70_$__cuda_sm70_shflsync_bfly_p) ;  /* 0x000001a000007944 */ /* 0x000fea0003c00000 */
[----:B0-----:R-:W-:Y:S01]  /*0d70*/  HFMA2.MMA R8, -RZ, RZ, 0, 1.1920928955078125e-07 ;  /* 0x00000002ff087435 */ /* 0x001fe200000001ff */
[----:B-1----:R-:W-:Y:S01]  /*0d80*/  FADD.FTZ R9, R4, R7 ;  /* 0x0000000704097221 */ /* 0x002fe20000010000 */
[----:B------:R-:W-:Y:S01]  /*0d90*/  MOV R7, 0x1f ;  /* 0x0000001f00077802 */ /* 0x000fe20000000f00 */
[----:B------:R-:W-:Y:S01]  /*0da0*/  IMAD.MOV.U32 R10, RZ, RZ, -0x1 ;  /* 0xffffffffff0a7424 */ /* 0x000fe200078e00ff */
[----:B------:R-:W-:Y:S02]  /*0db0*/  MOV R2, 0xdd0 ;  /* 0x00000dd000027802 */ /* 0x000fe40000000f00 */
[----:B------:R-:W-:Y:S05]  /*0dc0*/  CALL.REL.NOINC `($__internal_70_$__cuda_sm70_shflsync_bfly_p) ;  /* 0x0000014000007944 */ /* 0x000fea0003c00000 */
[----:B0-----:R-:W-:Y:S01]  /*0dd0*/  HFMA2.MMA R8, -RZ, RZ, 0, 2.384185791015625e-07 ;  /* 0x00000004ff087435 */ /* 0x001fe200000001ff */
[----:B-1----:R-:W-:Y:S01]  /*0de0*/  FADD.FTZ R9, R9, R7 ;  /* 0x0000000709097221 */ /* 0x002fe20000010000 */
[----:B------:R-:W-:Y:S01]  /*0df0*/  MOV R7, 0x1f ;  /* 0x0000001f00077802 */ /* 0x000fe20000000f00 */
[----:B------:R-:W-:Y:S01]  /*0e00*/  IMAD.MOV.U32 R10, RZ, RZ, -0x1 ;  /* 0xffffffffff0a7424 */ /* 0x000fe200078e00ff */
[----:B------:R-:W-:-:S02]  /*0e10*/  MOV R2, 0xe30 ;  /* 0x00000e3000027802 */ /* 0x000fc40000000f00 */
[----:B------:R-:W-:Y:S05]  /*0e20*/  CALL.REL.NOINC `($__internal_70_$__cuda_sm70_shflsync_bfly_p) ;  /* 0x000000e000007944 */ /* 0x000fea0003c00000 */
[----:B0-----:R-:W-:Y:S01]  /*0e30*/  HFMA2.MMA R8, -RZ, RZ, 0, 4.76837158203125e-07 ;  /* 0x00000008ff087435 */ /* 0x001fe200000001ff */
[----:B-1----:R-:W-:Y:S01]  /*0e40*/  FADD.FTZ R9, R9, R7 ;  /* 0x0000000709097221 */ /* 0x002fe20000010000 */
[----:B------:R-:W-:Y:S01]  /*0e50*/  MOV R7, 0x1f ;  /* 0x0000001f00077802 */ /* 0x000fe20000000f00 */
[----:B------:R-:W-:Y:S01]  /*0e60*/  IMAD.MOV.U32 R10, RZ, RZ, -0x1 ;  /* 0xffffffffff0a7424 */ /* 0x000fe200078e00ff */
[----:B------:R-:W-:-:S02]  /*0e70*/  MOV R2, 0xe90 ;  /* 0x00000e9000027802 */ /* 0x000fc40000000f00 */
[----:B------:R-:W-:Y:S05]  /*0e80*/  CALL.REL.NOINC `($__internal_70_$__cuda_sm70_shflsync_bfly_p) ;  /* 0x0000008000007944 */ /* 0x000fea0003c00000 */
[----:B0-----:R-:W-:Y:S01]  /*0e90*/  HFMA2.MMA R8, -RZ, RZ, 0, 9.5367431640625e-07 ;  /* 0x00000010ff087435 */ /* 0x001fe200000001ff */
[----:B-1----:R-:W-:Y:S01]  /*0ea0*/  FADD.FTZ R9, R9, R7 ;  /* 0x0000000709097221 */ /* 0x002fe20000010000 */
[----:B------:R-:W-:Y:S01]  /*0eb0*/  MOV R7, 0x1f ;  /* 0x0000001f00077802 */ /* 0x000fe20000000f00 */
[----:B------:R-:W-:Y:S01]  /*0ec0*/  IMAD.MOV.U32 R10, RZ, RZ, -0x1 ;  /* 0xffffffffff0a7424 */ /* 0x000fe200078e00ff */
[----:B------:R-:W-:-:S02]  /*0ed0*/  MOV R2, 0xef0 ;  /* 0x00000ef000027802 */ /* 0x000fc40000000f00 */
[----:B------:R-:W-:Y:S05]  /*0ee0*/  CALL.REL.NOINC `($__internal_70_$__cuda_sm70_shflsync_bfly_p) ;  /* 0x0000002000007944 */ /* 0x000fea0003c00000 */
[----:B-1----:R-:W-:Y:S01]  /*0ef0*/  MOV R4, R7 ;  /* 0x0000000700047202 */ /* 0x002fe20000000f00 */
[----:B0-----:R-:W-:Y:S05]  /*0f00*/  BRA `(.L_x_3467) ;  /* 0xfffffa4000007947 */ /* 0x001fea000383ffff */
        .weak           $__internal_70_$__cuda_sm70_shflsync_bfly_p
        .type           $__internal_70_$__cuda_sm70_shflsync_bfly_p,@function
        .size           $__internal_70_$__cuda_sm70_shflsync_bfly_p,(.L_x_9324 - $__internal_70_$__cuda_sm70_shflsync_bfly_p)
$__internal_70_$__cuda_sm70_shflsync_bfly_p:
[----:B------:R-:W-:Y:S01]  /*0f10*/  HFMA2.MMA R3, -RZ, RZ, 0, 0 ;  /* 0x00000000ff037435 */ /* 0x000fe200000001ff */
[----:B------:R-:W-:Y:S04]  /*0f20*/  WARPSYNC R10 ;  /* 0x0000000a00007348 */ /* 0x000fe80003800000 */
[----:B------:R0:W1:Y:S01]  /*0f30*/  SHFL.BFLY PT, R7, R9, R8, R7 ;  /* 0x0c00000809077389 */ /* 0x00006200000e0007 */
[----:B------:R-:W-:Y:S05]  /*0f40*/  RET.REL.NODEC R2 `(_ZN10layer_norm22ln_bwd_finalize_kernelINS_22Kernel_traits_finalizeILj6144E13__nv_bfloat16S2_fS2_fjLb0ELj1024ELj4ENS_18Kernel_traits_baseILj6144ES2_S2_fS2_fjLj1024EEEEELb0ELb0EEEvNS_9BwdParamsE) ;  /* 0xfffff0b002007950 */ /* 0x000fea0003c3ffff */
.L_x_3468:
        /* <DEDUP_REMOVED lines=11> */
.L_x_9324:


//--------------------- .text._ZN10layer_norm13ln_bwd_kernelINS_13Kernel_traitsI13__nv_bfloat16S2_fS2_fjLj6144ELj1ELj1ELj8ELj16ENS_18Kernel_traits_baseILj6144ES2_S2_fS2_fjLj256EEEEELb1ELb0ELb1ELb0EEEvNS_9BwdParamsE --------------------------
	.section	.text._ZN10layer_norm13ln_bwd_kernelINS_13Kernel_traitsI13__nv_bfloat16S2_fS2_fjLj6144ELj1ELj1ELj8ELj16ENS_18Kernel_traits_baseILj6144ES2_S2_fS2_fjLj256EEEEELb1ELb0ELb1ELb0EEEvNS_9BwdParamsE,"ax",@progbits
	.sectioninfo	@"SHI_REGISTERS=194"
	.align	128
        .global         _ZN10layer_norm13ln_bwd_kernelINS_13Kernel_traitsI13__nv_bfloat16S2_fS2_fjLj6144ELj1ELj1ELj8ELj16ENS_18Kernel_traits_baseILj6144ES2_S2_fS2_fjLj256EEEEELb1ELb0ELb1ELb0EEEvNS_9BwdParamsE
        .type           _ZN10layer_norm13ln_bwd_kernelINS_13Kernel_traitsI13__nv_bfloat16S2_fS2_fjLj6144ELj1ELj1ELj8ELj16ENS_18Kernel_traits_baseILj6144ES2_S2_fS2_fjLj256EEEEELb1ELb0ELb1ELb0EEEvNS_9BwdParamsE,@function
        .size           _ZN10layer_norm13ln_bwd_kernelINS_13Kernel_traitsI13__nv_bfloat16S2_fS2_fjLj6144ELj1ELj1ELj8ELj16ENS_18Kernel_traits_baseILj6144ES2_S2_fS2_fjLj256EEEEELb1ELb0ELb1ELb0EEEvNS_9BwdParamsE,(.L_x_9325 - _ZN10layer_norm13ln_bwd_kernelINS_13Kernel_traitsI13__nv_bfloat16S2_fS2_fjLj6144ELj1ELj1ELj8ELj16ENS_18Kernel_traits_baseILj6144ES2_S2_fS2_fjLj256EEEEELb1ELb0ELb1ELb0EEEvNS_9BwdParamsE)
        .other          _ZN10layer_norm13ln_bwd_kernelINS_13Kernel_traitsI13__nv_bfloat16S2_fS2_fjLj6144ELj1ELj1ELj8ELj16ENS_18Kernel_traits_baseILj6144ES2_S2_fS2_fjLj256EEEEELb1ELb0ELb1ELb0EEEvNS_9BwdParamsE,@"STO_CUDA_ENTRY STV_DEFAULT"
_ZN10layer_norm13ln_bwd_kernelINS_13Kernel_traitsI13__nv_bfloat16S2_fS2_fjLj6144ELj1ELj1ELj8ELj16ENS_18Kernel_traits_baseILj6144ES2_S2_fS2_fjLj256EEEEELb1ELb0ELb1ELb0EEEvNS_9BwdParamsE:
.text._ZN10layer_norm13ln_bwd_kernelINS_13Kernel_traitsI13__nv_bfloat16S2_fS2_fjLj6144ELj1ELj1ELj8ELj16ENS_18Kernel_traits_baseILj6144ES2_S2_fS2_fjLj256EEEEELb1ELb0ELb1ELb0EEEvNS_9BwdParamsE:
        /* <DEDUP_REMOVED lines=52> */
[----:B------:R-:W-:Y:S01]  /*0340*/  HFMA2.MMA R49, -RZ, RZ, 0, 0 ;  /* 0x00000000ff317435 */ /* 0x000fe200000001ff */
[--C-:B-----5:R-:W-:Y:S01]  /*0350*/  PRMT R135, RZ, 0x5410, R52.reuse ;  /* 0x00005410ff877816 */ /* 0x120fe20000000034 */
[----:B------:R-:W-:Y:S01]  /*0360*/  IMAD.MOV.U32 R117, RZ, RZ, 0x1 ;  /* 0x00000001ff757424 */ /* 0x000fe200078e00ff */
        /* <DEDUP_REMOVED lines=22> */
[----:B0-----:R-:W-:Y:S02]  /*04d0*/  PRMT R110, RZ, 0x7610, R63 ;  /* 0x00007610ff6e7816 */ /* 0x001fe4000000003f */
.L_x_3537:
        /* <DEDUP_REMOVED lines=32> */
[----:B------:R0:W5:Y:S04]  /*06e0*/  @P0 LDG.E.128 R52, [R100.64] ;  /* 0x0000000464340981 */ /* 0x000168000c1e1d00 */
[----:B------:R0:W5:Y:S01]  /*06f0*/  @P0 LDG.E.128 R56, [R100.64+0x10] ;  /* 0x0000100464380981 */ /* 0x000162000c1e1d00 */
[----:B------:R-:W-:-:S02]  /*0700*/  IADD3 R92, R136, 0x100, RZ ;  /* 0x00000100885c7810 */ /* 0x000fc40007ffe0ff */
[----:B------:R-:W-:Y:S02]  /*0710*/  IADD3 R90, R90, 0x100, RZ ;  /* 0x000001005a5a7810 */ /* 0x000fe40007ffe0ff */
.L_x_3473:
[----:B------:R-:W-:Y:S05]  /*0720*/  BSYNC B1 ;  /* 0x0000000000017941 */ /* 0x000fea0003800000 */
.L_x_3472:
        /* <DEDUP_REMOVED lines=8> */
[----:B------:R1:W5:Y:S04]  /*07b0*/  @P0 LDG.E.128 R60, [R88.64] ;  /* 0x00000004583c0981 */ /* 0x000368000c1e1d00 */
[----:B------:R1:W5:Y:S01]  /*07c0*/  @P0 LDG.E.128 R64, [R88.64+0x10] ;  /* 0x0000100458400981 */ /* 0x000362000c1e1d00 */
[----:B------:R-:W-:-:S02]  /*07d0*/  IADD3 R90, R90, 0x100, RZ ;  /* 0x000001005a5a7810 */ /* 0x000fc40007ffe0ff */
[----:B------:R-:W-:Y:S02]  /*07e0*/  IADD3 R92, R92, 0x100, RZ ;  /* 0x000001005c5c7810 */ /* 0x000fe40007ffe0ff */
.L_x_3475:
[----:B------:R-:W-:Y:S05]  /*07f0*/  BSYNC B1 ;  /* 0x0000000000017941 */ /* 0x000fea0003800000 */
.L_x_3474:
[----:B------:R-:W-:Y:S01]  /*0800*/  IMAD.MOV.U32 R189, RZ, RZ, RZ ;  /* 0x000000ffffbd7224 */ /* 0x000fe200078e00ff */
[----:B------:R-:W-:Y:S01]  /*0810*/  MOV R190, RZ ;  /* 0x000000ff00be7202 */ /* 0x000fe20000000f00 */
[----:B------:R-:W-:Y:S05]  /*0820*/  @!P4 BRA `(.L_x_3476) ;  /* 0x000011300000c947 */ /* 0x000fea0003800000 */
[----:B------:R-:W-:Y:S01]  /*0830*/  ISETP.NE.U32.AND P0, PT, RZ, c[0x0][0x218], PT ;  /* 0x00008600ff007a0c */ /* 0x000fe20003f05070 */
[----:B------:R-:W-:-:S03]  /*0840*/  IMAD.MOV.U32 R3, RZ, RZ, 0x8 ;  /* 0x00000008ff037424 */ /* 0x000fc600078e00ff */
[----:B------:R-:W-:Y:S01]  /*0850*/  ISETP.NE.AND.EX P0, PT, RZ, c[0x0][0x21c], PT, P0 ;  /* 0x00008700ff007a0c */ /* 0x000fe20003f05300 */
[----:B------:R-:W-:-:S06]  /*0860*/  IMAD.WIDE.U32 R2, R90, R3, c[0x0][0x190] ;  /* 0x000064005a027625 */ /* 0x000fcc00078e0003 */
[----:B------:R-:W5:Y:S06]  /*0870*/  LDG.E.64 R2, [R2.64] ;  /* 0x0000000402027981 */ /* 0x000f6c000c1e1b00 */
[----:B-1----:R-:W-:-:S05]  /*0880*/  @P0 IMAD.WIDE.U32 R88, R92, R103, c[0x0][0x218] ;  /* 0x000086005c580625 */ /* 0x002fca00078e0067 */
[----:B------:R1:W5:Y:S04]  /*0890*/  @P0 LDG.E.128 R68, [R88.64] ;  /* 0x0000000458440981 */ /* 0x000368000c1e1d00 */
[----:B------:R1:W5:Y:S01]  /*08a0*/  @P0 LDG.E.128 R72, [R88.64+0x10] ;  /* 0x0000100458480981 */ /* 0x000362000c1e1d00 */
[----:B------:R-:W-:Y:S01]  /*08b0*/  HFMA2.MMA R190, -RZ, RZ, 0, 0 ;  /* 0x00000000ffbe7435 */ /* 0x000fe200000001ff */
[----:B------:R-:W-:Y:S05]  /*08c0*/  BRA `(.L_x_3476) ;  /* 0x0000109000007947 */ /* 0x000fea0003800000 */
.L_x_3471:
[----:B0-----:R-:W-:-:S06]  /*08d0*/  IMAD.WIDE R88, R119, R96, c[0x0][0x1a0] ;  /* 0x0000680077587625 */ /* 0x001fcc00078e0260 */
[----:B------:R-:W2:Y:S01]  /*08e0*/  LDG.E R88, [R88.64] ;  /* 0x0000000458587981 */ /* 0x000ea2000c1e1900 */
[----:B-----5:R-:W-:Y:S01]  /*08f0*/  ISETP.GE.AND P0, PT, R185, 0x1, PT ;  /* 0x00000001b900780c */ /* 0x020fe20003f06270 */
[----:B------:R-:W-:Y:S01]  /*0900*/  IMAD.MOV.U32 R108, RZ, RZ, RZ ;  /* 0x000000ffff6c7224 */ /* 0x000fe200078e00ff */
[----:B------:R-:W-:Y:S01]  /*0910*/  IADD3 R90, R92, -0x1, RZ ;  /* 0xffffffff5c5a7810 */ /* 0x000fe20007ffe0ff */
[----:B------:R-:W-:Y:S01]  /*0920*/  BSSY B1, `(.L_x_3477) ;  /* 0x0000060000017945 */ /* 0x000fe20003800000 */
[----:B------:R-:W-:Y:S01]  /*0930*/  MOV R189, RZ ;  /* 0x000000ff00bd7202 */ /* 0x000fe20000000f00 */
[----:B------:R-:W-:Y:S01]  /*0940*/  IMAD.MOV.U32 R190, RZ, RZ, RZ ;  /* 0x000000ffffbe7224 */ /* 0x000fe200078e00ff */
        /* <DEDUP_REMOVED lines=13> */
[----:B------:R-:W-:Y:S02]  /*0a20*/  IMAD.MOV.U32 R92, RZ, RZ, 0x10 ;  /* 0x00000010ff5c7424 */ /* 0x000fe400078e00ff */
[----:B------:R-:W-:-:S04]  /*0a30*/  IMAD.WIDE.U32 R138, R136, R103, c[0x0][0x188] ;  /* 0x00006200888a7625 */ /* 0x000fc800078e0067 */
[----:B------:R-:W-:Y:S01]  /*0a40*/  IMAD.WIDE.U32 R92, R109, R92, c[0x0][0x208] ;  /* 0x000082006d5c7625 */ /* 0x000fe200078e005c */
[----:B------:R-:W2:Y:S04]  /*0a50*/  LDG.E.128 R88, [R138.64] ;  /* 0x000000048a587981 */ /* 0x000ea8000c1e1d00 */
[----:B------:R0:W3:Y:S04]  /*0a60*/  LDG.E.128 R96, [R138.64+0x10] ;  /* 0x000010048a607981 */ /* 0x0000e8000c1e1d00 */
[----:B------:R-:W4:Y:S01]  /*0a70*/  LDG.E.128 R92, [R92.64] ;  /* 0x000000045c5c7981 */ /* 0x000f22000c1e1d00 */
[----:B------:R-:W-:Y:S01]  /*0a80*/  ISETP.NE.U32.AND P0, PT, RZ, c[0x0][0x218], PT ;  /* 0x00008600ff007a0c */ /* 0x000fe20003f05070 */
[----:B------:R-:W-:-:S03]  /*0a90*/  HFMA2.MMA R107, -RZ, RZ, 0, 4.76837158203125e-07 ;  /* 0x00000008ff6b7435 */ /* 0x000fc600000001ff */
[----:B------:R-:W-:-:S07]  /*0aa0*/  ISETP.NE.AND.EX P0, PT, RZ, c[0x0][0x21c], PT, P0 ;  /* 0x00008700ff007a0c */ /* 0x000fce0003f05300 */
[----:B------:R-:W-:-:S06]  /*0ab0*/  IMAD.WIDE.U32 R106, R108, R107, c[0x0][0x190] ;  /* 0x000064006c6a7625 */ /* 0x000fcc00078e006b */
[----:B------:R1:W5:Y:S04]  /*0ac0*/  @P0 LDG.E.128 R52, [R100.64] ;  /* 0x0000000464340981 */ /* 0x000368000c1e1d00 */
[----:B------:R1:W5:Y:S04]  /*0ad0*/  @P0 LDG.E.128 R56, [R100.64+0x10] ;  /* 0x0000100464380981 */ /* 0x000368000c1e1d00 */
[----:B------:R-:W5:Y:S01]  /*0ae0*/  LDG.E.64 R106, [R106.64] ;  /* 0x000000046a6a7981 */ /* 0x000f62000c1e1b00 */
[----:B------:R-:W-:Y:S02]  /*0af0*/  IADD3 R188, R136, 0x100, RZ ;  /* 0x0000010088bc7810 */ /* 0x000fe40007ffe0ff */
[----:B------:R-:W-:-:S02]  /*0b00*/  IADD3 R109, R109, 0x100, RZ ;  /* 0x000001006d6d7810 */ /* 0x000fc40007ffe0ff */
[----:B------:R-:W-:Y:S01]  /*0b10*/  IADD3 R108, R108, 0x100, RZ ;  /* 0x000001006c6c7810 */ /* 0x000fe20007ffe0ff */
[----:B--2---:R-:W-:-:S04]  /*0b20*/  FADD.FTZ R137, -R102, R88 ;  /* 0x0000005866897221 */ /* 0x004fc80000010100 */
[----:B------:R-:W-:Y:S01]  /*0b30*/  FMUL.FTZ R137, R0, R137 ;  /* 0x0000008900897220 */ /* 0x000fe20000410000 */
        /* <DEDUP_REMOVED lines=8> */
[----:B------:R-:W-:-:S02]  /*0bc0*/  FADD.FTZ R91, -R102, R91 ;  /* 0x0000005b665b7221 */ /* 0x000fc40000010100 */
[C---:B0-----:R-:W-:Y:S02]  /*0bd0*/  FMUL.FTZ R138, R0.reuse, R89 ;  /* 0x00000059008a7220 */ /* 0x041fe40000410000 */
[----:B------:R-:W-:Y:S02]  /*0be0*/  FMUL.FTZ R139, R0, R141 ;  /* 0x0000008d008b7220 */ /* 0x000fe40000410000 */
[----:B------:R-:W-:Y:S02]  /*0bf0*/  FMUL.FTZ R145, R134, R92 ;  /* 0x0000005c86917220 */ /* 0x000fe40000410000 */
[----:B------:R-:W-:Y:S02]  /*0c00*/  FADD.FTZ R88, RZ, R146 ;  /* 0x00000092ff587221 */ /* 0x000fe40000010000 */
[----:B------:R-:W-:Y:S01]  /*0c10*/  FFMA.FTZ R89, R137, R146, RZ ;  /* 0x0000009289597223 */ /* 0x000fe200000100ff */
[--C-:B------:R-:W-:Y:S01]  /*0c20*/  PRMT R152, RZ, 0x5410, R95.reuse ;  /* 0x00005410ff987816 */ /* 0x100fe2000000005f */
[----:B------:R-:W-:Y:S01]  /*0c30*/  FMUL.FTZ R140, R0, R91 ;  /* 0x0000005b008c7220 */ /* 0x000fe20000410000 */
[----:B------:R-:W-:Y:S01]  /*0c40*/  PRMT R151, RZ, 0x7610, R95 ;  /* 0x00007610ff977816 */ /* 0x000fe2000000005f */
[----:B---3--:R-:W-:Y:S01]  /*0c50*/  FADD.FTZ R95, -R102, R96 ;  /* 0x00000060665f7221 */ /* 0x008fe20000010100 */
[----:B------:R-:W-:Y:S01]  /*0c60*/  PRMT R93, RZ, 0x7610, R93 ;  /* 0x00007610ff5d7816 */ /* 0x000fe2000000005d */
[----:B------:R-:W-:-:S02]  /*0c70*/  FFMA.FTZ R50, R139, R148, R50 ;  /* 0x000000948b327223 */ /* 0x000fc40000010032 */
[----:B------:R-:W-:Y:S02]  /*0c80*/  FADD.FTZ R26, R26, R148 ;  /* 0x000000941a1a7221 */ /* 0x000fe40000010000 */
        /* <DEDUP_REMOVED lines=15> */
[----:B------:R-:W-:Y:S02]  /*0d80*/  FFMA.FTZ R89, R140, R147, R89 ;  /* 0x000000938c597223 */ /* 0x000fe40000010059 */
[----:B------:R-:W-:Y:S02]  /*0d90*/  FADD.FTZ R99, -R102, R99 ;  /* 0x0000006366637221 */ /* 0x000fe40000010100 */
[C---:B------:R-:W-:Y:S02]  /*0da0*/  FMUL.FTZ R143, R0.reuse, R143 ;  /* 0x0000008f008f7220 */ /* 0x040fe40000410000 */
[----:B------:R-:W-:-:S02]  /*0db0*/  FMUL.FTZ R142, R0, R97 ;  /* 0x00000061008e7220 */ /* 0x000fc40000410000 */
[----:B------:R-:W-:Y:S02]  /*0dc0*/  FMUL.FTZ R149, R130, R94 ;  /* 0x0000005e82957220 */ /* 0x000fe40000410000 */
[----:B------:R-:W-:Y:S02]  /*0dd0*/  FADD.FTZ R88, R91, R150 ;  /* 0x000000965b587221 */ /* 0x000fe40000010000 */
[----:B------:R-:W-:Y:S02]  /*0de0*/  FFMA.FTZ R89, R141, R150, R89 ;  /* 0x000000968d597223 */ /* 0x000fe40000010059 */
        /* <DEDUP_REMOVED lines=19> */
.L_x_3478:
[----:B-1----:R-:W-:Y:S05]  /*0f20*/  BSYNC B1 ;  /* 0x0000000000017941 */ /* 0x002fea0003800000 */
.L_x_3477:
        /* <DEDUP_REMOVED lines=9> */
[----:B------:R-:W-:Y:S02]  /*0fc0*/  ISETP.NE.AND.EX P0, PT, RZ, c[0x0][0x21c], PT, P0 ;  /* 0x00008700ff007a0c */ /* 0x000fe40003f05300 */
[----:B------:R-:W-:-:S05]  /*0fd0*/  MOV R105, 0x8 ;  /* 0x0000000800697802 */ /* 0x000fca0000000f00 */
[----:B------:R-:W-:-:S06]  /*0fe0*/  IMAD.WIDE.U32 R104, R108, R105, c[0x0][0x190] ;  /* 0x000064006c687625 */ /* 0x000fcc00078e0069 */
[----:B------:R-:W-:Y:S01]  /*0ff0*/  @P0 IMAD.WIDE.U32 R100, R188, R103, c[0x0][0x218] ;  /* 0x00008600bc640625 */ /* 0x000fe200078e0067 */
[----:B------:R-:W5:Y:S04]  /*1000*/  LDG.E.64 R104, [R104.64] ;  /* 0x0000000468687981 */ /* 0x000f68000c1e1b00 */
[----:B------:R1:W5:Y:S04]  /*1010*/  @P0 LDG.E.128 R60, [R100.64] ;  /* 0x00000004643c0981 */ /* 0x000368000c1e1d00 */
[----:B------:R1:W5:Y:S01]  /*1020*/  @P0 LDG.E.128 R64, [R100.64+0x10] ;  /* 0x0000100464400981 */ /* 0x000362000c1e1d00 */
[----:B------:R-:W-:-:S02]  /*1030*/  IADD3 R109, R109, 0x100, RZ ;  /* 0x000001006d6d7810 */ /* 0x000fc40007ffe0ff */
[----:B------:R-:W-:Y:S02]  /*1040*/  IADD3 R108, R108, 0x100, RZ ;  /* 0x000001006c6c7810 */ /* 0x000fe40007ffe0ff */
[----:B------:R-:W-:Y:S01]  /*1050*/  IADD3 R188, R188, 0x100, RZ ;  /* 0x00000100bcbc7810 */ /* 0x000fe20007ffe0ff */
[----:B--2---:R-:W-:-:S04]  /*1060*/  FADD.FTZ R153, -R102, R88 ;  /* 0x0000005866997221 */ /* 0x004fc80000010100 */
[----:B------:R-:W-:Y:S01]  /*1070*/  FMUL.FTZ R153, R0, R153 ;  /* 0x0000009900997220 */ /* 0x000fe20000410000 */
[----:B----4-:R-:W-:Y:S01]  /*1080*/  PRMT R162, RZ, 0x5410, R92 ;  /* 0x00005410ffa27816 */ /* 0x010fe2000000005c */
[C---:B0-----:R-:W-:Y:S01]  /*1090*/  FADD.FTZ R155, -R102.reuse, R90 ;  /* 0x0000005a669b7221 */ /* 0x041fe20000010100 */
        /* <DEDUP_REMOVED lines=60> */
.L_x_3480:
[----:B-1----:R-:W-:Y:S05]  /*1460*/  BSYNC B1 ;  /* 0x0000000000017941 */ /* 0x002fea0003800000 */
.L_x_3479:
        /* <DEDUP_REMOVED lines=15> */
[----:B--2---:R-:W-:-:S02]  /*1560*/  FADD.FTZ R103, -R102, R89 ;  /* 0x0000005966677221 */ /* 0x004fc40000010100 */
[C---:B------:R-:W-:Y:S02]  /*1570*/  FADD.FTZ R169, -R102.reuse, R88 ;  /* 0x0000005866a97221 */ /* 0x040fe40000010100 */
[----:B0-----:R-:W-:Y:S01]  /*1580*/  FADD.FTZ R171, -R102, R90 ;  /* 0x0000005a66ab7221 */ /* 0x001fe20000010100 */
[--C-:B----4-:R-:W-:Y:S01]  /*1590*/  PRMT R89, RZ, 0x5410, R92.reuse ;  /* 0x00005410ff597816 */ /* 0x110fe2000000005c */
[----:B------:R-:W-:Y:S01]  /*15a0*/  FMUL.FTZ R169, R0, R169 ;  /* 0x000000a900a97220 */ /* 0x000fe20000410000 */
[----:B------:R-:W-:-:S03]  /*15b0*/  PRMT R92, RZ, 0x7610, R92 ;  /* 0x00007610ff5c7816 */ /* 0x000fc6000000005c */
[----:B------:R-:W-:Y:S01]  /*15c0*/  FMUL.FTZ R176, R118, R89 ;  /* 0x0000005976b07220 */ /* 0x000fe20000410000 */
[--C-:B------:R-:W-:Y:S01]  /*15d0*/  PRMT R178, RZ, 0x5410, R93.reuse ;  /* 0x00005410ffb27816 */ /* 0x100fe2000000005d */
[C---:B------:R-:W-:Y:S02]  /*15e0*/  FMUL.FTZ R171, R0.reuse, R171 ;  /* 0x000000ab00ab7220 */ /* 0x040fe40000410000 */
[----:B------:R-:W-:Y:S02]  /*15f0*/  FMUL.FTZ R170, R0, R103 ;  /* 0x0000006700aa7220 */ /* 0x000fe40000410000 */
[----:B------:R-:W-:Y:S02]  /*1600*/  FMUL.FTZ R177, R116, R92 ;  /* 0x0000005c74b17220 */ /* 0x000fe40000410000 */
[----:B------:R-:W-:Y:S02]  /*1610*/  FADD.FTZ R88, R189, R176 ;  /* 0x000000b0bd587221 */ /* 0x000fe40000010000 */
[----:B------:R-:W-:Y:S01]  /*1620*/  FFMA.FTZ R190, R169, R176, R190 ;  /* 0x000000b0a9be7223 */ /* 0x000fe200000100be */
[----:B------:R-:W-:Y:S01]  /*1630*/  PRMT R93, RZ, 0x7610, R93 ;  /* 0x00007610ff5d7816 */ /* 0x000fe2000000005d */
[----:B---3--:R-:W-:-:S02]  /*1640*/  FADD.FTZ R173, -R102, R96 ;  /* 0x0000006066ad7221 */ /* 0x008fc40000010100 */
[----:B------:R-:W-:Y:S02]  /*1650*/  FFMA.FTZ R32, R169, R89, R32 ;  /* 0x00000059a9207223 */ /* 0x000fe40000010020 */
[----:B------:R-:W-:Y:S02]  /*1660*/  FADD.FTZ R8, R8, R89 ;  /* 0x0000005908087221 */ /* 0x000fe40000010000 */
[-C--:B------:R-:W-:Y:S02]  /*1670*/  FFMA.FTZ R34, R171, R178.reuse, R34 ;  /* 0x000000b2ab227223 */ /* 0x080fe40000010022 */
[----:B------:R-:W-:Y:S02]  /*1680*/  FADD.FTZ R10, R10, R178 ;  /* 0x000000b20a0a7221 */ /* 0x000fe40000010000 */
        /* <DEDUP_REMOVED lines=41> */
[----:B------:R-:W-:-:S02]  /*1920*/  FADD.FTZ R7, R7, R95 ;  /* 0x0000005f07077221 */ /* 0x000fc40000010000 */
[----:B------:R-:W-:Y:S02]  /*1930*/  FFMA.FTZ R31, R184, R95, R31 ;  /* 0x0000005fb81f7223 */ /* 0x000fe4000001001f */
[----:B------:R-:W-:Y:S02]  /*1940*/  FADD.FTZ R189, R88, R183 ;  /* 0x000000b758bd7221 */ /* 0x000fe40000010000 */
[----:B------:R-:W-:Y:S02]  /*1950*/  FFMA.FTZ R190, R184, R183, R190 ;  /* 0x000000b7b8be7223 */ /* 0x000fe400000100be */
.L_x_3476:
[----:B-1----:R-:W-:Y:S05]  /*1960*/  BSYNC B0 ;  /* 0x0000000000007941 */ /* 0x002fea0003800000 */
.L_x_3470:
[----:B------:R-:W-:Y:S02]  /*1970*/  LOP3.LUT P1, RZ, R117, 0xff, RZ, 0xc0, !PT ;  /* 0x000000ff75ff7812 */ /* 0x000fe4000782c0ff */
[----:B------:R-:W-:Y:S02]  /*1980*/  SHF.R.U32.HI R90, RZ, 0x5, R187 ;  /* 0x00000005ff5a7819 */ /* 0x000fe400000116bb */
[----:B------:R-:W-:Y:S02]  /*1990*/  LOP3.LUT P0, RZ, R187, 0x1f, RZ, 0xc0, !PT ;  /* 0x0000001fbbff7812 */ /* 0x000fe4000780c0ff */
[----:B------:R-:W-:-:S07]  /*19a0*/  LOP3.LUT R188, R90, 0x7fffff8, RZ, 0xc0, !PT ;  /* 0x07fffff85abc7812 */ /* 0x000fce00078ec0ff */
[----:B------:R-:W-:Y:S01]  /*19b0*/  @!P1 IADD3 R188, R188, 0x8, RZ ;  /* 0x00000008bcbc9810 */ /* 0x000fe20007ffe0ff */
[----:B------:R-:W-:Y:S05]  /*19c0*/  BRA.DIV ~URZ, `(.L_x_3481) ;  /* 0x000025527f007947 */ /* 0x000fea000b800000 */
[----:B------:R1:W2:Y:S02]  /*19d0*/  SHFL.DOWN PT, R92, R189, 0x10, 0x1f ;  /* 0x0a001f00bd5c7f89 */ /* 0x0002a400000e0000 */
.L_x_3538:
        /* <DEDUP_REMOVED lines=18> */
.L_x_3539:
[----:B------:R-:W-:Y:S01]  /*1b00*/  @!P0 LOP3.LUT R89, R90, 0x7, RZ, 0xc0, !PT ;  /* 0x000000075a598812 */ /* 0x000fe200078ec0ff */
[----:B---3--:R-:W-:Y:S01]  /*1b10*/  FADD.FTZ R108, R95, R94 ;  /* 0x0000005e5f6c7221 */ /* 0x008fe20000010000 */
[----:B------:R-:W-:Y:S01]  /*1b20*/  WARPSYNC 0xffffffff ;  /* 0xffffffff00007948 */ /* 0x000fe20003800000 */
[----:B--2---:R-:W-:Y:S01]  /*1b30*/  FADD.FTZ R109, R109, R96 ;  /* 0x000000606d6d7221 */ /* 0x004fe20000010000 */
[----:B------:R-:W-:Y:S01]  /*1b40*/  ISETP.GE.AND P6, PT, R185, 0x1, PT ;  /* 0x00000001b900780c */ /* 0x000fe20003fc6270 */
[----:B------:R-:W-:Y:S01]  /*1b50*/  @!P0 IMAD.IADD R189, R188, 0x1, R89 ;  /* 0x00000001bcbd8824 */ /* 0x000fe200078e0259 */
[----:B------:R-:W-:Y:S04]  /*1b60*/  BSSY B0, `(.L_x_3483) ;  /* 0x00000c8000007945 */ /* 0x000fe80003800000 */
[----:B------:R-:W-:Y:S04]  /*1b70*/  @!P0 STS.64 [R189.X8+0x6000], R108 ;  /* 0x0060006cbd008388 */ /* 0x000fe80000008a00 */
[----:B------:R-:W-:Y:S01]  /*1b80*/  BAR.SYNC.DEFER_BLOCKING 0x0 ;  /* 0x0000000000007b1d */ /* 0x000fe20000010000 */
[----:B------:R-:W-:-:S02]  /*1b90*/  ISETP.NE.AND P0, PT, R186, RZ, PT ;  /* 0x000000ffba00720c */ /* 0x000fc40003f05270 */
[----:B------:R-:W-:-:S05]  /*1ba0*/  @P6 IADD3 R185, R185, -0x1, RZ ;  /* 0xffffffffb9b96810 */ /* 0x000fca0007ffe0ff */
[----:B------:R-:W-:Y:S01]  /*1bb0*/  @P6 IMAD R185, R185, c[0x0][0x168], RZ ;  /* 0x00005a00b9b96a24 */ /* 0x000fe200078e02ff */
[----:B------:R-:W2:Y:S04]  /*1bc0*/  LDS.128 R88, [R188.X8+0x6000] ;  /* 0x00600000bc587984 */ /* 0x000ea80000008c00 */
[----:B-1----:R-:W1:Y:S04]  /*1bd0*/  LDS.128 R92, [R188.X8+0x6010] ;  /* 0x00601000bc5c7984 */ /* 0x002e680000008c00 */
[----:B------:R-:W3:Y:S04]  /*1be0*/  LDS.128 R96, [R188.X8+0x6020] ;  /* 0x00602000bc607984 */ /* 0x000ee80000008c00 */
[----:B0-----:R-:W0:Y:S01]  /*1bf0*/  LDS.128 R100, [R188.X8+0x6030] ;  /* 0x00603000bc647984 */ /* 0x001e220000008c00 */
[----:B--2---:R-:W-:-:S02]  /*1c00*/  FADD.FTZ R191, RZ, R88 ;  /* 0x00000058ffbf7221 */ /* 0x004fc40000010000 */
        /* <DEDUP_REMOVED lines=16> */
[----:B0-----:R-:W-:Y:S02]  /*1d10*/  FADD.FTZ R191, R191, R100 ;  /* 0x00000064bfbf7221 */ /* 0x001fe40000010000 */
[----:B------:R-:W-:-:S02]  /*1d20*/  FADD.FTZ R88, R88, R101 ;  /* 0x0000006558587221 */ /* 0x000fc40000010000 */
[----:B------:R-:W-:Y:S02]  /*1d30*/  FADD.FTZ R102, R102, R191 ;  /* 0x000000bf66667221 */ /* 0x000fe40000010000 */
[----:B------:R-:W-:Y:S02]  /*1d40*/  FADD.FTZ R88, R103, R88 ;  /* 0x0000005867587221 */ /* 0x000fe40000010000 */
[----:B------:R-:W-:Y:S02]  /*1d50*/  FMUL.FTZ R93, R102, c[0x0][0x1e0] ;  /* 0x00007800665d7a20 */ /* 0x000fe40000410000 */
[----:B------:R-:W-:-:S03]  /*1d60*/  FMUL.FTZ R94, R88, c[0x0][0x1e0] ;  /* 0x00007800585e7a20 */ /* 0x000fc60000410000 */
[----:B------:R-:W-:Y:S01]  /*1d70*/  FSEL R93, R93, RZ, !P0 ;  /* 0x000000ff5d5d7208 */ /* 0x000fe20004000000 */
[----:B------:R-:W-:Y:S05]  /*1d80*/  @!P2 BRA `(.L_x_3484) ;  /* 0x00000a500000a947 */ /* 0x000fea0003800000 */
[----:B------:R-:W-:Y:S01]  /*1d90*/  @!P5 ISETP.NE.U32.AND P0, PT, RZ, c[0x0][0x218], PT ;  /* 0x00008600ff00da0c */ /* 0x000fe20003f05070 */
[----:B------:R-:W-:Y:S03]  /*1da0*/  BSSY B1, `(.L_x_3485) ;  /* 0x000000a000017945 */ /* 0x000fe60003800000 */
[----:B------:R-:W-:-:S04]  /*1db0*/  @!P5 ISETP.NE.AND.EX P0, PT, RZ, c[0x0][0x21c], PT, P0 ;  /* 0x00008700ff00da0c */ /* 0x000fc80003f05300 */
[----:B-----5:R-:W-:Y:S01]  /*1dc0*/  @!P5 FSEL R89, R52, RZ, P0 ;  /* 0x000000ff3459d208 */ /* 0x020fe20000000000 */
[----:B------:R-:W-:Y:S05]  /*1dd0*/  @!P5 BRA `(.L_x_3486) ;  /* 0x000000600000d947 */ /* 0x000fea0003800000 */
[----:B------:R-:W-:Y:S01]  /*1de0*/  ISETP.NE.U32.AND P0, PT, RZ, c[0x0][0x218], PT ;  /* 0x00008600ff007a0c */ /* 0x000fe20003f05070 */
[----:B------:R-:W-:-:S03]  /*1df0*/  FFMA.FTZ R89, R137, R94, R93 ;  /* 0x0000005e89597223 */ /* 0x000fc6000001005d */
[----:B------:R-:W-:Y:S01]  /*1e00*/  ISETP.NE.AND.EX P0, PT, RZ, c[0x0][0x21c], PT, P0 ;  /* 0x00008700ff007a0c */ /* 0x000fe20003f05300 */
[----:B------:R-:W-:-:S04]  /*1e10*/  FADD.FTZ R89, R146, -R89 ;  /* 0x8000005992597221 */ /* 0x000fc80000010000 */
[----:B------:R-:W-:-:S08]  /*1e20*/  FMUL.FTZ R89, R0, R89 ;  /* 0x0000005900597220 */ /* 0x000fd00000410000 */
[----:B------:R-:W-:Y:S02]  /*1e30*/  @P0 FADD.FTZ R89, R52, R89 ;  /* 0x0000005934590221 */ /* 0x000fe40000010000 */
.L_x_3486:
[----:B------:R-:W-:Y:S05]  /*1e40*/  BSYNC B1 ;  /* 0x0000000000017941 */ /* 0x000fea0003800000 */
.L_x_3485:
[----:B------:R-:W-:Y:S01]  /*1e50*/  @P6 FMUL.FTZ R88, R89, c[0x0][0x1ec] ;  /* 0x00007b0059586a20 */ /* 0x000fe20000410000 */
[----:B------:R-:W-:Y:S01]  /*1e60*/  @!P5 ISETP.NE.U32.AND P0, PT, RZ, c[0x0][0x218], PT ;  /* 0x00008600ff00da0c */ /* 0x000fe20003f05070 */
[----:B------:R-:W-:Y:S01]  /*1e70*/  BSSY B1, `(.L_x_3487) ;  /* 0x000000d000017945 */ /* 0x000fe20003800000 */
[----:B------:R-:W-:Y:S01]  /*1e80*/  @P6 LOP3.LUT P1, RZ, R106, 0xff, RZ, 0xc0, !PT ;  /* 0x000000ff6aff6812 */ /* 0x000fe2000782c0ff */
[----:B------:R-:W-:Y:S01]  /*1e90*/  @P6 FMUL.FTZ R88, R88, c[0x0][0x1e8] ;  /* 0x00007a0058586a20 */ /* 0x000fe20000410000 */
[----:B------:R-:W-:-:S04]  /*1ea0*/  @!P5 ISETP.NE.AND.EX P0, PT, RZ, c[0x0][0x21c], PT, P0 ;  /* 0x00008700ff00da0c */ /* 0x000fc80003f05300 */
[----:B------:R-:W-:Y:S02]  /*1eb0*/  @P6 FSEL R88, R88, RZ, P1 ;  /* 0x000000ff58586208 */ /* 0x000fe40000800000 */
        /* <DEDUP_REMOVED lines=8> */
.L_x_3488:
[----:B------:R-:W-:Y:S05]  /*1f40*/  BSYNC B1 ;  /* 0x0000000000017941 */ /* 0x000fea0003800000 */
.L_x_3487:
        /* <DEDUP_REMOVED lines=15> */
.L_x_3490:
[----:B------:R-:W-:Y:S05]  /*2040*/  BSYNC B1 ;  /* 0x0000000000017941 */ /* 0x000fea0003800000 */
.L_x_3489:
        /* <DEDUP_REMOVED lines=15> */
.L_x_3492:
[----:B------:R-:W-:Y:S05]  /*2140*/  BSYNC B1 ;  /* 0x0000000000017941 */ /* 0x000fea0003800000 */
.L_x_3491:
        /* <DEDUP_REMOVED lines=15> */
.L_x_3494:
[----:B------:R-:W-:Y:S05]  /*2240*/  BSYNC B1 ;  /* 0x0000000000017941 */ /* 0x000fea0003800000 */
.L_x_3493:
        /* <DEDUP_REMOVED lines=15> */
.L_x_3496:
[----:B------:R-:W-:Y:S05]  /*2340*/  BSYNC B1 ;  /* 0x0000000000017941 */ /* 0x000fea0003800000 */
.L_x_3495:
        /* <DEDUP_REMOVED lines=15> */
.L_x_3498:
[----:B------:R-:W-:Y:S05]  /*2440*/  BSYNC B1 ;  /* 0x0000000000017941 */ /* 0x000fea0003800000 */
.L_x_3497:
[----:B------:R-:W-:Y:S01]  /*2450*/  @P6 FMUL.FTZ R108, R103, c[0x0][0x1ec] ;  /* 0x00007b00676c6a20 */ /* 0x000fe20000410000 */
[----:B------:R-:W-:Y:S01]  /*2460*/  @P6 LOP3.LUT P0, RZ, R107, 0xff0000, RZ, 0xc0, !PT ;  /* 0x00ff00006bff6812 */ /* 0x000fe2000780c0ff */
[----:B------:R-:W-:Y:S01]  /*2470*/  BSSY B1, `(.L_x_3499) ;  /* 0x0000014000017945 */ /* 0x000fe20003800000 */
[----:B------:R-:W-:Y:S01]  /*2480*/  ISETP.NE.U32.AND P1, PT, RZ, c[0x0][0x258], PT ;  /* 0x00009600ff007a0c */ /* 0x000fe20003f25070 */
[----:B------:R-:W-:Y:S01]  /*2490*/  @P6 FMUL.FTZ R108, R108, c[0x0][0x1e8] ;  /* 0x00007a006c6c6a20 */ /* 0x000fe20000410000 */
[----:B------:R-:W-:Y:S02]  /*24a0*/  @P6 F2FP.BF16.PACK_AB R88, RZ, R88 ;  /* 0x00000058ff58623e */ /* 0x000fe400000010ff */
[----:B------:R-:W-:Y:S02]  /*24b0*/  ISETP.NE.AND.EX P1, PT, RZ, c[0x0][0x25c], PT, P1 ;  /* 0x00009700ff007a0c */ /* 0x000fe40003f25310 */
[----:B------:R-:W-:Y:S02]  /*24c0*/  @P6 FSEL R108, R108, RZ, P0 ;  /* 0x000000ff6c6c6208 */ /* 0x000fe40000000000 */
[----:B------:R-:W-:-:S02]  /*24d0*/  @!P5 ISETP.NE.U32.AND P0, PT, RZ, c[0x0][0x218], PT ;  /* 0x00008600ff00da0c */ /* 0x000fc40003f05070 */
[----:B------:R-:W-:Y:S02]  /*24e0*/  @P6 F2FP.BF16.PACK_AB R91, RZ, R91 ;  /* 0x0000005bff5b623e */ /* 0x000fe400000010ff */
[----:B------:R-:W-:Y:S02]  /*24f0*/  @!P5 ISETP.NE.AND.EX P0, PT, RZ, c[0x0][0x21c], PT, P0 ;  /* 0x00008700ff00da0c */ /* 0x000fe40003f05300 */
[----:B------:R-:W-:Y:S02]  /*2500*/  @P6 F2FP.BF16.PACK_AB R96, RZ, R96 ;  /* 0x00000060ff60623e */ /* 0x000fe400000010ff */
        /* <DEDUP_REMOVED lines=10> */
.L_x_3500:
[----:B------:R-:W-:Y:S05]  /*25b0*/  BSYNC B1 ;  /* 0x0000000000017941 */ /* 0x000fea0003800000 */
.L_x_3499:
[----:B------:R-:W-:Y:S02]  /*25c0*/  ISETP.NE.U32.AND P0, PT, RZ, c[0x0][0x258], PT ;  /* 0x00009600ff007a0c */ /* 0x000fe40003f05070 */
[----:B------:R-:W-:Y:S01]  /*25d0*/  @P6 PRMT R84, R88, 0x7610, R84 ;  /* 0x0000761058546816 */ /* 0x000fe20000000054 */
[----:B------:R-:W-:Y:S01]  /*25e0*/  @P6 FMUL.FTZ R88, R188, c[0x0][0x1ec] ;  /* 0x00007b00bc586a20 */ /* 0x000fe20000410000 */
[----:B------:R-:W-:Y:S02]  /*25f0*/  ISETP.NE.AND.EX P0, PT, RZ, c[0x0][0x25c], PT, P0 ;  /* 0x00009700ff007a0c */ /* 0x000fe40003f05300 */
[----:B------:R-:W-:Y:S01]  /*2600*/  SEL R76, R89, R76, P1 ;  /* 0x0000004c594c7207 */ /* 0x000fe20000800000 */
[----:B------:R-:W-:Y:S01]  /*2610*/  @P6 FMUL.FTZ R88, R88, c[0x0][0x1e8] ;  /* 0x00007a0058586a20 */ /* 0x000fe20000410000 */
[----:B------:R-:W-:Y:S02]  /*2620*/  SEL R77, R90, R77, P1 ;  /* 0x0000004d5a4d7207 */ /* 0x000fe40000800000 */
[----:B------:R-:W-:-:S02]  /*2630*/  SEL R78, R95, R78, P1 ;  /* 0x0000004e5f4e7207 */ /* 0x000fc40000800000 */
[----:B------:R-:W-:Y:S02]  /*2640*/  SEL R79, R98, R79, P1 ;  /* 0x0000004f624f7207 */ /* 0x000fe40000800000 */
[----:B------:R-:W-:Y:S02]  /*2650*/  SEL R80, R99, R80, P1 ;  /* 0x0000005063507207 */ /* 0x000fe40000800000 */
[----:B------:R-:W-:Y:S01]  /*2660*/  SEL R81, R102, R81, P1 ;  /* 0x0000005166517207 */ /* 0x000fe20000800000 */
[----:B------:R-:W-:Y:S01]  /*2670*/  @P0 IMAD.MOV.U32 R89, RZ, RZ, 0x20 ;  /* 0x00000020ff590424 */ /* 0x000fe200078e00ff */
[----:B------:R-:W-:Y:S02]  /*2680*/  SEL R82, R103, R82, P1 ;  /* 0x0000005267527207 */ /* 0x000fe40000800000 */
[----:B------:R-:W-:Y:S02]  /*2690*/  SEL R83, R188, R83, P1 ;  /* 0x00000053bc537207 */ /* 0x000fe40000800000 */
[----:B------:R-:W-:-:S02]  /*26a0*/  @P6 LOP3.LUT P1, RZ, R107, 0xff000000, RZ, 0xc0, !PT ;  /* 0xff0000006bff6812 */ /* 0x000fc4000782c0ff */
[----:B------:R-:W-:Y:S02]  /*26b0*/  @P6 F2FP.BF16.PACK_AB R108, RZ, R108 ;  /* 0x0000006cff6c623e */ /* 0x000fe400000010ff */
[----:B------:R-:W-:Y:S01]  /*26c0*/  @P6 FSEL R90, R88, RZ, P1 ;  /* 0x000000ff585a6208 */ /* 0x000fe20000800000 */
[----:B------:R-:W-:Y:S01]  /*26d0*/  @P0 IMAD.WIDE.U32 R88, R136, R89, c[0x0][0x258] ;  /* 0x0000960088580625 */ /* 0x000fe200078e0059 */
[----:B------:R-:W-:Y:S02]  /*26e0*/  @P6 PRMT R84, R84, 0x5410, R91 ;  /* 0x0000541054546816 */ /* 0x000fe4000000005b */
[----:B------:R-:W-:Y:S02]  /*26f0*/  @P6 MOV R91, 0x10 ;  /* 0x00000010005b6802 */ /* 0x000fe40000000f00 */
[----:B------:R-:W-:Y:S01]  /*2700*/  @P6 PRMT R85, R96, 0x7610, R85 ;  /* 0x0000761060556816 */ /* 0x000fe20000000055 */
[----:B------:R0:W-:Y:S01]  /*2710*/  @P0 STG.E.128 [R88.64], R76 ;  /* 0x0000004c58000986 */ /* 0x0001e2000c101d04 */
[----:B------:R-:W-:-:S02]  /*2720*/  @P6 F2FP.BF16.PACK_AB R101, RZ, R101 ;  /* 0x00000065ff65623e */ /* 0x000fc400000010ff */
[----:B------:R-:W-:Y:S01]  /*2730*/  @P6 PRMT R86, R100, 0x7610, R86 ;  /* 0x0000761064566816 */ /* 0x000fe20000000056 */
[----:B------:R0:W-:Y:S01]  /*2740*/  @P0 STG.E.128 [R88.64+0x10], R80 ;  /* 0x0000105058000986 */ /* 0x0001e2000c101d04 */
[----:B------:R-:W-:Y:S01]  /*2750*/  @P6 F2FP.BF16.PACK_AB R95, RZ, R90 ;  /* 0x0000005aff5f623e */ /* 0x000fe200000010ff */
[----:B------:R-:W-:Y:S01]  /*2760*/  @P6 IMAD.WIDE.U32 R90, R92, R91, c[0x0][0x248] ;  /* 0x000092005c5a6625 */ /* 0x000fe200078e005b */
[----:B------:R-:W-:Y:S02]  /*2770*/  @P6 PRMT R87, R108, 0x7610, R87 ;  /* 0x000076106c576816 */ /* 0x000fe40000000057 */
[----:B------:R-:W-:Y:S02]  /*2780*/  @P6 PRMT R85, R85, 0x5410, R97 ;  /* 0x0000541055556816 */ /* 0x000fe40000000061 */
[----:B------:R-:W-:Y:S02]  /*2790*/  @P6 PRMT R86, R86, 0x5410, R101 ;  /* 0x0000541056566816 */ /* 0x000fe40000000065 */
[----:B------:R-:W-:-:S02]  /*27a0*/  @P6 PRMT R87, R87, 0x5410, R95 ;  /* 0x0000541057576816 */ /* 0x000fc4000000005f */
[----:B------:R-:W-:Y:S02]  /*27b0*/  IADD3 R136, R136, 0x100, RZ ;  /* 0x0000010088887810 */ /* 0x000fe40007ffe0ff */
[----:B------:R-:W-:Y:S01]  /*27c0*/  IADD3 R92, R92, 0x100, RZ ;  /* 0x000001005c5c7810 */ /* 0x000fe20007ffe0ff */
[----:B------:R0:W-:Y:S04]  /*27d0*/  @P6 STG.E.128 [R90.64], R84 ;  /* 0x000000545a006986 */ /* 0x0001e8000c101d04 */
.L_x_3484:
[----:B------:R-:W-:Y:S05]  /*27e0*/  BSYNC B0 ;  /* 0x0000000000007941 */ /* 0x000fea0003800000 */
.L_x_3483:
[----:B------:R-:W-:Y:S01]  /*27f0*/  BSSY B0, `(.L_x_3501) ;  /* 0x00000a7000007945 */ /* 0x000fe20003800000 */
[----:B------:R-:W-:Y:S05]  /*2800*/  @!P3 BRA `(.L_x_3502) ;  /* 0x00000a500000b947 */ /* 0x000fea0003800000 */
[----:B------:R-:W-:Y:S01]  /*2810*/  @!P5 ISETP.NE.U32.AND P0, PT, RZ, c[0x0][0x218], PT ;  /* 0x00008600ff00da0c */ /* 0x000fe20003f05070 */
[----:B------:R-:W-:Y:S03]  /*2820*/  BSSY B1, `(.L_x_3503) ;  /* 0x000000a000017945 */ /* 0x000fe60003800000 */
[----:B------:R-:W-:-:S04]  /*2830*/  @!P5 ISETP.NE.AND.EX P0, PT, RZ, c[0x0][0x21c], PT, P0 ;  /* 0x00008700ff00da0c */ /* 0x000fc80003f05300 */
[----:B0----5:R-:W-:Y:S01]  /*2840*/  @!P5 FSEL R89, R60, RZ, P0 ;  /* 0x000000ff3c59d208 */ /* 0x021fe20000000000 */
[----:B------:R-:W-:Y:S05]  /*2850*/  @!P5 BRA `(.L_x_3504) ;  /* 0x000000600000d947 */ /* 0x000fea0003800000 */
[----:B------:R-:W-:Y:S01]  /*2860*/  ISETP.NE.U32.AND P0, PT, RZ, c[0x0][0x218], PT ;  /* 0x00008600ff007a0c */ /* 0x000fe20003f05070 */
[----:B------:R-:W-:-:S03]  /*2870*/  FFMA.FTZ R89, R153, R94, R93 ;  /* 0x0000005e99597223 */ /* 0x000fc6000001005d */
[----:B------:R-:W-:Y:S01]  /*2880*/  ISETP.NE.AND.EX P0, PT, RZ, c[0x0][0x21c], PT, P0 ;  /* 0x00008700ff007a0c */ /* 0x000fe20003f05300 */
[----:B------:R-:W-:-:S04]  /*2890*/  FADD.FTZ R89, R162, -R89 ;  /* 0x80000059a2597221 */ /* 0x000fc80000010000 */
[----:B------:R-:W-:-:S08]  /*28a0*/  FMUL.FTZ R89, R0, R89 ;  /* 0x0000005900597220 */ /* 0x000fd00000410000 */
[----:B------:R-:W-:Y:S02]  /*28b0*/  @P0 FADD.FTZ R89, R60, R89 ;  /* 0x000000593c590221 */ /* 0x000fe40000010000 */
.L_x_3504:
[----:B------:R-:W-:Y:S05]  /*28c0*/  BSYNC B1 ;  /* 0x0000000000017941 */ /* 0x000fea0003800000 */
.L_x_3503:
        /* <DEDUP_REMOVED lines=15> */
.L_x_3506:
[----:B------:R-:W-:Y:S05]  /*29c0*/  BSYNC B1 ;  /* 0x0000000000017941 */ /* 0x000fea0003800000 */
.L_x_3505:
        /* <DEDUP_REMOVED lines=15> */
.L_x_3508:
[----:B------:R-:W-:Y:S05]  /*2ac0*/  BSYNC B1 ;  /* 0x0000000000017941 */ /* 0x000fea0003800000 */
.L_x_3507:
        /* <DEDUP_REMOVED lines=15> */
.L_x_3510:
[----:B------:R-:W-:Y:S05]  /*2bc0*/  BSYNC B1 ;  /* 0x0000000000017941 */ /* 0x000fea0003800000 */
.L_x_3509:
        /* <DEDUP_REMOVED lines=15> */
.L_x_3512:
[----:B------:R-:W-:Y:S05]  /*2cc0*/  BSYNC B1 ;  /* 0x0000000000017941 */ /* 0x000fea0003800000 */
.L_x_3511:
        /* <DEDUP_REMOVED lines=15> */
.L_x_3514:
[----:B------:R-:W-:Y:S05]  /*2dc0*/  BSYNC B1 ;  /* 0x0000000000017941 */ /* 0x000fea0003800000 */
.L_x_3513:
        /* <DEDUP_REMOVED lines=15> */
.L_x_3516:
[----:B------:R-:W-:Y:S05]  /*2ec0*/  BSYNC B1 ;  /* 0x0000000000017941 */ /* 0x000fea0003800000 */
.L_x_3515:
        /* <DEDUP_REMOVED lines=22> */
.L_x_3518:
[----:B------:R-:W-:Y:S05]  /*3030*/  BSYNC B1 ;  /* 0x0000000000017941 */ /* 0x000fea0003800000 */
.L_x_3517:
        /* <DEDUP_REMOVED lines=34> */
.L_x_3502:
[----:B------:R-:W-:Y:S05]  /*3260*/  BSYNC B0 ;  /* 0x0000000000007941 */ /* 0x000fea0003800000 */
.L_x_3501:
        /* <DEDUP_REMOVED lines=13> */
.L_x_3522:
[----:B------:R-:W-:Y:S05]  /*3340*/  BSYNC B1 ;  /* 0x0000000000017941 */ /* 0x000fea0003800000 */
.L_x_3521:
        /* <DEDUP_REMOVED lines=15> */
.L_x_3524:
[----:B------:R-:W-:Y:S05]  /*3440*/  BSYNC B1 ;  /* 0x0000000000017941 */ /* 0x000fea0003800000 */
.L_x_3523:
[----:B------:R-:W-:Y:S01]  /*3450*/  @P6 FMUL.FTZ R91, R90, c[0x0][0x1ec] ;  /* 0x00007b005a5b6a20 */ /* 0x000fe20000410000 */
[----:B------:R-:W-:Y:S01]  /*3460*/  @P6 LOP3.LUT P0, RZ, R2, 0xff00, RZ, 0xc0, !PT ;  /* 0x0000ff0002ff6812 */ /* 0x000fe2000780c0ff */
[----:B------:R-:W-:Y:S01]  /*3470*/  BSSY B1, `(.L_x_3525) ;  /* 0x000001e000017945 */ /* 0x000fe20003800000 */
[----:B------:R-:W-:Y:S01]  /*3480*/  @!P5 ISETP.NE.U32.AND P1, PT, RZ, c[0x0][0x218], PT ;  /* 0x00008600ff00da0c */ /* 0x000fe20003f25070 */
[----:B------:R-:W-:Y:S01]  /*3490*/  @P6 FMUL.FTZ R91, R91, c[0x0][0x1e8] ;  /* 0x00007a005b5b6a20 */ /* 0x000fe20000410000 */
[----:B------:R-:W-:Y:S02]  /*34a0*/  @P6 F2FP.BF16.PACK_AB R88, RZ, R88 ;  /* 0x00000058ff58623e */ /* 0x000fe400000010ff */
[----:B------:R-:W-:Y:S02]  /*34b0*/  @!P5 ISETP.NE.AND.EX P1, PT, RZ, c[0x0][0x21c], PT, P1 ;  /* 0x00008700ff00da0c */ /* 0x000fe40003f25310 */
[----:B------:R-:W-:Y:S02]  /*34c0*/  @P6 FSEL R91, R91, RZ, P0 ;  /* 0x000000ff5b5b6208 */ /* 0x000fe40000000000 */
        /* <DEDUP_REMOVED lines=9> */
[----:B------:R-:W-:Y:S02]  /*3560*/  @!P5 FSEL R101, R74, RZ, P0 ;  /* 0x000000ff4a65d208 */ /* 0x000fe40000000000 */
[----:B------:R-:W-:Y:S02]  /*3570*/  @!P5 ISETP.NE.U32.AND P1, PT, RZ, c[0x0][0x218], PT ;  /* 0x00008600ff00da0c */ /* 0x000fe40003f25070 */
[----:B------:R-:W-:Y:S02]  /*3580*/  @!P5 ISETP.NE.U32.AND P0, PT, RZ, c[0x0][0x218], PT ;  /* 0x00008600ff00da0c */ /* 0x000fe40003f05070 */
[----:B------:R-:W-:-:S02]  /*3590*/  @!P5 ISETP.NE.AND.EX P1, PT, RZ, c[0x0][0x21c], PT, P1 ;  /* 0x00008700ff00da0c */ /* 0x000fc40003f25310 */
[----:B------:R-:W-:Y:S02]  /*35a0*/  @!P5 ISETP.NE.AND.EX P0, PT, RZ, c[0x0][0x21c], PT, P0 ;  /* 0x00008700ff00da0c */ /* 0x000fe40003f05300 */
[----:B------:R-:W-:Y:S02]  /*35b0*/  @P6 F2FP.BF16.PACK_AB R91, RZ, R91 ;  /* 0x0000005bff5b623e */ /* 0x000fe400000010ff */
[----:B------:R-:W-:Y:S02]  /*35c0*/  @!P5 FSEL R100, R75, RZ, P1 ;  /* 0x000000ff4b64d208 */ /* 0x000fe40000800000 */
        /* <DEDUP_REMOVED lines=8> */
.L_x_3526:
[----:B------:R-:W-:Y:S05]  /*3650*/  BSYNC B1 ;  /* 0x0000000000017941 */ /* 0x000fea0003800000 */
.L_x_3525:
        /* <DEDUP_REMOVED lines=8> */
.L_x_3528:
[----:B------:R-:W-:Y:S05]  /*36e0*/  BSYNC B1 ;  /* 0x0000000000017941 */ /* 0x000fea0003800000 */
.L_x_3527:
        /* <DEDUP_REMOVED lines=8> */
.L_x_3530:
[----:B------:R-:W-:Y:S05]  /*3770*/  BSYNC B1 ;  /* 0x0000000000017941 */ /* 0x000fea0003800000 */
.L_x_3529:
        /* <DEDUP_REMOVED lines=8> */
.L_x_3532:
[----:B------:R-:W-:Y:S05]  /*3800*/  BSYNC B1 ;  /* 0x0000000000017941 */ /* 0x000fea0003800000 */
.L_x_3531:
        /* <DEDUP_REMOVED lines=8> */
.L_x_3534:
[----:B------:R-:W-:Y:S05]  /*3890*/  BSYNC B1 ;  /* 0x0000000000017941 */ /* 0x000fea0003800000 */
.L_x_3533:
        /* <DEDUP_REMOVED lines=8> */
.L_x_3536:
[----:B------:R-:W-:Y:S05]  /*3920*/  BSYNC B1 ;  /* 0x0000000000017941 */ /* 0x000fea0003800000 */
.L_x_3535:
[----:B------:R-:W-:Y:S01]  /*3930*/  @P6 FMUL.FTZ R93, R96, c[0x0][0x1ec] ;  /* 0x00007b00605d6a20 */ /* 0x000fe20000410000 */
[C---:B------:R-:W-:Y:S01]  /*3940*/  @P6 LOP3.LUT P0, RZ, R2.reuse, 0xff000000, RZ, 0xc0, !PT ;  /* 0xff00000002ff6812 */ /* 0x040fe2000780c0ff */
[----:B------:R-:W-:Y:S01]  /*3950*/  @P6 FMUL.FTZ R0, R95, c[0x0][0x1ec] ;  /* 0x00007b005f006a20 */ /* 0x000fe20000410000 */
[----:B------:R-:W-:Y:S01]  /*3960*/  @P6 LOP3.LUT P5, RZ, R2, 0xff0000, RZ, 0xc0, !PT ;  /* 0x00ff000002ff6812 */ /* 0x000fe200078ac0ff */
[----:B------:R-:W-:Y:S01]  /*3970*/  @P6 FMUL.FTZ R93, R93, c[0x0][0x1e8] ;  /* 0x00007a005d5d6a20 */ /* 0x000fe20000410000 */
[----:B------:R-:W-:Y:S01]  /*3980*/  @P6 LOP3.LUT P1, RZ, R3, 0xff, RZ, 0xc0, !PT ;  /* 0x000000ff03ff6812 */ /* 0x000fe2000782c0ff */
[----:B------:R-:W-:Y:S01]  /*3990*/  @P6 FMUL.FTZ R94, R99, c[0x0][0x1ec] ;  /* 0x00007b00635e6a20 */ /* 0x000fe20000410000 */
[----:B------:R-:W-:Y:S01]  /*39a0*/  @P6 PRMT R84, R88, 0x7610, R84 ;  /* 0x0000761058546816 */ /* 0x000fe20000000054 */
[----:B------:R-:W-:Y:S01]  /*39b0*/  @P6 FMUL.FTZ R0, R0, c[0x0][0x1e8] ;  /* 0x00007a0000006a20 */ /* 0x000fe20000410000 */
[----:B------:R-:W-:Y:S01]  /*39c0*/  @P6 FSEL R93, R93, RZ, P0 ;  /* 0x000000ff5d5d6208 */ /* 0x000fe20000000000 */
[----:B------:R-:W-:Y:S01]  /*39d0*/  @P6 FMUL.FTZ R94, R94, c[0x0][0x1e8] ;  /* 0x00007a005e5e6a20 */ /* 0x000fe20000410000 */
[----:B------:R-:W-:Y:S01]  /*39e0*/  ISETP.NE.U32.AND P0, PT, RZ, c[0x0][0x258], PT ;  /* 0x00009600ff007a0c */ /* 0x000fe20003f05070 */
[----:B------:R-:W-:Y:S01]  /*39f0*/  @P6 FMUL.FTZ R97, R98, c[0x0][0x1ec] ;  /* 0x00007b0062616a20 */ /* 0x000fe20000410000 */
[----:B------:R-:W-:Y:S01]  /*3a00*/  @P6 FSEL R0, R0, RZ, P5 ;  /* 0x000000ff00006208 */ /* 0x000fe20002800000 */
[----:B------:R-:W-:Y:S01]  /*3a10*/  @P6 FMUL.FTZ R88, R101, c[0x0][0x1ec] ;  /* 0x00007b0065586a20 */ /* 0x000fe20000410000 */
[----:B------:R-:W-:Y:S01]  /*3a20*/  @P6 FSEL R94, R94, RZ, P1 ;  /* 0x000000ff5e5e6208 */ /* 0x000fe20000800000 */
[----:B------:R-:W-:Y:S01]  /*3a30*/  @P6 FMUL.FTZ R97, R97, c[0x0][0x1e8] ;  /* 0x00007a0061616a20 */ /* 0x000fe20000410000 */
[----:B------:R-:W-:Y:S01]  /*3a40*/  @P6 LOP3.LUT P5, RZ, R3, 0xff00, RZ, 0xc0, !PT ;  /* 0x0000ff0003ff6812 */ /* 0x000fe200078ac0ff */
[----:B------:R-:W-:Y:S01]  /*3a50*/  @P6 FMUL.FTZ R88, R88, c[0x0][0x1e8] ;  /* 0x00007a0058586a20 */ /* 0x000fe20000410000 */
[----:B------:R-:W-:-:S02]  /*3a60*/  ISETP.NE.AND.EX P0, PT, RZ, c[0x0][0x25c], PT, P0 ;  /* 0x00009700ff007a0c */ /* 0x000fc40003f05300 */
[----:B------:R-:W-:Y:S02]  /*3a70*/  ISETP.NE.U32.AND P1, PT, RZ, c[0x0][0x258], PT ;  /* 0x00009600ff007a0c */ /* 0x000fe40003f25070 */
[----:B------:R-:W-:Y:S02]  /*3a80*/  @P6 F2FP.BF16.PACK_AB R0, RZ, R0 ;  /* 0x00000000ff00623e */ /* 0x000fe400000010ff */
[----:B------:R-:W-:Y:S02]  /*3a90*/  @P6 FSEL R97, R97, RZ, P5 ;  /* 0x000000ff61616208 */ /* 0x000fe40002800000 */
[----:B------:R-:W-:Y:S01]  /*3aa0*/  SEL R76, R89, R76, P0 ;  /* 0x0000004c594c7207 */ /* 0x000fe20000000000 */
[----:B------:R-:W-:Y:S01]  /*3ab0*/  @P6 FMUL.FTZ R89, R100, c[0x0][0x1ec] ;  /* 0x00007b0064596a20 */ /* 0x000fe20000410000 */
[----:B------:R-:W-:Y:S02]  /*3ac0*/  ISETP.NE.AND.EX P1, PT, RZ, c[0x0][0x25c], PT, P1 ;  /* 0x00009700ff007a0c */ /* 0x000fe40003f25310 */
[----:B------:R-:W-:Y:S01]  /*3ad0*/  @P6 LOP3.LUT P5, RZ, R3, 0xff0000, RZ, 0xc0, !PT ;  /* 0x00ff000003ff6812 */ /* 0x000fe200078ac0ff */
[----:B------:R-:W-:Y:S01]  /*3ae0*/  @P6 FMUL.FTZ R89, R89, c[0x0][0x1e8] ;  /* 0x00007a0059596a20 */ /* 0x000fe20000410000 */
[----:B------:R-:W-:-:S02]  /*3af0*/  @P6 PRMT R85, R0, 0x7610, R85 ;  /* 0x0000761000556816 */ /* 0x000fc40000000055 */
[----:B------:R-:W-:Y:S02]  /*3b00*/  @P6 FSEL R0, R88, RZ, P5 ;  /* 0x000000ff58006208 */ /* 0x000fe40002800000 */
[----:B------:R-:W-:Y:S02]  /*3b10*/  @P6 LOP3.LUT P5, RZ, R3, 0xff000000, RZ, 0xc0, !PT ;  /* 0xff00000003ff6812 */ /* 0x000fe400078ac0ff */
[----:B------:R-:W-:Y:S02]  /*3b20*/  @P6 F2FP.BF16.PACK_AB R93, RZ, R93 ;  /* 0x0000005dff5d623e */ /* 0x000fe400000010ff */
[----:B------:R-:W-:Y:S02]  /*3b30*/  SEL R77, R90, R77, P0 ;  /* 0x0000004d5a4d7207 */ /* 0x000fe40000000000 */
[----:B------:R-:W-:Y:S02]  /*3b40*/  @P6 F2FP.BF16.PACK_AB R94, RZ, R94 ;  /* 0x0000005eff5e623e */ /* 0x000fe400000010ff */
[----:B------:R-:W-:-:S02]  /*3b50*/  @P6 FSEL R90, R89, RZ, P5 ;  /* 0x000000ff595a6208 */ /* 0x000fc40002800000 */
[----:B------:R-:W-:Y:S02]  /*3b60*/  @P6 F2FP.BF16.PACK_AB R0, RZ, R0 ;  /* 0x00000000ff00623e */ /* 0x000fe400000010ff */
[----:B------:R-:W-:Y:S01]  /*3b70*/  @P6 PRMT R84, R84, 0x5410, R91 ;  /* 0x0000541054546816 */ /* 0x000fe2000000005b */
[----:B------:R-:W-:Y:S01]  /*3b80*/  @P1 IMAD.MOV.U32 R91, RZ, RZ, 0x20 ;  /* 0x00000020ff5b1424 */ /* 0x000fe200078e00ff */
[----:B------:R-:W-:Y:S02]  /*3b90*/  @P6 PRMT R85, R85, 0x5410, R93 ;  /* 0x0000541055556816 */ /* 0x000fe4000000005d */
[----:B------:R-:W-:Y:S01]  /*3ba0*/  @P6 MOV R93, 0x10 ;  /* 0x00000010005d6802 */ /* 0x000fe20000000f00 */
[----:B------:R-:W-:Y:S01]  /*3bb0*/  @P1 IMAD.WIDE.U32 R88, R136, R91, c[0x0][0x258] ;  /* 0x0000960088581625 */ /* 0x000fe200078e005b */
[----:B------:R-:W-:Y:S02]  /*3bc0*/  @P6 F2FP.BF16.PACK_AB R97, RZ, R97 ;  /* 0x00000061ff61623e */ /* 0x000fe400000010ff */
[----:B------:R-:W-:Y:S01]  /*3bd0*/  @P6 PRMT R86, R94, 0x7610, R86 ;  /* 0x000076105e566816 */ /* 0x000fe20000000056 */
[----:B------:R-:W-:Y:S01]  /*3be0*/  @P6 IMAD.WIDE.U32 R92, R92, R93, c[0x0][0x248] ;  /* 0x000092005c5c6625 */ /* 0x000fe200078e005d */
[----:B------:R-:W-:-:S02]  /*3bf0*/  @P6 F2FP.BF16.PACK_AB R90, RZ, R90 ;  /* 0x0000005aff5a623e */ /* 0x000fc400000010ff */
[----:B------:R-:W-:Y:S02]  /*3c00*/  @P6 PRMT R87, R0, 0x7610, R87 ;  /* 0x0000761000576816 */ /* 0x000fe40000000057 */
        /* <DEDUP_REMOVED lines=9> */
[----:B------:R0:W-:Y:S04]  /*3ca0*/  @P1 STG.E.128 [R88.64+0x10], R80 ;  /* 0x0000105058001986 */ /* 0x0001e8000c101d04 */
[----:B------:R0:W-:Y:S02]  /*3cb0*/  @P6 STG.E.128 [R92.64], R84 ;  /* 0x000000545c006986 */ /* 0x0001e4000c101d04 */
.L_x_3520:
[----:B------:R-:W-:Y:S05]  /*3cc0*/  BSYNC B0 ;  /* 0x0000000000007941 */ /* 0x000fea0003800000 */
.L_x_3519:
[----:B------:R-:W-:Y:S02]  /*3cd0*/  IADD3 R119, R119, c[0x0][0x160], RZ ;  /* 0x0000580077777a10 */ /* 0x000fe40007ffe0ff */
[----:B------:R-:W-:-:S02]  /*3ce0*/  LOP3.LUT P1, RZ, R117, 0xff, RZ, 0xc0, !PT ;  /* 0x000000ff75ff7812 */ /* 0x000fc4000782c0ff */
[----:B------:R-:W-:Y:S02]  /*3cf0*/  ISETP.GE.AND P0, PT, R119, c[0x0][0x164], PT ;  /* 0x0000590077007a0c */ /* 0x000fe40003f06270 */
[----:B------:R-:W-:-:S11]  /*3d00*/  SEL R117, RZ, 0x1, P1 ;  /* 0x00000001ff757807 */ /* 0x000fd60000800000 */
[----:B0----5:R-:W-:Y:S01]  /*3d10*/  @P0 CALL.REL.NOINC `(.L_x_3469) ;  /* 0x0000001000000944 */ /* 0x021fe20003c00000 */
[----:B------:R-:W-:Y:S05]  /*3d20*/  BRA `(.L_x_3537) ;  /* 0xffffc7b000007947 */ /* 0x000fea000383ffff */
.L_x_3469:
        /* <DEDUP_REMOVED lines=31> */
.L_x_3481:
[----:B------:R-:W-:Y:S01]  /*3f20*/  HFMA2.MMA R109, -RZ, RZ, 0, 1.847743988037109375e-06 ;  /* 0x0000001fff6d7435 */ /* 0x000fe200000001ff */
[----:B------:R-:W-:Y:S01]  /*3f30*/  MOV R93, R189 ;  /* 0x000000bd005d7202 */ /* 0x000fe20000000f00 */
[----:B------:R-:W-:Y:S01]  /*3f40*/  IMAD.MOV.U32 R98, RZ, RZ, 0x10 ;  /* 0x00000010ff627424 */ /* 0x000fe200078e00ff */
[----:B------:R-:W-:Y:S01]  /*3f50*/  MOV R88, 0x3f80 ;  /* 0x00003f8000587802 */ /* 0x000fe20000000f00 */
[----:B0-----:R-:W-:-:S02]  /*3f60*/  IMAD.MOV.U32 R100, RZ, RZ, -0x1 ;  /* 0xffffffffff647424 */ /* 0x001fc400078e00ff */
[----:B-----5:R-:W-:Y:S05]  /*3f70*/  CALL.REL.NOINC `($__internal_71_$__cuda_sm70_shflsync_down_p) ;  /* 0x0000045000007944 */ /* 0x020fea0003c00000 */
[----:B-1----:R-:W-:Y:S01]  /*3f80*/  MOV R92, R109 ;  /* 0x0000006d005c7202 */ /* 0x002fe20000000f00 */
[----:B0-----:R-:W-:Y:S05]  /*3f90*/  BRA `(.L_x_3538) ;  /* 0xffffda4000007947 */ /* 0x001fea000383ffff */
.L_x_3482:
[----:B------:R-:W-:Y:S01]  /*3fa0*/  HFMA2.MMA R98, -RZ, RZ, 0, 9.5367431640625e-07 ;  /* 0x00000010ff627435 */ /* 0x000fe200000001ff */
[----:B------:R-:W-:Y:S01]  /*3fb0*/  IMAD.MOV.U32 R93, RZ, RZ, R190 ;  /* 0x000000ffff5d7224 */ /* 0x000fe200078e00be */
[----:B0-----:R-:W-:Y:S01]  /*3fc0*/  MOV R100, 0xffffffff ;  /* 0xffffffff00647802 */ /* 0x001fe20000000f00 */
[----:B------:R-:W-:Y:S01]  /*3fd0*/  IMAD.MOV.U32 R109, RZ, RZ, 0x1f ;  /* 0x0000001fff6d7424 */ /* 0x000fe200078e00ff */
[----:B------:R-:W-:-:S02]  /*3fe0*/  MOV R88, 0x4000 ;  /* 0x0000400000587802 */ /* 0x000fc40000000f00 */
[----:B-12--5:R-:W-:Y:S05]  /*3ff0*/  CALL.REL.NOINC `($__internal_71_$__cuda_sm70_shflsync_down_p) ;  /* 0x000003d000007944 */ /* 0x026fea0003c00000 */
[----:B------:R-:W-:Y:S01]  /*4000*/  FADD.FTZ R92, R92, R189 ;  /* 0x000000bd5c5c7221 */ /* 0x000fe20000010000 */
[----:B------:R-:W-:Y:S01]  /*4010*/  MOV R88, 0x4080 ;  /* 0x0000408000587802 */ /* 0x000fe20000000f00 */
[----:B-1----:R-:W-:Y:S01]  /*4020*/  FADD.FTZ R190, R190, R109 ;  /* 0x0000006dbebe7221 */ /* 0x002fe20000010000 */
[----:B------:R-:W-:Y:S01]  /*4030*/  HFMA2.MMA R109, -RZ, RZ, 0, 1.847743988037109375e-06 ;  /* 0x0000001fff6d7435 */ /* 0x000fe200000001ff */
[----:B0-----:R-:W-:Y:S01]  /*4040*/  IMAD.MOV.U32 R98, RZ, RZ, 0x8 ;  /* 0x00000008ff627424 */ /* 0x001fe200078e00ff */
[----:B------:R-:W-:Y:S01]  /*4050*/  MOV R93, R92 ;  /* 0x0000005c005d7202 */ /* 0x000fe20000000f00 */
[----:B------:R-:W-:-:S03]  /*4060*/  IMAD.MOV.U32 R100, RZ, RZ, -0x1 ;  /* 0xffffffffff647424 */ /* 0x000fc600078e00ff */
[----:B------:R-:W-:Y:S05]  /*4070*/  CALL.REL.NOINC `($__internal_71_$__cuda_sm70_shflsync_down_p) ;  /* 0x0000035000007944 */ /* 0x000fea0003c00000 */
[----:B-1----:R-:W-:Y:S01]  /*4080*/  IMAD.MOV.U32 R91, RZ, RZ, R109 ;  /* 0x000000ffff5b7224 */ /* 0x002fe200078e006d */
[----:B------:R-:W-:Y:S01]  /*4090*/  HFMA2.MMA R109, -RZ, RZ, 0, 1.847743988037109375e-06 ;  /* 0x0000001fff6d7435 */ /* 0x000fe200000001ff */
[----:B0-----:R-:W-:Y:S01]  /*40a0*/  MOV R93, R190 ;  /* 0x000000be005d7202 */ /* 0x001fe20000000f00 */
[----:B------:R-:W-:Y:S01]  /*40b0*/  IMAD.MOV.U32 R98, RZ, RZ, 0x8 ;  /* 0x00000008ff627424 */ /* 0x000fe200078e00ff */
[----:B------:R-:W-:Y:S01]  /*40c0*/  MOV R88, 0x40f0 ;  /* 0x000040f000587802 */ /* 0x000fe20000000f00 */
[----:B------:R-:W-:-:S02]  /*40d0*/  IMAD.MOV.U32 R100, RZ, RZ, -0x1 ;  /* 0xffffffffff647424 */ /* 0x000fc400078e00ff */
[----:B------:R-:W-:Y:S05]  /*40e0*/  CALL.REL.NOINC `($__internal_71_$__cuda_sm70_shflsync_down_p) ;  /* 0x000002e000007944 */ /* 0x000fea0003c00000 */
[----:B------:R-:W-:Y:S01]  /*40f0*/  FADD.FTZ R92, R91, R92 ;  /* 0x0000005c5b5c7221 */ /* 0x000fe20000010000 */
[----:B0-----:R-:W-:Y:S01]  /*4100*/  MOV R98, 0x4 ;  /* 0x0000000400627802 */ /* 0x001fe20000000f00 */
[----:B-1----:R-:W-:Y:S01]  /*4110*/  FADD.FTZ R190, R190, R109 ;  /* 0x0000006dbebe7221 */ /* 0x002fe20000010000 */
[----:B------:R-:W-:Y:S01]  /*4120*/  MOV R100, 0xffffffff ;  /* 0xffffffff00647802 */ /* 0x000fe20000000f00 */
[----:B------:R-:W-:Y:S01]  /*4130*/  IMAD.MOV.U32 R109, RZ, RZ, 0x1f ;  /* 0x0000001fff6d7424 */ /* 0x000fe200078e00ff */
[----:B------:R-:W-:Y:S01]  /*4140*/  MOV R88, 0x4170 ;  /* 0x0000417000587802 */ /* 0x000fe20000000f00 */
[----:B------:R-:W-:-:S02]  /*4150*/  IMAD.MOV.U32 R93, RZ, RZ, R92 ;  /* 0x000000ffff5d7224 */ /* 0x000fc400078e005c */
[----:B------:R-:W-:Y:S05]  /*4160*/  CALL.REL.NOINC `($__internal_71_$__cuda_sm70_shflsync_down_p) ;  /* 0x0000026000007944 */ /* 0x000fea0003c00000 */
[----:B0-----:R-:W-:Y:S01]  /*4170*/  HFMA2.MMA R98, -RZ, RZ, 0, 2.384185791015625e-07 ;  /* 0x00000004ff627435 */ /* 0x001fe200000001ff */
[----:B-1----:R-:W-:Y:S01]  /*4180*/  MOV R91, R109 ;  /* 0x0000006d005b7202 */ /* 0x002fe20000000f00 */
[----:B------:R-:W-:Y:S01]  /*4190*/  IMAD.MOV.U32 R93, RZ, RZ, R190 ;  /* 0x000000ffff5d7224 */ /* 0x000fe200078e00be */
[----:B------:R-:W-:Y:S01]  /*41a0*/  MOV R100, 0xffffffff ;  /* 0xffffffff00647802 */ /* 0x000fe20000000f00 */
[----:B------:R-:W-:Y:S01]  /*41b0*/  IMAD.MOV.U32 R109, RZ, RZ, 0x1f ;  /* 0x0000001fff6d7424 */ /* 0x000fe200078e00ff */
[----:B------:R-:W-:-:S02]  /*41c0*/  MOV R88, 0x41e0 ;  /* 0x000041e000587802 */ /* 0x000fc40000000f00 */
[----:B------:R-:W-:Y:S05]  /*41d0*/  CALL.REL.NOINC `($__internal_71_$__cuda_sm70_shflsync_down_p) ;  /* 0x000001f000007944 */ /* 0x000fea0003c00000 */
        /* <DEDUP_REMOVED lines=23> */
[----:B0-----:R-:W-:Y:S01]  /*4350*/  HFMA2.MMA R98, -RZ, RZ, 0, 5.9604644775390625e-08 ;  /* 0x00000001ff627435 */ /* 0x001fe200000001ff */
[----:B-1----:R-:W-:Y:S01]  /*4360*/  MOV R95, R109 ;  /* 0x0000006d005f7202 */ /* 0x002fe20000000f00 */
[----:B------:R-:W-:Y:S01]  /*4370*/  IMAD.MOV.U32 R93, RZ, RZ, R96 ;  /* 0x000000ffff5d7224 */ /* 0x000fe200078e0060 */
[----:B------:R-:W-:Y:S01]  /*4380*/  MOV R100, 0xffffffff ;  /* 0xffffffff00647802 */ /* 0x000fe20000000f00 */
[----:B------:R-:W-:Y:S01]  /*4390*/  IMAD.MOV.U32 R109, RZ, RZ, 0x1f ;  /* 0x0000001fff6d7424 */ /* 0x000fe200078e00ff */
[----:B------:R-:W-:-:S02]  /*43a0*/  MOV R88, 0x43c0 ;  /* 0x000043c000587802 */ /* 0x000fc40000000f00 */
[----:B------:R-:W-:Y:S05]  /*43b0*/  CALL.REL.NOINC `($__internal_71_$__cuda_sm70_shflsync_down_p) ;  /* 0x0000001000007944 */ /* 0x000fea0003c00000 */
[----:B01----:R-:W-:Y:S05]  /*43c0*/  BRA `(.L_x_3539) ;  /* 0xffffd73000007947 */ /* 0x003fea000383ffff */
        .weak           $__internal_71_$__cuda_sm70_shflsync_down_p
        .type           $__internal_71_$__cuda_sm70_shflsync_down_p,@function
        .size           $__internal_71_$__cuda_sm70_shflsync_down_p,(.L_x_9325 - $__internal_71_$__cuda_sm70_shflsync_down_p)
$__internal_71_$__cuda_sm70_shflsync_down_p:
[----:B------:R-:W-:Y:S01]  /*43d0*/  IMAD.MOV.U32 R89, RZ, RZ, 0x0 ;  /* 0x00000000ff597424 */ /* 0x000fe200078e00ff */
[----:B------:R-:W-:Y:S04]  /*43e0*/  WARPSYNC R100 ;  /* 0x0000006400007348 */ /* 0x000fe80003800000 */
[----:B------:R0:W1:Y:S01]  /*43f0*/  SHFL.DOWN PT, R109, R93, R98, R109 ;  /* 0x080000625d6d7389 */ /* 0x00006200000e006d */
[----:B------:R-:W-:Y:S05]  /*4400*/  RET.REL.NODEC R88 `(_ZN10layer_norm13ln_bwd_kernelINS_13Kernel_traitsI13__nv_bfloat16S2_fS2_fjLj6144ELj1ELj1ELj8ELj16ENS_18Kernel_traits_baseILj6144ES2_S2_fS2_fjLj256EEEEELb1ELb0ELb1ELb0EEEvNS_9BwdParamsE) ;  /* 0xffffbbf058007950 */ /* 0x000fea0003c3ffff */
.L_x_3540:
        /* <DEDUP_REMOVED lines=15> */
.L_x_9325:


//--------------------- .text._ZN10layer_norm22ln_bwd_finalize_kernelINS_22Kernel_traits_finalizeILj6144E13__nv_bfloat16S2_fS2_fjLb0ELj1024ELj4ENS_18Kernel_traits_baseILj6144ES2_S2_fS2_fjLj1024EEEEELb0ELb1EEEvNS_9BwdParamsE --------------------------
	.section	.text._ZN10layer_norm22ln_bwd_finalize_kernelINS_22Kernel_traits_finalizeILj6144E13__nv_bfloat16S2_fS2_fjLb0ELj1024ELj4ENS_18Kernel_traits_baseILj6144ES2_S2_fS2_fjLj1024EEEEELb0ELb1EEEvNS_9BwdParamsE,"ax",@progbits
	.sectioninfo	@"SHI_REGISTERS=32"
	.align	128
        .global         _ZN10layer_norm22ln_bwd_finalize_kernelINS_22Kernel_traits_finalizeILj6144E13__nv_bfloat16S2_fS2_fjLb0ELj1024ELj4ENS_18Kernel_traits_baseILj6144ES2_S2_fS2_fjLj1024EEEEELb0ELb1EEEvNS_9BwdParamsE
        .type           _ZN10layer_norm22ln_bwd_finalize_kernelINS_22Kernel_traits_finalizeILj6144E13__nv_bfloat16S2_fS2_fjLb0ELj1024ELj4ENS_18Kernel_traits_baseILj6144ES2_S2_fS2_fjLj1024EEEEELb0ELb1EEEvNS_9BwdParamsE,@function
        .size           _ZN10layer_norm22ln_bwd_finalize_kernelINS_22Kernel_traits_finalizeILj6144E13__nv_bfloat16S2_fS2_fjLb0ELj1024ELj4ENS_18Kernel_traits_baseILj6144ES2_S2_fS2_fjLj1024EEEEELb0ELb1EEEvNS_9BwdParamsE,(.L_x_9326 - _ZN10layer_norm22ln_bwd_finalize_kernelINS_22Kernel_traits_finalizeILj6144E13__nv_bfloat16S2_fS2_fjLb0ELj1024ELj4ENS_18Kernel_traits_baseILj6144ES2_S2_fS2_fjLj1024EEEEELb0ELb1EEEvNS_9BwdParamsE)
        .other          _ZN10layer_norm22ln_bwd_finalize_kernelINS_22Kernel_traits_finalizeILj6144E13__nv_bfloat16S2_fS2_fjLb0ELj1024ELj4ENS_18Kernel_traits_baseILj6144ES2_S2_fS2_fjLj1024EEEEELb0ELb1EEEvNS_9BwdParamsE,@"STO_CUDA_ENTRY STV_DEFAULT"
_ZN10layer_norm22ln_bwd_finalize_kernelINS_22Kernel_traits_finalizeILj6144E13__nv_bfloat16S2_fS2_fjLb0ELj1024ELj4ENS_18Kernel_traits_baseILj6144ES2_S2_fS2_fjLj1024EEEEELb0ELb1EEEvNS_9BwdParamsE:
.text._ZN10layer_norm22ln_bwd_finalize_kernelINS_22Kernel_traits_finalizeILj6144E13__nv_bfloat16S2_fS2_fjLb0ELj1024ELj4ENS_18Kernel_traits_baseILj6144ES2_S2_fS2_fjLj1024EEEEELb0ELb1EEEvNS_9BwdParamsE:
        /* <DEDUP_REMOVED lines=19> */
.L_x_3553:
        /* <DEDUP_REMOVED lines=27> */
.L_x_3545:
        /* <DEDUP_REMOVED lines=35> */
.L_x_3544:
[----:B------:R-:W-:Y:S05]  /*0510*/  BSYNC B1 ;  /* 0x0000000000017941 */ /* 0x000fea0003800000 */
.L_x_3543:
        /* <DEDUP_REMOVED lines=23> */
.L_x_3547:
[----:B------:R-:W-:Y:S05]  /*0690*/  BSYNC B1 ;  /* 0x0000000000017941 */ /* 0x000fea0003800000 */
.L_x_3546:
        /* <DEDUP_REMOVED lines=10> */
.L_x_3542:
[----:B------:R-:W-:Y:S05]  /*0740*/  BSYNC B0 ;  /* 0x0000000000007941 */ /* 0x000fea0003800000 */
.L_x_3541:
        /* <DEDUP_REMOVED lines=11> */
.L_x_3554:
        /* <DEDUP_REMOVED lines=18> */
.L_x_3555:
[----:B------:R-:W-:Y:S01]  /*0920*/  @!P1 SHF.R.U32.HI R2, RZ, 0x3, R0 ;  /* 0x00000003ff029819 */ /* 0x000fe20000011600 */
[----:B---3--:R-:W-:Y:S02]  /*0930*/  FADD.FTZ R5, R5, R10 ;  /* 0x0000000a05057221 */ /* 0x008fe40000010000 */
[----:B--2---:R-:W-:Y:S01]  /*0940*/  FADD.FTZ R7, R7, R4 ;  /* 0x0000000407077221 */ /* 0x004fe20000010000 */
[----:B------:R-:W-:-:S05]  /*0950*/  @!P1 LOP3.LUT R2, R2, 0x1ffffffc, RZ, 0xc0, !PT ;  /* 0x1ffffffc02029812 */ /* 0x000fca00078ec0ff */
[----:B------:R2:W-:Y:S04]  /*0960*/  @!P1 STS [R2+0x2000], R5 ;  /* 0x0020000502009388 */ /* 0x0005e80000000800 */
[----:B------:R2:W-:Y:S02]  /*0970*/  @!P1 STS [R2+0x2080], R7 ;  /* 0x0020800702009388 */ /* 0x0005e40000000800 */
.L_x_3548:
        /* <DEDUP_REMOVED lines=13> */
.L_x_3552:
[----:B------:R-:W-:Y:S05]  /*0a50*/  BSYNC B0 ;  /* 0x0000000000007941 */ /* 0x000fea0003800000 */
.L_x_3551:
[C---:B------:R-:W-:Y:S02]  /*0a60*/  ISETP.GT.U32.AND P1, PT, R18.reuse, -0x1801, PT ;  /* 0xffffe7ff1200780c */ /* 0x040fe40003f24070 */
[----:B------:R-:W-:Y:S02]  /*0a70*/  IADD3 R18, R18, 0x1800, RZ ;  /* 0x0000180012127810 */ /* 0x000fe40007ffe0ff */
[----:B------:R-:W-:-:S09]  /*0a80*/  IADD3 R19, R19, 0xc00, RZ ;  /* 0x00000c0013137810 */ /* 0x000fd20007ffe0ff */
[----:B012---:R-:W-:Y:S05]  /*0a90*/  @P1 BRA `(.L_x_3553) ;  /* 0xfffff69000001947 */ /* 0x007fea000383ffff */
[----:B------:R-:W-:Y:S05]  /*0aa0*/  EXIT ;  /* 0x000000000000794d */ /* 0x000fea0003800000 */
.L_x_3549:
[----:B--2---:R-:W-:Y:S01]  /*0ab0*/  IMAD.MOV.U32 R10, RZ, RZ, R4 ;  /* 0x000000ffff0a7224 */ /* 0x004fe200078e0004 */
[----:B------:R-:W-:Y:S01]  /*0ac0*/  MOV R9, 0x1 ;  /* 0x0000000100097802 */ /* 0x000fe20000000f00 */
[----:B------:R-:W-:Y:S01]  /*0ad0*/  IMAD.MOV.U32 R6, RZ, RZ, 0x1f ;  /* 0x0000001fff067424 */ /* 0x000fe200078e00ff */
[----:B------:R-:W-:Y:S02]  /*0ae0*/  MOV R11, 0xffffffff ;  /* 0xffffffff000b7802 */ /* 0x000fe40000000f00 */
[----:B------:R-:W-:Y:S02]  /*0af0*/  MOV R2, 0xb10 ;  /* 0x00000b1000027802 */ /* 0x000fe40000000f00 */
[----:B01----:R-:W-:Y:S05]  /*0b00*/  CALL.REL.NOINC `($__internal_72_$__cuda_sm70_shflsync_bfly_p) ;  /* 0x000003c000007944 */ /* 0x003fea0003c00000 */
[----:B-1----:R-:W-:Y:S01]  /*0b10*/  IMAD.MOV.U32 R3, RZ, RZ, R6 ;  /* 0x000000ffff037224 */ /* 0x002fe200078e0006 */
[----:B0-----:R-:W-:Y:S05]  /*0b20*/  BRA `(.L_x_3554) ;  /* 0xfffffcd000007947 */ /* 0x001fea000383ffff */
.L_x_3550:
[----:B------:R-:W-:Y:S01]  /*0b30*/  HFMA2.MMA R6, -RZ, RZ, 0, 1.847743988037109375e-06 ;  /* 0x0000001fff067435 */ /* 0x000fe200000001ff */
[----:B------:R-:W-:Y:S01]  /*0b40*/  MOV R10, R13 ;  /* 0x0000000d000a7202 */ /* 0x000fe20000000f00 */
[----:B------:R-:W-:Y:S01]  /*0b50*/  IMAD.MOV.U32 R9, RZ, RZ, 0x2 ;  /* 0x00000002ff097424 */ /* 0x000fe200078e00ff */
[----:B------:R-:W-:Y:S01]  /*0b60*/  MOV R2, 0xb90 ;  /* 0x00000b9000027802 */ /* 0x000fe20000000f00 */
[----:B------:R-:W-:-:S02]  /*0b70*/  IMAD.MOV.U32 R11, RZ, RZ, -0x1 ;  /* 0xffffffffff0b7424 */ /* 0x000fc400078e00ff */
[----:B012---:R-:W-:Y:S05]  /*0b80*/  CALL.REL.NOINC `($__internal_72_$__cuda_sm70_shflsync_bfly_p) ;  /* 0x0000034000007944 */ /* 0x007fea0003c00000 */
[----:B01----:R-:W-:Y:S01]  /*0b90*/  FADD.FTZ R10, R13, R6 ;  /* 0x000000060d0a7221 */ /* 0x003fe20000010000 */
[----:B------:R-:W-:Y:S01]  /*0ba0*/  HFMA2.MMA R6, -RZ, RZ, 0, 1.847743988037109375e-06 ;  /* 0x0000001fff067435 */ /* 0x000fe200000001ff */
[----:B------:R-:W-:Y:S01]  /*0bb0*/  MOV R9, 0x4 ;  /* 0x0000000400097802 */ /* 0x000fe20000000f00 */
[----:B------:R-:W-:Y:S01]  /*0bc0*/  IMAD.MOV.U32 R11, RZ, RZ, -0x1 ;  /* 0xffffffffff0b7424 */ /* 0x000fe200078e00ff */
[----:B------:R-:W-:-:S03]  /*0bd0*/  MOV R2, 0xbf0 ;  /* 0x00000bf000027802 */ /* 0x000fc60000000f00 */
[----:B------:R-:W-:Y:S05]  /*0be0*/  CALL.REL.NOINC `($__internal_72_$__cuda_sm70_shflsync_bfly_p) ;  /* 0x000002e000007944 */ /* 0x000fea0003c00000 */
[----:B01----:R-:W-:Y:S01]  /*0bf0*/  FADD.FTZ R10, R10, R6 ;  /* 0x000000060a0a7221 */ /* 0x003fe20000010000 */
[----:B------:R-:W-:Y:S01]  /*0c00*/  HFMA2.MMA R6, -RZ, RZ, 0, 1.847743988037109375e-06 ;  /* 0x0000001fff067435 */ /* 0x000fe200000001ff */
[----:B------:R-:W-:Y:S01]  /*0c10*/  MOV R9, 0x8 ;  /* 0x0000000800097802 */ /* 0x000fe20000000f00 */
[----:B------:R-:W-:Y:S01]  /*0c20*/  IMAD.MOV.U32 R11, RZ, RZ, -0x1 ;  /* 0xffffffffff0b7424 */ /* 0x000fe200078e00ff */
[----:B------:R-:W-:-:S03]  /*0c30*/  MOV R2, 0xc50 ;  /* 0x00000c5000027802 */ /* 0x000fc60000000f00 */
[----:B------:R-:W-:Y:S05]  /*0c40*/  CALL.REL.NOINC `($__internal_72_$__cuda_sm70_shflsync_bfly_p) ;  /* 0x0000028000007944 */ /* 0x000fea0003c00000 */
[----:B-1----:R-:W-:Y:S01]  /*0c50*/  FADD.FTZ R4, R10, R6 ;  /* 0x000000060a047221 */ /* 0x002fe20000010000 */
[----:B------:R-:W-:Y:S01]  /*0c60*/  HFMA2.MMA R6, -RZ, RZ, 0, 1.847743988037109375e-06 ;  /* 0x0000001fff067435 */ /* 0x000fe200000001ff */
[----:B0-----:R-:W-:Y:S01]  /*0c70*/  MOV R9, 0x10 ;  /* 0x0000001000097802 */ /* 0x001fe20000000f00 */
[----:B------:R-:W-:Y:S01]  /*0c80*/  IMAD.MOV.U32 R11, RZ, RZ, -0x1 ;  /* 0xffffffffff0b7424 */ /* 0x000fe200078e00ff */
[----:B------:R-:W-:-:S02]  /*0c90*/  MOV R2, 0xcc0 ;  /* 0x00000cc000027802 */ /* 0x000fc40000000f00 */
[----:B------:R-:W-:Y:S02]  /*0ca0*/  MOV R10, R4 ;  /* 0x00000004000a7202 */ /* 0x000fe40000000f00 */
[----:B------:R-:W-:Y:S05]  /*0cb0*/  CALL.REL.NOINC `($__internal_72_$__cuda_sm70_shflsync_bfly_p) ;  /* 0x0000021000007944 */ /* 0x000fea0003c00000 */
[----:B0-----:R-:W-:Y:S01]  /*0cc0*/  HFMA2.MMA R9, -RZ, RZ, 0, 5.9604644775390625e-08 ;  /* 0x00000001ff097435 */ /* 0x001fe200000001ff */
[----:B-1----:R-:W-:Y:S01]  /*0cd0*/  MOV R7, R6 ;  /* 0x0000000600077202 */ /* 0x002fe20000000f00 */
[----:B------:R-:W-:Y:S01]  /*0ce0*/  IMAD.MOV.U32 R10, RZ, RZ, R5 ;  /* 0x000000ffff0a7224 */ /* 0x000fe200078e0005 */
[----:B------:R-:W-:Y:S01]  /*0cf0*/  MOV R6, 0x1f ;  /* 0x0000001f00067802 */ /* 0x000fe20000000f00 */
[----:B------:R-:W-:Y:S01]  /*0d00*/  IMAD.MOV.U32 R11, RZ, RZ, -0x1 ;  /* 0xffffffffff0b7424 */ /* 0x000fe200078e00ff */
[----:B------:R-:W-:Y:S02]  /*0d10*/  MOV R2, 0xd30 ;  /* 0x00000d3000027802 */ /* 0x000fe40000000f00 */
[----:B------:R-:W-:Y:S05]  /*0d20*/  CALL.REL.NOINC `($__internal_72_$__cuda_sm70_shflsync_bfly_p) ;  /* 0x000001a000007944 */ /* 0x000fea0003c00000 */
[----:B0-----:R-:W-:Y:S01]  /*0d30*/  HFMA2.MMA R9, -RZ, RZ, 0, 1.1920928955078125e-07 ;  /* 0x00000002ff097435 */ /* 0x001fe200000001ff */
[----:B-1----:R-:W-:Y:S01]  /*0d40*/  FADD.FTZ R10, R5, R6 ;  /* 0x00000006050a7221 */ /* 0x002fe20000010000 */
[----:B------:R-:W-:Y:S01]  /*0d50*/  MOV R6, 0x1f ;  /* 0x0000001f00067802 */ /* 0x000fe20000000f00 */
[----:B------:R-:W-:Y:S01]  /*0d60*/  IMAD.MOV.U32 R11, RZ, RZ, -0x1 ;  /* 0xffffffffff0b7424 */ /* 0x000fe200078e00ff */
[----:B------:R-:W-:Y:S02]  /*0d70*/  MOV R2, 0xd90 ;  /* 0x00000d9000027802 */ /* 0x000fe40000000f00 */
[----:B------:R-:W-:Y:S05]  /*0d80*/  CALL.REL.NOINC `($__internal_72_$__cuda_sm70_shflsync_bfly_p) ;  /* 0x0000014000007944 */ /* 0x000fea0003c00000 */
[----:B0-----:R-:W-:Y:S01]  /*0d90*/  HFMA2.MMA R9, -RZ, RZ, 0, 2.384185791015625e-07 ;  /* 0x00000004ff097435 */ /* 0x001fe200000001ff */
[----:B-1----:R-:W-:Y:S01]  /*0da0*/  FADD.FTZ R10, R10, R6 ;  /* 0x000000060a0a7221 */ /* 0x002fe20000010000 */
[----:B------:R-:W-:Y:S01]  /*0db0*/  MOV R6, 0x1f ;  /* 0x0000001f00067802 */ /* 0x000fe20000000f00 */
[----:B------:R-:W-:Y:S01]  /*0dc0*/  IMAD.MOV.U32 R11, RZ, RZ, -0x1 ;  /* 0xffffffffff0b7424 */ /* 0x000fe200078e00ff */
[----:B------:R-:W-:-:S02]  /*0dd0*/  MOV R2, 0xdf0 ;  /* 0x00000df000027802 */ /* 0x000fc40000000f00 */
[----:B------:R-:W-:Y:S05]  /*0de0*/  CALL.REL.NOINC `($__internal_72_$__cuda_sm70_shflsync_bfly_p) ;  /* 0x000000e000007944 */ /* 0x000fea0003c00000 */
[----:B0-----:R-:W-:Y:S01]  /*0df0*/  HFMA2.MMA R9, -RZ, RZ, 0, 4.76837158203125e-07 ;  /* 0x00000008ff097435 */ /* 0x001fe200000001ff */
[----:B-1----:R-:W-:Y:S01]  /*0e00*/  FADD.FTZ R10, R10, R6 ;  /* 0x000000060a0a7221 */ /* 0x002fe20000010000 */
[----:B------:R-:W-:Y:S01]  /*0e10*/  MOV R6, 0x1f ;  /* 0x0000001f00067802 */ /* 0x000fe20000000f00 */
[----:B------:R-:W-:Y:S01]  /*0e20*/  IMAD.MOV.U32 R11, RZ, RZ, -0x1 ;  /* 0xffffffffff0b7424 */ /* 0x000fe200078e00ff */
[----:B------:R-:W-:-:S02]  /*0e30*/  MOV R2, 0xe50 ;  /* 0x00000e5000027802 */ /* 0x000fc40000000f00 */
[----:B------:R-:W-:Y:S05]  /*0e40*/  CALL.REL.NOINC `($__internal_72_$__cuda_sm70_shflsync_bfly_p) ;  /* 0x0000008000007944 */ /* 0x000fea0003c00000 */
[----:B0-----:R-:W-:Y:S01]  /*0e50*/  HFMA2.MMA R9, -RZ, RZ, 0, 9.5367431640625e-07 ;  /* 0x00000010ff097435 */ /* 0x001fe200000001ff */
[----:B-1----:R-:W-:Y:S01]  /*0e60*/  FADD.FTZ R10, R10, R6 ;  /* 0x000000060a0a7221 */ /* 0x002fe20000010000 */
[----:B------:R-:W-:Y:S01]  /*0e70*/  MOV R6, 0x1f ;  /* 0x0000001f00067802 */ /* 0x000fe20000000f00 */
[----:B------:R-:W-:Y:S01]  /*0e80*/  IMAD.MOV.U32 R11, RZ, RZ, -0x1 ;  /* 0xffffffffff0b7424 */ /* 0x000fe200078e00ff */
[----:B------:R-:W-:-:S02]  /*0e90*/  MOV R2, 0xeb0 ;  /* 0x00000eb000027802 */ /* 0x000fc40000000f00 */
[----:B------:R-:W-:Y:S05]  /*0ea0*/  CALL.REL.NOINC `($__internal_72_$__cuda_sm70_shflsync_bfly_p) ;  /* 0x0000002000007944 */ /* 0x000fea0003c00000 */
[----:B-1----:R-:W-:Y:S01]  /*0eb0*/  MOV R5, R6 ;  /* 0x0000000600057202 */ /* 0x002fe20000000f00 */
[----:B0-----:R-:W-:Y:S05]  /*0ec0*/  BRA `(.L_x_3555) ;  /* 0xfffffa5000007947 */ /* 0x001fea000383ffff */
        .weak           $__internal_72_$__cuda_sm70_shflsync_bfly_p
        .type           $__internal_72_$__cuda_sm70_shflsync_bfly_p,@function
        .size           $__internal_72_$__cuda_sm70_shflsync_bfly_p,(.L_x_9326 - $__internal_72_$__cuda_sm70_shflsync_bfly_p)
$__internal_72_$__cuda_sm70_shflsync_bfly_p:
[----:B------:R-:W-:Y:S01]  /*0ed0*/  HFMA2.MMA R3, -RZ, RZ, 0, 0 ;  /* 0x00000000ff037435 */ /* 0x000fe200000001ff */
[----:B------:R-:W-:Y:S04]  /*0ee0*/  WARPSYNC R11 ;  /* 0x0000000b00007348 */ /* 0x000fe80003800000 */
[----:B------:R0:W1:Y:S01]  /*0ef0*/  SHFL.BFLY PT, R6, R10, R9, R6 ;  /* 0x0c0000090a067389 */ /* 0x00006200000e0006 */
[----:B------:R-:W-:Y:S05]  /*0f00*/  RET.REL.NODEC R2 `(_ZN10layer_norm22ln_bwd_finalize_kernelINS_22Kernel_traits_finalizeILj6144E13__nv_bfloat16S2_fS2_fjLb0ELj1024ELj4ENS_18Kernel_traits_baseILj6144ES2_S2_fS2_fjLj1024EEEEELb0ELb1EEEvNS_9BwdParamsE) ;  /* 0xfffff0f002007950 */ /* 0x000fea0003c3ffff */
.L_x_3556:
        /* <DEDUP_REMOVED lines=15> */
.L_x_9326:


//--------------------- .text._ZN10layer_norm13ln_bwd_kernelINS_13Kernel_traitsI13__nv_bfloat16S2_fS2_fjLj6144ELj1ELj1ELj8ELj16ENS_18Kernel_traits_baseILj6144ES2_S2_fS2_fjLj256EEEEELb1ELb0ELb1ELb1EEEvNS_9BwdParamsE --------------------------
	.section	.text._ZN10layer_norm13ln_bwd_kernelINS_13Kernel_traitsI13__nv_bfloat16S2_fS2_fjLj6144ELj1ELj1ELj8ELj16ENS_18Kernel_traits_baseILj6144ES2_S2_fS2_fjLj256EEEEELb1ELb0ELb1ELb1EEEvNS_9BwdParamsE,"ax",@progbits
	.sectioninfo	@"SHI_REGISTERS=211"
	.align	128
        .global         _ZN10layer_norm13ln_bwd_kernelINS_13Kernel_traitsI13__nv_bfloat16S2_fS2_fjLj6144ELj1ELj1ELj8ELj16ENS_18Kernel_traits_baseILj6144ES2_S2_fS2_fjLj256EEEEELb1ELb0ELb1ELb1EEEvNS_9BwdParamsE
        .type           _ZN10layer_norm13ln_bwd_kernelINS_13Kernel_traitsI13__nv_bfloat16S2_fS2_fjLj6144ELj1ELj1ELj8ELj16ENS_18Kernel_traits_baseILj6144ES2_S2_fS2_fjLj256EEEEELb1ELb0ELb1ELb1EEEvNS_9BwdParamsE,@function
        .size           _ZN10layer_norm13ln_bwd_kernelINS_13Kernel_traitsI13__nv_bfloat16S2_fS2_fjLj6144ELj1ELj1ELj8ELj16ENS_18Kernel_traits_baseILj6144ES2_S2_fS2_fjLj256EEEEELb1ELb0ELb1ELb1EEEvNS_9BwdParamsE,(.L_x_9327 - _ZN10layer_norm13ln_bwd_kernelINS_13Kernel_traitsI13__nv_bfloat16S2_fS2_fjLj6144ELj1ELj1ELj8ELj16ENS_18Kernel_traits_baseILj6144ES2_S2_fS2_fjLj256EEEEELb1ELb0ELb1ELb1EEEvNS_9BwdParamsE)
        .other          _ZN10layer_norm13ln_bwd_kernelINS_13Kernel_traitsI13__nv_bfloat16S2_fS2_fjLj6144ELj1ELj1ELj8ELj16ENS_18Kernel_traits_baseILj6144ES2_S2_fS2_fjLj256EEEEELb1ELb0ELb1ELb1EEEvNS_9BwdParamsE,@"STO_CUDA_ENTRY STV_DEFAULT"
_ZN10layer_norm13ln_bwd_kernelINS_13Kernel_traitsI13__nv_bfloat16S2_fS2_fjLj6144ELj1ELj1ELj8ELj16ENS_18Kernel_traits_baseILj6144ES2_S2_fS2_fjLj256EEEEELb1ELb0ELb1ELb1EEEvNS_9BwdParamsE:
.text._ZN10layer_norm13ln_bwd_kernelINS_13Kernel_traitsI13__nv_bfloat16S2_fS2_fjLj6144ELj1ELj1ELj8ELj16ENS_18Kernel_traits_baseILj6144ES2_S2_fS2_fjLj256EEEEELb1ELb0ELb1ELb1EEEvNS_9BwdParamsE:
        /* <DEDUP_REMOVED lines=32> */
.L_x_3557:
        /* <DEDUP_REMOVED lines=57> */
.L_x_3612:
[----:B------:R-:W-:-:S10]  /*0590*/  HFMA2.MMA R101, -RZ, RZ, 0, 2.384185791015625e-07 ;  /* 0x00000004ff657435 */ /* 0x000fd400000001ff */
[----:B------:R-:W-:-:S06]  /*05a0*/  IMAD.WIDE R88, R158, R101, c[0x0][0x1d8] ;  /* 0x000076009e587625 */ /* 0x000fcc00078e0265 */
[----:B------:R-:W2:Y:S01]  /*05b0*/  LDG.E R88, [R88.64] ;  /* 0x0000000458587981 */ /* 0x000ea2000c1e1900 */
[----:B------:R-:W-:-:S04]  /*05c0*/  IMAD.WIDE R90, R158, R101, c[0x0][0x1d0] ;  /* 0x000074009e5a7625 */ /* 0x000fc800078e0265 */
[C---:B------:R-:W-:Y:S01]  /*05d0*/  IMAD R0, R158.reuse, c[0x0][0x168], RZ ;  /* 0x00005a009e007a24 */ /* 0x040fe200078e02ff */
[----:B------:R0:W5:Y:S01]  /*05e0*/  LDG.E R162, [R90.64] ;  /* 0x000000045aa27981 */ /* 0x000162000c1e1900 */
[----:B------:R-:W-:Y:S01]  /*05f0*/  LOP3.LUT R194, R159, 0xff, RZ, 0xc0, !PT ;  /* 0x000000ff9fc27812 */ /* 0x000fe200078ec0ff */
[CC--:B------:R-:W-:Y:S02]  /*0600*/  IMAD.WIDE R2, R158.reuse, R101.reuse, c[0x0][0x1a8] ;  /* 0x00006a009e027625 */ /* 0x0c0fe400078e0265 */
[----:B------:R-:W-:Y:S02]  /*0610*/  SHF.R.S32.HI R93, RZ, 0x1f, R0 ;  /* 0x0000001fff5d7819 */ /* 0x000fe40000011400 */
[C---:B------:R-:W-:Y:S01]  /*0620*/  IMAD.WIDE R100, R158.reuse, R101, c[0x0][0x1a0] ;  /* 0x000068009e647625 */ /* 0x040fe200078e0265 */
[----:B------:R-:W-:Y:S01]  /*0630*/  BSSY B0, `(.L_x_3559) ;  /* 0x000011b000007945 */ /* 0x000fe20003800000 */
[----:B------:R-:W-:Y:S01]  /*0640*/  LEA.HI R93, R93, R0, RZ, 0x3 ;  /* 0x000000005d5d7211 */ /* 0x000fe200078f18ff */
[----:B------:R1:W5:Y:S03]  /*0650*/  LDG.E R132, [R2.64] ;  /* 0x0000000402847981 */ /* 0x000366000c1e1900 */
[----:B------:R-:W-:Y:S01]  /*0660*/  LEA.HI.SX32 R161, R93, R194, 0x1d ;  /* 0x000000c25da17211 */ /* 0x000fe200078feaff */
[----:B------:R-:W-:Y:S01]  /*0670*/  IMAD.MOV.U32 R195, RZ, RZ, 0x20 ;  /* 0x00000020ffc37424 */ /* 0x000fe200078e00ff */
[----:B------:R-:W-:-:S02]  /*0680*/  IADD3 R158, R158, c[0x0][0x160], RZ ;  /* 0x000058009e9e7a10 */ /* 0x000fc40007ffe0ff */
[C---:B------:R-:W-:Y:S02]  /*0690*/  IADD3 R160, R161.reuse, 0x100, RZ ;  /* 0x00000100a1a07810 */ /* 0x040fe40007ffe0ff */
[C---:B------:R-:W-:Y:S01]  /*06a0*/  IADD3 R0, R161.reuse, 0x200, RZ ;  /* 0x00000200a1007810 */ /* 0x040fe20007ffe0ff */
[----:B-1----:R-:W-:Y:S01]  /*06b0*/  IMAD.WIDE.U32 R2, R161, R195, c[0x0][0x218] ;  /* 0x00008600a1027625 */ /* 0x002fe200078e00c3 */
[----:B------:R-:W-:-:S03]  /*06c0*/  ISETP.GE.AND P0, PT, R158, c[0x0][0x164], PT ;  /* 0x000059009e007a0c */ /* 0x000fc60003f06270 */
[----:B------:R-:W-:-:S04]  /*06d0*/  IMAD.WIDE.U32 R130, R160, R195, c[0x0][0x218] ;  /* 0x00008600a0827625 */ /* 0x000fc800078e00c3 */
[----:B------:R-:W-:Y:S01]  /*06e0*/  IMAD.WIDE.U32 R128, R0, R195, c[0x0][0x218] ;  /* 0x0000860000807625 */ /* 0x000fe200078e00c3 */
[----:B--2---:R-:W-:-:S13]  /*06f0*/  ISETP.GT.AND P1, PT, R88, RZ, PT ;  /* 0x000000ff5800720c */ /* 0x004fda0003f24270 */
[----:B------:R-:W-:Y:S05]  /*0700*/  @P1 BRA `(.L_x_3560) ;  /* 0x000001b000001947 */ /* 0x000fea0003800000 */
[----:B0----5:R-:W-:Y:S02]  /*0710*/  ISETP.GE.AND P3, PT, R162, 0x1, PT ;  /* 0x00000001a200780c */ /* 0x021fe40003f66270 */
[----:B------:R-:W-:Y:S02]  /*0720*/  ISETP.NE.U32.AND P2, PT, RZ, c[0x0][0x218], PT ;  /* 0x00008600ff007a0c */ /* 0x000fe40003f45070 */
[----:B------:R-:W-:Y:S02]  /*0730*/  MOV R124, RZ ;  /* 0x000000ff007c7202 */ /* 0x000fe40000000f00 */
[----:B------:R-:W-:-:S07]  /*0740*/  ISETP.NE.AND.EX P2, PT, RZ, c[0x0][0x21c], PT, P2 ;  /* 0x00008700ff007a0c */ /* 0x000fce0003f45320 */
[----:B------:R-:W-:-:S05]  /*0750*/  @P3 IADD3 R88, R162, -0x1, RZ ;  /* 0xffffffffa2583810 */ /* 0x000fca0007ffe0ff */
[----:B------:R-:W-:Y:S01]  /*0760*/  @P3 IMAD R88, R88, c[0x0][0x168], RZ ;  /* 0x00005a0058583a24 */ /* 0x000fe200078e02ff */
[----:B------:R0:W5:Y:S04]  /*0770*/  @P2 LDG.E.128 R52, [R2.64] ;  /* 0x0000000402342981 */ /* 0x000168000c1e1d00 */
[----:B------:R-:W-:Y:S01]  /*0780*/  @P3 SHF.R.S32.HI R89, RZ, 0x1f, R88 ;  /* 0x0000001fff593819 */ /* 0x000fe20000011458 */
[----:B------:R0:W5:Y:S03]  /*0790*/  @P2 LDG.E.128 R56, [R2.64+0x10] ;  /* 0x0000100402382981 */ /* 0x000166000c1e1d00 */
[----:B------:R-:W-:Y:S01]  /*07a0*/  @P3 LEA.HI R89, R89, R88, RZ, 0x3 ;  /* 0x0000005859593211 */ /* 0x000fe200078f18ff */
[----:B------:R1:W5:Y:S03]  /*07b0*/  @P2 LDG.E.128 R60, [R130.64] ;  /* 0x00000004823c2981 */ /* 0x000366000c1e1d00 */
[----:B------:R-:W-:Y:S01]  /*07c0*/  @P3 LEA.HI.SX32 R124, R89, R194, 0x1d ;  /* 0x000000c2597c3211 */ /* 0x000fe200078feaff */
[----:B------:R-:W-:Y:S01]  /*07d0*/  IMAD.MOV.U32 R89, RZ, RZ, 0x8 ;  /* 0x00000008ff597424 */ /* 0x000fe200078e00ff */
[----:B------:R1:W5:Y:S02]  /*07e0*/  @P2 LDG.E.128 R64, [R130.64+0x10] ;  /* 0x0000100482402981 */ /* 0x000364000c1e1d00 */
[----:B------:R-:W-:-:S02]  /*07f0*/  IADD3 R126, R124, 0x100, RZ ;  /* 0x000001007c7e7810 */ /* 0x000fc40007ffe0ff */
[C---:B------:R-:W-:Y:S01]  /*0800*/  IADD3 R88, R124.reuse, 0x200, RZ ;  /* 0x000002007c587810 */ /* 0x040fe20007ffe0ff */
[-C--:B------:R-:W-:Y:S01]  /*0810*/  IMAD.WIDE.U32 R124, R124, R89.reuse, c[0x0][0x190] ;  /* 0x000064007c7c7625 */ /* 0x080fe200078e0059 */
[----:B------:R1:W5:Y:S03]  /*0820*/  @P2 LDG.E.128 R68, [R128.64] ;  /* 0x0000000480442981 */ /* 0x000366000c1e1d00 */
[-C--:B------:R-:W-:Y:S01]  /*0830*/  IMAD.WIDE.U32 R126, R126, R89.reuse, c[0x0][0x190] ;  /* 0x000064007e7e7625 */ /* 0x080fe200078e0059 */
[----:B------:R1:W5:Y:S03]  /*0840*/  @P2 LDG.E.128 R72, [R128.64+0x10] ;  /* 0x0000100480482981 */ /* 0x000366000c1e1d00 */
[----:B------:R-:W-:Y:S01]  /*0850*/  IMAD.WIDE.U32 R88, R88, R89, c[0x0][0x190] ;  /* 0x0000640058587625 */ /* 0x000fe200078e0059 */
[----:B------:R-:W5:Y:S04]  /*0860*/  LDG.E.64 R124, [R124.64] ;  /* 0x000000047c7c7981 */ /* 0x000f68000c1e1b00 */
[----:B------:R-:W5:Y:S04]  /*0870*/  LDG.E.64 R126, [R126.64] ;  /* 0x000000047e7e7981 */ /* 0x000f68000c1e1b00 */
[----:B0-----:R1:W5:Y:S01]  /*0880*/  LDG.E.64 R2, [R88.64] ;  /* 0x0000000458027981 */ /* 0x001362000c1e1b00 */
[----:B------:R-:W-:Y:S01]  /*0890*/  MOV R90, RZ ;  /* 0x000000ff005a7202 */ /* 0x000fe20000000f00 */
[----:B------:R-:W-:Y:S01]  /*08a0*/  IMAD.MOV.U32 R93, RZ, RZ, RZ ;  /* 0x000000ffff5d7224 */ /* 0x000fe200078e00ff */
[----:B------:R-:W-:Y:S05]  /*08b0*/  BRA `(.L_x_3561) ;  /* 0x00000f2000007947 */ /* 0x000fea0003800000 */
.L_x_3560:
[----:B0-----:R-:W-:Y:S01]  /*08c0*/  IADD3 R88, R88, -0x1, RZ ;  /* 0xffffffff58587810 */ /* 0x001fe20007ffe0ff */
[----:B------:R0:W2:Y:S04]  /*08d0*/  LDG.E R163, [R100.64] ;  /* 0x0000000464a37981 */ /* 0x0000a8000c1e1900 */
[----:B------:R-:W-:-:S05]  /*08e0*/  IMAD R88, R88, c[0x0][0x168], RZ ;  /* 0x00005a0058587a24 */ /* 0x000fca00078e02ff */
[----:B------:R-:W-:-:S04]  /*08f0*/  SHF.R.S32.HI R89, RZ, 0x1f, R88 ;  /* 0x0000001fff597819 */ /* 0x000fc80000011458 */
[----:B------:R-:W-:Y:S02]  /*0900*/  LEA.HI R89, R89, R88, RZ, 0x3 ;  /* 0x0000005859597211 */ /* 0x000fe400078f18ff */
[----:B------:R-:W-:Y:S02]  /*0910*/  MOV R117, 0x10 ;  /* 0x0000001000757802 */ /* 0x000fe40000000f00 */
[----:B------:R-:W-:Y:S01]  /*0920*/  LEA.HI.SX32 R116, R89, R194, 0x1d ;  /* 0x000000c259747211 */ /* 0x000fe200078feaff */
[----:B------:R-:W-:-:S03]  /*0930*/  IMAD.WIDE.U32 R124, R161, R195, c[0x0][0x188] ;  /* 0x00006200a17c7625 */ /* 0x000fc600078e00c3 */
[C---:B------:R-:W-:Y:S01]  /*0940*/  IADD3 R104, R116.reuse, 0x100, RZ ;  /* 0x0000010074687810 */ /* 0x040fe20007ffe0ff */
[CC--:B------:R-:W-:Y:S01]  /*0950*/  IMAD.WIDE.U32 R92, R116.reuse, R117.reuse, c[0x0][0x208] ;  /* 0x00008200745c7625 */ /* 0x0c0fe200078e0075 */
[----:B------:R-:W-:Y:S01]  /*0960*/  IADD3 R116, R116, 0x200, RZ ;  /* 0x0000020074747810 */ /* 0x000fe20007ffe0ff */
[----:B------:R1:W3:Y:S02]  /*0970*/  LDG.E.128 R88, [R124.64] ;  /* 0x000000047c587981 */ /* 0x0002e4000c1e1d00 */
[-C--:B------:R-:W-:Y:S02]  /*0980*/  IMAD.WIDE.U32 R104, R104, R117.reuse, c[0x0][0x208] ;  /* 0x0000820068687625 */ /* 0x080fe400078e0075 */
[----:B------:R-:W4:Y:S02]  /*0990*/  LDG.E.128 R92, [R92.64] ;  /* 0x000000045c5c7981 */ /* 0x000f24000c1e1d00 */
[----:B------:R-:W-:Y:S02]  /*09a0*/  IMAD.WIDE.U32 R116, R116, R117, c[0x0][0x208] ;  /* 0x0000820074747625 */ /* 0x000fe400078e0075 */
[----:B------:R1:W4:Y:S02]  /*09b0*/  LDG.E.128 R96, [R124.64+0x10] ;  /* 0x000010047c607981 */ /* 0x000324000c1e1d00 */
[----:B------:R-:W-:-:S02]  /*09c0*/  IMAD.WIDE.U32 R126, R160, R195, c[0x0][0x188] ;  /* 0x00006200a07e7625 */ /* 0x000fc400078e00c3 */
[----:B------:R-:W4:Y:S02]  /*09d0*/  LDG.E.128 R116, [R116.64] ;  /* 0x0000000474747981 */ /* 0x000f24000c1e1d00 */
[----:B------:R-:W-:Y:S02]  /*09e0*/  IMAD.WIDE.U32 R164, R0, R195, c[0x0][0x188] ;  /* 0x0000620000a47625 */ /* 0x000fe400078e00c3 */
[----:B0-----:R0:W4:Y:S04]  /*09f0*/  LDG.E.128 R100, [R126.64] ;  /* 0x000000047e647981 */ /* 0x001128000c1e1d00 */
[----:B------:R0:W4:Y:S04]  /*0a00*/  LDG.E.128 R108, [R126.64+0x10] ;  /* 0x000010047e6c7981 */ /* 0x000128000c1e1d00 */
[----:B------:R0:W4:Y:S04]  /*0a10*/  LDG.E.128 R112, [R164.64] ;  /* 0x00000004a4707981 */ /* 0x000128000c1e1d00 */
[----:B------:R0:W4:Y:S04]  /*0a20*/  LDG.E.128 R120, [R164.64+0x10] ;  /* 0x00001004a4787981 */ /* 0x000128000c1e1d00 */
[----:B------:R-:W4:Y:S01]  /*0a30*/  LDG.E.128 R104, [R104.64] ;  /* 0x0000000468687981 */ /* 0x000f22000c1e1d00 */
[----:B-----5:R-:W-:-:S13]  /*0a40*/  ISETP.GE.AND P3, PT, R162, 0x1, PT ;  /* 0x00000001a200780c */ /* 0x020fda0003f66270 */
[----:B-1----:R-:W-:-:S05]  /*0a50*/  @P3 IADD3 R124, R162, -0x1, RZ ;  /* 0xffffffffa27c3810 */ /* 0x002fca0007ffe0ff */
[----:B------:R-:W-:-:S05]  /*0a60*/  @P3 IMAD R124, R124, c[0x0][0x168], RZ ;  /* 0x00005a007c7c3a24 */ /* 0x000fca00078e02ff */
[----:B------:R-:W-:-:S04]  /*0a70*/  @P3 SHF.R.S32.HI R125, RZ, 0x1f, R124 ;  /* 0x0000001fff7d3819 */ /* 0x000fc8000001147c */
[----:B------:R-:W-:Y:S01]  /*0a80*/  @P3 LEA.HI R125, R125, R124, RZ, 0x3 ;  /* 0x0000007c7d7d3211 */ /* 0x000fe200078f18ff */
[----:B------:R-:W-:-:S03]  /*0a90*/  IMAD.MOV.U32 R124, RZ, RZ, RZ ;  /* 0x000000ffff7c7224 */ /* 0x000fc600078e00ff */
[----:B------:R-:W-:Y:S02]  /*0aa0*/  @P3 LEA.HI.SX32 R124, R125, R194, 0x1d ;  /* 0x000000c27d7c3211 */ /* 0x000fe400078feaff */
[----:B0-----:R-:W-:Y:S02]  /*0ab0*/  MOV R165, 0x8 ;  /* 0x0000000800a57802 */ /* 0x001fe40000000f00 */
[C---:B------:R-:W-:Y:S02]  /*0ac0*/  IADD3 R126, R124.reuse, 0x100, RZ ;  /* 0x000001007c7e7810 */ /* 0x040fe40007ffe0ff */
[C---:B------:R-:W-:Y:S01]  /*0ad0*/  IADD3 R164, R124.reuse, 0x200, RZ ;  /* 0x000002007ca47810 */ /* 0x040fe20007ffe0ff */
[----:B------:R-:W-:-:S04]  /*0ae0*/  IMAD.WIDE.U32 R124, R124, R165, c[0x0][0x190] ;  /* 0x000064007c7c7625 */ /* 0x000fc800078e00a5 */
[----:B------:R-:W-:Y:S02]  /*0af0*/  IMAD.WIDE.U32 R126, R126, R165, c[0x0][0x190] ;  /* 0x000064007e7e7625 */ /* 0x000fe400078e00a5 */
[----:B------:R-:W5:Y:S04]  /*0b00*/  LDG.E.64 R124, [R124.64] ;  /* 0x000000047c7c7981 */ /* 0x000f68000c1e1b00 */
[----:B------:R-:W5:Y:S01]  /*0b10*/  LDG.E.64 R126, [R126.64] ;  /* 0x000000047e7e7981 */ /* 0x000f62000c1e1b00 */
[----:B------:R-:W-:-:S04]  /*0b20*/  ISETP.NE.U32.AND P2, PT, RZ, c[0x0][0x218], PT ;  /* 0x00008600ff007a0c */ /* 0x000fc80003f45070 */
[----:B------:R-:W-:Y:S01]  /*0b30*/  ISETP.NE.AND.EX P2, PT, RZ, c[0x0][0x21c], PT, P2 ;  /* 0x00008700ff007a0c */ /* 0x000fe20003f45320 */
[----:B------:R-:W-:-:S12]  /*0b40*/  IMAD.WIDE.U32 R164, R164, R165, c[0x0][0x190] ;  /* 0x00006400a4a47625 */ /* 0x000fd800078e00a5 */
[----:B------:R0:W5:Y:S04]  /*0b50*/  @P2 LDG.E.128 R52, [R2.64] ;  /* 0x0000000402342981 */ /* 0x000168000c1e1d00 */
[----:B------:R0:W5:Y:S04]  /*0b60*/  @P2 LDG.E.128 R56, [R2.64+0x10] ;  /* 0x0000100402382981 */ /* 0x000168000c1e1d00 */
[----:B------:R1:W5:Y:S04]  /*0b70*/  @P2 LDG.E.128 R60, [R130.64] ;  /* 0x00000004823c2981 */ /* 0x000368000c1e1d00 */
[----:B------:R1:W5:Y:S04]  /*0b80*/  @P2 LDG.E.128 R64, [R130.64+0x10] ;  /* 0x0000100482402981 */ /* 0x000368000c1e1d00 */
[----:B------:R1:W5:Y:S04]  /*0b90*/  @P2 LDG.E.128 R68, [R128.64] ;  /* 0x0000000480442981 */ /* 0x000368000c1e1d00 */
[----:B------:R1:W5:Y:S01]  /*0ba0*/  @P2 LDG.E.128 R72, [R128.64+0x10] ;  /* 0x0000100480482981 */ /* 0x000362000c1e1d00 */
[----:B------:R-:W-:-:S03]  /*0bb0*/  ISETP.NE.AND P2, PT, R180, RZ, PT ;  /* 0x000000ffb400720c */ /* 0x000fc60003f45270 */
[----:B0-----:R4:W5:Y:S01]  /*0bc0*/  LDG.E.64 R2, [R164.64] ;  /* 0x00000004a4027981 */ /* 0x001962000c1e1b00 */
[----:B--2---:R-:W-:-:S05]  /*0bd0*/  FSEL R193, R163, RZ, !P2 ;  /* 0x000000ffa3c17208 */ /* 0x004fca0005000000 */
[C---:B---3--:R-:W-:Y:S02]  /*0be0*/  FADD.FTZ R189, -R193.reuse, R88 ;  /* 0x00000058c1bd7221 */ /* 0x048fe40000010100 */
[C---:B-1----:R-:W-:Y:S01]  /*0bf0*/  FADD.FTZ R131, -R193.reuse, R89 ;  /* 0x00000059c1837221 */ /* 0x042fe20000010100 */
[--C-:B----4-:R-:W-:Y:S01]  /*0c00*/  PRMT R165, RZ, 0x5410, R92.reuse ;  /* 0x00005410ffa57816 */ /* 0x110fe2000000005c */
[C---:B------:R-:W-:Y:S02]  /*0c10*/  FADD.FTZ R167, -R193.reuse, R91 ;  /* 0x0000005bc1a77221 */ /* 0x040fe40000010100 */
[C---:B------:R-:W-:Y:S01]  /*0c20*/  FMUL.FTZ R189, R132.reuse, R189 ;  /* 0x000000bd84bd7220 */ /* 0x040fe20000410000 */
[----:B------:R-:W-:Y:S01]  /*0c30*/  PRMT R163, RZ, 0x5410, R93 ;  /* 0x00005410ffa37816 */ /* 0x000fe2000000005d */
        /* <DEDUP_REMOVED lines=9> */
[--C-:B------:R-:W-:Y:S01]  /*0cd0*/  PRMT R195, RZ, 0x5410, R117.reuse ;  /* 0x00005410ffc37816 */ /* 0x100fe20000000075 */
[----:B------:R-:W-:Y:S01]  /*0ce0*/  FFMA.FTZ R4, R189, R165, R4 ;  /* 0x000000a5bd047223 */ /* 0x000fe20000010004 */
[----:B------:R-:W-:Y:S01]  /*0cf0*/  PRMT R92, RZ, 0x7610, R117 ;  /* 0x00007610ff5c7816 */ /* 0x000fe20000000075 */
[----:B------:R-:W-:Y:S01]  /*0d00*/  FADD.FTZ R36, R36, R165 ;  /* 0x000000a524247221 */ /* 0x000fe20000010000 */
[----:B------:R-:W-:Y:S01]  /*0d10*/  PRMT R128, RZ, 0x5410, R94 ;  /* 0x00005410ff807816 */ /* 0x000fe2000000005e */
[----:B------:R-:W-:-:S02]  /*0d20*/  FADD.FTZ R181, -R193, R100 ;  /* 0x00000064c1b57221 */ /* 0x000fc40000010100 */
[----:B------:R-:W-:Y:S02]  /*0d30*/  FMUL.FTZ R182, R132, R99 ;  /* 0x0000006384b67220 */ /* 0x000fe40000410000 */
[----:B------:R-:W-:Y:S01]  /*0d40*/  FMUL.FTZ R165, R157, R165 ;  /* 0x000000a59da57220 */ /* 0x000fe20000410000 */
        /* <DEDUP_REMOVED lines=16> */
[C---:B------:R-:W-:Y:S01]  /*0e50*/  FADD.FTZ R117, -R193.reuse, R122 ;  /* 0x0000007ac1757221 */ /* 0x040fe20000010100 */
[----:B------:R-:W-:Y:S01]  /*0e60*/  PRMT R96, RZ, 0x5410, R104 ;  /* 0x00005410ff607816 */ /* 0x000fe20000000068 */
[----:B------:R-:W-:Y:S01]  /*0e70*/  FADD.FTZ R193, -R193, R123 ;  /* 0x0000007bc1c17221 */ /* 0x000fe20000010100 */
[--C-:B------:R-:W-:Y:S01]  /*0e80*/  PRMT R89, RZ, 0x5410, R119.reuse ;  /* 0x00005410ff597816 */ /* 0x100fe20000000077 */
[C---:B------:R-:W-:Y:S01]  /*0e90*/  FMUL.FTZ R187, R132.reuse, R187 ;  /* 0x000000bb84bb7220 */ /* 0x040fe20000410000 */
[----:B------:R-:W-:Y:S01]  /*0ea0*/  PRMT R88, RZ, 0x7610, R119 ;  /* 0x00007610ff587816 */ /* 0x000fe20000000077 */
[----:B------:R-:W-:-:S02]  /*0eb0*/  FMUL.FTZ R184, R132, R97 ;  /* 0x0000006184b87220 */ /* 0x000fc40000410000 */
[----:B------:R-:W-:Y:S02]  /*0ec0*/  FFMA.FTZ R5, R188, R164, R5 ;  /* 0x000000a4bc057223 */ /* 0x000fe40000010005 */
[----:B------:R-:W-:Y:S02]  /*0ed0*/  FADD.FTZ R37, R37, R164 ;  /* 0x000000a425257221 */ /* 0x000fe40000010000 */
[-C--:B------:R-:W-:Y:S02]  /*0ee0*/  FFMA.FTZ R7, R186, R93.reuse, R7 ;  /* 0x0000005dba077223 */ /* 0x080fe40000010007 */
[----:B------:R-:W-:Y:S02]  /*0ef0*/  FADD.FTZ R39, R39, R93 ;  /* 0x0000005d27277221 */ /* 0x000fe40000010000 */
[----:B------:R-:W-:Y:S02]  /*0f00*/  FMUL.FTZ R123, R154, R93 ;  /* 0x0000005d9a7b7220 */ /* 0x000fe40000410000 */
[----:B------:R-:W-:-:S02]  /*0f10*/  FMUL.FTZ R181, R132, R181 ;  /* 0x000000b584b57220 */ /* 0x000fc40000410000 */
[----:B------:R-:W-:Y:S02]  /*0f20*/  FMUL.FTZ R164, R156, R164 ;  /* 0x000000a49ca47220 */ /* 0x000fe40000410000 */
[----:B------:R-:W-:Y:S02]  /*0f30*/  FADD.FTZ R35, R35, R95 ;  /* 0x0000005f23237221 */ /* 0x000fe40000010000 */
[-C--:B------:R-:W-:Y:S02]  /*0f40*/  FFMA.FTZ R11, R182, R95.reuse, R11 ;  /* 0x0000005fb60b7223 */ /* 0x080fe4000001000b */
[----:B------:R-:W-:Y:S02]  /*0f50*/  FMUL.FTZ R119, R150, R95 ;  /* 0x0000005f96777220 */ /* 0x000fe40000410000 */
[----:B------:R-:W-:Y:S02]  /*0f60*/  FADD.FTZ R93, RZ, R165 ;  /* 0x000000a5ff5d7221 */ /* 0x000fe40000010000 */
[----:B------:R-:W-:Y:S01]  /*0f70*/  FFMA.FTZ R95, R189, R165, RZ ;  /* 0x000000a5bd5f7223 */ /* 0x000fe200000100ff */
        /* <DEDUP_REMOVED lines=27> */
[----:B------:R-:W-:Y:S01]  /*1130*/  FFMA.FTZ R96, R183, R120, R96 ;  /* 0x00000078b7607223 */ /* 0x000fe20000010060 */
[----:B------:R-:W-:Y:S01]  /*1140*/  PRMT R104, RZ, 0x7610, R104 ;  /* 0x00007610ff687816 */ /* 0x000fe20000000068 */
[----:B------:R-:W-:-:S02]  /*1150*/  FADD.FTZ R93, R94, R119 ;  /* 0x000000775e5d7221 */ /* 0x000fc40000010000 */
[----:B------:R-:W-:Y:S01]  /*1160*/  FFMA.FTZ R96, R182, R119, R96 ;  /* 0x00000077b6607223 */ /* 0x000fe20000010060 */
[--C-:B------:R-:W-:Y:S01]  /*1170*/  PRMT R98, RZ, 0x5410, R105.reuse ;  /* 0x00005410ff627816 */ /* 0x100fe20000000069 */
[C---:B------:R-:W-:Y:S02]  /*1180*/  FMUL.FTZ R167, R132.reuse, R117 ;  /* 0x0000007584a77220 */ /* 0x040fe40000410000 */
[----:B------:R-:W-:Y:S02]  /*1190*/  FADD.FTZ R94, R93, R118 ;  /* 0x000000765d5e7221 */ /* 0x000fe40000010000 */
[----:B------:R-:W-:Y:S02]  /*11a0*/  FMUL.FTZ R178, R132, R101 ;  /* 0x0000006584b27220 */ /* 0x000fe40000410000 */
[----:B------:R-:W-:Y:S02]  /*11b0*/  FMUL.FTZ R117, R148, R104 ;  /* 0x0000006894757220 */ /* 0x000fe40000410000 */
[----:B------:R-:W-:Y:S01]  /*11c0*/  FFMA.FTZ R93, R181, R118, R96 ;  /* 0x00000076b55d7223 */ /* 0x000fe20000010060 */
[----:B------:R-:W-:Y:S01]  /*11d0*/  PRMT R105, RZ, 0x7610, R105 ;  /* 0x00007610ff697816 */ /* 0x000fe20000000069 */
[----:B------:R-:W-:Y:S01]  /*11e0*/  FMUL.FTZ R179, R132, R179 ;  /* 0x000000b384b37220 */ /* 0x000fe20000410000 */
[--C-:B------:R-:W-:Y:S01]  /*11f0*/  PRMT R191, RZ, 0x5410, R116.reuse ;  /* 0x00005410ffbf7816 */ /* 0x100fe20000000074 */
[----:B------:R-:W-:Y:S01]  /*1200*/  FADD.FTZ R95, R94, R117 ;  /* 0x000000755e5f7221 */ /* 0x000fe20000010000 */
[----:B------:R-:W-:Y:S01]  /*1210*/  PRMT R108, RZ, 0x7610, R116 ;  /* 0x00007610ff6c7816 */ /* 0x000fe20000000074 */
[----:B------:R-:W-:-:S02]  /*1220*/  FMUL.FTZ R116, R147, R98 ;  /* 0x0000006293747220 */ /* 0x000fc40000410000 */
[----:B------:R-:W-:Y:S01]  /*1230*/  FFMA.FTZ R93, R178, R117, R93 ;  /* 0x00000075b25d7223 */ /* 0x000fe2000001005d */
[----:B------:R-:W-:Y:S01]  /*1240*/  PRMT R100, RZ, 0x5410, R106 ;  /* 0x00005410ff647816 */ /* 0x000fe2000000006a */
[C---:B------:R-:W-:Y:S02]  /*1250*/  FMUL.FTZ R168, R132.reuse, R115 ;  /* 0x0000007384a87220 */ /* 0x040fe40000410000 */
        /* <DEDUP_REMOVED lines=37> */
[----:B------:R-:W-:-:S02]  /*14b0*/  FADD.FTZ R27, R27, R107 ;  /* 0x0000006b1b1b7221 */ /* 0x000fc40000010000 */
[----:B------:R-:W-:Y:S02]  /*14c0*/  FFMA.FTZ R51, R172, R107, R51 ;  /* 0x0000006bac337223 */ /* 0x000fe40000010033 */
[----:B------:R-:W-:Y:S02]  /*14d0*/  FMUL.FTZ R169, R132, R169 ;  /* 0x000000a984a97220 */ /* 0x000fe40000410000 */
[-C--:B------:R-:W-:Y:S02]  /*14e0*/  FFMA.FTZ R47, R168, R92.reuse, R47 ;  /* 0x0000005ca82f7223 */ /* 0x080fe4000001002f */
[----:B------:R-:W-:Y:S02]  /*14f0*/  FADD.FTZ R23, R23, R92 ;  /* 0x0000005c17177221 */ /* 0x000fe40000010000 */
        /* <DEDUP_REMOVED lines=42> */
[----:B------:R-:W-:Y:S02]  /*17a0*/  FADD.FTZ R19, R19, R88 ;  /* 0x0000005813137221 */ /* 0x000fe40000010000 */
[----:B------:R-:W-:-:S02]  /*17b0*/  FFMA.FTZ R43, R193, R88, R43 ;  /* 0x00000058c12b7223 */ /* 0x000fc4000001002b */
[----:B------:R-:W-:Y:S02]  /*17c0*/  FADD.FTZ R90, R89, R192 ;  /* 0x000000c0595a7221 */ /* 0x000fe40000010000 */
[----:B------:R-:W-:Y:S02]  /*17d0*/  FFMA.FTZ R93, R193, R192, R93 ;  /* 0x000000c0c15d7223 */ /* 0x000fe4000001005d */
.L_x_3561:
[----:B------:R-:W-:Y:S05]  /*17e0*/  BSYNC B0 ;  /* 0x0000000000007941 */ /* 0x000fea0003800000 */
.L_x_3559:
[----:B------:R-:W-:Y:S01]  /*17f0*/  LOP3.LUT P3, RZ, R141, 0xff, RZ, 0xc0, !PT ;  /* 0x000000ff8dff7812 */ /* 0x000fe2000786c0ff */
[----:B-1---5:R-:W-:Y:S01]  /*1800*/  IMAD.MOV.U32 R88, RZ, RZ, R124 ;  /* 0x000000ffff587224 */ /* 0x022fe200078e007c */
[----:B------:R-:W-:Y:S01]  /*1810*/  SHF.R.U32.HI R91, RZ, 0x5, R159 ;  /* 0x00000005ff5b7819 */ /* 0x000fe2000001169f */
[----:B------:R-:W-:Y:S01]  /*1820*/  IMAD.MOV.U32 R92, RZ, RZ, R2 ;  /* 0x000000ffff5c7224 */ /* 0x000fe200078e0002 */
[----:B------:R-:W-:Y:S02]  /*1830*/  MOV R89, R126 ;  /* 0x0000007e00597202 */ /* 0x000fe40000000f00 */
[----:B------:R-:W-:Y:S02]  /*1840*/  LOP3.LUT R128, R91, 0x7fffff8, RZ, 0xc0, !PT ;  /* 0x07fffff85b807812 */ /* 0x000fe400078ec0ff */
[----:B------:R-:W-:-:S02]  /*1850*/  LOP3.LUT P2, RZ, R159, 0x1f, RZ, 0xc0, !PT ;  /* 0x0000001f9fff7812 */ /* 0x000fc4000784c0ff */
[----:B------:R-:W-:Y:S02]  /*1860*/  PRMT R194, R88, 0x7610, R194 ;  /* 0x0000761058c27816 */ /* 0x000fe400000000c2 */
[----:B------:R-:W-:Y:S02]  /*1870*/  PRMT R130, R89, 0x7610, R130 ;  /* 0x0000761059827816 */ /* 0x000fe40000000082 */
[----:B------:R-:W-:Y:S02]  /*1880*/  PRMT R202, R92, 0x7610, R202 ;  /* 0x000076105cca7816 */ /* 0x000fe400000000ca */
[----:B------:R-:W-:Y:S01]  /*1890*/  @!P3 IADD3 R128, R128, 0x8, RZ ;  /* 0x000000088080b810 */ /* 0x000fe20007ffe0ff */
[----:B------:R-:W-:Y:S05]  /*18a0*/  BRA.DIV ~URZ, `(.L_x_3562) ;  /* 0x000023827f007947 */ /* 0x000fea000b800000 */
[----:B------:R0:W1:Y:S02]  /*18b0*/  SHFL.DOWN PT, R95, R90, 0x10, 0x1f ;  /* 0x0a001f005a5f7f89 */ /* 0x00006400000e0000 */
.L_x_3613:
        /* <DEDUP_REMOVED lines=18> */
.L_x_3614:
[----:B------:R-:W-:Y:S01]  /*19e0*/  @!P2 LOP3.LUT R91, R91, 0x7, RZ, 0xc0, !PT ;  /* 0x000000075b5ba812 */ /* 0x000fe200078ec0ff */
[----:B--2---:R-:W-:Y:S01]  /*19f0*/  FADD.FTZ R104, R104, R93 ;  /* 0x0000005d68687221 */ /* 0x004fe20000010000 */
[----:B------:R-:W-:Y:S01]  /*1a00*/  WARPSYNC 0xffffffff ;  /* 0xffffffff00007948 */ /* 0x000fe20003800000 */
[----:B-1----:R-:W-:Y:S01]  /*1a10*/  FADD.FTZ R105, R88, R97 ;  /* 0x0000006158697221 */ /* 0x002fe20000010000 */
[----:B------:R-:W-:Y:S01]  /*1a20*/  @!P2 IADD3 R129, R128, R91, RZ ;  /* 0x0000005b8081a210 */ /* 0x000fe20007ffe0ff */
[----:B------:R-:W-:Y:S01]  /*1a30*/  BSSY B0, `(.L_x_3564) ;  /* 0x0000029000007945 */ /* 0x000fe20003800000 */
[----:B------:R-:W-:Y:S02]  /*1a40*/  @!P1 ISETP.NE.U32.AND P4, PT, RZ, c[0x0][0x218], PT ;  /* 0x00008600ff009a0c */ /* 0x000fe40003f85070 */
[----:B------:R-:W-:Y:S01]  /*1a50*/  ISETP.NE.AND P3, PT, R180, RZ, PT ;  /* 0x000000ffb400720c */ /* 0x000fe20003f65270 */
[----:B------:R-:W-:Y:S04]  /*1a60*/  @!P2 STS.64 [R129.X8+0x6000], R104 ;  /* 0x006000688100a388 */ /* 0x000fe80000008a00 */
[----:B------:R-:W-:Y:S01]  /*1a70*/  BAR.SYNC.DEFER_BLOCKING 0x0 ;  /* 0x0000000000007b1d */ /* 0x000fe20000010000 */
[----:B------:R-:W-:-:S02]  /*1a80*/  ISETP.GE.AND P2, PT, R162, 0x1, PT ;  /* 0x00000001a200780c */ /* 0x000fc40003f46270 */
[----:B------:R-:W-:Y:S02]  /*1a90*/  @!P1 ISETP.NE.AND.EX P4, PT, RZ, c[0x0][0x21c], PT, P4 ;  /* 0x00008700ff009a0c */ /* 0x000fe40003f85340 */
[----:B------:R-:W-:-:S09]  /*1aa0*/  @!P1 ISETP.NE.U32.AND P6, PT, RZ, c[0x0][0x218], PT ;  /* 0x00008600ff009a0c */ /* 0x000fd20003fc5070 */
[----:B------:R-:W-:Y:S01]  /*1ab0*/  @P2 LOP3.LUT P5, RZ, R194, 0xff, RZ, 0xc0, !PT ;  /* 0x000000ffc2ff2812 */ /* 0x000fe200078ac0ff */
[----:B------:R-:W1:Y:S04]  /*1ac0*/  LDS.128 R88, [R128.X8+0x6000] ;  /* 0x0060000080587984 */ /* 0x000e680000008c00 */
[----:B0-----:R-:W0:Y:S04]  /*1ad0*/  LDS.128 R92, [R128.X8+0x6010] ;  /* 0x00601000805c7984 */ /* 0x001e280000008c00 */
[----:B------:R-:W2:Y:S04]  /*1ae0*/  LDS.128 R96, [R128.X8+0x6020] ;  /* 0x0060200080607984 */ /* 0x000ea80000008c00 */
[----:B------:R-:W3:Y:S01]  /*1af0*/  LDS.128 R100, [R128.X8+0x6030] ;  /* 0x0060300080647984 */ /* 0x000ee20000008c00 */
[----:B-1----:R-:W-:-:S02]  /*1b00*/  FADD.FTZ R131, RZ, R88 ;  /* 0x00000058ff837221 */ /* 0x002fc40000010000 */
[----:B------:R-:W-:Y:S01]  /*1b10*/  FADD.FTZ R88, RZ, R89 ;  /* 0x00000059ff587221 */ /* 0x000fe20000010000 */
[----:B------:R-:W-:Y:S01]  /*1b20*/  @!P1 FSEL R89, R52, RZ, P4 ;  /* 0x000000ff34599208 */ /* 0x000fe20002000000 */
        /* <DEDUP_REMOVED lines=25> */
.L_x_3565:
[----:B------:R-:W-:Y:S05]  /*1cc0*/  BSYNC B0 ;  /* 0x0000000000007941 */ /* 0x000fea0003800000 */
.L_x_3564:
[----:B------:R-:W-:Y:S01]  /*1cd0*/  @P2 FMUL.FTZ R88, R89, c[0x0][0x1ec] ;  /* 0x00007b0059582a20 */ /* 0x000fe20000410000 */
[----:B------:R-:W-:Y:S01]  /*1ce0*/  @!P1 ISETP.NE.AND.EX P6, PT, RZ, c[0x0][0x21c], PT, P6 ;  /* 0x00008700ff009a0c */ /* 0x000fe20003fc5360 */
[----:B------:R-:W-:Y:S01]  /*1cf0*/  BSSY B0, `(.L_x_3566) ;  /* 0x000000b000007945 */ /* 0x000fe20003800000 */
[----:B------:R-:W-:Y:S01]  /*1d00*/  @!P1 ISETP.NE.U32.AND P4, PT, RZ, c[0x0][0x218], PT ;  /* 0x00008600ff009a0c */ /* 0x000fe20003f85070 */
        /* <DEDUP_REMOVED lines=9> */
.L_x_3567:
[----:B------:R-:W-:Y:S05]  /*1da0*/  BSYNC B0 ;  /* 0x0000000000007941 */ /* 0x000fea0003800000 */
.L_x_3566:
[----:B------:R-:W-:Y:S01]  /*1db0*/  @P2 FMUL.FTZ R90, R88, c[0x0][0x1ec] ;  /* 0x00007b00585a2a20 */ /* 0x000fe20000410000 */
[----:B------:R-:W-:Y:S01]  /*1dc0*/  @!P1 ISETP.NE.AND.EX P3, PT, RZ, c[0x0][0x21c], PT, P3 ;  /* 0x00008700ff009a0c */ /* 0x000fe20003f65330 */
[----:B------:R-:W-:Y:S01]  /*1dd0*/  BSSY B0, `(.L_x_3568) ;  /* 0x000000d000007945 */ /* 0x000fe20003800000 */
[----:B------:R-:W-:Y:S01]  /*1de0*/  @P2 FSEL R92, R92, RZ, P5 ;  /* 0x000000ff5c5c2208 */ /* 0x000fe20002800000 */
[----:B------:R-:W-:Y:S01]  /*1df0*/  @P2 FMUL.FTZ R90, R90, c[0x0][0x1e8] ;  /* 0x00007a005a5a2a20 */ /* 0x000fe20000410000 */
[----:B------:R-:W-:Y:S02]  /*1e00*/  @!P1 ISETP.NE.U32.AND P6, PT, RZ, c[0x0][0x218], PT ;  /* 0x00008600ff009a0c */ /* 0x000fe40003fc5070 */
[----:B------:R-:W-:Y:S02]  /*1e10*/  @P2 LOP3.LUT P5, RZ, R124, 0xff00, RZ, 0xc0, !PT ;  /* 0x0000ff007cff2812 */ /* 0x000fe400078ac0ff */
        /* <DEDUP_REMOVED lines=8> */
.L_x_3569:
[----:B------:R-:W-:Y:S05]  /*1ea0*/  BSYNC B0 ;  /* 0x0000000000007941 */ /* 0x000fea0003800000 */
.L_x_3568:
[----:B------:R-:W-:Y:S01]  /*1eb0*/  @P2 FSEL R93, R90, RZ, P5 ;  /* 0x000000ff5a5d2208 */ /* 0x000fe20002800000 */
[----:B------:R-:W-:Y:S01]  /*1ec0*/  @P2 FMUL.FTZ R90, R91, c[0x0][0x1ec] ;  /* 0x00007b005b5a2a20 */ /* 0x000fe20000410000 */
[----:B------:R-:W-:Y:S01]  /*1ed0*/  @!P1 ISETP.NE.AND.EX P4, PT, RZ, c[0x0][0x21c], PT, P4 ;  /* 0x00008700ff009a0c */ /* 0x000fe20003f85340 */
[----:B------:R-:W-:Y:S01]  /*1ee0*/  BSSY B0, `(.L_x_3570) ;  /* 0x000000c000007945 */ /* 0x000fe20003800000 */
[----:B------:R-:W-:Y:S01]  /*1ef0*/  @!P1 ISETP.NE.U32.AND P3, PT, RZ, c[0x0][0x218], PT ;  /* 0x00008600ff009a0c */ /* 0x000fe20003f65070 */
[----:B------:R-:W-:Y:S01]  /*1f00*/  @P2 FMUL.FTZ R98, R90, c[0x0][0x1e8] ;  /* 0x00007a005a622a20 */ /* 0x000fe20000410000 */
        /* <DEDUP_REMOVED lines=9> */
.L_x_3571:
[----:B------:R-:W-:Y:S05]  /*1fa0*/  BSYNC B0 ;  /* 0x0000000000007941 */ /* 0x000fea0003800000 */
.L_x_3570:
        /* <DEDUP_REMOVED lines=15> */
.L_x_3573:
[----:B------:R-:W-:Y:S05]  /*20a0*/  BSYNC B0 ;  /* 0x0000000000007941 */ /* 0x000fea0003800000 */
.L_x_3572:
[----:B------:R-:W-:Y:S01]  /*20b0*/  @P2 FSEL R103, R94, RZ, P5 ;  /* 0x000000ff5e672208 */ /* 0x000fe20002800000 */
[----:B------:R-:W-:Y:S01]  /*20c0*/  @P2 FMUL.FTZ R94, R99, c[0x0][0x1ec] ;  /* 0x00007b00635e2a20 */ /* 0x000fe20000410000 */
[----:B------:R-:W-:Y:S01]  /*20d0*/  @!P1 ISETP.NE.AND.EX P3, PT, RZ, c[0x0][0x21c], PT, P3 ;  /* 0x00008700ff009a0c */ /* 0x000fe20003f65330 */
[----:B------:R-:W-:Y:S01]  /*20e0*/  BSSY B0, `(.L_x_3574) ;  /* 0x000000c000007945 */ /* 0x000fe20003800000 */
[C---:B------:R-:W-:Y:S01]  /*20f0*/  @P2 LOP3.LUT P6, RZ, R125.reuse, 0xff, RZ, 0xc0, !PT ;  /* 0x000000ff7dff2812 */ /* 0x040fe200078cc0ff */
        /* <DEDUP_REMOVED lines=10> */
.L_x_3575:
[----:B------:R-:W-:Y:S05]  /*21a0*/  BSYNC B0 ;  /* 0x0000000000007941 */ /* 0x000fea0003800000 */
.L_x_3574:
        /* <DEDUP_REMOVED lines=15> */
.L_x_3577:
[----:B------:R-:W-:Y:S05]  /*22a0*/  BSYNC B0 ;  /* 0x0000000000007941 */ /* 0x000fea0003800000 */
.L_x_3576:
[----:B------:R-:W-:Y:S01]  /*22b0*/  @!P1 ISETP.NE.U32.AND P4, PT, RZ, c[0x0][0x218], PT ;  /* 0x00008600ff009a0c */ /* 0x000fe20003f85070 */
[----:B------:R-:W-:Y:S01]  /*22c0*/  BSSY B0, `(.L_x_3578) ;  /* 0x000000e000007945 */ /* 0x000fe20003800000 */
[----:B------:R-:W-:Y:S01]  /*22d0*/  @P2 FSEL R131, R94, RZ, P5 ;  /* 0x000000ff5e832208 */ /* 0x000fe20002800000 */
[----:B------:R-:W-:Y:S01]  /*22e0*/  @P2 FMUL.FTZ R94, R125, c[0x0][0x1ec] ;  /* 0x00007b007d5e2a20 */ /* 0x000fe20000410000 */
[----:B------:R-:W-:Y:S02]  /*22f0*/  @!P1 ISETP.NE.AND.EX P4, PT, RZ, c[0x0][0x21c], PT, P4 ;  /* 0x00008700ff009a0c */ /* 0x000fe40003f85340 */
[----:B------:R-:W-:Y:S01]  /*2300*/  @P2 LOP3.LUT P5, RZ, R130, 0xff, RZ, 0xc0, !PT ;  /* 0x000000ff82ff2812 */ /* 0x000fe200078ac0ff */
        /* <DEDUP_REMOVED lines=9> */
.L_x_3579:
[----:B------:R-:W-:Y:S05]  /*23a0*/  BSYNC B0 ;  /* 0x0000000000007941 */ /* 0x000fea0003800000 */
.L_x_3578:
[----:B------:R-:W-:Y:S01]  /*23b0*/  @!P1 ISETP.NE.U32.AND P4, PT, RZ, c[0x0][0x218], PT ;  /* 0x00008600ff009a0c */ /* 0x000fe20003f85070 */
[----:B------:R-:W-:Y:S01]  /*23c0*/  BSSY B0, `(.L_x_3580) ;  /* 0x000000e000007945 */ /* 0x000fe20003800000 */
[----:B------:R-:W-:Y:S01]  /*23d0*/  @P2 FSEL R130, R94, RZ, P3 ;  /* 0x000000ff5e822208 */ /* 0x000fe20001800000 */
[----:B------:R-:W-:Y:S01]  /*23e0*/  @P2 FMUL.FTZ R94, R128, c[0x0][0x1ec] ;  /* 0x00007b00805e2a20 */ /* 0x000fe20000410000 */
[----:B------:R-:W-:Y:S02]  /*23f0*/  @!P1 ISETP.NE.AND.EX P4, PT, RZ, c[0x0][0x21c], PT, P4 ;  /* 0x00008700ff009a0c */ /* 0x000fe40003f85340 */
[----:B------:R-:W-:Y:S01]  /*2400*/  ISETP.NE.U32.AND P3, PT, RZ, c[0x0][0x258], PT ;  /* 0x00009600ff007a0c */ /* 0x000fe20003f65070 */
        /* <DEDUP_REMOVED lines=9> */
.L_x_3581:
[----:B------:R-:W-:Y:S05]  /*24a0*/  BSYNC B0 ;  /* 0x0000000000007941 */ /* 0x000fea0003800000 */
.L_x_3580:
[----:B------:R-:W-:Y:S01]  /*24b0*/  @!P1 ISETP.NE.U32.AND P4, PT, RZ, c[0x0][0x218], PT ;  /* 0x00008600ff009a0c */ /* 0x000fe20003f85070 */
[----:B------:R-:W-:Y:S01]  /*24c0*/  BSSY B0, `(.L_x_3582) ;  /* 0x000000e000007945 */ /* 0x000fe20003800000 */
[----:B------:R-:W-:Y:S01]  /*24d0*/  @P2 FSEL R194, R94, RZ, P6 ;  /* 0x000000ff5ec22208 */ /* 0x000fe20003000000 */
[----:B------:R-:W-:Y:S01]  /*24e0*/  @P2 FMUL.FTZ R94, R105, c[0x0][0x1ec] ;  /* 0x00007b00695e2a20 */ /* 0x000fe20000410000 */
[----:B------:R-:W-:Y:S02]  /*24f0*/  @!P1 ISETP.NE.AND.EX P4, PT, RZ, c[0x0][0x21c], PT, P4 ;  /* 0x00008700ff009a0c */ /* 0x000fe40003f85340 */
        /* <DEDUP_REMOVED lines=10> */
.L_x_3583:
[----:B------:R-:W-:Y:S05]  /*25a0*/  BSYNC B0 ;  /* 0x0000000000007941 */ /* 0x000fea0003800000 */
.L_x_3582:
        /* <DEDUP_REMOVED lines=15> */
.L_x_3585:
[----:B------:R-:W-:Y:S05]  /*26a0*/  BSYNC B0 ;  /* 0x0000000000007941 */ /* 0x000fea0003800000 */
.L_x_3584:
        /* <DEDUP_REMOVED lines=15> */
.L_x_3587:
[----:B------:R-:W-:Y:S05]  /*27a0*/  BSYNC B0 ;  /* 0x0000000000007941 */ /* 0x000fea0003800000 */
.L_x_3586:
        /* <DEDUP_REMOVED lines=15> */
.L_x_3589:
[----:B------:R-:W-:Y:S05]  /*28a0*/  BSYNC B0 ;  /* 0x0000000000007941 */ /* 0x000fea0003800000 */
.L_x_3588:
[----:B------:R-:W-:Y:S01]  /*28b0*/  @P2 FSEL R200, R94, RZ, P5 ;  /* 0x000000ff5ec82208 */ /* 0x000fe20002800000 */
[----:B------:R-:W-:Y:S01]  /*28c0*/  @P2 FMUL.FTZ R94, R129, c[0x0][0x1ec] ;  /* 0x00007b00815e2a20 */ /* 0x000fe20000410000 */
[----:B------:R-:W-:Y:S01]  /*28d0*/  @!P1 ISETP.NE.AND.EX P4, PT, RZ, c[0x0][0x21c], PT, P4 ;  /* 0x00008700ff009a0c */ /* 0x000fe20003f85340 */
[----:B------:R-:W-:Y:S01]  /*28e0*/  BSSY B0, `(.L_x_3590) ;  /* 0x000000d000007945 */ /* 0x000fe20003800000 */
[----:B------:R-:W-:Y:S01]  /*28f0*/  @P2 IADD3 R97, R162, -0x1, RZ ;  /* 0xffffffffa2612810 */ /* 0x000fe20007ffe0ff */
        /* <DEDUP_REMOVED lines=11> */
.L_x_3591:
[----:B------:R-:W-:Y:S05]  /*29b0*/  BSYNC B0 ;  /* 0x0000000000007941 */ /* 0x000fea0003800000 */
.L_x_3590:
[----:B------:R-:W-:Y:S01]  /*29c0*/  @P2 FSEL R203, R94, RZ, P5 ;  /* 0x000000ff5ecb2208 */ /* 0x000fe20002800000 */
[----:B------:R-:W-:Y:S01]  /*29d0*/  @P2 FMUL.FTZ R94, R162, c[0x0][0x1ec] ;  /* 0x00007b00a25e2a20 */ /* 0x000fe20000410000 */
[----:B------:R-:W-:Y:S01]  /*29e0*/  @!P1 ISETP.NE.AND.EX P6, PT, RZ, c[0x0][0x21c], PT, P6 ;  /* 0x00008700ff009a0c */ /* 0x000fe20003fc5360 */
[----:B------:R-:W-:Y:S01]  /*29f0*/  BSSY B0, `(.L_x_3592) ;  /* 0x000000d000007945 */ /* 0x000fe20003800000 */
[----:B------:R-:W-:Y:S01]  /*2a00*/  @P2 LOP3.LUT P4, RZ, R127, 0xff00, RZ, 0xc0, !PT ;  /* 0x0000ff007fff2812 */ /* 0x000fe2000788c0ff */
[----:B------:R-:W-:Y:S01]  /*2a10*/  @P2 IMAD R97, R97, c[0x0][0x168], RZ ;  /* 0x00005a0061612a24 */ /* 0x000fe200078e02ff */
        /* <DEDUP_REMOVED lines=10> */
.L_x_3593:
[----:B------:R-:W-:Y:S05]  /*2ac0*/  BSYNC B0 ;  /* 0x0000000000007941 */ /* 0x000fea0003800000 */
.L_x_3592:
[----:B------:R-:W-:Y:S01]  /*2ad0*/  @P2 FSEL R204, R94, RZ, P4 ;  /* 0x000000ff5ecc2208 */ /* 0x000fe20002000000 */
[----:B------:R-:W-:Y:S01]  /*2ae0*/  @P2 FMUL.FTZ R94, R199, c[0x0][0x1ec] ;  /* 0x00007b00c75e2a20 */ /* 0x000fe20000410000 */
[----:B------:R-:W-:Y:S01]  /*2af0*/  @!P1 ISETP.NE.U32.AND P4, PT, RZ, c[0x0][0x218], PT ;  /* 0x00008600ff009a0c */ /* 0x000fe20003f85070 */
[----:B------:R-:W-:Y:S01]  /*2b00*/  BSSY B0, `(.L_x_3594) ;  /* 0x0000010000007945 */ /* 0x000fe20003800000 */
[----:B------:R-:W-:Y:S01]  /*2b10*/  @P2 SHF.R.S32.HI R96, RZ, 0x1f, R97 ;  /* 0x0000001fff602819 */ /* 0x000fe20000011461 */
[----:B------:R-:W-:Y:S01]  /*2b20*/  @P2 FMUL.FTZ R94, R94, c[0x0][0x1e8] ;  /* 0x00007a005e5e2a20 */ /* 0x000fe20000410000 */
[----:B------:R-:W-:Y:S02]  /*2b30*/  @!P1 ISETP.NE.AND.EX P4, PT, RZ, c[0x0][0x21c], PT, P4 ;  /* 0x00008700ff009a0c */ /* 0x000fe40003f85340 */
[----:B------:R-:W-:Y:S02]  /*2b40*/  @P2 LOP3.LUT P6, RZ, R127, 0xff000000, RZ, 0xc0, !PT ;  /* 0xff0000007fff2812 */ /* 0x000fe400078cc0ff */
[----:B------:R-:W-:-:S02]  /*2b50*/  ISETP.NE.AND.EX P3, PT, RZ, c[0x0][0x25c], PT, P3 ;  /* 0x00009700ff007a0c */ /* 0x000fc40003f65330 */
[----:B------:R-:W-:Y:S02]  /*2b60*/  @P2 LEA.HI R208, R96, R97, RZ, 0x3 ;  /* 0x0000006160d02211 */ /* 0x000fe400078f18ff */
        /* <DEDUP_REMOVED lines=9> */
.L_x_3595:
[----:B------:R-:W-:Y:S05]  /*2c00*/  BSYNC B0 ;  /* 0x0000000000007941 */ /* 0x000fea0003800000 */
.L_x_3594:
[----:B------:R-:W-:Y:S01]  /*2c10*/  ISETP.NE.U32.AND P4, PT, RZ, c[0x0][0x258], PT ;  /* 0x00009600ff007a0c */ /* 0x000fe20003f85070 */
[----:B------:R-:W-:Y:S01]  /*2c20*/  IMAD.MOV.U32 R126, RZ, RZ, RZ ;  /* 0x000000ffff7e7224 */ /* 0x000fe200078e00ff */
[----:B------:R-:W-:Y:S01]  /*2c30*/  @P2 LOP3.LUT R95, R159, 0xff, RZ, 0xc0, !PT ;  /* 0x000000ff9f5f2812 */ /* 0x000fe200078ec0ff */
[----:B------:R-:W-:Y:S01]  /*2c40*/  BSSY B0, `(.L_x_3596) ;  /* 0x000004a000007945 */ /* 0x000fe20003800000 */
[----:B------:R-:W-:Y:S02]  /*2c50*/  @P3 MOV R96, 0x20 ;  /* 0x0000002000603802 */ /* 0x000fe40000000f00 */
[----:B------:R-:W-:Y:S02]  /*2c60*/  ISETP.NE.AND.EX P4, PT, RZ, c[0x0][0x25c], PT, P4 ;  /* 0x00009700ff007a0c */ /* 0x000fe40003f85340 */
[----:B------:R-:W-:Y:S01]  /*2c70*/  @P2 FSEL R205, R94, RZ, P5 ;  /* 0x000000ff5ecd2208 */ /* 0x000fe20002800000 */
[----:B------:R-:W-:Y:S01]  /*2c80*/  @P3 IMAD.WIDE.U32 R96, R161, R96, c[0x0][0x258] ;  /* 0x00009600a1603625 */ /* 0x000fe200078e0060 */
[----:B------:R-:W-:-:S02]  /*2c90*/  @P2 LEA.HI.SX32 R126, R208, R95, 0x1d ;  /* 0x0000005fd07e2211 */ /* 0x000fc400078feaff */
[----:B------:R-:W-:Y:S02]  /*2ca0*/  @P2 PRMT R84, R92, 0x7610, R84 ;  /* 0x000076105c542816 */ /* 0x000fe40000000054 */
[----:B------:R-:W-:Y:S02]  /*2cb0*/  @P2 F2FP.BF16.PACK_AB R127, RZ, R93 ;  /* 0x0000005dff7f223e */ /* 0x000fe400000010ff */
[----:B------:R-:W-:Y:S02]  /*2cc0*/  SEL R92, R89, R76, P4 ;  /* 0x0000004c595c7207 */ /* 0x000fe40002000000 */
[----:B------:R-:W-:Y:S02]  /*2cd0*/  SEL R93, R88, R77, P4 ;  /* 0x0000004d585d7207 */ /* 0x000fe40002000000 */
[----:B------:R-:W-:Y:S02]  /*2ce0*/  SEL R94, R91, R78, P4 ;  /* 0x0000004e5b5e7207 */ /* 0x000fe40002000000 */
[----:B------:R-:W-:-:S02]  /*2cf0*/  SEL R95, R90, R79, P4 ;  /* 0x0000004f5a5f7207 */ /* 0x000fc40002000000 */
[----:B------:R-:W-:Y:S02]  /*2d00*/  SEL R88, R99, R80, P4 ;  /* 0x0000005063587207 */ /* 0x000fe40002000000 */
[----:B------:R-:W-:Y:S01]  /*2d10*/  SEL R89, R102, R81, P4 ;  /* 0x0000005166597207 */ /* 0x000fe20002000000 */
[----:B------:R-:W-:Y:S01]  /*2d20*/  @P3 STG.E.128 [R96.64], R92 ;  /* 0x0000005c60003986 */ /* 0x000fe2000c101d04 */
[----:B------:R-:W-:Y:S02]  /*2d30*/  SEL R90, R125, R82, P4 ;  /* 0x000000527d5a7207 */ /* 0x000fe40002000000 */
[----:B------:R-:W-:Y:S02]  /*2d40*/  SEL R91, R128, R83, P4 ;  /* 0x00000053805b7207 */ /* 0x000fe40002000000 */
[----:B------:R-:W-:Y:S02]  /*2d50*/  @P2 F2FP.BF16.PACK_AB R98, RZ, R98 ;  /* 0x00000062ff62223e */ /* 0x000fe400000010ff */
[----:B------:R-:W-:Y:S01]  /*2d60*/  @P2 F2FP.BF16.PACK_AB R103, RZ, R103 ;  /* 0x00000067ff67223e */ /* 0x000fe200000010ff */
[----:B------:R0:W-:Y:S01]  /*2d70*/  @P3 STG.E.128 [R96.64+0x10], R88 ;  /* 0x0000105860003986 */ /* 0x0001e2000c101d04 */
[----:B------:R-:W-:-:S02]  /*2d80*/  @P2 PRMT R85, R98, 0x7610, R85 ;  /* 0x0000761062552816 */ /* 0x000fc40000000055 */
[----:B------:R-:W-:Y:S02]  /*2d90*/  @P2 F2FP.BF16.PACK_AB R104, RZ, R104 ;  /* 0x00000068ff68223e */ /* 0x000fe400000010ff */
[----:B------:R-:W-:Y:S02]  /*2da0*/  @P2 F2FP.BF16.PACK_AB R130, RZ, R130 ;  /* 0x00000082ff82223e */ /* 0x000fe400000010ff */
[----:B------:R-:W-:Y:S01]  /*2db0*/  @P2 PRMT R85, R85, 0x5410, R103 ;  /* 0x0000541055552816 */ /* 0x000fe20000000067 */
[----:B------:R-:W-:Y:S01]  /*2dc0*/  @P2 IMAD.MOV.U32 R103, RZ, RZ, 0x10 ;  /* 0x00000010ff672424 */ /* 0x000fe200078e00ff */
[----:B------:R-:W-:Y:S02]  /*2dd0*/  @P2 PRMT R86, R104, 0x7610, R86 ;  /* 0x0000761068562816 */ /* 0x000fe40000000056 */
[----:B------:R-:W-:Y:S01]  /*2de0*/  @P2 F2FP.BF16.PACK_AB R131, RZ, R131 ;  /* 0x00000083ff83223e */ /* 0x000fe200000010ff */
[----:B------:R-:W-:Y:S01]  /*2df0*/  @P2 IMAD.WIDE.U32 R98, R126, R103, c[0x0][0x248] ;  /* 0x000092007e622625 */ /* 0x000fe200078e0067 */
[----:B------:R-:W-:-:S02]  /*2e00*/  @P2 F2FP.BF16.PACK_AB R194, RZ, R194 ;  /* 0x000000c2ffc2223e */ /* 0x000fc400000010ff */
[----:B------:R-:W-:Y:S02]  /*2e10*/  @P2 PRMT R87, R130, 0x7610, R87 ;  /* 0x0000761082572816 */ /* 0x000fe40000000057 */
[----:B------:R-:W-:Y:S01]  /*2e20*/  @P3 MOV R161, 0x20 ;  /* 0x0000002000a13802 */ /* 0x000fe20000000f00 */
[----:B0-----:R-:W-:Y:S01]  /*2e30*/  @P2 FMUL.FTZ R88, R206, c[0x0][0x1ec] ;  /* 0x00007b00ce582a20 */ /* 0x001fe20000410000 */
[----:B------:R-:W-:Y:S01]  /*2e40*/  @P2 PRMT R84, R84, 0x5410, R127 ;  /* 0x0000541054542816 */ /* 0x000fe2000000007f */
[----:B------:R-:W-:Y:S01]  /*2e50*/  @P2 IMAD.MOV.U32 R97, RZ, RZ, 0x10 ;  /* 0x00000010ff612424 */ /* 0x000fe200078e00ff */
[----:B------:R-:W-:Y:S01]  /*2e60*/  @P2 PRMT R86, R86, 0x5410, R131 ;  /* 0x0000541056562816 */ /* 0x000fe20000000083 */
[----:B------:R-:W-:Y:S01]  /*2e70*/  @P2 FMUL.FTZ R88, R88, c[0x0][0x1e8] ;  /* 0x00007a0058582a20 */ /* 0x000fe20000410000 */
[----:B------:R-:W-:Y:S01]  /*2e80*/  @P2 PRMT R87, R87, 0x5410, R194 ;  /* 0x0000541057572816 */ /* 0x000fe200000000c2 */
[----:B------:R-:W-:Y:S01]  /*2e90*/  @P3 IMAD.WIDE.U32 R160, R160, R161, c[0x0][0x258] ;  /* 0x00009600a0a03625 */ /* 0x000fe200078e00a1 */
[----:B------:R-:W-:-:S02]  /*2ea0*/  @P2 F2FP.BF16.PACK_AB R197, RZ, R197 ;  /* 0x000000c5ffc5223e */ /* 0x000fc400000010ff */
[----:B------:R-:W-:Y:S01]  /*2eb0*/  @P2 FSEL R96, R88, RZ, P6 ;  /* 0x000000ff58602208 */ /* 0x000fe20003000000 */
[----:B------:R0:W-:Y:S01]  /*2ec0*/  @P2 STG.E.128 [R98.64], R84 ;  /* 0x0000005462002986 */ /* 0x0001e2000c101d04 */
[----:B------:R-:W-:Y:S02]  /*2ed0*/  @P2 F2FP.BF16.PACK_AB R196, RZ, R196 ;  /* 0x000000c4ffc4223e */ /* 0x000fe400000010ff */
[----:B------:R-:W-:Y:S02]  /*2ee0*/  @P2 F2FP.BF16.PACK_AB R203, RZ, R203 ;  /* 0x000000cbffcb223e */ /* 0x000fe400000010ff */
[----:B------:R-:W-:Y:S02]  /*2ef0*/  @!P1 ISETP.NE.U32.AND P6, PT, RZ, c[0x0][0x218], PT ;  /* 0x00008600ff009a0c */ /* 0x000fe40003fc5070 */
[----:B------:R-:W-:Y:S02]  /*2f00*/  SEL R92, R105, R76, P4 ;  /* 0x0000004c695c7207 */ /* 0x000fe40002000000 */
[----:B------:R-:W-:-:S02]  /*2f10*/  SEL R93, R124, R77, P4 ;  /* 0x0000004d7c5d7207 */ /* 0x000fc40002000000 */
[----:B------:R-:W-:Y:S02]  /*2f20*/  SEL R94, R195, R78, P4 ;  /* 0x0000004ec35e7207 */ /* 0x000fe40002000000 */
[----:B------:R-:W-:Y:S02]  /*2f30*/  SEL R95, R198, R79, P4 ;  /* 0x0000004fc65f7207 */ /* 0x000fe40002000000 */
[----:B------:R-:W-:Y:S02]  /*2f40*/  @P2 F2FP.BF16.PACK_AB R201, RZ, R201 ;  /* 0x000000c9ffc9223e */ /* 0x000fe400000010ff */
[----:B------:R-:W-:Y:S01]  /*2f50*/  @P2 F2FP.BF16.PACK_AB R200, RZ, R200 ;  /* 0x000000c8ffc8223e */ /* 0x000fe200000010ff */
[----:B------:R1:W-:Y:S01]  /*2f60*/  @P3 STG.E.128 [R160.64], R92 ;  /* 0x0000005ca0003986 */ /* 0x0003e2000c101d04 */
[----:B0-----:R-:W-:Y:S02]  /*2f70*/  @P2 PRMT R84, R197, 0x7610, R84 ;  /* 0x00007610c5542816 */ /* 0x001fe40000000054 */
[----:B------:R-:W-:-:S02]  /*2f80*/  @P2 PRMT R85, R196, 0x7610, R85 ;  /* 0x00007610c4552816 */ /* 0x000fc40000000055 */
[----:B------:R-:W-:Y:S02]  /*2f90*/  @P2 F2FP.BF16.PACK_AB R204, RZ, R204 ;  /* 0x000000ccffcc223e */ /* 0x000fe400000010ff */
[----:B------:R-:W-:Y:S02]  /*2fa0*/  @P2 PRMT R86, R203, 0x7610, R86 ;  /* 0x00007610cb562816 */ /* 0x000fe40000000056 */
[----:B------:R-:W-:Y:S02]  /*2fb0*/  @!P1 ISETP.NE.AND.EX P6, PT, RZ, c[0x0][0x21c], PT, P6 ;  /* 0x00008700ff009a0c */ /* 0x000fe40003fc5360 */
[----:B------:R-:W-:Y:S02]  /*2fc0*/  @P2 LOP3.LUT P5, RZ, R202, 0xff, RZ, 0xc0, !PT ;  /* 0x000000ffcaff2812 */ /* 0x000fe400078ac0ff */
[----:B------:R-:W-:Y:S02]  /*2fd0*/  @P2 PRMT R84, R84, 0x5410, R201 ;  /* 0x0000541054542816 */ /* 0x000fe400000000c9 */
[----:B------:R-:W-:-:S02]  /*2fe0*/  @P2 PRMT R85, R85, 0x5410, R200 ;  /* 0x0000541055552816 */ /* 0x000fc400000000c8 */
[----:B------:R-:W-:Y:S02]  /*2ff0*/  @P2 PRMT R86, R86, 0x5410, R204 ;  /* 0x0000541056562816 */ /* 0x000fe400000000cc */
[----:B------:R-:W-:Y:S02]  /*3000*/  @P2 F2FP.BF16.PACK_AB R205, RZ, R205 ;  /* 0x000000cdffcd223e */ /* 0x000fe400000010ff */
[----:B-1----:R-:W-:Y:S02]  /*3010*/  @P2 IADD3 R92, R126, 0x100, RZ ;  /* 0x000001007e5c2810 */ /* 0x002fe40007ffe0ff */
[----:B------:R-:W-:Y:S02]  /*3020*/  SEL R88, R129, R80, P4 ;  /* 0x0000005081587207 */ /* 0x000fe40002000000 */
[----:B------:R-:W-:Y:S02]  /*3030*/  SEL R89, R162, R81, P4 ;  /* 0x00000051a2597207 */ /* 0x000fe40002000000 */
[----:B------:R-:W-:-:S02]  /*3040*/  SEL R90, R199, R82, P4 ;  /* 0x00000052c75a7207 */ /* 0x000fc40002000000 */
        /* <DEDUP_REMOVED lines=9> */
.L_x_3597:
[----:B------:R-:W-:Y:S05]  /*30e0*/  BSYNC B0 ;  /* 0x0000000000007941 */ /* 0x000fea0003800000 */
.L_x_3596:
[----:B------:R-:W-:Y:S01]  /*30f0*/  @P2 F2FP.BF16.PACK_AB R96, RZ, R96 ;  /* 0x00000060ff60223e */ /* 0x000fe200000010ff */
[----:B------:R-:W-:Y:S01]  /*3100*/  @P2 IMAD.WIDE.U32 R92, R92, R97, c[0x0][0x248] ;  /* 0x000092005c5c2625 */ /* 0x000fe200078e0061 */
[----:B------:R-:W-:Y:S01]  /*3110*/  @P2 PRMT R87, R205, 0x7610, R87 ;  /* 0x00007610cd572816 */ /* 0x000fe20000000057 */
[----:B------:R0:W-:Y:S01]  /*3120*/  @P3 STG.E.128 [R160.64+0x10], R88 ;  /* 0x00001058a0003986 */ /* 0x0001e2000c101d04 */
[----:B------:R-:W-:Y:S01]  /*3130*/  @!P1 ISETP.NE.U32.AND P6, PT, RZ, c[0x0][0x218], PT ;  /* 0x00008600ff009a0c */ /* 0x000fe20003fc5070 */
[----:B------:R-:W-:Y:S01]  /*3140*/  @P2 FMUL.FTZ R94, R95, c[0x0][0x1ec] ;  /* 0x00007b005f5e2a20 */ /* 0x000fe20000410000 */
[----:B------:R-:W-:Y:S01]  /*3150*/  @P2 PRMT R87, R87, 0x5410, R96 ;  /* 0x0000541057572816 */ /* 0x000fe20000000060 */
[----:B------:R-:W-:Y:S01]  /*3160*/  BSSY B0, `(.L_x_3598) ;  /* 0x0000014000007945 */ /* 0x000fe20003800000 */
[----:B------:R-:W-:Y:S01]  /*3170*/  @!P1 ISETP.NE.AND.EX P6, PT, RZ, c[0x0][0x21c], PT, P6 ;  /* 0x00008700ff009a0c */ /* 0x000fe20003fc5360 */
[----:B------:R-:W-:Y:S02]  /*3180*/  @P2 FMUL.FTZ R94, R94, c[0x0][0x1e8] ;  /* 0x00007a005e5e2a20 */ /* 0x000fe40000410000 */
[----:B------:R1:W-:Y:S01]  /*3190*/  @P2 STG.E.128 [R92.64], R84 ;  /* 0x000000545c002986 */ /* 0x0003e2000c101d04 */
[----:B------:R-:W-:-:S02]  /*31a0*/  @!P1 FSEL R96, R69, RZ, P6 ;  /* 0x000000ff45609208 */ /* 0x000fc40003000000 */
[----:B------:R-:W-:Y:S02]  /*31b0*/  @P2 FSEL R94, R94, RZ, P5 ;  /* 0x000000ff5e5e2208 */ /* 0x000fe40002800000 */
[----:B------:R-:W-:Y:S02]  /*31c0*/  @!P1 ISETP.NE.U32.AND P5, PT, RZ, c[0x0][0x218], PT ;  /* 0x00008600ff009a0c */ /* 0x000fe40003fa5070 */
[----:B------:R-:W-:Y:S02]  /*31d0*/  @!P1 ISETP.NE.U32.AND P6, PT, RZ, c[0x0][0x218], PT ;  /* 0x00008600ff009a0c */ /* 0x000fe40003fc5070 */
[----:B------:R-:W-:Y:S02]  /*31e0*/  @!P1 ISETP.NE.AND.EX P5, PT, RZ, c[0x0][0x21c], PT, P5 ;  /* 0x00008700ff009a0c */ /* 0x000fe40003fa5350 */
[----:B------:R-:W-:Y:S02]  /*31f0*/  @!P1 ISETP.NE.AND.EX P6, PT, RZ, c[0x0][0x21c], PT, P6 ;  /* 0x00008700ff009a0c */ /* 0x000fe40003fc5360 */
[----:B0-----:R-:W-:-:S02]  /*3200*/  @!P1 FSEL R91, R70, RZ, P5 ;  /* 0x000000ff465b9208 */ /* 0x001fc40002800000 */
[----:B------:R-:W-:Y:S02]  /*3210*/  @P2 LOP3.LUT P5, RZ, R2, 0xff00, RZ, 0xc0, !PT ;  /* 0x0000ff0002ff2812 */ /* 0x000fe400078ac0ff */
        /* <DEDUP_REMOVED lines=8> */
.L_x_3599:
[----:B-1----:R-:W-:Y:S05]  /*32a0*/  BSYNC B0 ;  /* 0x0000000000007941 */ /* 0x002fea0003800000 */
.L_x_3598:
        /* <DEDUP_REMOVED lines=8> */
.L_x_3601:
[----:B------:R-:W-:Y:S05]  /*3330*/  BSYNC B0 ;  /* 0x0000000000007941 */ /* 0x000fea0003800000 */
.L_x_3600:
[----:B------:R-:W-:Y:S01]  /*3340*/  @P2 FMUL.FTZ R88, R96, c[0x0][0x1ec] ;  /* 0x00007b0060582a20 */ /* 0x000fe20000410000 */
[----:B------:R-:W-:Y:S01]  /*3350*/  BSSY B0, `(.L_x_3602) ;  /* 0x000000e000007945 */ /* 0x000fe20003800000 */
[----:B------:R-:W-:Y:S01]  /*3360*/  @P2 FMUL.FTZ R89, R91, c[0x0][0x1ec] ;  /* 0x00007b005b592a20 */ /* 0x000fe20000410000 */
[----:B------:R-:W-:Y:S01]  /*3370*/  @P2 LOP3.LUT P6, RZ, R2, 0xff0000, RZ, 0xc0, !PT ;  /* 0x00ff000002ff2812 */ /* 0x000fe200078cc0ff */
[----:B------:R-:W-:Y:S02]  /*3380*/  @P2 FMUL.FTZ R88, R88, c[0x0][0x1e8] ;  /* 0x00007a0058582a20 */ /* 0x000fe40000410000 */
[----:B------:R-:W-:Y:S01]  /*3390*/  @P2 FMUL.FTZ R89, R89, c[0x0][0x1e8] ;  /* 0x00007a0059592a20 */ /* 0x000fe20000410000 */
[----:B------:R-:W-:Y:S05]  /*33a0*/  @!P1 BRA `(.L_x_3603) ;  /* 0x0000008000009947 */ /* 0x000fea0003800000 */
[----:B------:R-:W-:Y:S01]  /*33b0*/  P2R R92, PR, RZ, 0x1 ;  /* 0x00000001ff5c7803 */ /* 0x000fe20000000000 */
[----:B------:R-:W-:Y:S01]  /*33c0*/  FFMA.FTZ R90, R168, R101, R100 ;  /* 0x00000065a85a7223 */ /* 0x000fe20000010064 */
[----:B------:R-:W-:-:S03]  /*33d0*/  ISETP.NE.U32.AND P0, PT, RZ, c[0x0][0x218], PT ;  /* 0x00008600ff007a0c */ /* 0x000fc60003f05070 */
[----:B------:R-:W-:Y:S01]  /*33e0*/  FADD.FTZ R93, R107, -R90 ;  /* 0x8000005a6b5d7221 */ /* 0x000fe20000010000 */
[----:B------:R-:W-:-:S03]  /*33f0*/  ISETP.NE.AND.EX P0, PT, RZ, c[0x0][0x21c], PT, P0 ;  /* 0x00008700ff007a0c */ /* 0x000fc60003f05300 */
[----:B------:R-:W-:-:S10]  /*3400*/  FMUL.FTZ R90, R132, R93 ;  /* 0x0000005d845a7220 */ /* 0x000fd40000410000 */
[----:B------:R-:W-:Y:S01]  /*3410*/  @P0 FADD.FTZ R90, R71, R90 ;  /* 0x0000005a475a0221 */ /* 0x000fe20000010000 */
[----:B------:R-:W-:-:S08]  /*3420*/  ISETP.NE.AND P0, PT, R92, RZ, PT ;  /* 0x000000ff5c00720c */ /* 0x000fd00003f05270 */
.L_x_3603:
[----:B------:R-:W-:Y:S05]  /*3430*/  BSYNC B0 ;  /* 0x0000000000007941 */ /* 0x000fea0003800000 */
.L_x_3602:
[----:B------:R-:W-:Y:S01]  /*3440*/  @P2 FMUL.FTZ R92, R90, c[0x0][0x1ec] ;  /* 0x00007b005a5c2a20 */ /* 0x000fe20000410000 */
[----:B------:R-:W-:Y:S01]  /*3450*/  @P2 FSEL R89, R89, RZ, P6 ;  /* 0x000000ff59592208 */ /* 0x000fe20003000000 */
[----:B------:R-:W-:Y:S01]  /*3460*/  BSSY B0, `(.L_x_3604) ;  /* 0x0000013000007945 */ /* 0x000fe20003800000 */
[----:B------:R-:W-:Y:S01]  /*3470*/  @P2 LOP3.LUT P6, RZ, R2, 0xff000000, RZ, 0xc0, !PT ;  /* 0xff00000002ff2812 */ /* 0x000fe200078cc0ff */
[----:B------:R-:W-:Y:S01]  /*3480*/  @P2 FMUL.FTZ R92, R92, c[0x0][0x1e8] ;  /* 0x00007a005c5c2a20 */ /* 0x000fe20000410000 */
[----:B------:R-:W-:Y:S02]  /*3490*/  @P2 FSEL R88, R88, RZ, P5 ;  /* 0x000000ff58582208 */ /* 0x000fe40002800000 */
[----:B------:R-:W-:Y:S02]  /*34a0*/  @!P1 ISETP.NE.U32.AND P5, PT, RZ, c[0x0][0x218], PT ;  /* 0x00008600ff009a0c */ /* 0x000fe40003fa5070 */
[----:B------:R-:W-:-:S02]  /*34b0*/  @P2 FSEL R92, R92, RZ, P6 ;  /* 0x000000ff5c5c2208 */ /* 0x000fc40003000000 */
[----:B------:R-:W-:Y:S02]  /*34c0*/  @!P1 ISETP.NE.U32.AND P6, PT, RZ, c[0x0][0x218], PT ;  /* 0x00008600ff009a0c */ /* 0x000fe40003fc5070 */
[----:B------:R-:W-:Y:S02]  /*34d0*/  @!P1 ISETP.NE.AND.EX P5, PT, RZ, c[0x0][0x21c], PT, P5 ;  /* 0x00008700ff009a0c */ /* 0x000fe40003fa5350 */
[----:B------:R-:W-:Y:S02]  /*34e0*/  @!P1 ISETP.NE.AND.EX P6, PT, RZ, c[0x0][0x21c], PT, P6 ;  /* 0x00008700ff009a0c */ /* 0x000fe40003fc5360 */
[----:B------:R-:W-:Y:S02]  /*34f0*/  @!P1 FSEL R93, R72, RZ, P5 ;  /* 0x000000ff485d9208 */ /* 0x000fe40002800000 */
[----:B------:R-:W-:Y:S02]  /*3500*/  @!P1 ISETP.NE.U32.AND P5, PT, RZ, c[0x0][0x218], PT ;  /* 0x00008600ff009a0c */ /* 0x000fe40003fa5070 */
        /* <DEDUP_REMOVED lines=8> */
.L_x_3605:
[----:B------:R-:W-:Y:S05]  /*3590*/  BSYNC B0 ;  /* 0x0000000000007941 */ /* 0x000fea0003800000 */
.L_x_3604:
        /* <DEDUP_REMOVED lines=8> */
.L_x_3607:
[----:B------:R-:W-:Y:S05]  /*3620*/  BSYNC B0 ;  /* 0x0000000000007941 */ /* 0x000fea0003800000 */
.L_x_3606:
[----:B------:R-:W-:Y:S01]  /*3630*/  @P2 FMUL.FTZ R97, R93, c[0x0][0x1ec] ;  /* 0x00007b005d612a20 */ /* 0x000fe20000410000 */
[----:B------:R-:W-:Y:S01]  /*3640*/  @!P1 ISETP.NE.AND.EX P5, PT, RZ, c[0x0][0x21c], PT, P5 ;  /* 0x00008700ff009a0c */ /* 0x000fe20003fa5350 */
[----:B------:R-:W-:Y:S01]  /*3650*/  BSSY B0, `(.L_x_3608) ;  /* 0x000000d000007945 */ /* 0x000fe20003800000 */
[----:B------:R-:W-:Y:S01]  /*3660*/  @P2 LOP3.LUT P6, RZ, R3, 0xff, RZ, 0xc0, !PT ;  /* 0x000000ff03ff2812 */ /* 0x000fe200078cc0ff */
[----:B------:R-:W-:Y:S01]  /*3670*/  @P2 FMUL.FTZ R97, R97, c[0x0][0x1e8] ;  /* 0x00007a0061612a20 */ /* 0x000fe20000410000 */
[----:B------:R-:W-:Y:S01]  /*3680*/  @P2 F2FP.BF16.PACK_AB R94, RZ, R94 ;  /* 0x0000005eff5e223e */ /* 0x000fe200000010ff */
        /* <DEDUP_REMOVED lines=9> */
.L_x_3609:
[----:B------:R-:W-:Y:S05]  /*3720*/  BSYNC B0 ;  /* 0x0000000000007941 */ /* 0x000fea0003800000 */
.L_x_3608:
[----:B------:R-:W-:Y:S01]  /*3730*/  @P2 FMUL.FTZ R102, R103, c[0x0][0x1ec] ;  /* 0x00007b0067662a20 */ /* 0x000fe20000410000 */
[----:B------:R-:W-:Y:S01]  /*3740*/  @P2 LOP3.LUT P5, RZ, R3, 0xff00, RZ, 0xc0, !PT ;  /* 0x0000ff0003ff2812 */ /* 0x000fe200078ac0ff */
[----:B------:R-:W-:Y:S01]  /*3750*/  @P2 FMUL.FTZ R99, R99, c[0x0][0x1e8] ;  /* 0x00007a0063632a20 */ /* 0x000fe20000410000 */
[----:B------:R-:W-:Y:S01]  /*3760*/  @P2 FSEL R97, R97, RZ, P6 ;  /* 0x000000ff61612208 */ /* 0x000fe20003000000 */
[----:B------:R-:W-:Y:S01]  /*3770*/  @P2 FMUL.FTZ R102, R102, c[0x0][0x1e8] ;  /* 0x00007a0066662a20 */ /* 0x000fe20000410000 */
[----:B------:R-:W-:Y:S01]  /*3780*/  @P2 LOP3.LUT P6, RZ, R3, 0xff0000, RZ, 0xc0, !PT ;  /* 0x00ff000003ff2812 */ /* 0x000fe200078cc0ff */
[----:B------:R-:W-:Y:S01]  /*3790*/  BSSY B0, `(.L_x_3610) ;  /* 0x0000021000007945 */ /* 0x000fe20003800000 */
[----:B------:R-:W-:Y:S02]  /*37a0*/  @P2 FSEL R99, R99, RZ, P5 ;  /* 0x000000ff63632208 */ /* 0x000fe40002800000 */
[----:B------:R-:W-:Y:S02]  /*37b0*/  @P2 F2FP.BF16.PACK_AB R89, RZ, R89 ;  /* 0x00000059ff59223e */ /* 0x000fe400000010ff */
[----:B------:R-:W-:-:S02]  /*37c0*/  @P2 FSEL R102, R102, RZ, P6 ;  /* 0x000000ff66662208 */ /* 0x000fc40003000000 */
[----:B------:R-:W-:Y:S02]  /*37d0*/  @P2 F2FP.BF16.PACK_AB R97, RZ, R97 ;  /* 0x00000061ff61223e */ /* 0x000fe400000010ff */
[----:B------:R-:W-:Y:S02]  /*37e0*/  @!P1 ISETP.NE.U32.AND P5, PT, RZ, c[0x0][0x218], PT ;  /* 0x00008600ff009a0c */ /* 0x000fe40003fa5070 */
[----:B------:R-:W-:Y:S02]  /*37f0*/  @P2 F2FP.BF16.PACK_AB R88, RZ, R88 ;  /* 0x00000058ff58223e */ /* 0x000fe400000010ff */
[----:B------:R-:W-:Y:S02]  /*3800*/  @P2 PRMT R84, R94, 0x7610, R84 ;  /* 0x000076105e542816 */ /* 0x000fe40000000054 */
[----:B------:R-:W-:Y:S02]  /*3810*/  @P2 F2FP.BF16.PACK_AB R92, RZ, R92 ;  /* 0x0000005cff5c223e */ /* 0x000fe400000010ff */
[----:B------:R-:W-:-:S02]  /*3820*/  @P2 F2FP.BF16.PACK_AB R99, RZ, R99 ;  /* 0x00000063ff63223e */ /* 0x000fc400000010ff */
[----:B------:R-:W-:Y:S02]  /*3830*/  @P2 F2FP.BF16.PACK_AB R102, RZ, R102 ;  /* 0x00000066ff66223e */ /* 0x000fe400000010ff */
[----:B------:R-:W-:Y:S02]  /*3840*/  @!P1 ISETP.NE.AND.EX P5, PT, RZ, c[0x0][0x21c], PT, P5 ;  /* 0x00008700ff009a0c */ /* 0x000fe40003fa5350 */
[----:B------:R-:W-:Y:S02]  /*3850*/  @P2 PRMT R85, R89, 0x7610, R85 ;  /* 0x0000761059552816 */ /* 0x000fe40000000055 */
[----:B------:R-:W-:Y:S02]  /*3860*/  @P2 PRMT R86, R97, 0x7610, R86 ;  /* 0x0000761061562816 */ /* 0x000fe40000000056 */
[----:B------:R-:W-:Y:S02]  /*3870*/  @P2 PRMT R84, R84, 0x5410, R88 ;  /* 0x0000541054542816 */ /* 0x000fe40000000058 */
[----:B------:R-:W-:-:S02]  /*3880*/  SEL R76, R95, R76, P4 ;  /* 0x0000004c5f4c7207 */ /* 0x000fc40002000000 */
[----:B------:R-:W-:Y:S02]  /*3890*/  SEL R77, R96, R77, P4 ;  /* 0x0000004d604d7207 */ /* 0x000fe40002000000 */
[----:B------:R-:W-:Y:S02]  /*38a0*/  SEL R78, R91, R78, P4 ;  /* 0x0000004e5b4e7207 */ /* 0x000fe40002000000 */
[----:B------:R-:W-:Y:S02]  /*38b0*/  SEL R79, R90, R79, P4 ;  /* 0x0000004f5a4f7207 */ /* 0x000fe40002000000 */
[----:B------:R-:W-:Y:S02]  /*38c0*/  SEL R80, R93, R80, P4 ;  /* 0x000000505d507207 */ /* 0x000fe40002000000 */
[----:B------:R-:W-:Y:S02]  /*38d0*/  SEL R81, R98, R81, P4 ;  /* 0x0000005162517207 */ /* 0x000fe40002000000 */
[----:B------:R-:W-:-:S02]  /*38e0*/  @P2 PRMT R85, R85, 0x5410, R92 ;  /* 0x0000541055552816 */ /* 0x000fc4000000005c */
        /* <DEDUP_REMOVED lines=11> */
.L_x_3611:
[----:B------:R-:W-:Y:S05]  /*39a0*/  BSYNC B0 ;  /* 0x0000000000007941 */ /* 0x000fea0003800000 */
.L_x_3610:
[----:B------:R-:W-:Y:S01]  /*39b0*/  @P2 FMUL.FTZ R2, R88, c[0x0][0x1ec] ;  /* 0x00007b0058022a20 */ /* 0x000fe20000410000 */
[----:B------:R-:W-:Y:S01]  /*39c0*/  @P2 LOP3.LUT P1, RZ, R3, 0xff000000, RZ, 0xc0, !PT ;  /* 0xff00000003ff2812 */ /* 0x000fe2000782c0ff */
[----:B------:R-:W-:Y:S01]  /*39d0*/  @P2 IMAD.MOV.U32 R91, RZ, RZ, 0x10 ;  /* 0x00000010ff5b2424 */ /* 0x000fe200078e00ff */
[----:B------:R-:W-:Y:S01]  /*39e0*/  @P3 MOV R3, 0x20 ;  /* 0x0000002000033802 */ /* 0x000fe20000000f00 */
[----:B------:R-:W-:Y:S01]  /*39f0*/  @P2 FMUL.FTZ R2, R2, c[0x0][0x1e8] ;  /* 0x00007a0002022a20 */ /* 0x000fe20000410000 */
[----:B------:R-:W-:Y:S02]  /*3a00*/  @P2 IADD3 R126, R126, 0x200, RZ ;  /* 0x000002007e7e2810 */ /* 0x000fe40007ffe0ff */
[----:B------:R-:W-:Y:S02]  /*3a10*/  SEL R83, R88, R83, P4 ;  /* 0x0000005358537207 */ /* 0x000fe40002000000 */
[----:B------:R-:W-:Y:S01]  /*3a20*/  @P2 FSEL R89, R2, RZ, P1 ;  /* 0x000000ff02592208 */ /* 0x000fe20000800000 */
[----:B------:R-:W-:Y:S01]  /*3a30*/  @P3 IMAD.WIDE.U32 R2, R0, R3, c[0x0][0x258] ;  /* 0x0000960000023625 */ /* 0x000fe200078e0003 */
[----:B------:R-:W-:-:S02]  /*3a40*/  LOP3.LUT P1, RZ, R141, 0xff, RZ, 0xc0, !PT ;  /* 0x000000ff8dff7812 */ /* 0x000fc4000782c0ff */
[----:B------:R-:W-:Y:S01]  /*3a50*/  @P2 F2FP.BF16.PACK_AB R0, RZ, R89 ;  /* 0x00000059ff00223e */ /* 0x000fe200000010ff */
[----:B------:R-:W-:Y:S01]  /*3a60*/  @P2 IMAD.WIDE.U32 R88, R126, R91, c[0x0][0x248] ;  /* 0x000092007e582625 */ /* 0x000fe200078e005b */
[----:B------:R0:W-:Y:S01]  /*3a70*/  @P3 STG.E.128 [R2.64], R76 ;  /* 0x0000004c02003986 */ /* 0x0001e2000c101d04 */
[----:B------:R-:W-:Y:S02]  /*3a80*/  SEL R141, RZ, 0x1, P1 ;  /* 0x00000001ff8d7807 */ /* 0x000fe40000800000 */
[----:B------:R-:W-:Y:S01]  /*3a90*/  @P2 PRMT R87, R87, 0x5410, R0 ;  /* 0x0000541057572816 */ /* 0x000fe20000000000 */
[----:B------:R0:W-:Y:S04]  /*3aa0*/  @P3 STG.E.128 [R2.64+0x10], R80 ;  /* 0x0000105002003986 */ /* 0x0001e8000c101d04 */
[----:B------:R0:W-:Y:S02]  /*3ab0*/  @P2 STG.E.128 [R88.64], R84 ;  /* 0x0000005458002986 */ /* 0x0001e4000c101d04 */
[----:B0-----:R-:W-:Y:S01]  /*3ac0*/  @P0 CALL.REL.NOINC `(.L_x_3558) ;  /* 0x0000001000000944 */ /* 0x001fe20003c00000 */
[----:B------:R-:W-:Y:S05]  /*3ad0*/  BRA `(.L_x_3612) ;  /* 0xffffcab000007947 */ /* 0x000fea000383ffff */
.L_x_3558:
[----:B------:R-:W0:Y:S01]  /*3ae0*/  S2UR UR6, SR_CTAID.X ;  /* 0x00000000000679c3 */ /* 0x000e220000002500 */
[----:B------:R-:W-:Y:S01]  /*3af0*/  HFMA2.MMA R53, -RZ, RZ, 0, 1.9073486328125e-06 ;  /* 0x00000020ff357435 */ /* 0x000fe200000001ff */
[----:B0-----:R-:W-:-:S02]  /*3b00*/  LEA.HI R0, R159, UR6, RZ, 0x18 ;  /* 0x000000069f007c11 */ /* 0x001fc4000f8fc0ff */
        /* <DEDUP_REMOVED lines=18> */
.L_x_3562:
[----:B------:R-:W-:Y:S01]  /*3c30*/  IMAD.MOV.U32 R92, RZ, RZ, R90 ;  /* 0x000000ffff5c7224 */ /* 0x000fe200078e005a */
[----:B------:R-:W-:Y:S01]  /*3c40*/  MOV R99, 0x10 ;  /* 0x0000001000637802 */ /* 0x000fe20000000f00 */
[----:B------:R-:W-:Y:S01]  /*3c50*/  IMAD.MOV.U32 R94, RZ, RZ, 0x1f ;  /* 0x0000001fff5e7424 */ /* 0x000fe200078e00ff */
[----:B------:R-:W-:-:S02]  /*3c60*/  MOV R101, 0xffffffff ;  /* 0xffffffff00657802 */ /* 0x000fc40000000f00 */
[----:B------:R-:W-:Y:S02]  /*3c70*/  MOV R88, 0x3c90 ;  /* 0x00003c9000587802 */ /* 0x000fe40000000f00 */
[----:B------:R-:W-:Y:S05]  /*3c80*/  CALL.REL.NOINC `($__internal_73_$__cuda_sm70_shflsync_down_p) ;  /* 0x0000046000007944 */ /* 0x000fea0003c00000 */
[----:B-1----:R-:W-:Y:S01]  /*3c90*/  IMAD.MOV.U32 R95, RZ, RZ, R92 ;  /* 0x000000ffff5f7224 */ /* 0x002fe200078e005c */
[----:B0-----:R-:W-:Y:S05]  /*3ca0*/  BRA `(.L_x_3613) ;  /* 0xffffdc1000007947 */ /* 0x001fea000383ffff */
.L_x_3563:
[----:B------:R-:W-:Y:S01]  /*3cb0*/  HFMA2.MMA R94, -RZ, RZ, 0, 1.847743988037109375e-06 ;  /* 0x0000001fff5e7435 */ /* 0x000fe200000001ff */
[----:B------:R-:W-:Y:S01]  /*3cc0*/  MOV R92, R93 ;  /* 0x0000005d005c7202 */ /* 0x000fe20000000f00 */
[----:B------:R-:W-:Y:S01]  /*3cd0*/  IMAD.MOV.U32 R99, RZ, RZ, 0x10 ;  /* 0x00000010ff637424 */ /* 0x000fe200078e00ff */
[----:B------:R-:W-:Y:S01]  /*3ce0*/  MOV R88, 0x3d10 ;  /* 0x00003d1000587802 */ /* 0x000fe20000000f00 */
[----:B------:R-:W-:Y:S02]  /*3cf0*/  IMAD.MOV.U32 R101, RZ, RZ, -0x1 ;  /* 0xffffffffff657424 */ /* 0x000fe400078e00ff */
[----:B01----:R-:W-:Y:S05]  /*3d00*/  CALL.REL.NOINC `($__internal_73_$__cuda_sm70_shflsync_down_p) ;  /* 0x000003e000007944 */ /* 0x003fea0003c00000 */
[----:B------:R-:W-:Y:S01]  /*3d10*/  FADD.FTZ R95, R95, R90 ;  /* 0x0000005a5f5f7221 */ /* 0x000fe20000010000 */
[----:B0-----:R-:W-:Y:S01]  /*3d20*/  HFMA2.MMA R94, -RZ, RZ, 0, 1.847743988037109375e-06 ;  /* 0x0000001fff5e7435 */ /* 0x001fe200000001ff */
[----:B-1----:R-:W-:Y:S01]  /*3d30*/  FADD.FTZ R93, R93, R92 ;  /* 0x0000005c5d5d7221 */ /* 0x002fe20000010000 */
[----:B------:R-:W-:Y:S01]  /*3d40*/  MOV R99, 0x8 ;  /* 0x0000000800637802 */ /* 0x000fe20000000f00 */
[----:B------:R-:W-:Y:S01]  /*3d50*/  IMAD.MOV.U32 R101, RZ, RZ, -0x1 ;  /* 0xffffffffff657424 */ /* 0x000fe200078e00ff */
[----:B------:R-:W-:-:S02]  /*3d60*/  MOV R92, R95 ;  /* 0x0000005f005c7202 */ /* 0x000fc40000000f00 */
[----:B------:R-:W-:Y:S02]  /*3d70*/  MOV R88, 0x3d90 ;  /* 0x00003d9000587802 */ /* 0x000fe40000000f00 */
[----:B------:R-:W-:Y:S05]  /*3d80*/  CALL.REL.NOINC `($__internal_73_$__cuda_sm70_shflsync_down_p) ;  /* 0x0000036000007944 */ /* 0x000fea0003c00000 */
[----:B0-----:R-:W-:Y:S01]  /*3d90*/  HFMA2.MMA R99, -RZ, RZ, 0, 4.76837158203125e-07 ;  /* 0x00000008ff637435 */ /* 0x001fe200000001ff */
[----:B-1----:R-:W-:Y:S01]  /*3da0*/  MOV R90, R92 ;  /* 0x0000005c005a7202 */ /* 0x002fe20000000f00 */
[----:B------:R-:W-:Y:S01]  /*3db0*/  IMAD.MOV.U32 R92, RZ, RZ, R93 ;  /* 0x000000ffff5c7224 */ /* 0x000fe200078e005d */
[----:B------:R-:W-:Y:S01]  /*3dc0*/  MOV R94, 0x1f ;  /* 0x0000001f005e7802 */ /* 0x000fe20000000f00 */
[----:B------:R-:W-:Y:S01]  /*3dd0*/  IMAD.MOV.U32 R101, RZ, RZ, -0x1 ;  /* 0xffffffffff657424 */ /* 0x000fe200078e00ff */
[----:B------:R-:W-:Y:S02]  /*3de0*/  MOV R88, 0x3e00 ;  /* 0x00003e0000587802 */ /* 0x000fe40000000f00 */
[----:B------:R-:W-:Y:S05]  /*3df0*/  CALL.REL.NOINC `($__internal_73_$__cuda_sm70_shflsync_down_p) ;  /* 0x000002f000007944 */ /* 0x000fea0003c00000 */
[----:B------:R-:W-:Y:S01]  /*3e00*/  FADD.FTZ R95, R90, R95 ;  /* 0x0000005f5a5f7221 */ /* 0x000fe20000010000 */
[----:B0-----:R-:W-:Y:S01]  /*3e10*/  HFMA2.MMA R99, -RZ, RZ, 0, 2.384185791015625e-07 ;  /* 0x00000004ff637435 */ /* 0x001fe200000001ff */
[----:B-1----:R-:W-:Y:S01]  /*3e20*/  FADD.FTZ R93, R93, R92 ;  /* 0x0000005c5d5d7221 */ /* 0x002fe20000010000 */
[----:B------:R-:W-:Y:S01]  /*3e30*/  MOV R94, 0x1f ;  /* 0x0000001f005e7802 */ /* 0x000fe20000000f00 */
[----:B------:R-:W-:Y:S01]  /*3e40*/  IMAD.MOV.U32 R101, RZ, RZ, -0x1 ;  /* 0xffffffffff657424 */ /* 0x000fe200078e00ff */
[----:B------:R-:W-:-:S02]  /*3e50*/  MOV R92, R95 ;  /* 0x0000005f005c7202 */ /* 0x000fc40000000f00 */
[----:B------:R-:W-:Y:S02]  /*3e60*/  MOV R88, 0x3e80 ;  /* 0x00003e8000587802 */ /* 0x000fe40000000f00 */
[----:B------:R-:W-:Y:S05]  /*3e70*/  CALL.REL.NOINC `($__internal_73_$__cuda_sm70_shflsync_down_p) ;  /* 0x0000027000007944 */ /* 0x000fea0003c00000 */
[----:B0-----:R-:W-:Y:S01]  /*3e80*/  HFMA2.MMA R99, -RZ, RZ, 0, 2.384185791015625e-07 ;  /* 0x00000004ff637435 */ /* 0x001fe200000001ff */
[----:B-1----:R-:W-:Y:S01]  /*3e90*/  MOV R90, R92 ;  /* 0x0000005c005a7202 */ /* 0x002fe20000000f00 */
[----:B------:R-:W-:Y:S01]  /*3ea0*/  IMAD.MOV.U32 R92, RZ, RZ, R93 ;  /* 0x000000ffff5c7224 */ /* 0x000fe200078e005d */
[----:B------:R-:W-:Y:S01]  /*3eb0*/  MOV R94, 0x1f ;  /* 0x0000001f005e7802 */ /* 0x000fe20000000f00 */
[----:B------:R-:W-:Y:S01]  /*3ec0*/  IMAD.MOV.U32 R101, RZ, RZ, -0x1 ;  /* 0xffffffffff657424 */ /* 0x000fe200078e00ff */
[----:B------:R-:W-:Y:S02]  /*3ed0*/  MOV R88, 0x3ef0 ;  /* 0x00003ef000587802 */ /* 0x000fe40000000f00 */
[----:B------:R-:W-:Y:S05]  /*3ee0*/  CALL.REL.NOINC `($__internal_73_$__cuda_sm70_shflsync_down_p) ;  /* 0x0000020000007944 */ /* 0x000fea0003c00000 */
[----:B------:R-:W-:Y:S01]  /*3ef0*/  FADD.FTZ R95, R90, R95 ;  /* 0x0000005f5a5f7221 */ /* 0x000fe20000010000 */
[----:B0-----:R-:W-:Y:S01]  /*3f00*/  HFMA2.MMA R99, -RZ, RZ, 0, 1.1920928955078125e-07 ;  /* 0x00000002ff637435 */ /* 0x001fe200000001ff */
[----:B-1----:R-:W-:Y:S01]  /*3f10*/  FADD.FTZ R97, R93, R92 ;  /* 0x0000005c5d617221 */ /* 0x002fe20000010000 */
[----:B------:R-:W-:Y:S01]  /*3f20*/  MOV R94, 0x1f ;  /* 0x0000001f005e7802 */ /* 0x000fe20000000f00 */
[----:B------:R-:W-:Y:S01]  /*3f30*/  IMAD.MOV.U32 R101, RZ, RZ, -0x1 ;  /* 0xffffffffff657424 */ /* 0x000fe200078e00ff */
[----:B------:R-:W-:-:S02]  /*3f40*/  MOV R92, R95 ;  /* 0x0000005f005c7202 */ /* 0x000fc40000000f00 */
[----:B------:R-:W-:Y:S02]  /*3f50*/  MOV R88, 0x3f70 ;  /* 0x00003f7000587802 */ /* 0x000fe40000000f00 */
[----:B------:R-:W-:Y:S05]  /*3f60*/  CALL.REL.NOINC `($__internal_73_$__cuda_sm70_shflsync_down_p) ;  /* 0x0000018000007944 */ /* 0x000fea0003c00000 */
[----:B0-----:R-:W-:Y:S01]  /*3f70*/  HFMA2.MMA R99, -RZ, RZ, 0, 1.1920928955078125e-07 ;  /* 0x00000002ff637435 */ /* 0x001fe200000001ff */
[----:B-1----:R-:W-:Y:S01]  /*3f80*/  MOV R90, R92 ;  /* 0x0000005c005a7202 */ /* 0x002fe20000000f00 */
[----:B------:R-:W-:Y:S01]  /*3f90*/  IMAD.MOV.U32 R92, RZ, RZ, R97 ;  /* 0x000000ffff5c7224 */ /* 0x000fe200078e0061 */
[----:B------:R-:W-:Y:S01]  /*3fa0*/  MOV R94, 0x1f ;  /* 0x0000001f005e7802 */ /* 0x000fe20000000f00 */
[----:B------:R-:W-:Y:S01]  /*3fb0*/  IMAD.MOV.U32 R101, RZ, RZ, -0x1 ;  /* 0xffffffffff657424 */ /* 0x000fe200078e00ff */
[----:B------:R-:W-:Y:S02]  /*3fc0*/  MOV R88, 0x3fe0 ;  /* 0x00003fe000587802 */ /* 0x000fe40000000f00 */
[----:B------:R-:W-:Y:S05]  /*3fd0*/  CALL.REL.NOINC `($__internal_73_$__cuda_sm70_shflsync_down_p) ;  /* 0x0000011000007944 */ /* 0x000fea0003c00000 */
[----:B------:R-:W-:Y:S01]  /*3fe0*/  FADD.FTZ R93, R90, R95 ;  /* 0x0000005f5a5d7221 */ /* 0x000fe20000010000 */
[----:B0-----:R-:W-:Y:S01]  /*3ff0*/  HFMA2.MMA R99, -RZ, RZ, 0, 5.9604644775390625e-08 ;  /* 0x00000001ff637435 */ /* 0x001fe200000001ff */
[----:B-1----:R-:W-:Y:S01]  /*4000*/  FADD.FTZ R97, R97, R92 ;  /* 0x0000005c61617221 */ /* 0x002fe20000010000 */
[----:B------:R-:W-:Y:S01]  /*4010*/  MOV R94, 0x1f ;  /* 0x0000001f005e7802 */ /* 0x000fe20000000f00 */
[----:B------:R-:W-:Y:S01]  /*4020*/  IMAD.MOV.U32 R101, RZ, RZ, -0x1 ;  /* 0xffffffffff657424 */ /* 0x000fe200078e00ff */
[----:B------:R-:W-:-:S02]  /*4030*/  MOV R92, R93 ;  /* 0x0000005d005c7202 */ /* 0x000fc40000000f00 */
[----:B------:R-:W-:Y:S02]  /*4040*/  MOV R88, 0x4060 ;  /* 0x0000406000587802 */ /* 0x000fe40000000f00 */
[----:B------:R-:W-:Y:S05]  /*4050*/  CALL.REL.NOINC `($__internal_73_$__cuda_sm70_shflsync_down_p) ;  /* 0x0000009000007944 */ /* 0x000fea0003c00000 */
[----:B0-----:R-:W-:Y:S01]  /*4060*/  HFMA2.MMA R99, -RZ, RZ, 0, 5.9604644775390625e-08 ;  /* 0x00000001ff637435 */ /* 0x001fe200000001ff */
[----:B-1----:R-:W-:Y:S01]  /*4070*/  MOV R104, R92 ;  /* 0x0000005c00687202 */ /* 0x002fe20000000f00 */
[----:B------:R-:W-:Y:S01]  /*4080*/  IMAD.MOV.U32 R92, RZ, RZ, R97 ;  /* 0x000000ffff5c7224 */ /* 0x000fe200078e0061 */
[----:B------:R-:W-:Y:S01]  /*4090*/  MOV R94, 0x1f ;  /* 0x0000001f005e7802 */ /* 0x000fe20000000f00 */
[----:B------:R-:W-:Y:S01]  /*40a0*/  IMAD.MOV.U32 R101, RZ, RZ, -0x1 ;  /* 0xffffffffff657424 */ /* 0x000fe200078e00ff */
[----:B------:R-:W-:Y:S02]  /*40b0*/  MOV R88, 0x40d0 ;  /* 0x000040d000587802 */ /* 0x000fe40000000f00 */
[----:B------:R-:W-:Y:S05]  /*40c0*/  CALL.REL.NOINC `($__internal_73_$__cuda_sm70_shflsync_down_p) ;  /* 0x0000002000007944 */ /* 0x000fea0003c00000 */
[----:B-1----:R-:W-:Y:S01]  /*40d0*/  MOV R88, R92 ;  /* 0x0000005c00587202 */ /* 0x002fe20000000f00 */
[----:B0-----:R-:W-:Y:S05]  /*40e0*/  BRA `(.L_x_3614) ;  /* 0xffffd8f000007947 */ /* 0x001fea000383ffff */
        .weak           $__internal_73_$__cuda_sm70_shflsync_down_p
        .type           $__internal_73_$__cuda_sm70_shflsync_down_p,@function
        .size           $__internal_73_$__cuda_sm70_shflsync_down_p,(.L_x_9327 - $__internal_73_$__cuda_sm70_shflsync_down_p)
$__internal_73_$__cuda_sm70_shflsync_down_p:
[----:B------:R-:W-:Y:S01]  /*40f0*/  HFMA2.MMA R89, -RZ, RZ, 0, 0 ;  /* 0x00000000ff597435 */ /* 0x000fe200000001ff */
[----:B------:R-:W-:Y:S04]  /*4100*/  WARPSYNC R101 ;  /* 0x0000006500007348 */ /* 0x000fe80003800000 */
[----:B------:R0:W1:Y:S01]  /*4110*/  SHFL.DOWN PT, R92, R92, R99, R94 ;  /* 0x080000635c5c7389 */ /* 0x00006200000e005e */
[----:B------:R-:W-:Y:S05]  /*4120*/  RET.REL.NODEC R88 `(_ZN10layer_norm13ln_bwd_kernelINS_13Kernel_traitsI13__nv_bfloat16S2_fS2_fjLj6144ELj1ELj1ELj8ELj16ENS_18Kernel_traits_baseILj6144ES2_S2_fS2_fjLj256EEEEELb1ELb0ELb1ELb1EEEvNS_9BwdParamsE) ;  /* 0xffffbed058007950 */ /* 0x000fea0003c3ffff */
.L_x_3615:
        /* <DEDUP_REMOVED lines=13> */
.L_x_9327:


//--------------------- .text._ZN10layer_norm13ln_bwd_kernelINS_13Kernel_traitsI13__nv_bfloat16S2_fS2_fjLj6144ELj1ELj1ELj8ELj16ENS_18Kernel_traits_baseILj6144ES2_S2_fS2_fjLj256EEEEELb1ELb1ELb0ELb0EEEvNS_9BwdParamsE --------------------------
	.section	.text._ZN10layer_norm13ln_bwd_kernelINS_13Kernel_traitsI13__nv_bfloat16S2_fS2_fjLj6144ELj1ELj1ELj8ELj16ENS_18Kernel_traits_baseILj6144ES2_S2_fS2_fjLj256EEEEELb1ELb1ELb0ELb0EEEvNS_9BwdParamsE,"ax",@progbits
	.sectioninfo	@"SHI_REGISTERS=241"
	.align	128
        .global         _ZN10layer_norm13ln_bwd_kernelINS_13Kernel_traitsI13__nv_bfloat16S2_fS2_fjLj6144ELj1ELj1ELj8ELj16ENS_18Kernel_traits_baseILj6144ES2_S2_fS2_fjLj256EEEEELb1ELb1ELb0ELb0EEEvNS_9BwdParamsE
        .type           _ZN10layer_norm13ln_bwd_kernelINS_13Kernel_traitsI13__nv_bfloat16S2_fS2_fjLj6144ELj1ELj1ELj8ELj16ENS_18Kernel_traits_baseILj6144ES2_S2_fS2_fjLj256EEEEELb1ELb1ELb0ELb0EEEvNS_9BwdParamsE,@function
        .size           _ZN10layer_norm13ln_bwd_kernelINS_13Kernel_traitsI13__nv_bfloat16S2_fS2_fjLj6144ELj1ELj1ELj8ELj16ENS_18Kernel_traits_baseILj6144ES2_S2_fS2_fjLj256EEEEELb1ELb1ELb0ELb0EEEvNS_9BwdParamsE,(.L_x_9328 - _ZN10layer_norm13ln_bwd_kernelINS_13Kernel_traitsI13__nv_bfloat16S2_fS2_fjLj6144ELj1ELj1ELj8ELj16ENS_18Kernel_traits_baseILj6144ES2_S2_fS2_fjLj256EEEEELb1ELb1ELb0ELb0EEEvNS_9BwdParamsE)
        .other          _ZN10layer_norm13ln_bwd_kernelINS_13Kernel_traitsI13__nv_bfloat16S2_fS2_fjLj6144ELj1ELj1ELj8ELj16ENS_18Kernel_traits_baseILj6144ES2_S2_fS2_fjLj256EEEEELb1ELb1ELb0ELb0EEEvNS_9BwdParamsE,@"STO_CUDA_ENTRY STV_DEFAULT"
_ZN10layer_norm13ln_bwd_kernelINS_13Kernel_traitsI13__nv_bfloat16S2_fS2_fjLj6144ELj1ELj1ELj8ELj16ENS_18Kernel_traits_baseILj6144ES2_S2_fS2_fjLj256EEEEELb1ELb1ELb0ELb0EEEvNS_9BwdParamsE:
.text._ZN10layer_norm13ln_bwd_kernelINS_13Kernel_traitsI13__nv_bfloat16S2_fS2_fjLj6144ELj1ELj1ELj8ELj16ENS_18Kernel_traits_baseILj6144ES2_S2_fS2_fjLj256EEEEELb1ELb1ELb0ELb0EEEvNS_9BwdParamsE:
        /* <DEDUP_REMOVED lines=120> */
.L_x_3631:
        /* <DEDUP_REMOVED lines=17> */
[----:B------:R-:W-:Y:S01]  /*0890*/  LEA.HI.SX32 R173, R147, R146, 0x1d ;  /* 0x0000009293ad7211 */ /* 0x000fe200078feaff */
[----:B------:R-:W-:-:S03]  /*08a0*/  CS2R R194, SRZ ;  /* 0x0000000000c27805 */ /* 0x000fc6000001ff00 */
        /* <DEDUP_REMOVED lines=84> */
.L_x_3618:
[----:B0-----:R-:W-:Y:S05]  /*0df0*/  BSYNC B0 ;  /* 0x0000000000007941 */ /* 0x001fea0003800000 */
.L_x_3617:
        /* <DEDUP_REMOVED lines=21> */
[----:B0----5:R-:W-:Y:S01]  /*0f50*/  FMUL.FTZ R177, R174, R181 ;  /* 0x000000b5aeb17220 */ /* 0x021fe20000410000 */
[----:B------:R-:W-:Y:S01]  /*0f60*/  PRMT R144, RZ, 0x7610, R144 ;  /* 0x00007610ff907816 */ /* 0x000fe20000000090 */
[----:B------:R-:W-:Y:S02]  /*0f70*/  FADD.FTZ R183, -R153, R142 ;  /* 0x0000008e99b77221 */ /* 0x000fe40000010100 */
[----:B------:R-:W-:Y:S02]  /*0f80*/  FADD.FTZ R72, R72, R210 ;  /* 0x000000d248487221 */ /* 0x000fe40000010000 */
[-C--:B------:R-:W-:Y:S02]  /*0f90*/  FFMA.FTZ R96, R177, R210.reuse, R96 ;  /* 0x000000d2b1607223 */ /* 0x080fe40000010060 */
[----:B------:R-:W-:Y:S02]  /*0fa0*/  FADD.FTZ R141, -R153, R141 ;  /* 0x0000008d998d7221 */ /* 0x000fe40000010100 */
        /* <DEDUP_REMOVED lines=8> */
[----:B------:R-:W-:Y:S01]  /*1030*/  FADD.FTZ R74, R74, R205 ;  /* 0x000000cd4a4a7221 */ /* 0x000fe20000010000 */
[----:B------:R-:W-:Y:S01]  /*1040*/  PRMT R142, RZ, 0x7610, R147 ;  /* 0x00007610ff8e7816 */ /* 0x000fe20000000093 */
[----:B----4-:R-:W-:Y:S01]  /*1050*/  FADD.FTZ R147, -R153, R148 ;  /* 0x0000009499937221 */ /* 0x010fe20000010100 */
        /* <DEDUP_REMOVED lines=45> */
.L_x_3620:
[----:B-1----:R-:W-:Y:S05]  /*1330*/  BSYNC B0 ;  /* 0x0000000000007941 */ /* 0x002fea0003800000 */
.L_x_3619:
        /* <DEDUP_REMOVED lines=18> */
[----:B--2---:R-:W-:-:S04]  /*1460*/  FADD.FTZ R175, -R153, R140 ;  /* 0x0000008c99af7221 */ /* 0x004fc80000010100 */
[----:B-----5:R-:W-:Y:S01]  /*1470*/  FMUL.FTZ R175, R174, R175 ;  /* 0x000000afaeaf7220 */ /* 0x020fe20000410000 */
[----:B----4-:R-:W-:Y:S01]  /*1480*/  PRMT R190, RZ, 0x5410, R144 ;  /* 0x00005410ffbe7816 */ /* 0x010fe20000000090 */
[C---:B0-----:R-:W-:Y:S01]  /*1490*/  FADD.FTZ R189, -R153.reuse, R142 ;  /* 0x0000008e99bd7221 */ /* 0x041fe20000010100 */
[----:B------:R-:W-:Y:S01]  /*14a0*/  PRMT R144, RZ, 0x7610, R144 ;  /* 0x00007610ff907816 */ /* 0x000fe20000000090 */
[----:B------:R-:W-:Y:S02]  /*14b0*/  FADD.FTZ R141, -R153, R141 ;  /* 0x0000008d998d7221 */ /* 0x000fe40000010100 */
[----:B------:R-:W-:Y:S02]  /*14c0*/  FADD.FTZ R64, R64, R190 ;  /* 0x000000be40407221 */ /* 0x000fe40000010000 */
[-C--:B------:R-:W-:Y:S02]  /*14d0*/  FFMA.FTZ R88, R175, R190.reuse, R88 ;  /* 0x000000beaf587223 */ /* 0x080fe40000010058 */
        /* <DEDUP_REMOVED lines=56> */
.L_x_3622:
[----:B-1----:R-:W-:Y:S05]  /*1860*/  BSYNC B0 ;  /* 0x0000000000007941 */ /* 0x002fea0003800000 */
.L_x_3621:
        /* <DEDUP_REMOVED lines=9> */
.L_x_3636:
        /* <DEDUP_REMOVED lines=18> */
.L_x_3637:
        /* <DEDUP_REMOVED lines=36> */
[----:B------:R-:W-:Y:S01]  /*1c60*/  FSEL R195, R148, RZ, !P5 ;  /* 0x000000ff94c37208 */ /* 0x000fe20006800000 */
[----:B------:R-:W-:Y:S01]  /*1c70*/  HFMA2.MMA R154, -RZ, RZ, 0, 0 ;  /* 0x00000000ff9a7435 */ /* 0x000fe200000001ff */
[----:B------:R-:W-:Y:S02]  /*1c80*/  ISETP.NE.AND.EX P0, PT, RZ, c[0x0][0x21c], PT, P0 ;  /* 0x00008700ff007a0c */ /* 0x000fe40003f05300 */
[----:B------:R-:W-:Y:S01]  /*1c90*/  MOV R144, R230 ;  /* 0x000000e600907202 */ /* 0x000fe20000000f00 */
[-CC-:B------:R-:W-:Y:S01]  /*1ca0*/  FFMA.FTZ R145, R179, R150.reuse, R195.reuse ;  /* 0x00000096b3917223 */ /* 0x180fe200000100c3 */
[----:B------:R-:W-:Y:S01]  /*1cb0*/  LOP3.LUT P1, RZ, R230, 0xff00, RZ, 0xc0, !PT ;  /* 0x0000ff00e6ff7812 */ /* 0x000fe2000782c0ff */
[----:B------:R-:W-:Y:S01]  /*1cc0*/  FFMA.FTZ R147, R223, R150, R195 ;  /* 0x00000096df937223 */ /* 0x000fe200000100c3 */
[----:B------:R-:W-:Y:S01]  /*1cd0*/  LOP3.LUT P6, RZ, R144, 0xff, RZ, 0xc0, !PT ;  /* 0x000000ff90ff7812 */ /* 0x000fe200078cc0ff */
[----:B------:R-:W-:Y:S01]  /*1ce0*/  FADD.FTZ R145, R224, -R145 ;  /* 0x80000091e0917221 */ /* 0x000fe20000010000 */
[----:B------:R-:W-:Y:S01]  /*1cf0*/  MOV R151, RZ ;  /* 0x000000ff00977202 */ /* 0x000fe20000000f00 */
[----:B------:R-:W-:Y:S01]  /*1d00*/  FADD.FTZ R147, R222, -R147 ;  /* 0x80000093de937221 */ /* 0x000fe20000010000 */
[----:B------:R-:W-:Y:S01]  /*1d10*/  MOV R194, RZ ;  /* 0x000000ff00c27202 */ /* 0x000fe20000000f00 */
[----:B------:R-:W-:-:S02]  /*1d20*/  FMUL.FTZ R145, R174, R145 ;  /* 0x00000091ae917220 */ /* 0x000fc40000410000 */
[----:B------:R-:W-:Y:S02]  /*1d30*/  FFMA.FTZ R153, R221, R150, R195 ;  /* 0x00000096dd997223 */ /* 0x000fe400000100c3 */
[----:B------:R-:W-:Y:S02]  /*1d40*/  @P0 FADD.FTZ R145, R108, R145 ;  /* 0x000000916c910221 */ /* 0x000fe40000010000 */
[----:B------:R-:W-:Y:S02]  /*1d50*/  FMUL.FTZ R146, R174, R147 ;  /* 0x00000093ae927220 */ /* 0x000fe40000410000 */
[----:B------:R-:W-:Y:S02]  /*1d60*/  FMUL.FTZ R144, R145, R225 ;  /* 0x000000e191907220 */ /* 0x000fe40000410000 */
[----:B------:R-:W-:Y:S02]  /*1d70*/  FADD.FTZ R153, R220, -R153 ;  /* 0x80000099dc997221 */ /* 0x000fe40000010000 */
[----:B------:R-:W-:-:S02]  /*1d80*/  FMUL.FTZ R147, R144, c[0x0][0x1e8] ;  /* 0x00007a0090937a20 */ /* 0x000fc40000410000 */
[----:B------:R-:W-:Y:S02]  /*1d90*/  @P0 FADD.FTZ R146, R109, R146 ;  /* 0x000000926d920221 */ /* 0x000fe40000010000 */
[----:B------:R-:W-:Y:S01]  /*1da0*/  @P6 FMUL.FTZ R151, R19, R147 ;  /* 0x0000009313976220 */ /* 0x000fe20000410000 */
[--C-:B--2---:R-:W-:Y:S02]  /*1db0*/  @P6 PRMT R144, RZ, 0x5410, R140.reuse ;  /* 0x00005410ff906816 */ /* 0x104fe4000000008c */
[----:B------:R-:W-:-:S03]  /*1dc0*/  @P1 PRMT R140, RZ, 0x7610, R140 ;  /* 0x00007610ff8c1816 */ /* 0x000fc6000000008c */
[----:B------:R-:W-:Y:S01]  /*1dd0*/  @P6 FMUL.FTZ R149, R147, R144 ;  /* 0x0000009093956220 */ /* 0x000fe20000410000 */
[----:B------:R-:W-:Y:S01]  /*1de0*/  LOP3.LUT P6, RZ, R230, 0xff0000, RZ, 0xc0, !PT ;  /* 0x00ff0000e6ff7812 */ /* 0x000fe200078cc0ff */
[----:B------:R-:W-:Y:S01]  /*1df0*/  FMUL.FTZ R147, R174, R153 ;  /* 0x00000099ae937220 */ /* 0x000fe20000410000 */
[----:B------:R-:W-:Y:S01]  /*1e00*/  HFMA2.MMA R153, -RZ, RZ, 0, 0 ;  /* 0x00000000ff997435 */ /* 0x000fe200000001ff */
[-C--:B------:R-:W-:Y:S02]  /*1e10*/  FMUL.FTZ R144, R146, R225.reuse ;  /* 0x000000e192907220 */ /* 0x080fe40000410000 */
[----:B------:R-:W-:Y:S02]  /*1e20*/  @P0 FADD.FTZ R147, R110, R147 ;  /* 0x000000936e930221 */ /* 0x000fe40000010000 */
[----:B------:R-:W-:Y:S02]  /*1e30*/  FMUL.FTZ R155, R144, c[0x0][0x1e8] ;  /* 0x00007a00909b7a20 */ /* 0x000fe40000410000 */
[----:B------:R-:W-:-:S02]  /*1e40*/  FMUL.FTZ R144, R147, R225 ;  /* 0x000000e193907220 */ /* 0x000fc40000410000 */
[----:B------:R-:W-:Y:S01]  /*1e50*/  @P1 FMUL.FTZ R154, R155, R140 ;  /* 0x0000008c9b9a1220 */ /* 0x000fe20000410000 */
[----:B------:R-:W-:Y:S01]  /*1e60*/  MOV R140, RZ ;  /* 0x000000ff008c7202 */ /* 0x000fe20000000f00 */
[----:B------:R-:W-:Y:S01]  /*1e70*/  @P1 FMUL.FTZ R194, R18, R155 ;  /* 0x0000009b12c21220 */ /* 0x000fe20000410000 */
[----:B------:R-:W-:Y:S01]  /*1e80*/  ISETP.NE.U32.AND P1, PT, RZ, c[0x0][0x258], PT ;  /* 0x00009600ff007a0c */ /* 0x000fe20003f25070 */
[----:B------:R-:W-:Y:S01]  /*1e90*/  FMUL.FTZ R232, R144, c[0x0][0x1e8] ;  /* 0x00007a0090e87a20 */ /* 0x000fe20000410000 */
[----:B------:R-:W-:Y:S01]  /*1ea0*/  @P6 PRMT R144, RZ, 0x5410, R141 ;  /* 0x00005410ff906816 */ /* 0x000fe2000000008d */
[--C-:B------:R-:W-:Y:S01]  /*1eb0*/  FFMA.FTZ R155, R215, R150, R195.reuse ;  /* 0x00000096d79b7223 */ /* 0x100fe200000100c3 */
[----:B------:R-:W-:Y:S01]  /*1ec0*/  ISETP.NE.AND.EX P1, PT, RZ, c[0x0][0x25c], PT, P1 ;  /* 0x00009700ff007a0c */ /* 0x000fe20003f25310 */
[----:B------:R-:W-:Y:S02]  /*1ed0*/  @P6 FMUL.FTZ R140, R17, R232 ;  /* 0x000000e8118c6220 */ /* 0x000fe40000410000 */
[----:B------:R-:W-:Y:S01]  /*1ee0*/  @P6 FMUL.FTZ R153, R232, R144 ;  /* 0x00000090e8996220 */ /* 0x000fe20000410000 */
[----:B------:R-:W-:Y:S01]  /*1ef0*/  SEL R132, R145, R132, P1 ;  /* 0x0000008491847207 */ /* 0x000fe20000800000 */
[-CC-:B------:R-:W-:Y:S01]  /*1f00*/  FFMA.FTZ R145, R219, R150.reuse, R195.reuse ;  /* 0x00000096db917223 */ /* 0x180fe200000100c3 */
[----:B------:R-:W-:Y:S01]  /*1f10*/  SEL R133, R146, R133, P1 ;  /* 0x0000008592857207 */ /* 0x000fe20000800000 */
[--C-:B------:R-:W-:Y:S01]  /*1f20*/  FFMA.FTZ R144, R213, R150, R195.reuse ;  /* 0x00000096d5907223 */ /* 0x100fe200000100c3 */
[----:B------:R-:W-:Y:S01]  /*1f30*/  SEL R134, R147, R134, P1 ;  /* 0x0000008693867207 */ /* 0x000fe20000800000 */
[-CC-:B------:R-:W-:Y:S01]  /*1f40*/  FFMA.FTZ R147, R217, R150.reuse, R195.reuse ;  /* 0x00000096d9937223 */ /* 0x180fe200000100c3 */
[----:B------:R-:W-:Y:S01]  /*1f50*/  ISETP.NE.U32.AND P6, PT, RZ, c[0x0][0x258], PT ;  /* 0x00009600ff007a0c */ /* 0x000fe20003fc5070 */
[----:B------:R-:W-:Y:S01]  /*1f60*/  FFMA.FTZ R146, R212, R150, R195 ;  /* 0x00000096d4927223 */ /* 0x000fe200000100c3 */
[----:B------:R-:W-:Y:S01]  /*1f70*/  HFMA2.MMA R232, -RZ, RZ, 0, 0 ;  /* 0x00000000ffe87435 */ /* 0x000fe200000001ff */
[----:B------:R-:W-:Y:S01]  /*1f80*/  FADD.FTZ R145, R218, -R145 ;  /* 0x80000091da917221 */ /* 0x000fe20000010000 */
[----:B------:R-:W-:Y:S01]  /*1f90*/  ISETP.NE.AND.EX P6, PT, RZ, c[0x0][0x25c], PT, P6 ;  /* 0x00009700ff007a0c */ /* 0x000fe20003fc5360 */
[----:B------:R-:W-:-:S02]  /*1fa0*/  FADD.FTZ R147, R216, -R147 ;  /* 0x80000093d8937221 */ /* 0x000fc40000010000 */
[----:B------:R-:W-:Y:S02]  /*1fb0*/  FADD.FTZ R155, R214, -R155 ;  /* 0x8000009bd69b7221 */ /* 0x000fe40000010000 */
[----:B------:R-:W-:Y:S02]  /*1fc0*/  FADD.FTZ R195, R211, -R144 ;  /* 0x80000090d3c37221 */ /* 0x000fe40000010000 */
[----:B------:R-:W-:Y:S02]  /*1fd0*/  FADD.FTZ R233, R209, -R146 ;  /* 0x80000092d1e97221 */ /* 0x000fe40000010000 */
[C---:B------:R-:W-:Y:S02]  /*1fe0*/  FMUL.FTZ R146, R174.reuse, R145 ;  /* 0x00000091ae927220 */ /* 0x040fe40000410000 */
[C---:B------:R-:W-:Y:S02]  /*1ff0*/  FMUL.FTZ R147, R174.reuse, R147 ;  /* 0x00000093ae937220 */ /* 0x040fe40000410000 */
[C---:B------:R-:W-:Y:S01]  /*2000*/  FMUL.FTZ R234, R174.reuse, R155 ;  /* 0x0000009baeea7220 */ /* 0x040fe20000410000 */
[----:B------:R-:W-:Y:S01]  /*2010*/  @P6 MOV R144, 0x20 ;  /* 0x0000002000906802 */ /* 0x000fe20000000f00 */
[C---:B------:R-:W-:Y:S01]  /*2020*/  FMUL.FTZ R195, R174.reuse, R195 ;  /* 0x000000c3aec37220 */ /* 0x040fe20000410000 */
[----:B------:R-:W-:Y:S01]  /*2030*/  HFMA2.MMA R155, -RZ, RZ, 0, 0 ;  /* 0x00000000ff9b7435 */ /* 0x000fe200000001ff */
[----:B------:R-:W-:-:S02]  /*2040*/  FMUL.FTZ R236, R174, R233 ;  /* 0x000000e9aeec7220 */ /* 0x000fc40000410000 */
[----:B------:R-:W-:Y:S02]  /*2050*/  @P0 FADD.FTZ R146, R111, R146 ;  /* 0x000000926f920221 */ /* 0x000fe40000010000 */
[----:B------:R-:W-:Y:S02]  /*2060*/  @P0 FADD.FTZ R147, R112, R147 ;  /* 0x0000009370930221 */ /* 0x000fe40000010000 */
        /* <DEDUP_REMOVED lines=9> */
[----:B------:R-:W-:Y:S01]  /*2100*/  FMUL.FTZ R146, R146, R225 ;  /* 0x000000e192927220 */ /* 0x000fe20000410000 */
[----:B------:R-:W-:Y:S01]  /*2110*/  SEL R139, R236, R139, P1 ;  /* 0x0000008bec8b7207 */ /* 0x000fe20000800000 */
[-C--:B------:R-:W-:Y:S01]  /*2120*/  FMUL.FTZ R147, R147, R225.reuse ;  /* 0x000000e193937220 */ /* 0x080fe20000410000 */
[----:B------:R-:W-:Y:S01]  /*2130*/  LOP3.LUT P1, RZ, R231, 0xff, RZ, 0xc0, !PT ;  /* 0x000000ffe7ff7812 */ /* 0x000fe2000782c0ff */
[----:B------:R-:W-:Y:S01]  /*2140*/  FMUL.FTZ R233, R146, c[0x0][0x1e8] ;  /* 0x00007a0092e97a20 */ /* 0x000fe20000410000 */
[----:B------:R-:W-:Y:S01]  /*2150*/  @P6 STG.E.128 [R144.64], R132 ;  /* 0x0000008490006986 */ /* 0x000fe2000c101d04 */
[----:B------:R-:W-:Y:S01]  /*2160*/  FMUL.FTZ R147, R147, c[0x0][0x1e8] ;  /* 0x00007a0093937a20 */ /* 0x000fe20000410000 */
[----:B------:R-:W-:Y:S01]  /*2170*/  MOV R146, RZ ;  /* 0x000000ff00927202 */ /* 0x000fe20000000f00 */
[-C--:B------:R-:W-:Y:S01]  /*2180*/  FMUL.FTZ R234, R234, R225.reuse ;  /* 0x000000e1eaea7220 */ /* 0x080fe20000410000 */
[----:B------:R-:W-:Y:S01]  /*2190*/  @P0 PRMT R141, RZ, 0x7610, R141 ;  /* 0x00007610ff8d0816 */ /* 0x000fe2000000008d */
[----:B------:R0:W-:Y:S01]  /*21a0*/  @P6 STG.E.128 [R144.64+0x10], R136 ;  /* 0x0000108890006986 */ /* 0x0001e2000c101d04 */
[----:B------:R-:W-:Y:S01]  /*21b0*/  LOP3.LUT P6, RZ, R231, 0xff000000, RZ, 0xc0, !PT ;  /* 0xff000000e7ff7812 */ /* 0x000fe200078cc0ff */
[----:B------:R-:W-:-:S02]  /*21c0*/  FMUL.FTZ R195, R195, R225 ;  /* 0x000000e1c3c37220 */ /* 0x000fc40000410000 */
[----:B------:R-:W-:Y:S01]  /*21d0*/  @P0 FMUL.FTZ R232, R233, R141 ;  /* 0x0000008de9e80220 */ /* 0x000fe20000410000 */
[----:B------:R-:W-:Y:S01]  /*21e0*/  MOV R141, RZ ;  /* 0x000000ff008d7202 */ /* 0x000fe20000000f00 */
[----:B------:R-:W-:Y:S01]  /*21f0*/  @P0 FMUL.FTZ R141, R16, R233 ;  /* 0x000000e9108d0220 */ /* 0x000fe20000410000 */
[----:B------:R-:W-:Y:S01]  /*2200*/  LOP3.LUT P0, RZ, R231, 0xff00, RZ, 0xc0, !PT ;  /* 0x0000ff00e7ff7812 */ /* 0x000fe2000780c0ff */
[----:B------:R-:W-:Y:S02]  /*2210*/  @P1 FMUL.FTZ R146, R14, R147 ;  /* 0x000000930e921220 */ /* 0x000fe40000410000 */
[----:B------:R-:W-:Y:S02]  /*2220*/  FMUL.FTZ R236, R236, R225 ;  /* 0x000000e1ecec7220 */ /* 0x000fe40000410000 */
[----:B------:R-:W-:Y:S02]  /*2230*/  FMUL.FTZ R234, R234, c[0x0][0x1e8] ;  /* 0x00007a00eaea7a20 */ /* 0x000fe40000410000 */
[----:B------:R-:W-:-:S02]  /*2240*/  FMUL.FTZ R195, R195, c[0x0][0x1e8] ;  /* 0x00007a00c3c37a20 */ /* 0x000fc40000410000 */
[----:B------:R-:W-:Y:S01]  /*2250*/  FMUL.FTZ R236, R236, c[0x0][0x1e8] ;  /* 0x00007a00ecec7a20 */ /* 0x000fe20000410000 */
[--C-:B0-----:R-:W-:Y:S01]  /*2260*/  @P1 PRMT R144, RZ, 0x5410, R142.reuse ;  /* 0x00005410ff901816 */ /* 0x101fe2000000008e */
[----:B------:R-:W-:Y:S02]  /*2270*/  FADD.FTZ R56, R56, R149 ;  /* 0x0000009538387221 */ /* 0x000fe40000010000 */
[----:B------:R-:W-:Y:S01]  /*2280*/  @P0 PRMT R142, RZ, 0x7610, R142 ;  /* 0x00007610ff8e0816 */ /* 0x000fe2000000008e */
[----:B------:R-:W-:Y:S02]  /*2290*/  FADD.FTZ R57, R57, R154 ;  /* 0x0000009a39397221 */ /* 0x000fe40000010000 */
[----:B------:R-:W-:Y:S01]  /*22a0*/  @P1 FMUL.FTZ R155, R147, R144 ;  /* 0x00000090939b1220 */ /* 0x000fe20000410000 */
[----:B------:R-:W-:Y:S01]  /*22b0*/  LOP3.LUT P1, RZ, R231, 0xff0000, RZ, 0xc0, !PT ;  /* 0x00ff0000e7ff7812 */ /* 0x000fe2000782c0ff */
[----:B------:R-:W-:Y:S01]  /*22c0*/  HFMA2.MMA R147, -RZ, RZ, 0, 0 ;  /* 0x00000000ff937435 */ /* 0x000fe200000001ff */
[----:B------:R-:W-:Y:S01]  /*22d0*/  CS2R R144, SRZ ;  /* 0x0000000000907805 */ /* 0x000fe2000001ff00 */
[----:B------:R-:W-:-:S02]  /*22e0*/  FADD.FTZ R58, R58, R153 ;  /* 0x000000993a3a7221 */ /* 0x000fc40000010000 */
[----:B------:R-:W-:Y:S02]  /*22f0*/  @P0 FMUL.FTZ R145, R13, R234 ;  /* 0x000000ea0d910220 */ /* 0x000fe40000410000 */
[----:B------:R-:W-:Y:S02]  /*2300*/  @P6 FMUL.FTZ R144, R11, R236 ;  /* 0x000000ec0b906220 */ /* 0x000fe40000410000 */
[----:B------:R-:W-:Y:S01]  /*2310*/  FADD.FTZ R59, R59, R232 ;  /* 0x000000e83b3b7221 */ /* 0x000fe20000010000 */
[----:B------:R-:W-:Y:S01]  /*2320*/  F2FP.BF16.PACK_AB R146, R145, R146 ;  /* 0x000000929192723e */ /* 0x000fe200000010ff */
[----:B------:R-:W-:Y:S01]  /*2330*/  FADD.FTZ R52, R52, R155 ;  /* 0x0000009b34347221 */ /* 0x000fe20000010000 */
[----:B------:R-:W-:Y:S01]  /*2340*/  F2FP.BF16.PACK_AB R145, R141, R140 ;  /* 0x0000008c8d91723e */ /* 0x000fe200000010ff */
[----:B------:R-:W-:Y:S02]  /*2350*/  @P1 FMUL.FTZ R147, R12, R195 ;  /* 0x000000c30c931220 */ /* 0x000fe40000410000 */
[----:B------:R-:W-:Y:S01]  /*2360*/  IMAD.WIDE.U32 R140, R173, R152, c[0x0][0x248] ;  /* 0x00009200ad8c7625 */ /* 0x000fe200078e0098 */
[----:B------:R-:W-:-:S02]  /*2370*/  MOV R152, RZ ;  /* 0x000000ff00987202 */ /* 0x000fc40000000f00 */
[----:B------:R-:W-:Y:S01]  /*2380*/  F2FP.BF16.PACK_AB R147, R144, R147 ;  /* 0x000000939093723e */ /* 0x000fe200000010ff */
[----:B------:R-:W-:Y:S01]  /*2390*/  @P0 FMUL.FTZ R152, R234, R142 ;  /* 0x0000008eea980220 */ /* 0x000fe20000410000 */
[----:B------:R-:W-:Y:S01]  /*23a0*/  F2FP.BF16.PACK_AB R144, R194, R151 ;  /* 0x00000097c290723e */ /* 0x000fe200000010ff */
[----:B------:R-:W-:Y:S01]  /*23b0*/  HFMA2.MMA R151, -RZ, RZ, 0, 0 ;  /* 0x00000000ff977435 */ /* 0x000fe200000001ff */
[----:B------:R-:W-:Y:S01]  /*23c0*/  MOV R194, RZ ;  /* 0x000000ff00c27202 */ /* 0x000fe20000000f00 */
[----:B------:R-:W-:Y:S01]  /*23d0*/  FADD.FTZ R53, R53, R152 ;  /* 0x0000009835357221 */ /* 0x000fe20000010000 */
[----:B------:R-:W-:Y:S01]  /*23e0*/  IADD3 R173, R173, 0x100, RZ ;  /* 0x00000100adad7810 */ /* 0x000fe20007ffe0ff */
[----:B------:R0:W-:Y:S02]  /*23f0*/  STG.E.128 [R140.64], R144 ;  /* 0x000000908c007986 */ /* 0x0001e4000c101d04 */
[--C-:B0-----:R-:W-:Y:S02]  /*2400*/  @P1 PRMT R140, RZ, 0x5410, R143.reuse ;  /* 0x00005410ff8c1816 */ /* 0x101fe4000000008f */
[----:B------:R-:W-:-:S03]  /*2410*/  @P6 PRMT R143, RZ, 0x7610, R143 ;  /* 0x00007610ff8f6816 */ /* 0x000fc6000000008f */
[----:B------:R-:W-:Y:S02]  /*2420*/  @P1 FMUL.FTZ R151, R195, R140 ;  /* 0x0000008cc3971220 */ /* 0x000fe40000410000 */
[----:B------:R-:W-:Y:S02]  /*2430*/  @P6 FMUL.FTZ R194, R236, R143 ;  /* 0x0000008fecc26220 */ /* 0x000fe40000410000 */
[----:B------:R-:W-:Y:S02]  /*2440*/  FADD.FTZ R54, R54, R151 ;  /* 0x0000009736367221 */ /* 0x000fe40000010000 */
[----:B------:R-:W-:Y:S02]  /*2450*/  FADD.FTZ R55, R55, R194 ;  /* 0x000000c237377221 */ /* 0x000fe40000010000 */
.L_x_3626:
[----:B------:R-:W-:Y:S05]  /*2460*/  BSYNC B0 ;  /* 0x0000000000007941 */ /* 0x000fea0003800000 */
.L_x_3625:
[----:B------:R-:W-:Y:S01]  /*2470*/  BSSY B0, `(.L_x_3627) ;  /* 0x0000087000007945 */ /* 0x000fe20003800000 */
        /* <DEDUP_REMOVED lines=12> */
[-C--:B------:R-:W-:Y:S01]  /*2540*/  FFMA.FTZ R154, R206, R150.reuse, R233 ;  /* 0x00000096ce9a7223 */ /* 0x080fe200000100e9 */
[----:B------:R-:W-:Y:S01]  /*2550*/  LOP3.LUT P6, RZ, R144, 0xff, RZ, 0xc0, !PT ;  /* 0x000000ff90ff7812 */ /* 0x000fe200078cc0ff */
[----:B------:R-:W-:Y:S01]  /*2560*/  FADD.FTZ R145, R210, -R145 ;  /* 0x80000091d2917221 */ /* 0x000fe20000010000 */
[----:B------:R-:W-:Y:S01]  /*2570*/  MOV R151, RZ ;  /* 0x000000ff00977202 */ /* 0x000fe20000000f00 */
[----:B------:R-:W-:Y:S01]  /*2580*/  FFMA.FTZ R144, R208, R150, R233 ;  /* 0x00000096d0907223 */ /* 0x000fe200000100e9 */
[----:B------:R-:W-:Y:S01]  /*2590*/  MOV R194, RZ ;  /* 0x000000ff00c27202 */ /* 0x000fe20000000f00 */
[----:B------:R-:W-:-:S02]  /*25a0*/  FMUL.FTZ R145, R174, R145 ;  /* 0x00000091ae917220 */ /* 0x000fc40000410000 */
[----:B------:R-:W-:Y:S02]  /*25b0*/  FADD.FTZ R147, R207, -R144 ;  /* 0x80000090cf937221 */ /* 0x000fe40000010000 */
[----:B------:R-:W-:Y:S02]  /*25c0*/  @P0 FADD.FTZ R145, R116, R145 ;  /* 0x0000009174910221 */ /* 0x000fe40000010000 */
[----:B------:R-:W-:Y:S02]  /*25d0*/  FMUL.FTZ R146, R174, R147 ;  /* 0x00000093ae927220 */ /* 0x000fe40000410000 */
[----:B------:R-:W-:Y:S02]  /*25e0*/  FMUL.FTZ R144, R145, R225 ;  /* 0x000000e191907220 */ /* 0x000fe40000410000 */
[----:B------:R-:W-:Y:S01]  /*25f0*/  FADD.FTZ R147, R205, -R154 ;  /* 0x8000009acd937221 */ /* 0x000fe20000010000 */
[----:B------:R-:W-:Y:S01]  /*2600*/  HFMA2.MMA R154, -RZ, RZ, 0, 0 ;  /* 0x00000000ff9a7435 */ /* 0x000fe200000001ff */
[----:B------:R-:W-:-:S02]  /*2610*/  FMUL.FTZ R153, R144, c[0x0][0x1e8] ;  /* 0x00007a0090997a20 */ /* 0x000fc40000410000 */
[----:B------:R-:W-:Y:S02]  /*2620*/  @P0 FADD.FTZ R146, R117, R146 ;  /* 0x0000009275920221 */ /* 0x000fe40000010000 */
[----:B------:R-:W-:Y:S02]  /*2630*/  @P6 FMUL.FTZ R151, R10, R153 ;  /* 0x000000990a976220 */ /* 0x000fe40000410000 */
[----:B------:R-:W-:-:S04]  /*2640*/  FMUL.FTZ R147, R174, R147 ;  /* 0x00000093ae937220 */ /* 0x000fc80000410000 */
[----:B------:R-:W-:Y:S01]  /*2650*/  @P0 FADD.FTZ R147, R118, R147 ;  /* 0x0000009376930221 */ /* 0x000fe20000010000 */
[--C-:B--2---:R-:W-:Y:S02]  /*2660*/  @P6 PRMT R144, RZ, 0x5410, R140.reuse ;  /* 0x00005410ff906816 */ /* 0x104fe4000000008c */
[----:B------:R-:W-:-:S03]  /*2670*/  @P1 PRMT R140, RZ, 0x7610, R140 ;  /* 0x00007610ff8c1816 */ /* 0x000fc6000000008c */
[----:B------:R-:W-:Y:S01]  /*2680*/  @P6 FMUL.FTZ R149, R153, R144 ;  /* 0x0000009099956220 */ /* 0x000fe20000410000 */
[----:B------:R-:W-:Y:S01]  /*2690*/  LOP3.LUT P6, RZ, R228, 0xff0000, RZ, 0xc0, !PT ;  /* 0x00ff0000e4ff7812 */ /* 0x000fe200078cc0ff */
[-C--:B------:R-:W-:Y:S01]  /*26a0*/  FMUL.FTZ R144, R146, R225.reuse ;  /* 0x000000e192907220 */ /* 0x080fe20000410000 */
[----:B------:R-:W-:Y:S01]  /*26b0*/  HFMA2.MMA R153, -RZ, RZ, 0, 0 ;  /* 0x00000000ff997435 */ /* 0x000fe200000001ff */
[----:B------:R-:W-:Y:S02]  /*26c0*/  FADD.FTZ R48, R48, R149 ;  /* 0x0000009530307221 */ /* 0x000fe40000010000 */
[----:B------:R-:W-:Y:S02]  /*26d0*/  FMUL.FTZ R155, R144, c[0x0][0x1e8] ;  /* 0x00007a00909b7a20 */ /* 0x000fe40000410000 */
[----:B------:R-:W-:Y:S02]  /*26e0*/  FMUL.FTZ R144, R147, R225 ;  /* 0x000000e193907220 */ /* 0x000fe40000410000 */
[----:B------:R-:W-:Y:S01]  /*26f0*/  @P1 FMUL.FTZ R154, R155, R140 ;  /* 0x0000008c9b9a1220 */ /* 0x000fe20000410000 */
[----:B------:R-:W-:Y:S01]  /*2700*/  MOV R140, RZ ;  /* 0x000000ff008c7202 */ /* 0x000fe20000000f00 */
[----:B------:R-:W-:Y:S01]  /*2710*/  @P1 FMUL.FTZ R194, R9, R155 ;  /* 0x0000009b09c21220 */ /* 0x000fe20000410000 */
[----:B------:R-:W-:Y:S01]  /*2720*/  ISETP.NE.U32.AND P1, PT, RZ, c[0x0][0x258], PT ;  /* 0x00009600ff007a0c */ /* 0x000fe20003f25070 */
[----:B------:R-:W-:Y:S01]  /*2730*/  FMUL.FTZ R195, R144, c[0x0][0x1e8] ;  /* 0x00007a0090c37a20 */ /* 0x000fe20000410000 */
[----:B------:R-:W-:Y:S01]  /*2740*/  @P6 PRMT R144, RZ, 0x5410, R141 ;  /* 0x00005410ff906816 */ /* 0x000fe2000000008d */
[----:B------:R-:W-:Y:S01]  /*2750*/  FADD.FTZ R49, R49, R154 ;  /* 0x0000009a31317221 */ /* 0x000fe20000010000 */
[----:B------:R-:W-:Y:S01]  /*2760*/  ISETP.NE.AND.EX P1, PT, RZ, c[0x0][0x25c], PT, P1 ;  /* 0x00009700ff007a0c */ /* 0x000fe20003f25310 */
[----:B------:R-:W-:-:S02]  /*2770*/  @P6 FMUL.FTZ R140, R8, R195 ;  /* 0x000000c3088c6220 */ /* 0x000fc40000410000 */
[----:B------:R-:W-:Y:S01]  /*2780*/  @P6 FMUL.FTZ R153, R195, R144 ;  /* 0x00000090c3996220 */ /* 0x000fe20000410000 */
[----:B------:R-:W-:Y:S01]  /*2790*/  SEL R133, R146, R133, P1 ;  /* 0x0000008592857207 */ /* 0x000fe20000800000 */
[--C-:B------:R-:W-:Y:S01]  /*27a0*/  FFMA.FTZ R144, R176, R150, R233.reuse ;  /* 0x00000096b0907223 */ /* 0x100fe200000100e9 */
[----:B------:R-:W-:Y:S01]  /*27b0*/  SEL R134, R147, R134, P1 ;  /* 0x0000008693867207 */ /* 0x000fe20000800000 */
[-CC-:B------:R-:W-:Y:S01]  /*27c0*/  FFMA.FTZ R147, R183, R150.reuse, R233.reuse ;  /* 0x00000096b7937223 */ /* 0x180fe200000100e9 */
[----:B------:R-:W-:Y:S01]  /*27d0*/  ISETP.NE.U32.AND P6, PT, RZ, c[0x0][0x258], PT ;  /* 0x00009600ff007a0c */ /* 0x000fe20003fc5070 */
[--C-:B------:R-:W-:Y:S01]  /*27e0*/  FFMA.FTZ R146, R180, R150, R233.reuse ;  /* 0x00000096b4927223 */ /* 0x100fe200000100e9 */
[----:B------:R-:W-:Y:S01]  /*27f0*/  SEL R132, R145, R132, P1 ;  /* 0x0000008491847207 */ /* 0x000fe20000800000 */
[-CC-:B------:R-:W-:Y:S01]  /*2800*/  FFMA.FTZ R195, R187, R150.reuse, R233.reuse ;  /* 0x00000096bbc37223 */ /* 0x180fe200000100e9 */
[----:B------:R-:W-:Y:S01]  /*2810*/  ISETP.NE.AND.EX P6, PT, RZ, c[0x0][0x25c], PT, P6 ;  /* 0x00009700ff007a0c */ /* 0x000fe20003fc5360 */
[----:B------:R-:W-:-:S02]  /*2820*/  FFMA.FTZ R233, R186, R150, R233 ;  /* 0x00000096bae97223 */ /* 0x000fc400000100e9 */
[----:B------:R-:W-:Y:S02]  /*2830*/  FADD.FTZ R145, R181, -R144 ;  /* 0x80000090b5917221 */ /* 0x000fe40000010000 */
[----:B------:R-:W-:Y:S02]  /*2840*/  FADD.FTZ R147, R178, -R147 ;  /* 0x80000093b2937221 */ /* 0x000fe40000010000 */
[----:B------:R-:W-:Y:S02]  /*2850*/  FADD.FTZ R155, R185, -R146 ;  /* 0x80000092b99b7221 */ /* 0x000fe40000010000 */
[----:B------:R-:W-:Y:S02]  /*2860*/  FADD.FTZ R195, R182, -R195 ;  /* 0x800000c3b6c37221 */ /* 0x000fe40000010000 */
[----:B------:R-:W-:Y:S02]  /*2870*/  FADD.FTZ R233, R184, -R233 ;  /* 0x800000e9b8e97221 */ /* 0x000fe40000010000 */
[C---:B------:R-:W-:Y:S01]  /*2880*/  FMUL.FTZ R146, R174.reuse, R145 ;  /* 0x00000091ae927220 */ /* 0x040fe20000410000 */
[----:B------:R-:W-:Y:S01]  /*2890*/  @P6 MOV R144, 0x20 ;  /* 0x0000002000906802 */ /* 0x000fe20000000f00 */
[----:B------:R-:W-:-:S02]  /*28a0*/  FMUL.FTZ R147, R174, R147 ;  /* 0x00000093ae937220 */ /* 0x000fc40000410000 */
[C---:B------:R-:W-:Y:S01]  /*28b0*/  FMUL.FTZ R234, R174.reuse, R155 ;  /* 0x0000009baeea7220 */ /* 0x040fe20000410000 */
[----:B------:R-:W-:Y:S01]  /*28c0*/  HFMA2.MMA R155, -RZ, RZ, 0, 0 ;  /* 0x00000000ff9b7435 */ /* 0x000fe200000001ff */
        /* <DEDUP_REMOVED lines=45> */
[----:B------:R-:W-:-:S03]  /*2ba0*/  @P6 FMUL.FTZ R144, R3, R236 ;  /* 0x000000ec03906220 */ /* 0x000fc60000410000 */
[----:B------:R-:W-:Y:S02]  /*2bb0*/  F2FP.BF16.PACK_AB R146, R145, R146 ;  /* 0x000000929192723e */ /* 0x000fe400000010ff */
[----:B------:R-:W-:Y:S01]  /*2bc0*/  F2FP.BF16.PACK_AB R145, R141, R140 ;  /* 0x0000008c8d91723e */ /* 0x000fe200000010ff */
[----:B------:R-:W-:Y:S02]  /*2bd0*/  @P1 FMUL.FTZ R147, R4, R195 ;  /* 0x000000c304931220 */ /* 0x000fe40000410000 */
[----:B------:R-:W-:Y:S01]  /*2be0*/  IMAD.WIDE.U32 R140, R173, R152, c[0x0][0x248] ;  /* 0x00009200ad8c7625 */ /* 0x000fe200078e0098 */
[----:B------:R-:W-:Y:S02]  /*2bf0*/  MOV R152, RZ ;  /* 0x000000ff00987202 */ /* 0x000fe40000000f00 */
        /* <DEDUP_REMOVED lines=8> */
[----:B0-----:R-:W-:-:S02]  /*2c80*/  @P1 PRMT R140, RZ, 0x5410, R143 ;  /* 0x00005410ff8c1816 */ /* 0x001fc4000000008f */
[----:B------:R-:W-:-:S03]  /*2c90*/  @P6 PRMT R143, RZ, 0x7610, R143 ;  /* 0x00007610ff8f6816 */ /* 0x000fc6000000008f */
[----:B------:R-:W-:Y:S02]  /*2ca0*/  @P1 FMUL.FTZ R151, R195, R140 ;  /* 0x0000008cc3971220 */ /* 0x000fe40000410000 */
[----:B------:R-:W-:Y:S02]  /*2cb0*/  @P6 FMUL.FTZ R194, R236, R143 ;  /* 0x0000008fecc26220 */ /* 0x000fe40000410000 */
[----:B------:R-:W-:Y:S02]  /*2cc0*/  FADD.FTZ R46, R46, R151 ;  /* 0x000000972e2e7221 */ /* 0x000fe40000010000 */
[----:B------:R-:W-:Y:S02]  /*2cd0*/  FADD.FTZ R47, R47, R194 ;  /* 0x000000c22f2f7221 */ /* 0x000fe40000010000 */
.L_x_3628:
[----:B------:R-:W-:Y:S05]  /*2ce0*/  BSYNC B0 ;  /* 0x0000000000007941 */ /* 0x000fea0003800000 */
.L_x_3627:
[----:B------:R-:W-:Y:S01]  /*2cf0*/  BSSY B0, `(.L_x_3629) ;  /* 0x0000082000007945 */ /* 0x000fe20003800000 */
[----:B------:R-:W-:Y:S05]  /*2d00*/  @!P4 BRA `(.L_x_3630) ;  /* 0x000008000000c947 */ /* 0x000fea0003800000 */
[----:B------:R-:W-:-:S10]  /*2d10*/  HFMA2.MMA R140, -RZ, RZ, 0, 9.5367431640625e-07 ;  /* 0x00000010ff8c7435 */ /* 0x000fd400000001ff */
[----:B------:R-:W-:-:S06]  /*2d20*/  IMAD.WIDE.U32 R140, R173, R140, c[0x0][0x170] ;  /* 0x00005c00ad8c7625 */ /* 0x000fcc00078e008c */
[----:B------:R-:W2:Y:S01]  /*2d30*/  LDG.E.128 R140, [R140.64] ;  /* 0x000000048c8c7981 */ /* 0x000ea2000c1e1d00 */
[----:B------:R-:W-:Y:S02]  /*2d40*/  FSEL R147, R148, RZ, !P5 ;  /* 0x000000ff94937208 */ /* 0x000fe40006800000 */
[----:B------:R-:W-:Y:S02]  /*2d50*/  ISETP.NE.U32.AND P5, PT, RZ, c[0x0][0x218], PT ;  /* 0x00008600ff007a0c */ /* 0x000fe40003fa5070 */
        /* <DEDUP_REMOVED lines=11> */
[-CC-:B------:R-:W-:Y:S02]  /*2e10*/  FFMA.FTZ R195, R201, R150.reuse, R147.reuse ;  /* 0x00000096c9c37223 */ /* 0x180fe40000010093 */
[----:B------:R-:W-:Y:S02]  /*2e20*/  FFMA.FTZ R150, R204, R150, R147 ;  /* 0x00000096cc967223 */ /* 0x000fe40000010093 */
[----:B------:R-:W-:Y:S01]  /*2e30*/  FADD.FTZ R147, R191, -R144 ;  /* 0x80000090bf937221 */ /* 0x000fe20000010000 */
[----:B------:R-:W-:Y:S01]  /*2e40*/  @P0 LEA R144, P6, R173, c[0x0][0x258], 0x5 ;  /* 0x00009600ad900a11 */ /* 0x000fe200078c28ff */
[----:B------:R-:W-:-:S02]  /*2e50*/  FADD.FTZ R145, R190, -R145 ;  /* 0x80000091be917221 */ /* 0x000fc40000010000 */
[----:B------:R-:W-:Y:S02]  /*2e60*/  FADD.FTZ R149, R196, -R149 ;  /* 0x80000095c4957221 */ /* 0x000fe40000010000 */
[----:B------:R-:W-:Y:S02]  /*2e70*/  FADD.FTZ R153, R193, -R146 ;  /* 0x80000092c1997221 */ /* 0x000fe40000010000 */
[----:B------:R-:W-:Y:S02]  /*2e80*/  FADD.FTZ R155, R198, -R151 ;  /* 0x80000097c69b7221 */ /* 0x000fe40000010000 */
[----:B------:R-:W-:Y:S01]  /*2e90*/  FADD.FTZ R233, R199, -R148 ;  /* 0x80000094c7e97221 */ /* 0x000fe20000010000 */
[----:B------:R-:W-:Y:S01]  /*2ea0*/  MOV R148, R226 ;  /* 0x000000e200947202 */ /* 0x000fe20000000f00 */
[----:B------:R-:W-:Y:S02]  /*2eb0*/  FADD.FTZ R235, R202, -R195 ;  /* 0x800000c3caeb7221 */ /* 0x000fe40000010000 */
[----:B------:R-:W-:-:S02]  /*2ec0*/  FADD.FTZ R237, R203, -R150 ;  /* 0x80000096cbed7221 */ /* 0x000fc40000010000 */
[C---:B------:R-:W-:Y:S02]  /*2ed0*/  FMUL.FTZ R150, R174.reuse, R147 ;  /* 0x00000093ae967220 */ /* 0x040fe40000410000 */
[C---:B------:R-:W-:Y:S01]  /*2ee0*/  FMUL.FTZ R151, R174.reuse, R145 ;  /* 0x00000091ae977220 */ /* 0x040fe20000410000 */
[----:B------:R-:W-:Y:S01]  /*2ef0*/  @P0 LEA.HI.X R145, R173, c[0x0][0x25c], RZ, 0x5, P6 ;  /* 0x00009700ad910a11 */ /* 0x000fe200030f2cff */
[C---:B------:R-:W-:Y:S02]  /*2f00*/  FMUL.FTZ R195, R174.reuse, R149 ;  /* 0x00000095aec37220 */ /* 0x040fe40000410000 */
[C---:B------:R-:W-:Y:S02]  /*2f10*/  FMUL.FTZ R154, R174.reuse, R153 ;  /* 0x00000099ae9a7220 */ /* 0x040fe40000410000 */
[C---:B------:R-:W-:Y:S01]  /*2f20*/  FMUL.FTZ R155, R174.reuse, R155 ;  /* 0x0000009bae9b7220 */ /* 0x040fe20000410000 */
[----:B------:R-:W-:Y:S01]  /*2f30*/  CS2R R152, SRZ ;  /* 0x0000000000987805 */ /* 0x000fe2000001ff00 */
[----:B------:R-:W-:-:S02]  /*2f40*/  FMUL.FTZ R146, R174, R233 ;  /* 0x000000e9ae927220 */ /* 0x000fc40000410000 */
        /* <DEDUP_REMOVED lines=16> */
[----:B------:R-:W-:Y:S01]  /*3050*/  @P0 STG.E.128 [R144.64], R132 ;  /* 0x0000008490000986 */ /* 0x000fe2000c101d04 */
[----:B------:R-:W-:Y:S01]  /*3060*/  SEL R138, R147, R138, P1 ;  /* 0x0000008a938a7207 */ /* 0x000fe20000800000 */
[----:B------:R-:W-:Y:S01]  /*3070*/  FMUL.FTZ R151, R151, R225 ;  /* 0x000000e197977220 */ /* 0x000fe20000410000 */
[----:B------:R-:W-:Y:S01]  /*3080*/  SEL R139, R174, R139, P1 ;  /* 0x0000008bae8b7207 */ /* 0x000fe20000800000 */
[-C--:B------:R-:W-:Y:S01]  /*3090*/  FMUL.FTZ R150, R150, R225.reuse ;  /* 0x000000e196967220 */ /* 0x080fe20000410000 */
[----:B------:R-:W-:Y:S01]  /*30a0*/  LOP3.LUT P1, RZ, R148, 0xff, RZ, 0xc0, !PT ;  /* 0x000000ff94ff7812 */ /* 0x000fe2000782c0ff */
[----:B------:R-:W-:Y:S01]  /*30b0*/  FMUL.FTZ R151, R151, c[0x0][0x1e8] ;  /* 0x00007a0097977a20 */ /* 0x000fe20000410000 */
[C---:B------:R-:W-:Y:S01]  /*30c0*/  LOP3.LUT P5, RZ, R226.reuse, 0xff0000, RZ, 0xc0, !PT ;  /* 0x00ff0000e2ff7812 */ /* 0x040fe200078ac0ff */
[----:B------:R0:W-:Y:S01]  /*30d0*/  @P0 STG.E.128 [R144.64+0x10], R136 ;  /* 0x0000108890000986 */ /* 0x0001e2000c101d04 */
[----:B------:R-:W-:Y:S01]  /*30e0*/  LOP3.LUT P0, RZ, R226, 0xff00, RZ, 0xc0, !PT ;  /* 0x0000ff00e2ff7812 */ /* 0x000fe2000780c0ff */
[----:B------:R-:W-:Y:S01]  /*30f0*/  CS2R R148, SRZ ;  /* 0x0000000000947805 */ /* 0x000fe2000001ff00 */
[----:B------:R-:W-:-:S02]  /*3100*/  FMUL.FTZ R195, R195, R225 ;  /* 0x000000e1c3c37220 */ /* 0x000fc40000410000 */
[----:B------:R-:W-:Y:S02]  /*3110*/  FMUL.FTZ R154, R154, R225 ;  /* 0x000000e19a9a7220 */ /* 0x000fe40000410000 */
[----:B------:R-:W-:Y:S02]  /*3120*/  FMUL.FTZ R195, R195, c[0x0][0x1e8] ;  /* 0x00007a00c3c37a20 */ /* 0x000fe40000410000 */
[----:B------:R-:W-:Y:S02]  /*3130*/  FMUL.FTZ R154, R154, c[0x0][0x1e8] ;  /* 0x00007a009a9a7a20 */ /* 0x000fe40000410000 */
[----:B------:R-:W-:Y:S02]  /*3140*/  @P1 FMUL.FTZ R152, R0, R151 ;  /* 0x0000009700981220 */ /* 0x000fe40000410000 */
[-C--:B------:R-:W-:Y:S02]  /*3150*/  FMUL.FTZ R155, R155, R225.reuse ;  /* 0x000000e19b9b7220 */ /* 0x080fe40000410000 */
[----:B------:R-:W-:-:S02]  /*3160*/  FMUL.FTZ R147, R147, R225 ;  /* 0x000000e193937220 */ /* 0x000fc40000410000 */
[----:B------:R-:W-:Y:S02]  /*3170*/  FMUL.FTZ R233, R155, c[0x0][0x1e8] ;  /* 0x00007a009be97a20 */ /* 0x000fe40000410000 */
[----:B0-----:R-:W-:Y:S02]  /*3180*/  FMUL.FTZ R145, R150, c[0x0][0x1e8] ;  /* 0x00007a0096917a20 */ /* 0x001fe40000410000 */
[----:B------:R-:W-:Y:S02]  /*3190*/  FMUL.FTZ R232, R147, c[0x0][0x1e8] ;  /* 0x00007a0093e87a20 */ /* 0x000fe40000410000 */
[----:B------:R-:W-:Y:S01]  /*31a0*/  @P0 FMUL.FTZ R153, R166, R145 ;  /* 0x00000091a6990220 */ /* 0x000fe20000410000 */
[--C-:B--2---:R-:W-:Y:S02]  /*31b0*/  @P1 PRMT R144, RZ, 0x5410, R140.reuse ;  /* 0x00005410ff901816 */ /* 0x104fe4000000008c */
[----:B------:R-:W-:-:S03]  /*31c0*/  @P0 PRMT R140, RZ, 0x7610, R140 ;  /* 0x00007610ff8c0816 */ /* 0x000fc6000000008c */
[----:B------:R-:W-:Y:S01]  /*31d0*/  @P1 FMUL.FTZ R149, R151, R144 ;  /* 0x0000009097951220 */ /* 0x000fe20000410000 */
[----:B------:R-:W-:Y:S01]  /*31e0*/  LOP3.LUT P1, RZ, R226, 0xff000000, RZ, 0xc0, !PT ;  /* 0xff000000e2ff7812 */ /* 0x000fe2000782c0ff */
[----:B------:R-:W-:Y:S01]  /*31f0*/  @P0 FMUL.FTZ R148, R145, R140 ;  /* 0x0000008c91940220 */ /* 0x000fe20000410000 */
[----:B------:R-:W-:Y:S01]  /*3200*/  @P5 PRMT R140, RZ, 0x5410, R141 ;  /* 0x00005410ff8c5816 */ /* 0x000fe2000000008d */
[----:B------:R-:W-:Y:S01]  /*3210*/  CS2R R150, SRZ ;  /* 0x0000000000967805 */ /* 0x000fe2000001ff00 */
[----:B------:R-:W-:Y:S01]  /*3220*/  CS2R R144, SRZ ;  /* 0x0000000000907805 */ /* 0x000fe2000001ff00 */
[----:B------:R-:W-:Y:S01]  /*3230*/  LOP3.LUT P0, RZ, R227, 0xff0000, RZ, 0xc0, !PT ;  /* 0x00ff0000e3ff7812 */ /* 0x000fe2000780c0ff */
[----:B------:R-:W-:Y:S02]  /*3240*/  @P5 FMUL.FTZ R145, R165, R195 ;  /* 0x000000c3a5915220 */ /* 0x000fe40000410000 */
[----:B------:R-:W-:Y:S01]  /*3250*/  @P5 FMUL.FTZ R151, R195, R140 ;  /* 0x0000008cc3975220 */ /* 0x000fe20000410000 */
[----:B------:R-:W-:Y:S01]  /*3260*/  LEA R140, P6, R173, c[0x0][0x248], 0x4 ;  /* 0x00009200ad8c7a11 */ /* 0x000fe200078c20ff */
[----:B------:R-:W-:Y:S01]  /*3270*/  FADD.FTZ R40, R40, R149 ;  /* 0x0000009528287221 */ /* 0x000fe20000010000 */
[----:B------:R-:W-:Y:S01]  /*3280*/  LOP3.LUT P5, RZ, R227, 0xff, RZ, 0xc0, !PT ;  /* 0x000000ffe3ff7812 */ /* 0x000fe200078ac0ff */
[----:B------:R-:W-:Y:S01]  /*3290*/  FADD.FTZ R41, R41, R148 ;  /* 0x0000009429297221 */ /* 0x000fe20000010000 */
[----:B------:R-:W-:Y:S01]  /*32a0*/  @P1 PRMT R141, RZ, 0x7610, R141 ;  /* 0x00007610ff8d1816 */ /* 0x000fe2000000008d */
[----:B------:R-:W-:Y:S01]  /*32b0*/  @P1 FMUL.FTZ R144, R169, R154 ;  /* 0x0000009aa9901220 */ /* 0x000fe20000410000 */
[----:B------:R-:W-:Y:S01]  /*32c0*/  MOV R195, RZ ;  /* 0x000000ff00c37202 */ /* 0x000fe20000000f00 */
[----:B------:R-:W-:-:S02]  /*32d0*/  FADD.FTZ R42, R42, R151 ;  /* 0x000000972a2a7221 */ /* 0x000fc40000010000 */
[----:B------:R-:W-:Y:S01]  /*32e0*/  @P1 FMUL.FTZ R150, R154, R141 ;  /* 0x0000008d9a961220 */ /* 0x000fe20000410000 */
[----:B------:R-:W-:Y:S01]  /*32f0*/  LEA.HI.X R141, R173, c[0x0][0x24c], RZ, 0x4, P6 ;  /* 0x00009300ad8d7a11 */ /* 0x000fe200030f24ff */
[-C--:B------:R-:W-:Y:S01]  /*3300*/  FMUL.FTZ R154, R146, R225.reuse ;  /* 0x000000e1929a7220 */ /* 0x080fe20000410000 */
[C---:B------:R-:W-:Y:S01]  /*3310*/  LOP3.LUT P1, RZ, R227.reuse, 0xff00, RZ, 0xc0, !PT ;  /* 0x0000ff00e3ff7812 */ /* 0x040fe2000782c0ff */
[----:B------:R-:W-:Y:S01]  /*3320*/  FMUL.FTZ R225, R174, R225 ;  /* 0x000000e1aee17220 */ /* 0x000fe20000410000 */
[----:B------:R-:W-:Y:S01]  /*3330*/  LOP3.LUT P6, RZ, R227, 0xff000000, RZ, 0xc0, !PT ;  /* 0xff000000e3ff7812 */ /* 0x000fe200078cc0ff */
[----:B------:R-:W-:Y:S01]  /*3340*/  HFMA2.MMA R146, -RZ, RZ, 0, 0 ;  /* 0x00000000ff927435 */ /* 0x000fe200000001ff */
[----:B------:R-:W-:Y:S01]  /*3350*/  FMUL.FTZ R194, R154, c[0x0][0x1e8] ;  /* 0x00007a009ac27a20 */ /* 0x000fe20000410000 */
[----:B------:R-:W-:Y:S01]  /*3360*/  HFMA2.MMA R174, -RZ, RZ, 0, 0 ;  /* 0x00000000ffae7435 */ /* 0x000fe200000001ff */
[----:B------:R-:W-:Y:S01]  /*3370*/  FMUL.FTZ R225, R225, c[0x0][0x1e8] ;  /* 0x00007a00e1e17a20 */ /* 0x000fe20000410000 */
[----:B------:R-:W-:Y:S01]  /*3380*/  MOV R173, RZ ;  /* 0x000000ff00ad7202 */ /* 0x000fe20000000f00 */
[----:B------:R-:W-:Y:S01]  /*3390*/  CS2R R154, SRZ ;  /* 0x00000000009a7805 */ /* 0x000fe2000001ff00 */
[----:B------:R-:W-:Y:S01]  /*33a0*/  @P5 FMUL.FTZ R146, R168, R233 ;  /* 0x000000e9a8925220 */ /* 0x000fe20000410000 */
[----:B------:R-:W-:Y:S01]  /*33b0*/  F2FP.BF16.PACK_AB R145, R144, R145 ;  /* 0x000000919091723e */ /* 0x000fe200000010ff */
[----:B------:R-:W-:Y:S01]  /*33c0*/  @P0 FMUL.FTZ R174, R170, R232 ;  /* 0x000000e8aaae0220 */ /* 0x000fe20000410000 */
[----:B------:R-:W-:Y:S01]  /*33d0*/  F2FP.BF16.PACK_AB R144, R153, R152 ;  /* 0x000000989990723e */ /* 0x000fe200000010ff */
[----:B------:R-:W-:Y:S01]  /*33e0*/  @P1 FMUL.FTZ R173, R171, R194 ;  /* 0x000000c2abad1220 */ /* 0x000fe20000410000 */
[----:B------:R-:W-:Y:S01]  /*33f0*/  CS2R R152, SRZ ;  /* 0x0000000000987805 */ /* 0x000fe2000001ff00 */
[----:B------:R-:W-:-:S02]  /*3400*/  @P6 FMUL.FTZ R195, R172, R225 ;  /* 0x000000e1acc36220 */ /* 0x000fc40000410000 */
[----:B------:R-:W-:Y:S01]  /*3410*/  FADD.FTZ R43, R43, R150 ;  /* 0x000000962b2b7221 */ /* 0x000fe20000010000 */
[----:B------:R-:W-:Y:S02]  /*3420*/  F2FP.BF16.PACK_AB R146, R173, R146 ;  /* 0x00000092ad92723e */ /* 0x000fe400000010ff */
[----:B------:R-:W-:-:S05]  /*3430*/  F2FP.BF16.PACK_AB R147, R195, R174 ;  /* 0x000000aec393723e */ /* 0x000fca00000010ff */
        /* <DEDUP_REMOVED lines=13> */
.L_x_3630:
[----:B------:R-:W-:Y:S05]  /*3510*/  BSYNC B0 ;  /* 0x0000000000007941 */ /* 0x000fea0003800000 */
.L_x_3629:
[----:B------:R-:W-:Y:S02]  /*3520*/  IADD3 R2, R2, c[0x0][0x160], RZ ;  /* 0x0000580002027a10 */ /* 0x000fe40007ffe0ff */
[----:B------:R-:W-:-:S02]  /*3530*/  LOP3.LUT P1, RZ, R167, 0xff, RZ, 0xc0, !PT ;  /* 0x000000ffa7ff7812 */ /* 0x000fc4000782c0ff */
[----:B------:R-:W-:Y:S02]  /*3540*/  ISETP.GE.AND P0, PT, R2, c[0x0][0x164], PT ;  /* 0x0000590002007a0c */ /* 0x000fe40003f06270 */
[----:B------:R-:W-:-:S11]  /*3550*/  SEL R167, RZ, 0x1, P1 ;  /* 0x00000001ffa77807 */ /* 0x000fd60000800000 */
[----:B------:R-:W-:Y:S01]  /*3560*/  @P0 CALL.REL.NOINC `(.L_x_3616) ;  /* 0x0000001000000944 */ /* 0x000fe20003c00000 */
[----:B------:R-:W-:Y:S05]  /*3570*/  BRA `(.L_x_3631) ;  /* 0xffffd20000007947 */ /* 0x000fea000383ffff */
.L_x_3616:
        /* <DEDUP_REMOVED lines=19> */
.L_x_3633:
[----:B------:R-:W-:Y:S05]  /*36b0*/  BSYNC B0 ;  /* 0x0000000000007941 */ /* 0x000fea0003800000 */
.L_x_3632:
        /* <DEDUP_REMOVED lines=13> */
.L_x_3635:
[----:B------:R-:W-:Y:S05]  /*3790*/  BSYNC B0 ;  /* 0x0000000000007941 */ /* 0x000fea0003800000 */
.L_x_3634:
        /* <DEDUP_REMOVED lines=12> */
.L_x_3623:
[----:B------:R-:W-:Y:S01]  /*3860*/  HFMA2.MMA R150, -RZ, RZ, 0, 9.5367431640625e-07 ;  /* 0x00000010ff967435 */ /* 0x000fe200000001ff */
[----:B------:R-:W-:-:S02]  /*3870*/  MOV R145, R195 ;  /* 0x000000c300917202 */ /* 0x000fc40000000f00 */
[----:B------:R-:W-:Y:S02]  /*3880*/  MOV R149, 0x1f ;  /* 0x0000001f00957802 */ /* 0x000fe40000000f00 */
[----:B------:R-:W-:Y:S02]  /*3890*/  MOV R152, 0xffffffff ;  /* 0xffffffff00987802 */ /* 0x000fe40000000f00 */
[----:B------:R-:W-:Y:S02]  /*38a0*/  MOV R140, 0x38c0 ;  /* 0x000038c0008c7802 */ /* 0x000fe40000000f00 */
[----:B------:R-:W-:Y:S05]  /*38b0*/  CALL.REL.NOINC `($__internal_74_$__cuda_sm70_shflsync_down_p) ;  /* 0x0000046000007944 */ /* 0x000fea0003c00000 */
[----:B-1----:R-:W-:Y:S01]  /*38c0*/  MOV R144, R145 ;  /* 0x0000009100907202 */ /* 0x002fe20000000f00 */
[----:B0-----:R-:W-:Y:S05]  /*38d0*/  BRA `(.L_x_3636) ;  /* 0xffffe02000007947 */ /* 0x001fea000383ffff */
.L_x_3624:
[----:B------:R-:W-:Y:S01]  /*38e0*/  HFMA2.MMA R150, -RZ, RZ, 0, 9.5367431640625e-07 ;  /* 0x00000010ff967435 */ /* 0x000fe200000001ff */
[----:B------:R-:W-:Y:S02]  /*38f0*/  MOV R145, R194 ;  /* 0x000000c200917202 */ /* 0x000fe40000000f00 */
[----:B------:R-:W-:Y:S02]  /*3900*/  MOV R149, 0x1f ;  /* 0x0000001f00957802 */ /* 0x000fe40000000f00 */
[----:B------:R-:W-:-:S02]  /*3910*/  MOV R152, 0xffffffff ;  /* 0xffffffff00987802 */ /* 0x000fc40000000f00 */
[----:B------:R-:W-:Y:S02]  /*3920*/  MOV R140, 0x3940 ;  /* 0x00003940008c7802 */ /* 0x000fe40000000f00 */
[----:B01----:R-:W-:Y:S05]  /*3930*/  CALL.REL.NOINC `($__internal_74_$__cuda_sm70_shflsync_down_p) ;  /* 0x000003e000007944 */ /* 0x003fea0003c00000 */
[----:B------:R-:W-:Y:S01]  /*3940*/  FADD.FTZ R144, R144, R195 ;  /* 0x000000c390907221 */ /* 0x000fe20000010000 */
[----:B0-----:R-:W-:Y:S01]  /*3950*/  HFMA2.MMA R150, -RZ, RZ, 0, 4.76837158203125e-07 ;  /* 0x00000008ff967435 */ /* 0x001fe200000001ff */
[----:B-1----:R-:W-:Y:S01]  /*3960*/  FADD.FTZ R194, R194, R145 ;  /* 0x00000091c2c27221 */ /* 0x002fe20000010000 */
[----:B------:R-:W-:Y:S02]  /*3970*/  MOV R149, 0x1f ;  /* 0x0000001f00957802 */ /* 0x000fe40000000f00 */
[----:B------:R-:W-:Y:S02]  /*3980*/  MOV R152, 0xffffffff ;  /* 0xffffffff00987802 */ /* 0x000fe40000000f00 */
[----:B------:R-:W-:Y:S02]  /*3990*/  MOV R145, R144 ;  /* 0x0000009000917202 */ /* 0x000fe40000000f00 */
[----:B------:R-:W-:Y:S02]  /*39a0*/  MOV R140, 0x39c0 ;  /* 0x000039c0008c7802 */ /* 0x000fe40000000f00 */
[----:B------:R-:W-:Y:S05]  /*39b0*/  CALL.REL.NOINC `($__internal_74_$__cuda_sm70_shflsync_down_p) ;  /* 0x0000036000007944 */ /* 0x000fea0003c00000 */
[----:B0-----:R-:W-:Y:S01]  /*39c0*/  HFMA2.MMA R150, -RZ, RZ, 0, 4.76837158203125e-07 ;  /* 0x00000008ff967435 */ /* 0x001fe200000001ff */
[----:B-1----:R-:W-:-:S02]  /*39d0*/  MOV R143, R145 ;  /* 0x00000091008f7202 */ /* 0x002fc40000000f00 */
[----:B------:R-:W-:Y:S02]  /*39e0*/  MOV R145, R194 ;  /* 0x000000c200917202 */ /* 0x000fe40000000f00 */
[----:B------:R-:W-:Y:S02]  /*39f0*/  MOV R149, 0x1f ;  /* 0x0000001f00957802 */ /* 0x000fe40000000f00 */
[----:B------:R-:W-:Y:S02]  /*3a00*/  MOV R152, 0xffffffff ;  /* 0xffffffff00987802 */ /* 0x000fe40000000f00 */
[----:B------:R-:W-:Y:S02]  /*3a10*/  MOV R140, 0x3a30 ;  /* 0x00003a30008c7802 */ /* 0x000fe40000000f00 */
[----:B------:R-:W-:Y:S05]  /*3a20*/  CALL.REL.NOINC `($__internal_74_$__cuda_sm70_shflsync_down_p) ;  /* 0x000002f000007944 */ /* 0x000fea0003c00000 */
[----:B------:R-:W-:Y:S01]  /*3a30*/  FADD.FTZ R144, R143, R144 ;  /* 0x000000908f907221 */ /* 0x000fe20000010000 */
[----:B0-----:R-:W-:Y:S01]  /*3a40*/  HFMA2.MMA R150, -RZ, RZ, 0, 2.384185791015625e-07 ;  /* 0x00000004ff967435 */ /* 0x001fe200000001ff */
[----:B-1----:R-:W-:Y:S01]  /*3a50*/  FADD.FTZ R194, R194, R145 ;  /* 0x00000091c2c27221 */ /* 0x002fe20000010000 */
[----:B------:R-:W-:Y:S02]  /*3a60*/  MOV R149, 0x1f ;  /* 0x0000001f00957802 */ /* 0x000fe40000000f00 */
[----:B------:R-:W-:-:S02]  /*3a70*/  MOV R152, 0xffffffff ;  /* 0xffffffff00987802 */ /* 0x000fc40000000f00 */
[----:B------:R-:W-:Y:S02]  /*3a80*/  MOV R145, R144 ;  /* 0x0000009000917202 */ /* 0x000fe40000000f00 */
[----:B------:R-:W-:Y:S02]  /*3a90*/  MOV R140, 0x3ab0 ;  /* 0x00003ab0008c7802 */ /* 0x000fe40000000f00 */
[----:B------:R-:W-:Y:S05]  /*3aa0*/  CALL.REL.NOINC `($__internal_74_$__cuda_sm70_shflsync_down_p) ;  /* 0x0000027000007944 */ /* 0x000fea0003c00000 */
[----:B0-----:R-:W-:Y:S01]  /*3ab0*/  HFMA2.MMA R150, -RZ, RZ, 0, 2.384185791015625e-07 ;  /* 0x00000004ff967435 */ /* 0x001fe200000001ff */
[----:B-1----:R-:W-:Y:S02]  /*3ac0*/  MOV R143, R145 ;  /* 0x00000091008f7202 */ /* 0x002fe40000000f00 */
[----:B------:R-:W-:Y:S02]  /*3ad0*/  MOV R145, R194 ;  /* 0x000000c200917202 */ /* 0x000fe40000000f00 */
[----:B------:R-:W-:Y:S02]  /*3ae0*/  MOV R149, 0x1f ;  /* 0x0000001f00957802 */ /* 0x000fe40000000f00 */
[----:B------:R-:W-:Y:S02]  /*3af0*/  MOV R152, 0xffffffff ;  /* 0xffffffff00987802 */ /* 0x000fe40000000f00 */
[----:B------:R-:W-:-:S02]  /*3b00*/  MOV R140, 0x3b20 ;  /* 0x00003b20008c7802 */ /* 0x000fc40000000f00 */
[----:B------:R-:W-:Y:S05]  /*3b10*/  CALL.REL.NOINC `($__internal_74_$__cuda_sm70_shflsync_down_p) ;  /* 0x0000020000007944 */ /* 0x000fea0003c00000 */
[----:B------:R-:W-:Y:S01]  /*3b20*/  FADD.FTZ R144, R143, R144 ;  /* 0x000000908f907221 */ /* 0x000fe20000010000 */
[----:B0-----:R-:W-:Y:S01]  /*3b30*/  HFMA2.MMA R150, -RZ, RZ, 0, 1.1920928955078125e-07 ;  /* 0x00000002ff967435 */ /* 0x001fe200000001ff */
[----:B-1----:R-:W-:Y:S01]  /*3b40*/  FADD.FTZ R148, R194, R145 ;  /* 0x00000091c2947221 */ /* 0x002fe20000010000 */
[----:B------:R-:W-:-:S02]  /*3b50*/  MOV R149, 0x1f ;  /* 0x0000001f00957802 */ /* 0x000fc40000000f00 */
[----:B------:R-:W-:Y:S02]  /*3b60*/  MOV R152, 0xffffffff ;  /* 0xffffffff00987802 */ /* 0x000fe40000000f00 */
[----:B------:R-:W-:Y:S02]  /*3b70*/  MOV R145, R144 ;  /* 0x0000009000917202 */ /* 0x000fe40000000f00 */
[----:B------:R-:W-:Y:S02]  /*3b80*/  MOV R140, 0x3ba0 ;  /* 0x00003ba0008c7802 */ /* 0x000fe40000000f00 */
[----:B------:R-:W-:Y:S05]  /*3b90*/  CALL.REL.NOINC `($__internal_74_$__cuda_sm70_shflsync_down_p) ;  /* 0x0000018000007944 */ /* 0x000fea0003c00000 */
[----:B0-----:R-:W-:Y:S01]  /*3ba0*/  HFMA2.MMA R150, -RZ, RZ, 0, 1.1920928955078125e-07 ;  /* 0x00000002ff967435 */ /* 0x001fe200000001ff */
[----:B-1----:R-:W-:Y:S02]  /*3bb0*/  MOV R143, R145 ;  /* 0x00000091008f7202 */ /* 0x002fe40000000f00 */
[----:B------:R-:W-:Y:S02]  /*3bc0*/  MOV R145, R148 ;  /* 0x0000009400917202 */ /* 0x000fe40000000f00 */
[----:B------:R-:W-:Y:S02]  /*3bd0*/  MOV R149, 0x1f ;  /* 0x0000001f00957802 */ /* 0x000fe40000000f00 */
[----:B------:R-:W-:-:S02]  /*3be0*/  MOV R152, 0xffffffff ;  /* 0xffffffff00987802 */ /* 0x000fc40000000f00 */
[----:B------:R-:W-:Y:S02]  /*3bf0*/  MOV R140, 0x3c10 ;  /* 0x00003c10008c7802 */ /* 0x000fe40000000f00 */
[----:B------:R-:W-:Y:S05]  /*3c00*/  CALL.REL.NOINC `($__internal_74_$__cuda_sm70_shflsync_down_p) ;  /* 0x0000011000007944 */ /* 0x000fea0003c00000 */
[----:B------:R-:W-:Y:S01]  /*3c10*/  FADD.FTZ R146, R143, R144 ;  /* 0x000000908f927221 */ /* 0x000fe20000010000 */
[----:B0-----:R-:W-:Y:S01]  /*3c20*/  HFMA2.MMA R150, -RZ, RZ, 0, 5.9604644775390625e-08 ;  /* 0x00000001ff967435 */ /* 0x001fe200000001ff */
[----:B-1----:R-:W-:Y:S01]  /*3c30*/  FADD.FTZ R148, R148, R145 ;  /* 0x0000009194947221 */ /* 0x002fe20000010000 */
[----:B------:R-:W-:Y:S02]  /*3c40*/  MOV R149, 0x1f ;  /* 0x0000001f00957802 */ /* 0x000fe40000000f00 */
[----:B------:R-:W-:Y:S02]  /*3c50*/  MOV R152, 0xffffffff ;  /* 0xffffffff00987802 */ /* 0x000fe40000000f00 */
[----:B------:R-:W-:Y:S02]  /*3c60*/  MOV R145, R146 ;  /* 0x0000009200917202 */ /* 0x000fe40000000f00 */
[----:B------:R-:W-:Y:S02]  /*3c70*/  MOV R140, 0x3c90 ;  /* 0x00003c90008c7802 */ /* 0x000fe40000000f00 */
[----:B------:R-:W-:Y:S05]  /*3c80*/  CALL.REL.NOINC `($__internal_74_$__cuda_sm70_shflsync_down_p) ;  /* 0x0000009000007944 */ /* 0x000fea0003c00000 */
[----:B0-----:R-:W-:Y:S01]  /*3c90*/  HFMA2.MMA R150, -RZ, RZ, 0, 5.9604644775390625e-08 ;  /* 0x00000001ff967435 */ /* 0x001fe200000001ff */
[----:B-1----:R-:W-:-:S02]  /*3ca0*/  MOV R147, R145 ;  /* 0x0000009100937202 */ /* 0x002fc40000000f00 */
[----:B------:R-:W-:Y:S02]  /*3cb0*/  MOV R145, R148 ;  /* 0x0000009400917202 */ /* 0x000fe40000000f00 */
[----:B------:R-:W-:Y:S02]  /*3cc0*/  MOV R149, 0x1f ;  /* 0x0000001f00957802 */ /* 0x000fe40000000f00 */
[----:B------:R-:W-:Y:S02]  /*3cd0*/  MOV R152, 0xffffffff ;  /* 0xffffffff00987802 */ /* 0x000fe40000000f00 */
[----:B------:R-:W-:Y:S02]  /*3ce0*/  MOV R140, 0x3d00 ;  /* 0x00003d00008c7802 */ /* 0x000fe40000000f00 */
[----:B------:R-:W-:Y:S05]  /*3cf0*/  CALL.REL.NOINC `($__internal_74_$__cuda_sm70_shflsync_down_p) ;  /* 0x0000002000007944 */ /* 0x000fea0003c00000 */
[----:B-1----:R-:W-:Y:S01]  /*3d00*/  MOV R195, R145 ;  /* 0x0000009100c37202 */ /* 0x002fe20000000f00 */
[----:B0-----:R-:W-:Y:S05]  /*3d10*/  BRA `(.L_x_3637) ;  /* 0xffffdd0000007947 */ /* 0x001fea000383ffff */
        .weak           $__internal_74_$__cuda_sm70_shflsync_down_p
        .type           $__internal_74_$__cuda_sm70_shflsync_down_p,@function
        .size           $__internal_74_$__cuda_sm70_shflsync_down_p,(.L_x_9328 - $__internal_74_$__cuda_sm70_shflsync_down_p)
$__internal_74_$__cuda_sm70_shflsync_down_p:
[----:B------:R-:W-:Y:S01]  /*3d20*/  HFMA2.MMA R141, -RZ, RZ, 0, 0 ;  /* 0x00000000ff8d7435 */ /* 0x000fe200000001ff */
[----:B------:R-:W-:Y:S04]  /*3d30*/  WARPSYNC R152 ;  /* 0x0000009800007348 */ /* 0x000fe80003800000 */
[----:B------:R0:W1:Y:S01]  /*3d40*/  SHFL.DOWN PT, R145, R145, R150, R149 ;  /* 0x0800009691917389 */ /* 0x00006200000e0095 */
[----:B------:R-:W-:Y:S05]  /*3d50*/  RET.REL.NODEC R140 `(_ZN10layer_norm13ln_bwd_kernelINS_13Kernel_traitsI13__nv_bfloat16S2_fS2_fjLj6144ELj1ELj1ELj8ELj16ENS_18Kernel_traits_baseILj6144ES2_S2_fS2_fjLj256EEEEELb1ELb1ELb0ELb0EEEvNS_9BwdParamsE) ;  /* 0xffffc2a08c007950 */ /* 0x000fea0003c3ffff */
.L_x_3638:
        /* <DEDUP_REMOVED lines=10> */
.L_x_9328:


//--------------------- .text._ZN10layer_norm13ln_bwd_kernelINS_13Kernel_traitsI13__nv_bfloat16S2_fS2_fjLj6144ELj1ELj1ELj8ELj16ENS_18Kernel_traits_baseILj6144ES2_S2_fS2_fjLj256EEEEELb1ELb1ELb0ELb1EEEvNS_9BwdParamsE --------------------------
	.section	.text._ZN10layer_norm13ln_bwd_kernelINS_13Kernel_traitsI13__nv_bfloat16S2_fS2_fjLj6144ELj1ELj1ELj8ELj16ENS_18Kernel_traits_baseILj6144ES2_S2_fS2_fjLj256EEEEELb1ELb1ELb0ELb1EEEvNS_9BwdParamsE,"ax",@progbits
	.sectioninfo	@"SHI_REGISTERS=232"
	.align	128
        .global         _ZN10layer_norm13ln_bwd_kernelINS_13Kernel_traitsI13__nv_bfloat16S2_fS2_fjLj6144ELj1ELj1ELj8ELj16ENS_18Kernel_traits_baseILj6144ES2_S2_fS2_fjLj256EEEEELb1ELb1ELb0ELb1EEEvNS_9BwdParamsE
        .type           _ZN10layer_norm13ln_bwd_kernelINS_13Kernel_traitsI13__nv_bfloat16S2_fS2_fjLj6144ELj1ELj1ELj8ELj16ENS_18Kernel_traits_baseILj6144ES2_S2_fS2_fjLj256EEEEELb1ELb1ELb0ELb1EEEvNS_9BwdParamsE,@function
        .size           _ZN10layer_norm13ln_bwd_kernelINS_13Kernel_traitsI13__nv_bfloat16S2_fS2_fjLj6144ELj1ELj1ELj8ELj16ENS_18Kernel_traits_baseILj6144ES2_S2_fS2_fjLj256EEEEELb1ELb1ELb0ELb1EEEvNS_9BwdParamsE,(.L_x_9329 - _ZN10layer_norm13ln_bwd_kernelINS_13Kernel_traitsI13__nv_bfloat16S2_fS2_fjLj6144ELj1ELj1ELj8ELj16ENS_18Kernel_traits_baseILj6144ES2_S2_fS2_fjLj256EEEEELb1ELb1ELb0ELb1EEEvNS_9BwdParamsE)
        .other          _ZN10layer_norm13ln_bwd_kernelINS_13Kernel_traitsI13__nv_bfloat16S2_fS2_fjLj6144ELj1ELj1ELj8ELj16ENS_18Kernel_traits_baseILj6144ES2_S2_fS2_fjLj256EEEEELb1ELb1ELb0ELb1EEEvNS_9BwdParamsE,@"STO_CUDA_ENTRY STV_DEFAULT"
_ZN10layer_norm13ln_bwd_kernelINS_13Kernel_traitsI13__nv_bfloat16S2_fS2_fjLj6144ELj1ELj1ELj8ELj16ENS_18Kernel_traits_baseILj6144ES2_S2_fS2_fjLj256EEEEELb1ELb1ELb0ELb1EEEvNS_9BwdParamsE:
.text._ZN10layer_norm13ln_bwd_kernelINS_13Kernel_traitsI13__nv_bfloat16S2_fS2_fjLj6144ELj1ELj1ELj8ELj16ENS_18Kernel_traits_baseILj6144ES2_S2_fS2_fjLj256EEEEELb1ELb1ELb0ELb1EEEvNS_9BwdParamsE:
        /* <DEDUP_REMOVED lines=52> */
.L_x_3639:
[----:B0-----:R-:W-:-:S04]  /*0340*/  LEA R2, P0, R0, c[0x0][0x1b0], 0x4 ;  /* 0x00006c0000027a11 */ /* 0x001fc800078020ff */
[----:B------:R-:W-:-:S05]  /*0350*/  IADD3.X R3, RZ, c[0x0][0x1b4], RZ, P0, !PT ;  /* 0x00006d00ff037a10 */ /* 0x000fca00007fe4ff */
[----:B------:R0:W2:Y:S04]  /*0360*/  LDG.E.128 R168, [R2.64] ;  /* 0x0000000402a87981 */ /* 0x0000a8000c1e1d00 */
[----:B------:R0:W3:Y:S04]  /*0370*/  LDG.E.128 R4, [R2.64+0x1000] ;  /* 0x0010000402047981 */ /* 0x0000e8000c1e1d00 */
[----:B------:R0:W4:Y:S01]  /*0380*/  LDG.E.128 R56, [R2.64+0x2000] ;  /* 0x0020000402387981 */ /* 0x000122000c1e1d00 */
        /* <DEDUP_REMOVED lines=38> */
[----:B------:R-:W-:Y:S02]  /*05f0*/  PRMT R174, RZ, 0x5410, R171 ;  /* 0x00005410ffae7816 */ /* 0x000fe400000000ab */
[--C-:B---3--:R-:W-:Y:S02]  /*0600*/  PRMT R170, RZ, 0x5410, R4.reuse ;  /* 0x00005410ffaa7816 */ /* 0x108fe40000000004 */
[----:B------:R-:W-:Y:S02]  /*0610*/  PRMT R167, RZ, 0x7610, R4 ;  /* 0x00007610ffa77816 */ /* 0x000fe40000000004 */
[--C-:B------:R-:W-:Y:S02]  /*0620*/  PRMT R166, RZ, 0x5410, R5.reuse ;  /* 0x00005410ffa67816 */ /* 0x100fe40000000005 */
[----:B------:R-:W-:-:S02]  /*0630*/  PRMT R165, RZ, 0x7610, R5 ;  /* 0x00007610ffa57816 */ /* 0x000fc40000000005 */
[--C-:B------:R-:W-:Y:S01]  /*0640*/  PRMT R164, RZ, 0x5410, R6.reuse ;  /* 0x00005410ffa47816 */ /* 0x100fe20000000006 */
        /* <DEDUP_REMOVED lines=18> */
.L_x_3644:
[----:B------:R-:W-:Y:S01]  /*0770*/  IMAD R88, R181, c[0x0][0x168], RZ ;  /* 0x00005a00b5587a24 */ /* 0x000fe200078e02ff */
[----:B------:R-:W-:Y:S02]  /*0780*/  MOV R168, 0x4 ;  /* 0x0000000400a87802 */ /* 0x000fe40000000f00 */
[----:B------:R-:W-:-:S02]  /*0790*/  MOV R169, 0x20 ;  /* 0x0000002000a97802 */ /* 0x000fc40000000f00 */
[----:B------:R-:W-:Y:S01]  /*07a0*/  SHF.R.S32.HI R89, RZ, 0x1f, R88 ;  /* 0x0000001fff597819 */ /* 0x000fe20000011458 */
[----:B------:R-:W-:-:S03]  /*07b0*/  IMAD.WIDE R106, R181, R168, c[0x0][0x1a0] ;  /* 0x00006800b56a7625 */ /* 0x000fc600078e02a8 */
[----:B------:R-:W-:Y:S02]  /*07c0*/  LEA.HI R89, R89, R88, RZ, 0x3 ;  /* 0x0000005859597211 */ /* 0x000fe400078f18ff */
[----:B------:R-:W-:Y:S01]  /*07d0*/  MOV R117, 0x10 ;  /* 0x0000001000757802 */ /* 0x000fe20000000f00 */
[----:B------:R0:W2:Y:S01]  /*07e0*/  LDG.E R198, [R106.64] ;  /* 0x000000046ac67981 */ /* 0x0000a2000c1e1900 */
[----:B------:R-:W-:-:S05]  /*07f0*/  LEA.HI.SX32 R197, R89, R0, 0x1d ;  /* 0x0000000059c57211 */ /* 0x000fca00078feaff */
[C---:B------:R-:W-:Y:S01]  /*0800*/  IMAD.WIDE.U32 R140, R197.reuse, R169, c[0x0][0x188] ;  /* 0x00006200c58c7625 */ /* 0x040fe200078e00a9 */
[----:B------:R-:W-:-:S03]  /*0810*/  IADD3 R196, R197, 0x100, RZ ;  /* 0x00000100c5c47810 */ /* 0x000fc60007ffe0ff */
[----:B------:R-:W-:Y:S01]  /*0820*/  IMAD.WIDE.U32 R92, R197, R117, c[0x0][0x208] ;  /* 0x00008200c55c7625 */ /* 0x000fe200078e0075 */
[----:B------:R1:W3:Y:S04]  /*0830*/  LDG.E.128 R88, [R140.64] ;  /* 0x000000048c587981 */ /* 0x0002e8000c1e1d00 */
[----:B------:R1:W4:Y:S01]  /*0840*/  LDG.E.128 R96, [R140.64+0x10] ;  /* 0x000010048c607981 */ /* 0x000322000c1e1d00 */
[----:B------:R-:W-:-:S03]  /*0850*/  IMAD.WIDE.U32 R158, R196, R169, c[0x0][0x188] ;  /* 0x00006200c49e7625 */ /* 0x000fc600078e00a9 */
[----:B------:R-:W4:Y:S01]  /*0860*/  LDG.E.128 R92, [R92.64] ;  /* 0x000000045c5c7981 */ /* 0x000f22000c1e1d00 */
[----:B------:R-:W-:-:S03]  /*0870*/  IMAD.WIDE.U32 R104, R196, R117, c[0x0][0x208] ;  /* 0x00008200c4687625 */ /* 0x000fc600078e0075 */
[----:B------:R0:W4:Y:S01]  /*0880*/  LDG.E.128 R100, [R158.64] ;  /* 0x000000049e647981 */ /* 0x000122000c1e1d00 */
[----:B-1----:R-:W-:-:S03]  /*0890*/  IMAD.WIDE R140, R181, R168, c[0x0][0x1a8] ;  /* 0x00006a00b58c7625 */ /* 0x002fc600078e02a8 */
[----:B0-----:R-:W4:Y:S04]  /*08a0*/  LDG.E.128 R104, [R104.64] ;  /* 0x0000000468687981 */ /* 0x001f28000c1e1d00 */
[----:B------:R0:W4:Y:S04]  /*08b0*/  LDG.E R191, [R140.64] ;  /* 0x000000048cbf7981 */ /* 0x000128000c1e1900 */
[----:B------:R1:W4:Y:S01]  /*08c0*/  LDG.E.128 R108, [R158.64+0x10] ;  /* 0x000010049e6c7981 */ /* 0x000322000c1e1d00 */
[----:B------:R-:W-:-:S05]  /*08d0*/  IADD3 R190, R197, 0x200, RZ ;  /* 0x00000200c5be7810 */ /* 0x000fca0007ffe0ff */
[----:B------:R-:W-:-:S04]  /*08e0*/  IMAD.WIDE.U32 R148, R190, R169, c[0x0][0x188] ;  /* 0x00006200be947625 */ /* 0x000fc800078e00a9 */
[----:B------:R-:W-:Y:S01]  /*08f0*/  IMAD.WIDE.U32 R116, R190, R117, c[0x0][0x208] ;  /* 0x00008200be747625 */ /* 0x000fe200078e0075 */
[----:B------:R0:W4:Y:S04]  /*0900*/  LDG.E.128 R112, [R148.64] ;  /* 0x0000000494707981 */ /* 0x000128000c1e1d00 */
[----:B------:R0:W4:Y:S04]  /*0910*/  LDG.E.128 R120, [R148.64+0x10] ;  /* 0x0000100494787981 */ /* 0x000128000c1e1d00 */
[----:B------:R-:W4:Y:S01]  /*0920*/  LDG.E.128 R116, [R116.64] ;  /* 0x0000000474747981 */ /* 0x000f22000c1e1d00 */
        /* <DEDUP_REMOVED lines=25> */
[----:B------:R-:W-:-:S02]  /*0ac0*/  ISETP.NE.AND P1, PT, RZ, UR6, PT ;  /* 0x00000006ff007c0c */ /* 0x000fc4000bf25270 */
[----:B------:R-:W-:Y:S02]  /*0ad0*/  LOP3.LUT P2, RZ, R189, 0xff, RZ, 0xc0, !PT ;  /* 0x000000ffbdff7812 */ /* 0x000fe4000784c0ff */
[----:B--2---:R-:W-:-:S05]  /*0ae0*/  FSEL R172, R198, RZ, !P1 ;  /* 0x000000ffc6ac7208 */ /* 0x004fca0004800000 */
[C---:B---3--:R-:W-:Y:S02]  /*0af0*/  FADD.FTZ R192, -R172.reuse, R88 ;  /* 0x00000058acc07221 */ /* 0x048fe40000010100 */
[C---:B------:R-:W-:Y:S01]  /*0b00*/  FADD.FTZ R228, -R172.reuse, R89 ;  /* 0x00000059ace47221 */ /* 0x040fe20000010100 */
[--C-:B----4-:R-:W-:Y:S02]  /*0b10*/  PRMT R225, RZ, 0x5410, R92.reuse ;  /* 0x00005410ffe17816 */ /* 0x110fe4000000005c */
[----:B------:R-:W-:Y:S01]  /*0b20*/  PRMT R223, RZ, 0x7610, R92 ;  /* 0x00007610ffdf7816 */ /* 0x000fe2000000005c */
[----:B0-----:R-:W-:Y:S02]  /*0b30*/  FADD.FTZ R194, -R172, R100 ;  /* 0x00000064acc27221 */ /* 0x001fe40000010100 */
[----:B------:R-:W-:Y:S02]  /*0b40*/  FADD.FTZ R156, R225, R156 ;  /* 0x0000009ce19c7221 */ /* 0x000fe40000010000 */
[----:B------:R-:W-:-:S02]  /*0b50*/  FMUL.FTZ R227, R191, R192 ;  /* 0x000000c0bfe37220 */ /* 0x000fc40000410000 */
[----:B------:R-:W-:Y:S02]  /*0b60*/  FMUL.FTZ R228, R191, R228 ;  /* 0x000000e4bfe47220 */ /* 0x000fe40000410000 */
[-C--:B------:R-:W-:Y:S02]  /*0b70*/  FFMA.FTZ R160, R227, R225.reuse, R160 ;  /* 0x000000e1e3a07223 */ /* 0x080fe400000100a0 */
[----:B------:R-:W-:Y:S02]  /*0b80*/  FMUL.FTZ R225, R180, R225 ;  /* 0x000000e1b4e17220 */ /* 0x000fe40000410000 */
[C---:B------:R-:W-:Y:S01]  /*0b90*/  FADD.FTZ R216, -R172.reuse, R99 ;  /* 0x00000063acd87221 */ /* 0x040fe20000010100 */
[----:B------:R-:W-:Y:S01]  /*0ba0*/  PRMT R99, RZ, 0x5410, R104 ;  /* 0x00005410ff637816 */ /* 0x000fe20000000068 */
[C---:B------:R-:W-:Y:S01]  /*0bb0*/  FADD.FTZ R206, -R172.reuse, R102 ;  /* 0x00000066acce7221 */ /* 0x040fe20000010100 */
[----:B------:R-:W-:Y:S01]  /*0bc0*/  PRMT R173, RZ, 0x5410, R93 ;  /* 0x00005410ffad7816 */ /* 0x000fe2000000005d */
[C---:B------:R-:W-:Y:S01]  /*0bd0*/  FADD.FTZ R208, -R172.reuse, R103 ;  /* 0x00000067acd07221 */ /* 0x040fe20000010100 */
[----:B------:R-:W-:Y:S01]  /*0be0*/  PRMT R198, RZ, 0x7610, R104 ;  /* 0x00007610ffc67816 */ /* 0x000fe20000000068 */
[----:B------:R-:W-:-:S02]  /*0bf0*/  FADD.FTZ R224, -R172, R91 ;  /* 0x0000005bace07221 */ /* 0x000fc40000010100 */
[----:B------:R-:W-:Y:S02]  /*0c00*/  FADD.FTZ R154, R223, R154 ;  /* 0x0000009adf9a7221 */ /* 0x000fe40000010000 */
[-C--:B------:R-:W-:Y:S02]  /*0c10*/  FFMA.FTZ R155, R228, R223.reuse, R155 ;  /* 0x000000dfe49b7223 */ /* 0x080fe4000001009b */
[----:B------:R-:W-:Y:S02]  /*0c20*/  FMUL.FTZ R201, R191, R194 ;  /* 0x000000c2bfc97220 */ /* 0x000fe40000410000 */
[C---:B------:R-:W-:Y:S02]  /*0c30*/  FADD.FTZ R220, -R172.reuse, R97 ;  /* 0x00000061acdc7221 */ /* 0x040fe40000010100 */
[----:B------:R-:W-:Y:S02]  /*0c40*/  FMUL.FTZ R223, R179, R223 ;  /* 0x000000dfb3df7220 */ /* 0x000fe40000410000 */
[----:B------:R-:W-:Y:S01]  /*0c50*/  FADD.FTZ R104, RZ, R225 ;  /* 0x000000e1ff687221 */ /* 0x000fe20000010000 */
[----:B------:R-:W-:Y:S01]  /*0c60*/  PRMT R221, RZ, 0x7610, R93 ;  /* 0x00007610ffdd7816 */ /* 0x000fe2000000005d */
[----:B------:R-:W-:-:S02]  /*0c70*/  FADD.FTZ R226, -R172, R90 ;  /* 0x0000005aace27221 */ /* 0x000fc40000010100 */
[----:B------:R-:W-:Y:S02]  /*0c80*/  FFMA.FTZ R97, R227, R225, RZ ;  /* 0x000000e1e3617223 */ /* 0x000fe400000100ff */
[C---:B------:R-:W-:Y:S02]  /*0c90*/  FMUL.FTZ R203, R191.reuse, R206 ;  /* 0x000000cebfcb7220 */ /* 0x040fe40000410000 */
[C---:B------:R-:W-:Y:S02]  /*0ca0*/  FMUL.FTZ R206, R191.reuse, R208 ;  /* 0x000000d0bfce7220 */ /* 0x040fe40000410000 */
[----:B------:R-:W-:Y:S02]  /*0cb0*/  FADD.FTZ R222, -R172, R96 ;  /* 0x00000060acde7221 */ /* 0x000fe40000010100 */
[----:B------:R-:W-:Y:S02]  /*0cc0*/  FMUL.FTZ R224, R191, R224 ;  /* 0x000000e0bfe07220 */ /* 0x000fe40000410000 */
[----:B------:R-:W-:-:S02]  /*0cd0*/  FADD.FTZ R40, R99, R40 ;  /* 0x0000002863287221 */ /* 0x000fc40000010000 */
[-C--:B------:R-:W-:Y:S02]  /*0ce0*/  FFMA.FTZ R136, R201, R99.reuse, R136 ;  /* 0x00000063c9887223 */ /* 0x080fe40000010088 */
[----:B------:R-:W-:Y:S02]  /*0cf0*/  FMUL.FTZ R208, R170, R99 ;  /* 0x00000063aad07220 */ /* 0x000fe40000410000 */
[----:B------:R-:W-:Y:S02]  /*0d00*/  FMUL.FTZ R202, R178, R173 ;  /* 0x000000adb2ca7220 */ /* 0x000fe40000410000 */
[----:B------:R-:W-:Y:S01]  /*0d10*/  FADD.FTZ R99, R104, R223 ;  /* 0x000000df68637221 */ /* 0x000fe20000010000 */
[----:B------:R-:W-:Y:S01]  /*0d20*/  PRMT R219, RZ, 0x5410, R94 ;  /* 0x00005410ffdb7816 */ /* 0x000fe2000000005e */
[----:B------:R-:W-:Y:S02]  /*0d30*/  FMUL.FTZ R226, R191, R226 ;  /* 0x000000e2bfe27220 */ /* 0x000fe40000410000 */
[----:B------:R-:W-:-:S02]  /*0d40*/  FFMA.FTZ R97, R228, R223, R97 ;  /* 0x000000dfe4617223 */ /* 0x000fc40000010061 */
        /* <DEDUP_REMOVED lines=22> */
[C---:B------:R-:W-:Y:S02]  /*0eb0*/  FADD.FTZ R204, -R172.reuse, R101 ;  /* 0x00000065accc7221 */ /* 0x040fe40000010100 */
[----:B------:R-:W-:Y:S02]  /*0ec0*/  FADD.FTZ R110, -R172, R110 ;  /* 0x0000006eac6e7221 */ /* 0x000fe40000010100 */
[----:B------:R-:W-:Y:S02]  /*0ed0*/  FADD.FTZ R142, R215, R142 ;  /* 0x0000008ed78e7221 */ /* 0x000fe40000010000 */
[----:B------:R-:W-:Y:S02]  /*0ee0*/  FMUL.FTZ R216, R191, R216 ;  /* 0x000000d8bfd87220 */ /* 0x000fe40000410000 */
[-C--:B------:R-:W-:Y:S02]  /*0ef0*/  FFMA.FTZ R143, R218, R215.reuse, R143 ;  /* 0x000000d7da8f7223 */ /* 0x080fe4000001008f */
[----:B------:R-:W-:-:S02]  /*0f00*/  FMUL.FTZ R215, R174, R215 ;  /* 0x000000d7aed77220 */ /* 0x000fc40000410000 */
[----:B------:R-:W-:Y:S01]  /*0f10*/  FADD.FTZ R104, R104, R217 ;  /* 0x000000d968687221 */ /* 0x000fe20000010000 */
[----:B------:R-:W-:Y:S01]  /*0f20*/  PRMT R95, RZ, 0x5410, R107 ;  /* 0x00005410ff5f7816 */ /* 0x000fe2000000006b */
[----:B------:R-:W-:Y:S02]  /*0f30*/  FFMA.FTZ R97, R220, R217, R97 ;  /* 0x000000d9dc617223 */ /* 0x000fe40000010061 */
[----:B------:R-:W-:Y:S02]  /*0f40*/  FMUL.FTZ R204, R191, R204 ;  /* 0x000000ccbfcc7220 */ /* 0x000fe40000410000 */
[----:B------:R-:W-:Y:S02]  /*0f50*/  FADD.FTZ R200, -R172, R111 ;  /* 0x0000006facc87221 */ /* 0x000fe40000010100 */
[----:B------:R-:W-:Y:S02]  /*0f60*/  FADD.FTZ R138, R213, R138 ;  /* 0x0000008ad58a7221 */ /* 0x000fe40000010000 */
[----:B------:R-:W-:-:S02]  /*0f70*/  FFMA.FTZ R139, R216, R213, R139 ;  /* 0x000000d5d88b7223 */ /* 0x000fc4000001008b */
[----:B------:R-:W-:Y:S02]  /*0f80*/  FMUL.FTZ R193, R191, R110 ;  /* 0x0000006ebfc17220 */ /* 0x000fe40000410000 */
[----:B------:R-:W-:Y:S02]  /*0f90*/  FMUL.FTZ R213, R171, R213 ;  /* 0x000000d5abd57220 */ /* 0x000fe40000410000 */
[----:B------:R-:W-:Y:S01]  /*0fa0*/  FADD.FTZ R104, R104, R215 ;  /* 0x000000d768687221 */ /* 0x000fe20000010000 */
[----:B------:R-:W-:Y:S01]  /*0fb0*/  PRMT R92, RZ, 0x7610, R107 ;  /* 0x00007610ff5c7816 */ /* 0x000fe2000000006b */
        /* <DEDUP_REMOVED lines=17> */
[----:B------:R-:W-:-:S02]  /*10d0*/  FADD.FTZ R112, -R172, R112 ;  /* 0x00000070ac707221 */ /* 0x000fc40000010100 */
[----:B------:R-:W-:Y:S02]  /*10e0*/  FMUL.FTZ R210, R166, R101 ;  /* 0x00000065a6d27220 */ /* 0x000fe40000410000 */
[----:B------:R-:W-:Y:S02]  /*10f0*/  FADD.FTZ R97, R92, R205 ;  /* 0x000000cd5c617221 */ /* 0x000fe40000010000 */
[----:B------:R-:W-:Y:S01]  /*1100*/  FFMA.FTZ R95, R204, R205, R95 ;  /* 0x000000cdcc5f7223 */ /* 0x000fe2000001005f */
[----:B------:R-:W-:Y:S01]  /*1110*/  PRMT R93, RZ, 0x5410, R116 ;  /* 0x00005410ff5d7816 */ /* 0x000fe20000000074 */
[----:B------:R-:W-:Y:S01]  /*1120*/  FMUL.FTZ R111, R191, R112 ;  /* 0x00000070bf6f7220 */ /* 0x000fe20000410000 */
[----:B------:R-:W-:Y:S01]  /*1130*/  PRMT R103, RZ, 0x5410, R106 ;  /* 0x00005410ff677816 */ /* 0x000fe2000000006a */
[----:B------:R-:W-:Y:S02]  /*1140*/  FADD.FTZ R108, -R172, R108 ;  /* 0x0000006cac6c7221 */ /* 0x000fe40000010100 */
[----:B------:R-:W-:-:S02]  /*1150*/  FMUL.FTZ R209, R165, R212 ;  /* 0x000000d4a5d17220 */ /* 0x000fc40000410000 */
[----:B------:R-:W-:Y:S02]  /*1160*/  FADD.FTZ R92, R97, R210 ;  /* 0x000000d2615c7221 */ /* 0x000fe40000010000 */
[----:B------:R-:W-:Y:S01]  /*1170*/  FFMA.FTZ R95, R203, R210, R95 ;  /* 0x000000d2cb5f7223 */ /* 0x000fe2000001005f */
[----:B------:R-:W-:Y:S01]  /*1180*/  PRMT R96, RZ, 0x7610, R116 ;  /* 0x00007610ff607816 */ /* 0x000fe20000000074 */
[----:B------:R-:W-:Y:S01]  /*1190*/  FADD.FTZ R114, -R172, R114 ;  /* 0x00000072ac727221 */ /* 0x000fe20000010100 */
[----:B------:R-:W-:Y:S01]  /*11a0*/  PRMT R106, RZ, 0x7610, R106 ;  /* 0x00007610ff6a7816 */ /* 0x000fe2000000006a */
[----:B------:R-:W-:Y:S02]  /*11b0*/  FADD.FTZ R39, R212, R39 ;  /* 0x00000027d4277221 */ /* 0x000fe40000010000 */
[----:B------:R-:W-:Y:S02]  /*11c0*/  FFMA.FTZ R135, R206, R212, R135 ;  /* 0x000000d4ce877223 */ /* 0x000fe40000010087 */
[----:B------:R-:W-:-:S02]  /*11d0*/  FADD.FTZ R32, R93, R32 ;  /* 0x000000205d207221 */ /* 0x000fc40000010000 */
[-C--:B------:R-:W-:Y:S02]  /*11e0*/  FFMA.FTZ R128, R111, R93.reuse, R128 ;  /* 0x0000005d6f807223 */ /* 0x080fe40000010080 */
[----:B------:R-:W-:Y:S02]  /*11f0*/  FMUL.FTZ R116, R157, R93 ;  /* 0x0000005d9d747220 */ /* 0x000fe40000410000 */
[----:B------:R-:W-:Y:S02]  /*1200*/  FADD.FTZ R214, -R172, R109 ;  /* 0x0000006dacd67221 */ /* 0x000fe40000010100 */
[----:B------:R-:W-:Y:S02]  /*1210*/  FMUL.FTZ R207, R191, R108 ;  /* 0x0000006cbfcf7220 */ /* 0x000fe40000410000 */
[----:B------:R-:W-:Y:S02]  /*1220*/  FMUL.FTZ R212, R164, R103 ;  /* 0x00000067a4d47220 */ /* 0x000fe40000410000 */
[----:B------:R-:W-:-:S02]  /*1230*/  FADD.FTZ R93, R92, R209 ;  /* 0x000000d15c5d7221 */ /* 0x000fc40000010000 */
[----:B------:R-:W-:Y:S01]  /*1240*/  FFMA.FTZ R95, R206, R209, R95 ;  /* 0x000000d1ce5f7223 */ /* 0x000fe2000001005f */
[----:B------:R-:W-:Y:S01]  /*1250*/  PRMT R91, RZ, 0x5410, R117 ;  /* 0x00005410ff5b7816 */ /* 0x000fe20000000075 */
[----:B------:R-:W-:Y:S02]  /*1260*/  FADD.FTZ R100, -R172, R113 ;  /* 0x00000071ac647221 */ /* 0x000fe40000010100 */
[----:B------:R-:W-:Y:S02]  /*1270*/  FADD.FTZ R152, R173, R152 ;  /* 0x00000098ad987221 */ /* 0x000fe40000010000 */
[----:B------:R-:W-:Y:S02]  /*1280*/  FFMA.FTZ R153, R226, R173, R153 ;  /* 0x000000ade2997223 */ /* 0x000fe40000010099 */
[C---:B------:R-:W-:Y:S02]  /*1290*/  FMUL.FTZ R113, R191.reuse, R114 ;  /* 0x00000072bf717220 */ /* 0x040fe40000410000 */
[----:B------:R-:W-:-:S02]  /*12a0*/  FMUL.FTZ R194, R191, R214 ;  /* 0x000000d6bfc27220 */ /* 0x000fc40000410000 */
[----:B------:R-:W-:Y:S02]  /*12b0*/  FMUL.FTZ R173, R163, R106 ;  /* 0x0000006aa3ad7220 */ /* 0x000fe40000410000 */
[----:B------:R-:W-:Y:S02]  /*12c0*/  FADD.FTZ R92, R93, R212 ;  /* 0x000000d45d5c7221 */ /* 0x000fe40000010000 */
[----:B------:R-:W-:Y:S01]  /*12d0*/  FFMA.FTZ R95, R207, R212, R95 ;  /* 0x000000d4cf5f7223 */ /* 0x000fe2000001005f */
[----:B------:R-:W-:Y:S01]  /*12e0*/  PRMT R89, RZ, 0x5410, R118 ;  /* 0x00005410ff597816 */ /* 0x000fe20000000076 */
[----:B------:R-:W-:Y:S01]  /*12f0*/  FADD.FTZ R30, R91, R30 ;  /* 0x0000001e5b1e7221 */ /* 0x000fe20000010000 */
[----:B------:R-:W-:Y:S01]  /*1300*/  PRMT R88, RZ, 0x7610, R118 ;  /* 0x00007610ff587816 */ /* 0x000fe20000000076 */
[-C--:B------:R-:W-:Y:S02]  /*1310*/  FFMA.FTZ R126, R113, R91.reuse, R126 ;  /* 0x0000005b717e7223 */ /* 0x080fe4000001007e */
[----:B------:R-:W-:-:S02]  /*1320*/  FMUL.FTZ R118, R182, R91 ;  /* 0x0000005bb6767220 */ /* 0x000fc40000410000 */
[----:B------:R-:W-:Y:S02]  /*1330*/  FADD.FTZ R91, R92, R173 ;  /* 0x000000ad5c5b7221 */ /* 0x000fe40000010000 */
[----:B------:R-:W-:Y:S02]  /*1340*/  FFMA.FTZ R95, R194, R173, R95 ;  /* 0x000000adc25f7223 */ /* 0x000fe4000001005f */
[----:B------:R-:W-:Y:S02]  /*1350*/  FADD.FTZ R120, -R172, R120 ;  /* 0x00000078ac787221 */ /* 0x000fe40000010100 */
[----:B------:R-:W-:Y:S02]  /*1360*/  FADD.FTZ R92, R91, R198 ;  /* 0x000000c65b5c7221 */ /* 0x000fe40000010000 */
[----:B------:R-:W-:Y:S01]  /*1370*/  FFMA.FTZ R95, R193, R198, R95 ;  /* 0x000000c6c15f7223 */ /* 0x000fe2000001005f */
[--C-:B-1----:R-:W-:Y:S01]  /*1380*/  PRMT R168, RZ, 0x5410, R119.reuse ;  /* 0x00005410ffa87816 */ /* 0x102fe20000000077 */
[----:B------:R-:W0:Y:S01]  /*1390*/  S2R R90, SR_TID.X ;  /* 0x00000000005a7919 */ /* 0x000e220000002100 */
[----:B------:R-:W-:Y:S01]  /*13a0*/  PRMT R169, RZ, 0x7610, R119 ;  /* 0x00007610ffa97816 */ /* 0x000fe20000000077 */
[----:B------:R-:W-:-:S02]  /*13b0*/  FMUL.FTZ R119, R191, R120 ;  /* 0x00000078bf777220 */ /* 0x000fc40000410000 */
[----:B------:R-:W-:Y:S02]  /*13c0*/  FADD.FTZ R91, R92, R195 ;  /* 0x000000c35c5b7221 */ /* 0x000fe40000010000 */
[----:B------:R-:W-:Y:S02]  /*13d0*/  FFMA.FTZ R95, R200, R195, R95 ;  /* 0x000000c3c85f7223 */ /* 0x000fe4000001005f */
[C---:B------:R-:W-:Y:S02]  /*13e0*/  FADD.FTZ R102, -R172.reuse, R115 ;  /* 0x00000073ac667221 */ /* 0x040fe40000010100 */
[----:B------:R-:W-:Y:S02]  /*13f0*/  FADD.FTZ R98, -R172, R121 ;  /* 0x00000079ac627221 */ /* 0x000fe40000010100 */
[----:B------:R-:W-:Y:S02]  /*1400*/  FADD.FTZ R28, R89, R28 ;  /* 0x0000001c591c7221 */ /* 0x000fe40000010000 */
[----:B------:R-:W-:-:S02]  /*1410*/  FFMA.FTZ R124, R119, R89, R124 ;  /* 0x00000059777c7223 */ /* 0x000fc4000001007c */
[----:B------:R-:W-:Y:S02]  /*1420*/  FMUL.FTZ R120, R185, R89 ;  /* 0x00000059b9787220 */ /* 0x000fe40000410000 */
        /* <DEDUP_REMOVED lines=9> */
[----:B------:R-:W-:Y:S02]  /*14c0*/  FFMA.FTZ R89, R112, R115, R89 ;  /* 0x0000007370597223 */ /* 0x000fe40000010059 */
        /* <DEDUP_REMOVED lines=9> */
[----:B------:R-:W-:Y:S02]  /*1560*/  FFMA.FTZ R89, R114, R117, R89 ;  /* 0x0000007572597223 */ /* 0x000fe40000010059 */
[----:B------:R-:W-:Y:S02]  /*1570*/  FADD.FTZ R172, -R172, R123 ;  /* 0x0000007bacac7221 */ /* 0x000fe40000010100 */
[----:B------:R-:W-:Y:S02]  /*1580*/  FMUL.FTZ R123, R191, R94 ;  /* 0x0000005ebf7b7220 */ /* 0x000fe40000410000 */
[----:B------:R-:W-:Y:S02]  /*1590*/  FADD.FTZ R88, R91, R120 ;  /* 0x000000785b587221 */ /* 0x000fe40000010000 */
[----:B------:R-:W-:Y:S01]  /*15a0*/  FFMA.FTZ R89, R119, R120, R89 ;  /* 0x0000007877597223 */ /* 0x000fe20000010059 */
[----:B0-----:R-:W-:Y:S01]  /*15b0*/  LOP3.LUT P1, RZ, R90, 0x1f, RZ, 0xc0, !PT ;  /* 0x0000001f5aff7812 */ /* 0x001fe2000782c0ff */
[----:B------:R-:W-:Y:S01]  /*15c0*/  FADD.FTZ R26, R168, R26 ;  /* 0x0000001aa81a7221 */ /* 0x000fe20000010000 */
[----:B------:R-:W-:Y:S01]  /*15d0*/  SHF.R.U32.HI R90, RZ, 0x5, R90 ;  /* 0x00000005ff5a7819 */ /* 0x000fe2000001165a */
[----:B------:R-:W-:-:S02]  /*15e0*/  FFMA.FTZ R42, R123, R168, R42 ;  /* 0x000000a87b2a7223 */ /* 0x000fc4000001002a */
[----:B------:R-:W-:Y:S02]  /*15f0*/  FMUL.FTZ R172, R191, R172 ;  /* 0x000000acbfac7220 */ /* 0x000fe40000410000 */
[----:B------:R-:W-:Y:S02]  /*1600*/  FMUL.FTZ R168, R187, R168 ;  /* 0x000000a8bba87220 */ /* 0x000fe40000410000 */
[----:B------:R-:W-:Y:S02]  /*1610*/  FADD.FTZ R91, R88, R121 ;  /* 0x00000079585b7221 */ /* 0x000fe40000010000 */
[----:B------:R-:W-:Y:S01]  /*1620*/  FFMA.FTZ R89, R122, R121, R89 ;  /* 0x000000797a597223 */ /* 0x000fe20000010059 */
[----:B------:R-:W-:Y:S01]  /*1630*/  LOP3.LUT R211, R90, 0x7fffff8, RZ, 0xc0, !PT ;  /* 0x07fffff85ad37812 */ /* 0x000fe200078ec0ff */
[----:B------:R-:W-:Y:S02]  /*1640*/  FADD.FTZ R27, R169, R27 ;  /* 0x0000001ba91b7221 */ /* 0x000fe40000010000 */
[----:B------:R-:W-:-:S02]  /*1650*/  FFMA.FTZ R43, R172, R169, R43 ;  /* 0x000000a9ac2b7223 */ /* 0x000fc4000001002b */
[----:B------:R-:W-:Y:S02]  /*1660*/  FMUL.FTZ R169, R188, R169 ;  /* 0x000000a9bca97220 */ /* 0x000fe40000410000 */
[----:B------:R-:W-:Y:S02]  /*1670*/  FADD.FTZ R88, R91, R168 ;  /* 0x000000a85b587221 */ /* 0x000fe40000010000 */
[----:B------:R-:W-:Y:S01]  /*1680*/  FFMA.FTZ R89, R123, R168, R89 ;  /* 0x000000a87b597223 */ /* 0x000fe20000010059 */
[----:B------:R-:W-:Y:S01]  /*1690*/  MOV R110, 0x3f800000 ;  /* 0x3f800000006e7802 */ /* 0x000fe20000000f00 */
[----:B------:R-:W-:Y:S01]  /*16a0*/  FADD.FTZ R33, R96, R33 ;  /* 0x0000002160217221 */ /* 0x000fe20000010000 */
[----:B------:R-:W-:Y:S01]  /*16b0*/  @!P2 IADD3 R211, R211, 0x8, RZ ;  /* 0x00000008d3d3a810 */ /* 0x000fe20007ffe0ff */
        /* <DEDUP_REMOVED lines=12> */
.L_x_3645:
        /* <DEDUP_REMOVED lines=18> */
.L_x_3646:
[----:B------:R-:W-:Y:S01]  /*18a0*/  @!P1 LOP3.LUT R90, R90, 0x7, RZ, 0xc0, !PT ;  /* 0x000000075a5a9812 */ /* 0x000fe200078ec0ff */
[----:B--2---:R-:W-:Y:S01]  /*18b0*/  FADD.FTZ R108, R108, R93 ;  /* 0x0000005d6c6c7221 */ /* 0x004fe20000010000 */
[----:B------:R-:W-:Y:S01]  /*18c0*/  ULDC.U8 UR6, c[0x0][0x1f0] ;  /* 0x00007c0000067ab9 */ /* 0x000fe20000000000 */
[----:B-1----:R-:W-:Y:S01]  /*18d0*/  FADD.FTZ R109, R88, R95 ;  /* 0x0000005f586d7221 */ /* 0x002fe20000010000 */
[----:B------:R-:W-:Y:S02]  /*18e0*/  @!P1 IADD3 R199, R211, R90, RZ ;  /* 0x0000005ad3c79210 */ /* 0x000fe40007ffe0ff */
[----:B------:R-:W-:Y:S01]  /*18f0*/  ISETP.NE.AND P2, PT, RZ, UR6, PT ;  /* 0x00000006ff007c0c */ /* 0x000fe2000bf45270 */
[----:B------:R-:W-:Y:S01]  /*1900*/  WARPSYNC 0xffffffff ;  /* 0xffffffff00007948 */ /* 0x000fe20003800000 */
[----:B------:R-:W-:Y:S01]  /*1910*/  MOV R192, 0x10 ;  /* 0x0000001000c07802 */ /* 0x000fe20000000f00 */
[----:B------:R1:W-:Y:S04]  /*1920*/  @!P1 STS.64 [R199.X8+0x6000], R108 ;  /* 0x0060006cc7009388 */ /* 0x0003e80000008a00 */
[----:B------:R-:W-:Y:S01]  /*1930*/  BAR.SYNC.DEFER_BLOCKING 0x0 ;  /* 0x0000000000007b1d */ /* 0x000fe20000010000 */
[----:B------:R-:W-:-:S06]  /*1940*/  IMAD.WIDE.U32 R88, R197, R192, c[0x0][0x170] ;  /* 0x00005c00c5587625 */ /* 0x000fcc00078e00c0 */
[----:B------:R-:W2:Y:S01]  /*1950*/  LDG.E.128 R88, [R88.64] ;  /* 0x0000000458587981 */ /* 0x000ea2000c1e1d00 */
[----:B------:R-:W-:Y:S01]  /*1960*/  ISETP.NE.U32.AND P0, PT, RZ, c[0x0][0x218], PT ;  /* 0x00008600ff007a0c */ /* 0x000fe20003f05070 */
[----:B-1----:R-:W-:Y:S01]  /*1970*/  HFMA2.MMA R199, -RZ, RZ, 0, 0 ;  /* 0x00000000ffc77435 */ /* 0x002fe200000001ff */
[C---:B-----5:R-:W-:Y:S01]  /*1980*/  LOP3.LUT P3, RZ, R159.reuse, 0xff, RZ, 0xc0, !PT ;  /* 0x000000ff9fff7812 */ /* 0x060fe2000786c0ff */
[----:B0-----:R-:W0:Y:S01]  /*1990*/  LDS.128 R92, [R211.X8+0x6000] ;  /* 0x00600000d35c7984 */ /* 0x001e220000008c00 */
[----:B------:R-:W-:Y:S02]  /*19a0*/  ISETP.NE.AND.EX P0, PT, RZ, c[0x0][0x21c], PT, P0 ;  /* 0x00008700ff007a0c */ /* 0x000fe40003f05300 */
[C---:B------:R-:W-:Y:S01]  /*19b0*/  LOP3.LUT P5, RZ, R159.reuse, 0xff00, RZ, 0xc0, !PT ;  /* 0x0000ff009fff7812 */ /* 0x040fe200078ac0ff */
[----:B------:R-:W1:Y:S01]  /*19c0*/  LDS.128 R96, [R211.X8+0x6010] ;  /* 0x00601000d3607984 */ /* 0x000e620000008c00 */
[C---:B------:R-:W-:Y:S02]  /*19d0*/  LOP3.LUT P6, RZ, R159.reuse, 0xff0000, RZ, 0xc0, !PT ;  /* 0x00ff00009fff7812 */ /* 0x040fe400078cc0ff */
[----:B------:R-:W-:Y:S01]  /*19e0*/  LOP3.LUT P4, RZ, R159, 0xff000000, RZ, 0xc0, !PT ;  /* 0xff0000009fff7812 */ /* 0x000fe2000788c0ff */
[----:B------:R-:W3:Y:S04]  /*19f0*/  LDS.128 R100, [R211.X8+0x6020] ;  /* 0x00602000d3647984 */ /* 0x000ee80000008c00 */
[----:B------:R-:W4:Y:S01]  /*1a00*/  LDS.128 R104, [R211.X8+0x6030] ;  /* 0x00603000d3687984 */ /* 0x000f220000008c00 */
[----:B0-----:R-:W-:-:S02]  /*1a10*/  FADD.FTZ R229, RZ, R92 ;  /* 0x0000005cffe57221 */ /* 0x001fc40000010000 */
[----:B------:R-:W-:Y:S01]  /*1a20*/  FADD.FTZ R92, RZ, R93 ;  /* 0x0000005dff5c7221 */ /* 0x000fe20000010000 */
[----:B------:R-:W-:Y:S01]  /*1a30*/  MOV R93, R158 ;  /* 0x0000009e005d7202 */ /* 0x000fe20000000f00 */
[----:B------:R-:W-:Y:S02]  /*1a40*/  FADD.FTZ R229, R94, R229 ;  /* 0x000000e55ee57221 */ /* 0x000fe40000010000 */
[----:B------:R-:W-:Y:S01]  /*1a50*/  FADD.FTZ R92, R95, R92 ;  /* 0x0000005c5f5c7221 */ /* 0x000fe20000010000 */
[----:B------:R-:W-:Y:S01]  /*1a60*/  LOP3.LUT P1, RZ, R93, 0xff, RZ, 0xc0, !PT ;  /* 0x000000ff5dff7812 */ /* 0x000fe2000782c0ff */
[----:B-1----:R-:W-:Y:S02]  /*1a70*/  FADD.FTZ R229, R229, R96 ;  /* 0x00000060e5e57221 */ /* 0x002fe40000010000 */
[----:B------:R-:W-:Y:S02]  /*1a80*/  FADD.FTZ R92, R92, R97 ;  /* 0x000000615c5c7221 */ /* 0x000fe40000010000 */
[----:B------:R-:W-:-:S02]  /*1a90*/  FADD.FTZ R229, R98, R229 ;  /* 0x000000e562e57221 */ /* 0x000fc40000010000 */
[----:B------:R-:W-:Y:S02]  /*1aa0*/  FADD.FTZ R92, R99, R92 ;  /* 0x0000005c635c7221 */ /* 0x000fe40000010000 */
[----:B---3--:R-:W-:Y:S01]  /*1ab0*/  FADD.FTZ R229, R229, R100 ;  /* 0x00000064e5e57221 */ /* 0x008fe20000010000 */
[----:B------:R-:W-:Y:S01]  /*1ac0*/  @P4 PRMT R100, RZ, 0x7610, R55 ;  /* 0x00007610ff644816 */ /* 0x000fe20000000037 */
[----:B------:R-:W-:Y:S01]  /*1ad0*/  FADD.FTZ R92, R92, R101 ;  /* 0x000000655c5c7221 */ /* 0x000fe20000010000 */
[----:B------:R-:W-:Y:S01]  /*1ae0*/  MOV R101, RZ ;  /* 0x000000ff00657202 */ /* 0x000fe20000000f00 */
[----:B------:R-:W-:Y:S02]  /*1af0*/  FADD.FTZ R229, R102, R229 ;  /* 0x000000e566e57221 */ /* 0x000fe40000010000 */
[----:B------:R-:W-:Y:S02]  /*1b00*/  FADD.FTZ R92, R103, R92 ;  /* 0x0000005c675c7221 */ /* 0x000fe40000010000 */
[----:B----4-:R-:W-:-:S02]  /*1b10*/  FADD.FTZ R229, R229, R104 ;  /* 0x00000068e5e57221 */ /* 0x010fc40000010000 */
[----:B------:R-:W-:Y:S02]  /*1b20*/  FADD.FTZ R92, R92, R105 ;  /* 0x000000695c5c7221 */ /* 0x000fe40000010000 */
[----:B------:R-:W-:Y:S02]  /*1b30*/  FADD.FTZ R106, R106, R229 ;  /* 0x000000e56a6a7221 */ /* 0x000fe40000010000 */
[----:B------:R-:W-:Y:S01]  /*1b40*/  FADD.FTZ R92, R107, R92 ;  /* 0x0000005c6b5c7221 */ /* 0x000fe20000010000 */
[----:B------:R-:W-:Y:S01]  /*1b50*/  @P6 PRMT R107, RZ, 0x5410, R55 ;  /* 0x00005410ff6b6816 */ /* 0x000fe20000000037 */
        /* <DEDUP_REMOVED lines=8> */
[C---:B------:R-:W-:Y:S01]  /*1be0*/  FMUL.FTZ R97, R191.reuse, R92 ;  /* 0x0000005cbf617220 */ /* 0x040fe20000410000 */
[----:B------:R-:W-:Y:S01]  /*1bf0*/  HFMA2.MMA R92, -RZ, RZ, 0, 0 ;  /* 0x00000000ff5c7435 */ /* 0x000fe200000001ff */
[----:B------:R-:W-:-:S02]  /*1c00*/  FMUL.FTZ R98, R191, R228 ;  /* 0x000000e4bf627220 */ /* 0x000fc40000410000 */
[----:B------:R-:W-:Y:S02]  /*1c10*/  @P0 FADD.FTZ R97, R56, R97 ;  /* 0x0000006138610221 */ /* 0x000fe40000010000 */
[----:B------:R-:W-:Y:S02]  /*1c20*/  @P0 FADD.FTZ R98, R57, R98 ;  /* 0x0000006239620221 */ /* 0x000fe40000010000 */
[----:B------:R-:W-:Y:S02]  /*1c30*/  FMUL.FTZ R93, R97, R110 ;  /* 0x0000006e615d7220 */ /* 0x000fe40000410000 */
[----:B------:R-:W-:Y:S02]  /*1c40*/  FFMA.FTZ R95, R226, R214, R211 ;  /* 0x000000d6e25f7223 */ /* 0x000fe400000100d3 */
[----:B------:R-:W-:Y:S02]  /*1c50*/  FMUL.FTZ R94, R98, R110 ;  /* 0x0000006e625e7220 */ /* 0x000fe40000410000 */
[----:B------:R-:W-:Y:S01]  /*1c60*/  FMUL.FTZ R99, R93, c[0x0][0x1e8] ;  /* 0x00007a005d637a20 */ /* 0x000fe20000410000 */
[--C-:B------:R-:W-:Y:S01]  /*1c70*/  @P1 PRMT R93, RZ, 0x5410, R52.reuse ;  /* 0x00005410ff5d1816 */ /* 0x100fe20000000034 */
[----:B------:R-:W-:Y:S01]  /*1c80*/  FADD.FTZ R96, R202, -R95 ;  /* 0x8000005fca607221 */ /* 0x000fe20000010000 */
[----:B------:R-:W-:Y:S01]  /*1c90*/  MOV R202, RZ ;  /* 0x000000ff00ca7202 */ /* 0x000fe20000000f00 */
[----:B------:R-:W-:Y:S01]  /*1ca0*/  FMUL.FTZ R95, R94, c[0x0][0x1e8] ;  /* 0x00007a005e5f7a20 */ /* 0x000fe20000410000 */
[----:B------:R-:W-:Y:S01]  /*1cb0*/  @P2 PRMT R94, RZ, 0x7610, R52 ;  /* 0x00007610ff5e2816 */ /* 0x000fe20000000034 */
[----:B------:R-:W-:Y:S01]  /*1cc0*/  @P1 FMUL.FTZ R92, R99, R93 ;  /* 0x0000005d635c1220 */ /* 0x000fe20000410000 */
[----:B------:R-:W-:Y:S01]  /*1cd0*/  MOV R93, RZ ;  /* 0x000000ff005d7202 */ /* 0x000fe20000000f00 */
[----:B------:R-:W-:-:S02]  /*1ce0*/  FFMA.FTZ R224, R224, R214, R211 ;  /* 0x000000d6e0e07223 */ /* 0x000fc400000100d3 */
[----:B------:R-:W-:Y:S02]  /*1cf0*/  @P2 FMUL.FTZ R93, R95, R94 ;  /* 0x0000005e5f5d2220 */ /* 0x000fe40000410000 */
[----:B------:R-:W-:Y:S02]  /*1d00*/  FADD.FTZ R224, R221, -R224 ;  /* 0x800000e0dde07221 */ /* 0x000fe40000010000 */
[----:B------:R-:W-:Y:S01]  /*1d10*/  FFMA.FTZ R222, R222, R214, R211 ;  /* 0x000000d6dede7223 */ /* 0x000fe200000100d3 */
[----:B------:R-:W-:Y:S01]  /*1d20*/  F2FP.BF16.PACK_AB R92, R93, R92 ;  /* 0x0000005c5d5c723e */ /* 0x000fe200000010ff */
[----:B------:R-:W-:Y:S02]  /*1d30*/  FMUL.FTZ R224, R191, R224 ;  /* 0x000000e0bfe07220 */ /* 0x000fe40000410000 */
[----:B------:R-:W-:Y:S01]  /*1d40*/  FADD.FTZ R222, R219, -R222 ;  /* 0x800000dedbde7221 */ /* 0x000fe20000010000 */
[----:B------:R-:W-:Y:S01]  /*1d50*/  IADD3 R219, R197, 0x100, RZ ;  /* 0x00000100c5db7810 */ /* 0x000fe20007ffe0ff */
[----:B------:R-:W-:-:S02]  /*1d60*/  @P0 FADD.FTZ R224, R59, R224 ;  /* 0x000000e03be00221 */ /* 0x000fc40000010000 */
[-CC-:B------:R-:W-:Y:S02]  /*1d70*/  FFMA.FTZ R220, R220, R214.reuse, R211.reuse ;  /* 0x000000d6dcdc7223 */ /* 0x180fe400000100d3 */
[-CC-:B------:R-:W-:Y:S02]  /*1d80*/  FFMA.FTZ R218, R218, R214.reuse, R211.reuse ;  /* 0x000000d6dada7223 */ /* 0x180fe400000100d3 */
[----:B------:R-:W-:Y:S02]  /*1d90*/  FFMA.FTZ R216, R216, R214, R211 ;  /* 0x000000d6d8d87223 */ /* 0x000fe400000100d3 */
[----:B------:R-:W-:Y:S02]  /*1da0*/  FMUL.FTZ R103, R191, R222 ;  /* 0x000000debf677220 */ /* 0x000fe40000410000 */
[----:B------:R-:W-:Y:S02]  /*1db0*/  FADD.FTZ R220, R217, -R220 ;  /* 0x800000dcd9dc7221 */ /* 0x000fe40000010000 */
[----:B------:R-:W-:-:S02]  /*1dc0*/  FADD.FTZ R218, R215, -R218 ;  /* 0x800000dad7da7221 */ /* 0x000fc40000010000 */
[----:B------:R-:W-:Y:S02]  /*1dd0*/  FADD.FTZ R216, R213, -R216 ;  /* 0x800000d8d5d87221 */ /* 0x000fe40000010000 */
[----:B------:R-:W-:Y:S02]  /*1de0*/  @P0 FADD.FTZ R103, R60, R103 ;  /* 0x000000673c670221 */ /* 0x000fe40000010000 */
[----:B------:R-:W-:Y:S02]  /*1df0*/  FMUL.FTZ R220, R191, R220 ;  /* 0x000000dcbfdc7220 */ /* 0x000fe40000410000 */
[----:B------:R-:W-:Y:S02]  /*1e00*/  FMUL.FTZ R217, R103, R110 ;  /* 0x0000006e67d97220 */ /* 0x000fe40000410000 */
[----:B------:R-:W-:Y:S02]  /*1e10*/  FMUL.FTZ R104, R191, R216 ;  /* 0x000000d8bf687220 */ /* 0x000fe40000410000 */
[----:B------:R-:W-:-:S02]  /*1e20*/  @P0 FADD.FTZ R220, R61, R220 ;  /* 0x000000dc3ddc0221 */ /* 0x000fc40000010000 */
[----:B------:R-:W-:Y:S02]  /*1e30*/  FMUL.FTZ R217, R217, c[0x0][0x1e8] ;  /* 0x00007a00d9d97a20 */ /* 0x000fe40000410000 */
[----:B------:R-:W-:Y:S02]  /*1e40*/  @P0 FADD.FTZ R104, R63, R104 ;  /* 0x000000683f680221 */ /* 0x000fe40000010000 */
[-C--:B------:R-:W-:Y:S02]  /*1e50*/  FMUL.FTZ R215, R220, R110.reuse ;  /* 0x0000006edcd77220 */ /* 0x080fe40000410000 */
[----:B------:R-:W-:Y:S02]  /*1e60*/  FMUL.FTZ R213, R104, R110 ;  /* 0x0000006e68d57220 */ /* 0x000fe40000410000 */
[----:B------:R-:W-:Y:S02]  /*1e70*/  FMUL.FTZ R215, R215, c[0x0][0x1e8] ;  /* 0x00007a00d7d77a20 */ /* 0x000fe40000410000 */
[----:B------:R-:W-:Y:S01]  /*1e80*/  FMUL.FTZ R213, R213, c[0x0][0x1e8] ;  /* 0x00007a00d5d57a20 */ /* 0x000fe20000410000 */
[----:B--2---:R-:W-:-:S02]  /*1e90*/  @P1 PRMT R94, RZ, 0x5410, R88 ;  /* 0x00005410ff5e1816 */ /* 0x004fc40000000058 */
[----:B------:R-:W-:-:S03]  /*1ea0*/  @P2 PRMT R88, RZ, 0x7610, R88 ;  /* 0x00007610ff582816 */ /* 0x000fc60000000058 */
[----:B------:R-:W-:Y:S01]  /*1eb0*/  @P1 FMUL.FTZ R199, R99, R94 ;  /* 0x0000005e63c71220 */ /* 0x000fe20000410000 */
[C---:B------:R-:W-:Y:S01]  /*1ec0*/  LOP3.LUT P1, RZ, R158.reuse, 0xff0000, RZ, 0xc0, !PT ;  /* 0x00ff00009eff7812 */ /* 0x040fe2000782c0ff */
[----:B------:R-:W-:Y:S01]  /*1ed0*/  FMUL.FTZ R99, R191, R96 ;  /* 0x00000060bf637220 */ /* 0x000fe20000410000 */
[----:B------:R-:W-:Y:S01]  /*1ee0*/  @P3 PRMT R96, RZ, 0x5410, R54 ;  /* 0x00005410ff603816 */ /* 0x000fe20000000036 */
[----:B------:R-:W-:Y:S01]  /*1ef0*/  @P2 FMUL.FTZ R202, R95, R88 ;  /* 0x000000585fca2220 */ /* 0x000fe20000410000 */
[----:B------:R-:W-:Y:S01]  /*1f00*/  LOP3.LUT P2, RZ, R158, 0xff000000, RZ, 0xc0, !PT ;  /* 0xff0000009eff7812 */ /* 0x000fe2000784c0ff */
[----:B------:R-:W-:Y:S01]  /*1f10*/  @P0 FADD.FTZ R99, R58, R99 ;  /* 0x000000633a630221 */ /* 0x000fe20000010000 */
[----:B------:R-:W-:Y:S01]  /*1f20*/  CS2R R158, SRZ ;  /* 0x00000000009e7805 */ /* 0x000fe2000001ff00 */
[-C--:B------:R-:W-:Y:S02]  /*1f30*/  FMUL.FTZ R95, R224, R110.reuse ;  /* 0x0000006ee05f7220 */ /* 0x080fe40000410000 */
[----:B------:R-:W-:-:S02]  /*1f40*/  FMUL.FTZ R88, R99, R110 ;  /* 0x0000006e63587220 */ /* 0x000fc40000410000 */
[----:B------:R-:W-:Y:S02]  /*1f50*/  FMUL.FTZ R95, R95, c[0x0][0x1e8] ;  /* 0x00007a005f5f7a20 */ /* 0x000fe40000410000 */
[----:B------:R-:W-:Y:S01]  /*1f60*/  FMUL.FTZ R105, R88, c[0x0][0x1e8] ;  /* 0x00007a0058697a20 */ /* 0x000fe20000410000 */
[----:B------:R-:W-:Y:S02]  /*1f70*/  @P1 PRMT R88, RZ, 0x5410, R89 ;  /* 0x00005410ff581816 */ /* 0x000fe40000000059 */
[----:B------:R-:W-:Y:S02]  /*1f80*/  @P1 PRMT R94, RZ, 0x5410, R53 ;  /* 0x00005410ff5e1816 */ /* 0x000fe40000000035 */
[----:B------:R-:W-:Y:S01]  /*1f90*/  @P2 PRMT R89, RZ, 0x7610, R89 ;  /* 0x00007610ff592816 */ /* 0x000fe20000000059 */
[----:B------:R-:W-:Y:S01]  /*1fa0*/  @P1 FMUL.FTZ R159, R105, R88 ;  /* 0x00000058699f1220 */ /* 0x000fe20000410000 */
[----:B------:R-:W-:-:S03]  /*1fb0*/  HFMA2.MMA R88, -RZ, RZ, 0, 0 ;  /* 0x00000000ff587435 */ /* 0x000fc600000001ff */
[----:B------:R-:W-:Y:S01]  /*1fc0*/  @P2 FMUL.FTZ R158, R95, R89 ;  /* 0x000000595f9e2220 */ /* 0x000fe20000410000 */
[----:B------:R-:W-:Y:S02]  /*1fd0*/  MOV R89, RZ ;  /* 0x000000ff00597202 */ /* 0x000fe40000000f00 */
[----:B------:R-:W-:Y:S01]  /*1fe0*/  @P1 FMUL.FTZ R88, R105, R94 ;  /* 0x0000005e69581220 */ /* 0x000fe20000410000 */
[----:B------:R-:W-:Y:S01]  /*1ff0*/  @P2 PRMT R94, RZ, 0x7610, R53 ;  /* 0x00007610ff5e2816 */ /* 0x000fe20000000035 */
[----:B------:R-:W-:Y:S01]  /*2000*/  FMUL.FTZ R105, R191, R218 ;  /* 0x000000dabf697220 */ /* 0x000fe20000410000 */
[----:B------:R-:W-:-:S03]  /*2010*/  ISETP.NE.U32.AND P1, PT, RZ, c[0x0][0x258], PT ;  /* 0x00009600ff007a0c */ /* 0x000fc60003f25070 */
[----:B------:R-:W-:Y:S01]  /*2020*/  @P2 FMUL.FTZ R101, R95, R94 ;  /* 0x0000005e5f652220 */ /* 0x000fe20000410000 */
[----:B------:R-:W-:Y:S01]  /*2030*/  HFMA2.MMA R94, -RZ, RZ, 0, 0 ;  /* 0x00000000ff5e7435 */ /* 0x000fe200000001ff */
[----:B------:R-:W-:Y:S01]  /*2040*/  @P0 FADD.FTZ R105, R62, R105 ;  /* 0x000000693e690221 */ /* 0x000fe20000010000 */
[----:B------:R-:W-:Y:S01]  /*2050*/  ISETP.NE.AND.EX P1, PT, RZ, c[0x0][0x25c], PT, P1 ;  /* 0x00009700ff007a0c */ /* 0x000fe20003f25310 */
[----:B------:R-:W-:Y:S01]  /*2060*/  HFMA2.MMA R95, -RZ, RZ, 0, 0 ;  /* 0x00000000ff5f7435 */ /* 0x000fe200000001ff */
[----:B------:R-:W-:Y:S01]  /*2070*/  ISETP.NE.U32.AND P2, PT, RZ, c[0x0][0x258], PT ;  /* 0x00009600ff007a0c */ /* 0x000fe20003f45070 */
[----:B------:R-:W-:Y:S01]  /*2080*/  FMUL.FTZ R216, R105, R110 ;  /* 0x0000006e69d87220 */ /* 0x000fe20000410000 */
[----:B------:R-:W-:Y:S01]  /*2090*/  F2FP.BF16.PACK_AB R93, R101, R88 ;  /* 0x00000058655d723e */ /* 0x000fe200000010ff */
[----:B------:R-:W-:Y:S01]  /*20a0*/  @P3 FMUL.FTZ R94, R217, R96 ;  /* 0x00000060d95e3220 */ /* 0x000fe20000410000 */
[----:B------:R-:W-:Y:S01]  /*20b0*/  @P5 PRMT R96, RZ, 0x7610, R54 ;  /* 0x00007610ff605816 */ /* 0x000fe20000000036 */
[----:B------:R-:W-:Y:S01]  /*20c0*/  FMUL.FTZ R216, R216, c[0x0][0x1e8] ;  /* 0x00007a00d8d87a20 */ /* 0x000fe20000410000 */
[----:B------:R-:W-:-:S03]  /*20d0*/  ISETP.NE.AND.EX P2, PT, RZ, c[0x0][0x25c], PT, P2 ;  /* 0x00009700ff007a0c */ /* 0x000fc60003f45320 */
[----:B------:R-:W-:Y:S01]  /*20e0*/  @P5 FMUL.FTZ R89, R215, R96 ;  /* 0x00000060d7595220 */ /* 0x000fe20000410000 */
[----:B------:R-:W-:Y:S01]  /*20f0*/  MOV R96, RZ ;  /* 0x000000ff00607202 */ /* 0x000fe20000000f00 */
[----:B------:R-:W-:Y:S01]  /*2100*/  @P6 FMUL.FTZ R95, R216, R107 ;  /* 0x0000006bd85f6220 */ /* 0x000fe20000410000 */
[----:B------:R-:W-:Y:S01]  /*2110*/  @P1 MOV R108, 0x20 ;  /* 0x00000020006c1802 */ /* 0x000fe20000000f00 */
[----:B------:R-:W-:Y:S01]  /*2120*/  @P4 FMUL.FTZ R96, R213, R100 ;  /* 0x00000064d5604220 */ /* 0x000fe20000410000 */
[----:B------:R-:W-:Y:S02]  /*2130*/  SEL R100, R103, R84, P2 ;  /* 0x0000005467647207 */ /* 0x000fe40001000000 */
[----:B------:R-:W-:Y:S01]  /*2140*/  F2FP.BF16.PACK_AB R94, R89, R94 ;  /* 0x0000005e595e723e */ /* 0x000fe200000010ff */
[----:B------:R-:W-:Y:S01]  /*2150*/  @P1 IMAD.WIDE.U32 R108, R197, R108, c[0x0][0x258] ;  /* 0x00009600c56c1625 */ /* 0x000fe200078e006c */
[----:B------:R-:W-:Y:S02]  /*2160*/  F2FP.BF16.PACK_AB R95, R96, R95 ;  /* 0x0000005f605f723e */ /* 0x000fe400000010ff */
[----:B------:R-:W-:Y:S01]  /*2170*/  SEL R96, R97, R80, P2 ;  /* 0x0000005061607207 */ /* 0x000fe20001000000 */
[----:B------:R-:W-:Y:S01]  /*2180*/  IMAD.WIDE.U32 R88, R197, R192, c[0x0][0x248] ;  /* 0x00009200c5587625 */ /* 0x000fe200078e00c0 */
[----:B------:R-:W-:-:S02]  /*2190*/  SEL R97, R98, R81, P2 ;  /* 0x0000005162617207 */ /* 0x000fc40001000000 */
[----:B------:R-:W-:Y:S02]  /*21a0*/  SEL R98, R99, R82, P2 ;  /* 0x0000005263627207 */ /* 0x000fe40001000000 */
[----:B------:R-:W-:Y:S02]  /*21b0*/  SEL R99, R224, R83, P2 ;  /* 0x00000053e0637207 */ /* 0x000fe40001000000 */
[----:B------:R-:W-:Y:S02]  /*21c0*/  SEL R101, R220, R85, P2 ;  /* 0x00000055dc657207 */ /* 0x000fe40001000000 */
[----:B------:R-:W-:Y:S01]  /*21d0*/  SEL R102, R105, R86, P2 ;  /* 0x0000005669667207 */ /* 0x000fe20001000000 */
[----:B------:R0:W-:Y:S01]  /*21e0*/  @P1 STG.E.128 [R108.64], R96 ;  /* 0x000000606c001986 */ /* 0x0001e2000c101d04 */
[----:B------:R-:W-:Y:S01]  /*21f0*/  SEL R103, R104, R87, P2 ;  /* 0x0000005768677207 */ /* 0x000fe20001000000 */
[----:B------:R-:W-:-:S04]  /*2200*/  IMAD.WIDE.U32 R104, R219, R192, c[0x0][0x170] ;  /* 0x00005c00db687625 */ /* 0x000fc800078e00c0 */
[----:B------:R1:W-:Y:S04]  /*2210*/  @P1 STG.E.128 [R108.64+0x10], R100 ;  /* 0x000010646c001986 */ /* 0x0003e8000c101d04 */
[----:B------:R2:W-:Y:S04]  /*2220*/  STG.E.128 [R88.64], R92 ;  /* 0x0000005c58007986 */ /* 0x0005e8000c101d04 */
[----:B------:R-:W3:Y:S01]  /*2230*/  LDG.E.128 R104, [R104.64] ;  /* 0x0000000468687981 */ /* 0x000ee2000c1e1d00 */
[----:B------:R-:W-:Y:S01]  /*2240*/  FFMA.FTZ R221, R201, R214, R211 ;  /* 0x000000d6c9dd7223 */ /* 0x000fe200000100d3 */
[----:B------:R-:W-:Y:S01]  /*2250*/  HFMA2.MMA R201, -RZ, RZ, 0, 0 ;  /* 0x00000000ffc97435 */ /* 0x000fe200000001ff */
[----:B------:R-:W-:Y:S01]  /*2260*/  MOV R218, R148 ;  /* 0x0000009400da7202 */ /* 0x000fe20000000f00 */
[----:B0-----:R-:W-:Y:S01]  /*2270*/  CS2R R96, SRZ ;  /* 0x0000000000607805 */ /* 0x001fe2000001ff00 */
[----:B------:R-:W-:-:S02]  /*2280*/  FADD.FTZ R208, R208, -R221 ;  /* 0x800000ddd0d07221 */ /* 0x000fc40000010000 */
[-CC-:B------:R-:W-:Y:S02]  /*2290*/  FFMA.FTZ R204, R204, R214.reuse, R211.reuse ;  /* 0x000000d6cccc7223 */ /* 0x180fe400000100d3 */
[-CC-:B------:R-:W-:Y:S01]  /*22a0*/  FFMA.FTZ R203, R203, R214.reuse, R211.reuse ;  /* 0x000000d6cbcb7223 */ /* 0x180fe200000100d3 */
[----:B-1----:R-:W-:Y:S01]  /*22b0*/  CS2R R108, SRZ ;  /* 0x00000000006c7805 */ /* 0x002fe2000001ff00 */
[----:B------:R-:W-:Y:S01]  /*22c0*/  FFMA.FTZ R206, R206, R214, R211 ;  /* 0x000000d6cece7223 */ /* 0x000fe200000100d3 */
[----:B------:R-:W-:Y:S01]  /*22d0*/  CS2R R102, SRZ ;  /* 0x0000000000667805 */ /* 0x000fe2000001ff00 */
[----:B------:R-:W-:Y:S01]  /*22e0*/  FADD.FTZ R210, R210, -R203 ;  /* 0x800000cbd2d27221 */ /* 0x000fe20000010000 */
[----:B--2---:R-:W-:Y:S01]  /*22f0*/  @P3 PRMT R88, RZ, 0x5410, R90 ;  /* 0x00005410ff583816 */ /* 0x004fe2000000005a */
[----:B------:R-:W-:Y:S01]  /*2300*/  FADD.FTZ R92, R205, -R204 ;  /* 0x800000cccd5c7221 */ /* 0x000fe20000010000 */
[----:B------:R-:W-:Y:S01]  /*2310*/  @P5 PRMT R90, RZ, 0x7610, R90 ;  /* 0x00007610ff5a5816 */ /* 0x000fe2000000005a */
[----:B------:R-:W-:Y:S01]  /*2320*/  CS2R R204, SRZ ;  /* 0x0000000000cc7805 */ /* 0x000fe2000001ff00 */
[----:B------:R-:W-:Y:S01]  /*2330*/  HFMA2.MMA R203, -RZ, RZ, 0, 0 ;  /* 0x00000000ffcb7435 */ /* 0x000fe200000001ff */
[----:B------:R-:W-:Y:S01]  /*2340*/  @P3 FMUL.FTZ R201, R217, R88 ;  /* 0x00000058d9c93220 */ /* 0x000fe20000410000 */
[----:B------:R-:W-:Y:S01]  /*2350*/  LOP3.LUT P3, RZ, R218, 0xff, RZ, 0xc0, !PT ;  /* 0x000000ffdaff7812 */ /* 0x000fe2000786c0ff */
[----:B------:R-:W-:Y:S01]  /*2360*/  FMUL.FTZ R217, R191, R208 ;  /* 0x000000d0bfd97220 */ /* 0x000fe20000410000 */
[----:B------:R-:W-:Y:S01]  /*2370*/  @P6 PRMT R89, RZ, 0x5410, R91 ;  /* 0x00005410ff596816 */ /* 0x000fe2000000005b */
[----:B------:R-:W-:Y:S01]  /*2380*/  @P5 FMUL.FTZ R108, R215, R90 ;  /* 0x0000005ad76c5220 */ /* 0x000fe20000410000 */
[----:B------:R-:W-:Y:S01]  /*2390*/  LOP3.LUT P5, RZ, R148, 0xff00, RZ, 0xc0, !PT ;  /* 0x0000ff0094ff7812 */ /* 0x000fe200078ac0ff */
[----:B------:R-:W-:-:S02]  /*23a0*/  @P0 FADD.FTZ R217, R64, R217 ;  /* 0x000000d940d90221 */ /* 0x000fc40000010000 */
[----:B------:R-:W-:Y:S02]  /*23b0*/  FMUL.FTZ R90, R191, R92 ;  /* 0x0000005cbf5a7220 */ /* 0x000fe40000410000 */
[----:B------:R-:W-:Y:S02]  /*23c0*/  FMUL.FTZ R88, R217, R110 ;  /* 0x0000006ed9587220 */ /* 0x000fe40000410000 */
[----:B------:R-:W-:Y:S02]  /*23d0*/  @P0 FADD.FTZ R90, R65, R90 ;  /* 0x0000005a415a0221 */ /* 0x000fe40000010000 */
[----:B------:R-:W-:Y:S01]  /*23e0*/  FMUL.FTZ R93, R88, c[0x0][0x1e8] ;  /* 0x00007a00585d7a20 */ /* 0x000fe20000410000 */
[----:B------:R-:W-:Y:S01]  /*23f0*/  @P3 PRMT R88, RZ, 0x5410, R48 ;  /* 0x00005410ff583816 */ /* 0x000fe20000000030 */
[----:B------:R-:W-:Y:S02]  /*2400*/  FADD.FTZ R206, R209, -R206 ;  /* 0x800000ced1ce7221 */ /* 0x000fe40000010000 */
[----:B------:R-:W-:Y:S01]  /*2410*/  @P6 FMUL.FTZ R109, R216, R89 ;  /* 0x00000059d86d6220 */ /* 0x000fe20000410000 */
[----:B------:R-:W-:Y:S01]  /*2420*/  MOV R89, RZ ;  /* 0x000000ff00597202 */ /* 0x000fe20000000f00 */
[----:B------:R-:W-:Y:S01]  /*2430*/  @P3 FMUL.FTZ R96, R93, R88 ;  /* 0x000000585d603220 */ /* 0x000fe20000410000 */
[----:B------:R-:W-:Y:S01]  /*2440*/  @P4 PRMT R88, RZ, 0x7610, R91 ;  /* 0x00007610ff584816 */ /* 0x000fe2000000005b */
[----:B------:R-:W-:Y:S01]  /*2450*/  FMUL.FTZ R91, R191, R210 ;  /* 0x000000d2bf5b7220 */ /* 0x000fe20000410000 */
[----:B------:R-:W-:Y:S01]  /*2460*/  LOP3.LUT P6, RZ, R149, 0xff, RZ, 0xc0, !PT ;  /* 0x000000ff95ff7812 */ /* 0x000fe200078cc0ff */
[----:B------:R-:W-:Y:S01]  /*2470*/  FMUL.FTZ R94, R191, R206 ;  /* 0x000000cebf5e7220 */ /* 0x000fe20000410000 */
[----:B------:R-:W-:Y:S01]  /*2480*/  HFMA2.MMA R206, -RZ, RZ, 0, 0 ;  /* 0x00000000ffce7435 */ /* 0x000fe200000001ff */
[----:B------:R-:W-:Y:S01]  /*2490*/  @P4 FMUL.FTZ R204, R213, R88 ;  /* 0x00000058d5cc4220 */ /* 0x000fe20000410000 */
[----:B------:R-:W-:Y:S01]  /*24a0*/  LOP3.LUT P4, RZ, R148, 0xff000000, RZ, 0xc0, !PT ;  /* 0xff00000094ff7812 */ /* 0x000fe2000788c0ff */
[----:B------:R-:W-:-:S02]  /*24b0*/  @P0 FADD.FTZ R91, R66, R91 ;  /* 0x0000005b425b0221 */ /* 0x000fc40000010000 */
[----:B------:R-:W-:Y:S02]  /*24c0*/  @P0 FADD.FTZ R94, R67, R94 ;  /* 0x0000005e435e0221 */ /* 0x000fe40000010000 */
[----:B------:R-:W-:Y:S02]  /*24d0*/  FMUL.FTZ R92, R91, R110 ;  /* 0x0000006e5b5c7220 */ /* 0x000fe40000410000 */
[-C--:B------:R-:W-:Y:S02]  /*24e0*/  FFMA.FTZ R207, R207, R214.reuse, R211 ;  /* 0x000000d6cfcf7223 */ /* 0x080fe400000100d3 */
[----:B------:R-:W-:Y:S01]  /*24f0*/  FMUL.FTZ R99, R92, c[0x0][0x1e8] ;  /* 0x00007a005c637a20 */ /* 0x000fe20000410000 */
[----:B------:R-:W-:Y:S01]  /*2500*/  HFMA2.MMA R92, -RZ, RZ, 0, 0 ;  /* 0x00000000ff5c7435 */ /* 0x000fe200000001ff */
[----:B------:R-:W-:Y:S02]  /*2510*/  FADD.FTZ R212, R212, -R207 ;  /* 0x800000cfd4d47221 */ /* 0x000fe40000010000 */
[----:B------:R-:W-:-:S02]  /*2520*/  FFMA.FTZ R193, R193, R214, R211 ;  /* 0x000000d6c1c17223 */ /* 0x000fc400000100d3 */
[-C--:B------:R-:W-:Y:S02]  /*2530*/  FFMA.FTZ R194, R194, R214.reuse, R211 ;  /* 0x000000d6c2c27223 */ /* 0x080fe400000100d3 */
[----:B------:R-:W-:Y:S02]  /*2540*/  FADD.FTZ R198, R198, -R193 ;  /* 0x800000c1c6c67221 */ /* 0x000fe40000010000 */
[----:B------:R-:W-:Y:S02]  /*2550*/  FFMA.FTZ R200, R200, R214, R211 ;  /* 0x000000d6c8c87223 */ /* 0x000fe400000100d3 */
[----:B------:R-:W-:Y:S01]  /*2560*/  FADD.FTZ R194, R173, -R194 ;  /* 0x800000c2adc27221 */ /* 0x000fe20000010000 */
[----:B------:R-:W-:Y:S01]  /*2570*/  IADD3 R173, R197, 0x200, RZ ;  /* 0x00000200c5ad7810 */ /* 0x000fe20007ffe0ff */
[----:B------:R-:W-:Y:S02]  /*2580*/  FMUL.FTZ R101, R191, R198 ;  /* 0x000000c6bf657220 */ /* 0x000fe40000410000 */
[----:B------:R-:W-:-:S02]  /*2590*/  FADD.FTZ R200, R195, -R200 ;  /* 0x800000c8c3c87221 */ /* 0x000fc40000010000 */
[C---:B------:R-:W-:Y:S02]  /*25a0*/  FMUL.FTZ R100, R191.reuse, R194 ;  /* 0x000000c2bf647220 */ /* 0x040fe40000410000 */
[----:B------:R-:W-:Y:S02]  /*25b0*/  @P0 FADD.FTZ R101, R70, R101 ;  /* 0x0000006546650221 */ /* 0x000fe40000010000 */
[----:B------:R-:W-:Y:S02]  /*25c0*/  FMUL.FTZ R200, R191, R200 ;  /* 0x000000c8bfc87220 */ /* 0x000fe40000410000 */
[----:B------:R-:W-:Y:S02]  /*25d0*/  @P0 FADD.FTZ R100, R69, R100 ;  /* 0x0000006445640221 */ /* 0x000fe40000010000 */
[----:B------:R-:W-:Y:S02]  /*25e0*/  FMUL.FTZ R193, R101, R110 ;  /* 0x0000006e65c17220 */ /* 0x000fe40000410000 */
[----:B------:R-:W-:-:S02]  /*25f0*/  @P0 FADD.FTZ R200, R71, R200 ;  /* 0x000000c847c80221 */ /* 0x000fc40000010000 */
[----:B------:R-:W-:Y:S02]  /*2600*/  FMUL.FTZ R194, R100, R110 ;  /* 0x0000006e64c27220 */ /* 0x000fe40000410000 */
[----:B------:R-:W-:Y:S02]  /*2610*/  FMUL.FTZ R193, R193, c[0x0][0x1e8] ;  /* 0x00007a00c1c17a20 */ /* 0x000fe40000410000 */
[----:B------:R-:W-:Y:S01]  /*2620*/  FMUL.FTZ R194, R194, c[0x0][0x1e8] ;  /* 0x00007a00c2c27a20 */ /* 0x000fe20000410000 */
[--C-:B---3--:R-:W-:Y:S02]  /*2630*/  @P3 PRMT R88, RZ, 0x5410, R104.reuse ;  /* 0x00005410ff583816 */ /* 0x108fe40000000068 */
[----:B------:R-:W-:-:S03]  /*2640*/  @P5 PRMT R104, RZ, 0x7610, R104 ;  /* 0x00007610ff685816 */ /* 0x000fc60000000068 */
[----:B------:R-:W-:Y:S01]  /*2650*/  @P3 FMUL.FTZ R203, R93, R88 ;  /* 0x000000585dcb3220 */ /* 0x000fe20000410000 */
[----:B------:R-:W-:Y:S01]  /*2660*/  LOP3.LUT P3, RZ, R148, 0xff0000, RZ, 0xc0, !PT ;  /* 0x00ff000094ff7812 */ /* 0x000fe2000786c0ff */
[-C--:B------:R-:W-:Y:S01]  /*2670*/  FMUL.FTZ R88, R90, R110.reuse ;  /* 0x0000006e5a587220 */ /* 0x080fe20000410000 */
[----:B------:R-:W-:Y:S01]  /*2680*/  MOV R148, RZ ;  /* 0x000000ff00947202 */ /* 0x000fe20000000f00 */
[----:B------:R-:W-:Y:S02]  /*2690*/  FMUL.FTZ R93, R94, R110 ;  /* 0x0000006e5e5d7220 */ /* 0x000fe40000410000 */
[----:B------:R-:W-:Y:S01]  /*26a0*/  FMUL.FTZ R95, R88, c[0x0][0x1e8] ;  /* 0x00007a00585f7a20 */ /* 0x000fe20000410000 */
[----:B------:R-:W-:Y:S01]  /*26b0*/  @P5 PRMT R88, RZ, 0x7610, R48 ;  /* 0x00007610ff585816 */ /* 0x000fe20000000030 */
[----:B------:R-:W-:Y:S02]  /*26c0*/  FMUL.FTZ R93, R93, c[0x0][0x1e8] ;  /* 0x00007a005d5d7a20 */ /* 0x000fe40000410000 */
[----:B------:R-:W-:-:S02]  /*26d0*/  @P5 FMUL.FTZ R148, R95, R104 ;  /* 0x000000685f945220 */ /* 0x000fc40000410000 */
[----:B------:R-:W-:Y:S01]  /*26e0*/  @P5 FMUL.FTZ R89, R95, R88 ;  /* 0x000000585f595220 */ /* 0x000fe20000410000 */
[----:B------:R-:W-:Y:S02]  /*26f0*/  LOP3.LUT P5, RZ, R149, 0xff00, RZ, 0xc0, !PT ;  /* 0x0000ff0095ff7812 */ /* 0x000fe400078ac0ff */
[--C-:B------:R-:W-:Y:S02]  /*2700*/  @P3 PRMT R88, RZ, 0x5410, R49.reuse ;  /* 0x00005410ff583816 */ /* 0x100fe40000000031 */
[----:B------:R-:W-:Y:S02]  /*2710*/  F2FP.BF16.PACK_AB R96, R89, R96 ;  /* 0x000000605960723e */ /* 0x000fe400000010ff */
[----:B------:R-:W-:Y:S01]  /*2720*/  SEL R89, R90, R81, P2 ;  /* 0x000000515a597207 */ /* 0x000fe20001000000 */
[----:B------:R-:W-:Y:S01]  /*2730*/  @P3 FMUL.FTZ R97, R99, R88 ;  /* 0x0000005863613220 */ /* 0x000fe20000410000 */
[----:B------:R-:W-:Y:S02]  /*2740*/  @P4 PRMT R88, RZ, 0x7610, R49 ;  /* 0x00007610ff584816 */ /* 0x000fe40000000031 */
[----:B------:R-:W-:-:S02]  /*2750*/  SEL R90, R91, R82, P2 ;  /* 0x000000525b5a7207 */ /* 0x000fc40001000000 */
[----:B------:R-:W-:Y:S01]  /*2760*/  SEL R91, R94, R83, P2 ;  /* 0x000000535e5b7207 */ /* 0x000fe20001000000 */
[----:B------:R-:W-:Y:S01]  /*2770*/  @P4 FMUL.FTZ R92, R93, R88 ;  /* 0x000000585d5c4220 */ /* 0x000fe20000410000 */
[--C-:B------:R-:W-:Y:S02]  /*2780*/  @P3 PRMT R88, RZ, 0x5410, R105.reuse ;  /* 0x00005410ff583816 */ /* 0x100fe40000000069 */
[----:B------:R-:W-:Y:S02]  /*2790*/  @P4 PRMT R105, RZ, 0x7610, R105 ;  /* 0x00007610ff694816 */ /* 0x000fe40000000069 */
[--C-:B------:R-:W-:Y:S01]  /*27a0*/  @P5 PRMT R95, RZ, 0x7610, R50.reuse ;  /* 0x00007610ff5f5816 */ /* 0x100fe20000000032 */
[----:B------:R-:W-:Y:S01]  /*27b0*/  @P3 FMUL.FTZ R205, R99, R88 ;  /* 0x0000005863cd3220 */ /* 0x000fe20000410000 */
[----:B------:R-:W-:Y:S01]  /*27c0*/  LOP3.LUT P3, RZ, R149, 0xff0000, RZ, 0xc0, !PT ;  /* 0x00ff000095ff7812 */ /* 0x000fe2000786c0ff */
[----:B------:R-:W-:Y:S01]  /*27d0*/  @P4 FMUL.FTZ R206, R93, R105 ;  /* 0x000000695dce4220 */ /* 0x000fe20000410000 */
[----:B------:R-:W-:Y:S01]  /*27e0*/  LEA R104, P4, R219, c[0x0][0x248], 0x4 ;  /* 0x00009200db687a11 */ /* 0x000fe200078820ff */
[----:B------:R-:W-:Y:S01]  /*27f0*/  FMUL.FTZ R93, R191, R212 ;  /* 0x000000d4bf5d7220 */ /* 0x000fe20000410000 */
[----:B------:R-:W-:Y:S01]  /*2800*/  CS2R R98, SRZ ;  /* 0x0000000000627805 */ /* 0x000fe2000001ff00 */
[----:B------:R-:W-:Y:S01]  /*2810*/  F2FP.BF16.PACK_AB R97, R92, R97 ;  /* 0x000000615c61723e */ /* 0x000fe200000010ff */
[----:B------:R-:W-:Y:S01]  /*2820*/  @P5 FMUL.FTZ R99, R194, R95 ;  /* 0x0000005fc2635220 */ /* 0x000fe20000410000 */
[----:B------:R-:W-:Y:S01]  /*2830*/  LEA.HI.X R105, R219, c[0x0][0x24c], RZ, 0x4, P4 ;  /* 0x00009300db697a11 */ /* 0x000fe200020f24ff */
[----:B------:R-:W-:Y:S01]  /*2840*/  @P0 FADD.FTZ R93, R68, R93 ;  /* 0x0000005d445d0221 */ /* 0x000fe20000010000 */
[----:B------:R-:W-:Y:S01]  /*2850*/  LOP3.LUT P4, RZ, R149, 0xff000000, RZ, 0xc0, !PT ;  /* 0xff00000095ff7812 */ /* 0x000fe2000788c0ff */
[-C--:B------:R-:W-:Y:S01]  /*2860*/  FMUL.FTZ R149, R200, R110.reuse ;  /* 0x0000006ec8957220 */ /* 0x080fe20000410000 */
[----:B------:R-:W-:Y:S01]  /*2870*/  @P1 MOV R95, 0x20 ;  /* 0x00000020005f1802 */ /* 0x000fe20000000f00 */
[C---:B------:R-:W-:Y:S01]  /*2880*/  FMUL.FTZ R88, R93.reuse, R110 ;  /* 0x0000006e5d587220 */ /* 0x040fe20000410000 */
[----:B------:R-:W-:Y:S01]  /*2890*/  SEL R92, R93, R84, P2 ;  /* 0x000000545d5c7207 */ /* 0x000fe20001000000 */
[----:B------:R-:W-:Y:S01]  /*28a0*/  FMUL.FTZ R149, R149, c[0x0][0x1e8] ;  /* 0x00007a0095957a20 */ /* 0x000fe20000410000 */
[----:B------:R-:W-:Y:S01]  /*28b0*/  SEL R93, R100, R85, P2 ;  /* 0x00000055645d7207 */ /* 0x000fe20001000000 */
[----:B------:R-:W-:Y:S01]  /*28c0*/  FMUL.FTZ R207, R88, c[0x0][0x1e8] ;  /* 0x00007a0058cf7a20 */ /* 0x000fe20000410000 */
[----:B------:R-:W-:Y:S01]  /*28d0*/  @P6 PRMT R88, RZ, 0x5410, R50 ;  /* 0x00005410ff586816 */ /* 0x000fe20000000032 */
[----:B------:R-:W-:Y:S01]  /*28e0*/  @P1 IMAD.WIDE.U32 R196, R196, R95, c[0x0][0x258] ;  /* 0x00009600c4c41625 */ /* 0x000fe200078e005f */
[----:B------:R-:W-:-:S02]  /*28f0*/  SEL R94, R101, R86, P2 ;  /* 0x00000056655e7207 */ /* 0x000fc40001000000 */
[----:B------:R-:W-:Y:S01]  /*2900*/  SEL R95, R200, R87, P2 ;  /* 0x00000057c85f7207 */ /* 0x000fe20001000000 */
[----:B------:R-:W-:Y:S01]  /*2910*/  @P6 FMUL.FTZ R98, R207, R88 ;  /* 0x00000058cf626220 */ /* 0x000fe20000410000 */
[--C-:B------:R-:W-:Y:S01]  /*2920*/  @P3 PRMT R88, RZ, 0x5410, R51.reuse ;  /* 0x00005410ff583816 */ /* 0x100fe20000000033 */
[----:B------:R-:W-:Y:S02]  /*2930*/  IMAD.WIDE.U32 R100, R173, R192, c[0x0][0x170] ;  /* 0x00005c00ad647625 */ /* 0x000fe400078e00c0 */
[----:B------:R0:W-:Y:S01]  /*2940*/  @P1 STG.E.128 [R196.64+0x10], R92 ;  /* 0x0000105cc4001986 */ /* 0x0001e2000c101d04 */
[----:B------:R-:W-:Y:S01]  /*2950*/  F2FP.BF16.PACK_AB R98, R99, R98 ;  /* 0x000000626362723e */ /* 0x000fe200000010ff */
[----:B------:R-:W-:Y:S01]  /*2960*/  @P3 FMUL.FTZ R102, R193, R88 ;  /* 0x00000058c1663220 */ /* 0x000fe20000410000 */
[----:B------:R-:W-:-:S05]  /*2970*/  @P4 PRMT R88, RZ, 0x7610, R51 ;  /* 0x00007610ff584816 */ /* 0x000fca0000000033 */
[----:B------:R-:W-:Y:S01]  /*2980*/  @P4 FMUL.FTZ R103, R149, R88 ;  /* 0x0000005895674220 */ /* 0x000fe20000410000 */
[----:B------:R-:W-:-:S04]  /*2990*/  SEL R88, R217, R80, P2 ;  /* 0x00000050d9587207 */ /* 0x000fc80001000000 */
[----:B------:R-:W-:Y:S01]  /*29a0*/  F2FP.BF16.PACK_AB R99, R103, R102 ;  /* 0x000000666763723e */ /* 0x000fe200000010ff */
[----:B------:R1:W-:Y:S04]  /*29b0*/  @P1 STG.E.128 [R196.64], R88 ;  /* 0x00000058c4001986 */ /* 0x0003e8000c101d04 */
[----:B------:R2:W-:Y:S04]  /*29c0*/  STG.E.128 [R104.64], R96 ;  /* 0x0000006068007986 */ /* 0x0005e8000c101d04 */
[----:B------:R-:W3:Y:S01]  /*29d0*/  LDG.E.128 R100, [R100.64] ;  /* 0x0000000464647981 */ /* 0x000ee2000c1e1d00 */
[----:B------:R-:W-:Y:S01]  /*29e0*/  HFMA2.MMA R195, -RZ, RZ, 0, 0 ;  /* 0x00000000ffc37435 */ /* 0x000fe200000001ff */
[--C-:B------:R-:W-:Y:S01]  /*29f0*/  FFMA.FTZ R111, R111, R214, R211.reuse ;  /* 0x000000d66f6f7223 */ /* 0x100fe200000100d3 */
[----:B------:R-:W-:Y:S01]  /*2a00*/  MOV R192, R140 ;  /* 0x0000008c00c07202 */ /* 0x000fe20000000f00 */
[-CC-:B------:R-:W-:Y:S01]  /*2a10*/  FFMA.FTZ R112, R112, R214.reuse, R211.reuse ;  /* 0x000000d670707223 */ /* 0x180fe200000100d3 */
[----:B0-----:R-:W-:Y:S01]  /*2a20*/  CS2R R94, SRZ ;  /* 0x00000000005e7805 */ /* 0x001fe2000001ff00 */
[-C--:B------:R-:W-:Y:S01]  /*2a30*/  FFMA.FTZ R113, R113, R214.reuse, R211 ;  /* 0x000000d671717223 */ /* 0x080fe200000100d3 */
[----:B------:R-:W-:Y:S01]  /*2a40*/  @P4 PRMT R92, RZ, 0x7610, R107 ;  /* 0x00007610ff5c4816 */ /* 0x000fe2000000006b */
[-CC-:B------:R-:W-:Y:S01]  /*2a50*/  FFMA.FTZ R114, R114, R214.reuse, R211.reuse ;  /* 0x000000d672727223 */ /* 0x180fe200000100d3 */
[----:B------:R-:W-:Y:S01]  /*2a60*/  IADD3 R181, R181, c[0x0][0x160], RZ ;  /* 0x00005800b5b57a10 */ /* 0x000fe20007ffe0ff */
[-CC-:B------:R-:W-:Y:S01]  /*2a70*/  FFMA.FTZ R119, R119, R214.reuse, R211.reuse ;  /* 0x000000d677777223 */ /* 0x180fe200000100d3 */
[--C-:B-1----:R-:W-:Y:S01]  /*2a80*/  @P6 PRMT R88, RZ, 0x5410, R106.reuse ;  /* 0x00005410ff586816 */ /* 0x102fe2000000006a */
[-CC-:B------:R-:W-:Y:S01]  /*2a90*/  FFMA.FTZ R122, R122, R214.reuse, R211.reuse ;  /* 0x000000d67a7a7223 */ /* 0x180fe200000100d3 */
[----:B------:R-:W-:Y:S01]  /*2aa0*/  @P5 PRMT R89, RZ, 0x7610, R106 ;  /* 0x00007610ff595816 */ /* 0x000fe2000000006a */
[-CC-:B------:R-:W-:Y:S01]  /*2ab0*/  FFMA.FTZ R123, R123, R214.reuse, R211.reuse ;  /* 0x000000d67b7b7223 */ /* 0x180fe200000100d3 */
[----:B--2---:R-:W-:Y:S01]  /*2ac0*/  CS2R R96, SRZ ;  /* 0x0000000000607805 */ /* 0x004fe2000001ff00 */
[----:B------:R-:W-:Y:S01]  /*2ad0*/  FFMA.FTZ R172, R172, R214, R211 ;  /* 0x000000d6acac7223 */ /* 0x000fe200000100d3 */
[----:B------:R-:W-:Y:S01]  /*2ae0*/  HFMA2.MMA R106, -RZ, RZ, 0, 0 ;  /* 0x00000000ff6a7435 */ /* 0x000fe200000001ff */
[----:B------:R-:W-:Y:S01]  /*2af0*/  @P6 FMUL.FTZ R195, R207, R88 ;  /* 0x00000058cfc36220 */ /* 0x000fe20000410000 */
[----:B------:R-:W-:Y:S01]  /*2b00*/  HFMA2.MMA R88, -RZ, RZ, 0, 0 ;  /* 0x00000000ff587435 */ /* 0x000fe200000001ff */
[----:B------:R-:W-:Y:S01]  /*2b10*/  FADD.FTZ R116, R116, -R111 ;  /* 0x8000006f74747221 */ /* 0x000fe20000010000 */
[----:B------:R-:W-:Y:S01]  /*2b20*/  LOP3.LUT P6, RZ, R192, 0xff, RZ, 0xc0, !PT ;  /* 0x000000ffc0ff7812 */ /* 0x000fe200078cc0ff */
[----:B------:R-:W-:-:S02]  /*2b30*/  FADD.FTZ R112, R115, -R112 ;  /* 0x8000007073707221 */ /* 0x000fc40000010000 */
[----:B------:R-:W-:Y:S02]  /*2b40*/  FADD.FTZ R118, R118, -R113 ;  /* 0x8000007176767221 */ /* 0x000fe40000010000 */
[----:B------:R-:W-:Y:S02]  /*2b50*/  FADD.FTZ R114, R117, -R114 ;  /* 0x8000007275727221 */ /* 0x000fe40000010000 */
[----:B------:R-:W-:Y:S02]  /*2b60*/  FADD.FTZ R120, R120, -R119 ;  /* 0x8000007778787221 */ /* 0x000fe40000010000 */
[----:B------:R-:W-:Y:S02]  /*2b70*/  FADD.FTZ R122, R121, -R122 ;  /* 0x8000007a797a7221 */ /* 0x000fe40000010000 */
[----:B------:R-:W-:Y:S02]  /*2b80*/  FADD.FTZ R168, R168, -R123 ;  /* 0x8000007ba8a87221 */ /* 0x000fe40000010000 */
[----:B------:R-:W-:-:S02]  /*2b90*/  FADD.FTZ R172, R169, -R172 ;  /* 0x800000aca9ac7221 */ /* 0x000fc40000010000 */
[----:B------:R-:W-:Y:S01]  /*2ba0*/  @P5 FMUL.FTZ R88, R194, R89 ;  /* 0x00000059c2585220 */ /* 0x000fe20000410000 */
[----:B------:R-:W-:Y:S01]  /*2bb0*/  LOP3.LUT P5, RZ, R140, 0xff00, RZ, 0xc0, !PT ;  /* 0x0000ff008cff7812 */ /* 0x000fe200078ac0ff */
[C---:B------:R-:W-:Y:S02]  /*2bc0*/  FMUL.FTZ R91, R191.reuse, R116 ;  /* 0x00000074bf5b7220 */ /* 0x040fe40000410000 */
[C---:B------:R-:W-:Y:S02]  /*2bd0*/  FMUL.FTZ R112, R191.reuse, R112 ;  /* 0x00000070bf707220 */ /* 0x040fe40000410000 */
[C---:B------:R-:W-:Y:S02]  /*2be0*/  FMUL.FTZ R99, R191.reuse, R118 ;  /* 0x00000076bf637220 */ /* 0x040fe40000410000 */
[C---:B------:R-:W-:Y:S02]  /*2bf0*/  FMUL.FTZ R114, R191.reuse, R114 ;  /* 0x00000072bf727220 */ /* 0x040fe40000410000 */
[----:B------:R-:W-:-:S02]  /*2c00*/  FMUL.FTZ R105, R191, R120 ;  /* 0x00000078bf697220 */ /* 0x000fc40000410000 */
[C---:B------:R-:W-:Y:S02]  /*2c10*/  FMUL.FTZ R122, R191.reuse, R122 ;  /* 0x0000007abf7a7220 */ /* 0x040fe40000410000 */
[C---:B------:R-:W-:Y:S02]  /*2c20*/  FMUL.FTZ R111, R191.reuse, R168 ;  /* 0x000000a8bf6f7220 */ /* 0x040fe40000410000 */
[----:B------:R-:W-:Y:S01]  /*2c30*/  FMUL.FTZ R172, R191, R172 ;  /* 0x000000acbfac7220 */ /* 0x000fe20000410000 */
[----:B------:R-:W-:Y:S01]  /*2c40*/  @P1 MOV R191, 0x20 ;  /* 0x0000002000bf1802 */ /* 0x000fe20000000f00 */
        /* <DEDUP_REMOVED lines=16> */
[----:B------:R-:W-:Y:S01]  /*2d50*/  @P1 IMAD.WIDE.U32 R190, R190, R191, c[0x0][0x258] ;  /* 0x00009600bebe1625 */ /* 0x000fe200078e00bf */
[----:B------:R-:W-:-:S02]  /*2d60*/  SEL R87, R172, R87, P2 ;  /* 0x00000057ac577207 */ /* 0x000fc40001000000 */
[----:B------:R-:W-:Y:S01]  /*2d70*/  LOP3.LUT P2, RZ, R140, 0xff000000, RZ, 0xc0, !PT ;  /* 0xff0000008cff7812 */ /* 0x000fe2000784c0ff */
[-C--:B------:R-:W-:Y:S01]  /*2d80*/  FMUL.FTZ R89, R91, R110.reuse ;  /* 0x0000006e5b597220 */ /* 0x080fe20000410000 */
[----:B------:R0:W-:Y:S01]  /*2d90*/  @P1 STG.E.128 [R190.64], R80 ;  /* 0x00000050be001986 */ /* 0x0001e2000c101d04 */
[----:B------:R-:W-:Y:S01]  /*2da0*/  FMUL.FTZ R93, R90, c[0x0][0x1e8] ;  /* 0x00007a005a5d7a20 */ /* 0x000fe20000410000 */
[--C-:B------:R-:W-:Y:S01]  /*2db0*/  @P5 PRMT R90, RZ, 0x7610, R44.reuse ;  /* 0x00007610ff5a5816 */ /* 0x100fe2000000002c */
[----:B------:R-:W-:Y:S01]  /*2dc0*/  FMUL.FTZ R98, R89, c[0x0][0x1e8] ;  /* 0x00007a0059627a20 */ /* 0x000fe20000410000 */
[----:B------:R0:W-:Y:S01]  /*2dd0*/  @P1 STG.E.128 [R190.64+0x10], R84 ;  /* 0x00001054be001986 */ /* 0x0001e2000c101d04 */
[----:B------:R-:W-:Y:S01]  /*2de0*/  LOP3.LUT P1, RZ, R140, 0xff0000, RZ, 0xc0, !PT ;  /* 0x00ff00008cff7812 */ /* 0x000fe2000782c0ff */
[----:B------:R-:W-:Y:S01]  /*2df0*/  FMUL.FTZ R99, R99, R110 ;  /* 0x0000006e63637220 */ /* 0x000fe20000410000 */
[----:B------:R-:W-:Y:S01]  /*2e00*/  @P6 PRMT R89, RZ, 0x5410, R44 ;  /* 0x00005410ff596816 */ /* 0x000fe2000000002c */
[----:B------:R-:W-:Y:S01]  /*2e10*/  @P5 FMUL.FTZ R97, R93, R90 ;  /* 0x0000005a5d615220 */ /* 0x000fe20000410000 */
[----:B------:R-:W-:Y:S01]  /*2e20*/  @P3 PRMT R90, RZ, 0x5410, R107 ;  /* 0x00005410ff5a3816 */ /* 0x000fe2000000006b */
[----:B------:R-:W-:-:S02]  /*2e30*/  FMUL.FTZ R107, R99, c[0x0][0x1e8] ;  /* 0x00007a00636b7a20 */ /* 0x000fc40000410000 */
[----:B------:R-:W-:Y:S01]  /*2e40*/  @P6 FMUL.FTZ R94, R98, R89 ;  /* 0x00000059625e6220 */ /* 0x000fe20000410000 */
[----:B------:R-:W-:Y:S01]  /*2e50*/  MOV R89, RZ ;  /* 0x000000ff00597202 */ /* 0x000fe20000000f00 */
[----:B------:R-:W-:Y:S01]  /*2e60*/  @P3 FMUL.FTZ R89, R193, R90 ;  /* 0x0000005ac1593220 */ /* 0x000fe20000410000 */
[----:B------:R-:W-:Y:S01]  /*2e70*/  HFMA2.MMA R90, -RZ, RZ, 0, 0 ;  /* 0x00000000ff5a7435 */ /* 0x000fe200000001ff */
[----:B------:R-:W-:Y:S01]  /*2e80*/  LOP3.LUT P3, RZ, R141, 0xff, RZ, 0xc0, !PT ;  /* 0x000000ff8dff7812 */ /* 0x000fe2000786c0ff */
[-C--:B------:R-:W-:Y:S02]  /*2e90*/  FMUL.FTZ R114, R114, R110.reuse ;  /* 0x0000006e72727220 */ /* 0x080fe40000410000 */
[----:B------:R-:W-:Y:S02]  /*2ea0*/  FMUL.FTZ R105, R105, R110 ;  /* 0x0000006e69697220 */ /* 0x000fe40000410000 */
[----:B------:R-:W-:Y:S01]  /*2eb0*/  @P4 FMUL.FTZ R90, R149, R92 ;  /* 0x0000005c955a4220 */ /* 0x000fe20000410000 */
[----:B------:R-:W-:Y:S01]  /*2ec0*/  LOP3.LUT P4, RZ, R141, 0xff00, RZ, 0xc0, !PT ;  /* 0x0000ff008dff7812 */ /* 0x000fe2000788c0ff */
[----:B------:R-:W-:Y:S01]  /*2ed0*/  FMUL.FTZ R114, R114, c[0x0][0x1e8] ;  /* 0x00007a0072727a20 */ /* 0x000fe20000410000 */
[----:B------:R-:W-:Y:S01]  /*2ee0*/  LEA R92, P0, R173, c[0x0][0x248], 0x4 ;  /* 0x00009200ad5c7a11 */ /* 0x000fe200078020ff */
[----:B------:R-:W-:Y:S01]  /*2ef0*/  FMUL.FTZ R112, R105, c[0x0][0x1e8] ;  /* 0x00007a0069707a20 */ /* 0x000fe20000410000 */
[----:B------:R-:W-:Y:S01]  /*2f00*/  HFMA2.MMA R105, -RZ, RZ, 0, 0 ;  /* 0x00000000ff697435 */ /* 0x000fe200000001ff */
[----:B------:R-:W-:-:S02]  /*2f10*/  FMUL.FTZ R122, R122, R110 ;  /* 0x0000006e7a7a7220 */ /* 0x000fc40000410000 */
[-C--:B------:R-:W-:Y:S02]  /*2f20*/  FMUL.FTZ R111, R111, R110.reuse ;  /* 0x0000006e6f6f7220 */ /* 0x080fe40000410000 */
[----:B------:R-:W-:Y:S02]  /*2f30*/  FMUL.FTZ R122, R122, c[0x0][0x1e8] ;  /* 0x00007a007a7a7a20 */ /* 0x000fe40000410000 */
[----:B------:R-:W-:Y:S02]  /*2f40*/  FMUL.FTZ R111, R111, c[0x0][0x1e8] ;  /* 0x00007a006f6f7a20 */ /* 0x000fe40000410000 */
[----:B------:R-:W-:Y:S02]  /*2f50*/  FMUL.FTZ R110, R172, R110 ;  /* 0x0000006eac6e7220 */ /* 0x000fe40000410000 */
[----:B------:R-:W-:Y:S01]  /*2f60*/  FADD.FTZ R13, R88, R13 ;  /* 0x0000000d580d7221 */ /* 0x000fe20000010000 */
[----:B------:R-:W-:Y:S01]  /*2f70*/  F2FP.BF16.PACK_AB R88, R97, R94 ;  /* 0x0000005e6158723e */ /* 0x000fe200000010ff */
[----:B------:R-:W-:Y:S01]  /*2f80*/  FMUL.FTZ R110, R110, c[0x0][0x1e8] ;  /* 0x00007a006e6e7a20 */ /* 0x000fe20000410000 */
[----:B------:R-:W-:Y:S01]  /*2f90*/  MOV R97, RZ ;  /* 0x000000ff00617202 */ /* 0x000fe20000000f00 */
        /* <DEDUP_REMOVED lines=14> */
[----:B------:R-:W-:Y:S01]  /*3080*/  FADD.FTZ R12, R195, R12 ;  /* 0x0000000cc30c7221 */ /* 0x000fe20000010000 */
[--C-:B---3--:R-:W-:Y:S02]  /*3090*/  @P6 PRMT R91, RZ, 0x5410, R100.reuse ;  /* 0x00005410ff5b6816 */ /* 0x108fe40000000064 */
[----:B------:R-:W-:Y:S02]  /*30a0*/  @P5 PRMT R100, RZ, 0x7610, R100 ;  /* 0x00007610ff645816 */ /* 0x000fe40000000064 */
[----:B------:R-:W-:Y:S01]  /*30b0*/  @P1 PRMT R94, RZ, 0x5410, R101 ;  /* 0x00005410ff5e1816 */ /* 0x000fe20000000065 */
[----:B------:R-:W-:Y:S01]  /*30c0*/  @P6 FMUL.FTZ R95, R98, R91 ;  /* 0x0000005b625f6220 */ /* 0x000fe20000410000 */
[--C-:B------:R-:W-:Y:S01]  /*30d0*/  @P1 PRMT R91, RZ, 0x5410, R45.reuse ;  /* 0x00005410ff5b1816 */ /* 0x100fe2000000002d */
[----:B------:R-:W-:Y:S01]  /*30e0*/  CS2R R98, SRZ ;  /* 0x0000000000627805 */ /* 0x000fe2000001ff00 */
[----:B------:R-:W-:Y:S01]  /*30f0*/  @P5 FMUL.FTZ R96, R93, R100 ;  /* 0x000000645d605220 */ /* 0x000fe20000410000 */
[----:B------:R-:W-:Y:S01]  /*3100*/  LOP3.LUT P5, RZ, R141, 0xff0000, RZ, 0xc0, !PT ;  /* 0x00ff00008dff7812 */ /* 0x000fe200078ac0ff */
[----:B------:R-:W-:Y:S01]  /*3110*/  @P1 FMUL.FTZ R97, R107, R94 ;  /* 0x0000005e6b611220 */ /* 0x000fe20000410000 */
[----:B------:R-:W-:Y:S01]  /*3120*/  LOP3.LUT P6, RZ, R141, 0xff000000, RZ, 0xc0, !PT ;  /* 0xff0000008dff7812 */ /* 0x000fe200078cc0ff */
[----:B------:R-:W-:Y:S01]  /*3130*/  @P1 FMUL.FTZ R98, R107, R91 ;  /* 0x0000005b6b621220 */ /* 0x000fe20000410000 */
[----:B------:R-:W-:Y:S01]  /*3140*/  @P2 PRMT R91, RZ, 0x7610, R45 ;  /* 0x00007610ff5b2816 */ /* 0x000fe2000000002d */
[----:B------:R-:W-:Y:S01]  /*3150*/  HFMA2.MMA R94, -RZ, RZ, 0, 0 ;  /* 0x00000000ff5e7435 */ /* 0x000fe200000001ff */
[----:B------:R-:W-:Y:S01]  /*3160*/  MOV R100, RZ ;  /* 0x000000ff00647202 */ /* 0x000fe20000000f00 */
[----:B------:R-:W-:Y:S01]  /*3170*/  FADD.FTZ R8, R95, R8 ;  /* 0x000000085f087221 */ /* 0x000fe20000010000 */
[----:B------:R-:W-:Y:S01]  /*3180*/  LEA.HI.X R93, R173, c[0x0][0x24c], RZ, 0x4, P0 ;  /* 0x00009300ad5d7a11 */ /* 0x000fe200000f24ff */
[----:B------:R-:W-:Y:S01]  /*3190*/  @P2 FMUL.FTZ R99, R114, R91 ;  /* 0x0000005b72632220 */ /* 0x000fe20000410000 */
[----:B------:R-:W-:Y:S01]  /*31a0*/  @P3 PRMT R91, RZ, 0x5410, R46 ;  /* 0x00005410ff5b3816 */ /* 0x000fe2000000002e */
[----:B------:R-:W-:Y:S01]  /*31b0*/  FADD.FTZ R9, R96, R9 ;  /* 0x0000000960097221 */ /* 0x000fe20000010000 */
[----:B------:R-:W-:Y:S01]  /*31c0*/  ISETP.GE.AND P1, PT, R181, c[0x0][0x164], PT ;  /* 0x00005900b5007a0c */ /* 0x000fe20003f26270 */
[----:B------:R-:W-:Y:S01]  /*31d0*/  FADD.FTZ R6, R97, R6 ;  /* 0x0000000661067221 */ /* 0x000fe20000010000 */
[----:B------:R-:W-:Y:S01]  /*31e0*/  @P5 PRMT R104, RZ, 0x5410, R47 ;  /* 0x00005410ff685816 */ /* 0x000fe2000000002f */
[----:B------:R-:W-:Y:S01]  /*31f0*/  @P3 FMUL.FTZ R100, R112, R91 ;  /* 0x0000005b70643220 */ /* 0x000fe20000410000 */
[----:B------:R-:W-:-:S02]  /*3200*/  @P4 PRMT R91, RZ, 0x7610, R46 ;  /* 0x00007610ff5b4816 */ /* 0x000fc4000000002e */
[----:B------:R-:W-:Y:S02]  /*3210*/  F2FP.BF16.PACK_AB R89, R99, R98 ;  /* 0x000000626359723e */ /* 0x000fe400000010ff */
[--C-:B------:R-:W-:Y:S01]  /*3220*/  @P3 PRMT R98, RZ, 0x5410, R102.reuse ;  /* 0x00005410ff623816 */ /* 0x100fe20000000066 */
[----:B------:R-:W-:Y:S01]  /*3230*/  @P4 FMUL.FTZ R105, R122, R91 ;  /* 0x0000005b7a694220 */ /* 0x000fe20000410000 */
[----:B------:R-:W-:Y:S01]  /*3240*/  MOV R91, RZ ;  /* 0x000000ff005b7202 */ /* 0x000fe20000000f00 */
[----:B------:R-:W-:Y:S01]  /*3250*/  @P5 FMUL.FTZ R91, R111, R104 ;  /* 0x000000686f5b5220 */ /* 0x000fe20000410000 */
[----:B------:R-:W-:Y:S02]  /*3260*/  @P6 PRMT R104, RZ, 0x7610, R47 ;  /* 0x00007610ff686816 */ /* 0x000fe4000000002f */
[----:B------:R-:W-:Y:S01]  /*3270*/  F2FP.BF16.PACK_AB R90, R105, R100 ;  /* 0x00000064695a723e */ /* 0x000fe200000010ff */
[----:B------:R-:W-:Y:S01]  /*3280*/  HFMA2.MMA R100, -RZ, RZ, 0, 0 ;  /* 0x00000000ff647435 */ /* 0x000fe200000001ff */
[----:B------:R-:W-:Y:S01]  /*3290*/  @P2 PRMT R101, RZ, 0x7610, R101 ;  /* 0x00007610ff652816 */ /* 0x000fe20000000065 */
[----:B------:R-:W-:Y:S01]  /*32a0*/  @P6 FMUL.FTZ R106, R110, R104 ;  /* 0x000000686e6a6220 */ /* 0x000fe20000410000 */
[----:B------:R-:W-:-:S02]  /*32b0*/  @P4 PRMT R102, RZ, 0x7610, R102 ;  /* 0x00007610ff664816 */ /* 0x000fc40000000066 */
[--C-:B------:R-:W-:Y:S01]  /*32c0*/  @P5 PRMT R104, RZ, 0x5410, R103.reuse ;  /* 0x00005410ff685816 */ /* 0x100fe20000000067 */
[----:B------:R-:W-:Y:S01]  /*32d0*/  @P2 FMUL.FTZ R94, R114, R101 ;  /* 0x00000065725e2220 */ /* 0x000fe20000410000 */
[----:B------:R-:W-:Y:S01]  /*32e0*/  F2FP.BF16.PACK_AB R91, R106, R91 ;  /* 0x0000005b6a5b723e */ /* 0x000fe200000010ff */
[----:B------:R-:W-:Y:S01]  /*32f0*/  HFMA2.MMA R106, -RZ, RZ, 0, 0 ;  /* 0x00000000ff6a7435 */ /* 0x000fe200000001ff */
[----:B------:R-:W-:Y:S01]  /*3300*/  @P6 PRMT R105, RZ, 0x7610, R103 ;  /* 0x00007610ff696816 */ /* 0x000fe20000000067 */
[----:B------:R-:W-:Y:S01]  /*3310*/  @P4 FMUL.FTZ R100, R122, R102 ;  /* 0x000000667a644220 */ /* 0x000fe20000410000 */
[----:B------:R-:W-:Y:S01]  /*3320*/  MOV R99, RZ ;  /* 0x000000ff00637202 */ /* 0x000fe20000000f00 */
[----:B------:R0:W-:Y:S01]  /*3330*/  STG.E.128 [R92.64], R88 ;  /* 0x000000585c007986 */ /* 0x0001e2000c101d04 */
[----:B------:R-:W-:Y:S01]  /*3340*/  MOV R103, RZ ;  /* 0x000000ff00677202 */ /* 0x000fe20000000f00 */
[----:B------:R-:W-:Y:S01]  /*3350*/  @P3 FMUL.FTZ R99, R112, R98 ;  /* 0x0000006270633220 */ /* 0x000fe20000410000 */
[----:B------:R-:W-:Y:S01]  /*3360*/  LOP3.LUT P0, RZ, R189, 0xff, RZ, 0xc0, !PT ;  /* 0x000000ffbdff7812 */ /* 0x000fe2000780c0ff */
[----:B------:R-:W-:-:S02]  /*3370*/  @P5 FMUL.FTZ R103, R111, R104 ;  /* 0x000000686f675220 */ /* 0x000fc40000410000 */
[----:B------:R-:W-:Y:S01]  /*3380*/  @P6 FMUL.FTZ R106, R110, R105 ;  /* 0x000000696e6a6220 */ /* 0x000fe20000410000 */
[----:B------:R-:W-:Y:S01]  /*3390*/  SEL R189, RZ, 0x1, P0 ;  /* 0x00000001ffbd7807 */ /* 0x000fe20000000000 */
[----:B------:R-:W-:Y:S02]  /*33a0*/  FADD.FTZ R7, R94, R7 ;  /* 0x000000075e077221 */ /* 0x000fe40000010000 */
[----:B------:R-:W-:Y:S02]  /*33b0*/  FADD.FTZ R4, R99, R4 ;  /* 0x0000000463047221 */ /* 0x000fe40000010000 */
[----:B------:R-:W-:Y:S02]  /*33c0*/  FADD.FTZ R5, R100, R5 ;  /* 0x0000000564057221 */ /* 0x000fe40000010000 */
[----:B------:R-:W-:Y:S02]  /*33d0*/  FADD.FTZ R2, R103, R2 ;  /* 0x0000000267027221 */ /* 0x000fe40000010000 */
[----:B------:R-:W-:Y:S01]  /*33e0*/  FADD.FTZ R3, R106, R3 ;  /* 0x000000036a037221 */ /* 0x000fe20000010000 */
[----:B0-----:R-:W-:Y:S01]  /*33f0*/  @P1 CALL.REL.NOINC `(.L_x_3643) ;  /* 0x0000001000001944 */ /* 0x001fe20003c00000 */
[----:B------:R-:W-:Y:S05]  /*3400*/  BRA `(.L_x_3644) ;  /* 0xffffd36000007947 */ /* 0x000fea000383ffff */
.L_x_3643:
        /* <DEDUP_REMOVED lines=48> */
.L_x_3640:
[----:B------:R-:W0:Y:S01]  /*3710*/  S2UR UR6, SR_CTAID.X ;  /* 0x00000000000679c3 */ /* 0x000e220000002500 */
[----:B------:R-:W0:Y:S01]  /*3720*/  S2R R2, SR_TID.X ;  /* 0x0000000000027919 */ /* 0x000e220000002100 */
        /* <DEDUP_REMOVED lines=26> */
.L_x_3641:
[----:B------:R-:W-:Y:S01]  /*38d0*/  HFMA2.MMA R97, -RZ, RZ, 0, 9.5367431640625e-07 ;  /* 0x00000010ff617435 */ /* 0x000fe200000001ff */
[----:B------:R-:W-:-:S02]  /*38e0*/  MOV R92, R96 ;  /* 0x00000060005c7202 */ /* 0x000fc40000000f00 */
[----:B------:R-:W-:Y:S02]  /*38f0*/  MOV R94, 0x1f ;  /* 0x0000001f005e7802 */ /* 0x000fe40000000f00 */
[----:B------:R-:W-:Y:S02]  /*3900*/  MOV R99, 0xffffffff ;  /* 0xffffffff00637802 */ /* 0x000fe40000000f00 */
[----:B------:R-:W-:Y:S02]  /*3910*/  MOV R88, 0x3930 ;  /* 0x0000393000587802 */ /* 0x000fe40000000f00 */
[----:B-----5:R-:W-:Y:S05]  /*3920*/  CALL.REL.NOINC `($__internal_75_$__cuda_sm70_shflsync_down_p) ;  /* 0x0000046000007944 */ /* 0x020fea0003c00000 */
[----:B-1----:R-:W-:Y:S01]  /*3930*/  MOV R91, R92 ;  /* 0x0000005c005b7202 */ /* 0x002fe20000000f00 */
[----:B0-----:R-:W-:Y:S05]  /*3940*/  BRA `(.L_x_3645) ;  /* 0xffffde3000007947 */ /* 0x001fea000383ffff */
.L_x_3642:
[----:B------:R-:W-:Y:S01]  /*3950*/  HFMA2.MMA R97, -RZ, RZ, 0, 9.5367431640625e-07 ;  /* 0x00000010ff617435 */ /* 0x000fe200000001ff */
[----:B------:R-:W-:Y:S02]  /*3960*/  MOV R92, R93 ;  /* 0x0000005d005c7202 */ /* 0x000fe40000000f00 */
[----:B------:R-:W-:Y:S02]  /*3970*/  MOV R94, 0x1f ;  /* 0x0000001f005e7802 */ /* 0x000fe40000000f00 */
[----:B------:R-:W-:-:S02]  /*3980*/  MOV R99, 0xffffffff ;  /* 0xffffffff00637802 */ /* 0x000fc40000000f00 */
[----:B------:R-:W-:Y:S02]  /*3990*/  MOV R88, 0x39b0 ;  /* 0x000039b000587802 */ /* 0x000fe40000000f00 */
[----:B01---5:R-:W-:Y:S05]  /*39a0*/  CALL.REL.NOINC `($__internal_75_$__cuda_sm70_shflsync_down_p) ;  /* 0x000003e000007944 */ /* 0x023fea0003c00000 */
[----:B------:R-:W-:Y:S01]  /*39b0*/  FADD.FTZ R96, R96, R91 ;  /* 0x0000005b60607221 */ /* 0x000fe20000010000 */
[----:B0-----:R-:W-:Y:S01]  /*39c0*/  HFMA2.MMA R97, -RZ, RZ, 0, 4.76837158203125e-07 ;  /* 0x00000008ff617435 */ /* 0x001fe200000001ff */
[----:B-1----:R-:W-:Y:S01]  /*39d0*/  FADD.FTZ R93, R93, R92 ;  /* 0x0000005c5d5d7221 */ /* 0x002fe20000010000 */
[----:B------:R-:W-:Y:S02]  /*39e0*/  MOV R94, 0x1f ;  /* 0x0000001f005e7802 */ /* 0x000fe40000000f00 */
[----:B------:R-:W-:Y:S02]  /*39f0*/  MOV R99, 0xffffffff ;  /* 0xffffffff00637802 */ /* 0x000fe40000000f00 */
[----:B------:R-:W-:Y:S02]  /*3a00*/  MOV R92, R96 ;  /* 0x00000060005c7202 */ /* 0x000fe40000000f00 */
[----:B------:R-:W-:Y:S02]  /*3a10*/  MOV R88, 0x3a30 ;  /* 0x00003a3000587802 */ /* 0x000fe40000000f00 */
[----:B------:R-:W-:Y:S05]  /*3a20*/  CALL.REL.NOINC `($__internal_75_$__cuda_sm70_shflsync_down_p) ;  /* 0x0000036000007944 */ /* 0x000fea0003c00000 */
[----:B0-----:R-:W-:Y:S01]  /*3a30*/  HFMA2.MMA R97, -RZ, RZ, 0, 4.76837158203125e-07 ;  /* 0x00000008ff617435 */ /* 0x001fe200000001ff */
[----:B-1----:R-:W-:-:S02]  /*3a40*/  MOV R91, R92 ;  /* 0x0000005c005b7202 */ /* 0x002fc40000000f00 */
[----:B------:R-:W-:Y:S02]  /*3a50*/  MOV R92, R93 ;  /* 0x0000005d005c7202 */ /* 0x000fe40000000f00 */
[----:B------:R-:W-:Y:S02]  /*3a60*/  MOV R94, 0x1f ;  /* 0x0000001f005e7802 */ /* 0x000fe40000000f00 */
[----:B------:R-:W-:Y:S02]  /*3a70*/  MOV R99, 0xffffffff ;  /* 0xffffffff00637802 */ /* 0x000fe40000000f00 */
[----:B------:R-:W-:Y:S02]  /*3a80*/  MOV R88, 0x3aa0 ;  /* 0x00003aa000587802 */ /* 0x000fe40000000f00 */
[----:B------:R-:W-:Y:S05]  /*3a90*/  CALL.REL.NOINC `($__internal_75_$__cuda_sm70_shflsync_down_p) ;  /* 0x000002f000007944 */ /* 0x000fea0003c00000 */
[----:B------:R-:W-:Y:S01]  /*3aa0*/  FADD.FTZ R96, R91, R96 ;  /* 0x000000605b607221 */ /* 0x000fe20000010000 */
[----:B0-----:R-:W-:Y:S01]  /*3ab0*/  HFMA2.MMA R97, -RZ, RZ, 0, 2.384185791015625e-07 ;  /* 0x00000004ff617435 */ /* 0x001fe200000001ff */
[----:B-1----:R-:W-:Y:S01]  /*3ac0*/  FADD.FTZ R93, R93, R92 ;  /* 0x0000005c5d5d7221 */ /* 0x002fe20000010000 */
[----:B------:R-:W-:Y:S02]  /*3ad0*/  MOV R94, 0x1f ;  /* 0x0000001f005e7802 */ /* 0x000fe40000000f00 */
[----:B------:R-:W-:-:S02]  /*3ae0*/  MOV R99, 0xffffffff ;  /* 0xffffffff00637802 */ /* 0x000fc40000000f00 */
[----:B------:R-:W-:Y:S02]  /*3af0*/  MOV R92, R96 ;  /* 0x00000060005c7202 */ /* 0x000fe40000000f00 */
[----:B------:R-:W-:Y:S02]  /*3b00*/  MOV R88, 0x3b20 ;  /* 0x00003b2000587802 */ /* 0x000fe40000000f00 */
[----:B------:R-:W-:Y:S05]  /*3b10*/  CALL.REL.NOINC `($__internal_75_$__cuda_sm70_shflsync_down_p) ;  /* 0x0000027000007944 */ /* 0x000fea0003c00000 */
[----:B0-----:R-:W-:Y:S01]  /*3b20*/  HFMA2.MMA R97, -RZ, RZ, 0, 2.384185791015625e-07 ;  /* 0x00000004ff617435 */ /* 0x001fe200000001ff */
[----:B-1----:R-:W-:Y:S02]  /*3b30*/  MOV R91, R92 ;  /* 0x0000005c005b7202 */ /* 0x002fe40000000f00 */
[----:B------:R-:W-:Y:S02]  /*3b40*/  MOV R92, R93 ;  /* 0x0000005d005c7202 */ /* 0x000fe40000000f00 */
[----:B------:R-:W-:Y:S02]  /*3b50*/  MOV R94, 0x1f ;  /* 0x0000001f005e7802 */ /* 0x000fe40000000f00 */
[----:B------:R-:W-:Y:S02]  /*3b60*/  MOV R99, 0xffffffff ;  /* 0xffffffff00637802 */ /* 0x000fe40000000f00 */
[----:B------:R-:W-:-:S02]  /*3b70*/  MOV R88, 0x3b90 ;  /* 0x00003b9000587802 */ /* 0x000fc40000000f00 */
[----:B------:R-:W-:Y:S05]  /*3b80*/  CALL.REL.NOINC `($__internal_75_$__cuda_sm70_shflsync_down_p) ;  /* 0x0000020000007944 */ /* 0x000fea0003c00000 */
[----:B------:R-:W-:Y:S01]  /*3b90*/  FADD.FTZ R96, R91, R96 ;  /* 0x000000605b607221 */ /* 0x000fe20000010000 */
[----:B0-----:R-:W-:Y:S01]  /*3ba0*/  HFMA2.MMA R97, -RZ, RZ, 0, 1.1920928955078125e-07 ;  /* 0x00000002ff617435 */ /* 0x001fe200000001ff */
[----:B-1----:R-:W-:Y:S01]  /*3bb0*/  FADD.FTZ R95, R93, R92 ;  /* 0x0000005c5d5f7221 */ /* 0x002fe20000010000 */
[----:B------:R-:W-:-:S02]  /*3bc0*/  MOV R94, 0x1f ;  /* 0x0000001f005e7802 */ /* 0x000fc40000000f00 */
[----:B------:R-:W-:Y:S02]  /*3bd0*/  MOV R99, 0xffffffff ;  /* 0xffffffff00637802 */ /* 0x000fe40000000f00 */
[----:B------:R-:W-:Y:S02]  /*3be0*/  MOV R92, R96 ;  /* 0x00000060005c7202 */ /* 0x000fe40000000f00 */
[----:B------:R-:W-:Y:S02]  /*3bf0*/  MOV R88, 0x3c10 ;  /* 0x00003c1000587802 */ /* 0x000fe40000000f00 */
[----:B------:R-:W-:Y:S05]  /*3c00*/  CALL.REL.NOINC `($__internal_75_$__cuda_sm70_shflsync_down_p) ;  /* 0x0000018000007944 */ /* 0x000fea0003c00000 */
[----:B0-----:R-:W-:Y:S01]  /*3c10*/  HFMA2.MMA R97, -RZ, RZ, 0, 1.1920928955078125e-07 ;  /* 0x00000002ff617435 */ /* 0x001fe200000001ff */
[----:B-1----:R-:W-:Y:S02]  /*3c20*/  MOV R91, R92 ;  /* 0x0000005c005b7202 */ /* 0x002fe40000000f00 */
[----:B------:R-:W-:Y:S02]  /*3c30*/  MOV R92, R95 ;  /* 0x0000005f005c7202 */ /* 0x000fe40000000f00 */
[----:B------:R-:W-:Y:S02]  /*3c40*/  MOV R94, 0x1f ;  /* 0x0000001f005e7802 */ /* 0x000fe40000000f00 */
[----:B------:R-:W-:-:S02]  /*3c50*/  MOV R99, 0xffffffff ;  /* 0xffffffff00637802 */ /* 0x000fc40000000f00 */
[----:B------:R-:W-:Y:S02]  /*3c60*/  MOV R88, 0x3c80 ;  /* 0x00003c8000587802 */ /* 0x000fe40000000f00 */
[----:B------:R-:W-:Y:S05]  /*3c70*/  CALL.REL.NOINC `($__internal_75_$__cuda_sm70_shflsync_down_p) ;  /* 0x0000011000007944 */ /* 0x000fea0003c00000 */
[----:B------:R-:W-:Y:S01]  /*3c80*/  FADD.FTZ R93, R91, R96 ;  /* 0x000000605b5d7221 */ /* 0x000fe20000010000 */
[----:B0-----:R-:W-:Y:S01]  /*3c90*/  HFMA2.MMA R97, -RZ, RZ, 0, 5.9604644775390625e-08 ;  /* 0x00000001ff617435 */ /* 0x001fe200000001ff */
[----:B-1----:R-:W-:Y:S01]  /*3ca0*/  FADD.FTZ R95, R95, R92 ;  /* 0x0000005c5f5f7221 */ /* 0x002fe20000010000 */
[----:B------:R-:W-:Y:S02]  /*3cb0*/  MOV R94, 0x1f ;  /* 0x0000001f005e7802 */ /* 0x000fe40000000f00 */
[----:B------:R-:W-:Y:S02]  /*3cc0*/  MOV R99, 0xffffffff ;  /* 0xffffffff00637802 */ /* 0x000fe40000000f00 */
[----:B------:R-:W-:Y:S02]  /*3cd0*/  MOV R92, R93 ;  /* 0x0000005d005c7202 */ /* 0x000fe40000000f00 */
[----:B------:R-:W-:Y:S02]  /*3ce0*/  MOV R88, 0x3d00 ;  /* 0x00003d0000587802 */ /* 0x000fe40000000f00 */
[----:B------:R-:W-:Y:S05]  /*3cf0*/  CALL.REL.NOINC `($__internal_75_$__cuda_sm70_shflsync_down_p) ;  /* 0x0000009000007944 */ /* 0x000fea0003c00000 */
[----:B0-----:R-:W-:Y:S01]  /*3d00*/  HFMA2.MMA R97, -RZ, RZ, 0, 5.9604644775390625e-08 ;  /* 0x00000001ff617435 */ /* 0x001fe200000001ff */
[----:B-1----:R-:W-:-:S02]  /*3d10*/  MOV R108, R92 ;  /* 0x0000005c006c7202 */ /* 0x002fc40000000f00 */
[----:B------:R-:W-:Y:S02]  /*3d20*/  MOV R92, R95 ;  /* 0x0000005f005c7202 */ /* 0x000fe40000000f00 */
[----:B------:R-:W-:Y:S02]  /*3d30*/  MOV R94, 0x1f ;  /* 0x0000001f005e7802 */ /* 0x000fe40000000f00 */
[----:B------:R-:W-:Y:S02]  /*3d40*/  MOV R99, 0xffffffff ;  /* 0xffffffff00637802 */ /* 0x000fe40000000f00 */
[----:B------:R-:W-:Y:S02]  /*3d50*/  MOV R88, 0x3d70 ;  /* 0x00003d7000587802 */ /* 0x000fe40000000f00 */
[----:B------:R-:W-:Y:S05]  /*3d60*/  CALL.REL.NOINC `($__internal_75_$__cuda_sm70_shflsync_down_p) ;  /* 0x0000002000007944 */ /* 0x000fea0003c00000 */
[----:B-1----:R-:W-:Y:S01]  /*3d70*/  MOV R88, R92 ;  /* 0x0000005c00587202 */ /* 0x002fe20000000f00 */
[----:B0-----:R-:W-:Y:S05]  /*3d80*/  BRA `(.L_x_3646) ;  /* 0xffffdb1000007947 */ /* 0x001fea000383ffff */
        .weak           $__internal_75_$__cuda_sm70_shflsync_down_p
        .type           $__internal_75_$__cuda_sm70_shflsync_down_p,@function
        .size           $__internal_75_$__cuda_sm70_shflsync_down_p,(.L_x_9329 - $__internal_75_$__cuda_sm70_shflsync_down_p)
$__internal_75_$__cuda_sm70_shflsync_down_p:
[----:B------:R-:W-:Y:S01]  /*3d90*/  HFMA2.MMA R89, -RZ, RZ, 0, 0 ;  /* 0x00000000ff597435 */ /* 0x000fe200000001ff */
[----:B------:R-:W-:Y:S04]  /*3da0*/  WARPSYNC R99 ;  /* 0x0000006300007348 */ /* 0x000fe80003800000 */
[----:B------:R0:W1:Y:S01]  /*3db0*/  SHFL.DOWN PT, R92, R92, R97, R94 ;  /* 0x080000615c5c7389 */ /* 0x00006200000e005e */
[----:B------:R-:W-:Y:S05]  /*3dc0*/  RET.REL.NODEC R88 `(_ZN10layer_norm13ln_bwd_kernelINS_13Kernel_traitsI13__nv_bfloat16S2_fS2_fjLj6144ELj1ELj1ELj8ELj16ENS_18Kernel_traits_baseILj6144ES2_S2_fS2_fjLj256EEEEELb1ELb1ELb0ELb1EEEvNS_9BwdParamsE) ;  /* 0xffffc23058007950 */ /* 0x000fea0003c3ffff */
.L_x_3647:
        /* <DEDUP_REMOVED lines=11> */
.L_x_9329:


//--------------------- .text._ZN10layer_norm22ln_bwd_finalize_kernelINS_22Kernel_traits_finalizeILj6144E13__nv_bfloat16S2_fS2_fjLb1ELj1024ELj4ENS_18Kernel_traits_baseILj6144ES2_S2_fS2_fjLj1024EEEEELb1ELb0EEEvNS_9BwdParamsE --------------------------
	.section	.text._ZN10layer_norm22ln_bwd_finalize_kernelINS_22Kernel_traits_finalizeILj6144E13__nv_bfloat16S2_fS2_fjLb1ELj1024ELj4ENS_18Kernel_traits_baseILj6144ES2_S2_fS2_fjLj1024EEEEELb1ELb0EEEvNS_9BwdParamsE,"ax",@progbits
	.sectioninfo	@"SHI_REGISTERS=32"
	.align	128
        .global         _ZN10layer_norm22ln_bwd_finalize_kernelINS_22Kernel_traits_finalizeILj6144E13__nv_bfloat16S2_fS2_fjLb1ELj1024ELj4ENS_18Kernel_traits_baseILj6144ES2_S2_fS2_fjLj1024EEEEELb1ELb0EEEvNS_9BwdParamsE
        .type           _ZN10layer_norm22ln_bwd_finalize_kernelINS_22Kernel_traits_finalizeILj6144E13__nv_bfloat16S2_fS2_fjLb1ELj1024ELj4ENS_18Kernel_traits_baseILj6144ES2_S2_fS2_fjLj1024EEEEELb1ELb0EEEvNS_9BwdParamsE,@function
        .size           _ZN10layer_norm22ln_bwd_finalize_kernelINS_22Kernel_traits_finalizeILj6144E13__nv_bfloat16S2_fS2_fjLb1ELj1024ELj4ENS_18Kernel_traits_baseILj6144ES2_S2_fS2_fjLj1024EEEEELb1ELb0EEEvNS_9BwdParamsE,(.L_x_9330 - _ZN10layer_norm22ln_bwd_finalize_kernelINS_22Kernel_traits_finalizeILj6144E13__nv_bfloat16S2_fS2_fjLb1ELj1024ELj4ENS_18Kernel_traits_baseILj6144ES2_S2_fS2_fjLj1024EEEEELb1ELb0EEEvNS_9BwdParamsE)
        .other          _ZN10layer_norm22ln_bwd_finalize_kernelINS_22Kernel_traits_finalizeILj6144E13__nv_bfloat16S2_fS2_fjLb1ELj1024ELj4ENS_18Kernel_traits_baseILj6144ES2_S2_fS2_fjLj1024EEEEELb1ELb0EEEvNS_9BwdParamsE,@"STO_CUDA_ENTRY STV_DEFAULT"
_ZN10layer_norm22ln_bwd_finalize_kernelINS_22Kernel_traits_finalizeILj6144E13__nv_bfloat16S2_fS2_fjLb1ELj1024ELj4ENS_18Kernel_traits_baseILj6144ES2_S2_fS2_fjLj1024EEEEELb1ELb0EEEvNS_9BwdParamsE:
.text._ZN10layer_norm22ln_bwd_finalize_kernelINS_22Kernel_traits_finalizeILj6144E13__nv_bfloat16S2_fS2_fjLb1ELj1024ELj4ENS_18Kernel_traits_baseILj6144ES2_S2_fS2_fjLj1024EEEEELb1ELb0EEEvNS_9BwdParamsE:
        /* <DEDUP_REMOVED lines=19> */
.L_x_3661:
        /* <DEDUP_REMOVED lines=33> */
.L_x_3652:
        /* <DEDUP_REMOVED lines=47> */
.L_x_3651:
[----:B------:R-:W-:Y:S05]  /*0630*/  BSYNC B1 ;  /* 0x0000000000017941 */ /* 0x000fea0003800000 */
.L_x_3650:
        /* <DEDUP_REMOVED lines=29> */
.L_x_3654:
[----:B------:R-:W-:Y:S05]  /*0810*/  BSYNC B1 ;  /* 0x0000000000017941 */ /* 0x000fea0003800000 */
.L_x_3653:
        /* <DEDUP_REMOVED lines=14> */
.L_x_3655:
[----:B------:R-:W-:Y:S05]  /*0900*/  BSYNC B1 ;  /* 0x0000000000017941 */ /* 0x000fea0003800000 */
.L_x_3649:
[----:B------:R-:W-:Y:S05]  /*0910*/  BSYNC B0 ;  /* 0x0000000000007941 */ /* 0x000fea0003800000 */
.L_x_3648:
        /* <DEDUP_REMOVED lines=12> */
.L_x_3662:
        /* <DEDUP_REMOVED lines=27> */
.L_x_3663:
        /* <DEDUP_REMOVED lines=9> */
.L_x_3656:
        /* <DEDUP_REMOVED lines=21> */
.L_x_3660:
[----:B------:R-:W-:Y:S05]  /*0d70*/  BSYNC B0 ;  /* 0x0000000000007941 */ /* 0x000fea0003800000 */
.L_x_3659:
[C---:B------:R-:W-:Y:S02]  /*0d80*/  ISETP.GT.U32.AND P1, PT, R4.reuse, -0x1801, PT ;  /* 0xffffe7ff0400780c */ /* 0x040fe40003f24070 */
[----:B------:R-:W-:-:S02]  /*0d90*/  IADD3 R4, R4, 0x1800, RZ ;  /* 0x0000180004047810 */ /* 0x000fc40007ffe0ff */
[----:B------:R-:W-:-:S09]  /*0da0*/  IADD3 R5, R5, 0xc00, RZ ;  /* 0x00000c0005057810 */ /* 0x000fd20007ffe0ff */
[----:B01----:R-:W-:Y:S05]  /*0db0*/  @P1 BRA `(.L_x_3661) ;  /* 0xfffff37000001947 */ /* 0x003fea000383ffff */
[----:B------:R-:W-:Y:S05]  /*0dc0*/  EXIT ;  /* 0x000000000000794d */ /* 0x000fea0003800000 */
.L_x_3657:
[----:B------:R-:W-:Y:S01]  /*0dd0*/  HFMA2.MMA R17, -RZ, RZ, 0, 5.9604644775390625e-08 ;  /* 0x00000001ff117435 */ /* 0x000fe200000001ff */
[----:B---3--:R-:W-:Y:S01]  /*0de0*/  MOV R18, R10 ;  /* 0x0000000a00127202 */ /* 0x008fe20000000f00 */
[----:B------:R-:W-:Y:S01]  /*0df0*/  IMAD.MOV.U32 R14, RZ, RZ, 0x1f ;  /* 0x0000001fff0e7424 */ /* 0x000fe200078e00ff */
[----:B------:R-:W-:Y:S02]  /*0e00*/  MOV R19, 0xffffffff ;  /* 0xffffffff00137802 */ /* 0x000fe40000000f00 */
[----:B------:R-:W-:Y:S02]  /*0e10*/  MOV R8, 0xe30 ;  /* 0x00000e3000087802 */ /* 0x000fe40000000f00 */
[----:B012---:R-:W-:Y:S05]  /*0e20*/  CALL.REL.NOINC `($__internal_76_$__cuda_sm70_shflsync_bfly_p) ;  /* 0x0000059000007944 */ /* 0x007fea0003c00000 */
[----:B01----:R-:W-:Y:S05]  /*0e30*/  BRA `(.L_x_3662) ;  /* 0xfffffba000007947 */ /* 0x003fea000383ffff */
.L_x_3658:
[----:B------:R-:W-:Y:S01]  /*0e40*/  HFMA2.MMA R17, -RZ, RZ, 0, 1.1920928955078125e-07 ;  /* 0x00000002ff117435 */ /* 0x000fe200000001ff */
[----:B------:R-:W-:Y:S01]  /*0e50*/  IMAD.MOV.U32 R14, RZ, RZ, 0x1f ;  /* 0x0000001fff0e7424 */ /* 0x000fe200078e00ff */
[----:B------:R-:W-:Y:S02]  /*0e60*/  MOV R19, 0xffffffff ;  /* 0xffffffff00137802 */ /* 0x000fe40000000f00 */
[----:B------:R-:W-:Y:S02]  /*0e70*/  MOV R8, 0xe90 ;  /* 0x00000e9000087802 */ /* 0x000fe40000000f00 */
[----:B0123--:R-:W-:Y:S05]  /*0e80*/  CALL.REL.NOINC `($__internal_76_$__cuda_sm70_shflsync_bfly_p) ;  /* 0x0000053000007944 */ /* 0x00ffea0003c00000 */
[----:B0-----:R-:W-:Y:S01]  /*0e90*/  HFMA2.MMA R17, -RZ, RZ, 0, 2.384185791015625e-07 ;  /* 0x00000004ff117435 */ /* 0x001fe200000001ff */
[----:B-1----:R-:W-:Y:S01]  /*0ea0*/  FADD.FTZ R18, R18, R14 ;  /* 0x0000000e12127221 */ /* 0x002fe20000010000 */
[----:B------:R-:W-:Y:S01]  /*0eb0*/  MOV R19, 0xffffffff ;  /* 0xffffffff00137802 */ /* 0x000fe20000000f00 */
[----:B------:R-:W-:Y:S01]  /*0ec0*/  IMAD.MOV.U32 R14, RZ, RZ, 0x1f ;  /* 0x0000001fff0e7424 */ /* 0x000fe200078e00ff */
[----:B------:R-:W-:-:S02]  /*0ed0*/  MOV R8, 0xef0 ;  /* 0x00000ef000087802 */ /* 0x000fc40000000f00 */
[----:B------:R-:W-:Y:S05]  /*0ee0*/  CALL.REL.NOINC `($__internal_76_$__cuda_sm70_shflsync_bfly_p) ;  /* 0x000004d000007944 */ /* 0x000fea0003c00000 */
[----:B0-----:R-:W-:Y:S01]  /*0ef0*/  HFMA2.MMA R17, -RZ, RZ, 0, 4.76837158203125e-07 ;  /* 0x00000008ff117435 */ /* 0x001fe200000001ff */
[----:B-1----:R-:W-:Y:S01]  /*0f00*/  FADD.FTZ R18, R18, R14 ;  /* 0x0000000e12127221 */ /* 0x002fe20000010000 */
[----:B------:R-:W-:Y:S01]  /*0f10*/  MOV R19, 0xffffffff ;  /* 0xffffffff00137802 */ /* 0x000fe20000000f00 */
[----:B------:R-:W-:Y:S01]  /*0f20*/  IMAD.MOV.U32 R14, RZ, RZ, 0x1f ;  /* 0x0000001fff0e7424 */ /* 0x000fe200078e00ff */
[----:B------:R-:W-:-:S02]  /*0f30*/  MOV R8, 0xf50 ;  /* 0x00000f5000087802 */ /* 0x000fc40000000f00 */
[----:B------:R-:W-:Y:S05]  /*0f40*/  CALL.REL.NOINC `($__internal_76_$__cuda_sm70_shflsync_bfly_p) ;  /* 0x0000047000007944 */ /* 0x000fea0003c00000 */
[----:B-1----:R-:W-:Y:S01]  /*0f50*/  FADD.FTZ R10, R18, R14 ;  /* 0x0000000e120a7221 */ /* 0x002fe20000010000 */
[----:B0-----:R-:W-:Y:S01]  /*0f60*/  HFMA2.MMA R17, -RZ, RZ, 0, 9.5367431640625e-07 ;  /* 0x00000010ff117435 */ /* 0x001fe200000001ff */
[----:B------:R-:W-:Y:S01]  /*0f70*/  IMAD.MOV.U32 R14, RZ, RZ, 0x1f ;  /* 0x0000001fff0e7424 */ /* 0x000fe200078e00ff */
[----:B------:R-:W-:-:S02]  /*0f80*/  MOV R19, 0xffffffff ;  /* 0xffffffff00137802 */ /* 0x000fc40000000f00 */
[----:B------:R-:W-:Y:S02]  /*0f90*/  MOV R18, R10 ;  /* 0x0000000a00127202 */ /* 0x000fe40000000f00 */
[----:B------:R-:W-:Y:S02]  /*0fa0*/  MOV R8, 0xfc0 ;  /* 0x00000fc000087802 */ /* 0x000fe40000000f00 */
[----:B------:R-:W-:Y:S05]  /*0fb0*/  CALL.REL.NOINC `($__internal_76_$__cuda_sm70_shflsync_bfly_p) ;  /* 0x0000040000007944 */ /* 0x000fea0003c00000 */
[----:B0-----:R-:W-:Y:S01]  /*0fc0*/  HFMA2.MMA R17, -RZ, RZ, 0, 5.9604644775390625e-08 ;  /* 0x00000001ff117435 */ /* 0x001fe200000001ff */
[----:B-1----:R-:W-:Y:S01]  /*0fd0*/  IMAD.MOV.U32 R13, RZ, RZ, R14 ;  /* 0x000000ffff0d7224 */ /* 0x002fe200078e000e */
[----:B------:R-:W-:Y:S01]  /*0fe0*/  MOV R18, R15 ;  /* 0x0000000f00127202 */ /* 0x000fe20000000f00 */
[----:B------:R-:W-:Y:S01]  /*0ff0*/  IMAD.MOV.U32 R14, RZ, RZ, 0x1f ;  /* 0x0000001fff0e7424 */ /* 0x000fe200078e00ff */
[----:B------:R-:W-:Y:S02]  /*1000*/  MOV R19, 0xffffffff ;  /* 0xffffffff00137802 */ /* 0x000fe40000000f00 */
[----:B------:R-:W-:Y:S02]  /*1010*/  MOV R8, 0x1030 ;  /* 0x0000103000087802 */ /* 0x000fe40000000f00 */
[----:B------:R-:W-:Y:S05]  /*1020*/  CALL.REL.NOINC `($__internal_76_$__cuda_sm70_shflsync_bfly_p) ;  /* 0x0000039000007944 */ /* 0x000fea0003c00000 */
[----:B0-----:R-:W-:Y:S01]  /*1030*/  HFMA2.MMA R17, -RZ, RZ, 0, 1.1920928955078125e-07 ;  /* 0x00000002ff117435 */ /* 0x001fe200000001ff */
[----:B-1----:R-:W-:Y:S01]  /*1040*/  FADD.FTZ R18, R15, R14 ;  /* 0x0000000e0f127221 */ /* 0x002fe20000010000 */
[----:B------:R-:W-:Y:S01]  /*1050*/  MOV R19, 0xffffffff ;  /* 0xffffffff00137802 */ /* 0x000fe20000000f00 */
[----:B------:R-:W-:Y:S01]  /*1060*/  IMAD.MOV.U32 R14, RZ, RZ, 0x1f ;  /* 0x0000001fff0e7424 */ /* 0x000fe200078e00ff */
[----:B------:R-:W-:-:S02]  /*1070*/  MOV R8, 0x1090 ;  /* 0x0000109000087802 */ /* 0x000fc40000000f00 */
[----:B------:R-:W-:Y:S05]  /*1080*/  CALL.REL.NOINC `($__internal_76_$__cuda_sm70_shflsync_bfly_p) ;  /* 0x0000033000007944 */ /* 0x000fea0003c00000 */
        /* <DEDUP_REMOVED lines=35> */
[----:B------:R-:W-:Y:S01]  /*12c0*/  IMAD.MOV.U32 R19, RZ, RZ, -0x1 ;  /* 0xffffffffff137424 */ /* 0x000fe200078e00ff */
[----:B------:R-:W-:-:S02]  /*12d0*/  MOV R8, 0x12f0 ;  /* 0x000012f000087802 */ /* 0x000fc40000000f00 */
[----:B------:R-:W-:Y:S05]  /*12e0*/  CALL.REL.NOINC `($__internal_76_$__cuda_sm70_shflsync_bfly_p) ;  /* 0x000000d000007944 */ /* 0x000fea0003c00000 */
[----:B0-----:R-:W-:Y:S01]  /*12f0*/  HFMA2.MMA R17, -RZ, RZ, 0, 4.76837158203125e-07 ;  /* 0x00000008ff117435 */ /* 0x001fe200000001ff */
[----:B-1----:R-:W-:Y:S01]  /*1300*/  FADD.FTZ R18, R18, R14 ;  /* 0x0000000e12127221 */ /* 0x002fe20000010000 */
[----:B------:R-:W-:-:S02]  /*1310*/  MOV R14, 0x1f ;  /* 0x0000001f000e7802 */ /* 0x000fc40000000f00 */
[----:B------:R-:W-:Y:S02]  /*1320*/  MOV R19, 0xffffffff ;  /* 0xffffffff00137802 */ /* 0x000fe40000000f00 */
[----:B------:R-:W-:Y:S02]  /*1330*/  MOV R8, 0x1350 ;  /* 0x0000135000087802 */ /* 0x000fe40000000f00 */
[----:B------:R-:W-:Y:S05]  /*1340*/  CALL.REL.NOINC `($__internal_76_$__cuda_sm70_shflsync_bfly_p) ;  /* 0x0000007000007944 */ /* 0x000fea0003c00000 */
[----:B01----:R-:W-:Y:S01]  /*1350*/  FADD.FTZ R18, R18, R14 ;  /* 0x0000000e12127221 */ /* 0x003fe20000010000 */
[----:B------:R-:W-:Y:S01]  /*1360*/  HFMA2.MMA R14, -RZ, RZ, 0, 1.847743988037109375e-06 ;  /* 0x0000001fff0e7435 */ /* 0x000fe200000001ff */
[----:B------:R-:W-:Y:S01]  /*1370*/  IMAD.MOV.U32 R17, RZ, RZ, 0x10 ;  /* 0x00000010ff117424 */ /* 0x000fe200078e00ff */
[----:B------:R-:W-:Y:S02]  /*1380*/  MOV R19, 0xffffffff ;  /* 0xffffffff00137802 */ /* 0x000fe40000000f00 */
[----:B------:R-:W-:Y:S02]  /*1390*/  MOV R8, 0x13b0 ;  /* 0x000013b000087802 */ /* 0x000fe40000000f00 */
[----:B------:R-:W-:Y:S05]  /*13a0*/  CALL.REL.NOINC `($__internal_76_$__cuda_sm70_shflsync_bfly_p) ;  /* 0x0000001000007944 */ /* 0x000fea0003c00000 */
[----:B01----:R-:W-:Y:S05]  /*13b0*/  BRA `(.L_x_3663) ;  /* 0xfffff7d000007947 */ /* 0x003fea000383ffff */
        .weak           $__internal_76_$__cuda_sm70_shflsync_bfly_p
        .type           $__internal_76_$__cuda_sm70_shflsync_bfly_p,@function
        .size           $__internal_76_$__cuda_sm70_shflsync_bfly_p,(.L_x_9330 - $__internal_76_$__cuda_sm70_shflsync_bfly_p)
$__internal_76_$__cuda_sm70_shflsync_bfly_p:
[----:B------:R-:W-:Y:S01]  /*13c0*/  HFMA2.MMA R9, -RZ, RZ, 0, 0 ;  /* 0x00000000ff097435 */ /* 0x000fe200000001ff */
[----:B------:R-:W-:Y:S04]  /*13d0*/  WARPSYNC R19 ;  /* 0x0000001300007348 */ /* 0x000fe80003800000 */
[----:B------:R0:W1:Y:S01]  /*13e0*/  SHFL.BFLY PT, R14, R18, R17, R14 ;  /* 0x0c000011120e7389 */ /* 0x00006200000e000e */
[----:B------:R-:W-:Y:S05]  /*13f0*/  RET.REL.NODEC R8 `(_ZN10layer_norm22ln_bwd_finalize_kernelINS_22Kernel_traits_finalizeILj6144E13__nv_bfloat16S2_fS2_fjLb1ELj1024ELj4ENS_18Kernel_traits_baseILj6144ES2_S2_fS2_fjLj1024EEEEELb1ELb0EEEvNS_9BwdParamsE) ;  /* 0xffffec0008007950 */ /* 0x000fea0003c3ffff */
.L_x_3664:
        /* <DEDUP_REMOVED lines=16> */
.L_x_9330:


//--------------------- .text._ZN10layer_norm13ln_bwd_kernelINS_13Kernel_traitsI13__nv_bfloat16S2_fS2_fjLj6144ELj1ELj1ELj8ELj16ENS_18Kernel_traits_baseILj6144ES2_S2_fS2_fjLj256EEEEELb1ELb1ELb1ELb0EEEvNS_9BwdParamsE --------------------------
	.section	.text._ZN10layer_norm13ln_bwd_kernelINS_13Kernel_traitsI13__nv_bfloat16S2_fS2_fjLj6144ELj1ELj1ELj8ELj16ENS_18Kernel_traits_baseILj6144ES2_S2_fS2_fjLj256EEEEELb1ELb1ELb1ELb0EEEvNS_9BwdParamsE,"ax",@progbits
	.sectioninfo	@"SHI_REGISTERS=246"
	.align	128
        .global         _ZN10layer_norm13ln_bwd_kernelINS_13Kernel_traitsI13__nv_bfloat16S2_fS2_fjLj6144ELj1ELj1ELj8ELj16ENS_18Kernel_traits_baseILj6144ES2_S2_fS2_fjLj256EEEEELb1ELb1ELb1ELb0EEEvNS_9BwdParamsE
        .type           _ZN10layer_norm13ln_bwd_kernelINS_13Kernel_traitsI13__nv_bfloat16S2_fS2_fjLj6144ELj1ELj1ELj8ELj16ENS_18Kernel_traits_baseILj6144ES2_S2_fS2_fjLj256EEEEELb1ELb1ELb1ELb0EEEvNS_9BwdParamsE,@function
        .size           _ZN10layer_norm13ln_bwd_kernelINS_13Kernel_traitsI13__nv_bfloat16S2_fS2_fjLj6144ELj1ELj1ELj8ELj16ENS_18Kernel_traits_baseILj6144ES2_S2_fS2_fjLj256EEEEELb1ELb1ELb1ELb0EEEvNS_9BwdParamsE,(.L_x_9331 - _ZN10layer_norm13ln_bwd_kernelINS_13Kernel_traitsI13__nv_bfloat16S2_fS2_fjLj6144ELj1ELj1ELj8ELj16ENS_18Kernel_traits_baseILj6144ES2_S2_fS2_fjLj256EEEEELb1ELb1ELb1ELb0EEEvNS_9BwdParamsE)
        .other          _ZN10layer_norm13ln_bwd_kernelINS_13Kernel_traitsI13__nv_bfloat16S2_fS2_fjLj6144ELj1ELj1ELj8ELj16ENS_18Kernel_traits_baseILj6144ES2_S2_fS2_fjLj256EEEEELb1ELb1ELb1ELb0EEEvNS_9BwdParamsE,@"STO_CUDA_ENTRY STV_DEFAULT"
_ZN10layer_norm13ln_bwd_kernelINS_13Kernel_traitsI13__nv_bfloat16S2_fS2_fjLj6144ELj1ELj1ELj8ELj16ENS_18Kernel_traits_baseILj6144ES2_S2_fS2_fjLj256EEEEELb1ELb1ELb1ELb0EEEvNS_9BwdParamsE:
.text._ZN10layer_norm13ln_bwd_kernelINS_13Kernel_traitsI13__nv_bfloat16S2_fS2_fjLj6144ELj1ELj1ELj8ELj16ENS_18Kernel_traits_baseILj6144ES2_S2_fS2_fjLj256EEEEELb1ELb1ELb1ELb0EEEvNS_9BwdParamsE:
        /* <DEDUP_REMOVED lines=120> */
.L_x_3787:
        /* <DEDUP_REMOVED lines=36> */
.L_x_3669:
[----:B------:R-:W-:Y:S05]  /*09c0*/  BSYNC B1 ;  /* 0x0000000000017941 */ /* 0x000fea0003800000 */
.L_x_3668:
        /* <DEDUP_REMOVED lines=12> */
.L_x_3671:
[----:B------:R-:W-:Y:S05]  /*0a90*/  BSYNC B1 ;  /* 0x0000000000017941 */ /* 0x000fea0003800000 */
.L_x_3670:
        /* <DEDUP_REMOVED lines=13> */
.L_x_3667:
        /* <DEDUP_REMOVED lines=40> */
[C---:B0-----:R-:W-:Y:S01]  /*0df0*/  FADD.FTZ R190, -R156.reuse, R147 ;  /* 0x000000939cbe7221 */ /* 0x041fe20000010100 */
[----:B------:R-:W-:Y:S01]  /*0e00*/  PRMT R148, RZ, 0x7610, R148 ;  /* 0x00007610ff947816 */ /* 0x000fe20000000094 */
[C---:B------:R-:W-:Y:S02]  /*0e10*/  FADD.FTZ R146, -R156.reuse, R146 ;  /* 0x000000929c927221 */ /* 0x040fe40000010100 */
[----:B---3--:R-:W-:Y:S02]  /*0e20*/  FADD.FTZ R236, -R156, R155 ;  /* 0x0000009b9cec7221 */ /* 0x008fe40000010100 */
[----:B------:R-:W-:Y:S02]  /*0e30*/  FFMA.FTZ R100, R239, R238, R100 ;  /* 0x000000eeef647223 */ /* 0x000fe40000010064 */
[----:B------:R-:W-:-:S02]  /*0e40*/  FADD.FTZ R76, R76, R238 ;  /* 0x000000ee4c4c7221 */ /* 0x000fc40000010000 */
[----:B------:R-:W-:Y:S02]  /*0e50*/  FADD.FTZ R228, -R156, R145 ;  /* 0x000000919ce47221 */ /* 0x000fe40000010100 */
[----:B------:R-:W-:Y:S01]  /*0e60*/  FMUL.FTZ R238, R177, R238 ;  /* 0x000000eeb1ee7220 */ /* 0x000fe20000410000 */
[----:B------:R-:W-:Y:S01]  /*0e70*/  PRMT R234, RZ, 0x5410, R149 ;  /* 0x00005410ffea7816 */ /* 0x000fe20000000095 */
[C---:B------:R-:W-:Y:S02]  /*0e80*/  FMUL.FTZ R233, R187.reuse, R190 ;  /* 0x000000bebbe97220 */ /* 0x040fe40000410000 */
[C---:B------:R-:W-:Y:S02]  /*0e90*/  FMUL.FTZ R235, R187.reuse, R146 ;  /* 0x00000092bbeb7220 */ /* 0x040fe40000410000 */
[C---:B------:R-:W-:Y:S02]  /*0ea0*/  FMUL.FTZ R190, R187.reuse, R236 ;  /* 0x000000ecbbbe7220 */ /* 0x040fe40000410000 */
[----:B------:R-:W-:-:S02]  /*0eb0*/  FMUL.FTZ R237, R187, R228 ;  /* 0x000000e4bbed7220 */ /* 0x000fc40000410000 */
[----:B------:R-:W-:Y:S02]  /*0ec0*/  FMUL.FTZ R236, R176, R148 ;  /* 0x00000094b0ec7220 */ /* 0x000fe40000410000 */
[----:B------:R-:W-:Y:S02]  /*0ed0*/  FADD.FTZ R145, RZ, R238 ;  /* 0x000000eeff917221 */ /* 0x000fe40000010000 */
[----:B------:R-:W-:Y:S01]  /*0ee0*/  FFMA.FTZ R144, R239, R238, RZ ;  /* 0x000000eeef907223 */ /* 0x000fe200000100ff */
[----:B------:R-:W-:Y:S01]  /*0ef0*/  PRMT R232, RZ, 0x7610, R149 ;  /* 0x00007610ffe87816 */ /* 0x000fe20000000095 */
[----:B------:R-:W-:Y:S02]  /*0f00*/  FADD.FTZ R152, -R156, R152 ;  /* 0x000000989c987221 */ /* 0x000fe40000010100 */
[----:B------:R-:W-:Y:S02]  /*0f10*/  FFMA.FTZ R102, R235, R234, R102 ;  /* 0x000000eaeb667223 */ /* 0x000fe40000010066 */
[----:B------:R-:W-:-:S02]  /*0f20*/  FADD.FTZ R78, R78, R234 ;  /* 0x000000ea4e4e7221 */ /* 0x000fc40000010000 */
        /* <DEDUP_REMOVED lines=41> */
.L_x_3674:
[----:B-1----:R-:W-:Y:S05]  /*11c0*/  BSYNC B1 ;  /* 0x0000000000017941 */ /* 0x002fea0003800000 */
.L_x_3673:
        /* <DEDUP_REMOVED lines=8> */
[----:B------:R-:W-:-:S05]  /*1250*/  MOV R172, 0x8 ;  /* 0x0000000800ac7802 */ /* 0x000fca0000000f00 */
[----:B------:R-:W-:-:S06]  /*1260*/  IMAD.WIDE.U32 R172, R157, R172, c[0x0][0x190] ;  /* 0x000064009dac7625 */ /* 0x000fcc00078e00ac */
[----:B------:R-:W5:Y:S01]  /*1270*/  LDG.E.64 R172, [R172.64] ;  /* 0x00000004acac7981 */ /* 0x000f62000c1e1b00 */
[----:B------:R-:W-:-:S04]  /*1280*/  ISETP.NE.U32.AND P0, PT, RZ, c[0x0][0x218], PT ;  /* 0x00008600ff007a0c */ /* 0x000fc80003f05070 */
[----:B------:R-:W-:-:S13]  /*1290*/  ISETP.NE.AND.EX P0, PT, RZ, c[0x0][0x21c], PT, P0 ;  /* 0x00008700ff007a0c */ /* 0x000fda0003f05300 */
[----:B------:R-:W-:-:S05]  /*12a0*/  @P0 IMAD.WIDE.U32 R194, R241, R158, c[0x0][0x218] ;  /* 0x00008600f1c20625 */ /* 0x000fca00078e009e */
[----:B------:R1:W5:Y:S04]  /*12b0*/  @P0 LDG.E.128 R112, [R194.64] ;  /* 0x00000004c2700981 */ /* 0x000368000c1e1d00 */
[----:B------:R1:W5:Y:S01]  /*12c0*/  @P0 LDG.E.128 R116, [R194.64+0x10] ;  /* 0x00001004c2740981 */ /* 0x000362000c1e1d00 */
[----:B------:R-:W-:Y:S02]  /*12d0*/  IADD3 R200, R200, 0x100, RZ ;  /* 0x00000100c8c87810 */ /* 0x000fe40007ffe0ff */
[----:B------:R-:W-:Y:S02]  /*12e0*/  IADD3 R157, R157, 0x100, RZ ;  /* 0x000001009d9d7810 */ /* 0x000fe40007ffe0ff */
[----:B------:R-:W-:Y:S01]  /*12f0*/  IADD3 R241, R241, 0x100, RZ ;  /* 0x00000100f1f17810 */ /* 0x000fe20007ffe0ff */
[----:B--2---:R-:W-:-:S04]  /*1300*/  FADD.FTZ R144, -R156, R144 ;  /* 0x000000909c907221 */ /* 0x004fc80000010100 */
[----:B-1----:R-:W-:Y:S01]  /*1310*/  FMUL.FTZ R195, R187, R144 ;  /* 0x00000090bbc37220 */ /* 0x002fe20000410000 */
        /* <DEDUP_REMOVED lines=62> */
.L_x_3676:
[----:B------:R-:W-:Y:S05]  /*1700*/  BSYNC B1 ;  /* 0x0000000000017941 */ /* 0x000fea0003800000 */
.L_x_3675:
[----:B------:R-:W-:Y:S05]  /*1710*/  @!P4 BRA `(.L_x_3672) ;  /* 0x000004e00000c947 */ /* 0x000fea0003800000 */
[----:B------:R-:W-:Y:S02]  /*1720*/  IMAD.MOV.U32 R149, RZ, RZ, 0x10 ;  /* 0x00000010ff957424 */ /* 0x000fe400078e00ff */
[----:B------:R-:W-:-:S04]  /*1730*/  IMAD.WIDE.U32 R212, R241, R158, c[0x0][0x188] ;  /* 0x00006200f1d47625 */ /* 0x000fc800078e009e */
[----:B------:R-:W-:Y:S01]  /*1740*/  IMAD.WIDE.U32 R148, R200, R149, c[0x0][0x208] ;  /* 0x00008200c8947625 */ /* 0x000fe200078e0095 */
[----:B------:R-:W2:Y:S04]  /*1750*/  LDG.E.128 R144, [R212.64] ;  /* 0x00000004d4907981 */ /* 0x000ea8000c1e1d00 */
[----:B------:R0:W3:Y:S04]  /*1760*/  LDG.E.128 R152, [R212.64+0x10] ;  /* 0x00001004d4987981 */ /* 0x0000e8000c1e1d00 */
[----:B------:R-:W4:Y:S01]  /*1770*/  LDG.E.128 R148, [R148.64] ;  /* 0x0000000494947981 */ /* 0x000f22000c1e1d00 */
[----:B------:R-:W-:-:S10]  /*1780*/  HFMA2.MMA R174, -RZ, RZ, 0, 4.76837158203125e-07 ;  /* 0x00000008ffae7435 */ /* 0x000fd400000001ff */
[----:B------:R-:W-:-:S06]  /*1790*/  IMAD.WIDE.U32 R174, R157, R174, c[0x0][0x190] ;  /* 0x000064009dae7625 */ /* 0x000fcc00078e00ae */
[----:B------:R-:W5:Y:S01]  /*17a0*/  LDG.E.64 R174, [R174.64] ;  /* 0x00000004aeae7981 */ /* 0x000f62000c1e1b00 */
[----:B------:R-:W-:-:S04]  /*17b0*/  ISETP.NE.U32.AND P0, PT, RZ, c[0x0][0x218], PT ;  /* 0x00008600ff007a0c */ /* 0x000fc80003f05070 */
[----:B------:R-:W-:-:S13]  /*17c0*/  ISETP.NE.AND.EX P0, PT, RZ, c[0x0][0x21c], PT, P0 ;  /* 0x00008700ff007a0c */ /* 0x000fda0003f05300 */
[----:B------:R-:W-:-:S05]  /*17d0*/  @P0 IMAD.WIDE.U32 R214, R241, R158, c[0x0][0x218] ;  /* 0x00008600f1d60625 */ /* 0x000fca00078e009e */
[----:B------:R1:W5:Y:S04]  /*17e0*/  @P0 LDG.E.128 R120, [R214.64] ;  /* 0x00000004d6780981 */ /* 0x000368000c1e1d00 */
[----:B------:R1:W5:Y:S01]  /*17f0*/  @P0 LDG.E.128 R124, [R214.64+0x10] ;  /* 0x00001004d67c0981 */ /* 0x000362000c1e1d00 */
[----:B--2---:R-:W-:-:S04]  /*1800*/  FADD.FTZ R144, -R156, R144 ;  /* 0x000000909c907221 */ /* 0x004fc80000010100 */
[----:B0-----:R-:W-:Y:S01]  /*1810*/  FMUL.FTZ R213, R187, R144 ;  /* 0x00000090bbd57220 */ /* 0x001fe20000410000 */
        /* <DEDUP_REMOVED lines=8> */
[----:B-1----:R-:W-:-:S02]  /*18a0*/  FMUL.FTZ R215, R187, R146 ;  /* 0x00000092bbd77220 */ /* 0x002fc40000410000 */
        /* <DEDUP_REMOVED lines=53> */
.L_x_3672:
[----:B------:R-:W-:Y:S05]  /*1c00*/  BSYNC B0 ;  /* 0x0000000000007941 */ /* 0x000fea0003800000 */
.L_x_3666:
[----:B------:R-:W-:Y:S02]  /*1c10*/  LOP3.LUT P1, RZ, R181, 0xff, RZ, 0xc0, !PT ;  /* 0x000000ffb5ff7812 */ /* 0x000fe4000782c0ff */
[----:B------:R-:W-:-:S02]  /*1c20*/  SHF.R.U32.HI R146, RZ, 0x5, R178 ;  /* 0x00000005ff927819 */ /* 0x000fc400000116b2 */
[----:B------:R-:W-:Y:S02]  /*1c30*/  LOP3.LUT P0, RZ, R178, 0x1f, RZ, 0xc0, !PT ;  /* 0x0000001fb2ff7812 */ /* 0x000fe4000780c0ff */
[----:B------:R-:W-:-:S07]  /*1c40*/  LOP3.LUT R240, R146, 0x7fffff8, RZ, 0xc0, !PT ;  /* 0x07fffff892f07812 */ /* 0x000fce00078ec0ff */
[----:B------:R-:W-:Y:S01]  /*1c50*/  @!P1 IADD3 R240, R240, 0x8, RZ ;  /* 0x00000008f0f09810 */ /* 0x000fe20007ffe0ff */
[----:B------:R-:W-:Y:S05]  /*1c60*/  BRA.DIV ~URZ, `(.L_x_3677) ;  /* 0x000036427f007947 */ /* 0x000fea000b800000 */
[----:B------:R2:W3:Y:S02]  /*1c70*/  SHFL.DOWN PT, R148, R201, 0x10, 0x1f ;  /* 0x0a001f00c9947f89 */ /* 0x0004e400000e0000 */
.L_x_3792:
        /* <DEDUP_REMOVED lines=18> */
.L_x_3793:
[----:B------:R-:W-:Y:S01]  /*1da0*/  @!P0 LOP3.LUT R145, R146, 0x7, RZ, 0xc0, !PT ;  /* 0x0000000792918812 */ /* 0x000fe200078ec0ff */
[----:B----4-:R-:W-:Y:S01]  /*1db0*/  FADD.FTZ R200, R200, R149 ;  /* 0x00000095c8c87221 */ /* 0x010fe20000010000 */
[----:B------:R-:W-:Y:S01]  /*1dc0*/  WARPSYNC 0xffffffff ;  /* 0xffffffff00007948 */ /* 0x000fe20003800000 */
[----:B-12---:R-:W-:Y:S01]  /*1dd0*/  FADD.FTZ R201, R144, R151 ;  /* 0x0000009790c97221 */ /* 0x006fe20000010000 */
[----:B------:R-:W-:Y:S01]  /*1de0*/  ISETP.GE.AND P6, PT, R186, 0x1, PT ;  /* 0x00000001ba00780c */ /* 0x000fe20003fc6270 */
[----:B------:R-:W-:Y:S01]  /*1df0*/  @!P0 IMAD.IADD R241, R240, 0x1, R145 ;  /* 0x00000001f0f18824 */ /* 0x000fe200078e0291 */
[----:B------:R-:W-:Y:S04]  /*1e00*/  BSSY B0, `(.L_x_3679) ;  /* 0x000011c000007945 */ /* 0x000fe80003800000 */
[----:B------:R-:W-:Y:S04]  /*1e10*/  @!P0 STS.64 [R241.X8+0x6000], R200 ;  /* 0x006000c8f1008388 */ /* 0x000fe80000008a00 */
[----:B------:R-:W-:Y:S03]  /*1e20*/  BAR.SYNC.DEFER_BLOCKING 0x0 ;  /* 0x0000000000007b1d */ /* 0x000fe60000010000 */
[----:B------:R-:W-:-:S05]  /*1e30*/  @P6 IADD3 R186, R186, -0x1, RZ ;  /* 0xffffffffbaba6810 */ /* 0x000fca0007ffe0ff */
[----:B------:R-:W-:Y:S01]  /*1e40*/  @P6 IMAD R186, R186, c[0x0][0x168], RZ ;  /* 0x00005a00baba6a24 */ /* 0x000fe200078e02ff */
[----:B------:R-:W1:Y:S04]  /*1e50*/  LDS.128 R144, [R240.X8+0x6000] ;  /* 0x00600000f0907984 */ /* 0x000e680000008c00 */
[----:B---3--:R-:W2:Y:S04]  /*1e60*/  LDS.128 R148, [R240.X8+0x6010] ;  /* 0x00601000f0947984 */ /* 0x008ea80000008c00 */
[----:B------:R-:W3:Y:S04]  /*1e70*/  LDS.128 R152, [R240.X8+0x6020] ;  /* 0x00602000f0987984 */ /* 0x000ee80000008c00 */
[----:B------:R-:W4:Y:S01]  /*1e80*/  LDS.128 R156, [R240.X8+0x6030] ;  /* 0x00603000f09c7984 */ /* 0x000f220000008c00 */
[----:B01----:R-:W-:-:S02]  /*1e90*/  FADD.FTZ R243, RZ, R144 ;  /* 0x00000090fff37221 */ /* 0x003fc40000010000 */
        /* <DEDUP_REMOVED lines=30> */
.L_x_3682:
[----:B------:R-:W-:Y:S05]  /*2080*/  BSYNC B1 ;  /* 0x0000000000017941 */ /* 0x000fea0003800000 */
.L_x_3681:
[----:B------:R-:W-:Y:S01]  /*2090*/  BSSY B1, `(.L_x_3683) ;  /* 0x000000b000017945 */ /* 0x000fe20003800000 */
[----:B-----5:R-:W-:Y:S01]  /*20a0*/  @!P5 FSEL R145, R104, RZ, P0 ;  /* 0x000000ff6891d208 */ /* 0x020fe20000000000 */
        /* <DEDUP_REMOVED lines=9> */
.L_x_3684:
[----:B------:R-:W-:Y:S05]  /*2140*/  BSYNC B1 ;  /* 0x0000000000017941 */ /* 0x000fea0003800000 */
.L_x_3683:
        /* <DEDUP_REMOVED lines=20> */
[----:B------:R-:W-:Y:S02]  /*2290*/  ISETP.NE.U32.AND P0, PT, RZ, c[0x0][0x258], PT ;  /* 0x00009600ff007a0c */ /* 0x000fe40003f05070 */
[----:B------:R-:W-:Y:S02]  /*22a0*/  @!P5 ISETP.NE.AND.EX P1, PT, RZ, c[0x0][0x21c], PT, P1 ;  /* 0x00008700ff00da0c */ /* 0x000fe40003f25310 */
[----:B------:R-:W-:Y:S02]  /*22b0*/  ISETP.NE.AND.EX P0, PT, RZ, c[0x0][0x25c], PT, P0 ;  /* 0x00009700ff007a0c */ /* 0x000fe40003f05300 */
[----:B------:R-:W-:Y:S01]  /*22c0*/  @!P5 FSEL R152, R111, RZ, P1 ;  /* 0x000000ff6f98d208 */ /* 0x000fe20000800000 */
[----:B------:R-:W-:Y:S05]  /*22d0*/  @!P6 BRA `(.L_x_3686) ;  /* 0x000000b00000e947 */ /* 0x000fea0003800000 */
[----:B------:R-:W-:Y:S01]  /*22e0*/  LOP3.LUT P1, RZ, R170, 0xff, RZ, 0xc0, !PT ;  /* 0x000000ffaaff7812 */ /* 0x000fe2000782c0ff */
[----:B------:R-:W-:Y:S01]  /*22f0*/  FMUL.FTZ R155, R145, c[0x0][0x1ec] ;  /* 0x00007b00919b7a20 */ /* 0x000fe20000410000 */
[----:B------:R-:W-:-:S03]  /*2300*/  HFMA2.MMA R157, -RZ, RZ, 0, 0 ;  /* 0x00000000ff9d7435 */ /* 0x000fc600000001ff */
[----:B------:R-:W-:Y:S02]  /*2310*/  FMUL.FTZ R158, R155, c[0x0][0x1e8] ;  /* 0x00007a009b9e7a20 */ /* 0x000fe40000410000 */
[----:B------:R-:W-:-:S06]  /*2320*/  IMAD.MOV.U32 R155, RZ, RZ, RZ ;  /* 0x000000ffff9b7224 */ /* 0x000fcc00078e00ff */
[----:B------:R-:W-:Y:S01]  /*2330*/  @P1 PRMT R156, RZ, 0x5410, R128 ;  /* 0x00005410ff9c1816 */ /* 0x000fe20000000080 */
[----:B------:R-:W-:-:S04]  /*2340*/  @P1 FMUL.FTZ R155, R19, R158 ;  /* 0x0000009e139b1220 */ /* 0x000fc80000410000 */
[----:B------:R-:W-:Y:S01]  /*2350*/  @P1 FMUL.FTZ R157, R158, R156 ;  /* 0x0000009c9e9d1220 */ /* 0x000fe20000410000 */
[----:B------:R-:W-:-:S03]  /*2360*/  F2FP.BF16.PACK_AB R155, RZ, R155 ;  /* 0x0000009bff9b723e */ /* 0x000fc600000010ff */
[----:B------:R-:W-:Y:S01]  /*2370*/  FADD.FTZ R52, R52, R157 ;  /* 0x0000009d34347221 */ /* 0x000fe20000010000 */
[----:B------:R-:W-:Y:S02]  /*2380*/  PRMT R132, R155, 0x7610, R132 ;  /* 0x000076109b847816 */ /* 0x000fe40000000084 */
.L_x_3686:
[----:B------:R-:W-:Y:S05]  /*2390*/  BSYNC B1 ;  /* 0x0000000000017941 */ /* 0x000fea0003800000 */
.L_x_3685:
        /* <DEDUP_REMOVED lines=10> */
.L_x_3688:
[----:B------:R-:W-:Y:S05]  /*2440*/  BSYNC B1 ;  /* 0x0000000000017941 */ /* 0x000fea0003800000 */
.L_x_3687:
[----:B------:R-:W-:Y:S01]  /*2450*/  BSSY B1, `(.L_x_3689) ;  /* 0x000000d000017945 */ /* 0x000fe20003800000 */
[----:B------:R-:W-:Y:S05]  /*2460*/  @!P6 BRA `(.L_x_3690) ;  /* 0x000000b00000e947 */ /* 0x000fea0003800000 */
[----:B------:R-:W-:Y:S01]  /*2470*/  LOP3.LUT P1, RZ, R170, 0xff00, RZ, 0xc0, !PT ;  /* 0x0000ff00aaff7812 */ /* 0x000fe2000782c0ff */
[----:B------:R-:W-:Y:S01]  /*2480*/  FMUL.FTZ R155, R146, c[0x0][0x1ec] ;  /* 0x00007b00929b7a20 */ /* 0x000fe20000410000 */
[----:B------:R-:W-:-:S03]  /*2490*/  MOV R156, RZ ;  /* 0x000000ff009c7202 */ /* 0x000fc60000000f00 */
        /* <DEDUP_REMOVED lines=8> */
.L_x_3690:
[----:B------:R-:W-:Y:S05]  /*2520*/  BSYNC B1 ;  /* 0x0000000000017941 */ /* 0x000fea0003800000 */
.L_x_3689:
        /* <DEDUP_REMOVED lines=10> */
.L_x_3692:
[----:B------:R-:W-:Y:S05]  /*25d0*/  BSYNC B1 ;  /* 0x0000000000017941 */ /* 0x000fea0003800000 */
.L_x_3691:
[----:B------:R-:W-:Y:S01]  /*25e0*/  BSSY B1, `(.L_x_3693) ;  /* 0x000000d000017945 */ /* 0x000fe20003800000 */
        /* <DEDUP_REMOVED lines=12> */
.L_x_3694:
[----:B------:R-:W-:Y:S05]  /*26b0*/  BSYNC B1 ;  /* 0x0000000000017941 */ /* 0x000fea0003800000 */
.L_x_3693:
        /* <DEDUP_REMOVED lines=10> */
.L_x_3696:
[----:B------:R-:W-:Y:S05]  /*2760*/  BSYNC B1 ;  /* 0x0000000000017941 */ /* 0x000fea0003800000 */
.L_x_3695:
        /* <DEDUP_REMOVED lines=13> */
.L_x_3698:
[----:B------:R-:W-:Y:S05]  /*2840*/  BSYNC B1 ;  /* 0x0000000000017941 */ /* 0x000fea0003800000 */
.L_x_3697:
        /* <DEDUP_REMOVED lines=10> */
.L_x_3700:
[----:B------:R-:W-:Y:S05]  /*28f0*/  BSYNC B1 ;  /* 0x0000000000017941 */ /* 0x000fea0003800000 */
.L_x_3699:
        /* <DEDUP_REMOVED lines=13> */
.L_x_3702:
[----:B------:R-:W-:Y:S05]  /*29d0*/  BSYNC B1 ;  /* 0x0000000000017941 */ /* 0x000fea0003800000 */
.L_x_3701:
        /* <DEDUP_REMOVED lines=10> */
.L_x_3704:
[----:B------:R-:W-:Y:S05]  /*2a80*/  BSYNC B1 ;  /* 0x0000000000017941 */ /* 0x000fea0003800000 */
.L_x_3703:
        /* <DEDUP_REMOVED lines=13> */
.L_x_3706:
[----:B------:R-:W-:Y:S05]  /*2b60*/  BSYNC B1 ;  /* 0x0000000000017941 */ /* 0x000fea0003800000 */
.L_x_3705:
        /* <DEDUP_REMOVED lines=10> */
.L_x_3708:
[----:B------:R-:W-:Y:S05]  /*2c10*/  BSYNC B1 ;  /* 0x0000000000017941 */ /* 0x000fea0003800000 */
.L_x_3707:
        /* <DEDUP_REMOVED lines=13> */
.L_x_3710:
[----:B------:R-:W-:Y:S05]  /*2cf0*/  BSYNC B1 ;  /* 0x0000000000017941 */ /* 0x000fea0003800000 */
.L_x_3709:
        /* <DEDUP_REMOVED lines=10> */
.L_x_3712:
[----:B------:R-:W-:Y:S05]  /*2da0*/  BSYNC B1 ;  /* 0x0000000000017941 */ /* 0x000fea0003800000 */
.L_x_3711:
[----:B------:R-:W-:Y:S01]  /*2db0*/  ISETP.NE.U32.AND P1, PT, RZ, c[0x0][0x258], PT ;  /* 0x00009600ff007a0c */ /* 0x000fe20003f25070 */
[----:B------:R-:W-:Y:S03]  /*2dc0*/  BSSY B1, `(.L_x_3713) ;  /* 0x000001c000017945 */ /* 0x000fe60003800000 */
[----:B------:R-:W-:-:S04]  /*2dd0*/  ISETP.NE.AND.EX P1, PT, RZ, c[0x0][0x25c], PT, P1 ;  /* 0x00009700ff007a0c */ /* 0x000fc80003f25310 */
[----:B------:R-:W-:Y:S02]  /*2de0*/  SEL R137, R146, R137, P1 ;  /* 0x0000008992897207 */ /* 0x000fe40000800000 */
[----:B------:R-:W-:Y:S02]  /*2df0*/  @P0 MOV R146, 0x20 ;  /* 0x0000002000920802 */ /* 0x000fe40000000f00 */
[----:B------:R-:W-:Y:S02]  /*2e00*/  SEL R140, R147, R140, P1 ;  /* 0x0000008c938c7207 */ /* 0x000fe40000800000 */
[----:B------:R-:W-:Y:S01]  /*2e10*/  SEL R136, R145, R136, P1 ;  /* 0x0000008891887207 */ /* 0x000fe20000800000 */
[----:B------:R-:W-:Y:S01]  /*2e20*/  @P0 IMAD.WIDE.U32 R146, R189, R146, c[0x0][0x258] ;  /* 0x00009600bd920625 */ /* 0x000fe200078e0092 */
[----:B------:R-:W-:Y:S02]  /*2e30*/  SEL R138, R153, R138, P1 ;  /* 0x0000008a998a7207 */ /* 0x000fe40000800000 */
[----:B------:R-:W-:Y:S01]  /*2e40*/  SEL R139, R154, R139, P1 ;  /* 0x0000008b9a8b7207 */ /* 0x000fe20000800000 */
[----:B------:R-:W-:Y:S01]  /*2e50*/  @P6 IMAD.MOV.U32 R145, RZ, RZ, 0x10 ;  /* 0x00000010ff916424 */ /* 0x000fe200078e00ff */
[----:B------:R-:W-:-:S02]  /*2e60*/  SEL R141, R144, R141, P1 ;  /* 0x0000008d908d7207 */ /* 0x000fc40000800000 */
[----:B------:R-:W-:Y:S01]  /*2e70*/  SEL R142, R151, R142, P1 ;  /* 0x0000008e978e7207 */ /* 0x000fe20000800000 */
[----:B------:R0:W-:Y:S01]  /*2e80*/  @P0 STG.E.128 [R146.64], R136 ;  /* 0x0000008892000986 */ /* 0x0001e2000c101d04 */
[----:B------:R-:W-:Y:S01]  /*2e90*/  SEL R143, R152, R143, P1 ;  /* 0x0000008f988f7207 */ /* 0x000fe20000800000 */
[----:B------:R-:W-:-:S04]  /*2ea0*/  @P6 IMAD.WIDE.U32 R144, R148, R145, c[0x0][0x248] ;  /* 0x0000920094906625 */ /* 0x000fc800078e0091 */
[----:B------:R0:W-:Y:S01]  /*2eb0*/  @P0 STG.E.128 [R146.64+0x10], R140 ;  /* 0x0000108c92000986 */ /* 0x0001e2000c101d04 */
[----:B------:R-:W-:Y:S05]  /*2ec0*/  @!P6 BRA `(.L_x_3714) ;  /* 0x000000b00000e947 */ /* 0x000fea0003800000 */
[----:B------:R-:W-:Y:S01]  /*2ed0*/  LOP3.LUT P0, RZ, R171, 0xff000000, RZ, 0xc0, !PT ;  /* 0xff000000abff7812 */ /* 0x000fe2000780c0ff */
[----:B------:R-:W-:Y:S01]  /*2ee0*/  FMUL.FTZ R152, R152, c[0x0][0x1ec] ;  /* 0x00007b0098987a20 */ /* 0x000fe20000410000 */
[----:B0-----:R-:W-:-:S03]  /*2ef0*/  HFMA2.MMA R146, -RZ, RZ, 0, 0 ;  /* 0x00000000ff927435 */ /* 0x001fc600000001ff */
[----:B------:R-:W-:Y:S02]  /*2f00*/  FMUL.FTZ R154, R152, c[0x0][0x1e8] ;  /* 0x00007a00989a7a20 */ /* 0x000fe40000410000 */
[----:B------:R-:W-:-:S06]  /*2f10*/  IMAD.MOV.U32 R152, RZ, RZ, RZ ;  /* 0x000000ffff987224 */ /* 0x000fcc00078e00ff */
[----:B------:R-:W-:Y:S01]  /*2f20*/  @P0 FMUL.FTZ R146, R11, R154 ;  /* 0x0000009a0b920220 */ /* 0x000fe20000410000 */
[----:B------:R-:W-:-:S04]  /*2f30*/  @P0 PRMT R147, RZ, 0x7610, R131 ;  /* 0x00007610ff930816 */ /* 0x000fc80000000083 */
[----:B------:R-:W-:Y:S01]  /*2f40*/  F2FP.BF16.PACK_AB R146, RZ, R146 ;  /* 0x00000092ff92723e */ /* 0x000fe200000010ff */
[----:B------:R-:W-:-:S03]  /*2f50*/  @P0 FMUL.FTZ R152, R154, R147 ;  /* 0x000000939a980220 */ /* 0x000fc60000410000 */
[----:B------:R-:W-:Y:S01]  /*2f60*/  PRMT R135, R135, 0x5410, R146 ;  /* 0x0000541087877816 */ /* 0x000fe20000000092 */
[----:B------:R-:W-:Y:S02]  /*2f70*/  FADD.FTZ R51, R51, R152 ;  /* 0x0000009833337221 */ /* 0x000fe40000010000 */
.L_x_3714:
[----:B------:R-:W-:Y:S05]  /*2f80*/  BSYNC B1 ;  /* 0x0000000000017941 */ /* 0x000fea0003800000 */
.L_x_3713:
[----:B------:R1:W-:Y:S01]  /*2f90*/  @P6 STG.E.128 [R144.64], R132 ;  /* 0x0000008490006986 */ /* 0x0003e2000c101d04 */
[----:B------:R-:W-:Y:S02]  /*2fa0*/  IADD3 R189, R189, 0x100, RZ ;  /* 0x00000100bdbd7810 */ /* 0x000fe40007ffe0ff */
[----:B------:R-:W-:Y:S02]  /*2fb0*/  IADD3 R148, R148, 0x100, RZ ;  /* 0x0000010094947810 */ /* 0x000fe40007ffe0ff */
.L_x_3680:
[----:B------:R-:W-:Y:S05]  /*2fc0*/  BSYNC B0 ;  /* 0x0000000000007941 */ /* 0x000fea0003800000 */
.L_x_3679:
[----:B------:R-:W-:Y:S01]  /*2fd0*/  BSSY B0, `(.L_x_3715) ;  /* 0x00000fd000007945 */ /* 0x000fe20003800000 */
[----:B------:R-:W-:Y:S05]  /*2fe0*/  @!P3 BRA `(.L_x_3716) ;  /* 0x00000fb00000b947 */ /* 0x000fea0003800000 */
[----:B------:R-:W-:Y:S01]  /*2ff0*/  @!P5 ISETP.NE.U32.AND P0, PT, RZ, c[0x0][0x218], PT ;  /* 0x00008600ff00da0c */ /* 0x000fe20003f05070 */
[----:B------:R-:W-:Y:S03]  /*3000*/  BSSY B1, `(.L_x_3717) ;  /* 0x0000006000017945 */ /* 0x000fe60003800000 */
[----:B------:R-:W-:Y:S01]  /*3010*/  @!P5 ISETP.NE.AND.EX P0, PT, RZ, c[0x0][0x21c], PT, P0 ;  /* 0x00008700ff00da0c */ /* 0x000fe20003f05300 */
[----:B------:R-:W-:Y:S07]  /*3020*/  @!P6 BRA `(.L_x_3718) ;  /* 0x000000300000e947 */ /* 0x000fee0003800000 */
[----:B------:R-:W-:-:S05]  /*3030*/  MOV R129, 0x10 ;  /* 0x0000001000817802 */ /* 0x000fca0000000f00 */
[----:B------:R-:W-:-:S06]  /*3040*/  IMAD.WIDE.U32 R128, R148, R129, c[0x0][0x170] ;  /* 0x00005c0094807625 */ /* 0x000fcc00078e0081 */
[----:B------:R-:W5:Y:S02]  /*3050*/  LDG.E.128 R128, [R128.64] ;  /* 0x0000000480807981 */ /* 0x000f64000c1e1d00 */
.L_x_3718:
[----:B------:R-:W-:Y:S05]  /*3060*/  BSYNC B1 ;  /* 0x0000000000017941 */ /* 0x000fea0003800000 */
.L_x_3717:
[----:B------:R-:W-:Y:S01]  /*3070*/  BSSY B1, `(.L_x_3719) ;  /* 0x000000b000017945 */ /* 0x000fe20003800000 */
[----:B-1---5:R-:W-:Y:S01]  /*3080*/  @!P5 FSEL R145, R112, RZ, P0 ;  /* 0x000000ff7091d208 */ /* 0x022fe20000000000 */
        /* <DEDUP_REMOVED lines=9> */
.L_x_3720:
[----:B------:R-:W-:Y:S05]  /*3120*/  BSYNC B1 ;  /* 0x0000000000017941 */ /* 0x000fea0003800000 */
.L_x_3719:
[----:B------:R-:W-:Y:S01]  /*3130*/  @!P5 ISETP.NE.U32.AND P1, PT, RZ, c[0x0][0x218], PT ;  /* 0x00008600ff00da0c */ /* 0x000fe20003f25070 */
[----:B------:R-:W-:Y:S01]  /*3140*/  BSSY B1, `(.L_x_3721) ;  /* 0x0000023000017945 */ /* 0x000fe20003800000 */
[----:B------:R-:W-:Y:S02]  /*3150*/  @!P5 ISETP.NE.U32.AND P0, PT, RZ, c[0x0][0x218], PT ;  /* 0x00008600ff00da0c */ /* 0x000fe40003f05070 */
[----:B------:R-:W-:Y:S02]  /*3160*/  @!P5 ISETP.NE.AND.EX P1, PT, RZ, c[0x0][0x21c], PT, P1 ;  /* 0x00008700ff00da0c */ /* 0x000fe40003f25310 */
[----:B------:R-:W-:Y:S02]  /*3170*/  @!P5 ISETP.NE.AND.EX P0, PT, RZ, c[0x0][0x21c], PT, P0 ;  /* 0x00008700ff00da0c */ /* 0x000fe40003f05300 */
[----:B------:R-:W-:Y:S02]  /*3180*/  @!P5 FSEL R153, R114, RZ, P1 ;  /* 0x000000ff7299d208 */ /* 0x000fe40000800000 */
[----:B------:R-:W-:-:S02]  /*3190*/  @!P5 ISETP.NE.U32.AND P1, PT, RZ, c[0x0][0x218], PT ;  /* 0x00008600ff00da0c */ /* 0x000fc40003f25070 */
[----:B0-----:R-:W-:Y:S02]  /*31a0*/  @!P5 FSEL R146, R113, RZ, P0 ;  /* 0x000000ff7192d208 */ /* 0x001fe40000000000 */
        /* <DEDUP_REMOVED lines=18> */
[----:B------:R-:W-:-:S02]  /*32d0*/  FMUL.FTZ R155, R145, c[0x0][0x1ec] ;  /* 0x00007b00919b7a20 */ /* 0x000fc40000410000 */
[----:B------:R-:W-:Y:S02]  /*32e0*/  IMAD.MOV.U32 R157, RZ, RZ, RZ ;  /* 0x000000ffff9d7224 */ /* 0x000fe400078e00ff */
[----:B------:R-:W-:Y:S01]  /*32f0*/  FMUL.FTZ R159, R155, c[0x0][0x1e8] ;  /* 0x00007a009b9f7a20 */ /* 0x000fe20000410000 */
[----:B------:R-:W-:-:S07]  /*3300*/  HFMA2.MMA R155, -RZ, RZ, 0, 0 ;  /* 0x00000000ff9b7435 */ /* 0x000fce00000001ff */
[----:B------:R-:W-:Y:S01]  /*3310*/  @P1 PRMT R156, RZ, 0x5410, R128 ;  /* 0x00005410ff9c1816 */ /* 0x000fe20000000080 */
[----:B------:R-:W-:-:S04]  /*3320*/  @P1 FMUL.FTZ R155, R10, R159 ;  /* 0x0000009f0a9b1220 */ /* 0x000fc80000410000 */
[----:B------:R-:W-:Y:S01]  /*3330*/  @P1 FMUL.FTZ R157, R156, R159 ;  /* 0x0000009f9c9d1220 */ /* 0x000fe20000410000 */
[----:B------:R-:W-:-:S03]  /*3340*/  F2FP.BF16.PACK_AB R155, RZ, R155 ;  /* 0x0000009bff9b723e */ /* 0x000fc600000010ff */
[----:B------:R-:W-:Y:S01]  /*3350*/  FADD.FTZ R44, R44, R157 ;  /* 0x0000009d2c2c7221 */ /* 0x000fe20000010000 */
[----:B------:R-:W-:Y:S02]  /*3360*/  PRMT R132, R155, 0x7610, R132 ;  /* 0x000076109b847816 */ /* 0x000fe40000000084 */
.L_x_3722:
[----:B------:R-:W-:Y:S05]  /*3370*/  BSYNC B1 ;  /* 0x0000000000017941 */ /* 0x000fea0003800000 */
.L_x_3721:
        /* <DEDUP_REMOVED lines=10> */
.L_x_3724:
[----:B------:R-:W-:Y:S05]  /*3420*/  BSYNC B1 ;  /* 0x0000000000017941 */ /* 0x000fea0003800000 */
.L_x_3723:
[----:B------:R-:W-:Y:S01]  /*3430*/  BSSY B1, `(.L_x_3725) ;  /* 0x000000d000017945 */ /* 0x000fe20003800000 */
[----:B------:R-:W-:Y:S05]  /*3440*/  @!P6 BRA `(.L_x_3726) ;  /* 0x000000b00000e947 */ /* 0x000fea0003800000 */
[----:B------:R-:W-:Y:S01]  /*3450*/  LOP3.LUT P1, RZ, R172, 0xff00, RZ, 0xc0, !PT ;  /* 0x0000ff00acff7812 */ /* 0x000fe2000782c0ff */
[----:B------:R-:W-:Y:S02]  /*3460*/  FMUL.FTZ R155, R146, c[0x0][0x1ec] ;  /* 0x00007b00929b7a20 */ /* 0x000fe40000410000 */
[----:B------:R-:W-:Y:S02]  /*3470*/  IMAD.MOV.U32 R156, RZ, RZ, RZ ;  /* 0x000000ffff9c7224 */ /* 0x000fe400078e00ff */
[----:B------:R-:W-:Y:S01]  /*3480*/  FMUL.FTZ R158, R155, c[0x0][0x1e8] ;  /* 0x00007a009b9e7a20 */ /* 0x000fe20000410000 */
[----:B------:R-:W-:-:S07]  /*3490*/  MOV R155, RZ ;  /* 0x000000ff009b7202 */ /* 0x000fce0000000f00 */
[----:B------:R-:W-:Y:S01]  /*34a0*/  @P1 PRMT R157, RZ, 0x7610, R128 ;  /* 0x00007610ff9d1816 */ /* 0x000fe20000000080 */
[----:B------:R-:W-:-:S04]  /*34b0*/  @P1 FMUL.FTZ R155, R9, R158 ;  /* 0x0000009e099b1220 */ /* 0x000fc80000410000 */
[----:B------:R-:W-:Y:S01]  /*34c0*/  @P1 FMUL.FTZ R156, R157, R158 ;  /* 0x0000009e9d9c1220 */ /* 0x000fe20000410000 */
[----:B------:R-:W-:-:S03]  /*34d0*/  F2FP.BF16.PACK_AB R155, RZ, R155 ;  /* 0x0000009bff9b723e */ /* 0x000fc600000010ff */
[----:B------:R-:W-:Y:S01]  /*34e0*/  FADD.FTZ R45, R45, R156 ;  /* 0x0000009c2d2d7221 */ /* 0x000fe20000010000 */
[----:B------:R-:W-:Y:S02]  /*34f0*/  PRMT R132, R132, 0x5410, R155 ;  /* 0x0000541084847816 */ /* 0x000fe4000000009b */
.L_x_3726:
[----:B------:R-:W-:Y:S05]  /*3500*/  BSYNC B1 ;  /* 0x0000000000017941 */ /* 0x000fea0003800000 */
.L_x_3725:
        /* <DEDUP_REMOVED lines=10> */
.L_x_3728:
[----:B------:R-:W-:Y:S05]  /*35b0*/  BSYNC B1 ;  /* 0x0000000000017941 */ /* 0x000fea0003800000 */
.L_x_3727:
[----:B------:R-:W-:Y:S01]  /*35c0*/  BSSY B1, `(.L_x_3729) ;  /* 0x000000d000017945 */ /* 0x000fe20003800000 */
[----:B------:R-:W-:Y:S05]  /*35d0*/  @!P6 BRA `(.L_x_3730) ;  /* 0x000000b00000e947 */ /* 0x000fea0003800000 */
[----:B------:R-:W-:Y:S01]  /*35e0*/  LOP3.LUT P1, RZ, R172, 0xff0000, RZ, 0xc0, !PT ;  /* 0x00ff0000acff7812 */ /* 0x000fe2000782c0ff */
[----:B------:R-:W-:Y:S02]  /*35f0*/  FMUL.FTZ R155, R153, c[0x0][0x1ec] ;  /* 0x00007b00999b7a20 */ /* 0x000fe40000410000 */
        /* <DEDUP_REMOVED lines=9> */
.L_x_3730:
[----:B------:R-:W-:Y:S05]  /*3690*/  BSYNC B1 ;  /* 0x0000000000017941 */ /* 0x000fea0003800000 */
.L_x_3729:
        /* <DEDUP_REMOVED lines=10> */
.L_x_3732:
[----:B------:R-:W-:Y:S05]  /*3740*/  BSYNC B1 ;  /* 0x0000000000017941 */ /* 0x000fea0003800000 */
.L_x_3731:
        /* <DEDUP_REMOVED lines=13> */
.L_x_3734:
[----:B------:R-:W-:Y:S05]  /*3820*/  BSYNC B1 ;  /* 0x0000000000017941 */ /* 0x000fea0003800000 */
.L_x_3733:
        /* <DEDUP_REMOVED lines=10> */
.L_x_3736:
[----:B------:R-:W-:Y:S05]  /*38d0*/  BSYNC B1 ;  /* 0x0000000000017941 */ /* 0x000fea0003800000 */
.L_x_3735:
        /* <DEDUP_REMOVED lines=13> */
.L_x_3738:
[----:B------:R-:W-:Y:S05]  /*39b0*/  BSYNC B1 ;  /* 0x0000000000017941 */ /* 0x000fea0003800000 */
.L_x_3737:
        /* <DEDUP_REMOVED lines=10> */
.L_x_3740:
[----:B------:R-:W-:Y:S05]  /*3a60*/  BSYNC B1 ;  /* 0x0000000000017941 */ /* 0x000fea0003800000 */
.L_x_3739:
        /* <DEDUP_REMOVED lines=13> */
.L_x_3742:
[----:B------:R-:W-:Y:S05]  /*3b40*/  BSYNC B1 ;  /* 0x0000000000017941 */ /* 0x000fea0003800000 */
.L_x_3741:
        /* <DEDUP_REMOVED lines=10> */
.L_x_3744:
[----:B------:R-:W-:Y:S05]  /*3bf0*/  BSYNC B1 ;  /* 0x0000000000017941 */ /* 0x000fea0003800000 */
.L_x_3743:
        /* <DEDUP_REMOVED lines=13> */
.L_x_3746:
[----:B------:R-:W-:Y:S05]  /*3cd0*/  BSYNC B1 ;  /* 0x0000000000017941 */ /* 0x000fea0003800000 */
.L_x_3745:
        /* <DEDUP_REMOVED lines=10> */
.L_x_3748:
[----:B------:R-:W-:Y:S05]  /*3d80*/  BSYNC B1 ;  /* 0x0000000000017941 */ /* 0x000fea0003800000 */
.L_x_3747:
[----:B------:R-:W-:Y:S01]  /*3d90*/  ISETP.NE.U32.AND P1, PT, RZ, c[0x0][0x258], PT ;  /* 0x00009600ff007a0c */ /* 0x000fe20003f25070 */
[----:B------:R-:W-:Y:S03]  /*3da0*/  BSSY B1, `(.L_x_3749) ;  /* 0x000001c000017945 */ /* 0x000fe60003800000 */
[----:B------:R-:W-:-:S04]  /*3db0*/  ISETP.NE.AND.EX P1, PT, RZ, c[0x0][0x25c], PT, P1 ;  /* 0x00009700ff007a0c */ /* 0x000fc80003f25310 */
[----:B------:R-:W-:Y:S01]  /*3dc0*/  SEL R137, R146, R137, P1 ;  /* 0x0000008992897207 */ /* 0x000fe20000800000 */
[----:B------:R-:W-:Y:S01]  /*3dd0*/  @P0 IMAD.MOV.U32 R146, RZ, RZ, 0x20 ;  /* 0x00000020ff920424 */ /* 0x000fe200078e00ff */
[----:B------:R-:W-:Y:S02]  /*3de0*/  SEL R140, R147, R140, P1 ;  /* 0x0000008c938c7207 */ /* 0x000fe40000800000 */
[----:B------:R-:W-:Y:S01]  /*3df0*/  SEL R136, R145, R136, P1 ;  /* 0x0000008891887207 */ /* 0x000fe20000800000 */
[----:B------:R-:W-:Y:S01]  /*3e00*/  @P0 IMAD.WIDE.U32 R146, R189, R146, c[0x0][0x258] ;  /* 0x00009600bd920625 */ /* 0x000fe200078e0092 */
[----:B------:R-:W-:Y:S02]  /*3e10*/  SEL R138, R153, R138, P1 ;  /* 0x0000008a998a7207 */ /* 0x000fe40000800000 */
[----:B------:R-:W-:Y:S02]  /*3e20*/  SEL R139, R154, R139, P1 ;  /* 0x0000008b9a8b7207 */ /* 0x000fe40000800000 */
[----:B------:R-:W-:-:S02]  /*3e30*/  SEL R141, R144, R141, P1 ;  /* 0x0000008d908d7207 */ /* 0x000fc40000800000 */
[----:B------:R-:W-:Y:S01]  /*3e40*/  SEL R142, R151, R142, P1 ;  /* 0x0000008e978e7207 */ /* 0x000fe20000800000 */
[----:B------:R0:W-:Y:S01]  /*3e50*/  @P0 STG.E.128 [R146.64], R136 ;  /* 0x0000008892000986 */ /* 0x0001e2000c101d04 */
[----:B------:R-:W-:Y:S02]  /*3e60*/  SEL R143, R152, R143, P1 ;  /* 0x0000008f988f7207 */ /* 0x000fe40000800000 */
[----:B------:R-:W-:-:S03]  /*3e70*/  @P6 MOV R145, 0x10 ;  /* 0x0000001000916802 */ /* 0x000fc60000000f00 */
[----:B------:R0:W-:Y:S02]  /*3e80*/  @P0 STG.E.128 [R146.64+0x10], R140 ;  /* 0x0000108c92000986 */ /* 0x0001e4000c101d04 */
[----:B------:R-:W-:Y:S01]  /*3e90*/  @P6 IMAD.WIDE.U32 R144, R148, R145, c[0x0][0x248] ;  /* 0x0000920094906625 */ /* 0x000fe200078e0091 */
[----:B------:R-:W-:Y:S05]  /*3ea0*/  @!P6 BRA `(.L_x_3750) ;  /* 0x000000b00000e947 */ /* 0x000fea0003800000 */
[----:B------:R-:W-:Y:S01]  /*3eb0*/  LOP3.LUT P0, RZ, R173, 0xff000000, RZ, 0xc0, !PT ;  /* 0xff000000adff7812 */ /* 0x000fe2000780c0ff */
[----:B------:R-:W-:Y:S02]  /*3ec0*/  FMUL.FTZ R152, R152, c[0x0][0x1ec] ;  /* 0x00007b0098987a20 */ /* 0x000fe40000410000 */
[----:B0-----:R-:W-:Y:S02]  /*3ed0*/  IMAD.MOV.U32 R146, RZ, RZ, RZ ;  /* 0x000000ffff927224 */ /* 0x001fe400078e00ff */
[----:B------:R-:W-:Y:S01]  /*3ee0*/  FMUL.FTZ R154, R152, c[0x0][0x1e8] ;  /* 0x00007a00989a7a20 */ /* 0x000fe20000410000 */
[----:B------:R-:W-:-:S07]  /*3ef0*/  HFMA2.MMA R152, -RZ, RZ, 0, 0 ;  /* 0x00000000ff987435 */ /* 0x000fce00000001ff */
[----:B------:R-:W-:Y:S01]  /*3f00*/  @P0 FMUL.FTZ R146, R3, R154 ;  /* 0x0000009a03920220 */ /* 0x000fe20000410000 */
[----:B------:R-:W-:-:S04]  /*3f10*/  @P0 PRMT R147, RZ, 0x7610, R131 ;  /* 0x00007610ff930816 */ /* 0x000fc80000000083 */
[----:B------:R-:W-:Y:S01]  /*3f20*/  F2FP.BF16.PACK_AB R146, RZ, R146 ;  /* 0x00000092ff92723e */ /* 0x000fe200000010ff */
[----:B------:R-:W-:-:S03]  /*3f30*/  @P0 FMUL.FTZ R152, R147, R154 ;  /* 0x0000009a93980220 */ /* 0x000fc60000410000 */
[----:B------:R-:W-:Y:S01]  /*3f40*/  PRMT R135, R135, 0x5410, R146 ;  /* 0x0000541087877816 */ /* 0x000fe20000000092 */
[----:B------:R-:W-:Y:S02]  /*3f50*/  FADD.FTZ R43, R43, R152 ;  /* 0x000000982b2b7221 */ /* 0x000fe40000010000 */
.L_x_3750:
[----:B------:R-:W-:Y:S05]  /*3f60*/  BSYNC B1 ;  /* 0x0000000000017941 */ /* 0x000fea0003800000 */
.L_x_3749:
[----:B------:R1:W-:Y:S01]  /*3f70*/  @P6 STG.E.128 [R144.64], R132 ;  /* 0x0000008490006986 */ /* 0x0003e2000c101d04 */
[----:B------:R-:W-:Y:S02]  /*3f80*/  IADD3 R148, R148, 0x100, RZ ;  /* 0x0000010094947810 */ /* 0x000fe40007ffe0ff */
[----:B------:R-:W-:Y:S02]  /*3f90*/  IADD3 R189, R189, 0x100, RZ ;  /* 0x00000100bdbd7810 */ /* 0x000fe40007ffe0ff */
.L_x_3716:
[----:B------:R-:W-:Y:S05]  /*3fa0*/  BSYNC B0 ;  /* 0x0000000000007941 */ /* 0x000fea0003800000 */
.L_x_3715:
        /* <DEDUP_REMOVED lines=9> */
.L_x_3754:
[----:B------:R-:W-:Y:S05]  /*4040*/  BSYNC B1 ;  /* 0x0000000000017941 */ /* 0x000fea0003800000 */
.L_x_3753:
        /* <DEDUP_REMOVED lines=11> */
.L_x_3756:
[----:B------:R-:W-:Y:S05]  /*4100*/  BSYNC B1 ;  /* 0x0000000000017941 */ /* 0x000fea0003800000 */
.L_x_3755:
        /* <DEDUP_REMOVED lines=36> */
.L_x_3758:
[----:B------:R-:W-:Y:S05]  /*4350*/  BSYNC B1 ;  /* 0x0000000000017941 */ /* 0x000fea0003800000 */
.L_x_3757:
        /* <DEDUP_REMOVED lines=10> */
.L_x_3760:
[----:B------:R-:W-:Y:S05]  /*4400*/  BSYNC B1 ;  /* 0x0000000000017941 */ /* 0x000fea0003800000 */
.L_x_3759:
        /* <DEDUP_REMOVED lines=13> */
.L_x_3762:
[----:B------:R-:W-:Y:S05]  /*44e0*/  BSYNC B1 ;  /* 0x0000000000017941 */ /* 0x000fea0003800000 */
.L_x_3761:
        /* <DEDUP_REMOVED lines=10> */
.L_x_3764:
[----:B------:R-:W-:Y:S05]  /*4590*/  BSYNC B1 ;  /* 0x0000000000017941 */ /* 0x000fea0003800000 */
.L_x_3763:
        /* <DEDUP_REMOVED lines=13> */
.L_x_3766:
[----:B------:R-:W-:Y:S05]  /*4670*/  BSYNC B1 ;  /* 0x0000000000017941 */ /* 0x000fea0003800000 */
.L_x_3765:
        /* <DEDUP_REMOVED lines=10> */
.L_x_3768:
[----:B------:R-:W-:Y:S05]  /*4720*/  BSYNC B1 ;  /* 0x0000000000017941 */ /* 0x000fea0003800000 */
.L_x_3767:
        /* <DEDUP_REMOVED lines=13> */
.L_x_3770:
[----:B------:R-:W-:Y:S05]  /*4800*/  BSYNC B1 ;  /* 0x0000000000017941 */ /* 0x000fea0003800000 */
.L_x_3769:
        /* <DEDUP_REMOVED lines=10> */
.L_x_3772:
[----:B------:R-:W-:Y:S05]  /*48b0*/  BSYNC B1 ;  /* 0x0000000000017941 */ /* 0x000fea0003800000 */
.L_x_3771:
        /* <DEDUP_REMOVED lines=13> */
.L_x_3774:
[----:B------:R-:W-:Y:S05]  /*4990*/  BSYNC B1 ;  /* 0x0000000000017941 */ /* 0x000fea0003800000 */
.L_x_3773:
        /* <DEDUP_REMOVED lines=10> */
.L_x_3776:
[----:B------:R-:W-:Y:S05]  /*4a40*/  BSYNC B1 ;  /* 0x0000000000017941 */ /* 0x000fea0003800000 */
.L_x_3775:
        /* <DEDUP_REMOVED lines=13> */
.L_x_3778:
[----:B------:R-:W-:Y:S05]  /*4b20*/  BSYNC B1 ;  /* 0x0000000000017941 */ /* 0x000fea0003800000 */
.L_x_3777:
        /* <DEDUP_REMOVED lines=10> */
.L_x_3780:
[----:B------:R-:W-:Y:S05]  /*4bd0*/  BSYNC B1 ;  /* 0x0000000000017941 */ /* 0x000fea0003800000 */
.L_x_3779:
        /* <DEDUP_REMOVED lines=13> */
.L_x_3782:
[----:B------:R-:W-:Y:S05]  /*4cb0*/  BSYNC B1 ;  /* 0x0000000000017941 */ /* 0x000fea0003800000 */
.L_x_3781:
        /* <DEDUP_REMOVED lines=10> */
.L_x_3784:
[----:B------:R-:W-:Y:S05]  /*4d60*/  BSYNC B1 ;  /* 0x0000000000017941 */ /* 0x000fea0003800000 */
.L_x_3783:
        /* <DEDUP_REMOVED lines=29> */
.L_x_3786:
[----:B------:R-:W-:Y:S05]  /*4f40*/  BSYNC B1 ;  /* 0x0000000000017941 */ /* 0x000fea0003800000 */
.L_x_3785:
[----:B------:R1:W-:Y:S02]  /*4f50*/  @P6 STG.E.128 [R144.64], R132 ;  /* 0x0000008490006986 */ /* 0x0003e4000c101d04 */
.L_x_3752:
[----:B------:R-:W-:Y:S05]  /*4f60*/  BSYNC B0 ;  /* 0x0000000000007941 */ /* 0x000fea0003800000 */
.L_x_3751:
[----:B------:R-:W-:Y:S02]  /*4f70*/  IADD3 R2, R2, c[0x0][0x160], RZ ;  /* 0x0000580002027a10 */ /* 0x000fe40007ffe0ff */
[----:B------:R-:W-:Y:S02]  /*4f80*/  LOP3.LUT P1, RZ, R181, 0xff, RZ, 0xc0, !PT ;  /* 0x000000ffb5ff7812 */ /* 0x000fe4000782c0ff */
[----:B------:R-:W-:Y:S02]  /*4f90*/  ISETP.GE.AND P0, PT, R2, c[0x0][0x164], PT ;  /* 0x0000590002007a0c */ /* 0x000fe40003f06270 */
[----:B------:R-:W-:-:S11]  /*4fa0*/  SEL R181, RZ, 0x1, P1 ;  /* 0x00000001ffb57807 */ /* 0x000fd60000800000 */
[----:B01---5:R-:W-:Y:S01]  /*4fb0*/  @P0 CALL.REL.NOINC `(.L_x_3665) ;  /* 0x0000001000000944 */ /* 0x023fe20003c00000 */
[----:B------:R-:W-:Y:S05]  /*4fc0*/  BRA `(.L_x_3787) ;  /* 0xffffb7b000007947 */ /* 0x000fea000383ffff */
.L_x_3665:
        /* <DEDUP_REMOVED lines=19> */
.L_x_3789:
[----:B------:R-:W-:Y:S05]  /*5100*/  BSYNC B0 ;  /* 0x0000000000007941 */ /* 0x000fea0003800000 */
.L_x_3788:
        /* <DEDUP_REMOVED lines=13> */
.L_x_3791:
[----:B------:R-:W-:Y:S05]  /*51e0*/  BSYNC B0 ;  /* 0x0000000000007941 */ /* 0x000fea0003800000 */
.L_x_3790:
        /* <DEDUP_REMOVED lines=12> */
.L_x_3677:
[----:B------:R-:W-:Y:S01]  /*52b0*/  IMAD.MOV.U32 R150, RZ, RZ, R201 ;  /* 0x000000ffff967224 */ /* 0x000fe200078e00c9 */
[----:B------:R-:W-:Y:S01]  /*52c0*/  MOV R153, 0x10 ;  /* 0x0000001000997802 */ /* 0x000fe20000000f00 */
[----:B------:R-:W-:Y:S01]  /*52d0*/  IMAD.MOV.U32 R152, RZ, RZ, 0x1f ;  /* 0x0000001fff987424 */ /* 0x000fe200078e00ff */
[----:B------:R-:W-:-:S02]  /*52e0*/  MOV R155, 0xffffffff ;  /* 0xffffffff009b7802 */ /* 0x000fc40000000f00 */
[----:B-1----:R-:W-:Y:S02]  /*52f0*/  MOV R144, 0x5310 ;  /* 0x0000531000907802 */ /* 0x002fe40000000f00 */
[----:B0----5:R-:W-:Y:S05]  /*5300*/  CALL.REL.NOINC `($__internal_77_$__cuda_sm70_shflsync_down_p) ;  /* 0x0000046000007944 */ /* 0x021fea0003c00000 */
[----:B-1----:R-:W-:Y:S01]  /*5310*/  IMAD.MOV.U32 R148, RZ, RZ, R150 ;  /* 0x000000ffff947224 */ /* 0x002fe200078e0096 */
[----:B0-----:R-:W-:Y:S05]  /*5320*/  BRA `(.L_x_3792) ;  /* 0xffffc95000007947 */ /* 0x001fea000383ffff */
.L_x_3678:
[----:B------:R-:W-:Y:S01]  /*5330*/  HFMA2.MMA R152, -RZ, RZ, 0, 1.847743988037109375e-06 ;  /* 0x0000001fff987435 */ /* 0x000fe200000001ff */
[----:B------:R-:W-:Y:S01]  /*5340*/  MOV R150, R159 ;  /* 0x0000009f00967202 */ /* 0x000fe20000000f00 */
[----:B------:R-:W-:Y:S01]  /*5350*/  IMAD.MOV.U32 R153, RZ, RZ, 0x10 ;  /* 0x00000010ff997424 */ /* 0x000fe200078e00ff */
[----:B-1----:R-:W-:Y:S01]  /*5360*/  MOV R144, 0x5390 ;  /* 0x0000539000907802 */ /* 0x002fe20000000f00 */
[----:B------:R-:W-:Y:S02]  /*5370*/  IMAD.MOV.U32 R155, RZ, RZ, -0x1 ;  /* 0xffffffffff9b7424 */ /* 0x000fe400078e00ff */
[----:B0-23-5:R-:W-:Y:S05]  /*5380*/  CALL.REL.NOINC `($__internal_77_$__cuda_sm70_shflsync_down_p) ;  /* 0x000003e000007944 */ /* 0x02dfea0003c00000 */
[----:B------:R-:W-:Y:S01]  /*5390*/  FADD.FTZ R148, R148, R201 ;  /* 0x000000c994947221 */ /* 0x000fe20000010000 */
[----:B0-----:R-:W-:Y:S01]  /*53a0*/  MOV R153, 0x8 ;  /* 0x0000000800997802 */ /* 0x001fe20000000f00 */
[----:B-1----:R-:W-:Y:S01]  /*53b0*/  FADD.FTZ R159, R159, R150 ;  /* 0x000000969f9f7221 */ /* 0x002fe20000010000 */
[----:B------:R-:W-:Y:S01]  /*53c0*/  MOV R155, 0xffffffff ;  /* 0xffffffff009b7802 */ /* 0x000fe20000000f00 */
[----:B------:R-:W-:Y:S01]  /*53d0*/  IMAD.MOV.U32 R152, RZ, RZ, 0x1f ;  /* 0x0000001fff987424 */ /* 0x000fe200078e00ff */
[----:B------:R-:W-:Y:S01]  /*53e0*/  MOV R144, 0x5410 ;  /* 0x0000541000907802 */ /* 0x000fe20000000f00 */
[----:B------:R-:W-:-:S02]  /*53f0*/  IMAD.MOV.U32 R150, RZ, RZ, R148 ;  /* 0x000000ffff967224 */ /* 0x000fc400078e0094 */
[----:B------:R-:W-:Y:S05]  /*5400*/  CALL.REL.NOINC `($__internal_77_$__cuda_sm70_shflsync_down_p) ;  /* 0x0000036000007944 */ /* 0x000fea0003c00000 */
[----:B0-----:R-:W-:Y:S01]  /*5410*/  HFMA2.MMA R153, -RZ, RZ, 0, 4.76837158203125e-07 ;  /* 0x00000008ff997435 */ /* 0x001fe200000001ff */
[----:B-1----:R-:W-:Y:S01]  /*5420*/  MOV R147, R150 ;  /* 0x0000009600937202 */ /* 0x002fe20000000f00 */
[----:B------:R-:W-:Y:S01]  /*5430*/  IMAD.MOV.U32 R150, RZ, RZ, R159 ;  /* 0x000000ffff967224 */ /* 0x000fe200078e009f */
[----:B------:R-:W-:Y:S01]  /*5440*/  MOV R155, 0xffffffff ;  /* 0xffffffff009b7802 */ /* 0x000fe20000000f00 */
[----:B------:R-:W-:Y:S01]  /*5450*/  IMAD.MOV.U32 R152, RZ, RZ, 0x1f ;  /* 0x0000001fff987424 */ /* 0x000fe200078e00ff */
[----:B------:R-:W-:-:S02]  /*5460*/  MOV R144, 0x5480 ;  /* 0x0000548000907802 */ /* 0x000fc40000000f00 */
[----:B------:R-:W-:Y:S05]  /*5470*/  CALL.REL.NOINC `($__internal_77_$__cuda_sm70_shflsync_down_p) ;  /* 0x000002f000007944 */ /* 0x000fea0003c00000 */
[----:B------:R-:W-:Y:S01]  /*5480*/  FADD.FTZ R148, R147, R148 ;  /* 0x0000009493947221 */ /* 0x000fe20000010000 */
[----:B0-----:R-:W-:Y:S01]  /*5490*/  HFMA2.MMA R152, -RZ, RZ, 0, 1.847743988037109375e-06 ;  /* 0x0000001fff987435 */ /* 0x001fe200000001ff */
[----:B-1----:R-:W-:Y:S01]  /*54a0*/  FADD.FTZ R159, R159, R150 ;  /* 0x000000969f9f7221 */ /* 0x002fe20000010000 */
[----:B------:R-:W-:Y:S01]  /*54b0*/  MOV R144, 0x5500 ;  /* 0x0000550000907802 */ /* 0x000fe20000000f00 */
[----:B------:R-:W-:Y:S01]  /*54c0*/  IMAD.MOV.U32 R153, RZ, RZ, 0x4 ;  /* 0x00000004ff997424 */ /* 0x000fe200078e00ff */
[----:B------:R-:W-:Y:S01]  /*54d0*/  MOV R150, R148 ;  /* 0x0000009400967202 */ /* 0x000fe20000000f00 */
[----:B------:R-:W-:-:S02]  /*54e0*/  IMAD.MOV.U32 R155, RZ, RZ, -0x1 ;  /* 0xffffffffff9b7424 */ /* 0x000fc400078e00ff */
[----:B------:R-:W-:Y:S05]  /*54f0*/  CALL.REL.NOINC `($__internal_77_$__cuda_sm70_shflsync_down_p) ;  /* 0x0000027000007944 */ /* 0x000fea0003c00000 */
[----:B0-----:R-:W-:Y:S01]  /*5500*/  HFMA2.MMA R153, -RZ, RZ, 0, 2.384185791015625e-07 ;  /* 0x00000004ff997435 */ /* 0x001fe200000001ff */
[----:B-1----:R-:W-:Y:S01]  /*5510*/  MOV R147, R150 ;  /* 0x0000009600937202 */ /* 0x002fe20000000f00 */
[----:B------:R-:W-:Y:S01]  /*5520*/  IMAD.MOV.U32 R150, RZ, RZ, R159 ;  /* 0x000000ffff967224 */ /* 0x000fe200078e009f */
[----:B------:R-:W-:Y:S01]  /*5530*/  MOV R152, 0x1f ;  /* 0x0000001f00987802 */ /* 0x000fe20000000f00 */
[----:B------:R-:W-:Y:S01]  /*5540*/  IMAD.MOV.U32 R155, RZ, RZ, -0x1 ;  /* 0xffffffffff9b7424 */ /* 0x000fe200078e00ff */
[----:B------:R-:W-:-:S02]  /*5550*/  MOV R144, 0x5570 ;  /* 0x0000557000907802 */ /* 0x000fc40000000f00 */
[----:B------:R-:W-:Y:S05]  /*5560*/  CALL.REL.NOINC `($__internal_77_$__cuda_sm70_shflsync_down_p) ;  /* 0x0000020000007944 */ /* 0x000fea0003c00000 */
[----:B------:R-:W-:Y:S01]  /*5570*/  FADD.FTZ R148, R147, R148 ;  /* 0x0000009493947221 */ /* 0x000fe20000010000 */
[----:B0-----:R-:W-:Y:S01]  /*5580*/  HFMA2.MMA R153, -RZ, RZ, 0, 1.1920928955078125e-07 ;  /* 0x00000002ff997435 */ /* 0x001fe200000001ff */
[----:B-1----:R-:W-:Y:S01]  /*5590*/  FADD.FTZ R151, R159, R150 ;  /* 0x000000969f977221 */ /* 0x002fe20000010000 */
[----:B------:R-:W-:Y:S01]  /*55a0*/  MOV R152, 0x1f ;  /* 0x0000001f00987802 */ /* 0x000fe20000000f00 */
[----:B------:R-:W-:Y:S01]  /*55b0*/  IMAD.MOV.U32 R155, RZ, RZ, -0x1 ;  /* 0xffffffffff9b7424 */ /* 0x000fe200078e00ff */
[----:B------:R-:W-:-:S02]  /*55c0*/  MOV R150, R148 ;  /* 0x0000009400967202 */ /* 0x000fc40000000f00 */
[----:B------:R-:W-:Y:S02]  /*55d0*/  MOV R144, 0x55f0 ;  /* 0x000055f000907802 */ /* 0x000fe40000000f00 */
[----:B------:R-:W-:Y:S05]  /*55e0*/  CALL.REL.NOINC `($__internal_77_$__cuda_sm70_shflsync_down_p) ;  /* 0x0000018000007944 */ /* 0x000fea0003c00000 */
[----:B0-----:R-:W-:Y:S01]  /*55f0*/  HFMA2.MMA R153, -RZ, RZ, 0, 1.1920928955078125e-07 ;  /* 0x00000002ff997435 */ /* 0x001fe200000001ff */
[----:B-1----:R-:W-:Y:S01]  /*5600*/  MOV R147, R150 ;  /* 0x0000009600937202 */ /* 0x002fe20000000f00 */
[----:B------:R-:W-:Y:S01]  /*5610*/  IMAD.MOV.U32 R150, RZ, RZ, R151 ;  /* 0x000000ffff967224 */ /* 0x000fe200078e0097 */
[----:B------:R-:W-:Y:S01]  /*5620*/  MOV R152, 0x1f ;  /* 0x0000001f00987802 */ /* 0x000fe20000000f00 */
[----:B------:R-:W-:Y:S01]  /*5630*/  IMAD.MOV.U32 R155, RZ, RZ, -0x1 ;  /* 0xffffffffff9b7424 */ /* 0x000fe200078e00ff */
[----:B------:R-:W-:Y:S02]  /*5640*/  MOV R144, 0x5660 ;  /* 0x0000566000907802 */ /* 0x000fe40000000f00 */
[----:B------:R-:W-:Y:S05]  /*5650*/  CALL.REL.NOINC `($__internal_77_$__cuda_sm70_shflsync_down_p) ;  /* 0x0000011000007944 */ /* 0x000fea0003c00000 */
[----:B------:R-:W-:Y:S01]  /*5660*/  FADD.FTZ R149, R147, R148 ;  /* 0x0000009493957221 */ /* 0x000fe20000010000 */
[----:B0-----:R-:W-:Y:S01]  /*5670*/  HFMA2.MMA R153, -RZ, RZ, 0, 5.9604644775390625e-08 ;  /* 0x00000001ff997435 */ /* 0x001fe200000001ff */
[----:B-1----:R-:W-:Y:S01]  /*5680*/  FADD.FTZ R151, R151, R150 ;  /* 0x0000009697977221 */ /* 0x002fe20000010000 */
[----:B------:R-:W-:Y:S01]  /*5690*/  MOV R152, 0x1f ;  /* 0x0000001f00987802 */ /* 0x000fe20000000f00 */
[----:B------:R-:W-:Y:S01]  /*56a0*/  IMAD.MOV.U32 R155, RZ, RZ, -0x1 ;  /* 0xffffffffff9b7424 */ /* 0x000fe200078e00ff */
[----:B------:R-:W-:-:S02]  /*56b0*/  MOV R150, R149 ;  /* 0x0000009500967202 */ /* 0x000fc40000000f00 */
[----:B------:R-:W-:Y:S02]  /*56c0*/  MOV R144, 0x56e0 ;  /* 0x000056e000907802 */ /* 0x000fe40000000f00 */
[----:B------:R-:W-:Y:S05]  /*56d0*/  CALL.REL.NOINC `($__internal_77_$__cuda_sm70_shflsync_down_p) ;  /* 0x0000009000007944 */ /* 0x000fea0003c00000 */
[----:B0-----:R-:W-:Y:S01]  /*56e0*/  HFMA2.MMA R153, -RZ, RZ, 0, 5.9604644775390625e-08 ;  /* 0x00000001ff997435 */ /* 0x001fe200000001ff */
[----:B-1----:R-:W-:Y:S01]  /*56f0*/  MOV R200, R150 ;  /* 0x0000009600c87202 */ /* 0x002fe20000000f00 */
[----:B------:R-:W-:Y:S01]  /*5700*/  IMAD.MOV.U32 R150, RZ, RZ, R151 ;  /* 0x000000ffff967224 */ /* 0x000fe200078e0097 */
[----:B------:R-:W-:Y:S01]  /*5710*/  MOV R152, 0x1f ;  /* 0x0000001f00987802 */ /* 0x000fe20000000f00 */
[----:B------:R-:W-:Y:S01]  /*5720*/  IMAD.MOV.U32 R155, RZ, RZ, -0x1 ;  /* 0xffffffffff9b7424 */ /* 0x000fe200078e00ff */
[----:B------:R-:W-:Y:S02]  /*5730*/  MOV R144, 0x5750 ;  /* 0x0000575000907802 */ /* 0x000fe40000000f00 */
[----:B------:R-:W-:Y:S05]  /*5740*/  CALL.REL.NOINC `($__internal_77_$__cuda_sm70_shflsync_down_p) ;  /* 0x0000002000007944 */ /* 0x000fea0003c00000 */
[----:B-1----:R-:W-:Y:S01]  /*5750*/  MOV R144, R150 ;  /* 0x0000009600907202 */ /* 0x002fe20000000f00 */
[----:B0-----:R-:W-:Y:S05]  /*5760*/  BRA `(.L_x_3793) ;  /* 0xffffc63000007947 */ /* 0x001fea000383ffff */
        .weak           $__internal_77_$__cuda_sm70_shflsync_down_p
        .type           $__internal_77_$__cuda_sm70_shflsync_down_p,@function
        .size           $__internal_77_$__cuda_sm70_shflsync_down_p,(.L_x_9331 - $__internal_77_$__cuda_sm70_shflsync_down_p)
$__internal_77_$__cuda_sm70_shflsync_down_p:
[----:B------:R-:W-:Y:S01]  /*5770*/  HFMA2.MMA R145, -RZ, RZ, 0, 0 ;  /* 0x00000000ff917435 */ /* 0x000fe200000001ff */
[----:B------:R-:W-:Y:S04]  /*5780*/  WARPSYNC R155 ;  /* 0x0000009b00007348 */ /* 0x000fe80003800000 */
[----:B------:R0:W1:Y:S01]  /*5790*/  SHFL.DOWN PT, R150, R150, R153, R152 ;  /* 0x0800009996967389 */ /* 0x00006200000e0098 */
[----:B------:R-:W-:Y:S05]  /*57a0*/  RET.REL.NODEC R144 `(_ZN10layer_norm13ln_bwd_kernelINS_13Kernel_traitsI13__nv_bfloat16S2_fS2_fjLj6144ELj1ELj1ELj8ELj16ENS_18Kernel_traits_baseILj6144ES2_S2_fS2_fjLj256EEEEELb1ELb1ELb1ELb0EEEvNS_9BwdParamsE) ;  /* 0xffffa85090007950 */ /* 0x000fea0003c3ffff */
.L_x_3794:
        /* <DEDUP_REMOVED lines=13> */
.L_x_9331:


//--------------------- .text._ZN10layer_norm22ln_bwd_finalize_kernelINS_22Kernel_traits_finalizeILj6144E13__nv_bfloat16S2_fS2_fjLb1ELj1024ELj4ENS_18Kernel_traits_baseILj6144ES2_S2_fS2_fjLj1024EEEEELb1ELb1EEEvNS_9BwdParamsE --------------------------
	.section	.text._ZN10layer_norm22ln_bwd_finalize_kernelINS_22Kernel_traits_finalizeILj6144E13__nv_bfloat16S2_fS2_fjLb1ELj1024ELj4ENS_18Kernel_traits_baseILj6144ES2_S2_fS2_fjLj1024EEEEELb1ELb1EEEvNS_9BwdParamsE,"ax",@progbits
	.sectioninfo	@"SHI_REGISTERS=32"
	.align	128
        .global         _ZN10layer_norm22ln_bwd_finalize_kernelINS_22Kernel_traits_finalizeILj6144E13__nv_bfloat16S2_fS2_fjLb1ELj1024ELj4ENS_18Kernel_traits_baseILj6144ES2_S2_fS2_fjLj1024EEEEELb1ELb1EEEvNS_9BwdParamsE
        .type           _ZN10layer_norm22ln_bwd_finalize_kernelINS_22Kernel_traits_finalizeILj6144E13__nv_bfloat16S2_fS2_fjLb1ELj1024ELj4ENS_18Kernel_traits_baseILj6144ES2_S2_fS2_fjLj1024EEEEELb1ELb1EEEvNS_9BwdParamsE,@function
        .size           _ZN10layer_norm22ln_bwd_finalize_kernelINS_22Kernel_traits_finalizeILj6144E13__nv_bfloat16S2_fS2_fjLb1ELj1024ELj4ENS_18Kernel_traits_baseILj6144ES2_S2_fS2_fjLj1024EEEEELb1ELb1EEEvNS_9BwdParamsE,(.L_x_9332 - _ZN10layer_norm22ln_bwd_finalize_kernelINS_22Kernel_traits_finalizeILj6144E13__nv_bfloat16S2_fS2_fjLb1ELj1024ELj4ENS_18Kernel_traits_baseILj6144ES2_S2_fS2_fjLj1024EEEEELb1ELb1EEEvNS_9BwdParamsE)
        .other          _ZN10layer_norm22ln_bwd_finalize_kernelINS_22Kernel_traits_finalizeILj6144E13__nv_bfloat16S2_fS2_fjLb1ELj1024ELj4ENS_18Kernel_traits_baseILj6144ES2_S2_fS2_fjLj1024EEEEELb1ELb1EEEvNS_9BwdParamsE,@"STO_CUDA_ENTRY STV_DEFAULT"
_ZN10layer_norm22ln_bwd_finalize_kernelINS_22Kernel_traits_finalizeILj6144E13__nv_bfloat16S2_fS2_fjLb1ELj1024ELj4ENS_18Kernel_traits_baseILj6144ES2_S2_fS2_fjLj1024EEEEELb1ELb1EEEvNS_9BwdParamsE:
.text._ZN10layer_norm22ln_bwd_finalize_kernelINS_22Kernel_traits_finalizeILj6144E13__nv_bfloat16S2_fS2_fjLb1ELj1024ELj4ENS_18Kernel_traits_baseILj6144ES2_S2_fS2_fjLj1024EEEEELb1ELb1EEEvNS_9BwdParamsE:
        /* <DEDUP_REMOVED lines=19> */
.L_x_3807:
        /* <DEDUP_REMOVED lines=32> */
.L_x_3799:
        /* <DEDUP_REMOVED lines=47> */
.L_x_3798:
[----:B------:R-:W-:Y:S05]  /*0620*/  BSYNC B1 ;  /* 0x0000000000017941 */ /* 0x000fea0003800000 */
.L_x_3797:
        /* <DEDUP_REMOVED lines=29> */
.L_x_3801:
[----:B------:R-:W-:Y:S05]  /*0800*/  BSYNC B1 ;  /* 0x0000000000017941 */ /* 0x000fea0003800000 */
.L_x_3800:
        /* <DEDUP_REMOVED lines=13> */
.L_x_3796:
[----:B------:R-:W-:Y:S05]  /*08e0*/  BSYNC B0 ;  /* 0x0000000000007941 */ /* 0x000fea0003800000 */
.L_x_3795:
        /* <DEDUP_REMOVED lines=12> */
.L_x_3808:
        /* <DEDUP_REMOVED lines=27> */
.L_x_3809:
        /* <DEDUP_REMOVED lines=9> */
.L_x_3802:
        /* <DEDUP_REMOVED lines=19> */
.L_x_3806:
[----:B------:R-:W-:Y:S05]  /*0d20*/  BSYNC B0 ;  /* 0x0000000000007941 */ /* 0x000fea0003800000 */
.L_x_3805:
[C---:B------:R-:W-:Y:S02]  /*0d30*/  ISETP.GT.U32.AND P1, PT, R4.reuse, -0x1801, PT ;  /* 0xffffe7ff0400780c */ /* 0x040fe40003f24070 */
[----:B------:R-:W-:-:S02]  /*0d40*/  IADD3 R4, R4, 0x1800, RZ ;  /* 0x0000180004047810 */ /* 0x000fc40007ffe0ff */
[----:B------:R-:W-:-:S09]  /*0d50*/  IADD3 R5, R5, 0xc00, RZ ;  /* 0x00000c0005057810 */ /* 0x000fd20007ffe0ff */
[----:B012---:R-:W-:Y:S05]  /*0d60*/  @P1 BRA `(.L_x_3807) ;  /* 0xfffff3c000001947 */ /* 0x007fea000383ffff */
[----:B------:R-:W-:Y:S05]  /*0d70*/  EXIT ;  /* 0x000000000000794d */ /* 0x000fea0003800000 */
.L_x_3803:
[----:B------:R-:W-:Y:S01]  /*0d80*/  HFMA2.MMA R14, -RZ, RZ, 0, 1.847743988037109375e-06 ;  /* 0x0000001fff0e7435 */ /* 0x000fe200000001ff */
[----:B---3--:R-:W-:Y:S01]  /*0d90*/  IMAD.MOV.U32 R18, RZ, RZ, R10 ;  /* 0x000000ffff127224 */ /* 0x008fe200078e000a */
[----:B------:R-:W-:Y:S01]  /*0da0*/  MOV R17, 0x1 ;  /* 0x0000000100117802 */ /* 0x000fe20000000f00 */
[----:B------:R-:W-:Y:S01]  /*0db0*/  IMAD.MOV.U32 R19, RZ, RZ, -0x1 ;  /* 0xffffffffff137424 */ /* 0x000fe200078e00ff */
[----:B------:R-:W-:Y:S02]  /*0dc0*/  MOV R8, 0xde0 ;  /* 0x00000de000087802 */ /* 0x000fe40000000f00 */
[----:B012---:R-:W-:Y:S05]  /*0dd0*/  CALL.REL.NOINC `($__internal_78_$__cuda_sm70_shflsync_bfly_p) ;  /* 0x0000059000007944 */ /* 0x007fea0003c00000 */
[----:B01----:R-:W-:Y:S05]  /*0de0*/  BRA `(.L_x_3808) ;  /* 0xfffffbc000007947 */ /* 0x003fea000383ffff */
.L_x_3804:
[----:B------:R-:W-:Y:S01]  /*0df0*/  HFMA2.MMA R14, -RZ, RZ, 0, 1.847743988037109375e-06 ;  /* 0x0000001fff0e7435 */ /* 0x000fe200000001ff */
[----:B------:R-:W-:Y:S01]  /*0e00*/  MOV R17, 0x2 ;  /* 0x0000000200117802 */ /* 0x000fe20000000f00 */
[----:B------:R-:W-:Y:S01]  /*0e10*/  IMAD.MOV.U32 R19, RZ, RZ, -0x1 ;  /* 0xffffffffff137424 */ /* 0x000fe200078e00ff */
[----:B------:R-:W-:-:S03]  /*0e20*/  MOV R8, 0xe40 ;  /* 0x00000e4000087802 */ /* 0x000fc60000000f00 */
[----:B0123--:R-:W-:Y:S05]  /*0e30*/  CALL.REL.NOINC `($__internal_78_$__cuda_sm70_shflsync_bfly_p) ;  /* 0x0000053000007944 */ /* 0x00ffea0003c00000 */
[----:B01----:R-:W-:Y:S01]  /*0e40*/  FADD.FTZ R18, R18, R14 ;  /* 0x0000000e12127221 */ /* 0x003fe20000010000 */
[----:B------:R-:W-:Y:S01]  /*0e50*/  HFMA2.MMA R14, -RZ, RZ, 0, 1.847743988037109375e-06 ;  /* 0x0000001fff0e7435 */ /* 0x000fe200000001ff */
[----:B------:R-:W-:Y:S01]  /*0e60*/  MOV R17, 0x4 ;  /* 0x0000000400117802 */ /* 0x000fe20000000f00 */
[----:B------:R-:W-:Y:S01]  /*0e70*/  IMAD.MOV.U32 R19, RZ, RZ, -0x1 ;  /* 0xffffffffff137424 */ /* 0x000fe200078e00ff */
[----:B------:R-:W-:-:S03]  /*0e80*/  MOV R8, 0xea0 ;  /* 0x00000ea000087802 */ /* 0x000fc60000000f00 */
[----:B------:R-:W-:Y:S05]  /*0e90*/  CALL.REL.NOINC `($__internal_78_$__cuda_sm70_shflsync_bfly_p) ;  /* 0x000004d000007944 */ /* 0x000fea0003c00000 */
[----:B01----:R-:W-:Y:S01]  /*0ea0*/  FADD.FTZ R18, R18, R14 ;  /* 0x0000000e12127221 */ /* 0x003fe20000010000 */
[----:B------:R-:W-:Y:S01]  /*0eb0*/  HFMA2.MMA R14, -RZ, RZ, 0, 1.847743988037109375e-06 ;  /* 0x0000001fff0e7435 */ /* 0x000fe200000001ff */
[----:B------:R-:W-:Y:S01]  /*0ec0*/  MOV R17, 0x8 ;  /* 0x0000000800117802 */ /* 0x000fe20000000f00 */
[----:B------:R-:W-:Y:S01]  /*0ed0*/  IMAD.MOV.U32 R19, RZ, RZ, -0x1 ;  /* 0xffffffffff137424 */ /* 0x000fe200078e00ff */
[----:B------:R-:W-:-:S03]  /*0ee0*/  MOV R8, 0xf00 ;  /* 0x00000f0000087802 */ /* 0x000fc60000000f00 */
[----:B------:R-:W-:Y:S05]  /*0ef0*/  CALL.REL.NOINC `($__internal_78_$__cuda_sm70_shflsync_bfly_p) ;  /* 0x0000047000007944 */ /* 0x000fea0003c00000 */
[----:B-1----:R-:W-:Y:S01]  /*0f00*/  FADD.FTZ R10, R18, R14 ;  /* 0x0000000e120a7221 */ /* 0x002fe20000010000 */
[----:B------:R-:W-:Y:S01]  /*0f10*/  HFMA2.MMA R14, -RZ, RZ, 0, 1.847743988037109375e-06 ;  /* 0x0000001fff0e7435 */ /* 0x000fe200000001ff */
[----:B0-----:R-:W-:Y:S01]  /*0f20*/  MOV R17, 0x10 ;  /* 0x0000001000117802 */ /* 0x001fe20000000f00 */
[----:B------:R-:W-:Y:S01]  /*0f30*/  IMAD.MOV.U32 R19, RZ, RZ, -0x1 ;  /* 0xffffffffff137424 */ /* 0x000fe200078e00ff */
[----:B------:R-:W-:-:S02]  /*0f40*/  MOV R8, 0xf70 ;  /* 0x00000f7000087802 */ /* 0x000fc40000000f00 */
[----:B------:R-:W-:Y:S02]  /*0f50*/  MOV R18, R10 ;  /* 0x0000000a00127202 */ /* 0x000fe40000000f00 */
[----:B------:R-:W-:Y:S05]  /*0f60*/  CALL.REL.NOINC `($__internal_78_$__cuda_sm70_shflsync_bfly_p) ;  /* 0x0000040000007944 */ /* 0x000fea0003c00000 */
[----:B0-----:R-:W-:Y:S01]  /*0f70*/  HFMA2.MMA R17, -RZ, RZ, 0, 5.9604644775390625e-08 ;  /* 0x00000001ff117435 */ /* 0x001fe200000001ff */
[----:B-1----:R-:W-:Y:S01]  /*0f80*/  MOV R13, R14 ;  /* 0x0000000e000d7202 */ /* 0x002fe20000000f00 */
[----:B------:R-:W-:Y:S01]  /*0f90*/  IMAD.MOV.U32 R18, RZ, RZ, R15 ;  /* 0x000000ffff127224 */ /* 0x000fe200078e000f */
[----:B------:R-:W-:Y:S01]  /*0fa0*/  MOV R14, 0x1f ;  /* 0x0000001f000e7802 */ /* 0x000fe20000000f00 */
[----:B------:R-:W-:Y:S01]  /*0fb0*/  IMAD.MOV.U32 R19, RZ, RZ, -0x1 ;  /* 0xffffffffff137424 */ /* 0x000fe200078e00ff */
[----:B------:R-:W-:Y:S02]  /*0fc0*/  MOV R8, 0xfe0 ;  /* 0x00000fe000087802 */ /* 0x000fe40000000f00 */
[----:B------:R-:W-:Y:S05]  /*0fd0*/  CALL.REL.NOINC `($__internal_78_$__cuda_sm70_shflsync_bfly_p) ;  /* 0x0000039000007944 */ /* 0x000fea0003c00000 */
[----:B0-----:R-:W-:Y:S01]  /*0fe0*/  HFMA2.MMA R17, -RZ, RZ, 0, 1.1920928955078125e-07 ;  /* 0x00000002ff117435 */ /* 0x001fe200000001ff */
[----:B-1----:R-:W-:Y:S01]  /*0ff0*/  FADD.FTZ R18, R15, R14 ;  /* 0x0000000e0f127221 */ /* 0x002fe20000010000 */
[----:B------:R-:W-:Y:S01]  /*1000*/  MOV R14, 0x1f ;  /* 0x0000001f000e7802 */ /* 0x000fe20000000f00 */
[----:B------:R-:W-:Y:S01]  /*1010*/  IMAD.MOV.U32 R19, RZ, RZ, -0x1 ;  /* 0xffffffffff137424 */ /* 0x000fe200078e00ff */
[----:B------:R-:W-:Y:S02]  /*1020*/  MOV R8, 0x1040 ;  /* 0x0000104000087802 */ /* 0x000fe40000000f00 */
[----:B------:R-:W-:Y:S05]  /*1030*/  CALL.REL.NOINC `($__internal_78_$__cuda_sm70_shflsync_bfly_p) ;  /* 0x0000033000007944 */ /* 0x000fea0003c00000 */
[----:B0-----:R-:W-:Y:S01]  /*1040*/  HFMA2.MMA R17, -RZ, RZ, 0, 2.384185791015625e-07 ;  /* 0x00000004ff117435 */ /* 0x001fe200000001ff */
[----:B-1----:R-:W-:Y:S01]  /*1050*/  FADD.FTZ R18, R18, R14 ;  /* 0x0000000e12127221 */ /* 0x002fe20000010000 */
[----:B------:R-:W-:Y:S01]  /*1060*/  MOV R14, 0x1f ;  /* 0x0000001f000e7802 */ /* 0x000fe20000000f00 */
[----:B------:R-:W-:Y:S01]  /*1070*/  IMAD.MOV.U32 R19, RZ, RZ, -0x1 ;  /* 0xffffffffff137424 */ /* 0x000fe200078e00ff */
[----:B------:R-:W-:-:S02]  /*1080*/  MOV R8, 0x10a0 ;  /* 0x000010a000087802 */ /* 0x000fc40000000f00 */
[----:B------:R-:W-:Y:S05]  /*1090*/  CALL.REL.NOINC `($__internal_78_$__cuda_sm70_shflsync_bfly_p) ;  /* 0x000002d000007944 */ /* 0x000fea0003c00000 */
[----:B0-----:R-:W-:Y:S01]  /*10a0*/  HFMA2.MMA R17, -RZ, RZ, 0, 4.76837158203125e-07 ;  /* 0x00000008ff117435 */ /* 0x001fe200000001ff */
[----:B-1----:R-:W-:Y:S01]  /*10b0*/  FADD.FTZ R18, R18, R14 ;  /* 0x0000000e12127221 */ /* 0x002fe20000010000 */
[----:B------:R-:W-:Y:S01]  /*10c0*/  MOV R14, 0x1f ;  /* 0x0000001f000e7802 */ /* 0x000fe20000000f00 */
[----:B------:R-:W-:Y:S01]  /*10d0*/  IMAD.MOV.U32 R19, RZ, RZ, -0x1 ;  /* 0xffffffffff137424 */ /* 0x000fe200078e00ff */
[----:B------:R-:W-:-:S02]  /*10e0*/  MOV R8, 0x1100 ;  /* 0x0000110000087802 */ /* 0x000fc40000000f00 */
[----:B------:R-:W-:Y:S05]  /*10f0*/  CALL.REL.NOINC `($__internal_78_$__cuda_sm70_shflsync_bfly_p) ;  /* 0x0000027000007944 */ /* 0x000fea0003c00000 */
[----:B-1----:R-:W-:Y:S01]  /*1100*/  FADD.FTZ R12, R18, R14 ;  /* 0x0000000e120c7221 */ /* 0x002fe20000010000 */
[----:B0-----:R-:W-:Y:S01]  /*1110*/  HFMA2.MMA R17, -RZ, RZ, 0, 9.5367431640625e-07 ;  /* 0x00000010ff117435 */ /* 0x001fe200000001ff */
[----:B------:R-:W-:Y:S01]  /*1120*/  MOV R14, 0x1f ;  /* 0x0000001f000e7802 */ /* 0x000fe20000000f00 */
[----:B------:R-:W-:Y:S01]  /*1130*/  IMAD.MOV.U32 R19, RZ, RZ, -0x1 ;  /* 0xffffffffff137424 */ /* 0x000fe200078e00ff */
[----:B------:R-:W-:-:S02]  /*1140*/  MOV R8, 0x1170 ;  /* 0x0000117000087802 */ /* 0x000fc40000000f00 */
[----:B------:R-:W-:Y:S02]  /*1150*/  MOV R18, R12 ;  /* 0x0000000c00127202 */ /* 0x000fe40000000f00 */
[----:B------:R-:W-:Y:S05]  /*1160*/  CALL.REL.NOINC `($__internal_78_$__cuda_sm70_shflsync_bfly_p) ;  /* 0x0000020000007944 */ /* 0x000fea0003c00000 */
[----:B-1----:R-:W-:Y:S01]  /*1170*/  MOV R15, R14 ;  /* 0x0000000e000f7202 */ /* 0x002fe20000000f00 */
[----:B------:R-:W-:Y:S01]  /*1180*/  HFMA2.MMA R14, -RZ, RZ, 0, 1.847743988037109375e-06 ;  /* 0x0000001fff0e7435 */ /* 0x000fe200000001ff */
[----:B0-----:R-:W-:Y:S01]  /*1190*/  MOV R18, R11 ;  /* 0x0000000b00127202 */ /* 0x001fe20000000f00 */
[----:B------:R-:W-:Y:S01]  /*11a0*/  IMAD.MOV.U32 R17, RZ, RZ, 0x1 ;  /* 0x00000001ff117424 */ /* 0x000fe200078e00ff */
[----:B------:R-:W-:Y:S02]  /*11b0*/  MOV R19, 0xffffffff ;  /* 0xffffffff00137802 */ /* 0x000fe40000000f00 */
[----:B------:R-:W-:Y:S02]  /*11c0*/  MOV R8, 0x11e0 ;  /* 0x000011e000087802 */ /* 0x000fe40000000f00 */
[----:B------:R-:W-:Y:S05]  /*11d0*/  CALL.REL.NOINC `($__internal_78_$__cuda_sm70_shflsync_bfly_p) ;  /* 0x0000019000007944 */ /* 0x000fea0003c00000 */
[----:B0-----:R-:W-:Y:S01]  /*11e0*/  HFMA2.MMA R17, -RZ, RZ, 0, 1.1920928955078125e-07 ;  /* 0x00000002ff117435 */ /* 0x001fe200000001ff */
[----:B-1----:R-:W-:Y:S01]  /*11f0*/  FADD.FTZ R18, R11, R14 ;  /* 0x0000000e0b127221 */ /* 0x002fe20000010000 */
[----:B------:R-:W-:Y:S01]  /*1200*/  MOV R19, 0xffffffff ;  /* 0xffffffff00137802 */ /* 0x000fe20000000f00 */
[----:B------:R-:W-:Y:S01]  /*1210*/  IMAD.MOV.U32 R14, RZ, RZ, 0x1f ;  /* 0x0000001fff0e7424 */ /* 0x000fe200078e00ff */
[----:B------:R-:W-:-:S02]  /*1220*/  MOV R8, 0x1240 ;  /* 0x0000124000087802 */ /* 0x000fc40000000f00 */
        /* <DEDUP_REMOVED lines=9> */
[----:B------:R-:W-:-:S02]  /*12c0*/  MOV R14, 0x1f ;  /* 0x0000001f000e7802 */ /* 0x000fc40000000f00 */
[----:B------:R-:W-:Y:S02]  /*12d0*/  MOV R19, 0xffffffff ;  /* 0xffffffff00137802 */ /* 0x000fe40000000f00 */
[----:B------:R-:W-:Y:S02]  /*12e0*/  MOV R8, 0x1300 ;  /* 0x0000130000087802 */ /* 0x000fe40000000f00 */
[----:B------:R-:W-:Y:S05]  /*12f0*/  CALL.REL.NOINC `($__internal_78_$__cuda_sm70_shflsync_bfly_p) ;  /* 0x0000007000007944 */ /* 0x000fea0003c00000 */
[----:B01----:R-:W-:Y:S01]  /*1300*/  FADD.FTZ R18, R18, R14 ;  /* 0x0000000e12127221 */ /* 0x003fe20000010000 */
[----:B------:R-:W-:Y:S01]  /*1310*/  HFMA2.MMA R14, -RZ, RZ, 0, 1.847743988037109375e-06 ;  /* 0x0000001fff0e7435 */ /* 0x000fe200000001ff */
[----:B------:R-:W-:Y:S01]  /*1320*/  IMAD.MOV.U32 R17, RZ, RZ, 0x10 ;  /* 0x00000010ff117424 */ /* 0x000fe200078e00ff */
[----:B------:R-:W-:Y:S02]  /*1330*/  MOV R19, 0xffffffff ;  /* 0xffffffff00137802 */ /* 0x000fe40000000f00 */
[----:B------:R-:W-:Y:S02]  /*1340*/  MOV R8, 0x1360 ;  /* 0x0000136000087802 */ /* 0x000fe40000000f00 */
[----:B------:R-:W-:Y:S05]  /*1350*/  CALL.REL.NOINC `($__internal_78_$__cuda_sm70_shflsync_bfly_p) ;  /* 0x0000001000007944 */ /* 0x000fea0003c00000 */
[----:B01----:R-:W-:Y:S05]  /*1360*/  BRA `(.L_x_3809) ;  /* 0xfffff7f000007947 */ /* 0x003fea000383ffff */
        .weak           $__internal_78_$__cuda_sm70_shflsync_bfly_p
        .type           $__internal_78_$__cuda_sm70_shflsync_bfly_p,@function
        .size           $__internal_78_$__cuda_sm70_shflsync_bfly_p,(.L_x_9332 - $__internal_78_$__cuda_sm70_shflsync_bfly_p)
$__internal_78_$__cuda_sm70_shflsync_bfly_p:
[----:B------:R-:W-:Y:S01]  /*1370*/  HFMA2.MMA R9, -RZ, RZ, 0, 0 ;  /* 0x00000000ff097435 */ /* 0x000fe200000001ff */
[----:B------:R-:W-:Y:S04]  /*1380*/  WARPSYNC R19 ;  /* 0x0000001300007348 */ /* 0x000fe80003800000 */
[----:B------:R0:W1:Y:S01]  /*1390*/  SHFL.BFLY PT, R14, R18, R17, R14 ;  /* 0x0c000011120e7389 */ /* 0x00006200000e000e */
[----:B------:R-:W-:Y:S05]  /*13a0*/  RET.REL.NODEC R8 `(_ZN10layer_norm22ln_bwd_finalize_kernelINS_22Kernel_traits_finalizeILj6144E13__nv_bfloat16S2_fS2_fjLb1ELj1024ELj4ENS_18Kernel_traits_baseILj6144ES2_S2_fS2_fjLj1024EEEEELb1ELb1EEEvNS_9BwdParamsE) ;  /* 0xffffec5008007950 */ /* 0x000fea0003c3ffff */
.L_x_3810:
        /* <DEDUP_REMOVED lines=13> */
.L_x_9332:


//--------------------- .text._ZN10layer_norm13ln_bwd_kernelINS_13Kernel_traitsI13__nv_bfloat16S2_fS2_fjLj6144ELj1ELj1ELj8ELj16ENS_18Kernel_traits_baseILj6144ES2_S2_fS2_fjLj256EEEEELb1ELb1ELb1ELb1EEEvNS_9BwdParamsE --------------------------
	.section	.text._ZN10layer_norm13ln_bwd_kernelINS_13Kernel_traitsI13__nv_bfloat16S2_fS2_fjLj6144ELj1ELj1ELj8ELj16ENS_18Kernel_traits_baseILj6144ES2_S2_fS2_fjLj256EEEEELb1ELb1ELb1ELb1EEEvNS_9BwdParamsE,"ax",@progbits
	.sectioninfo	@"SHI_REGISTERS=254"
	.align	128
        .global         _ZN10layer_norm13ln_bwd_kernelINS_13Kernel_traitsI13__nv_bfloat16S2_fS2_fjLj6144ELj1ELj1ELj8ELj16ENS_18Kernel_traits_baseILj6144ES2_S2_fS2_fjLj256EEEEELb1ELb1ELb1ELb1EEEvNS_9BwdParamsE
        .type           _ZN10layer_norm13ln_bwd_kernelINS_13Kernel_traitsI13__nv_bfloat16S2_fS2_fjLj6144ELj1ELj1ELj8ELj16ENS_18Kernel_traits_baseILj6144ES2_S2_fS2_fjLj256EEEEELb1ELb1ELb1ELb1EEEvNS_9BwdParamsE,@function
        .size           _ZN10layer_norm13ln_bwd_kernelINS_13Kernel_traitsI13__nv_bfloat16S2_fS2_fjLj6144ELj1ELj1ELj8ELj16ENS_18Kernel_traits_baseILj6144ES2_S2_fS2_fjLj256EEEEELb1ELb1ELb1ELb1EEEvNS_9BwdParamsE,(.L_x_9333 - _ZN10layer_norm13ln_bwd_kernelINS_13Kernel_traitsI13__nv_bfloat16S2_fS2_fjLj6144ELj1ELj1ELj8ELj16ENS_18Kernel_traits_baseILj6144ES2_S2_fS2_fjLj256EEEEELb1ELb1ELb1ELb1EEEvNS_9BwdParamsE)
        .other          _ZN10layer_norm13ln_bwd_kernelINS_13Kernel_traitsI13__nv_bfloat16S2_fS2_fjLj6144ELj1ELj1ELj8ELj16ENS_18Kernel_traits_baseILj6144ES2_S2_fS2_fjLj256EEEEELb1ELb1ELb1ELb1EEEvNS_9BwdParamsE,@"STO_CUDA_ENTRY STV_DEFAULT"
_ZN10layer_norm13ln_bwd_kernelINS_13Kernel_traitsI13__nv_bfloat16S2_fS2_fjLj6144ELj1ELj1ELj8ELj16ENS_18Kernel_traits_baseILj6144ES2_S2_fS2_fjLj256EEEEELb1ELb1ELb1ELb1EEEvNS_9BwdParamsE:
.text._ZN10layer_norm13ln_bwd_kernelINS_13Kernel_traitsI13__nv_bfloat16S2_fS2_fjLj6144ELj1ELj1ELj8ELj16ENS_18Kernel_traits_baseILj6144ES2_S2_fS2_fjLj256EEEEELb1ELb1ELb1ELb1EEEvNS_9BwdParamsE:
        /* <DEDUP_REMOVED lines=52> */
.L_x_3811:
        /* <DEDUP_REMOVED lines=67> */
.L_x_3918:
[----:B------:R-:W-:-:S04]  /*0770*/  IMAD.MOV.U32 R161, RZ, RZ, 0x4 ;  /* 0x00000004ffa17424 */ /* 0x000fc800078e00ff */
[----:B------:R-:W-:-:S06]  /*0780*/  IMAD.WIDE R152, R192, R161, c[0x0][0x1d8] ;  /* 0x00007600c0987625 */ /* 0x000fcc00078e02a1 */
[----:B------:R-:W2:Y:S01]  /*0790*/  LDG.E R152, [R152.64] ;  /* 0x0000000498987981 */ /* 0x000ea2000c1e1900 */
[----:B------:R-:W-:-:S04]  /*07a0*/  IMAD.WIDE R150, R192, R161, c[0x0][0x1a8] ;  /* 0x00006a00c0967625 */ /* 0x000fc800078e02a1 */
[CC--:B------:R-:W-:Y:S01]  /*07b0*/  IMAD.WIDE R148, R192.reuse, R161.reuse, c[0x0][0x1d0] ;  /* 0x00007400c0947625 */ /* 0x0c0fe200078e02a1 */
[----:B-----5:R0:W5:Y:S04]  /*07c0*/  LDG.E R2, [R150.64] ;  /* 0x0000000496027981 */ /* 0x020168000c1e1900 */
[----:B------:R0:W5:Y:S01]  /*07d0*/  LDG.E R197, [R148.64] ;  /* 0x0000000494c57981 */ /* 0x000162000c1e1900 */
[C---:B------:R-:W-:Y:S01]  /*07e0*/  IMAD R0, R192.reuse, c[0x0][0x168], RZ ;  /* 0x00005a00c0007a24 */ /* 0x040fe200078e02ff */
[----:B------:R-:W-:Y:S01]  /*07f0*/  MOV R233, 0x20 ;  /* 0x0000002000e97802 */ /* 0x000fe20000000f00 */
[C---:B------:R-:W-:Y:S01]  /*0800*/  IMAD.WIDE R160, R192.reuse, R161, c[0x0][0x1a0] ;  /* 0x00006800c0a07625 */ /* 0x040fe200078e02a1 */
[----:B------:R-:W-:Y:S01]  /*0810*/  IADD3 R192, R192, c[0x0][0x160], RZ ;  /* 0x00005800c0c07a10 */ /* 0x000fe20007ffe0ff */
[----:B------:R-:W-:Y:S01]  /*0820*/  BSSY B0, `(.L_x_3813) ;  /* 0x0000119000007945 */ /* 0x000fe20003800000 */
[----:B------:R-:W-:-:S02]  /*0830*/  SHF.R.S32.HI R155, RZ, 0x1f, R0 ;  /* 0x0000001fff9b7819 */ /* 0x000fc40000011400 */
[----:B------:R-:W-:Y:S02]  /*0840*/  ISETP.GE.AND P4, PT, R192, c[0x0][0x164], PT ;  /* 0x00005900c0007a0c */ /* 0x000fe40003f86270 */
        /* <DEDUP_REMOVED lines=9> */
[----:B0----5:R-:W-:Y:S01]  /*08e0*/  ISETP.GE.AND P1, PT, R197, 0x1, PT ;  /* 0x00000001c500780c */ /* 0x021fe20003f26270 */
[----:B------:R-:W-:Y:S01]  /*08f0*/  IMAD.MOV.U32 R198, RZ, RZ, RZ ;  /* 0x000000ffffc67224 */ /* 0x000fe200078e00ff */
[----:B------:R-:W-:-:S04]  /*0900*/  ISETP.NE.U32.AND P0, PT, RZ, c[0x0][0x218], PT ;  /* 0x00008600ff007a0c */ /* 0x000fc80003f05070 */
[----:B------:R-:W-:-:S07]  /*0910*/  ISETP.NE.AND.EX P0, PT, RZ, c[0x0][0x21c], PT, P0 ;  /* 0x00008700ff007a0c */ /* 0x000fce0003f05300 */
[----:B------:R-:W-:-:S05]  /*0920*/  @P1 IADD3 R148, R197, -0x1, RZ ;  /* 0xffffffffc5941810 */ /* 0x000fca0007ffe0ff */
[----:B------:R-:W-:Y:S01]  /*0930*/  @P1 IMAD R148, R148, c[0x0][0x168], RZ ;  /* 0x00005a0094941a24 */ /* 0x000fe200078e02ff */
[----:B------:R0:W5:Y:S04]  /*0940*/  @P0 LDG.E.128 R108, [R190.64] ;  /* 0x00000004be6c0981 */ /* 0x000168000c1e1d00 */
[----:B------:R-:W-:Y:S01]  /*0950*/  @P1 SHF.R.S32.HI R149, RZ, 0x1f, R148 ;  /* 0x0000001fff951819 */ /* 0x000fe20000011494 */
[----:B------:R0:W5:Y:S03]  /*0960*/  @P0 LDG.E.128 R112, [R190.64+0x10] ;  /* 0x00001004be700981 */ /* 0x000166000c1e1d00 */
[----:B------:R-:W-:Y:S01]  /*0970*/  @P1 LEA.HI R148, R149, R148, RZ, 0x3 ;  /* 0x0000009495941211 */ /* 0x000fe200078f18ff */
[----:B------:R-:W-:Y:S01]  /*0980*/  HFMA2.MMA R149, -RZ, RZ, 0, 4.76837158203125e-07 ;  /* 0x00000008ff957435 */ /* 0x000fe200000001ff */
[----:B------:R1:W5:Y:S02]  /*0990*/  @P0 LDG.E.128 R116, [R202.64] ;  /* 0x00000004ca740981 */ /* 0x000364000c1e1d00 */
[----:B------:R-:W-:-:S02]  /*09a0*/  @P1 LEA.HI.SX32 R198, R148, R189, 0x1d ;  /* 0x000000bd94c61211 */ /* 0x000fc400078feaff */
[----:B------:R1:W5:Y:S02]  /*09b0*/  @P0 LDG.E.128 R120, [R202.64+0x10] ;  /* 0x00001004ca780981 */ /* 0x000364000c1e1d00 */
[C---:B------:R-:W-:Y:S02]  /*09c0*/  IADD3 R194, R198.reuse, 0x100, RZ ;  /* 0x00000100c6c27810 */ /* 0x040fe40007ffe0ff */
        /* <DEDUP_REMOVED lines=9> */
[----:B------:R-:W-:Y:S01]  /*0a60*/  IMAD.MOV.U32 R151, RZ, RZ, RZ ;  /* 0x000000ffff977224 */ /* 0x000fe200078e00ff */
[----:B------:R-:W-:Y:S01]  /*0a70*/  MOV R152, RZ ;  /* 0x000000ff00987202 */ /* 0x000fe20000000f00 */
[----:B------:R-:W-:Y:S05]  /*0a80*/  BRA `(.L_x_3815) ;  /* 0x00000f2000007947 */ /* 0x000fea0003800000 */
.L_x_3814:
[----:B0-----:R-:W-:Y:S01]  /*0a90*/  IADD3 R148, R152, -0x1, RZ ;  /* 0xffffffff98947810 */ /* 0x001fe20007ffe0ff */
[----:B------:R0:W2:Y:S04]  /*0aa0*/  LDG.E R206, [R160.64] ;  /* 0x00000004a0ce7981 */ /* 0x0000a8000c1e1900 */
[----:B------:R-:W-:-:S05]  /*0ab0*/  IMAD R148, R148, c[0x0][0x168], RZ ;  /* 0x00005a0094947a24 */ /* 0x000fca00078e02ff */
[----:B------:R-:W-:-:S04]  /*0ac0*/  SHF.R.S32.HI R149, RZ, 0x1f, R148 ;  /* 0x0000001fff957819 */ /* 0x000fc80000011494 */
[----:B------:R-:W-:Y:S01]  /*0ad0*/  LEA.HI R148, R149, R148, RZ, 0x3 ;  /* 0x0000009495947211 */ /* 0x000fe200078f18ff */
[----:B------:R-:W-:-:S03]  /*0ae0*/  IMAD.MOV.U32 R177, RZ, RZ, 0x10 ;  /* 0x00000010ffb17424 */ /* 0x000fc600078e00ff */
[----:B------:R-:W-:Y:S01]  /*0af0*/  LEA.HI.SX32 R176, R148, R189, 0x1d ;  /* 0x000000bd94b07211 */ /* 0x000fe200078feaff */
[----:B------:R-:W-:-:S03]  /*0b00*/  IMAD.WIDE.U32 R194, R196, R233, c[0x0][0x188] ;  /* 0x00006200c4c27625 */ /* 0x000fc600078e00e9 */
[C---:B------:R-:W-:Y:S01]  /*0b10*/  IADD3 R164, R176.reuse, 0x100, RZ ;  /* 0x00000100b0a47810 */ /* 0x040fe20007ffe0ff */
[----:B------:R-:W-:Y:S01]  /*0b20*/  IMAD.WIDE.U32 R152, R176, R177, c[0x0][0x208] ;  /* 0x00008200b0987625 */ /* 0x000fe200078e00b1 */
[----:B------:R1:W3:Y:S03]  /*0b30*/  LDG.E.128 R148, [R194.64] ;  /* 0x00000004c2947981 */ /* 0x0002e6000c1e1d00 */
[-C--:B------:R-:W-:Y:S01]  /*0b40*/  IMAD.WIDE.U32 R204, R0, R233.reuse, c[0x0][0x188] ;  /* 0x0000620000cc7625 */ /* 0x080fe200078e00e9 */
[----:B------:R1:W4:Y:S03]  /*0b50*/  LDG.E.128 R156, [R194.64+0x10] ;  /* 0x00001004c29c7981 */ /* 0x000326000c1e1d00 */
[----:B------:R-:W-:Y:S01]  /*0b60*/  IMAD.WIDE.U32 R198, R193, R233, c[0x0][0x188] ;  /* 0x00006200c1c67625 */ /* 0x000fe200078e00e9 */
[----:B------:R-:W4:Y:S03]  /*0b70*/  LDG.E.128 R152, [R152.64] ;  /* 0x0000000498987981 */ /* 0x000f26000c1e1d00 */
[----:B------:R-:W-:Y:S01]  /*0b80*/  IMAD.WIDE.U32 R164, R164, R177, c[0x0][0x208] ;  /* 0x00008200a4a47625 */ /* 0x000fe200078e00b1 */
[----:B------:R1:W4:Y:S04]  /*0b90*/  LDG.E.128 R180, [R204.64+0x10] ;  /* 0x00001004ccb47981 */ /* 0x000328000c1e1d00 */
[----:B0-----:R0:W4:Y:S04]  /*0ba0*/  LDG.E.128 R160, [R198.64] ;  /* 0x00000004c6a07981 */ /* 0x001128000c1e1d00 */
[----:B------:R-:W4:Y:S04]  /*0bb0*/  LDG.E.128 R164, [R164.64] ;  /* 0x00000004a4a47981 */ /* 0x000f28000c1e1d00 */
[----:B------:R0:W4:Y:S04]  /*0bc0*/  LDG.E.128 R168, [R198.64+0x10] ;  /* 0x00001004c6a87981 */ /* 0x000128000c1e1d00 */
[----:B------:R0:W4:Y:S01]  /*0bd0*/  LDG.E.128 R172, [R204.64] ;  /* 0x00000004ccac7981 */ /* 0x000122000c1e1d00 */
[----:B------:R-:W-:-:S05]  /*0be0*/  IADD3 R176, R176, 0x200, RZ ;  /* 0x00000200b0b07810 */ /* 0x000fca0007ffe0ff */
[----:B------:R-:W-:-:S06]  /*0bf0*/  IMAD.WIDE.U32 R176, R176, R177, c[0x0][0x208] ;  /* 0x00008200b0b07625 */ /* 0x000fcc00078e00b1 */
[----:B------:R-:W4:Y:S01]  /*0c00*/  LDG.E.128 R176, [R176.64] ;  /* 0x00000004b0b07981 */ /* 0x000f22000c1e1d00 */
[----:B-----5:R-:W-:Y:S01]  /*0c10*/  ISETP.GE.AND P1, PT, R197, 0x1, PT ;  /* 0x00000001c500780c */ /* 0x020fe20003f26270 */
[----:B0-----:R-:W-:-:S12]  /*0c20*/  HFMA2.MMA R198, -RZ, RZ, 0, 0 ;  /* 0x00000000ffc67435 */ /* 0x001fd800000001ff */
[----:B-1----:R-:W-:-:S05]  /*0c30*/  @P1 IADD3 R194, R197, -0x1, RZ ;  /* 0xffffffffc5c21810 */ /* 0x002fca0007ffe0ff */
[----:B------:R-:W-:-:S05]  /*0c40*/  @P1 IMAD R194, R194, c[0x0][0x168], RZ ;  /* 0x00005a00c2c21a24 */ /* 0x000fca00078e02ff */
[----:B------:R-:W-:-:S04]  /*0c50*/  @P1 SHF.R.S32.HI R195, RZ, 0x1f, R194 ;  /* 0x0000001fffc31819 */ /* 0x000fc800000114c2 */
[----:B------:R-:W-:-:S04]  /*0c60*/  @P1 LEA.HI R194, R195, R194, RZ, 0x3 ;  /* 0x000000c2c3c21211 */ /* 0x000fc800078f18ff */
[----:B------:R-:W-:Y:S01]  /*0c70*/  @P1 LEA.HI.SX32 R198, R194, R189, 0x1d ;  /* 0x000000bdc2c61211 */ /* 0x000fe200078feaff */
[----:B------:R-:W-:-:S03]  /*0c80*/  IMAD.MOV.U32 R205, RZ, RZ, 0x8 ;  /* 0x00000008ffcd7424 */ /* 0x000fc600078e00ff */
        /* <DEDUP_REMOVED lines=19> */
[C---:B------:R-:W-:Y:S02]  /*0dc0*/  FADD.FTZ R213, -R212.reuse, R149 ;  /* 0x00000095d4d57221 */ /* 0x040fe40000010100 */
[C---:B----4-:R-:W-:Y:S02]  /*0dd0*/  FADD.FTZ R225, -R212.reuse, R159 ;  /* 0x0000009fd4e17221 */ /* 0x050fe40000010100 */
[C---:B------:R-:W-:Y:S01]  /*0de0*/  FADD.FTZ R223, -R212.reuse, R158 ;  /* 0x0000009ed4df7221 */ /* 0x040fe20000010100 */
[----:B------:R-:W-:Y:S01]  /*0df0*/  PRMT R209, RZ, 0x5410, R152 ;  /* 0x00005410ffd17816 */ /* 0x000fe20000000098 */
[C---:B------:R-:W-:Y:S01]  /*0e00*/  FADD.FTZ R215, -R212.reuse, R150 ;  /* 0x00000096d4d77221 */ /* 0x040fe20000010100 */
[----:B------:R-:W-:Y:S01]  /*0e10*/  PRMT R208, RZ, 0x7610, R152 ;  /* 0x00007610ffd07816 */ /* 0x000fe20000000098 */
[C---:B------:R-:W-:Y:S01]  /*0e20*/  FADD.FTZ R206, -R212.reuse, R182 ;  /* 0x000000b6d4ce7221 */ /* 0x040fe20000010100 */
[----:B-1----:R-:W-:Y:S01]  /*0e30*/  PRMT R200, RZ, 0x7610, R155 ;  /* 0x00007610ffc87816 */ /* 0x002fe2000000009b */
[----:B------:R-:W-:-:S02]  /*0e40*/  FADD.FTZ R219, -R212, R151 ;  /* 0x00000097d4db7221 */ /* 0x000fc40000010100 */
[C---:B------:R-:W-:Y:S01]  /*0e50*/  FADD.FTZ R229, -R212.reuse, R161 ;  /* 0x000000a1d4e57221 */ /* 0x040fe20000010100 */
[----:B------:R-:W-:Y:S01]  /*0e60*/  PRMT R201, RZ, 0x5410, R155 ;  /* 0x00005410ffc97816 */ /* 0x000fe2000000009b */
[----:B------:R-:W-:Y:S01]  /*0e70*/  FADD.FTZ R231, -R212, R162 ;  /* 0x000000a2d4e77221 */ /* 0x000fe20000010100 */
[--C-:B------:R-:W-:Y:S02]  /*0e80*/  PRMT R161, RZ, 0x5410, R165.reuse ;  /* 0x00005410ffa17816 */ /* 0x100fe400000000a5 */
[----:B------:R-:W-:Y:S01]  /*0e90*/  PRMT R152, RZ, 0x7610, R165 ;  /* 0x00007610ff987816 */ /* 0x000fe200000000a5 */
[----:B------:R-:W-:Y:S01]  /*0ea0*/  FMUL.FTZ R165, R2, R207 ;  /* 0x000000cf02a57220 */ /* 0x000fe20000410000 */
[----:B------:R-:W-:Y:S01]  /*0eb0*/  PRMT R217, RZ, 0x5410, R164 ;  /* 0x00005410ffd97816 */ /* 0x000fe200000000a4 */
[C---:B------:R-:W-:Y:S01]  /*0ec0*/  FADD.FTZ R239, -R212.reuse, R170 ;  /* 0x000000aad4ef7221 */ /* 0x040fe20000010100 */
[----:B------:R-:W-:Y:S01]  /*0ed0*/  PRMT R162, RZ, 0x7610, R164 ;  /* 0x00007610ffa27816 */ /* 0x000fe200000000a4 */
[C---:B0-----:R-:W-:Y:S01]  /*0ee0*/  FADD.FTZ R205, -R212.reuse, R156 ;  /* 0x0000009cd4cd7221 */ /* 0x041fe20000010100 */
[----:B------:R-:W-:Y:S01]  /*0ef0*/  PRMT R211, RZ, 0x5410, R153 ;  /* 0x00005410ffd37816 */ /* 0x000fe20000000099 */
[----:B------:R-:W-:Y:S01]  /*0f00*/  FADD.FTZ R241, -R212, R171 ;  /* 0x000000abd4f17221 */ /* 0x000fe20000010100 */
[--C-:B------:R-:W-:Y:S01]  /*0f10*/  PRMT R149, RZ, 0x5410, R167.reuse ;  /* 0x00005410ff957816 */ /* 0x100fe200000000a7 */
[C---:B------:R-:W-:Y:S01]  /*0f20*/  FMUL.FTZ R170, R2.reuse, R225 ;  /* 0x000000e102aa7220 */ /* 0x040fe20000410000 */
[----:B------:R-:W-:Y:S01]  /*0f30*/  PRMT R148, RZ, 0x7610, R167 ;  /* 0x00007610ff947816 */ /* 0x000fe200000000a7 */
[C---:B------:R-:W-:Y:S01]  /*0f40*/  FMUL.FTZ R207, R2.reuse, R206 ;  /* 0x000000ce02cf7220 */ /* 0x040fe20000410000 */
[----:B------:R-:W-:Y:S01]  /*0f50*/  PRMT R210, RZ, 0x7610, R153 ;  /* 0x00007610ffd27816 */ /* 0x000fe20000000099 */
[C---:B------:R-:W-:Y:S01]  /*0f60*/  FMUL.FTZ R164, R2.reuse, R213 ;  /* 0x000000d502a47220 */ /* 0x040fe20000410000 */
[--C-:B------:R-:W-:Y:S01]  /*0f70*/  PRMT R151, RZ, 0x5410, R166.reuse ;  /* 0x00005410ff977816 */ /* 0x100fe200000000a6 */
[----:B------:R-:W-:Y:S01]  /*0f80*/  FMUL.FTZ R171, R2, R223 ;  /* 0x000000df02ab7220 */ /* 0x000fe20000410000 */
[----:B------:R-:W-:Y:S01]  /*0f90*/  PRMT R150, RZ, 0x7610, R166 ;  /* 0x00007610ff967816 */ /* 0x000fe200000000a6 */
[----:B------:R-:W-:Y:S01]  /*0fa0*/  FMUL.FTZ R206, R188, R209 ;  /* 0x000000d1bcce7220 */ /* 0x000fe20000410000 */
[----:B------:R-:W-:Y:S01]  /*0fb0*/  PRMT R203, RZ, 0x5410, R154 ;  /* 0x00005410ffcb7816 */ /* 0x000fe2000000009a */
[----:B------:R-:W-:-:S02]  /*0fc0*/  FMUL.FTZ R167, R2, R215 ;  /* 0x000000d702a77220 */ /* 0x000fc40000410000 */
[C---:B------:R-:W-:Y:S02]  /*0fd0*/  FADD.FTZ R227, -R212.reuse, R160 ;  /* 0x000000a0d4e37221 */ /* 0x040fe40000010100 */
[C---:B------:R-:W-:Y:S02]  /*0fe0*/  FADD.FTZ R233, -R212.reuse, R163 ;  /* 0x000000a3d4e97221 */ /* 0x040fe40000010100 */
[----:B------:R-:W-:Y:S02]  /*0ff0*/  FADD.FTZ R237, -R212, R169 ;  /* 0x000000a9d4ed7221 */ /* 0x000fe40000010100 */
[----:B------:R-:W-:Y:S02]  /*1000*/  FMUL.FTZ R166, R2, R219 ;  /* 0x000000db02a67220 */ /* 0x000fe40000410000 */
        /* <DEDUP_REMOVED lines=10> */
[----:B------:R-:W-:Y:S02]  /*10b0*/  FFMA.FTZ R24, R165, R209, R24 ;  /* 0x000000d1a5187223 */ /* 0x000fe40000010018 */
[----:B------:R-:W-:Y:S02]  /*10c0*/  FADD.FTZ R92, R92, R209 ;  /* 0x000000d15c5c7221 */ /* 0x000fe40000010000 */
[----:B------:R-:W-:Y:S02]  /*10d0*/  FADD.FTZ R91, R91, R200 ;  /* 0x000000c85b5b7221 */ /* 0x000fe40000010000 */
[----:B------:R-:W-:-:S02]  /*10e0*/  FFMA.FTZ R31, R170, R200, R31 ;  /* 0x000000c8aa1f7223 */ /* 0x000fc4000001001f */
[----:B------:R-:W-:Y:S02]  /*10f0*/  FMUL.FTZ R215, R21, R200 ;  /* 0x000000c815d77220 */ /* 0x000fe40000410000 */
[-C--:B------:R-:W-:Y:S02]  /*1100*/  FFMA.FTZ R25, R164, R208.reuse, R25 ;  /* 0x000000d0a4197223 */ /* 0x080fe40000010019 */
[----:B------:R-:W-:Y:S02]  /*1110*/  FADD.FTZ R93, R93, R208 ;  /* 0x000000d05d5d7221 */ /* 0x000fe40000010000 */
[----:B------:R-:W-:Y:S02]  /*1120*/  FMUL.FTZ R209, R187, R208 ;  /* 0x000000d0bbd17220 */ /* 0x000fe40000410000 */
[----:B------:R-:W-:Y:S02]  /*1130*/  FADD.FTZ R90, R90, R201 ;  /* 0x000000c95a5a7221 */ /* 0x000fe40000010000 */
[----:B------:R-:W-:-:S02]  /*1140*/  FFMA.FTZ R30, R171, R201, R30 ;  /* 0x000000c9ab1e7223 */ /* 0x000fc4000001001e */
[----:B------:R-:W-:Y:S02]  /*1150*/  FMUL.FTZ R212, R22, R201 ;  /* 0x000000c916d47220 */ /* 0x000fe40000410000 */
[----:B------:R-:W-:Y:S02]  /*1160*/  FADD.FTZ R200, RZ, R206 ;  /* 0x000000ceffc87221 */ /* 0x000fe40000010000 */
[-C--:B------:R-:W-:Y:S02]  /*1170*/  FFMA.FTZ R26, R167, R211.reuse, R26 ;  /* 0x000000d3a71a7223 */ /* 0x080fe4000001001a */
[----:B------:R-:W-:Y:S02]  /*1180*/  FADD.FTZ R94, R94, R211 ;  /* 0x000000d35e5e7221 */ /* 0x000fe40000010000 */
[----:B------:R-:W-:Y:S02]  /*1190*/  FMUL.FTZ R208, R186, R211 ;  /* 0x000000d3bad07220 */ /* 0x000fe40000410000 */
[----:B------:R-:W-:-:S02]  /*11a0*/  FFMA.FTZ R201, R165, R206, RZ ;  /* 0x000000cea5c97223 */ /* 0x000fc400000100ff */
[----:B------:R-:W-:Y:S02]  /*11b0*/  FMUL.FTZ R173, R2, R227 ;  /* 0x000000e302ad7220 */ /* 0x000fe40000410000 */
[-C--:B------:R-:W-:Y:S02]  /*11c0*/  FFMA.FTZ R27, R166, R210.reuse, R27 ;  /* 0x000000d2a61b7223 */ /* 0x080fe4000001001b */
[----:B------:R-:W-:Y:S02]  /*11d0*/  FADD.FTZ R95, R95, R210 ;  /* 0x000000d25f5f7221 */ /* 0x000fe40000010000 */
[----:B------:R-:W-:Y:S02]  /*11e0*/  FMUL.FTZ R211, R185, R210 ;  /* 0x000000d2b9d37220 */ /* 0x000fe40000410000 */
[----:B------:R-:W-:Y:S02]  /*11f0*/  FMUL.FTZ R172, R2, R229 ;  /* 0x000000e502ac7220 */ /* 0x000fe40000410000 */
[----:B------:R-:W-:-:S02]  /*1200*/  FADD.FTZ R88, R88, R203 ;  /* 0x000000cb58587221 */ /* 0x000fc40000010000 */
[-C--:B------:R-:W-:Y:S02]  /*1210*/  FFMA.FTZ R28, R169, R203.reuse, R28 ;  /* 0x000000cba91c7223 */ /* 0x080fe4000001001c */
[----:B------:R-:W-:Y:S02]  /*1220*/  FMUL.FTZ R210, R184, R203 ;  /* 0x000000cbb8d27220 */ /* 0x000fe40000410000 */
[----:B------:R-:W-:Y:S02]  /*1230*/  FADD.FTZ R203, R200, R209 ;  /* 0x000000d1c8cb7221 */ /* 0x000fe40000010000 */
[----:B------:R-:W-:Y:S02]  /*1240*/  FFMA.FTZ R201, R164, R209, R201 ;  /* 0x000000d1a4c97223 */ /* 0x000fe400000100c9 */
[----:B------:R-:W-:Y:S02]  /*1250*/  FFMA.FTZ R32, R173, R217, R32 ;  /* 0x000000d9ad207223 */ /* 0x000fe40000010020 */
[----:B------:R-:W-:-:S02]  /*1260*/  FADD.FTZ R84, R84, R217 ;  /* 0x000000d954547221 */ /* 0x000fc40000010000 */
[----:B------:R-:W-:Y:S02]  /*1270*/  FMUL.FTZ R214, R20, R217 ;  /* 0x000000d914d67220 */ /* 0x000fe40000410000 */
[----:B------:R-:W-:Y:S02]  /*1280*/  FMUL.FTZ R175, R2, R231 ;  /* 0x000000e702af7220 */ /* 0x000fe40000410000 */
[-C--:B------:R-:W-:Y:S02]  /*1290*/  FFMA.FTZ R33, R172, R162.reuse, R33 ;  /* 0x000000a2ac217223 */ /* 0x080fe40000010021 */
[----:B------:R-:W-:Y:S02]  /*12a0*/  FADD.FTZ R85, R85, R162 ;  /* 0x000000a255557221 */ /* 0x000fe40000010000 */
[----:B------:R-:W-:Y:S02]  /*12b0*/  FMUL.FTZ R217, R19, R162 ;  /* 0x000000a213d97220 */ /* 0x000fe40000410000 */
[----:B------:R-:W-:-:S02]  /*12c0*/  FADD.FTZ R162, R203, R208 ;  /* 0x000000d0cba27221 */ /* 0x000fc40000010000 */
[----:B------:R-:W-:Y:S01]  /*12d0*/  FFMA.FTZ R201, R167, R208, R201 ;  /* 0x000000d0a7c97223 */ /* 0x000fe200000100c9 */
[----:B------:R-:W-:Y:S01]  /*12e0*/  PRMT R202, RZ, 0x7610, R154 ;  /* 0x00007610ffca7816 */ /* 0x000fe2000000009a */
[-C--:B------:R-:W-:Y:S02]  /*12f0*/  FFMA.FTZ R34, R175, R161.reuse, R34 ;  /* 0x000000a1af227223 */ /* 0x080fe40000010022 */
[----:B------:R-:W-:Y:S02]  /*1300*/  FADD.FTZ R86, R86, R161 ;  /* 0x000000a156567221 */ /* 0x000fe40000010000 */
[----:B------:R-:W-:Y:S02]  /*1310*/  FMUL.FTZ R216, R18, R161 ;  /* 0x000000a112d87220 */ /* 0x000fe40000410000 */
[----:B------:R-:W-:Y:S02]  /*1320*/  FADD.FTZ R161, R162, R211 ;  /* 0x000000d3a2a17221 */ /* 0x000fe40000010000 */
[----:B------:R-:W-:-:S02]  /*1330*/  FFMA.FTZ R201, R166, R211, R201 ;  /* 0x000000d3a6c97223 */ /* 0x000fc400000100c9 */
[----:B------:R-:W-:Y:S02]  /*1340*/  FMUL.FTZ R213, R23, R202 ;  /* 0x000000ca17d57220 */ /* 0x000fe40000410000 */
[----:B------:R-:W-:Y:S02]  /*1350*/  FADD.FTZ R162, R161, R210 ;  /* 0x000000d2a1a27221 */ /* 0x000fe40000010000 */
[C---:B------:R-:W-:Y:S02]  /*1360*/  FMUL.FTZ R168, R2.reuse, R221 ;  /* 0x000000dd02a87220 */ /* 0x040fe40000410000 */
[----:B------:R-:W-:Y:S02]  /*1370*/  FFMA.FTZ R201, R169, R210, R201 ;  /* 0x000000d2a9c97223 */ /* 0x000fe400000100c9 */
        /* <DEDUP_REMOVED lines=53> */
[----:B------:R-:W-:Y:S02]  /*16d0*/  FMUL.FTZ R180, R2, R245 ;  /* 0x000000f502b47220 */ /* 0x000fe40000410000 */
[----:B------:R-:W-:-:S02]  /*16e0*/  FMUL.FTZ R225, R9, R160 ;  /* 0x000000a009e17220 */ /* 0x000fc40000410000 */
        /* <DEDUP_REMOVED lines=44> */
.L_x_3815:
[----:B------:R-:W-:Y:S05]  /*19b0*/  BSYNC B0 ;  /* 0x0000000000007941 */ /* 0x000fea0003800000 */
.L_x_3813:
[----:B------:R-:W0:Y:S01]  /*19c0*/  S2R R150, SR_TID.X ;  /* 0x0000000000967919 */ /* 0x000e220000002100 */
[----:B------:R-:W-:Y:S01]  /*19d0*/  LOP3.LUT P1, RZ, R11, 0xff, RZ, 0xc0, !PT ;  /* 0x000000ff0bff7812 */ /* 0x000fe2000782c0ff */
[----:B-1---5:R-:W-:Y:S01]  /*19e0*/  IMAD.MOV.U32 R149, RZ, RZ, R194 ;  /* 0x000000ffff957224 */ /* 0x022fe200078e00c2 */
[----:B------:R-:W-:Y:S02]  /*19f0*/  MOV R148, R198 ;  /* 0x000000c600947202 */ /* 0x000fe40000000f00 */
[----:B------:R-:W-:Y:S02]  /*1a00*/  MOV R153, R190 ;  /* 0x000000be00997202 */ /* 0x000fe40000000f00 */
[----:B------:R-:W-:Y:S02]  /*1a10*/  PRMT R233, R148, 0x7610, R233 ;  /* 0x0000761094e97816 */ /* 0x000fe400000000e9 */
[----:B------:R-:W-:-:S02]  /*1a20*/  PRMT R203, R149, 0x7610, R203 ;  /* 0x0000761095cb7816 */ /* 0x000fc400000000cb */
[----:B------:R-:W-:Y:S02]  /*1a30*/  PRMT R202, R153, 0x7610, R202 ;  /* 0x0000761099ca7816 */ /* 0x000fe400000000ca */
[----:B0-----:R-:W-:Y:S02]  /*1a40*/  LOP3.LUT P0, RZ, R150, 0x1f, RZ, 0xc0, !PT ;  /* 0x0000001f96ff7812 */ /* 0x001fe4000780c0ff */
[----:B------:R-:W-:-:S04]  /*1a50*/  SHF.R.U32.HI R150, RZ, 0x5, R150 ;  /* 0x00000005ff967819 */ /* 0x000fc80000011696 */
[----:B------:R-:W-:-:S04]  /*1a60*/  LOP3.LUT R232, R150, 0x7fffff8, RZ, 0xc0, !PT ;  /* 0x07fffff896e87812 */ /* 0x000fc800078ec0ff */
[----:B------:R-:W-:Y:S01]  /*1a70*/  @!P1 IADD3 R232, R232, 0x8, RZ ;  /* 0x00000008e8e89810 */ /* 0x000fe20007ffe0ff */
[----:B------:R-:W-:Y:S05]  /*1a80*/  BRA.DIV ~URZ, `(.L_x_3816) ;  /* 0x000034927f007947 */ /* 0x000fea000b800000 */
[----:B------:R0:W1:Y:S02]  /*1a90*/  SHFL.DOWN PT, R154, R151, 0x10, 0x1f ;  /* 0x0a001f00979a7f89 */ /* 0x00006400000e0000 */
.L_x_3919:
        /* <DEDUP_REMOVED lines=18> */
.L_x_3920:
[----:B------:R-:W-:Y:S01]  /*1bc0*/  @!P0 LOP3.LUT R149, R150, 0x7, RZ, 0xc0, !PT ;  /* 0x0000000796958812 */ /* 0x000fe200078ec0ff */
[----:B--2---:R-:W-:Y:S01]  /*1bd0*/  FADD.FTZ R200, R155, R152 ;  /* 0x000000989bc87221 */ /* 0x004fe20000010000 */
[----:B------:R-:W-:Y:S01]  /*1be0*/  WARPSYNC 0xffffffff ;  /* 0xffffffff00007948 */ /* 0x000fe20003800000 */
[----:B-1----:R-:W-:Y:S01]  /*1bf0*/  FADD.FTZ R201, R201, R156 ;  /* 0x0000009cc9c97221 */ /* 0x002fe20000010000 */
[----:B------:R-:W-:Y:S01]  /*1c00*/  ISETP.GE.AND P6, PT, R197, 0x1, PT ;  /* 0x00000001c500780c */ /* 0x000fe20003fc6270 */
[----:B------:R-:W-:Y:S01]  /*1c10*/  @!P0 IMAD.IADD R234, R232, 0x1, R149 ;  /* 0x00000001e8ea8824 */ /* 0x000fe200078e0295 */
[----:B------:R-:W-:Y:S02]  /*1c20*/  @!P5 ISETP.NE.U32.AND P1, PT, RZ, c[0x0][0x218], PT ;  /* 0x00008600ff00da0c */ /* 0x000fe40003f25070 */
[----:B------:R-:W-:Y:S02]  /*1c30*/  @!P5 ISETP.NE.U32.AND P2, PT, RZ, c[0x0][0x218], PT ;  /* 0x00008600ff00da0c */ /* 0x000fe40003f45070 */
[----:B------:R1:W-:Y:S04]  /*1c40*/  @!P0 STS.64 [R234.X8+0x6000], R200 ;  /* 0x006000c8ea008388 */ /* 0x0003e80000008a00 */
[----:B------:R-:W-:Y:S01]  /*1c50*/  BAR.SYNC.DEFER_BLOCKING 0x0 ;  /* 0x0000000000007b1d */ /* 0x000fe20000010000 */
[----:B------:R-:W-:-:S02]  /*1c60*/  @!P5 ISETP.NE.AND.EX P1, PT, RZ, c[0x0][0x21c], PT, P1 ;  /* 0x00008700ff00da0c */ /* 0x000fc40003f25310 */
[----:B------:R-:W-:Y:S02]  /*1c70*/  @P6 IADD3 R197, R197, -0x1, RZ ;  /* 0xffffffffc5c56810 */ /* 0x000fe40007ffe0ff */
[----:B------:R-:W-:Y:S01]  /*1c80*/  @!P5 ISETP.NE.U32.AND P0, PT, RZ, c[0x0][0x218], PT ;  /* 0x00008600ff00da0c */ /* 0x000fe20003f05070 */
[----:B------:R-:W-:Y:S01]  /*1c90*/  BSSY B0, `(.L_x_3818) ;  /* 0x000002a000007945 */ /* 0x000fe20003800000 */
[----:B------:R-:W-:Y:S01]  /*1ca0*/  @!P5 ISETP.NE.AND.EX P2, PT, RZ, c[0x0][0x21c], PT, P2 ;  /* 0x00008700ff00da0c */ /* 0x000fe20003f45320 */
[----:B------:R-:W-:Y:S01]  /*1cb0*/  @P6 IMAD R197, R197, c[0x0][0x168], RZ ;  /* 0x00005a00c5c56a24 */ /* 0x000fe200078e02ff */
[----:B-1----:R-:W-:Y:S01]  /*1cc0*/  HFMA2.MMA R200, -RZ, RZ, 0, 0 ;  /* 0x00000000ffc87435 */ /* 0x002fe200000001ff */
[----:B------:R-:W1:Y:S04]  /*1cd0*/  LDS.128 R148, [R232.X8+0x6000] ;  /* 0x00600000e8947984 */ /* 0x000e680000008c00 */
[----:B0-----:R-:W0:Y:S04]  /*1ce0*/  LDS.128 R152, [R232.X8+0x6010] ;  /* 0x00601000e8987984 */ /* 0x001e280000008c00 */
[----:B------:R-:W2:Y:S04]  /*1cf0*/  LDS.128 R156, [R232.X8+0x6020] ;  /* 0x00602000e89c7984 */ /* 0x000ea80000008c00 */
[----:B------:R-:W3:Y:S01]  /*1d00*/  LDS.128 R160, [R232.X8+0x6030] ;  /* 0x00603000e8a07984 */ /* 0x000ee20000008c00 */
[----:B-1----:R-:W-:-:S02]  /*1d10*/  FADD.FTZ R235, RZ, R148 ;  /* 0x00000094ffeb7221 */ /* 0x002fc40000010000 */
[----:B------:R-:W-:Y:S02]  /*1d20*/  FADD.FTZ R148, RZ, R149 ;  /* 0x00000095ff947221 */ /* 0x000fe40000010000 */
[----:B------:R-:W-:Y:S01]  /*1d30*/  FADD.FTZ R235, R150, R235 ;  /* 0x000000eb96eb7221 */ /* 0x000fe20000010000 */
[----:B------:R-:W-:Y:S01]  /*1d40*/  @P6 SHF.R.S32.HI R150, RZ, 0x1f, R197 ;  /* 0x0000001fff966819 */ /* 0x000fe200000114c5 */
[----:B------:R-:W-:Y:S02]  /*1d50*/  FADD.FTZ R148, R151, R148 ;  /* 0x0000009497947221 */ /* 0x000fe40000010000 */
[----:B------:R-:W-:Y:S01]  /*1d60*/  @P6 IMAD.MOV.U32 R149, RZ, RZ, 0x10 ;  /* 0x00000010ff956424 */ /* 0x000fe200078e00ff */
[----:B------:R-:W-:Y:S01]  /*1d70*/  @P6 LEA.HI R150, R150, R197, RZ, 0x3 ;  /* 0x000000c596966211 */ /* 0x000fe200078f18ff */
[----:B0-----:R-:W-:Y:S02]  /*1d80*/  FADD.FTZ R148, R148, R153 ;  /* 0x0000009994947221 */ /* 0x001fe40000010000 */
[----:B------:R-:W-:Y:S01]  /*1d90*/  FADD.FTZ R235, R235, R152 ;  /* 0x00000098ebeb7221 */ /* 0x000fe20000010000 */
[----:B------:R-:W-:Y:S01]  /*1da0*/  @P6 LEA.HI.SX32 R200, R150, R189, 0x1d ;  /* 0x000000bd96c86211 */ /* 0x000fe200078feaff */
[----:B------:R-:W-:-:S02]  /*1db0*/  FADD.FTZ R148, R155, R148 ;  /* 0x000000949b947221 */ /* 0x000fc40000010000 */
[----:B------:R-:W-:Y:S02]  /*1dc0*/  FADD.FTZ R235, R154, R235 ;  /* 0x000000eb9aeb7221 */ /* 0x000fe40000010000 */
[----:B--2---:R-:W-:Y:S02]  /*1dd0*/  FADD.FTZ R148, R148, R157 ;  /* 0x0000009d94947221 */ /* 0x004fe40000010000 */
[----:B------:R-:W-:Y:S02]  /*1de0*/  FADD.FTZ R235, R235, R156 ;  /* 0x0000009cebeb7221 */ /* 0x000fe40000010000 */
[----:B------:R-:W-:Y:S02]  /*1df0*/  FADD.FTZ R148, R159, R148 ;  /* 0x000000949f947221 */ /* 0x000fe40000010000 */
[----:B------:R-:W-:Y:S02]  /*1e00*/  FADD.FTZ R235, R158, R235 ;  /* 0x000000eb9eeb7221 */ /* 0x000fe40000010000 */
[----:B---3--:R-:W-:-:S02]  /*1e10*/  FADD.FTZ R150, R148, R161 ;  /* 0x000000a194967221 */ /* 0x008fc40000010000 */
[----:B------:R-:W-:-:S04]  /*1e20*/  @P6 IMAD.WIDE.U32 R148, R200, R149, c[0x0][0x170] ;  /* 0x00005c00c8946625 */ /* 0x000fc800078e0095 */
[----:B------:R-:W-:Y:S01]  /*1e30*/  FADD.FTZ R235, R235, R160 ;  /* 0x000000a0ebeb7221 */ /* 0x000fe20000010000 */
[----:B------:R0:W5:Y:S01]  /*1e40*/  @P6 LDG.E.128 R132, [R148.64] ;  /* 0x0000000494846981 */ /* 0x000162000c1e1d00 */
[----:B------:R-:W-:Y:S02]  /*1e50*/  FADD.FTZ R150, R163, R150 ;  /* 0x00000096a3967221 */ /* 0x000fe40000010000 */
[----:B------:R-:W-:Y:S01]  /*1e60*/  FADD.FTZ R161, R162, R235 ;  /* 0x000000eba2a17221 */ /* 0x000fe20000010000 */
[----:B------:R-:W-:Y:S01]  /*1e70*/  @!P5 FSEL R151, R108, RZ, P1 ;  /* 0x000000ff6c97d208 */ /* 0x000fe20000800000 */
[----:B------:R-:W-:Y:S02]  /*1e80*/  FMUL.FTZ R160, R150, c[0x0][0x1e0] ;  /* 0x0000780096a07a20 */ /* 0x000fe40000410000 */
[----:B------:R-:W-:Y:S01]  /*1e90*/  FMUL.FTZ R161, R161, c[0x0][0x1e0] ;  /* 0x00007800a1a17a20 */ /* 0x000fe20000410000 */
[----:B------:R-:W-:Y:S05]  /*1ea0*/  @!P5 BRA `(.L_x_3819) ;  /* 0x000000800000d947 */ /* 0x000fea0003800000 */
[----:B------:R-:W-:Y:S02]  /*1eb0*/  ISETP.NE.AND P3, PT, R12, RZ, PT ;  /* 0x000000ff0c00720c */ /* 0x000fe40003f65270 */
[----:B------:R-:W-:-:S02]  /*1ec0*/  ISETP.NE.U32.AND P1, PT, RZ, c[0x0][0x218], PT ;  /* 0x00008600ff007a0c */ /* 0x000fc40003f25070 */
[----:B0-----:R-:W-:Y:S02]  /*1ed0*/  FSEL R148, R161, RZ, !P3 ;  /* 0x000000ffa1947208 */ /* 0x001fe40005800000 */
[----:B------:R-:W-:-:S03]  /*1ee0*/  ISETP.NE.AND.EX P1, PT, RZ, c[0x0][0x21c], PT, P1 ;  /* 0x00008700ff007a0c */ /* 0x000fc60003f25310 */
[----:B------:R-:W-:-:S04]  /*1ef0*/  FFMA.FTZ R149, R165, R160, R148 ;  /* 0x000000a0a5957223 */ /* 0x000fc80000010094 */
[----:B------:R-:W-:-:S04]  /*1f00*/  FADD.FTZ R149, R206, -R149 ;  /* 0x80000095ce957221 */ /* 0x000fc80000010000 */
[----:B------:R-:W-:-:S04]  /*1f10*/  FMUL.FTZ R151, R2, R149 ;  /* 0x0000009502977220 */ /* 0x000fc80000410000 */
[----:B------:R-:W-:Y:S02]  /*1f20*/  @P1 FADD.FTZ R151, R108, R151 ;  /* 0x000000976c971221 */ /* 0x000fe40000010000 */
.L_x_3819:
[----:B------:R-:W-:Y:S05]  /*1f30*/  BSYNC B0 ;  /* 0x0000000000007941 */ /* 0x000fea0003800000 */
.L_x_3818:
[----:B------:R-:W-:Y:S01]  /*1f40*/  BSSY B0, `(.L_x_3820) ;  /* 0x000000e000007945 */ /* 0x000fe20003800000 */
[----:B------:R-:W-:Y:S05]  /*1f50*/  @!P6 BRA `(.L_x_3821) ;  /* 0x000000c00000e947 */ /* 0x000fea0003800000 */
[----:B------:R-:W-:Y:S01]  /*1f60*/  LOP3.LUT P1, RZ, R233, 0xff, RZ, 0xc0, !PT ;  /* 0x000000ffe9ff7812 */ /* 0x000fe2000782c0ff */
[----:B0-----:R-:W-:Y:S01]  /*1f70*/  FMUL.FTZ R148, R151, c[0x0][0x1ec] ;  /* 0x00007b0097947a20 */ /* 0x001fe20000410000 */
        /* <DEDUP_REMOVED lines=10> */
.L_x_3821:
[----:B------:R-:W-:Y:S05]  /*2020*/  BSYNC B0 ;  /* 0x0000000000007941 */ /* 0x000fea0003800000 */
.L_x_3820:
[----:B------:R-:W-:Y:S01]  /*2030*/  @!P5 ISETP.NE.AND.EX P0, PT, RZ, c[0x0][0x21c], PT, P0 ;  /* 0x00008700ff00da0c */ /* 0x000fe20003f05300 */
[----:B------:R-:W-:Y:S01]  /*2040*/  BSSY B0, `(.L_x_3822) ;  /* 0x0000020000007945 */ /* 0x000fe20003800000 */
[----:B------:R-:W-:Y:S02]  /*2050*/  @!P5 FSEL R157, R110, RZ, P2 ;  /* 0x000000ff6e9dd208 */ /* 0x000fe40001000000 */
[----:B------:R-:W-:Y:S02]  /*2060*/  @!P5 FSEL R152, R111, RZ, P0 ;  /* 0x000000ff6f98d208 */ /* 0x000fe40000000000 */
[----:B------:R-:W-:Y:S02]  /*2070*/  @!P5 ISETP.NE.U32.AND P3, PT, RZ, c[0x0][0x218], PT ;  /* 0x00008600ff00da0c */ /* 0x000fe40003f65070 */
[----:B------:R-:W-:Y:S02]  /*2080*/  @!P5 ISETP.NE.U32.AND P2, PT, RZ, c[0x0][0x218], PT ;  /* 0x00008600ff00da0c */ /* 0x000fe40003f45070 */
[----:B------:R-:W-:-:S02]  /*2090*/  ISETP.NE.U32.AND P0, PT, RZ, c[0x0][0x258], PT ;  /* 0x00009600ff007a0c */ /* 0x000fc40003f05070 */
[----:B------:R-:W-:Y:S02]  /*20a0*/  @!P5 ISETP.NE.U32.AND P1, PT, RZ, c[0x0][0x218], PT ;  /* 0x00008600ff00da0c */ /* 0x000fe40003f25070 */
[----:B------:R-:W-:Y:S02]  /*20b0*/  @!P5 ISETP.NE.AND.EX P3, PT, RZ, c[0x0][0x21c], PT, P3 ;  /* 0x00008700ff00da0c */ /* 0x000fe40003f65330 */
[----:B------:R-:W-:Y:S02]  /*20c0*/  @!P5 ISETP.NE.AND.EX P2, PT, RZ, c[0x0][0x21c], PT, P2 ;  /* 0x00008700ff00da0c */ /* 0x000fe40003f45320 */
[----:B------:R-:W-:Y:S02]  /*20d0*/  ISETP.NE.AND.EX P0, PT, RZ, c[0x0][0x25c], PT, P0 ;  /* 0x00009700ff007a0c */ /* 0x000fe40003f05300 */
[----:B------:R-:W-:Y:S02]  /*20e0*/  @!P5 ISETP.NE.AND.EX P1, PT, RZ, c[0x0][0x21c], PT, P1 ;  /* 0x00008700ff00da0c */ /* 0x000fe40003f25310 */
[----:B------:R-:W-:-:S02]  /*20f0*/  @!P5 FSEL R154, R113, RZ, P3 ;  /* 0x000000ff719ad208 */ /* 0x000fc40001800000 */
[----:B------:R-:W-:Y:S02]  /*2100*/  @!P5 FSEL R155, R114, RZ, P2 ;  /* 0x000000ff729bd208 */ /* 0x000fe40001000000 */
[----:B------:R-:W-:Y:S02]  /*2110*/  @!P5 ISETP.NE.U32.AND P3, PT, RZ, c[0x0][0x218], PT ;  /* 0x00008600ff00da0c */ /* 0x000fe40003f65070 */
[----:B------:R-:W-:Y:S02]  /*2120*/  @!P5 ISETP.NE.U32.AND P2, PT, RZ, c[0x0][0x218], PT ;  /* 0x00008600ff00da0c */ /* 0x000fe40003f45070 */
[----:B------:R-:W-:Y:S02]  /*2130*/  @!P5 FSEL R153, R112, RZ, P1 ;  /* 0x000000ff7099d208 */ /* 0x000fe40000800000 */
[----:B------:R-:W-:Y:S02]  /*2140*/  ISETP.NE.U32.AND P1, PT, RZ, c[0x0][0x258], PT ;  /* 0x00009600ff007a0c */ /* 0x000fe40003f25070 */
[----:B------:R-:W-:-:S02]  /*2150*/  @!P5 ISETP.NE.AND.EX P3, PT, RZ, c[0x0][0x21c], PT, P3 ;  /* 0x00008700ff00da0c */ /* 0x000fc40003f65330 */
[----:B------:R-:W-:Y:S02]  /*2160*/  @!P5 ISETP.NE.AND.EX P2, PT, RZ, c[0x0][0x21c], PT, P2 ;  /* 0x00008700ff00da0c */ /* 0x000fe40003f45320 */
[----:B------:R-:W-:Y:S02]  /*2170*/  ISETP.NE.AND.EX P1, PT, RZ, c[0x0][0x25c], PT, P1 ;  /* 0x00009700ff007a0c */ /* 0x000fe40003f25310 */
[----:B------:R-:W-:Y:S02]  /*2180*/  @!P5 FSEL R156, R115, RZ, P3 ;  /* 0x000000ff739cd208 */ /* 0x000fe40001800000 */
[----:B------:R-:W-:Y:S02]  /*2190*/  @P0 MOV R197, 0x20 ;  /* 0x0000002000c50802 */ /* 0x000fe40000000f00 */
[----:B------:R-:W-:Y:S01]  /*21a0*/  @!P5 FSEL R150, R109, RZ, P2 ;  /* 0x000000ff6d96d208 */ /* 0x000fe20001000000 */
        /* <DEDUP_REMOVED lines=9> */
.L_x_3823:
[----:B------:R-:W-:Y:S05]  /*2240*/  BSYNC B0 ;  /* 0x0000000000007941 */ /* 0x000fea0003800000 */
.L_x_3822:
[----:B------:R-:W-:Y:S01]  /*2250*/  BSSY B0, `(.L_x_3824) ;  /* 0x000000d000007945 */ /* 0x000fe20003800000 */
[----:B------:R-:W-:Y:S05]  /*2260*/  @!P6 BRA `(.L_x_3825) ;  /* 0x000000b00000e947 */ /* 0x000fea0003800000 */
[----:B------:R-:W-:Y:S01]  /*2270*/  LOP3.LUT P2, RZ, R198, 0xff00, RZ, 0xc0, !PT ;  /* 0x0000ff00c6ff7812 */ /* 0x000fe2000784c0ff */
[----:B0-----:R-:W-:-:S04]  /*2280*/  FMUL.FTZ R148, R150, c[0x0][0x1ec] ;  /* 0x00007b0096947a20 */ /* 0x001fc80000410000 */
        /* <DEDUP_REMOVED lines=9> */
.L_x_3825:
[----:B------:R-:W-:Y:S05]  /*2320*/  BSYNC B0 ;  /* 0x0000000000007941 */ /* 0x000fea0003800000 */
.L_x_3824:
[----:B------:R-:W-:Y:S01]  /*2330*/  BSSY B0, `(.L_x_3826) ;  /* 0x000000a000007945 */ /* 0x000fe20003800000 */
        /* <DEDUP_REMOVED lines=9> */
.L_x_3827:
[----:B------:R-:W-:Y:S05]  /*23d0*/  BSYNC B0 ;  /* 0x0000000000007941 */ /* 0x000fea0003800000 */
.L_x_3826:
[----:B------:R-:W-:Y:S01]  /*23e0*/  BSSY B0, `(.L_x_3828) ;  /* 0x000000e000007945 */ /* 0x000fe20003800000 */
[----:B------:R-:W-:Y:S05]  /*23f0*/  @!P6 BRA `(.L_x_3829) ;  /* 0x000000c00000e947 */ /* 0x000fea0003800000 */
[----:B------:R-:W-:Y:S01]  /*2400*/  LOP3.LUT P2, RZ, R198, 0xff0000, RZ, 0xc0, !PT ;  /* 0x00ff0000c6ff7812 */ /* 0x000fe2000784c0ff */
[----:B0-----:R-:W-:Y:S01]  /*2410*/  FMUL.FTZ R148, R157, c[0x0][0x1ec] ;  /* 0x00007b009d947a20 */ /* 0x001fe20000410000 */
[----:B------:R-:W-:Y:S01]  /*2420*/  HFMA2.MMA R159, -RZ, RZ, 0, 0 ;  /* 0x00000000ff9f7435 */ /* 0x000fe200000001ff */
        /* <DEDUP_REMOVED lines=9> */
.L_x_3829:
[----:B------:R-:W-:Y:S05]  /*24c0*/  BSYNC B0 ;  /* 0x0000000000007941 */ /* 0x000fea0003800000 */
.L_x_3828:
        /* <DEDUP_REMOVED lines=10> */
.L_x_3831:
[----:B------:R-:W-:Y:S05]  /*2570*/  BSYNC B0 ;  /* 0x0000000000007941 */ /* 0x000fea0003800000 */
.L_x_3830:
        /* <DEDUP_REMOVED lines=13> */
.L_x_3833:
[----:B------:R-:W-:Y:S05]  /*2650*/  BSYNC B0 ;  /* 0x0000000000007941 */ /* 0x000fea0003800000 */
.L_x_3832:
        /* <DEDUP_REMOVED lines=10> */
.L_x_3835:
[----:B------:R-:W-:Y:S05]  /*2700*/  BSYNC B0 ;  /* 0x0000000000007941 */ /* 0x000fea0003800000 */
.L_x_3834:
        /* <DEDUP_REMOVED lines=14> */
.L_x_3837:
[----:B------:R-:W-:Y:S05]  /*27f0*/  BSYNC B0 ;  /* 0x0000000000007941 */ /* 0x000fea0003800000 */
.L_x_3836:
        /* <DEDUP_REMOVED lines=10> */
.L_x_3839:
[----:B------:R-:W-:Y:S05]  /*28a0*/  BSYNC B0 ;  /* 0x0000000000007941 */ /* 0x000fea0003800000 */
.L_x_3838:
        /* <DEDUP_REMOVED lines=13> */
.L_x_3841:
[----:B------:R-:W-:Y:S05]  /*2980*/  BSYNC B0 ;  /* 0x0000000000007941 */ /* 0x000fea0003800000 */
.L_x_3840:
        /* <DEDUP_REMOVED lines=10> */
.L_x_3843:
[----:B------:R-:W-:Y:S05]  /*2a30*/  BSYNC B0 ;  /* 0x0000000000007941 */ /* 0x000fea0003800000 */
.L_x_3842:
        /* <DEDUP_REMOVED lines=14> */
.L_x_3845:
[----:B------:R-:W-:Y:S05]  /*2b20*/  BSYNC B0 ;  /* 0x0000000000007941 */ /* 0x000fea0003800000 */
.L_x_3844:
        /* <DEDUP_REMOVED lines=10> */
.L_x_3847:
[----:B------:R-:W-:Y:S05]  /*2bd0*/  BSYNC B0 ;  /* 0x0000000000007941 */ /* 0x000fea0003800000 */
.L_x_3846:
        /* <DEDUP_REMOVED lines=13> */
.L_x_3849:
[----:B------:R-:W-:Y:S05]  /*2cb0*/  BSYNC B0 ;  /* 0x0000000000007941 */ /* 0x000fea0003800000 */
.L_x_3848:
[----:B0-----:R-:W-:Y:S01]  /*2cc0*/  SEL R148, R151, R140, P1 ;  /* 0x0000008c97947207 */ /* 0x001fe20000800000 */
[----:B------:R-:W-:Y:S01]  /*2cd0*/  @P6 IMAD.MOV.U32 R159, RZ, RZ, 0x10 ;  /* 0x00000010ff9f6424 */ /* 0x000fe200078e00ff */
[----:B------:R-:W-:Y:S01]  /*2ce0*/  SEL R151, R152, R143, P1 ;  /* 0x0000008f98977207 */ /* 0x000fe20000800000 */
[----:B------:R-:W-:Y:S01]  /*2cf0*/  @P0 IMAD.WIDE.U32 R196, R196, R197, c[0x0][0x258] ;  /* 0x00009600c4c40625 */ /* 0x000fe200078e00c5 */
[----:B------:R-:W-:Y:S01]  /*2d00*/  SEL R152, R153, R144, P1 ;  /* 0x0000009099987207 */ /* 0x000fe20000800000 */
[----:B------:R-:W-:Y:S01]  /*2d10*/  BSSY B0, `(.L_x_3850) ;  /* 0x0000012000007945 */ /* 0x000fe20003800000 */
[----:B------:R-:W-:Y:S02]  /*2d20*/  SEL R153, R154, R145, P1 ;  /* 0x000000919a997207 */ /* 0x000fe40000800000 */
[----:B------:R-:W-:Y:S02]  /*2d30*/  SEL R149, R150, R141, P1 ;  /* 0x0000008d96957207 */ /* 0x000fe40000800000 */
[----:B------:R-:W-:-:S02]  /*2d40*/  SEL R154, R155, R146, P1 ;  /* 0x000000929b9a7207 */ /* 0x000fc40000800000 */
[----:B------:R-:W-:Y:S02]  /*2d50*/  SEL R150, R157, R142, P1 ;  /* 0x0000008e9d967207 */ /* 0x000fe40000800000 */
[----:B------:R-:W-:Y:S01]  /*2d60*/  SEL R155, R156, R147, P1 ;  /* 0x000000939c9b7207 */ /* 0x000fe20000800000 */
[----:B------:R-:W-:Y:S01]  /*2d70*/  @P6 IMAD.WIDE.U32 R156, R200, R159, c[0x0][0x248] ;  /* 0x00009200c89c6625 */ /* 0x000fe200078e009f */
[----:B------:R-:W-:Y:S01]  /*2d80*/  @!P5 ISETP.NE.U32.AND P2, PT, RZ, c[0x0][0x218], PT ;  /* 0x00008600ff00da0c */ /* 0x000fe20003f45070 */
[----:B------:R0:W-:Y:S03]  /*2d90*/  @P0 STG.E.128 [R196.64], R148 ;  /* 0x00000094c4000986 */ /* 0x0001e6000c101d04 */
[----:B------:R-:W-:Y:S01]  /*2da0*/  @!P5 ISETP.NE.AND.EX P2, PT, RZ, c[0x0][0x21c], PT, P2 ;  /* 0x00008700ff00da0c */ /* 0x000fe20003f45320 */
[----:B------:R0:W-:Y:S03]  /*2db0*/  @P0 STG.E.128 [R196.64+0x10], R152 ;  /* 0x00001098c4000986 */ /* 0x0001e6000c101d04 */
[----:B------:R-:W-:Y:S01]  /*2dc0*/  @!P5 FSEL R163, R116, RZ, P2 ;  /* 0x000000ff74a3d208 */ /* 0x000fe20001000000 */
[----:B------:R0:W-:Y:S01]  /*2dd0*/  @P6 STG.E.128 [R156.64], R136 ;  /* 0x000000889c006986 */ /* 0x0001e2000c101d04 */
[----:B------:R-:W-:Y:S05]  /*2de0*/  @!P6 BRA `(.L_x_3851) ;  /* 0x000000400000e947 */ /* 0x000fea0003800000 */
[----:B-----5:R-:W-:Y:S02]  /*2df0*/  IADD3 R132, R200, 0x100, RZ ;  /* 0x00000100c8847810 */ /* 0x020fe40007ffe0ff */
[----:B------:R-:W-:-:S05]  /*2e00*/  MOV R133, 0x10 ;  /* 0x0000001000857802 */ /* 0x000fca0000000f00 */
[----:B------:R-:W-:-:S06]  /*2e10*/  IMAD.WIDE.U32 R132, R132, R133, c[0x0][0x170] ;  /* 0x00005c0084847625 */ /* 0x000fcc00078e0085 */
[----:B------:R-:W5:Y:S02]  /*2e20*/  LDG.E.128 R132, [R132.64] ;  /* 0x0000000484847981 */ /* 0x000f64000c1e1d00 */
.L_x_3851:
[----:B------:R-:W-:Y:S05]  /*2e30*/  BSYNC B0 ;  /* 0x0000000000007941 */ /* 0x000fea0003800000 */
.L_x_3850:
        /* <DEDUP_REMOVED lines=10> */
.L_x_3853:
[----:B------:R-:W-:Y:S05]  /*2ee0*/  BSYNC B0 ;  /* 0x0000000000007941 */ /* 0x000fea0003800000 */
.L_x_3852:
[----:B------:R-:W-:Y:S01]  /*2ef0*/  @!P5 ISETP.NE.U32.AND P2, PT, RZ, c[0x0][0x218], PT ;  /* 0x00008600ff00da0c */ /* 0x000fe20003f45070 */
[----:B------:R-:W-:Y:S01]  /*2f00*/  BSSY B0, `(.L_x_3854) ;  /* 0x0000011000007945 */ /* 0x000fe20003800000 */
[----:B------:R-:W-:Y:S02]  /*2f10*/  @!P5 ISETP.NE.U32.AND P3, PT, RZ, c[0x0][0x218], PT ;  /* 0x00008600ff00da0c */ /* 0x000fe40003f65070 */
[----:B------:R-:W-:-:S04]  /*2f20*/  @!P5 ISETP.NE.AND.EX P2, PT, RZ, c[0x0][0x21c], PT, P2 ;  /* 0x00008700ff00da0c */ /* 0x000fc80003f45320 */
[----:B0-----:R-:W-:Y:S01]  /*2f30*/  @!P5 FSEL R151, R118, RZ, P2 ;  /* 0x000000ff7697d208 */ /* 0x001fe20001000000 */
[----:B------:R-:W-:Y:S05]  /*2f40*/  @!P6 BRA `(.L_x_3855) ;  /* 0x000000c00000e947 */ /* 0x000fea0003800000 */
[----:B------:R-:W-:Y:S01]  /*2f50*/  LOP3.LUT P2, RZ, R203, 0xff, RZ, 0xc0, !PT ;  /* 0x000000ffcbff7812 */ /* 0x000fe2000784c0ff */
[----:B------:R-:W-:Y:S01]  /*2f60*/  FMUL.FTZ R148, R163, c[0x0][0x1ec] ;  /* 0x00007b00a3947a20 */ /* 0x000fe20000410000 */
[----:B------:R-:W-:Y:S01]  /*2f70*/  HFMA2.MMA R149, -RZ, RZ, 0, 0 ;  /* 0x00000000ff957435 */ /* 0x000fe200000001ff */
[----:B------:R-:W-:Y:S02]  /*2f80*/  IMAD.MOV.U32 R153, RZ, RZ, RZ ;  /* 0x000000ffff997224 */ /* 0x000fe400078e00ff */
[----:B------:R-:W-:-:S08]  /*2f90*/  FMUL.FTZ R155, R148, c[0x0][0x1e8] ;  /* 0x00007a00949b7a20 */ /* 0x000fd00000410000 */
[----:B------:R-:W-:Y:S02]  /*2fa0*/  @P2 PRMT R148, RZ, 0x5410, R100 ;  /* 0x00005410ff942816 */ /* 0x000fe40000000064 */
[----:B-----5:R-:W-:-:S03]  /*2fb0*/  @P2 PRMT R150, RZ, 0x5410, R132 ;  /* 0x00005410ff962816 */ /* 0x020fc60000000084 */
[----:B------:R-:W-:Y:S02]  /*2fc0*/  @P2 FMUL.FTZ R149, R155, R148 ;  /* 0x000000949b952220 */ /* 0x000fe40000410000 */
[----:B------:R-:W-:-:S03]  /*2fd0*/  @P2 FMUL.FTZ R153, R150, R155 ;  /* 0x0000009b96992220 */ /* 0x000fc60000410000 */
[----:B------:R-:W-:Y:S01]  /*2fe0*/  F2FP.BF16.PACK_AB R149, RZ, R149 ;  /* 0x00000095ff95723e */ /* 0x000fe200000010ff */
[----:B------:R-:W-:-:S03]  /*2ff0*/  FADD.FTZ R60, R60, R153 ;  /* 0x000000993c3c7221 */ /* 0x000fc60000010000 */
[----:B------:R-:W-:Y:S02]  /*3000*/  PRMT R136, R149, 0x7610, R136 ;  /* 0x0000761095887816 */ /* 0x000fe40000000088 */
.L_x_3855:
[----:B------:R-:W-:Y:S05]  /*3010*/  BSYNC B0 ;  /* 0x0000000000007941 */ /* 0x000fea0003800000 */
.L_x_3854:
[----:B------:R-:W-:Y:S01]  /*3020*/  @!P5 ISETP.NE.U32.AND P2, PT, RZ, c[0x0][0x218], PT ;  /* 0x00008600ff00da0c */ /* 0x000fe20003f45070 */
[----:B------:R-:W-:Y:S01]  /*3030*/  BSSY B0, `(.L_x_3856) ;  /* 0x000001a000007945 */ /* 0x000fe20003800000 */
[----:B------:R-:W-:Y:S02]  /*3040*/  @!P5 ISETP.NE.AND.EX P3, PT, RZ, c[0x0][0x21c], PT, P3 ;  /* 0x00008700ff00da0c */ /* 0x000fe40003f65330 */
[----:B------:R-:W-:Y:S02]  /*3050*/  @!P5 ISETP.NE.AND.EX P2, PT, RZ, c[0x0][0x21c], PT, P2 ;  /* 0x00008700ff00da0c */ /* 0x000fe40003f45320 */
[----:B------:R-:W-:Y:S02]  /*3060*/  @!P5 FSEL R152, R119, RZ, P3 ;  /* 0x000000ff7798d208 */ /* 0x000fe40001800000 */
[----:B------:R-:W-:Y:S02]  /*3070*/  @!P5 FSEL R153, R120, RZ, P2 ;  /* 0x000000ff7899d208 */ /* 0x000fe40001000000 */
[----:B------:R-:W-:-:S02]  /*3080*/  @!P5 ISETP.NE.U32.AND P3, PT, RZ, c[0x0][0x218], PT ;  /* 0x00008600ff00da0c */ /* 0x000fc40003f65070 */
[----:B------:R-:W-:Y:S02]  /*3090*/  @!P5 ISETP.NE.U32.AND P2, PT, RZ, c[0x0][0x218], PT ;  /* 0x00008600ff00da0c */ /* 0x000fe40003f45070 */
        /* <DEDUP_REMOVED lines=19> */
.L_x_3857:
[----:B------:R-:W-:Y:S05]  /*31d0*/  BSYNC B0 ;  /* 0x0000000000007941 */ /* 0x000fea0003800000 */
.L_x_3856:
[----:B------:R-:W-:Y:S01]  /*31e0*/  BSSY B0, `(.L_x_3858) ;  /* 0x000000d000007945 */ /* 0x000fe20003800000 */
        /* <DEDUP_REMOVED lines=12> */
.L_x_3859:
[----:B------:R-:W-:Y:S05]  /*32b0*/  BSYNC B0 ;  /* 0x0000000000007941 */ /* 0x000fea0003800000 */
.L_x_3858:
        /* <DEDUP_REMOVED lines=10> */
.L_x_3861:
[----:B------:R-:W-:Y:S05]  /*3360*/  BSYNC B0 ;  /* 0x0000000000007941 */ /* 0x000fea0003800000 */
.L_x_3860:
[----:B------:R-:W-:Y:S01]  /*3370*/  BSSY B0, `(.L_x_3862) ;  /* 0x000000e000007945 */ /* 0x000fe20003800000 */
        /* <DEDUP_REMOVED lines=13> */
.L_x_3863:
[----:B------:R-:W-:Y:S05]  /*3450*/  BSYNC B0 ;  /* 0x0000000000007941 */ /* 0x000fea0003800000 */
.L_x_3862:
        /* <DEDUP_REMOVED lines=10> */
.L_x_3865:
[----:B------:R-:W-:Y:S05]  /*3500*/  BSYNC B0 ;  /* 0x0000000000007941 */ /* 0x000fea0003800000 */
.L_x_3864:
        /* <DEDUP_REMOVED lines=13> */
.L_x_3867:
[----:B------:R-:W-:Y:S05]  /*35e0*/  BSYNC B0 ;  /* 0x0000000000007941 */ /* 0x000fea0003800000 */
.L_x_3866:
        /* <DEDUP_REMOVED lines=10> */
.L_x_3869:
[----:B------:R-:W-:Y:S05]  /*3690*/  BSYNC B0 ;  /* 0x0000000000007941 */ /* 0x000fea0003800000 */
.L_x_3868:
[----:B------:R-:W-:Y:S01]  /*36a0*/  BSSY B0, `(.L_x_3870) ;  /* 0x000000e000007945 */ /* 0x000fe20003800000 */
[----:B------:R-:W-:Y:S05]  /*36b0*/  @!P6 BRA `(.L_x_3871) ;  /* 0x000000c00000e947 */ /* 0x000fea0003800000 */
[----:B------:R-:W-:Y:S01]  /*36c0*/  LOP3.LUT P2, RZ, R195, 0xff, RZ, 0xc0, !PT ;  /* 0x000000ffc3ff7812 */ /* 0x000fe2000784c0ff */
[----:B------:R-:W-:Y:S01]  /*36d0*/  FMUL.FTZ R148, R153, c[0x0][0x1ec] ;  /* 0x00007b0099947a20 */ /* 0x000fe20000410000 */
        /* <DEDUP_REMOVED lines=10> */
.L_x_3871:
[----:B------:R-:W-:Y:S05]  /*3780*/  BSYNC B0 ;  /* 0x0000000000007941 */ /* 0x000fea0003800000 */
.L_x_3870:
        /* <DEDUP_REMOVED lines=10> */
.L_x_3873:
[----:B------:R-:W-:Y:S05]  /*3830*/  BSYNC B0 ;  /* 0x0000000000007941 */ /* 0x000fea0003800000 */
.L_x_3872:
        /* <DEDUP_REMOVED lines=13> */
.L_x_3875:
[----:B------:R-:W-:Y:S05]  /*3910*/  BSYNC B0 ;  /* 0x0000000000007941 */ /* 0x000fea0003800000 */
.L_x_3874:
        /* <DEDUP_REMOVED lines=10> */
.L_x_3877:
[----:B------:R-:W-:Y:S05]  /*39c0*/  BSYNC B0 ;  /* 0x0000000000007941 */ /* 0x000fea0003800000 */
.L_x_3876:
        /* <DEDUP_REMOVED lines=14> */
.L_x_3879:
[----:B------:R-:W-:Y:S05]  /*3ab0*/  BSYNC B0 ;  /* 0x0000000000007941 */ /* 0x000fea0003800000 */
.L_x_3878:
        /* <DEDUP_REMOVED lines=10> */
.L_x_3881:
[----:B------:R-:W-:Y:S05]  /*3b60*/  BSYNC B0 ;  /* 0x0000000000007941 */ /* 0x000fea0003800000 */
.L_x_3880:
[----:B------:R-:W-:Y:S01]  /*3b70*/  BSSY B0, `(.L_x_3882) ;  /* 0x0000010000007945 */ /* 0x000fe20003800000 */
[----:B------:R-:W-:Y:S01]  /*3b80*/  @!P5 ISETP.NE.U32.AND P3, PT, RZ, c[0x0][0x218], PT ;  /* 0x00008600ff00da0c */ /* 0x000fe20003f65070 */
[----:B------:R-:W-:Y:S01]  /*3b90*/  @P0 IMAD.MOV.U32 R196, RZ, RZ, 0x20 ;  /* 0x00000020ffc40424 */ /* 0x000fe200078e00ff */
[----:B------:R-:W-:Y:S06]  /*3ba0*/  @!P6 BRA `(.L_x_3883) ;  /* 0x000000c00000e947 */ /* 0x000fec0003800000 */
[----:B------:R-:W-:Y:S01]  /*3bb0*/  LOP3.LUT P2, RZ, R195, 0xff000000, RZ, 0xc0, !PT ;  /* 0xff000000c3ff7812 */ /* 0x000fe2000784c0ff */
[----:B------:R-:W-:Y:S01]  /*3bc0*/  FMUL.FTZ R148, R156, c[0x0][0x1ec] ;  /* 0x00007b009c947a20 */ /* 0x000fe20000410000 */
[----:B------:R-:W-:Y:S01]  /*3bd0*/  HFMA2.MMA R158, -RZ, RZ, 0, 0 ;  /* 0x00000000ff9e7435 */ /* 0x000fe200000001ff */
[----:B------:R-:W-:Y:S02]  /*3be0*/  MOV R149, RZ ;  /* 0x000000ff00957202 */ /* 0x000fe40000000f00 */
        /* <DEDUP_REMOVED lines=8> */
.L_x_3883:
[----:B------:R-:W-:Y:S05]  /*3c70*/  BSYNC B0 ;  /* 0x0000000000007941 */ /* 0x000fea0003800000 */
.L_x_3882:
[----:B------:R-:W-:Y:S01]  /*3c80*/  SEL R149, R150, R141, P1 ;  /* 0x0000008d96957207 */ /* 0x000fe20000800000 */
[----:B------:R-:W-:Y:S01]  /*3c90*/  @P6 IMAD.MOV.U32 R162, RZ, RZ, 0x10 ;  /* 0x00000010ffa26424 */ /* 0x000fe200078e00ff */
[----:B------:R-:W-:Y:S01]  /*3ca0*/  SEL R150, R151, R142, P1 ;  /* 0x0000008e97967207 */ /* 0x000fe20000800000 */
[----:B------:R-:W-:Y:S01]  /*3cb0*/  @P0 IMAD.WIDE.U32 R158, R193, R196, c[0x0][0x258] ;  /* 0x00009600c19e0625 */ /* 0x000fe200078e00c4 */
[----:B------:R-:W-:Y:S01]  /*3cc0*/  @P6 IADD3 R157, R200, 0x100, RZ ;  /* 0x00000100c89d6810 */ /* 0x000fe20007ffe0ff */
[----:B------:R-:W-:Y:S01]  /*3cd0*/  BSSY B0, `(.L_x_3884) ;  /* 0x0000015000007945 */ /* 0x000fe20003800000 */
[----:B------:R-:W-:Y:S02]  /*3ce0*/  SEL R151, R152, R143, P1 ;  /* 0x0000008f98977207 */ /* 0x000fe40000800000 */
[----:B------:R-:W-:Y:S02]  /*3cf0*/  SEL R152, R153, R144, P1 ;  /* 0x0000009099987207 */ /* 0x000fe40000800000 */
[----:B------:R-:W-:-:S02]  /*3d00*/  SEL R153, R154, R145, P1 ;  /* 0x000000919a997207 */ /* 0x000fc40000800000 */
[----:B------:R-:W-:Y:S02]  /*3d10*/  SEL R154, R155, R146, P1 ;  /* 0x000000929b9a7207 */ /* 0x000fe40000800000 */
[----:B------:R-:W-:Y:S02]  /*3d20*/  SEL R148, R163, R140, P1 ;  /* 0x0000008ca3947207 */ /* 0x000fe40000800000 */
[----:B------:R-:W-:Y:S01]  /*3d30*/  SEL R155, R156, R147, P1 ;  /* 0x000000939c9b7207 */ /* 0x000fe20000800000 */
[----:B------:R-:W-:Y:S01]  /*3d40*/  @P6 IMAD.WIDE.U32 R156, R157, R162, c[0x0][0x248] ;  /* 0x000092009d9c6625 */ /* 0x000fe200078e00a2 */
[----:B------:R-:W-:Y:S01]  /*3d50*/  @!P5 ISETP.NE.U32.AND P2, PT, RZ, c[0x0][0x218], PT ;  /* 0x00008600ff00da0c */ /* 0x000fe20003f45070 */
[----:B------:R0:W-:Y:S01]  /*3d60*/  @P0 STG.E.128 [R158.64], R148 ;  /* 0x000000949e000986 */ /* 0x0001e2000c101d04 */
[----:B------:R-:W-:Y:S02]  /*3d70*/  @!P5 ISETP.NE.AND.EX P3, PT, RZ, c[0x0][0x21c], PT, P3 ;  /* 0x00008700ff00da0c */ /* 0x000fe40003f65330 */
[----:B------:R-:W-:Y:S01]  /*3d80*/  @!P5 ISETP.NE.AND.EX P2, PT, RZ, c[0x0][0x21c], PT, P2 ;  /* 0x00008700ff00da0c */ /* 0x000fe20003f45320 */
[----:B------:R0:W-:Y:S01]  /*3d90*/  @P0 STG.E.128 [R158.64+0x10], R152 ;  /* 0x000010989e000986 */ /* 0x0001e2000c101d04 */
[----:B------:R-:W-:-:S02]  /*3da0*/  @!P5 FSEL R163, R124, RZ, P3 ;  /* 0x000000ff7ca3d208 */ /* 0x000fc40001800000 */
[----:B------:R-:W-:Y:S01]  /*3db0*/  @!P5 FSEL R162, R125, RZ, P2 ;  /* 0x000000ff7da2d208 */ /* 0x000fe20001000000 */
[----:B------:R0:W-:Y:S01]  /*3dc0*/  @P6 STG.E.128 [R156.64], R136 ;  /* 0x000000889c006986 */ /* 0x0001e2000c101d04 */
[----:B------:R-:W-:Y:S01]  /*3dd0*/  IADD3 R200, R200, 0x200, RZ ;  /* 0x00000200c8c87810 */ /* 0x000fe20007ffe0ff */
[----:B------:R-:W-:Y:S05]  /*3de0*/  @!P6 BRA `(.L_x_3885) ;  /* 0x000000300000e947 */ /* 0x000fea0003800000 */
[----:B-----5:R-:W-:-:S10]  /*3df0*/  HFMA2.MMA R133, -RZ, RZ, 0, 9.5367431640625e-07 ;  /* 0x00000010ff857435 */ /* 0x020fd400000001ff */
[----:B------:R-:W-:-:S06]  /*3e00*/  IMAD.WIDE.U32 R132, R200, R133, c[0x0][0x170] ;  /* 0x00005c00c8847625 */ /* 0x000fcc00078e0085 */
[----:B------:R-:W5:Y:S02]  /*3e10*/  LDG.E.128 R132, [R132.64] ;  /* 0x0000000484847981 */ /* 0x000f64000c1e1d00 */
.L_x_3885:
[----:B------:R-:W-:Y:S05]  /*3e20*/  BSYNC B0 ;  /* 0x0000000000007941 */ /* 0x000fea0003800000 */
.L_x_3884:
        /* <DEDUP_REMOVED lines=10> */
.L_x_3887:
[----:B------:R-:W-:Y:S05]  /*3ed0*/  BSYNC B0 ;  /* 0x0000000000007941 */ /* 0x000fea0003800000 */
.L_x_3886:
        /* <DEDUP_REMOVED lines=14> */
.L_x_3889:
[----:B------:R-:W-:Y:S05]  /*3fc0*/  BSYNC B0 ;  /* 0x0000000000007941 */ /* 0x000fea0003800000 */
.L_x_3888:
        /* <DEDUP_REMOVED lines=10> */
.L_x_3891:
[----:B------:R-:W-:Y:S05]  /*4070*/  BSYNC B0 ;  /* 0x0000000000007941 */ /* 0x000fea0003800000 */
.L_x_3890:
[----:B------:R-:W-:Y:S01]  /*4080*/  @!P5 ISETP.NE.U32.AND P2, PT, RZ, c[0x0][0x218], PT ;  /* 0x00008600ff00da0c */ /* 0x000fe20003f45070 */
[----:B------:R-:W-:Y:S03]  /*4090*/  BSSY B0, `(.L_x_3892) ;  /* 0x000001a000007945 */ /* 0x000fe60003800000 */
[----:B------:R-:W-:Y:S02]  /*40a0*/  @!P5 ISETP.NE.AND.EX P3, PT, RZ, c[0x0][0x21c], PT, P2 ;  /* 0x00008700ff00da0c */ /* 0x000fe40003f65320 */
[----:B------:R-:W-:Y:S02]  /*40b0*/  @!P5 ISETP.NE.U32.AND P2, PT, RZ, c[0x0][0x218], PT ;  /* 0x00008600ff00da0c */ /* 0x000fe40003f45070 */
[----:B0-----:R-:W-:Y:S02]  /*40c0*/  @!P5 FSEL R148, R127, RZ, P3 ;  /* 0x000000ff7f94d208 */ /* 0x001fe40001800000 */
        /* <DEDUP_REMOVED lines=22> */
.L_x_3893:
[----:B------:R-:W-:Y:S05]  /*4230*/  BSYNC B0 ;  /* 0x0000000000007941 */ /* 0x000fea0003800000 */
.L_x_3892:
[----:B------:R-:W-:Y:S01]  /*4240*/  @!P5 ISETP.NE.U32.AND P2, PT, RZ, c[0x0][0x218], PT ;  /* 0x00008600ff00da0c */ /* 0x000fe20003f45070 */
[----:B------:R-:W-:Y:S01]  /*4250*/  BSSY B0, `(.L_x_3894) ;  /* 0x0000010000007945 */ /* 0x000fe20003800000 */
[----:B------:R-:W-:Y:S02]  /*4260*/  @!P5 ISETP.NE.AND.EX P3, PT, RZ, c[0x0][0x21c], PT, P3 ;  /* 0x00008700ff00da0c */ /* 0x000fe40003f65330 */
[----:B------:R-:W-:Y:S02]  /*4270*/  @!P5 ISETP.NE.AND.EX P2, PT, RZ, c[0x0][0x21c], PT, P2 ;  /* 0x00008700ff00da0c */ /* 0x000fe40003f45320 */
[----:B------:R-:W-:Y:S02]  /*4280*/  SEL R140, R163, R140, P1 ;  /* 0x0000008ca38c7207 */ /* 0x000fe40000800000 */
[----:B------:R-:W-:Y:S02]  /*4290*/  SEL R141, R162, R141, P1 ;  /* 0x0000008da28d7207 */ /* 0x000fe40000800000 */
[----:B------:R-:W-:-:S02]  /*42a0*/  @!P5 FSEL R152, R131, RZ, P3 ;  /* 0x000000ff8398d208 */ /* 0x000fc40001800000 */
        /* <DEDUP_REMOVED lines=10> */
.L_x_3895:
[----:B------:R-:W-:Y:S05]  /*4350*/  BSYNC B0 ;  /* 0x0000000000007941 */ /* 0x000fea0003800000 */
.L_x_3894:
        /* <DEDUP_REMOVED lines=14> */
.L_x_3897:
[----:B------:R-:W-:Y:S05]  /*4440*/  BSYNC B0 ;  /* 0x0000000000007941 */ /* 0x000fea0003800000 */
.L_x_3896:
        /* <DEDUP_REMOVED lines=10> */
.L_x_3899:
[----:B------:R-:W-:Y:S05]  /*44f0*/  BSYNC B0 ;  /* 0x0000000000007941 */ /* 0x000fea0003800000 */
.L_x_3898:
        /* <DEDUP_REMOVED lines=13> */
.L_x_3901:
[----:B------:R-:W-:Y:S05]  /*45d0*/  BSYNC B0 ;  /* 0x0000000000007941 */ /* 0x000fea0003800000 */
.L_x_3900:
        /* <DEDUP_REMOVED lines=10> */
.L_x_3903:
[----:B------:R-:W-:Y:S05]  /*4680*/  BSYNC B0 ;  /* 0x0000000000007941 */ /* 0x000fea0003800000 */
.L_x_3902:
        /* <DEDUP_REMOVED lines=14> */
.L_x_3905:
[----:B------:R-:W-:Y:S05]  /*4770*/  BSYNC B0 ;  /* 0x0000000000007941 */ /* 0x000fea0003800000 */
.L_x_3904:
        /* <DEDUP_REMOVED lines=10> */
.L_x_3907:
[----:B------:R-:W-:Y:S05]  /*4820*/  BSYNC B0 ;  /* 0x0000000000007941 */ /* 0x000fea0003800000 */
.L_x_3906:
        /* <DEDUP_REMOVED lines=13> */
.L_x_3909:
[----:B------:R-:W-:Y:S05]  /*4900*/  BSYNC B0 ;  /* 0x0000000000007941 */ /* 0x000fea0003800000 */
.L_x_3908:
        /* <DEDUP_REMOVED lines=10> */
.L_x_3911:
[----:B------:R-:W-:Y:S05]  /*49b0*/  BSYNC B0 ;  /* 0x0000000000007941 */ /* 0x000fea0003800000 */
.L_x_3910:
[----:B------:R-:W-:Y:S01]  /*49c0*/  BSSY B0, `(.L_x_3912) ;  /* 0x000000e000007945 */ /* 0x000fe20003800000 */
[----:B------:R-:W-:Y:S05]  /*49d0*/  @!P6 BRA `(.L_x_3913) ;  /* 0x000000c00000e947 */ /* 0x000fea0003800000 */
[----:B------:R-:W-:Y:S01]  /*49e0*/  LOP3.LUT P2, RZ, R191, 0xff0000, RZ, 0xc0, !PT ;  /* 0x00ff0000bfff7812 */ /* 0x000fe2000784c0ff */
[----:B------:R-:W-:Y:S01]  /*49f0*/  FMUL.FTZ R154, R151, c[0x0][0x1ec] ;  /* 0x00007b00979a7a20 */ /* 0x000fe20000410000 */
[----:B------:R-:W-:Y:S01]  /*4a00*/  HFMA2.MMA R155, -RZ, RZ, 0, 0 ;  /* 0x00000000ff9b7435 */ /* 0x000fe200000001ff */
[----:B------:R-:W-:Y:S02]  /*4a10*/  MOV R157, RZ ;  /* 0x000000ff009d7202 */ /* 0x000fe40000000f00 */
        /* <DEDUP_REMOVED lines=8> */
.L_x_3913:
[----:B------:R-:W-:Y:S05]  /*4aa0*/  BSYNC B0 ;  /* 0x0000000000007941 */ /* 0x000fea0003800000 */
.L_x_3912:
        /* <DEDUP_REMOVED lines=10> */
.L_x_3915:
[----:B------:R-:W-:Y:S05]  /*4b50*/  BSYNC B0 ;  /* 0x0000000000007941 */ /* 0x000fea0003800000 */
.L_x_3914:
[----:B------:R-:W-:Y:S01]  /*4b60*/  BSSY B0, `(.L_x_3916) ;  /* 0x0000014000007945 */ /* 0x000fe20003800000 */
[----:B------:R-:W-:Y:S02]  /*4b70*/  SEL R142, R153, R142, P1 ;  /* 0x0000008e998e7207 */ /* 0x000fe40000800000 */
[----:B------:R-:W-:Y:S02]  /*4b80*/  SEL R143, R148, R143, P1 ;  /* 0x0000008f948f7207 */ /* 0x000fe40000800000 */
[----:B------:R-:W-:Y:S02]  /*4b90*/  SEL R144, R149, R144, P1 ;  /* 0x0000009095907207 */ /* 0x000fe40000800000 */
[----:B------:R-:W-:Y:S02]  /*4ba0*/  SEL R145, R150, R145, P1 ;  /* 0x0000009196917207 */ /* 0x000fe40000800000 */
[----:B------:R-:W-:Y:S02]  /*4bb0*/  SEL R146, R151, R146, P1 ;  /* 0x0000009297927207 */ /* 0x000fe40000800000 */
[----:B------:R-:W-:Y:S01]  /*4bc0*/  SEL R147, R152, R147, P1 ;  /* 0x0000009398937207 */ /* 0x000fe20000800000 */
[----:B------:R-:W-:Y:S05]  /*4bd0*/  @!P6 BRA `(.L_x_3917) ;  /* 0x000000c00000e947 */ /* 0x000fea0003800000 */
[----:B------:R-:W-:Y:S01]  /*4be0*/  LOP3.LUT P1, RZ, R191, 0xff000000, RZ, 0xc0, !PT ;  /* 0xff000000bfff7812 */ /* 0x000fe2000782c0ff */
[----:B------:R-:W-:Y:S01]  /*4bf0*/  FMUL.FTZ R152, R152, c[0x0][0x1ec] ;  /* 0x00007b0098987a20 */ /* 0x000fe20000410000 */
[----:B------:R-:W-:Y:S01]  /*4c00*/  HFMA2.MMA R148, -RZ, RZ, 0, 0 ;  /* 0x00000000ff947435 */ /* 0x000fe200000001ff */
[----:B------:R-:W-:-:S02]  /*4c10*/  IMAD.MOV.U32 R2, RZ, RZ, RZ ;  /* 0x000000ffff027224 */ /* 0x000fc400078e00ff */
        /* <DEDUP_REMOVED lines=8> */
.L_x_3917:
[----:B------:R-:W-:Y:S05]  /*4ca0*/  BSYNC B0 ;  /* 0x0000000000007941 */ /* 0x000fea0003800000 */
.L_x_3916:
[----:B------:R-:W-:Y:S01]  /*4cb0*/  @P0 MOV R151, 0x20 ;  /* 0x0000002000970802 */ /* 0x000fe20000000f00 */
[----:B------:R-:W-:-:S04]  /*4cc0*/  @P6 IMAD.MOV.U32 R149, RZ, RZ, 0x10 ;  /* 0x00000010ff956424 */ /* 0x000fc800078e00ff */
[----:B------:R-:W-:-:S04]  /*4cd0*/  @P0 IMAD.WIDE.U32 R150, R0, R151, c[0x0][0x258] ;  /* 0x0000960000960625 */ /* 0x000fc800078e0097 */
[----:B------:R-:W-:Y:S01]  /*4ce0*/  @P6 IMAD.WIDE.U32 R148, R200, R149, c[0x0][0x248] ;  /* 0x00009200c8946625 */ /* 0x000fe200078e0095 */
[----:B------:R0:W-:Y:S04]  /*4cf0*/  @P0 STG.E.128 [R150.64], R140 ;  /* 0x0000008c96000986 */ /* 0x0001e8000c101d04 */
[----:B------:R0:W-:Y:S01]  /*4d00*/  @P0 STG.E.128 [R150.64+0x10], R144 ;  /* 0x0000109096000986 */ /* 0x0001e2000c101d04 */
[----:B------:R-:W-:-:S03]  /*4d10*/  LOP3.LUT P0, RZ, R11, 0xff, RZ, 0xc0, !PT ;  /* 0x000000ff0bff7812 */ /* 0x000fc6000780c0ff */
[----:B------:R0:W-:Y:S01]  /*4d20*/  @P6 STG.E.128 [R148.64], R136 ;  /* 0x0000008894006986 */ /* 0x0001e2000c101d04 */
[----:B------:R-:W-:Y:S01]  /*4d30*/  SEL R11, RZ, 0x1, P0 ;  /* 0x00000001ff0b7807 */ /* 0x000fe20000000000 */
[----:B0----5:R-:W-:Y:S01]  /*4d40*/  @P4 CALL.REL.NOINC `(.L_x_3812) ;  /* 0x0000001000004944 */ /* 0x021fe20003c00000 */
[----:B------:R-:W-:Y:S05]  /*4d50*/  BRA `(.L_x_3918) ;  /* 0xffffba1000007947 */ /* 0x000fea000383ffff */
.L_x_3812:
        /* <DEDUP_REMOVED lines=28> */
.L_x_3816:
[----:B------:R-:W-:Y:S01]  /*4f20*/  HFMA2.MMA R201, -RZ, RZ, 0, 1.847743988037109375e-06 ;  /* 0x0000001fffc97435 */ /* 0x000fe200000001ff */
[----:B------:R-:W-:Y:S01]  /*4f30*/  MOV R153, R151 ;  /* 0x0000009700997202 */ /* 0x000fe20000000f00 */
[----:B------:R-:W-:Y:S01]  /*4f40*/  IMAD.MOV.U32 R158, RZ, RZ, 0x10 ;  /* 0x00000010ff9e7424 */ /* 0x000fe200078e00ff */
[----:B------:R-:W-:-:S02]  /*4f50*/  MOV R160, 0xffffffff ;  /* 0xffffffff00a07802 */ /* 0x000fc40000000f00 */
[----:B------:R-:W-:Y:S02]  /*4f60*/  MOV R148, 0x4f80 ;  /* 0x00004f8000947802 */ /* 0x000fe40000000f00 */
[----:B------:R-:W-:Y:S05]  /*4f70*/  CALL.REL.NOINC `($__internal_79_$__cuda_sm70_shflsync_down_p) ;  /* 0x0000045000007944 */ /* 0x000fea0003c00000 */
[----:B-1----:R-:W-:Y:S01]  /*4f80*/  IMAD.MOV.U32 R154, RZ, RZ, R201 ;  /* 0x000000ffff9a7224 */ /* 0x002fe200078e00c9 */
[----:B0-----:R-:W-:Y:S05]  /*4f90*/  BRA `(.L_x_3919) ;  /* 0xffffcb0000007947 */ /* 0x001fea000383ffff */
.L_x_3817:
[----:B------:R-:W-:Y:S01]  /*4fa0*/  HFMA2.MMA R158, -RZ, RZ, 0, 9.5367431640625e-07 ;  /* 0x00000010ff9e7435 */ /* 0x000fe200000001ff */
[----:B------:R-:W-:Y:S01]  /*4fb0*/  MOV R153, R152 ;  /* 0x0000009800997202 */ /* 0x000fe20000000f00 */
[----:B------:R-:W-:Y:S01]  /*4fc0*/  IMAD.MOV.U32 R201, RZ, RZ, 0x1f ;  /* 0x0000001fffc97424 */ /* 0x000fe200078e00ff */
[----:B------:R-:W-:Y:S02]  /*4fd0*/  MOV R160, 0xffffffff ;  /* 0xffffffff00a07802 */ /* 0x000fe40000000f00 */
[----:B------:R-:W-:Y:S02]  /*4fe0*/  MOV R148, 0x5000 ;  /* 0x0000500000947802 */ /* 0x000fe40000000f00 */
[----:B01----:R-:W-:Y:S05]  /*4ff0*/  CALL.REL.NOINC `($__internal_79_$__cuda_sm70_shflsync_down_p) ;  /* 0x000003d000007944 */ /* 0x003fea0003c00000 */
[----:B------:R-:W-:Y:S01]  /*5000*/  FADD.FTZ R154, R154, R151 ;  /* 0x000000979a9a7221 */ /* 0x000fe20000010000 */
[----:B0-----:R-:W-:Y:S01]  /*5010*/  HFMA2.MMA R158, -RZ, RZ, 0, 4.76837158203125e-07 ;  /* 0x00000008ff9e7435 */ /* 0x001fe200000001ff */
[----:B-1----:R-:W-:Y:S01]  /*5020*/  FADD.FTZ R152, R152, R201 ;  /* 0x000000c998987221 */ /* 0x002fe20000010000 */
[----:B------:R-:W-:Y:S01]  /*5030*/  MOV R160, 0xffffffff ;  /* 0xffffffff00a07802 */ /* 0x000fe20000000f00 */
[----:B------:R-:W-:Y:S01]  /*5040*/  IMAD.MOV.U32 R201, RZ, RZ, 0x1f ;  /* 0x0000001fffc97424 */ /* 0x000fe200078e00ff */
[----:B------:R-:W-:-:S02]  /*5050*/  MOV R153, R154 ;  /* 0x0000009a00997202 */ /* 0x000fc40000000f00 */
[----:B------:R-:W-:Y:S02]  /*5060*/  MOV R148, 0x5080 ;  /* 0x0000508000947802 */ /* 0x000fe40000000f00 */
[----:B------:R-:W-:Y:S05]  /*5070*/  CALL.REL.NOINC `($__internal_79_$__cuda_sm70_shflsync_down_p) ;  /* 0x0000035000007944 */ /* 0x000fea0003c00000 */
[----:B0-----:R-:W-:Y:S01]  /*5080*/  HFMA2.MMA R158, -RZ, RZ, 0, 4.76837158203125e-07 ;  /* 0x00000008ff9e7435 */ /* 0x001fe200000001ff */
[----:B-1----:R-:W-:Y:S01]  /*5090*/  IMAD.MOV.U32 R151, RZ, RZ, R201 ;  /* 0x000000ffff977224 */ /* 0x002fe200078e00c9 */
[----:B------:R-:W-:Y:S01]  /*50a0*/  MOV R153, R152 ;  /* 0x0000009800997202 */ /* 0x000fe20000000f00 */
[----:B------:R-:W-:Y:S01]  /*50b0*/  IMAD.MOV.U32 R201, RZ, RZ, 0x1f ;  /* 0x0000001fffc97424 */ /* 0x000fe200078e00ff */
[----:B------:R-:W-:Y:S02]  /*50c0*/  MOV R160, 0xffffffff ;  /* 0xffffffff00a07802 */ /* 0x000fe40000000f00 */
[----:B------:R-:W-:Y:S02]  /*50d0*/  MOV R148, 0x50f0 ;  /* 0x000050f000947802 */ /* 0x000fe40000000f00 */
[----:B------:R-:W-:Y:S05]  /*50e0*/  CALL.REL.NOINC `($__internal_79_$__cuda_sm70_shflsync_down_p) ;  /* 0x000002e000007944 */ /* 0x000fea0003c00000 */
[----:B------:R-:W-:Y:S01]  /*50f0*/  FADD.FTZ R154, R151, R154 ;  /* 0x0000009a979a7221 */ /* 0x000fe20000010000 */
[----:B0-----:R-:W-:Y:S01]  /*5100*/  HFMA2.MMA R158, -RZ, RZ, 0, 2.384185791015625e-07 ;  /* 0x00000004ff9e7435 */ /* 0x001fe200000001ff */
[----:B-1----:R-:W-:Y:S01]  /*5110*/  FADD.FTZ R152, R152, R201 ;  /* 0x000000c998987221 */ /* 0x002fe20000010000 */
[----:B------:R-:W-:Y:S01]  /*5120*/  MOV R160, 0xffffffff ;  /* 0xffffffff00a07802 */ /* 0x000fe20000000f00 */
[----:B------:R-:W-:Y:S01]  /*5130*/  IMAD.MOV.U32 R201, RZ, RZ, 0x1f ;  /* 0x0000001fffc97424 */ /* 0x000fe200078e00ff */
[----:B------:R-:W-:-:S02]  /*5140*/  MOV R153, R154 ;  /* 0x0000009a00997202 */ /* 0x000fc40000000f00 */
[----:B------:R-:W-:Y:S02]  /*5150*/  MOV R148, 0x5170 ;  /* 0x0000517000947802 */ /* 0x000fe40000000f00 */
[----:B------:R-:W-:Y:S05]  /*5160*/  CALL.REL.NOINC `($__internal_79_$__cuda_sm70_shflsync_down_p) ;  /* 0x0000026000007944 */ /* 0x000fea0003c00000 */
[----:B0-----:R-:W-:Y:S01]  /*5170*/  HFMA2.MMA R158, -RZ, RZ, 0, 2.384185791015625e-07 ;  /* 0x00000004ff9e7435 */ /* 0x001fe200000001ff */
[----:B-1----:R-:W-:Y:S01]  /*5180*/  IMAD.MOV.U32 R151, RZ, RZ, R201 ;  /* 0x000000ffff977224 */ /* 0x002fe200078e00c9 */
[----:B------:R-:W-:Y:S01]  /*5190*/  MOV R153, R152 ;  /* 0x0000009800997202 */ /* 0x000fe20000000f00 */
[----:B------:R-:W-:Y:S01]  /*51a0*/  IMAD.MOV.U32 R201, RZ, RZ, 0x1f ;  /* 0x0000001fffc97424 */ /* 0x000fe200078e00ff */
[----:B------:R-:W-:Y:S02]  /*51b0*/  MOV R160, 0xffffffff ;  /* 0xffffffff00a07802 */ /* 0x000fe40000000f00 */
[----:B------:R-:W-:Y:S02]  /*51c0*/  MOV R148, 0x51e0 ;  /* 0x000051e000947802 */ /* 0x000fe40000000f00 */
[----:B------:R-:W-:Y:S05]  /*51d0*/  CALL.REL.NOINC `($__internal_79_$__cuda_sm70_shflsync_down_p) ;  /* 0x000001f000007944 */ /* 0x000fea0003c00000 */
[----:B------:R-:W-:Y:S01]  /*51e0*/  FADD.FTZ R154, R151, R154 ;  /* 0x0000009a979a7221 */ /* 0x000fe20000010000 */
[----:B0-----:R-:W-:Y:S01]  /*51f0*/  HFMA2.MMA R158, -RZ, RZ, 0, 1.1920928955078125e-07 ;  /* 0x00000002ff9e7435 */ /* 0x001fe200000001ff */
[----:B-1----:R-:W-:Y:S01]  /*5200*/  FADD.FTZ R156, R152, R201 ;  /* 0x000000c9989c7221 */ /* 0x002fe20000010000 */
[----:B------:R-:W-:Y:S01]  /*5210*/  MOV R160, 0xffffffff ;  /* 0xffffffff00a07802 */ /* 0x000fe20000000f00 */
[----:B------:R-:W-:Y:S01]  /*5220*/  IMAD.MOV.U32 R201, RZ, RZ, 0x1f ;  /* 0x0000001fffc97424 */ /* 0x000fe200078e00ff */
[----:B------:R-:W-:-:S02]  /*5230*/  MOV R153, R154 ;  /* 0x0000009a00997202 */ /* 0x000fc40000000f00 */
[----:B------:R-:W-:Y:S02]  /*5240*/  MOV R148, 0x5260 ;  /* 0x0000526000947802 */ /* 0x000fe40000000f00 */
[----:B------:R-:W-:Y:S05]  /*5250*/  CALL.REL.NOINC `($__internal_79_$__cuda_sm70_shflsync_down_p) ;  /* 0x0000017000007944 */ /* 0x000fea0003c00000 */
[----:B0-----:R-:W-:Y:S01]  /*5260*/  HFMA2.MMA R158, -RZ, RZ, 0, 1.1920928955078125e-07 ;  /* 0x00000002ff9e7435 */ /* 0x001fe200000001ff */
[----:B-1----:R-:W-:Y:S01]  /*5270*/  IMAD.MOV.U32 R151, RZ, RZ, R201 ;  /* 0x000000ffff977224 */ /* 0x002fe200078e00c9 */
[----:B------:R-:W-:Y:S01]  /*5280*/  MOV R153, R156 ;  /* 0x0000009c00997202 */ /* 0x000fe20000000f00 */
[----:B------:R-:W-:Y:S01]  /*5290*/  IMAD.MOV.U32 R201, RZ, RZ, 0x1f ;  /* 0x0000001fffc97424 */ /* 0x000fe200078e00ff */
[----:B------:R-:W-:Y:S02]  /*52a0*/  MOV R160, 0xffffffff ;  /* 0xffffffff00a07802 */ /* 0x000fe40000000f00 */
[----:B------:R-:W-:Y:S02]  /*52b0*/  MOV R148, 0x52d0 ;  /* 0x000052d000947802 */ /* 0x000fe40000000f00 */
[----:B------:R-:W-:Y:S05]  /*52c0*/  CALL.REL.NOINC `($__internal_79_$__cuda_sm70_shflsync_down_p) ;  /* 0x0000010000007944 */ /* 0x000fea0003c00000 */
[----:B------:R-:W-:Y:S01]  /*52d0*/  FADD.FTZ R152, R151, R154 ;  /* 0x0000009a97987221 */ /* 0x000fe20000010000 */
[----:B0-----:R-:W-:Y:S01]  /*52e0*/  HFMA2.MMA R158, -RZ, RZ, 0, 5.9604644775390625e-08 ;  /* 0x00000001ff9e7435 */ /* 0x001fe200000001ff */
[----:B-1----:R-:W-:Y:S01]  /*52f0*/  FADD.FTZ R156, R156, R201 ;  /* 0x000000c99c9c7221 */ /* 0x002fe20000010000 */
[----:B------:R-:W-:Y:S01]  /*5300*/  MOV R160, 0xffffffff ;  /* 0xffffffff00a07802 */ /* 0x000fe20000000f00 */
[----:B------:R-:W-:Y:S01]  /*5310*/  IMAD.MOV.U32 R201, RZ, RZ, 0x1f ;  /* 0x0000001fffc97424 */ /* 0x000fe200078e00ff */
[----:B------:R-:W-:-:S02]  /*5320*/  MOV R153, R152 ;  /* 0x0000009800997202 */ /* 0x000fc40000000f00 */
[----:B------:R-:W-:Y:S02]  /*5330*/  MOV R148, 0x5350 ;  /* 0x0000535000947802 */ /* 0x000fe40000000f00 */
[----:B------:R-:W-:Y:S05]  /*5340*/  CALL.REL.NOINC `($__internal_79_$__cuda_sm70_shflsync_down_p) ;  /* 0x0000008000007944 */ /* 0x000fea0003c00000 */
[----:B0-----:R-:W-:Y:S01]  /*5350*/  HFMA2.MMA R158, -RZ, RZ, 0, 5.9604644775390625e-08 ;  /* 0x00000001ff9e7435 */ /* 0x001fe200000001ff */
[----:B-1----:R-:W-:Y:S01]  /*5360*/  IMAD.MOV.U32 R155, RZ, RZ, R201 ;  /* 0x000000ffff9b7224 */ /* 0x002fe200078e00c9 */
[----:B------:R-:W-:Y:S01]  /*5370*/  MOV R153, R156 ;  /* 0x0000009c00997202 */ /* 0x000fe20000000f00 */
[----:B------:R-:W-:Y:S01]  /*5380*/  IMAD.MOV.U32 R201, RZ, RZ, 0x1f ;  /* 0x0000001fffc97424 */ /* 0x000fe200078e00ff */
[----:B------:R-:W-:Y:S02]  /*5390*/  MOV R160, 0xffffffff ;  /* 0xffffffff00a07802 */ /* 0x000fe40000000f00 */
[----:B------:R-:W-:Y:S02]  /*53a0*/  MOV R148, 0x53c0 ;  /* 0x000053c000947802 */ /* 0x000fe40000000f00 */
[----:B------:R-:W-:Y:S05]  /*53b0*/  CALL.REL.NOINC `($__internal_79_$__cuda_sm70_shflsync_down_p) ;  /* 0x0000001000007944 */ /* 0x000fea0003c00000 */
[----:B01----:R-:W-:Y:S05]  /*53c0*/  BRA `(.L_x_3920) ;  /* 0xffffc7f000007947 */ /* 0x003fea000383ffff */
        .weak           $__internal_79_$__cuda_sm70_shflsync_down_p
        .type           $__internal_79_$__cuda_sm70_shflsync_down_p,@function
        .size           $__internal_79_$__cuda_sm70_shflsync_down_p,(.L_x_9333 - $__internal_79_$__cuda_sm70_shflsync_down_p)
$__internal_79_$__cuda_sm70_shflsync_down_p:
[----:B------:R-:W-:Y:S01]  /*53d0*/  HFMA2.MMA R149, -RZ, RZ, 0, 0 ;  /* 0x00000000ff957435 */ /* 0x000fe200000001ff */
[----:B------:R-:W-:Y:S04]  /*53e0*/  WARPSYNC R160 ;  /* 0x000000a000007348 */ /* 0x000fe80003800000 */
[----:B------:R0:W1:Y:S01]  /*53f0*/  SHFL.DOWN PT, R201, R153, R158, R201 ;  /* 0x0800009e99c97389 */ /* 0x00006200000e00c9 */
[----:B------:R-:W-:Y:S05]  /*5400*/  RET.REL.NODEC R148 `(_ZN10layer_norm13ln_bwd_kernelINS_13Kernel_traitsI13__nv_bfloat16S2_fS2_fjLj6144ELj1ELj1ELj8ELj16ENS_18Kernel_traits_baseILj6144ES2_S2_fS2_fjLj256EEEEELb1ELb1ELb1ELb1EEEvNS_9BwdParamsE) ;  /* 0xffffabf094007950 */ /* 0x000fea0003c3ffff */
.L_x_3921:
        /* <DEDUP_REMOVED lines=15> */
.L_x_9333:


//--------------------- .text._ZN10layer_norm13ln_bwd_kernelINS_13Kernel_traitsIf13__nv_bfloat16fS2_fjLj6144ELj1ELj1ELj8ELj16ENS_18Kernel_traits_baseILj6144EfS2_fS2_fjLj256EEEEELb0ELb0ELb0ELb0EEEvNS_9BwdParamsE --------------------------
	.section	.text._ZN10layer_norm13ln_bwd_kernelINS_13Kernel_traitsIf13__nv_bfloat16fS2_fjLj6144ELj1ELj1ELj8ELj16ENS_18Kernel_traits_baseILj6144EfS2_fS2_fjLj256EEEEELb0ELb0ELb0ELb0EEEvNS_9BwdParamsE,"ax",@progbits
	.sectioninfo	@"SHI_REGISTERS=184"
	.align	128
        .global         _ZN10layer_norm13ln_bwd_kernelINS_13Kernel_traitsIf13__nv_bfloat16fS2_fjLj6144ELj1ELj1ELj8ELj16ENS_18Kernel_traits_baseILj6144EfS2_fS2_fjLj256EEEEELb0ELb0ELb0ELb0EEEvNS_9BwdParamsE
        .type           _ZN10layer_norm13ln_bwd_kernelINS_13Kernel_traitsIf13__nv_bfloat16fS2_fjLj6144ELj1ELj1ELj8ELj16ENS_18Kernel_traits_baseILj6144EfS2_fS2_fjLj256EEEEELb0ELb0ELb0ELb0EEEvNS_9BwdParamsE,@function
        .size           _ZN10layer_norm13ln_bwd_kernelINS_13Kernel_traitsIf13__nv_bfloat16fS2_fjLj6144ELj1ELj1ELj8ELj16ENS_18Kernel_traits_baseILj6144EfS2_fS2_fjLj256EEEEELb0ELb0ELb0ELb0EEEvNS_9BwdParamsE,(.L_x_9334 - _ZN10layer_norm13ln_bwd_kernelINS_13Kernel_traitsIf13__nv_bfloat16fS2_fjLj6144ELj1ELj1ELj8ELj16ENS_18Kernel_traits_baseILj6144EfS2_fS2_fjLj256EEEEELb0ELb0ELb0ELb0EEEvNS_9BwdParamsE)
        .other          _ZN10layer_norm13ln_bwd_kernelINS_13Kernel_traitsIf13__nv_bfloat16fS2_fjLj6144ELj1ELj1ELj8ELj16ENS_18Kernel_traits_baseILj6144EfS2_fS2_fjLj256EEEEELb0ELb0ELb0ELb0EEEvNS_9BwdParamsE,@"STO_CUDA_ENTRY STV_DEFAULT"
_ZN10layer_norm13ln_bwd_kernelINS_13Kernel_traitsIf13__nv_bfloat16fS2_fjLj6144ELj1ELj1ELj8ELj16ENS_18Kernel_traits_baseILj6144EfS2_fS2_fjLj256EEEEELb0ELb0ELb0ELb0EEEvNS_9BwdParamsE:
.text._ZN10layer_norm13ln_bwd_kernelINS_13Kernel_traitsIf13__nv_bfloat16fS2_fjLj6144ELj1ELj1ELj8ELj16ENS_18Kernel_traits_baseILj6144EfS2_fS2_fjLj256EEEEELb0ELb0ELb0ELb0EEEvNS_9BwdParamsE:
        /* <DEDUP_REMOVED lines=55> */
[----:B------:R-:W-:Y:S01]  /*0370*/  HFMA2.MMA R2, -RZ, RZ, 0, 5.9604644775390625e-08 ;  /* 0x00000001ff027435 */ /* 0x000fe200000001ff */
[----:B------:R-:W-:-:S06]  /*0380*/  MOV R57, RZ ;  /* 0x000000ff00397202 */ /* 0x000fcc0000000f00 */
.L_x_3937:
        /* <DEDUP_REMOVED lines=11> */
[----:B0-----:R-:W-:Y:S01]  /*0440*/  ISETP.NE.AND P1, PT, R175, RZ, PT ;  /* 0x000000ffaf00720c */ /* 0x001fe20003f25270 */
        /* <DEDUP_REMOVED lines=9> */
[----:B0-----:R-:W-:Y:S02]  /*04e0*/  SHF.R.U32.HI R121, RZ, 0x5, R173 ;  /* 0x00000005ff797819 */ /* 0x001fe400000116ad */
[----:B------:R-:W-:Y:S02]  /*04f0*/  MOV R171, R3 ;  /* 0x0000000300ab7202 */ /* 0x000fe40000000f00 */
[----:B--2---:R-:W-:Y:S01]  /*0500*/  FSEL R122, R108, RZ, !P1 ;  /* 0x000000ff6c7a7208 */ /* 0x004fe20004800000 */
[----:B------:R-:W-:Y:S05]  /*0510*/  @!P2 BRA `(.L_x_3924) ;  /* 0x000004e00000a947 */ /* 0x000fea0003800000 */
[----:B-1----:R-:W-:Y:S01]  /*0520*/  HFMA2.MMA R116, -RZ, RZ, 0, 9.5367431640625e-07 ;  /* 0x00000010ff747435 */ /* 0x002fe200000001ff */
[----:B------:R-:W-:-:S04]  /*0530*/  LEA R132, P1, R3, c[0x0][0x188], 0x5 ;  /* 0x0000620003847a11 */ /* 0x000fc800078228ff */
[----:B------:R-:W-:-:S05]  /*0540*/  LEA.HI.X R133, R3, c[0x0][0x18c], RZ, 0x5, P1 ;  /* 0x0000630003857a11 */ /* 0x000fca00008f2cff */
[----:B------:R-:W-:Y:S01]  /*0550*/  IMAD.WIDE.U32 R116, R3, R116, c[0x0][0x208] ;  /* 0x0000820003747625 */ /* 0x000fe200078e0074 */
[----:B------:R-:W2:Y:S04]  /*0560*/  LDG.E.128 R112, [R132.64] ;  /* 0x0000000484707981 */ /* 0x000ea8000c1e1d00 */
[----:B------:R-:W3:Y:S04]  /*0570*/  LDG.E.128 R108, [R132.64+0x10] ;  /* 0x00001004846c7981 */ /* 0x000ee8000c1e1d00 */
        /* <DEDUP_REMOVED lines=8> */
[----:B------:R-:W-:Y:S01]  /*0600*/  FADD.FTZ R125, -R122, R112 ;  /* 0x000000707a7d7221 */ /* 0x000fe20000010100 */
[----:B----4-:R-:W-:-:S03]  /*0610*/  PRMT R113, RZ, 0x5410, R116 ;  /* 0x00005410ff717816 */ /* 0x010fc60000000074 */
[----:B-----5:R-:W-:Y:S01]  /*0620*/  FMUL.FTZ R125, R124, R125 ;  /* 0x0000007d7c7d7220 */ /* 0x020fe20000410000 */
[----:B------:R-:W-:Y:S01]  /*0630*/  PRMT R116, RZ, 0x7610, R116 ;  /* 0x00007610ff747816 */ /* 0x000fe20000000074 */
[----:B------:R-:W-:Y:S02]  /*0640*/  FADD.FTZ R135, -R122, R114 ;  /* 0x000000727a877221 */ /* 0x000fe40000010100 */
[----:B------:R-:W-:Y:S01]  /*0650*/  FMUL.FTZ R128, R80, R113 ;  /* 0x0000007150807220 */ /* 0x000fe20000410000 */
[----:B------:R-:W-:Y:S01]  /*0660*/  PRMT R112, RZ, 0x7610, R117 ;  /* 0x00007610ff707816 */ /* 0x000fe20000000075 */
[C---:B------:R-:W-:Y:S01]  /*0670*/  FADD.FTZ R137, -R122.reuse, R115 ;  /* 0x000000737a897221 */ /* 0x040fe20000010100 */
[----:B------:R-:W-:Y:S01]  /*0680*/  PRMT R115, RZ, 0x5410, R117 ;  /* 0x00005410ff737816 */ /* 0x000fe20000000075 */
[C---:B---3--:R-:W-:Y:S01]  /*0690*/  FADD.FTZ R117, -R122.reuse, R108 ;  /* 0x0000006c7a757221 */ /* 0x048fe20000010100 */
[--C-:B------:R-:W-:Y:S02]  /*06a0*/  PRMT R171, RZ, 0x5410, R119.reuse ;  /* 0x00005410ffab7816 */ /* 0x100fe40000000077 */
[----:B------:R-:W-:Y:S01]  /*06b0*/  PRMT R114, RZ, 0x7610, R119 ;  /* 0x00007610ff727816 */ /* 0x000fe20000000077 */
[----:B------:R-:W-:-:S02]  /*06c0*/  FADD.FTZ R119, -R122, R109 ;  /* 0x0000006d7a777221 */ /* 0x000fc40000010100 */
[----:B------:R-:W-:Y:S02]  /*06d0*/  FMUL.FTZ R126, R124, R123 ;  /* 0x0000007b7c7e7220 */ /* 0x000fe40000410000 */
[----:B------:R-:W-:Y:S02]  /*06e0*/  FMUL.FTZ R133, R81, R116 ;  /* 0x0000007451857220 */ /* 0x000fe40000410000 */
[----:B------:R-:W-:Y:S02]  /*06f0*/  FADD.FTZ R108, RZ, R128 ;  /* 0x00000080ff6c7221 */ /* 0x000fe40000010000 */
[----:B------:R-:W-:Y:S02]  /*0700*/  FFMA.FTZ R109, R125, R128, RZ ;  /* 0x000000807d6d7223 */ /* 0x000fe400000100ff */
[----:B------:R-:W-:Y:S02]  /*0710*/  FADD.FTZ R177, -R122, R111 ;  /* 0x0000006f7ab17221 */ /* 0x000fe40000010100 */
[----:B0-----:R-:W-:-:S02]  /*0720*/  FMUL.FTZ R131, R124, R135 ;  /* 0x000000877c837220 */ /* 0x001fc40000410000 */
        /* <DEDUP_REMOVED lines=45> */
.L_x_3924:
[----:B-1----:R-:W-:Y:S05]  /*0a00*/  BSYNC B0 ;  /* 0x0000000000007941 */ /* 0x002fea0003800000 */
.L_x_3923:
[----:B------:R-:W-:Y:S01]  /*0a10*/  BSSY B0, `(.L_x_3925) ;  /* 0x0000050000007945 */ /* 0x000fe20003800000 */
[----:B------:R-:W-:Y:S05]  /*0a20*/  @!P3 BRA `(.L_x_3926) ;  /* 0x000004e00000b947 */ /* 0x000fea0003800000 */
[----:B------:R-:W-:Y:S02]  /*0a30*/  MOV R116, 0x10 ;  /* 0x0000001000747802 */ /* 0x000fe40000000f00 */
[----:B------:R-:W-:-:S03]  /*0a40*/  LEA R146, P1, R171, c[0x0][0x188], 0x5 ;  /* 0x00006200ab927a11 */ /* 0x000fc600078228ff */
[C---:B------:R-:W-:Y:S01]  /*0a50*/  IMAD.WIDE.U32 R116, R171.reuse, R116, c[0x0][0x208] ;  /* 0x00008200ab747625 */ /* 0x040fe200078e0074 */
[----:B------:R-:W-:-:S05]  /*0a60*/  LEA.HI.X R147, R171, c[0x0][0x18c], RZ, 0x5, P1 ;  /* 0x00006300ab937a11 */ /* 0x000fca00008f2cff */
        /* <DEDUP_REMOVED lines=11> */
[C---:B------:R-:W-:Y:S01]  /*0b20*/  FADD.FTZ R127, -R122.reuse, R112 ;  /* 0x000000707a7f7221 */ /* 0x040fe20000010100 */
[--C-:B---3--:R-:W-:Y:S01]  /*0b30*/  PRMT R113, RZ, 0x5410, R116.reuse ;  /* 0x00005410ff717816 */ /* 0x108fe20000000074 */
[----:B------:R-:W-:Y:S01]  /*0b40*/  FADD.FTZ R151, -R122, R115 ;  /* 0x000000737a977221 */ /* 0x000fe20000010100 */
[----:B------:R-:W-:Y:S01]  /*0b50*/  PRMT R116, RZ, 0x7610, R116 ;  /* 0x00007610ff747816 */ /* 0x000fe20000000074 */
[----:B-----5:R-:W-:Y:S01]  /*0b60*/  FMUL.FTZ R127, R124, R127 ;  /* 0x0000007f7c7f7220 */ /* 0x020fe20000410000 */
[--C-:B------:R-:W-:Y:S01]  /*0b70*/  PRMT R115, RZ, 0x5410, R117.reuse ;  /* 0x00005410ff737816 */ /* 0x100fe20000000075 */
[----:B0-----:R-:W-:Y:S01]  /*0b80*/  FMUL.FTZ R146, R72, R113 ;  /* 0x0000007148927220 */ /* 0x001fe20000410000 */
[----:B------:R-:W-:Y:S01]  /*0b90*/  PRMT R112, RZ, 0x7610, R117 ;  /* 0x00007610ff707816 */ /* 0x000fe20000000075 */
[C---:B----4-:R-:W-:Y:S01]  /*0ba0*/  FADD.FTZ R117, -R122.reuse, R108 ;  /* 0x0000006c7a757221 */ /* 0x050fe20000010100 */
[--C-:B------:R-:W-:Y:S01]  /*0bb0*/  PRMT R153, RZ, 0x5410, R118.reuse ;  /* 0x00005410ff997816 */ /* 0x100fe20000000076 */
[C---:B------:R-:W-:Y:S01]  /*0bc0*/  FADD.FTZ R109, -R122.reuse, R109 ;  /* 0x0000006d7a6d7221 */ /* 0x040fe20000010100 */
[----:B------:R-:W-:Y:S01]  /*0bd0*/  PRMT R118, RZ, 0x7610, R118 ;  /* 0x00007610ff767816 */ /* 0x000fe20000000076 */
[----:B------:R-:W-:Y:S01]  /*0be0*/  FADD.FTZ R149, -R122, R114 ;  /* 0x000000727a957221 */ /* 0x000fe20000010100 */
[--C-:B------:R-:W-:Y:S01]  /*0bf0*/  PRMT R155, RZ, 0x5410, R119.reuse ;  /* 0x00005410ff9b7816 */ /* 0x100fe20000000077 */
[----:B-1----:R-:W-:Y:S01]  /*0c00*/  FMUL.FTZ R144, R124, R143 ;  /* 0x0000008f7c907220 */ /* 0x002fe20000410000 */
[----:B------:R-:W-:Y:S01]  /*0c10*/  PRMT R114, RZ, 0x7610, R119 ;  /* 0x00007610ff727816 */ /* 0x000fe20000000077 */
        /* <DEDUP_REMOVED lines=16> */
[----:B------:R-:W-:Y:S02]  /*0d20*/  FADD.FTZ R119, -R122, R110 ;  /* 0x0000006e7a777221 */ /* 0x000fe40000010100 */
[----:B------:R-:W-:Y:S02]  /*0d30*/  FMUL.FTZ R151, R69, R118 ;  /* 0x0000007645977220 */ /* 0x000fe40000410000 */
        /* <DEDUP_REMOVED lines=29> */
.L_x_3926:
[----:B------:R-:W-:Y:S05]  /*0f10*/  BSYNC B0 ;  /* 0x0000000000007941 */ /* 0x000fea0003800000 */
.L_x_3925:
        /* <DEDUP_REMOVED lines=20> */
[----:B------:R-:W-:Y:S01]  /*1060*/  PRMT R116, RZ, 0x7610, R116 ;  /* 0x00007610ff747816 */ /* 0x000fe20000000074 */
[----:B------:R-:W-:-:S02]  /*1070*/  FADD.FTZ R165, -R122, R115 ;  /* 0x000000737aa57221 */ /* 0x000fc40000010100 */
[----:B0-----:R-:W-:Y:S01]  /*1080*/  FMUL.FTZ R162, R64, R113 ;  /* 0x0000007140a27220 */ /* 0x001fe20000410000 */
[----:B------:R-:W-:Y:S01]  /*1090*/  PRMT R115, RZ, 0x5410, R117 ;  /* 0x00005410ff737816 */ /* 0x000fe20000000075 */
[----:B-1----:R-:W-:Y:S02]  /*10a0*/  FMUL.FTZ R160, R124, R157 ;  /* 0x0000009d7ca07220 */ /* 0x002fe40000410000 */
[----:B---3--:R-:W-:Y:S02]  /*10b0*/  FADD.FTZ R163, -R122, R108 ;  /* 0x0000006c7aa37221 */ /* 0x008fe40000010100 */
[----:B------:R-:W-:Y:S02]  /*10c0*/  FMUL.FTZ R157, R124, R159 ;  /* 0x0000009f7c9d7220 */ /* 0x000fe40000410000 */
[----:B------:R-:W-:Y:S02]  /*10d0*/  FMUL.FTZ R159, R65, R116 ;  /* 0x00000074419f7220 */ /* 0x000fe40000410000 */
[----:B------:R-:W-:-:S02]  /*10e0*/  FADD.FTZ R108, R177, R162 ;  /* 0x000000a2b16c7221 */ /* 0x000fc40000010000 */
[----:B------:R-:W-:Y:S01]  /*10f0*/  FFMA.FTZ R123, R129, R162, R123 ;  /* 0x000000a2817b7223 */ /* 0x000fe2000001007b */
[--C-:B------:R-:W-:Y:S02]  /*1100*/  PRMT R169, RZ, 0x5410, R119.reuse ;  /* 0x00005410ffa97816 */ /* 0x100fe40000000077 */
[----:B------:R-:W-:Y:S01]  /*1110*/  PRMT R114, RZ, 0x7610, R119 ;  /* 0x00007610ff727816 */ /* 0x000fe20000000077 */
[----:B------:R-:W-:Y:S01]  /*1120*/  FADD.FTZ R119, -R122, R109 ;  /* 0x0000006d7a777221 */ /* 0x000fe20000010100 */
        /* <DEDUP_REMOVED lines=46> */
.L_x_3928:
[----:B------:R-:W-:Y:S05]  /*1410*/  BSYNC B0 ;  /* 0x0000000000007941 */ /* 0x000fea0003800000 */
.L_x_3927:
[----:B------:R-:W-:Y:S02]  /*1420*/  LOP3.LUT R176, R121, 0x7fffff8, RZ, 0xc0, !PT ;  /* 0x07fffff879b07812 */ /* 0x000fe400078ec0ff */
[----:B------:R-:W-:Y:S02]  /*1430*/  MOV R171, 0x3f800000 ;  /* 0x3f80000000ab7802 */ /* 0x000fe40000000f00 */
[----:B------:R-:W-:Y:S02]  /*1440*/  LOP3.LUT P1, RZ, R173, 0x1f, RZ, 0xc0, !PT ;  /* 0x0000001fadff7812 */ /* 0x000fe4000782c0ff */
[----:B------:R-:W-:-:S02]  /*1450*/  @!P5 IADD3 R176, R176, 0x8, RZ ;  /* 0x00000008b0b0d810 */ /* 0x000fc40007ffe0ff */
[----:B-----5:R-:W-:Y:S01]  /*1460*/  @P0 PRMT R171, RZ, 0x5410, R120 ;  /* 0x00005410ffab0816 */ /* 0x020fe20000000078 */
[----:B------:R-:W-:Y:S06]  /*1470*/  BRA.DIV ~URZ, `(.L_x_3929) ;  /* 0x000011f27f007947 */ /* 0x000fec000b800000 */
[----:B------:R0:W1:Y:S02]  /*1480*/  SHFL.DOWN PT, R110, R177, 0x10, 0x1f ;  /* 0x0a001f00b16e7f89 */ /* 0x00006400000e0000 */
.L_x_3938:
        /* <DEDUP_REMOVED lines=18> */
.L_x_3939:
        /* <DEDUP_REMOVED lines=97> */
.L_x_3932:
[----:B------:R-:W-:Y:S05]  /*1bc0*/  BSYNC B0 ;  /* 0x0000000000007941 */ /* 0x000fea0003800000 */
.L_x_3931:
        /* <DEDUP_REMOVED lines=66> */
.L_x_3934:
[----:B------:R-:W-:Y:S05]  /*1ff0*/  BSYNC B0 ;  /* 0x0000000000007941 */ /* 0x000fea0003800000 */
.L_x_3933:
        /* <DEDUP_REMOVED lines=65> */
.L_x_3936:
[----:B------:R-:W-:Y:S05]  /*2410*/  BSYNC B0 ;  /* 0x0000000000007941 */ /* 0x000fea0003800000 */
.L_x_3935:
[----:B------:R-:W-:Y:S02]  /*2420*/  IADD3 R0, R0, c[0x0][0x160], RZ ;  /* 0x0000580000007a10 */ /* 0x000fe40007ffe0ff */
[----:B------:R-:W-:-:S02]  /*2430*/  LOP3.LUT P1, RZ, R2, 0xff, RZ, 0xc0, !PT ;  /* 0x000000ff02ff7812 */ /* 0x000fc4000782c0ff */
[----:B------:R-:W-:Y:S02]  /*2440*/  ISETP.GE.AND P0, PT, R0, c[0x0][0x164], PT ;  /* 0x0000590000007a0c */ /* 0x000fe40003f06270 */
[----:B------:R-:W-:-:S11]  /*2450*/  SEL R2, RZ, 0x1, P1 ;  /* 0x00000001ff027807 */ /* 0x000fd60000800000 */
[----:B0-----:R-:W-:Y:S01]  /*2460*/  @P0 CALL.REL.NOINC `(.L_x_3922) ;  /* 0x0000001000000944 */ /* 0x001fe20003c00000 */
[----:B------:R-:W-:Y:S05]  /*2470*/  BRA `(.L_x_3937) ;  /* 0xffffdf1000007947 */ /* 0x000fea000383ffff */
.L_x_3922:
        /* <DEDUP_REMOVED lines=31> */
.L_x_3929:
[----:B------:R-:W-:Y:S01]  /*2670*/  HFMA2.MMA R112, -RZ, RZ, 0, 9.5367431640625e-07 ;  /* 0x00000010ff707435 */ /* 0x000fe200000001ff */
[----:B------:R-:W-:-:S02]  /*2680*/  MOV R111, R177 ;  /* 0x000000b1006f7202 */ /* 0x000fc40000000f00 */
[----:B------:R-:W-:Y:S02]  /*2690*/  MOV R116, 0x1f ;  /* 0x0000001f00747802 */ /* 0x000fe40000000f00 */
[----:B------:R-:W-:Y:S02]  /*26a0*/  MOV R117, 0xffffffff ;  /* 0xffffffff00757802 */ /* 0x000fe40000000f00 */
[----:B------:R-:W-:Y:S02]  /*26b0*/  MOV R108, 0x26d0 ;  /* 0x000026d0006c7802 */ /* 0x000fe40000000f00 */
[----:B------:R-:W-:Y:S05]  /*26c0*/  CALL.REL.NOINC `($__internal_80_$__cuda_sm70_shflsync_down_p) ;  /* 0x0000046000007944 */ /* 0x000fea0003c00000 */
[----:B-1----:R-:W-:Y:S01]  /*26d0*/  MOV R110, R112 ;  /* 0x00000070006e7202 */ /* 0x002fe20000000f00 */
[----:B0-----:R-:W-:Y:S05]  /*26e0*/  BRA `(.L_x_3938) ;  /* 0xffffeda000007947 */ /* 0x001fea000383ffff */
.L_x_3930:
[----:B------:R-:W-:Y:S01]  /*26f0*/  HFMA2.MMA R112, -RZ, RZ, 0, 9.5367431640625e-07 ;  /* 0x00000010ff707435 */ /* 0x000fe200000001ff */
[----:B------:R-:W-:Y:S02]  /*2700*/  MOV R111, R123 ;  /* 0x0000007b006f7202 */ /* 0x000fe40000000f00 */
[----:B------:R-:W-:Y:S02]  /*2710*/  MOV R116, 0x1f ;  /* 0x0000001f00747802 */ /* 0x000fe40000000f00 */
[----:B------:R-:W-:-:S02]  /*2720*/  MOV R117, 0xffffffff ;  /* 0xffffffff00757802 */ /* 0x000fc40000000f00 */
[----:B------:R-:W-:Y:S02]  /*2730*/  MOV R108, 0x2750 ;  /* 0x00002750006c7802 */ /* 0x000fe40000000f00 */
[----:B01----:R-:W-:Y:S05]  /*2740*/  CALL.REL.NOINC `($__internal_80_$__cuda_sm70_shflsync_down_p) ;  /* 0x000003e000007944 */ /* 0x003fea0003c00000 */
[----:B------:R-:W-:Y:S01]  /*2750*/  FADD.FTZ R177, R110, R177 ;  /* 0x000000b16eb17221 */ /* 0x000fe20000010000 */
[----:B0-----:R-:W-:Y:S01]  /*2760*/  MOV R116, 0x1f ;  /* 0x0000001f00747802 */ /* 0x001fe20000000f00 */
[----:B-1----:R-:W-:Y:S01]  /*2770*/  FADD.FTZ R123, R123, R112 ;  /* 0x000000707b7b7221 */ /* 0x002fe20000010000 */
[----:B------:R-:W-:Y:S01]  /*2780*/  HFMA2.MMA R112, -RZ, RZ, 0, 4.76837158203125e-07 ;  /* 0x00000008ff707435 */ /* 0x000fe200000001ff */
[----:B------:R-:W-:Y:S02]  /*2790*/  MOV R117, 0xffffffff ;  /* 0xffffffff00757802 */ /* 0x000fe40000000f00 */
[----:B------:R-:W-:Y:S02]  /*27a0*/  MOV R111, R177 ;  /* 0x000000b1006f7202 */ /* 0x000fe40000000f00 */
[----:B------:R-:W-:Y:S02]  /*27b0*/  MOV R108, 0x27d0 ;  /* 0x000027d0006c7802 */ /* 0x000fe40000000f00 */
[----:B------:R-:W-:Y:S05]  /*27c0*/  CALL.REL.NOINC `($__internal_80_$__cuda_sm70_shflsync_down_p) ;  /* 0x0000036000007944 */ /* 0x000fea0003c00000 */
[----:B-1----:R-:W-:Y:S01]  /*27d0*/  MOV R110, R112 ;  /* 0x00000070006e7202 */ /* 0x002fe20000000f00 */
[----:B------:R-:W-:Y:S01]  /*27e0*/  HFMA2.MMA R112, -RZ, RZ, 0, 4.76837158203125e-07 ;  /* 0x00000008ff707435 */ /* 0x000fe200000001ff */
[----:B0-----:R-:W-:-:S02]  /*27f0*/  MOV R111, R123 ;  /* 0x0000007b006f7202 */ /* 0x001fc40000000f00 */
[----:B------:R-:W-:Y:S02]  /*2800*/  MOV R116, 0x1f ;  /* 0x0000001f00747802 */ /* 0x000fe40000000f00 */
[----:B------:R-:W-:Y:S02]  /*2810*/  MOV R117, 0xffffffff ;  /* 0xffffffff00757802 */ /* 0x000fe40000000f00 */
[----:B------:R-:W-:Y:S02]  /*2820*/  MOV R108, 0x2840 ;  /* 0x00002840006c7802 */ /* 0x000fe40000000f00 */
[----:B------:R-:W-:Y:S05]  /*2830*/  CALL.REL.NOINC `($__internal_80_$__cuda_sm70_shflsync_down_p) ;  /* 0x000002f000007944 */ /* 0x000fea0003c00000 */
[----:B------:R-:W-:Y:S01]  /*2840*/  FADD.FTZ R177, R110, R177 ;  /* 0x000000b16eb17221 */ /* 0x000fe20000010000 */
[----:B0-----:R-:W-:Y:S01]  /*2850*/  MOV R116, 0x1f ;  /* 0x0000001f00747802 */ /* 0x001fe20000000f00 */
[----:B-1----:R-:W-:Y:S01]  /*2860*/  FADD.FTZ R123, R123, R112 ;  /* 0x000000707b7b7221 */ /* 0x002fe20000010000 */
[----:B------:R-:W-:Y:S01]  /*2870*/  HFMA2.MMA R112, -RZ, RZ, 0, 2.384185791015625e-07 ;  /* 0x00000004ff707435 */ /* 0x000fe200000001ff */
[----:B------:R-:W-:Y:S02]  /*2880*/  MOV R117, 0xffffffff ;  /* 0xffffffff00757802 */ /* 0x000fe40000000f00 */
[----:B------:R-:W-:-:S02]  /*2890*/  MOV R111, R177 ;  /* 0x000000b1006f7202 */ /* 0x000fc40000000f00 */
[----:B------:R-:W-:Y:S02]  /*28a0*/  MOV R108, 0x28c0 ;  /* 0x000028c0006c7802 */ /* 0x000fe40000000f00 */
[----:B------:R-:W-:Y:S05]  /*28b0*/  CALL.REL.NOINC `($__internal_80_$__cuda_sm70_shflsync_down_p) ;  /* 0x0000027000007944 */ /* 0x000fea0003c00000 */
[----:B-1----:R-:W-:Y:S01]  /*28c0*/  MOV R110, R112 ;  /* 0x00000070006e7202 */ /* 0x002fe20000000f00 */
[----:B------:R-:W-:Y:S01]  /*28d0*/  HFMA2.MMA R112, -RZ, RZ, 0, 2.384185791015625e-07 ;  /* 0x00000004ff707435 */ /* 0x000fe200000001ff */
[----:B0-----:R-:W-:Y:S02]  /*28e0*/  MOV R111, R123 ;  /* 0x0000007b006f7202 */ /* 0x001fe40000000f00 */
[----:B------:R-:W-:Y:S02]  /*28f0*/  MOV R116, 0x1f ;  /* 0x0000001f00747802 */ /* 0x000fe40000000f00 */
[----:B------:R-:W-:Y:S02]  /*2900*/  MOV R117, 0xffffffff ;  /* 0xffffffff00757802 */ /* 0x000fe40000000f00 */
[----:B------:R-:W-:Y:S02]  /*2910*/  MOV R108, 0x2930 ;  /* 0x00002930006c7802 */ /* 0x000fe40000000f00 */
[----:B------:R-:W-:Y:S05]  /*2920*/  CALL.REL.NOINC `($__internal_80_$__cuda_sm70_shflsync_down_p) ;  /* 0x0000020000007944 */ /* 0x000fea0003c00000 */
[----:B------:R-:W-:Y:S01]  /*2930*/  FADD.FTZ R113, R110, R177 ;  /* 0x000000b16e717221 */ /* 0x000fe20000010000 */
[----:B0-----:R-:W-:Y:S01]  /*2940*/  MOV R116, 0x1f ;  /* 0x0000001f00747802 */ /* 0x001fe20000000f00 */
[----:B-1----:R-:W-:Y:S01]  /*2950*/  FADD.FTZ R115, R123, R112 ;  /* 0x000000707b737221 */ /* 0x002fe20000010000 */
[----:B------:R-:W-:Y:S01]  /*2960*/  HFMA2.MMA R112, -RZ, RZ, 0, 1.1920928955078125e-07 ;  /* 0x00000002ff707435 */ /* 0x000fe200000001ff */
[----:B------:R-:W-:-:S02]  /*2970*/  MOV R117, 0xffffffff ;  /* 0xffffffff00757802 */ /* 0x000fc40000000f00 */
[----:B------:R-:W-:Y:S02]  /*2980*/  MOV R111, R113 ;  /* 0x00000071006f7202 */ /* 0x000fe40000000f00 */
[----:B------:R-:W-:Y:S02]  /*2990*/  MOV R108, 0x29b0 ;  /* 0x000029b0006c7802 */ /* 0x000fe40000000f00 */
[----:B------:R-:W-:Y:S05]  /*29a0*/  CALL.REL.NOINC `($__internal_80_$__cuda_sm70_shflsync_down_p) ;  /* 0x0000018000007944 */ /* 0x000fea0003c00000 */
[----:B-1----:R-:W-:Y:S01]  /*29b0*/  MOV R110, R112 ;  /* 0x00000070006e7202 */ /* 0x002fe20000000f00 */
[----:B------:R-:W-:Y:S01]  /*29c0*/  HFMA2.MMA R112, -RZ, RZ, 0, 1.1920928955078125e-07 ;  /* 0x00000002ff707435 */ /* 0x000fe200000001ff */
[----:B0-----:R-:W-:Y:S02]  /*29d0*/  MOV R111, R115 ;  /* 0x00000073006f7202 */ /* 0x001fe40000000f00 */
[----:B------:R-:W-:Y:S02]  /*29e0*/  MOV R116, 0x1f ;  /* 0x0000001f00747802 */ /* 0x000fe40000000f00 */
[----:B------:R-:W-:Y:S02]  /*29f0*/  MOV R117, 0xffffffff ;  /* 0xffffffff00757802 */ /* 0x000fe40000000f00 */
[----:B------:R-:W-:-:S02]  /*2a00*/  MOV R108, 0x2a20 ;  /* 0x00002a20006c7802 */ /* 0x000fc40000000f00 */
[----:B------:R-:W-:Y:S05]  /*2a10*/  CALL.REL.NOINC `($__internal_80_$__cuda_sm70_shflsync_down_p) ;  /* 0x0000011000007944 */ /* 0x000fea0003c00000 */
[----:B------:R-:W-:Y:S01]  /*2a20*/  FADD.FTZ R113, R110, R113 ;  /* 0x000000716e717221 */ /* 0x000fe20000010000 */
[----:B0-----:R-:W-:Y:S01]  /*2a30*/  MOV R116, 0x1f ;  /* 0x0000001f00747802 */ /* 0x001fe20000000f00 */
[----:B-1----:R-:W-:Y:S01]  /*2a40*/  FADD.FTZ R115, R115, R112 ;  /* 0x0000007073737221 */ /* 0x002fe20000010000 */
[----:B------:R-:W-:Y:S01]  /*2a50*/  HFMA2.MMA R112, -RZ, RZ, 0, 5.9604644775390625e-08 ;  /* 0x00000001ff707435 */ /* 0x000fe200000001ff */
[----:B------:R-:W-:-:S02]  /*2a60*/  MOV R117, 0xffffffff ;  /* 0xffffffff00757802 */ /* 0x000fc40000000f00 */
[----:B------:R-:W-:Y:S02]  /*2a70*/  MOV R111, R113 ;  /* 0x00000071006f7202 */ /* 0x000fe40000000f00 */
[----:B------:R-:W-:Y:S02]  /*2a80*/  MOV R108, 0x2aa0 ;  /* 0x00002aa0006c7802 */ /* 0x000fe40000000f00 */
[----:B------:R-:W-:Y:S05]  /*2a90*/  CALL.REL.NOINC `($__internal_80_$__cuda_sm70_shflsync_down_p) ;  /* 0x0000009000007944 */ /* 0x000fea0003c00000 */
[----:B-1----:R-:W-:Y:S01]  /*2aa0*/  MOV R114, R112 ;  /* 0x0000007000727202 */ /* 0x002fe20000000f00 */
[----:B------:R-:W-:Y:S01]  /*2ab0*/  HFMA2.MMA R112, -RZ, RZ, 0, 5.9604644775390625e-08 ;  /* 0x00000001ff707435 */ /* 0x000fe200000001ff */
[----:B0-----:R-:W-:Y:S02]  /*2ac0*/  MOV R111, R115 ;  /* 0x00000073006f7202 */ /* 0x001fe40000000f00 */
[----:B------:R-:W-:Y:S02]  /*2ad0*/  MOV R116, 0x1f ;  /* 0x0000001f00747802 */ /* 0x000fe40000000f00 */
[----:B------:R-:W-:Y:S02]  /*2ae0*/  MOV R117, 0xffffffff ;  /* 0xffffffff00757802 */ /* 0x000fe40000000f00 */
[----:B------:R-:W-:-:S02]  /*2af0*/  MOV R108, 0x2b10 ;  /* 0x00002b10006c7802 */ /* 0x000fc40000000f00 */
[----:B------:R-:W-:Y:S05]  /*2b00*/  CALL.REL.NOINC `($__internal_80_$__cuda_sm70_shflsync_down_p) ;  /* 0x0000002000007944 */ /* 0x000fea0003c00000 */
[----:B-1----:R-:W-:Y:S01]  /*2b10*/  MOV R108, R112 ;  /* 0x00000070006c7202 */ /* 0x002fe20000000f00 */
[----:B0-----:R-:W-:Y:S05]  /*2b20*/  BRA `(.L_x_3939) ;  /* 0xffffea8000007947 */ /* 0x001fea000383ffff */
        .weak           $__internal_80_$__cuda_sm70_shflsync_down_p
        .type           $__internal_80_$__cuda_sm70_shflsync_down_p,@function
        .size           $__internal_80_$__cuda_sm70_shflsync_down_p,(.L_x_9334 - $__internal_80_$__cuda_sm70_shflsync_down_p)
$__internal_80_$__cuda_sm70_shflsync_down_p:
[----:B------:R-:W-:Y:S01]  /*2b30*/  HFMA2.MMA R109, -RZ, RZ, 0, 0 ;  /* 0x00000000ff6d7435 */ /* 0x000fe200000001ff */
[----:B------:R-:W-:Y:S04]  /*2b40*/  WARPSYNC R117 ;  /* 0x0000007500007348 */ /* 0x000fe80003800000 */
[----:B------:R0:W1:Y:S01]  /*2b50*/  SHFL.DOWN PT, R112, R111, R112, R116 ;  /* 0x080000706f707389 */ /* 0x00006200000e0074 */
[----:B------:R-:W-:Y:S05]  /*2b60*/  RET.REL.NODEC R108 `(_ZN10layer_norm13ln_bwd_kernelINS_13Kernel_traitsIf13__nv_bfloat16fS2_fjLj6144ELj1ELj1ELj8ELj16ENS_18Kernel_traits_baseILj6144EfS2_fS2_fjLj256EEEEELb0ELb0ELb0ELb0EEEvNS_9BwdParamsE) ;  /* 0xffffd4906c007950 */ /* 0x000fea0003c3ffff */
.L_x_3940:
        /* <DEDUP_REMOVED lines=9> */
.L_x_9334:


//--------------------- .text._ZN10layer_norm13ln_bwd_kernelINS_13Kernel_traitsIf13__nv_bfloat16fS2_fjLj6144ELj1ELj1ELj8ELj16ENS_18Kernel_traits_baseILj6144EfS2_fS2_fjLj256EEEEELb0ELb0ELb0ELb1EEEvNS_9BwdParamsE --------------------------
	.section	.text._ZN10layer_norm13ln_bwd_kernelINS_13Kernel_traitsIf13__nv_bfloat16fS2_fjLj6144ELj1ELj1ELj8ELj16ENS_18Kernel_traits_baseILj6144EfS2_fS2_fjLj256EEEEELb0ELb0ELb0ELb1EEEvNS_9BwdParamsE,"ax",@progbits
	.sectioninfo	@"SHI_REGISTERS=206"
	.align	128
        .global         _ZN10layer_norm13ln_bwd_kernelINS_13Kernel_traitsIf13__nv_bfloat16fS2_fjLj6144ELj1ELj1ELj8ELj16ENS_18Kernel_traits_baseILj6144EfS2_fS2_fjLj256EEEEELb0ELb0ELb0ELb1EEEvNS_9BwdParamsE
        .type           _ZN10layer_norm13ln_bwd_kernelINS_13Kernel_traitsIf13__nv_bfloat16fS2_fjLj6144ELj1ELj1ELj8ELj16ENS_18Kernel_traits_baseILj6144EfS2_fS2_fjLj256EEEEELb0ELb0ELb0ELb1EEEvNS_9BwdParamsE,@function
        .size           _ZN10layer_norm13ln_bwd_kernelINS_13Kernel_traitsIf13__nv_bfloat16fS2_fjLj6144ELj1ELj1ELj8ELj16ENS_18Kernel_traits_baseILj6144EfS2_fS2_fjLj256EEEEELb0ELb0ELb0ELb1EEEvNS_9BwdParamsE,(.L_x_9335 - _ZN10layer_norm13ln_bwd_kernelINS_13Kernel_traitsIf13__nv_bfloat16fS2_fjLj6144ELj1ELj1ELj8ELj16ENS_18Kernel_traits_baseILj6144EfS2_fS2_fjLj256EEEEELb0ELb0ELb0ELb1EEEvNS_9BwdParamsE)
        .other          _ZN10layer_norm13ln_bwd_kernelINS_13Kernel_traitsIf13__nv_bfloat16fS2_fjLj6144ELj1ELj1ELj8ELj16ENS_18Kernel_traits_baseILj6144EfS2_fS2_fjLj256EEEEELb0ELb0ELb0ELb1EEEvNS_9BwdParamsE,@"STO_CUDA_ENTRY STV_DEFAULT"
_ZN10layer_norm13ln_bwd_kernelINS_13Kernel_traitsIf13__nv_bfloat16fS2_fjLj6144ELj1ELj1ELj8ELj16ENS_18Kernel_traits_baseILj6144EfS2_fS2_fjLj256EEEEELb0ELb0ELb0ELb1EEEvNS_9BwdParamsE:
.text._ZN10layer_norm13ln_bwd_kernelINS_13Kernel_traitsIf13__nv_bfloat16fS2_fjLj6144ELj1ELj1ELj8ELj16ENS_18Kernel_traits_baseILj6144EfS2_fS2_fjLj256EEEEELb0ELb0ELb0ELb1EEEvNS_9BwdParamsE:
        /* <DEDUP_REMOVED lines=32> */
.L_x_3941:
        /* <DEDUP_REMOVED lines=34> */
[----:B0-----:R-:W-:-:S02]  /*0420*/  CS2R R142, SRZ ;  /* 0x00000000008e7805 */ /* 0x001fc4000001ff00 */
.L_x_3946:
[----:B------:R-:W-:Y:S01]  /*0430*/  IMAD R2, R144, c[0x0][0x168], RZ ;  /* 0x00005a0090027a24 */ /* 0x000fe200078e02ff */
[----:B------:R-:W-:-:S02]  /*0440*/  LOP3.LUT R60, R0, 0xff, RZ, 0xc0, !PT ;  /* 0x000000ff003c7812 */ /* 0x000fc400078ec0ff */
[----:B------:R-:W-:Y:S02]  /*0450*/  MOV R153, 0x4 ;  /* 0x0000000400997802 */ /* 0x000fe40000000f00 */
[----:B------:R-:W-:Y:S02]  /*0460*/  SHF.R.S32.HI R3, RZ, 0x1f, R2 ;  /* 0x0000001fff037819 */ /* 0x000fe40000011402 */
[----:B------:R-:W-:Y:S02]  /*0470*/  MOV R158, 0x20 ;  /* 0x00000020009e7802 */ /* 0x000fe40000000f00 */
[----:B------:R-:W-:Y:S01]  /*0480*/  LEA.HI R147, R3, R2, RZ, 0x3 ;  /* 0x0000000203937211 */ /* 0x000fe200078f18ff */
[----:B------:R-:W-:-:S03]  /*0490*/  IMAD.WIDE R2, R144, R153, c[0x0][0x1a0] ;  /* 0x0000680090027625 */ /* 0x000fc600078e0299 */
[----:B------:R-:W-:Y:S02]  /*04a0*/  LEA.HI.SX32 R147, R147, R60, 0x1d ;  /* 0x0000003c93937211 */ /* 0x000fe400078feaff */
[----:B------:R-:W-:Y:S01]  /*04b0*/  MOV R88, 0x10 ;  /* 0x0000001000587802 */ /* 0x000fe20000000f00 */
[----:B------:R0:W2:Y:S01]  /*04c0*/  LDG.E R159, [R2.64] ;  /* 0x00000004029f7981 */ /* 0x0000a2000c1e1900 */
[C---:B------:R-:W-:Y:S01]  /*04d0*/  IADD3 R146, R147.reuse, 0x100, RZ ;  /* 0x0000010093927810 */ /* 0x040fe20007ffe0ff */
[C---:B------:R-:W-:Y:S01]  /*04e0*/  IMAD.WIDE.U32 R92, R147.reuse, R158, c[0x0][0x188] ;  /* 0x00006200935c7625 */ /* 0x040fe200078e009e */
[C---:B------:R-:W-:Y:S02]  /*04f0*/  IADD3 R145, R147.reuse, 0x200, RZ ;  /* 0x0000020093917810 */ /* 0x040fe40007ffe0ff */
[C---:B------:R-:W-:Y:S01]  /*0500*/  LEA R150, P0, R146.reuse, c[0x0][0x188], 0x5 ;  /* 0x0000620092967a11 */ /* 0x040fe200078028ff */
[-C--:B------:R-:W-:Y:S01]  /*0510*/  IMAD.WIDE.U32 R64, R147, R88.reuse, c[0x0][0x208] ;  /* 0x0000820093407625 */ /* 0x080fe200078e0058 */
[----:B------:R1:W3:Y:S02]  /*0520*/  LDG.E.128 R60, [R92.64] ;  /* 0x000000045c3c7981 */ /* 0x0002e4000c1e1d00 */
[C---:B------:R-:W-:Y:S01]  /*0530*/  LEA.HI.X R151, R146.reuse, c[0x0][0x18c], RZ, 0x5, P0 ;  /* 0x0000630092977a11 */ /* 0x040fe200000f2cff */
[-C--:B------:R-:W-:Y:S01]  /*0540*/  IMAD.WIDE.U32 R76, R146, R88.reuse, c[0x0][0x208] ;  /* 0x00008200924c7625 */ /* 0x080fe200078e0058 */
[C---:B------:R-:W-:Y:S01]  /*0550*/  LEA R154, P0, R145.reuse, c[0x0][0x188], 0x5 ;  /* 0x00006200919a7a11 */ /* 0x040fe200078028ff */
[----:B------:R-:W4:Y:S02]  /*0560*/  LDG.E.128 R64, [R64.64] ;  /* 0x0000000440407981 */ /* 0x000f24000c1e1d00 */
[----:B0-----:R-:W-:Y:S01]  /*0570*/  IMAD.WIDE R2, R144, R153, c[0x0][0x1a8] ;  /* 0x00006a0090027625 */ /* 0x001fe200078e0299 */
[C---:B------:R-:W-:Y:S01]  /*0580*/  LEA.HI.X R155, R145.reuse, c[0x0][0x18c], RZ, 0x5, P0 ;  /* 0x00006300919b7a11 */ /* 0x040fe200000f2cff */
[----:B------:R1:W4:Y:S04]  /*0590*/  LDG.E.128 R68, [R92.64+0x10] ;  /* 0x000010045c447981 */ /* 0x000328000c1e1d00 */
[----:B------:R0:W4:Y:S04]  /*05a0*/  LDG.E.128 R72, [R150.64] ;  /* 0x0000000496487981 */ /* 0x000128000c1e1d00 */
[----:B------:R-:W4:Y:S04]  /*05b0*/  LDG.E.128 R76, [R76.64] ;  /* 0x000000044c4c7981 */ /* 0x000f28000c1e1d00 */
[----:B------:R0:W4:Y:S01]  /*05c0*/  LDG.E.128 R80, [R150.64+0x10] ;  /* 0x0000100496507981 */ /* 0x000122000c1e1d00 */
[----:B------:R-:W-:-:S03]  /*05d0*/  IMAD.WIDE.U32 R88, R145, R88, c[0x0][0x208] ;  /* 0x0000820091587625 */ /* 0x000fc600078e0058 */
[----:B------:R0:W4:Y:S04]  /*05e0*/  LDG.E R148, [R2.64] ;  /* 0x0000000402947981 */ /* 0x000128000c1e1900 */
[----:B------:R0:W4:Y:S04]  /*05f0*/  LDG.E.128 R84, [R154.64] ;  /* 0x000000049a547981 */ /* 0x000128000c1e1d00 */
[----:B------:R-:W4:Y:S04]  /*0600*/  LDG.E.128 R88, [R88.64] ;  /* 0x0000000458587981 */ /* 0x000f28000c1e1d00 */
[----:B-1----:R1:W4:Y:S01]  /*0610*/  LDG.E.128 R92, [R154.64+0x10] ;  /* 0x000010049a5c7981 */ /* 0x002322000c1e1d00 */
        /* <DEDUP_REMOVED lines=8> */
[----:B------:R-:W-:-:S12]  /*06a0*/  ULDC.U8 UR6, c[0x0][0x1f0] ;  /* 0x00007c0000067ab9 */ /* 0x000fd80000000000 */
[C---:B------:R-:W-:Y:S02]  /*06b0*/  @P1 LEA R152, P2, R146.reuse, c[0x0][0x218], 0x5 ;  /* 0x0000860092981a11 */ /* 0x040fe400078428ff */
[----:B-1----:R-:W-:Y:S01]  /*06c0*/  @P1 LEA R154, P3, R145, c[0x0][0x218], 0x5 ;  /* 0x00008600919a1a11 */ /* 0x002fe200078628ff */
[----:B------:R-:W-:Y:S01]  /*06d0*/  @P1 IMAD.WIDE.U32 R150, R147, R158, c[0x0][0x218] ;  /* 0x0000860093961625 */ /* 0x000fe200078e009e */
[----:B------:R-:W-:Y:S02]  /*06e0*/  @P1 LEA.HI.X R153, R146, c[0x0][0x21c], RZ, 0x5, P2 ;  /* 0x0000870092991a11 */ /* 0x000fe400010f2cff */
[----:B------:R-:W-:Y:S02]  /*06f0*/  @P1 LEA.HI.X R155, R145, c[0x0][0x21c], RZ, 0x5, P3 ;  /* 0x00008700919b1a11 */ /* 0x000fe400018f2cff */
[----:B-----5:R1:W5:Y:S04]  /*0700*/  @P1 LDG.E.128 R28, [R150.64] ;  /* 0x00000004961c1981 */ /* 0x020368000c1e1d00 */
        /* <DEDUP_REMOVED lines=18> */
[--C-:B------:R-:W-:Y:S02]  /*0830*/  PRMT R75, RZ, 0x5410, R77.reuse ;  /* 0x00005410ff4b7816 */ /* 0x100fe4000000004d */
[----:B------:R-:W-:Y:S01]  /*0840*/  PRMT R70, RZ, 0x7610, R77 ;  /* 0x00007610ff467816 */ /* 0x000fe2000000004d */
[C---:B------:R-:W-:Y:S02]  /*0850*/  FADD.FTZ R171, -R203.reuse, R80 ;  /* 0x00000050cbab7221 */ /* 0x040fe40000010100 */
[C---:B------:R-:W-:Y:S02]  /*0860*/  FADD.FTZ R177, -R203.reuse, R82 ;  /* 0x00000052cbb17221 */ /* 0x040fe40000010100 */
[C---:B------:R-:W-:Y:S02]  /*0870*/  FMUL.FTZ R77, R148.reuse, R157 ;  /* 0x0000009d944d7220 */ /* 0x040fe40000410000 */
[----:B------:R-:W-:Y:S02]  /*0880*/  FMUL.FTZ R80, R148, R151 ;  /* 0x0000009794507220 */ /* 0x000fe40000410000 */
[----:B------:R-:W-:Y:S01]  /*0890*/  FMUL.FTZ R82, R24, R61 ;  /* 0x0000003d18527220 */ /* 0x000fe20000410000 */
[----:B------:R-:W-:Y:S01]  /*08a0*/  PRMT R63, RZ, 0x5410, R65 ;  /* 0x00005410ff3f7816 */ /* 0x000fe20000000041 */
[C---:B------:R-:W-:Y:S01]  /*08b0*/  FADD.FTZ R167, -R203.reuse, R74 ;  /* 0x0000004acba77221 */ /* 0x040fe20000010100 */
[--C-:B------:R-:W-:Y:S01]  /*08c0*/  PRMT R179, RZ, 0x5410, R79.reuse ;  /* 0x00005410ffb37816 */ /* 0x100fe2000000004f */
        /* <DEDUP_REMOVED lines=16> */
[----:B------:R-:W-:Y:S02]  /*09d0*/  FADD.FTZ R183, -R203, R84 ;  /* 0x00000054cbb77221 */ /* 0x000fe40000010100 */
[----:B------:R-:W-:Y:S02]  /*09e0*/  FADD.FTZ R116, R63, R116 ;  /* 0x000000743f747221 */ /* 0x000fe40000010000 */
[----:B------:R-:W-:-:S02]  /*09f0*/  FFMA.FTZ R140, R79, R63, R140 ;  /* 0x0000003f4f8c7223 */ /* 0x000fc4000001008c */
[----:B------:R-:W-:Y:S02]  /*0a00*/  FMUL.FTZ R84, R26, R63 ;  /* 0x0000003f1a547220 */ /* 0x000fe40000410000 */
[----:B------:R-:W-:Y:S02]  /*0a10*/  FADD.FTZ R63, R62, R81 ;  /* 0x000000513e3f7221 */ /* 0x000fe40000010000 */
[----:B------:R-:W-:Y:S01]  /*0a20*/  FFMA.FTZ R61, R78, R81, R61 ;  /* 0x000000514e3d7223 */ /* 0x000fe2000001003d */
[----:B------:R-:W-:Y:S01]  /*0a30*/  PRMT R153, RZ, 0x5410, R66 ;  /* 0x00005410ff997816 */ /* 0x000fe20000000042 */
[----:B------:R-:W-:Y:S02]  /*0a40*/  FADD.FTZ R65, -R203, R68 ;  /* 0x00000044cb417221 */ /* 0x000fe40000010100 */
[----:B------:R-:W-:Y:S02]  /*0a50*/  FADD.FTZ R62, R63, R84 ;  /* 0x000000543f3e7221 */ /* 0x000fe40000010000 */
[----:B------:R-:W-:Y:S01]  /*0a60*/  FFMA.FTZ R61, R79, R84, R61 ;  /* 0x000000544f3d7223 */ /* 0x000fe2000001003d */
[----:B------:R-:W-:Y:S01]  /*0a70*/  PRMT R66, RZ, 0x7610, R66 ;  /* 0x00007610ff427816 */ /* 0x000fe20000000042 */
[C---:B------:R-:W-:Y:S01]  /*0a80*/  FADD.FTZ R181, -R203.reuse, R83 ;  /* 0x00000053cbb57221 */ /* 0x040fe20000010100 */
[--C-:B------:R-:W-:Y:S01]  /*0a90*/  PRMT R185, RZ, 0x5410, R88.reuse ;  /* 0x00005410ffb97816 */ /* 0x100fe20000000058 */
[----:B------:R-:W-:Y:S01]  /*0aa0*/  FADD.FTZ R69, -R203, R69 ;  /* 0x00000045cb457221 */ /* 0x000fe20000010100 */
[----:B------:R-:W-:Y:S01]  /*0ab0*/  PRMT R168, RZ, 0x7610, R88 ;  /* 0x00007610ffa87816 */ /* 0x000fe20000000058 */
[----:B------:R-:W-:-:S02]  /*0ac0*/  FMUL.FTZ R83, R148, R65 ;  /* 0x0000004194537220 */ /* 0x000fc40000410000 */
[----:B------:R-:W-:Y:S02]  /*0ad0*/  FMUL.FTZ R88, R20, R153 ;  /* 0x0000009914587220 */ /* 0x000fe40000410000 */
[----:B------:R-:W-:Y:S02]  /*0ae0*/  FADD.FTZ R63, R62, R85 ;  /* 0x000000553e3f7221 */ /* 0x000fe40000010000 */
[----:B------:R-:W-:Y:S01]  /*0af0*/  FFMA.FTZ R61, R80, R85, R61 ;  /* 0x00000055503d7223 */ /* 0x000fe2000001003d */
[--C-:B------:R-:W-:Y:S01]  /*0b00*/  PRMT R191, RZ, 0x5410, R89.reuse ;  /* 0x00005410ffbf7816 */ /* 0x100fe20000000059 */
[----:B------:R-:W-:Y:S01]  /*0b10*/  FADD.FTZ R189, -R203, R86 ;  /* 0x00000056cbbd7221 */ /* 0x000fe20000010100 */
[----:B------:R-:W-:Y:S01]  /*0b20*/  PRMT R172, RZ, 0x7610, R89 ;  /* 0x00007610ffac7816 */ /* 0x000fe20000000059 */
[----:B------:R-:W-:Y:S02]  /*0b30*/  FMUL.FTZ R86, R148, R69 ;  /* 0x0000004594567220 */ /* 0x000fe40000410000 */
[----:B------:R-:W-:-:S02]  /*0b40*/  FMUL.FTZ R89, R21, R66 ;  /* 0x0000004215597220 */ /* 0x000fc40000410000 */
[----:B------:R-:W-:Y:S02]  /*0b50*/  FADD.FTZ R62, R63, R88 ;  /* 0x000000583f3e7221 */ /* 0x000fe40000010000 */
[----:B------:R-:W-:Y:S02]  /*0b60*/  FFMA.FTZ R61, R83, R88, R61 ;  /* 0x00000058533d7223 */ /* 0x000fe4000001003d */
[C---:B------:R-:W-:Y:S02]  /*0b70*/  FADD.FTZ R71, -R203.reuse, R71 ;  /* 0x00000047cb477221 */ /* 0x040fe40000010100 */
[C---:B------:R-:W-:Y:S02]  /*0b80*/  FADD.FTZ R193, -R203.reuse, R87 ;  /* 0x00000057cbc17221 */ /* 0x040fe40000010100 */
[----:B------:R-:W-:Y:S02]  /*0b90*/  FADD.FTZ R195, -R203, R92 ;  /* 0x0000005ccbc37221 */ /* 0x000fe40000010100 */
[----:B------:R-:W-:-:S02]  /*0ba0*/  FMUL.FTZ R87, R148, R67 ;  /* 0x0000004394577220 */ /* 0x000fc40000410000 */
[----:B------:R-:W-:Y:S02]  /*0bb0*/  FMUL.FTZ R92, R22, R155 ;  /* 0x0000009b165c7220 */ /* 0x000fe40000410000 */
[----:B------:R-:W-:Y:S02]  /*0bc0*/  FADD.FTZ R63, R62, R89 ;  /* 0x000000593e3f7221 */ /* 0x000fe40000010000 */
[----:B------:R-:W-:Y:S01]  /*0bd0*/  FFMA.FTZ R61, R86, R89, R61 ;  /* 0x00000059563d7223 */ /* 0x000fe2000001003d */
[--C-:B------:R-:W-:Y:S01]  /*0be0*/  PRMT R197, RZ, 0x5410, R90.reuse ;  /* 0x00005410ffc57816 */ /* 0x100fe2000000005a */
[----:B------:R-:W-:Y:S01]  /*0bf0*/  FADD.FTZ R165, -R203, R73 ;  /* 0x00000049cba57221 */ /* 0x000fe20000010100 */
[----:B------:R-:W-:Y:S01]  /*0c00*/  PRMT R174, RZ, 0x7610, R90 ;  /* 0x00007610ffae7816 */ /* 0x000fe2000000005a */
[----:B------:R-:W-:Y:S01]  /*0c10*/  FMUL.FTZ R90, R148, R71 ;  /* 0x00000047945a7220 */ /* 0x000fe20000410000 */
[----:B------:R-:W-:Y:S01]  /*0c20*/  PRMT R73, RZ, 0x5410, R76 ;  /* 0x00005410ff497816 */ /* 0x000fe2000000004c */
[----:B------:R-:W-:Y:S01]  /*0c30*/  FADD.FTZ R62, R63, R92 ;  /* 0x0000005c3f3e7221 */ /* 0x000fe20000010000 */
[----:B------:R-:W-:Y:S01]  /*0c40*/  PRMT R3, RZ, 0x5410, R91 ;  /* 0x00005410ff037816 */ /* 0x000fe2000000005b */
[----:B------:R-:W-:Y:S01]  /*0c50*/  FFMA.FTZ R61, R87, R92, R61 ;  /* 0x0000005c573d7223 */ /* 0x000fe2000001003d */
[----:B------:R-:W-:Y:S01]  /*0c60*/  PRMT R60, RZ, 0x7610, R91 ;  /* 0x00007610ff3c7816 */ /* 0x000fe2000000005b */
[----:B------:R-:W-:Y:S01]  /*0c70*/  FMUL.FTZ R91, R23, R150 ;  /* 0x00000096175b7220 */ /* 0x000fe20000410000 */
[----:B------:R-:W-:Y:S01]  /*0c80*/  PRMT R68, RZ, 0x7610, R76 ;  /* 0x00007610ff447816 */ /* 0x000fe2000000004c */
[----:B------:R-:W-:-:S02]  /*0c90*/  FADD.FTZ R199, -R203, R93 ;  /* 0x0000005dcbc77221 */ /* 0x000fc40000010100 */
        /* <DEDUP_REMOVED lines=115> */
.L_x_3947:
        /* <DEDUP_REMOVED lines=18> */
.L_x_3948:
        /* <DEDUP_REMOVED lines=52> */
[----:B------:R-:W-:Y:S02]  /*1830*/  FADD.FTZ R77, R82, -R77 ;  /* 0x8000004d524d7221 */ /* 0x000fe40000010000 */
[----:B------:R-:W-:Y:S01]  /*1840*/  FADD.FTZ R81, R81, -R78 ;  /* 0x8000004e51517221 */ /* 0x000fe20000010000 */
[----:B------:R-:W-:Y:S01]  /*1850*/  HFMA2.MMA R78, -RZ, RZ, 0, 9.5367431640625e-07 ;  /* 0x00000010ff4e7435 */ /* 0x000fe200000001ff */
[----:B------:R-:W-:-:S02]  /*1860*/  FADD.FTZ R79, R84, -R79 ;  /* 0x8000004f544f7221 */ /* 0x000fc40000010000 */
[----:B------:R-:W-:Y:S01]  /*1870*/  FADD.FTZ R85, R85, -R80 ;  /* 0x8000005055557221 */ /* 0x000fe20000010000 */
[----:B------:R-:W-:Y:S01]  /*1880*/  @P1 MOV R80, 0x20 ;  /* 0x0000002000501802 */ /* 0x000fe20000000f00 */
[-CC-:B------:R-:W-:Y:S02]  /*1890*/  FFMA.FTZ R83, R83, R3.reuse, R74.reuse ;  /* 0x0000000353537223 */ /* 0x180fe4000001004a */
[-CC-:B------:R-:W-:Y:S02]  /*18a0*/  FFMA.FTZ R86, R86, R3.reuse, R74.reuse ;  /* 0x0000000356567223 */ /* 0x180fe4000001004a */
[-CC-:B------:R-:W-:Y:S02]  /*18b0*/  FFMA.FTZ R87, R87, R3.reuse, R74.reuse ;  /* 0x0000000357577223 */ /* 0x180fe4000001004a */
[----:B------:R-:W-:Y:S02]  /*18c0*/  FFMA.FTZ R90, R90, R3, R74 ;  /* 0x000000035a5a7223 */ /* 0x000fe4000001004a */
[----:B------:R-:W-:-:S02]  /*18d0*/  FMUL.FTZ R77, R148, R77 ;  /* 0x0000004d944d7220 */ /* 0x000fc40000410000 */
[C---:B------:R-:W-:Y:S02]  /*18e0*/  FMUL.FTZ R66, R148.reuse, R81 ;  /* 0x0000005194427220 */ /* 0x040fe40000410000 */
[C---:B------:R-:W-:Y:S02]  /*18f0*/  FMUL.FTZ R67, R148.reuse, R79 ;  /* 0x0000004f94437220 */ /* 0x040fe40000410000 */
[----:B------:R-:W-:Y:S02]  /*1900*/  FMUL.FTZ R68, R148, R85 ;  /* 0x0000005594447220 */ /* 0x000fe40000410000 */
[----:B------:R-:W-:Y:S02]  /*1910*/  FADD.FTZ R83, R88, -R83 ;  /* 0x8000005358537221 */ /* 0x000fe40000010000 */
[----:B------:R-:W-:Y:S02]  /*1920*/  FADD.FTZ R89, R89, -R86 ;  /* 0x8000005659597221 */ /* 0x000fe40000010000 */
[----:B------:R-:W-:-:S02]  /*1930*/  FADD.FTZ R87, R92, -R87 ;  /* 0x800000575c577221 */ /* 0x000fc40000010000 */
[----:B------:R-:W-:Y:S02]  /*1940*/  FADD.FTZ R91, R91, -R90 ;  /* 0x8000005a5b5b7221 */ /* 0x000fe40000010000 */
[----:B-----5:R-:W-:Y:S02]  /*1950*/  @P0 FADD.FTZ R77, R28, R77 ;  /* 0x0000004d1c4d0221 */ /* 0x020fe40000010000 */
[----:B------:R-:W-:Y:S02]  /*1960*/  @P0 FADD.FTZ R66, R29, R66 ;  /* 0x000000421d420221 */ /* 0x000fe40000010000 */
[----:B------:R-:W-:Y:S01]  /*1970*/  @P0 FADD.FTZ R67, R30, R67 ;  /* 0x000000431e430221 */ /* 0x000fe20000010000 */
[----:B------:R-:W-:Y:S01]  /*1980*/  SEL R64, R77, R52, P2 ;  /* 0x000000344d407207 */ /* 0x000fe20001000000 */
[----:B------:R-:W-:Y:S01]  /*1990*/  @P0 FADD.FTZ R68, R31, R68 ;  /* 0x000000441f440221 */ /* 0x000fe20000010000 */
[----:B------:R-:W-:Y:S01]  /*19a0*/  SEL R65, R66, R53, P2 ;  /* 0x0000003542417207 */ /* 0x000fe20001000000 */
[----:B------:R-:W-:-:S02]  /*19b0*/  FMUL.FTZ R83, R148, R83 ;  /* 0x0000005394537220 */ /* 0x000fc40000410000 */
[C---:B------:R-:W-:Y:S02]  /*19c0*/  FMUL.FTZ R70, R148.reuse, R89 ;  /* 0x0000005994467220 */ /* 0x040fe40000410000 */
[C---:B------:R-:W-:Y:S02]  /*19d0*/  FMUL.FTZ R87, R148.reuse, R87 ;  /* 0x0000005794577220 */ /* 0x040fe40000410000 */
        /* <DEDUP_REMOVED lines=16> */
[----:B------:R-:W-:Y:S02]  /*1ae0*/  FFMA.FTZ R178, R178, R3, R74 ;  /* 0x00000003b2b27223 */ /* 0x000fe4000001004a */
[-C--:B------:R-:W-:Y:S02]  /*1af0*/  FMUL.FTZ R60, R77, R76.reuse ;  /* 0x0000004c4d3c7220 */ /* 0x080fe40000410000 */
[----:B------:R-:W-:Y:S01]  /*1b00*/  FMUL.FTZ R3, R66, R76 ;  /* 0x0000004c42037220 */ /* 0x000fe20000410000 */
[C---:B------:R-:W-:Y:S01]  /*1b10*/  SEL R66, R67.reuse, R54, P2 ;  /* 0x0000003643427207 */ /* 0x040fe20001000000 */
[-C--:B------:R-:W-:Y:S01]  /*1b20*/  FMUL.FTZ R61, R67, R76.reuse ;  /* 0x0000004c433d7220 */ /* 0x080fe20000410000 */
[C---:B------:R-:W-:Y:S01]  /*1b30*/  SEL R67, R68.reuse, R55, P2 ;  /* 0x0000003744437207 */ /* 0x040fe20001000000 */
[----:B------:R-:W-:Y:S01]  /*1b40*/  FMUL.FTZ R2, R68, R76 ;  /* 0x0000004c44027220 */ /* 0x000fe20000410000 */
[----:B------:R-:W-:Y:S01]  /*1b50*/  F2FP.BF16.PACK_AB R60, R3, R60 ;  /* 0x0000003c033c723e */ /* 0x000fe200000010ff */
[----:B------:R-:W-:-:S02]  /*1b60*/  @P0 FADD.FTZ R83, R32, R83 ;  /* 0x0000005320530221 */ /* 0x000fc40000010000 */
[----:B------:R-:W-:Y:S01]  /*1b70*/  @P0 FADD.FTZ R70, R33, R70 ;  /* 0x0000004621460221 */ /* 0x000fe20000010000 */
[----:B------:R-:W-:Y:S01]  /*1b80*/  F2FP.BF16.PACK_AB R61, R2, R61 ;  /* 0x0000003d023d723e */ /* 0x000fe200000010ff */
[----:B------:R-:W-:Y:S01]  /*1b90*/  @P0 FADD.FTZ R87, R34, R87 ;  /* 0x0000005722570221 */ /* 0x000fe20000010000 */
[----:B------:R-:W-:Y:S01]  /*1ba0*/  SEL R68, R83, R56, P2 ;  /* 0x0000003853447207 */ /* 0x000fe20001000000 */
[----:B------:R-:W-:Y:S01]  /*1bb0*/  @P0 FADD.FTZ R72, R35, R72 ;  /* 0x0000004823480221 */ /* 0x000fe20000010000 */
[----:B------:R-:W-:Y:S01]  /*1bc0*/  SEL R69, R70, R57, P2 ;  /* 0x0000003946457207 */ /* 0x000fe20001000000 */
[----:B------:R-:W-:Y:S02]  /*1bd0*/  FADD.FTZ R93, R150, -R93 ;  /* 0x8000005d965d7221 */ /* 0x000fe40000010000 */
[----:B------:R-:W-:Y:S01]  /*1be0*/  FADD.FTZ R151, R151, -R94 ;  /* 0x8000005e97977221 */ /* 0x000fe20000010000 */
[----:B------:R-:W-:Y:S01]  /*1bf0*/  SEL R71, R72, R59, P2 ;  /* 0x0000003b48477207 */ /* 0x000fe20001000000 */
[----:B------:R-:W-:-:S02]  /*1c00*/  FADD.FTZ R153, R156, -R153 ;  /* 0x800000999c997221 */ /* 0x000fc40000010000 */
[----:B------:R-:W-:Y:S02]  /*1c10*/  FADD.FTZ R157, R157, -R158 ;  /* 0x8000009e9d9d7221 */ /* 0x000fe40000010000 */
[----:B------:R-:W-:Y:S02]  /*1c20*/  FADD.FTZ R159, R160, -R159 ;  /* 0x8000009fa09f7221 */ /* 0x000fe40000010000 */
[----:B------:R-:W-:Y:S02]  /*1c30*/  FADD.FTZ R161, R161, -R162 ;  /* 0x800000a2a1a17221 */ /* 0x000fe40000010000 */
[-C--:B------:R-:W-:Y:S02]  /*1c40*/  FMUL.FTZ R62, R83, R76.reuse ;  /* 0x0000004c533e7220 */ /* 0x080fe40000410000 */
[----:B------:R-:W-:Y:S01]  /*1c50*/  FMUL.FTZ R63, R70, R76 ;  /* 0x0000004c463f7220 */ /* 0x000fe20000410000 */
[C---:B------:R-:W-:Y:S01]  /*1c60*/  SEL R70, R87.reuse, R58, P2 ;  /* 0x0000003a57467207 */ /* 0x040fe20001000000 */
[----:B------:R-:W-:-:S02]  /*1c70*/  FMUL.FTZ R2, R87, R76 ;  /* 0x0000004c57027220 */ /* 0x000fc40000410000 */
[----:B------:R-:W-:Y:S01]  /*1c80*/  FMUL.FTZ R3, R72, R76 ;  /* 0x0000004c48037220 */ /* 0x000fe20000410000 */
[----:B------:R-:W-:Y:S01]  /*1c90*/  F2FP.BF16.PACK_AB R62, R63, R62 ;  /* 0x0000003e3f3e723e */ /* 0x000fe200000010ff */
[----:B------:R-:W-:Y:S02]  /*1ca0*/  FADD.FTZ R155, R155, -R152 ;  /* 0x800000989b9b7221 */ /* 0x000fe40000010000 */
[C---:B------:R-:W-:Y:S01]  /*1cb0*/  FMUL.FTZ R93, R148.reuse, R93 ;  /* 0x0000005d945d7220 */ /* 0x040fe20000410000 */
[----:B------:R-:W-:Y:S01]  /*1cc0*/  F2FP.BF16.PACK_AB R63, R3, R2 ;  /* 0x00000002033f723e */ /* 0x000fe200000010ff */
[----:B------:R-:W-:Y:S01]  /*1cd0*/  FMUL.FTZ R82, R148, R151 ;  /* 0x0000009794527220 */ /* 0x000fe20000410000 */
[----:B------:R-:W-:Y:S01]  /*1ce0*/  @P1 LEA R2, P4, R146, c[0x0][0x258], 0x5 ;  /* 0x0000960092021a11 */ /* 0x000fe200078828ff */
[C---:B------:R-:W-:Y:S02]  /*1cf0*/  FMUL.FTZ R153, R148.reuse, R153 ;  /* 0x0000009994997220 */ /* 0x040fe40000410000 */
[----:B------:R-:W-:Y:S01]  /*1d00*/  FMUL.FTZ R86, R148, R157 ;  /* 0x0000009d94567220 */ /* 0x000fe20000410000 */
[----:B------:R-:W-:Y:S01]  /*1d10*/  @P1 LEA.HI.X R3, R146, c[0x0][0x25c], RZ, 0x5, P4 ;  /* 0x0000970092031a11 */ /* 0x000fe200020f2cff */
[----:B------:R-:W-:-:S02]  /*1d20*/  FMUL.FTZ R159, R148, R159 ;  /* 0x0000009f949f7220 */ /* 0x000fc40000410000 */
[----:B------:R-:W-:Y:S02]  /*1d30*/  FMUL.FTZ R88, R148, R161 ;  /* 0x000000a194587220 */ /* 0x000fe40000410000 */
[----:B------:R-:W-:Y:S02]  /*1d40*/  FADD.FTZ R95, R154, -R95 ;  /* 0x8000005f9a5f7221 */ /* 0x000fe40000010000 */
[----:B------:R-:W-:-:S04]  /*1d50*/  @P1 IMAD.WIDE.U32 R80, R147, R80, c[0x0][0x258] ;  /* 0x0000960093501625 */ /* 0x000fc800078e0050 */
[----:B------:R-:W-:Y:S01]  /*1d60*/  FADD.FTZ R163, R164, -R163 ;  /* 0x800000a3a4a37221 */ /* 0x000fe20000010000 */
[----:B------:R-:W-:Y:S01]  /*1d70*/  @P1 STG.E.128 [R80.64], R64 ;  /* 0x0000004050001986 */ /* 0x000fe2000c101d04 */
[----:B------:R-:W-:Y:S02]  /*1d80*/  FADD.FTZ R165, R165, -R166 ;  /* 0x800000a6a5a57221 */ /* 0x000fe40000010000 */
[----:B------:R-:W-:Y:S01]  /*1d90*/  IMAD.WIDE.U32 R78, R147, R78, c[0x0][0x248] ;  /* 0x00009200934e7625 */ /* 0x000fe200078e004e */
[----:B------:R0:W-:Y:S03]  /*1da0*/  @P1 STG.E.128 [R80.64+0x10], R68 ;  /* 0x0000104450001986 */ /* 0x0001e6000c101d04 */
[----:B------:R-:W-:Y:S01]  /*1db0*/  FMUL.FTZ R84, R148, R155 ;  /* 0x0000009b94547220 */ /* 0x000fe20000410000 */
[----:B------:R1:W-:Y:S01]  /*1dc0*/  STG.E.128 [R78.64], R60 ;  /* 0x0000003c4e007986 */ /* 0x0003e2000c101d04 */
[----:B------:R-:W-:-:S02]  /*1dd0*/  @P0 FADD.FTZ R93, R36, R93 ;  /* 0x0000005d245d0221 */ /* 0x000fc40000010000 */
[----:B------:R-:W-:Y:S02]  /*1de0*/  @P0 FADD.FTZ R82, R37, R82 ;  /* 0x0000005225520221 */ /* 0x000fe40000010000 */
[----:B------:R-:W-:Y:S01]  /*1df0*/  @P0 FADD.FTZ R153, R40, R153 ;  /* 0x0000009928990221 */ /* 0x000fe20000010000 */
[----:B------:R-:W-:Y:S01]  /*1e00*/  SEL R72, R93, R52, P2 ;  /* 0x000000345d487207 */ /* 0x000fe20001000000 */
[----:B------:R-:W-:Y:S01]  /*1e10*/  @P0 FADD.FTZ R86, R41, R86 ;  /* 0x0000005629560221 */ /* 0x000fe20000010000 */
[----:B------:R-:W-:Y:S01]  /*1e20*/  SEL R73, R82, R53, P2 ;  /* 0x0000003552497207 */ /* 0x000fe20001000000 */
[----:B------:R-:W-:Y:S02]  /*1e30*/  @P0 FADD.FTZ R159, R42, R159 ;  /* 0x0000009f2a9f0221 */ /* 0x000fe40000010000 */
[----:B------:R-:W-:Y:S02]  /*1e40*/  @P0 FADD.FTZ R88, R43, R88 ;  /* 0x000000582b580221 */ /* 0x000fe40000010000 */
[----:B------:R-:W-:Y:S01]  /*1e50*/  FMUL.FTZ R95, R148, R95 ;  /* 0x0000005f945f7220 */ /* 0x000fe20000410000 */
[----:B0-----:R-:W-:Y:S01]  /*1e60*/  LEA R70, P4, R146, c[0x0][0x248], 0x4 ;  /* 0x0000920092467a11 */ /* 0x001fe200078820ff */
[----:B------:R-:W-:-:S02]  /*1e70*/  FMUL.FTZ R163, R148, R163 ;  /* 0x000000a394a37220 */ /* 0x000fc40000410000 */
[----:B------:R-:W-:Y:S01]  /*1e80*/  FMUL.FTZ R90, R148, R165 ;  /* 0x000000a5945a7220 */ /* 0x000fe20000410000 */
[----:B-1----:R-:W-:Y:S01]  /*1e90*/  SEL R60, R153, R56, P2 ;  /* 0x00000038993c7207 */ /* 0x002fe20001000000 */
[----:B------:R-:W-:Y:S01]  /*1ea0*/  @P0 FADD.FTZ R84, R39, R84 ;  /* 0x0000005427540221 */ /* 0x000fe20000010000 */
[----:B------:R-:W-:Y:S01]  /*1eb0*/  SEL R62, R159, R58, P2 ;  /* 0x0000003a9f3e7207 */ /* 0x000fe20001000000 */
[----:B------:R-:W-:Y:S01]  /*1ec0*/  FADD.FTZ R167, R168, -R167 ;  /* 0x800000a7a8a77221 */ /* 0x000fe20000010000 */
[----:B------:R-:W-:Y:S01]  /*1ed0*/  LEA.HI.X R71, R146, c[0x0][0x24c], RZ, 0x4, P4 ;  /* 0x0000930092477a11 */ /* 0x000fe200020f24ff */
[----:B------:R-:W-:Y:S01]  /*1ee0*/  FADD.FTZ R169, R169, -R170 ;  /* 0x800000aaa9a97221 */ /* 0x000fe20000010000 */
[----:B------:R-:W-:Y:S01]  /*1ef0*/  SEL R75, R84, R55, P2 ;  /* 0x00000037544b7207 */ /* 0x000fe20001000000 */
[-C--:B------:R-:W-:Y:S02]  /*1f00*/  FMUL.FTZ R64, R93, R76.reuse ;  /* 0x0000004c5d407220 */ /* 0x080fe40000410000 */
[----:B------:R-:W-:-:S02]  /*1f10*/  FMUL.FTZ R61, R82, R76 ;  /* 0x0000004c523d7220 */ /* 0x000fc40000410000 */
[-C--:B------:R-:W-:Y:S02]  /*1f20*/  FMUL.FTZ R66, R153, R76.reuse ;  /* 0x0000004c99427220 */ /* 0x080fe40000410000 */
[C---:B------:R-:W-:Y:S01]  /*1f30*/  FMUL.FTZ R63, R86.reuse, R76 ;  /* 0x0000004c563f7220 */ /* 0x040fe20000410000 */
[----:B------:R-:W-:Y:S01]  /*1f40*/  F2FP.BF16.PACK_AB R64, R61, R64 ;  /* 0x000000403d40723e */ /* 0x000fe200000010ff */
[-C--:B------:R-:W-:Y:S01]  /*1f50*/  FMUL.FTZ R67, R159, R76.reuse ;  /* 0x0000004c9f437220 */ /* 0x080fe20000410000 */
        /* <DEDUP_REMOVED lines=9> */
[----:B------:R-:W-:Y:S01]  /*1ff0*/  FADD.FTZ R171, R171, -R172 ;  /* 0x800000acabab7221 */ /* 0x000fe20000010000 */
[----:B------:R0:W-:Y:S01]  /*2000*/  @P1 STG.E.128 [R2.64+0x10], R60 ;  /* 0x0000103c02001986 */ /* 0x0001e2000c101d04 */
[----:B------:R-:W-:Y:S01]  /*2010*/  FADD.FTZ R173, R173, -R176 ;  /* 0x800000b0adad7221 */ /* 0x000fe20000010000 */
[----:B------:R-:W-:Y:S01]  /*2020*/  SEL R52, R163, R52, P2 ;  /* 0x00000034a3347207 */ /* 0x000fe20001000000 */
[C---:B------:R-:W-:Y:S01]  /*2030*/  FMUL.FTZ R167, R148.reuse, R167 ;  /* 0x000000a794a77220 */ /* 0x040fe20000410000 */
[----:B------:R1:W-:Y:S01]  /*2040*/  @P1 STG.E.128 [R2.64], R72 ;  /* 0x0000004802001986 */ /* 0x0003e2000c101d04 */
[----:B------:R-:W-:Y:S01]  /*2050*/  FMUL.FTZ R92, R148, R169 ;  /* 0x000000a9945c7220 */ /* 0x000fe20000410000 */
[----:B------:R-:W-:Y:S01]  /*2060*/  SEL R53, R90, R53, P2 ;  /* 0x000000355a357207 */ /* 0x000fe20001000000 */
[----:B------:R-:W-:-:S02]  /*2070*/  FADD.FTZ R177, R174, -R177 ;  /* 0x800000b1aeb17221 */ /* 0x000fc40000010000 */
[-C--:B------:R-:W-:Y:S02]  /*2080*/  FMUL.FTZ R65, R95, R76.reuse ;  /* 0x0000004c5f417220 */ /* 0x080fe40000410000 */
[-C--:B------:R-:W-:Y:S02]  /*2090*/  FMUL.FTZ R84, R84, R76.reuse ;  /* 0x0000004c54547220 */ /* 0x080fe40000410000 */
[----:B------:R-:W-:Y:S02]  /*20a0*/  FADD.FTZ R175, R175, -R178 ;  /* 0x800000b2afaf7221 */ /* 0x000fe40000010000 */
[-C--:B------:R-:W-:Y:S01]  /*20b0*/  FMUL.FTZ R68, R163, R76.reuse ;  /* 0x0000004ca3447220 */ /* 0x080fe20000410000 */
[----:B------:R-:W-:Y:S01]  /*20c0*/  F2FP.BF16.PACK_AB R65, R84, R65 ;  /* 0x000000415441723e */ /* 0x000fe200000010ff */
[----:B------:R-:W-:Y:S01]  /*20d0*/  FMUL.FTZ R69, R90, R76 ;  /* 0x0000004c5a457220 */ /* 0x000fe20000410000 */
[----:B0-----:R-:W-:Y:S01]  /*20e0*/  LEA R60, P4, R145, c[0x0][0x248], 0x4 ;  /* 0x00009200913c7a11 */ /* 0x001fe200078820ff */
[----:B------:R-:W-:-:S02]  /*20f0*/  FMUL.FTZ R171, R148, R171 ;  /* 0x000000ab94ab7220 */ /* 0x000fc40000410000 */
[----:B------:R-:W-:Y:S01]  /*2100*/  FMUL.FTZ R94, R148, R173 ;  /* 0x000000ad945e7220 */ /* 0x000fe20000410000 */
[----:B------:R-:W-:Y:S01]  /*2110*/  F2FP.BF16.PACK_AB R68, R69, R68 ;  /* 0x000000444544723e */ /* 0x000fe200000010ff */
[----:B------:R-:W-:Y:S01]  /*2120*/  @P0 FADD.FTZ R167, R46, R167 ;  /* 0x000000a72ea70221 */ /* 0x000fe20000010000 */
[----:B------:R0:W-:Y:S01]  /*2130*/  STG.E.128 [R70.64], R64 ;  /* 0x0000004046007986 */ /* 0x0001e2000c101d04 */
[----:B------:R-:W-:Y:S01]  /*2140*/  @P0 FADD.FTZ R92, R47, R92 ;  /* 0x0000005c2f5c0221 */ /* 0x000fe20000010000 */
[----:B------:R-:W-:Y:S01]  /*2150*/  LEA.HI.X R61, R145, c[0x0][0x24c], RZ, 0x4, P4 ;  /* 0x00009300913d7a11 */ /* 0x000fe200020f24ff */
[C---:B------:R-:W-:Y:S01]  /*2160*/  FMUL.FTZ R177, R148.reuse, R177 ;  /* 0x000000b194b17220 */ /* 0x040fe20000410000 */
[----:B------:R-:W-:Y:S01]  /*2170*/  SEL R54, R167, R54, P2 ;  /* 0x00000036a7367207 */ /* 0x000fe20001000000 */
[----:B------:R-:W-:Y:S01]  /*2180*/  FMUL.FTZ R148, R148, R175 ;  /* 0x000000af94947220 */ /* 0x000fe20000410000 */
[----:B------:R-:W-:Y:S01]  /*2190*/  SEL R55, R92, R55, P2 ;  /* 0x000000375c377207 */ /* 0x000fe20001000000 */
[----:B------:R-:W-:-:S02]  /*21a0*/  @P0 FADD.FTZ R171, R48, R171 ;  /* 0x000000ab30ab0221 */ /* 0x000fc40000010000 */
[----:B------:R-:W-:Y:S02]  /*21b0*/  @P0 FADD.FTZ R94, R49, R94 ;  /* 0x0000005e315e0221 */ /* 0x000fe40000010000 */
[----:B------:R-:W-:Y:S01]  /*21c0*/  FMUL.FTZ R69, R167, R76 ;  /* 0x0000004ca7457220 */ /* 0x000fe20000410000 */
[----:B------:R-:W-:Y:S01]  /*21d0*/  SEL R56, R171, R56, P2 ;  /* 0x00000038ab387207 */ /* 0x000fe20001000000 */
[-C--:B-1----:R-:W-:Y:S01]  /*21e0*/  FMUL.FTZ R2, R92, R76.reuse ;  /* 0x0000004c5c027220 */ /* 0x082fe20000410000 */
[----:B------:R-:W-:Y:S01]  /*21f0*/  SEL R57, R94, R57, P2 ;  /* 0x000000395e397207 */ /* 0x000fe20001000000 */
[----:B------:R-:W-:Y:S02]  /*2200*/  @P0 FADD.FTZ R177, R50, R177 ;  /* 0x000000b132b10221 */ /* 0x000fe40000010000 */
[----:B------:R-:W-:Y:S01]  /*2210*/  @P0 FADD.FTZ R148, R51, R148 ;  /* 0x0000009433940221 */ /* 0x000fe20000010000 */
[----:B------:R-:W-:Y:S01]  /*2220*/  F2FP.BF16.PACK_AB R69, R2, R69 ;  /* 0x000000450245723e */ /* 0x000fe200000010ff */
[-C--:B0-----:R-:W-:Y:S01]  /*2230*/  FMUL.FTZ R70, R171, R76.reuse ;  /* 0x0000004cab467220 */ /* 0x081fe20000410000 */
[----:B------:R-:W-:Y:S01]  /*2240*/  @P1 LEA R2, P0, R145, c[0x0][0x258], 0x5 ;  /* 0x0000960091021a11 */ /* 0x000fe200078028ff */
[----:B------:R-:W-:Y:S01]  /*2250*/  FMUL.FTZ R3, R94, R76 ;  /* 0x0000004c5e037220 */ /* 0x000fe20000410000 */
[C---:B------:R-:W-:Y:S01]  /*2260*/  SEL R58, R177.reuse, R58, P2 ;  /* 0x0000003ab13a7207 */ /* 0x040fe20001000000 */
[-C--:B------:R-:W-:Y:S01]  /*2270*/  FMUL.FTZ R71, R177, R76.reuse ;  /* 0x0000004cb1477220 */ /* 0x080fe20000410000 */
[C---:B------:R-:W-:Y:S01]  /*2280*/  SEL R59, R148.reuse, R59, P2 ;  /* 0x0000003b943b7207 */ /* 0x040fe20001000000 */
[----:B------:R-:W-:Y:S01]  /*2290*/  FMUL.FTZ R76, R148, R76 ;  /* 0x0000004c944c7220 */ /* 0x000fe20000410000 */
[----:B------:R-:W-:-:S02]  /*22a0*/  F2FP.BF16.PACK_AB R70, R3, R70 ;  /* 0x000000460346723e */ /* 0x000fc400000010ff */
[----:B------:R-:W-:Y:S02]  /*22b0*/  @P1 LEA.HI.X R3, R145, c[0x0][0x25c], RZ, 0x5, P0 ;  /* 0x0000970091031a11 */ /* 0x000fe400000f2cff */
[----:B------:R-:W-:Y:S02]  /*22c0*/  F2FP.BF16.PACK_AB R71, R76, R71 ;  /* 0x000000474c47723e */ /* 0x000fe400000010ff */
[----:B------:R-:W-:Y:S01]  /*22d0*/  ISETP.GE.AND P0, PT, R144, c[0x0][0x164], PT ;  /* 0x0000590090007a0c */ /* 0x000fe20003f06270 */
[----:B------:R0:W-:Y:S04]  /*22e0*/  @P1 STG.E.128 [R2.64], R52 ;  /* 0x0000003402001986 */ /* 0x0001e8000c101d04 */
[----:B------:R0:W-:Y:S04]  /*22f0*/  @P1 STG.E.128 [R2.64+0x10], R56 ;  /* 0x0000103802001986 */ /* 0x0001e8000c101d04 */
[----:B------:R0:W-:Y:S04]  /*2300*/  STG.E.128 [R60.64], R68 ;  /* 0x000000443c007986 */ /* 0x0001e8000c101d04 */
[----:B0-----:R-:W-:Y:S01]  /*2310*/  @P0 CALL.REL.NOINC `(.L_x_3945) ;  /* 0x0000001000000944 */ /* 0x001fe20003c00000 */
[----:B------:R-:W-:Y:S05]  /*2320*/  BRA `(.L_x_3946) ;  /* 0xffffe10000007947 */ /* 0x000fea000383ffff */
.L_x_3945:
        /* <DEDUP_REMOVED lines=48> */
.L_x_3942:
        /* <DEDUP_REMOVED lines=21> */
.L_x_3943:
[----:B------:R-:W-:Y:S01]  /*2780*/  HFMA2.MMA R66, -RZ, RZ, 0, 9.5367431640625e-07 ;  /* 0x00000010ff427435 */ /* 0x000fe200000001ff */
[----:B------:R-:W-:-:S02]  /*2790*/  MOV R61, R63 ;  /* 0x0000003f003d7202 */ /* 0x000fc40000000f00 */
[----:B------:R-:W-:Y:S02]  /*27a0*/  MOV R62, 0x1f ;  /* 0x0000001f003e7802 */ /* 0x000fe40000000f00 */
[----:B------:R-:W-:Y:S02]  /*27b0*/  MOV R67, 0xffffffff ;  /* 0xffffffff00437802 */ /* 0x000fe40000000f00 */
[----:B------:R-:W-:Y:S02]  /*27c0*/  MOV R2, 0x27e0 ;  /* 0x000027e000027802 */ /* 0x000fe40000000f00 */
[----:B-----5:R-:W-:Y:S05]  /*27d0*/  CALL.REL.NOINC `($__internal_81_$__cuda_sm70_shflsync_down_p) ;  /* 0x0000045000007944 */ /* 0x020fea0003c00000 */
[----:B-1----:R-:W-:Y:S01]  /*27e0*/  MOV R60, R66 ;  /* 0x00000042003c7202 */ /* 0x002fe20000000f00 */
[----:B0-----:R-:W-:Y:S05]  /*27f0*/  BRA `(.L_x_3947) ;  /* 0xffffebd000007947 */ /* 0x001fea000383ffff */
.L_x_3944:
[----:B------:R-:W-:Y:S01]  /*2800*/  HFMA2.MMA R66, -RZ, RZ, 0, 9.5367431640625e-07 ;  /* 0x00000010ff427435 */ /* 0x000fe200000001ff */
[----:B------:R-:W-:Y:S02]  /*2810*/  MOV R61, R65 ;  /* 0x00000041003d7202 */ /* 0x000fe40000000f00 */
[----:B------:R-:W-:Y:S02]  /*2820*/  MOV R62, 0x1f ;  /* 0x0000001f003e7802 */ /* 0x000fe40000000f00 */
[----:B------:R-:W-:-:S02]  /*2830*/  MOV R67, 0xffffffff ;  /* 0xffffffff00437802 */ /* 0x000fc40000000f00 */
[----:B------:R-:W-:Y:S02]  /*2840*/  MOV R2, 0x2860 ;  /* 0x0000286000027802 */ /* 0x000fe40000000f00 */
[----:B01---5:R-:W-:Y:S05]  /*2850*/  CALL.REL.NOINC `($__internal_81_$__cuda_sm70_shflsync_down_p) ;  /* 0x000003d000007944 */ /* 0x023fea0003c00000 */
[----:B------:R-:W-:Y:S01]  /*2860*/  FADD.FTZ R63, R63, R60 ;  /* 0x0000003c3f3f7221 */ /* 0x000fe20000010000 */
[----:B0-----:R-:W-:Y:S01]  /*2870*/  MOV R62, 0x1f ;  /* 0x0000001f003e7802 */ /* 0x001fe20000000f00 */
[----:B-1----:R-:W-:Y:S01]  /*2880*/  FADD.FTZ R65, R65, R66 ;  /* 0x0000004241417221 */ /* 0x002fe20000010000 */
[----:B------:R-:W-:Y:S01]  /*2890*/  HFMA2.MMA R66, -RZ, RZ, 0, 4.76837158203125e-07 ;  /* 0x00000008ff427435 */ /* 0x000fe200000001ff */
[----:B------:R-:W-:Y:S02]  /*28a0*/  MOV R67, 0xffffffff ;  /* 0xffffffff00437802 */ /* 0x000fe40000000f00 */
[----:B------:R-:W-:Y:S02]  /*28b0*/  MOV R61, R63 ;  /* 0x0000003f003d7202 */ /* 0x000fe40000000f00 */
[----:B------:R-:W-:Y:S02]  /*28c0*/  MOV R2, 0x28e0 ;  /* 0x000028e000027802 */ /* 0x000fe40000000f00 */
[----:B------:R-:W-:Y:S05]  /*28d0*/  CALL.REL.NOINC `($__internal_81_$__cuda_sm70_shflsync_down_p) ;  /* 0x0000035000007944 */ /* 0x000fea0003c00000 */
[----:B-1----:R-:W-:Y:S01]  /*28e0*/  MOV R60, R66 ;  /* 0x00000042003c7202 */ /* 0x002fe20000000f00 */
[----:B------:R-:W-:Y:S01]  /*28f0*/  HFMA2.MMA R66, -RZ, RZ, 0, 4.76837158203125e-07 ;  /* 0x00000008ff427435 */ /* 0x000fe200000001ff */
[----:B0-----:R-:W-:-:S02]  /*2900*/  MOV R61, R65 ;  /* 0x00000041003d7202 */ /* 0x001fc40000000f00 */
[----:B------:R-:W-:Y:S02]  /*2910*/  MOV R62, 0x1f ;  /* 0x0000001f003e7802 */ /* 0x000fe40000000f00 */
[----:B------:R-:W-:Y:S02]  /*2920*/  MOV R67, 0xffffffff ;  /* 0xffffffff00437802 */ /* 0x000fe40000000f00 */
[----:B------:R-:W-:Y:S02]  /*2930*/  MOV R2, 0x2950 ;  /* 0x0000295000027802 */ /* 0x000fe40000000f00 */
[----:B------:R-:W-:Y:S05]  /*2940*/  CALL.REL.NOINC `($__internal_81_$__cuda_sm70_shflsync_down_p) ;  /* 0x000002e000007944 */ /* 0x000fea0003c00000 */
[----:B------:R-:W-:Y:S01]  /*2950*/  FADD.FTZ R63, R60, R63 ;  /* 0x0000003f3c3f7221 */ /* 0x000fe20000010000 */
[----:B0-----:R-:W-:Y:S01]  /*2960*/  MOV R62, 0x1f ;  /* 0x0000001f003e7802 */ /* 0x001fe20000000f00 */
[----:B-1----:R-:W-:Y:S01]  /*2970*/  FADD.FTZ R65, R65, R66 ;  /* 0x0000004241417221 */ /* 0x002fe20000010000 */
[----:B------:R-:W-:Y:S01]  /*2980*/  HFMA2.MMA R66, -RZ, RZ, 0, 2.384185791015625e-07 ;  /* 0x00000004ff427435 */ /* 0x000fe200000001ff */
[----:B------:R-:W-:Y:S02]  /*2990*/  MOV R67, 0xffffffff ;  /* 0xffffffff00437802 */ /* 0x000fe40000000f00 */
[----:B------:R-:W-:-:S02]  /*29a0*/  MOV R61, R63 ;  /* 0x0000003f003d7202 */ /* 0x000fc40000000f00 */
[----:B------:R-:W-:Y:S02]  /*29b0*/  MOV R2, 0x29d0 ;  /* 0x000029d000027802 */ /* 0x000fe40000000f00 */
[----:B------:R-:W-:Y:S05]  /*29c0*/  CALL.REL.NOINC `($__internal_81_$__cuda_sm70_shflsync_down_p) ;  /* 0x0000026000007944 */ /* 0x000fea0003c00000 */
[----:B-1----:R-:W-:Y:S01]  /*29d0*/  MOV R60, R66 ;  /* 0x00000042003c7202 */ /* 0x002fe20000000f00 */
[----:B------:R-:W-:Y:S01]  /*29e0*/  HFMA2.MMA R66, -RZ, RZ, 0, 2.384185791015625e-07 ;  /* 0x00000004ff427435 */ /* 0x000fe200000001ff */
[----:B0-----:R-:W-:Y:S02]  /*29f0*/  MOV R61, R65 ;  /* 0x00000041003d7202 */ /* 0x001fe40000000f00 */
[----:B------:R-:W-:Y:S02]  /*2a00*/  MOV R62, 0x1f ;  /* 0x0000001f003e7802 */ /* 0x000fe40000000f00 */
[----:B------:R-:W-:Y:S02]  /*2a10*/  MOV R67, 0xffffffff ;  /* 0xffffffff00437802 */ /* 0x000fe40000000f00 */
[----:B------:R-:W-:Y:S02]  /*2a20*/  MOV R2, 0x2a40 ;  /* 0x00002a4000027802 */ /* 0x000fe40000000f00 */
[----:B------:R-:W-:Y:S05]  /*2a30*/  CALL.REL.NOINC `($__internal_81_$__cuda_sm70_shflsync_down_p) ;  /* 0x000001f000007944 */ /* 0x000fea0003c00000 */
[----:B------:R-:W-:Y:S01]  /*2a40*/  FADD.FTZ R63, R60, R63 ;  /* 0x0000003f3c3f7221 */ /* 0x000fe20000010000 */
[----:B0-----:R-:W-:Y:S01]  /*2a50*/  MOV R62, 0x1f ;  /* 0x0000001f003e7802 */ /* 0x001fe20000000f00 */
[----:B-1----:R-:W-:Y:S01]  /*2a60*/  FADD.FTZ R65, R65, R66 ;  /* 0x0000004241417221 */ /* 0x002fe20000010000 */
[----:B------:R-:W-:Y:S01]  /*2a70*/  HFMA2.MMA R66, -RZ, RZ, 0, 1.1920928955078125e-07 ;  /* 0x00000002ff427435 */ /* 0x000fe200000001ff */
[----:B------:R-:W-:-:S02]  /*2a80*/  MOV R67, 0xffffffff ;  /* 0xffffffff00437802 */ /* 0x000fc40000000f00 */
[----:B------:R-:W-:Y:S02]  /*2a90*/  MOV R61, R63 ;  /* 0x0000003f003d7202 */ /* 0x000fe40000000f00 */
[----:B------:R-:W-:Y:S02]  /*2aa0*/  MOV R2, 0x2ac0 ;  /* 0x00002ac000027802 */ /* 0x000fe40000000f00 */
[----:B------:R-:W-:Y:S05]  /*2ab0*/  CALL.REL.NOINC `($__internal_81_$__cuda_sm70_shflsync_down_p) ;  /* 0x0000017000007944 */ /* 0x000fea0003c00000 */
[----:B-1----:R-:W-:Y:S01]  /*2ac0*/  MOV R60, R66 ;  /* 0x00000042003c7202 */ /* 0x002fe20000000f00 */
[----:B------:R-:W-:Y:S01]  /*2ad0*/  HFMA2.MMA R66, -RZ, RZ, 0, 1.1920928955078125e-07 ;  /* 0x00000002ff427435 */ /* 0x000fe200000001ff */
[----:B0-----:R-:W-:Y:S02]  /*2ae0*/  MOV R61, R65 ;  /* 0x00000041003d7202 */ /* 0x001fe40000000f00 */
[----:B------:R-:W-:Y:S02]  /*2af0*/  MOV R62, 0x1f ;  /* 0x0000001f003e7802 */ /* 0x000fe40000000f00 */
[----:B------:R-:W-:Y:S02]  /*2b00*/  MOV R67, 0xffffffff ;  /* 0xffffffff00437802 */ /* 0x000fe40000000f00 */
[----:B------:R-:W-:-:S02]  /*2b10*/  MOV R2, 0x2b30 ;  /* 0x00002b3000027802 */ /* 0x000fc40000000f00 */
[----:B------:R-:W-:Y:S05]  /*2b20*/  CALL.REL.NOINC `($__internal_81_$__cuda_sm70_shflsync_down_p) ;  /* 0x0000010000007944 */ /* 0x000fea0003c00000 */
[----:B------:R-:W-:Y:S01]  /*2b30*/  FADD.FTZ R63, R60, R63 ;  /* 0x0000003f3c3f7221 */ /* 0x000fe20000010000 */
[----:B0-----:R-:W-:Y:S01]  /*2b40*/  MOV R62, 0x1f ;  /* 0x0000001f003e7802 */ /* 0x001fe20000000f00 */
[----:B-1----:R-:W-:Y:S01]  /*2b50*/  FADD.FTZ R65, R65, R66 ;  /* 0x0000004241417221 */ /* 0x002fe20000010000 */
[----:B------:R-:W-:Y:S01]  /*2b60*/  HFMA2.MMA R66, -RZ, RZ, 0, 5.9604644775390625e-08 ;  /* 0x00000001ff427435 */ /* 0x000fe200000001ff */
[----:B------:R-:W-:-:S02]  /*2b70*/  MOV R67, 0xffffffff ;  /* 0xffffffff00437802 */ /* 0x000fc40000000f00 */
[----:B------:R-:W-:Y:S02]  /*2b80*/  MOV R61, R63 ;  /* 0x0000003f003d7202 */ /* 0x000fe40000000f00 */
[----:B------:R-:W-:Y:S02]  /*2b90*/  MOV R2, 0x2bb0 ;  /* 0x00002bb000027802 */ /* 0x000fe40000000f00 */
[----:B------:R-:W-:Y:S05]  /*2ba0*/  CALL.REL.NOINC `($__internal_81_$__cuda_sm70_shflsync_down_p) ;  /* 0x0000008000007944 */ /* 0x000fea0003c00000 */
[----:B-1----:R-:W-:Y:S01]  /*2bb0*/  MOV R64, R66 ;  /* 0x0000004200407202 */ /* 0x002fe20000000f00 */
[----:B------:R-:W-:Y:S01]  /*2bc0*/  HFMA2.MMA R66, -RZ, RZ, 0, 5.9604644775390625e-08 ;  /* 0x00000001ff427435 */ /* 0x000fe200000001ff */
[----:B0-----:R-:W-:Y:S02]  /*2bd0*/  MOV R61, R65 ;  /* 0x00000041003d7202 */ /* 0x001fe40000000f00 */
[----:B------:R-:W-:Y:S02]  /*2be0*/  MOV R62, 0x1f ;  /* 0x0000001f003e7802 */ /* 0x000fe40000000f00 */
[----:B------:R-:W-:Y:S02]  /*2bf0*/  MOV R67, 0xffffffff ;  /* 0xffffffff00437802 */ /* 0x000fe40000000f00 */
[----:B------:R-:W-:-:S02]  /*2c00*/  MOV R2, 0x2c20 ;  /* 0x00002c2000027802 */ /* 0x000fc40000000f00 */
[----:B------:R-:W-:Y:S05]  /*2c10*/  CALL.REL.NOINC `($__internal_81_$__cuda_sm70_shflsync_down_p) ;  /* 0x0000001000007944 */ /* 0x000fea0003c00000 */
[----:B01----:R-:W-:Y:S05]  /*2c20*/  BRA `(.L_x_3948) ;  /* 0xffffe8c000007947 */ /* 0x003fea000383ffff */
        .weak           $__internal_81_$__cuda_sm70_shflsync_down_p
        .type           $__internal_81_$__cuda_sm70_shflsync_down_p,@function
        .size           $__internal_81_$__cuda_sm70_shflsync_down_p,(.L_x_9335 - $__internal_81_$__cuda_sm70_shflsync_down_p)
$__internal_81_$__cuda_sm70_shflsync_down_p:
[----:B------:R-:W-:Y:S01]  /*2c30*/  HFMA2.MMA R3, -RZ, RZ, 0, 0 ;  /* 0x00000000ff037435 */ /* 0x000fe200000001ff */
[----:B------:R-:W-:Y:S04]  /*2c40*/  WARPSYNC R67 ;  /* 0x0000004300007348 */ /* 0x000fe80003800000 */
[----:B------:R0:W1:Y:S01]  /*2c50*/  SHFL.DOWN PT, R66, R61, R66, R62 ;  /* 0x080000423d427389 */ /* 0x00006200000e003e */
[----:B------:R-:W-:Y:S05]  /*2c60*/  RET.REL.NODEC R2 `(_ZN10layer_norm13ln_bwd_kernelINS_13Kernel_traitsIf13__nv_bfloat16fS2_fjLj6144ELj1ELj1ELj8ELj16ENS_18Kernel_traits_baseILj6144EfS2_fS2_fjLj256EEEEELb0ELb0ELb0ELb1EEEvNS_9BwdParamsE) ;  /* 0xffffd39002007950 */ /* 0x000fea0003c3ffff */
.L_x_3949:
        /* <DEDUP_REMOVED lines=9> */
.L_x_9335:


//--------------------- .text._ZN10layer_norm13ln_bwd_kernelINS_13Kernel_traitsIf13__nv_bfloat16fS2_fjLj6144ELj1ELj1ELj8ELj16ENS_18Kernel_traits_baseILj6144EfS2_fS2_fjLj256EEEEELb0ELb0ELb1ELb0EEEvNS_9BwdParamsE --------------------------
	.section	.text._ZN10layer_norm13ln_bwd_kernelINS_13Kernel_traitsIf13__nv_bfloat16fS2_fjLj6144ELj1ELj1ELj8ELj16ENS_18Kernel_traits_baseILj6144EfS2_fS2_fjLj256EEEEELb0ELb0ELb1ELb0EEEvNS_9BwdParamsE,"ax",@progbits
	.sectioninfo	@"SHI_REGISTERS=190"
	.align	128
        .global         _ZN10layer_norm13ln_bwd_kernelINS_13Kernel_traitsIf13__nv_bfloat16fS2_fjLj6144ELj1ELj1ELj8ELj16ENS_18Kernel_traits_baseILj6144EfS2_fS2_fjLj256EEEEELb0ELb0ELb1ELb0EEEvNS_9BwdParamsE
        .type           _ZN10layer_norm13ln_bwd_kernelINS_13Kernel_traitsIf13__nv_bfloat16fS2_fjLj6144ELj1ELj1ELj8ELj16ENS_18Kernel_traits_baseILj6144EfS2_fS2_fjLj256EEEEELb0ELb0ELb1ELb0EEEvNS_9BwdParamsE,@function
        .size           _ZN10layer_norm13ln_bwd_kernelINS_13Kernel_traitsIf13__nv_bfloat16fS2_fjLj6144ELj1ELj1ELj8ELj16ENS_18Kernel_traits_baseILj6144EfS2_fS2_fjLj256EEEEELb0ELb0ELb1ELb0EEEvNS_9BwdParamsE,(.L_x_9336 - _ZN10layer_norm13ln_bwd_kernelINS_13Kernel_traitsIf13__nv_bfloat16fS2_fjLj6144ELj1ELj1ELj8ELj16ENS_18Kernel_traits_baseILj6144EfS2_fS2_fjLj256EEEEELb0ELb0ELb1ELb0EEEvNS_9BwdParamsE)
        .other          _ZN10layer_norm13ln_bwd_kernelINS_13Kernel_traitsIf13__nv_bfloat16fS2_fjLj6144ELj1ELj1ELj8ELj16ENS_18Kernel_traits_baseILj6144EfS2_fS2_fjLj256EEEEELb0ELb0ELb1ELb0EEEvNS_9BwdParamsE,@"STO_CUDA_ENTRY STV_DEFAULT"
_ZN10layer_norm13ln_bwd_kernelINS_13Kernel_traitsIf13__nv_bfloat16fS2_fjLj6144ELj1ELj1ELj8ELj16ENS_18Kernel_traits_baseILj6144EfS2_fS2_fjLj256EEEEELb0ELb0ELb1ELb0EEEvNS_9BwdParamsE:
.text._ZN10layer_norm13ln_bwd_kernelINS_13Kernel_traitsIf13__nv_bfloat16fS2_fjLj6144ELj1ELj1ELj8ELj16ENS_18Kernel_traits_baseILj6144EfS2_fS2_fjLj256EEEEELb0ELb0ELb1ELb0EEEvNS_9BwdParamsE:
        /* <DEDUP_REMOVED lines=55> */
[----:B------:R-:W-:Y:S01]  /*0370*/  HFMA2.MMA R73, -RZ, RZ, 0, 0 ;  /* 0x00000000ff497435 */ /* 0x000fe200000001ff */
[----:B------:R-:W-:-:S06]  /*0380*/  IMAD.MOV.U32 R129, RZ, RZ, 0x1 ;  /* 0x00000001ff817424 */ /* 0x000fcc00078e00ff */
.L_x_4020:
[----:B------:R-:W-:-:S05]  /*0390*/  MOV R117, 0x4 ;  /* 0x0000000400757802 */ /* 0x000fca0000000f00 */
[----:B------:R-:W-:-:S05]  /*03a0*/  IMAD.WIDE R2, R128, R117, c[0x0][0x1d8] ;  /* 0x0000760080027625 */ /* 0x000fca00078e0275 */
[----:B------:R1:W2:Y:S01]  /*03b0*/  LDG.E R116, [R2.64] ;  /* 0x0000000402747981 */ /* 0x0002a2000c1e1900 */
[----:B------:R-:W-:-:S04]  /*03c0*/  IMAD.WIDE R180, R128, R117, c[0x0][0x1d0] ;  /* 0x0000740080b47625 */ /* 0x000fc800078e0275 */
[C---:B------:R-:W-:Y:S02]  /*03d0*/  IMAD.WIDE R112, R128.reuse, R117, c[0x0][0x1a8] ;  /* 0x00006a0080707625 */ /* 0x040fe400078e0275 */
[----:B-----5:R3:W5:Y:S04]  /*03e0*/  LDG.E R180, [R180.64] ;  /* 0x00000004b4b47981 */ /* 0x020768000c1e1900 */
[----:B------:R3:W5:Y:S01]  /*03f0*/  LDG.E R130, [R112.64] ;  /* 0x0000000470827981 */ /* 0x000762000c1e1900 */
[----:B------:R-:W-:Y:S01]  /*0400*/  IMAD R114, R128, c[0x0][0x168], RZ ;  /* 0x00005a0080727a24 */ /* 0x000fe200078e02ff */
[----:B------:R-:W-:-:S04]  /*0410*/  LOP3.LUT R126, R182, 0xff, RZ, 0xc0, !PT ;  /* 0x000000ffb67e7812 */ /* 0x000fc800078ec0ff */
[----:B------:R-:W-:-:S04]  /*0420*/  SHF.R.S32.HI R115, RZ, 0x1f, R114 ;  /* 0x0000001fff737819 */ /* 0x000fc80000011472 */
[----:B------:R-:W-:Y:S02]  /*0430*/  LEA.HI R115, R115, R114, RZ, 0x3 ;  /* 0x0000007273737211 */ /* 0x000fe400078f18ff */
[----:B------:R-:W-:Y:S02]  /*0440*/  MOV R124, 0x20 ;  /* 0x00000020007c7802 */ /* 0x000fe40000000f00 */
[----:B------:R-:W-:Y:S01]  /*0450*/  LEA.HI.SX32 R131, R115, R126, 0x1d ;  /* 0x0000007e73837211 */ /* 0x000fe200078feaff */
[----:B------:R-:W-:Y:S04]  /*0460*/  BSSY B0, `(.L_x_3951) ;  /* 0x0000119000007945 */ /* 0x000fe80003800000 */
        /* <DEDUP_REMOVED lines=9> */
[----:B------:R1:W5:Y:S04]  /*0500*/  LDG.E.128 R24, [R2.64] ;  /* 0x0000000402187981 */ /* 0x000368000c1e1d00 */
[----:B------:R1:W5:Y:S02]  /*0510*/  LDG.E.128 R20, [R2.64+0x10] ;  /* 0x0000100402147981 */ /* 0x000364000c1e1d00 */
.L_x_3955:
[----:B------:R-:W-:Y:S02]  /*0520*/  IADD3 R113, R131, 0x100, RZ ;  /* 0x0000010083717810 */ /* 0x000fe40007ffe0ff */
.L_x_3954:
[----:B------:R-:W-:Y:S05]  /*0530*/  BSYNC B1 ;  /* 0x0000000000017941 */ /* 0x000fea0003800000 */
.L_x_3953:
[----:B------:R-:W-:Y:S01]  /*0540*/  BSSY B1, `(.L_x_3956) ;  /* 0x0000009000017945 */ /* 0x000fe20003800000 */
[----:B------:R-:W-:Y:S05]  /*0550*/  @!P2 BRA `(.L_x_3957) ;  /* 0x000000700000a947 */ /* 0x000fea0003800000 */
[----:B------:R-:W-:-:S04]  /*0560*/  ISETP.NE.U32.AND P0, PT, RZ, c[0x0][0x218], PT ;  /* 0x00008600ff007a0c */ /* 0x000fc80003f05070 */
[----:B------:R-:W-:-:S13]  /*0570*/  ISETP.NE.AND.EX P0, PT, RZ, c[0x0][0x21c], PT, P0 ;  /* 0x00008700ff007a0c */ /* 0x000fda0003f05300 */
[----:B------:R-:W-:Y:S05]  /*0580*/  @!P0 BRA `(.L_x_3958) ;  /* 0x0000003000008947 */ /* 0x000fea0003800000 */
[----:B-1----:R-:W-:-:S05]  /*0590*/  IMAD.WIDE.U32 R2, R113, R124, c[0x0][0x218] ;  /* 0x0000860071027625 */ /* 0x002fca00078e007c */
[----:B------:R1:W5:Y:S04]  /*05a0*/  LDG.E.128 R16, [R2.64] ;  /* 0x0000000402107981 */ /* 0x000368000c1e1d00 */
[----:B------:R1:W5:Y:S02]  /*05b0*/  LDG.E.128 R12, [R2.64+0x10] ;  /* 0x00001004020c7981 */ /* 0x000364000c1e1d00 */
.L_x_3958:
[----:B------:R-:W-:Y:S02]  /*05c0*/  IADD3 R113, R113, 0x100, RZ ;  /* 0x0000010071717810 */ /* 0x000fe40007ffe0ff */
.L_x_3957:
[----:B------:R-:W-:Y:S05]  /*05d0*/  BSYNC B1 ;  /* 0x0000000000017941 */ /* 0x000fea0003800000 */
.L_x_3956:
        /* <DEDUP_REMOVED lines=10> */
.L_x_3952:
        /* <DEDUP_REMOVED lines=90> */
.L_x_3961:
[----:B------:R-:W-:Y:S05]  /*0c20*/  BSYNC B1 ;  /* 0x0000000000017941 */ /* 0x000fea0003800000 */
.L_x_3960:
        /* <DEDUP_REMOVED lines=79> */
.L_x_3963:
[----:B------:R-:W-:Y:S05]  /*1120*/  BSYNC B1 ;  /* 0x0000000000017941 */ /* 0x000fea0003800000 */
.L_x_3962:
[----:B------:R-:W-:Y:S05]  /*1130*/  @!P3 BRA `(.L_x_3959) ;  /* 0x000004b00000b947 */ /* 0x000fea0003800000 */
[----:B------:R-:W-:Y:S01]  /*1140*/  HFMA2.MMA R117, -RZ, RZ, 0, 9.5367431640625e-07 ;  /* 0x00000010ff757435 */ /* 0x000fe200000001ff */
[----:B------:R-:W-:-:S05]  /*1150*/  IMAD.WIDE.U32 R164, R185, R124, c[0x0][0x188] ;  /* 0x00006200b9a47625 */ /* 0x000fca00078e007c */
[----:B------:R-:W2:Y:S04]  /*1160*/  LDG.E.128 R112, [R164.64] ;  /* 0x00000004a4707981 */ /* 0x000ea8000c1e1d00 */
[----:B------:R-:W-:Y:S01]  /*1170*/  IMAD.WIDE.U32 R116, R126, R117, c[0x0][0x208] ;  /* 0x000082007e747625 */ /* 0x000fe200078e0075 */
[----:B------:R0:W3:Y:S05]  /*1180*/  LDG.E.128 R120, [R164.64+0x10] ;  /* 0x00001004a4787981 */ /* 0x0000ea000c1e1d00 */
[----:B------:R-:W4:Y:S01]  /*1190*/  LDG.E.128 R116, [R116.64] ;  /* 0x0000000474747981 */ /* 0x000f22000c1e1d00 */
[----:B------:R-:W-:-:S04]  /*11a0*/  ISETP.NE.U32.AND P0, PT, RZ, c[0x0][0x218], PT ;  /* 0x00008600ff007a0c */ /* 0x000fc80003f05070 */
[----:B------:R-:W-:-:S13]  /*11b0*/  ISETP.NE.AND.EX P0, PT, RZ, c[0x0][0x21c], PT, P0 ;  /* 0x00008700ff007a0c */ /* 0x000fda0003f05300 */
[----:B------:R-:W-:-:S05]  /*11c0*/  @P0 IMAD.WIDE.U32 R2, R185, R124, c[0x0][0x218] ;  /* 0x00008600b9020625 */ /* 0x000fca00078e007c */
[----:B------:R4:W5:Y:S04]  /*11d0*/  @P0 LDG.E.128 R8, [R2.64] ;  /* 0x0000000402080981 */ /* 0x000968000c1e1d00 */
[----:B------:R4:W5:Y:S01]  /*11e0*/  @P0 LDG.E.128 R4, [R2.64+0x10] ;  /* 0x0000100402040981 */ /* 0x000962000c1e1d00 */
[C---:B--2---:R-:W-:Y:S02]  /*11f0*/  FADD.FTZ R167, -R125.reuse, R112 ;  /* 0x000000707da77221 */ /* 0x044fe40000010100 */
[----:B------:R-:W-:Y:S02]  /*1200*/  FADD.FTZ R113, -R125, R113 ;  /* 0x000000717d717221 */ /* 0x000fe40000010100 */
[----:B0----5:R-:W-:Y:S01]  /*1210*/  FMUL.FTZ R165, R130, R167 ;  /* 0x000000a782a57220 */ /* 0x021fe20000410000 */
[----:B----4-:R-:W-:-:S02]  /*1220*/  PRMT R3, RZ, 0x5410, R116 ;  /* 0x00005410ff037816 */ /* 0x010fc40000000074 */
[----:B------:R-:W-:Y:S01]  /*1230*/  PRMT R116, RZ, 0x7610, R116 ;  /* 0x00007610ff747816 */ /* 0x000fe20000000074 */
[C---:B------:R-:W-:Y:S02]  /*1240*/  FADD.FTZ R171, -R125.reuse, R115 ;  /* 0x000000737dab7221 */ /* 0x040fe40000010100 */
[----:B------:R-:W-:Y:S01]  /*1250*/  FMUL.FTZ R170, R80, R3 ;  /* 0x0000000350aa7220 */ /* 0x000fe20000410000 */
[----:B------:R-:W-:Y:S01]  /*1260*/  PRMT R115, RZ, 0x5410, R117 ;  /* 0x00005410ff737816 */ /* 0x000fe20000000075 */
[----:B------:R-:W-:Y:S02]  /*1270*/  FADD.FTZ R169, -R125, R114 ;  /* 0x000000727da97221 */ /* 0x000fe40000010100 */
[----:B------:R-:W-:Y:S02]  /*1280*/  FMUL.FTZ R164, R130, R113 ;  /* 0x0000007182a47220 */ /* 0x000fe40000410000 */
[----:B------:R-:W-:Y:S02]  /*1290*/  FMUL.FTZ R173, R81, R116 ;  /* 0x0000007451ad7220 */ /* 0x000fe40000410000 */
[----:B------:R-:W-:-:S02]  /*12a0*/  FADD.FTZ R2, R127, R170 ;  /* 0x000000aa7f027221 */ /* 0x000fc40000010000 */
[C---:B------:R-:W-:Y:S01]  /*12b0*/  FFMA.FTZ R181, R165.reuse, R170, R181 ;  /* 0x000000aaa5b57223 */ /* 0x040fe200000100b5 */
        /* <DEDUP_REMOVED lines=9> */
[C---:B------:R-:W-:Y:S02]  /*1350*/  FMUL.FTZ R166, R130.reuse, R171 ;  /* 0x000000ab82a67220 */ /* 0x040fe40000410000 */
[----:B------:R-:W-:Y:S02]  /*1360*/  FMUL.FTZ R175, R83, R112 ;  /* 0x0000007053af7220 */ /* 0x000fe40000410000 */
[----:B------:R-:W-:Y:S02]  /*1370*/  FADD.FTZ R2, R3, R172 ;  /* 0x000000ac03027221 */ /* 0x000fe40000010000 */
[----:B------:R-:W-:Y:S01]  /*1380*/  FFMA.FTZ R181, R167, R172, R181 ;  /* 0x000000aca7b57223 */ /* 0x000fe200000100b5 */
[----:B------:R-:W-:Y:S01]  /*1390*/  PRMT R118, RZ, 0x7610, R118 ;  /* 0x00007610ff767816 */ /* 0x000fe20000000076 */
[----:B------:R-:W-:-:S02]  /*13a0*/  FMUL.FTZ R169, R130, R117 ;  /* 0x0000007582a97220 */ /* 0x000fc40000410000 */
[C---:B------:R-:W-:Y:S02]  /*13b0*/  FADD.FTZ R121, -R125.reuse, R121 ;  /* 0x000000797d797221 */ /* 0x040fe40000010100 */
        /* <DEDUP_REMOVED lines=35> */
.L_x_3959:
[----:B------:R-:W-:Y:S05]  /*15f0*/  BSYNC B0 ;  /* 0x0000000000007941 */ /* 0x000fea0003800000 */
.L_x_3951:
[----:B------:R-:W-:Y:S02]  /*1600*/  LOP3.LUT P5, RZ, R129, 0xff, RZ, 0xc0, !PT ;  /* 0x000000ff81ff7812 */ /* 0x000fe400078ac0ff */
[----:B------:R-:W-:Y:S02]  /*1610*/  SHF.R.U32.HI R112, RZ, 0x5, R182 ;  /* 0x00000005ff707819 */ /* 0x000fe400000116b6 */
[----:B------:R-:W-:-:S02]  /*1620*/  LOP3.LUT P0, RZ, R182, 0x1f, RZ, 0xc0, !PT ;  /* 0x0000001fb6ff7812 */ /* 0x000fc4000780c0ff */
[----:B------:R-:W-:-:S07]  /*1630*/  LOP3.LUT R184, R112, 0x7fffff8, RZ, 0xc0, !PT ;  /* 0x07fffff870b87812 */ /* 0x000fce00078ec0ff */
[----:B------:R-:W-:Y:S01]  /*1640*/  @!P5 IADD3 R184, R184, 0x8, RZ ;  /* 0x00000008b8b8d810 */ /* 0x000fe20007ffe0ff */
[----:B------:R-:W-:Y:S05]  /*1650*/  BRA.DIV ~URZ, `(.L_x_3964) ;  /* 0x000020d27f007947 */ /* 0x000fea000b800000 */
[----:B------:R3:W4:Y:S02]  /*1660*/  SHFL.DOWN PT, R114, R127, 0x10, 0x1f ;  /* 0x0a001f007f727f89 */ /* 0x00072400000e0000 */
.L_x_4021:
[----:B------:R-:W-:Y:S05]  /*1670*/  BRA.DIV ~URZ, `(.L_x_3965) ;  /* 0x000021327f007947 */ /* 0x000fea000b800000 */
[----:B-1----:R-:W1:Y:S01]  /*1680*/  SHFL.DOWN PT, R2, R181, 0x10, 0x1f ;  /* 0x0a001f00b5027f89 */ /* 0x002e6200000e0000 */
[----:B----4-:R-:W-:-:S05]  /*1690*/  FADD.FTZ R118, R114, R127 ;  /* 0x0000007f72767221 */ /* 0x010fca0000010000 */
[----:B------:R-:W4:Y:S01]  /*16a0*/  SHFL.DOWN PT, R3, R118, 0x8, 0x1f ;  /* 0x09001f0076037f89 */ /* 0x000f2200000e0000 */
[----:B-1----:R-:W-:-:S05]  /*16b0*/  FADD.FTZ R2, R2, R181 ;  /* 0x000000b502027221 */ /* 0x002fca0000010000 */
[----:B------:R-:W1:Y:S01]  /*16c0*/  SHFL.DOWN PT, R113, R2, 0x8, 0x1f ;  /* 0x09001f0002717f89 */ /* 0x000e6200000e0000 */
        /* <DEDUP_REMOVED lines=9> */
[----:B------:R4:W2:Y:S01]  /*1760*/  SHFL.DOWN PT, R118, R115, 0x1, 0x1f ;  /* 0x08201f0073767f89 */ /* 0x0008a200000e0000 */
[----:B-1----:R-:W-:-:S05]  /*1770*/  FADD.FTZ R117, R116, R117 ;  /* 0x0000007574757221 */ /* 0x002fca0000010000 */
[----:B------:R4:W1:Y:S02]  /*1780*/  SHFL.DOWN PT, R2, R117, 0x1, 0x1f ;  /* 0x08201f0075027f89 */ /* 0x00086400000e0000 */
.L_x_4022:
[----:B------:R-:W-:Y:S01]  /*1790*/  @!P0 LOP3.LUT R3, R112, 0x7, RZ, 0xc0, !PT ;  /* 0x0000000770038812 */ /* 0x000fe200078ec0ff */
[----:B--2---:R-:W-:Y:S01]  /*17a0*/  FADD.FTZ R186, R118, R115 ;  /* 0x0000007376ba7221 */ /* 0x004fe20000010000 */
[----:B------:R-:W-:Y:S01]  /*17b0*/  WARPSYNC 0xffffffff ;  /* 0xffffffff00007948 */ /* 0x000fe20003800000 */
[----:B-1----:R-:W-:Y:S01]  /*17c0*/  FADD.FTZ R187, R2, R117 ;  /* 0x0000007502bb7221 */ /* 0x002fe20000010000 */
[----:B------:R-:W-:Y:S01]  /*17d0*/  @!P0 IADD3 R3, R184, R3, RZ ;  /* 0x00000003b8038210 */ /* 0x000fe20007ffe0ff */
[----:B------:R-:W-:Y:S01]  /*17e0*/  BSSY B0, `(.L_x_3966) ;  /* 0x00000b1000007945 */ /* 0x000fe20003800000 */
[----:B-----5:R-:W-:-:S03]  /*17f0*/  ISETP.GE.AND P5, PT, R180, 0x1, PT ;  /* 0x00000001b400780c */ /* 0x020fc60003fa6270 */
[----:B------:R1:W-:Y:S04]  /*1800*/  @!P0 STS.64 [R3.X8+0x6000], R186 ;  /* 0x006000ba03008388 */ /* 0x0003e80000008a00 */
[----:B------:R-:W-:Y:S01]  /*1810*/  BAR.SYNC.DEFER_BLOCKING 0x0 ;  /* 0x0000000000007b1d */ /* 0x000fe20000010000 */
[----:B0-----:R-:W-:-:S05]  /*1820*/  ISETP.NE.AND P0, PT, R183, RZ, PT ;  /* 0x000000ffb700720c */ /* 0x001fca0003f05270 */
[----:B------:R-:W-:-:S05]  /*1830*/  @P5 IADD3 R180, R180, -0x1, RZ ;  /* 0xffffffffb4b45810 */ /* 0x000fca0007ffe0ff */
[----:B------:R-:W-:-:S05]  /*1840*/  @P5 IMAD R180, R180, c[0x0][0x168], RZ ;  /* 0x00005a00b4b45a24 */ /* 0x000fca00078e02ff */
[----:B-1----:R-:W-:-:S04]  /*1850*/  @P5 SHF.R.S32.HI R3, RZ, 0x1f, R180 ;  /* 0x0000001fff035819 */ /* 0x002fc800000114b4 */
[----:B------:R-:W-:Y:S01]  /*1860*/  @P5 LEA.HI R3, R3, R180, RZ, 0x3 ;  /* 0x000000b403035211 */ /* 0x000fe200078f18ff */
[----:B----4-:R-:W0:Y:S04]  /*1870*/  LDS.128 R112, [R184.X8+0x6000] ;  /* 0x00600000b8707984 */ /* 0x010e280000008c00 */
[----:B------:R-:W1:Y:S04]  /*1880*/  LDS.128 R116, [R184.X8+0x6010] ;  /* 0x00601000b8747984 */ /* 0x000e680000008c00 */
[----:B------:R-:W2:Y:S04]  /*1890*/  LDS.128 R120, [R184.X8+0x6020] ;  /* 0x00602000b8787984 */ /* 0x000ea80000008c00 */
[----:B---3--:R-:W3:Y:S01]  /*18a0*/  LDS.128 R124, [R184.X8+0x6030] ;  /* 0x00603000b87c7984 */ /* 0x008ee20000008c00 */
[----:B0-----:R-:W-:-:S02]  /*18b0*/  FADD.FTZ R181, RZ, R112 ;  /* 0x00000070ffb57221 */ /* 0x001fc40000010000 */
[----:B------:R-:W-:Y:S02]  /*18c0*/  FADD.FTZ R2, RZ, R113 ;  /* 0x00000071ff027221 */ /* 0x000fe40000010000 */
[----:B------:R-:W-:Y:S01]  /*18d0*/  FADD.FTZ R181, R114, R181 ;  /* 0x000000b572b57221 */ /* 0x000fe20000010000 */
[----:B------:R-:W-:Y:S01]  /*18e0*/  @P5 LOP3.LUT R114, R182, 0xff, RZ, 0xc0, !PT ;  /* 0x000000ffb6725812 */ /* 0x000fe200078ec0ff */
        /* <DEDUP_REMOVED lines=12> */
[----:B------:R-:W-:Y:S01]  /*19b0*/  FADD.FTZ R112, R127, R2 ;  /* 0x000000027f707221 */ /* 0x000fe20000010000 */
[----:B------:R-:W-:Y:S01]  /*19c0*/  MOV R2, RZ ;  /* 0x000000ff00027202 */ /* 0x000fe20000000f00 */
[----:B------:R-:W-:Y:S01]  /*19d0*/  FMUL.FTZ R126, R126, c[0x0][0x1e0] ;  /* 0x000078007e7e7a20 */ /* 0x000fe20000410000 */
[----:B------:R-:W-:Y:S01]  /*19e0*/  @P5 LEA.HI.SX32 R2, R3, R114, 0x1d ;  /* 0x0000007203025211 */ /* 0x000fe200078feaff */
        /* <DEDUP_REMOVED lines=33> */
.L_x_3969:
[----:B------:R-:W-:Y:S05]  /*1c00*/  BSYNC B1 ;  /* 0x0000000000017941 */ /* 0x000fea0003800000 */
.L_x_3968:
        /* <DEDUP_REMOVED lines=9> */
.L_x_3971:
[----:B------:R-:W-:Y:S05]  /*1ca0*/  BSYNC B1 ;  /* 0x0000000000017941 */ /* 0x000fea0003800000 */
.L_x_3970:
        /* <DEDUP_REMOVED lines=8> */
.L_x_3973:
[----:B------:R-:W-:Y:S05]  /*1d30*/  BSYNC B1 ;  /* 0x0000000000017941 */ /* 0x000fea0003800000 */
.L_x_3972:
        /* <DEDUP_REMOVED lines=8> */
.L_x_3975:
[----:B------:R-:W-:Y:S05]  /*1dc0*/  BSYNC B1 ;  /* 0x0000000000017941 */ /* 0x000fea0003800000 */
.L_x_3974:
        /* <DEDUP_REMOVED lines=18> */
.L_x_3977:
[----:B------:R-:W-:Y:S05]  /*1ef0*/  BSYNC B1 ;  /* 0x0000000000017941 */ /* 0x000fea0003800000 */
.L_x_3976:
        /* <DEDUP_REMOVED lines=9> */
.L_x_3979:
[----:B------:R-:W-:Y:S05]  /*1f90*/  BSYNC B1 ;  /* 0x0000000000017941 */ /* 0x000fea0003800000 */
.L_x_3978:
        /* <DEDUP_REMOVED lines=9> */
.L_x_3981:
[----:B------:R-:W-:Y:S05]  /*2030*/  BSYNC B1 ;  /* 0x0000000000017941 */ /* 0x000fea0003800000 */
.L_x_3980:
        /* <DEDUP_REMOVED lines=8> */
.L_x_3983:
[----:B------:R-:W-:Y:S05]  /*20c0*/  BSYNC B1 ;  /* 0x0000000000017941 */ /* 0x000fea0003800000 */
.L_x_3982:
[----:B------:R-:W-:Y:S01]  /*20d0*/  ISETP.NE.U32.AND P0, PT, RZ, c[0x0][0x258], PT ;  /* 0x00009600ff007a0c */ /* 0x000fe20003f05070 */
[----:B------:R-:W-:Y:S01]  /*20e0*/  @P5 FMUL.FTZ R126, R125, c[0x0][0x1ec] ;  /* 0x00007b007d7e5a20 */ /* 0x000fe20000410000 */
[----:B------:R-:W-:Y:S02]  /*20f0*/  ISETP.NE.AND.EX P6, PT, RZ, c[0x0][0x25c], PT, P6 ;  /* 0x00009700ff007a0c */ /* 0x000fe40003fc5360 */
[----:B------:R-:W-:Y:S02]  /*2100*/  ISETP.NE.AND.EX P0, PT, RZ, c[0x0][0x25c], PT, P0 ;  /* 0x00009700ff007a0c */ /* 0x000fe40003f05300 */
[----:B------:R-:W-:Y:S01]  /*2110*/  SEL R100, R113, R100, P6 ;  /* 0x0000006471647207 */ /* 0x000fe20003000000 */
[----:B------:R-:W-:Y:S01]  /*2120*/  @P5 FMUL.FTZ R113, R180, c[0x0][0x1ec] ;  /* 0x00007b00b4715a20 */ /* 0x000fe20000410000 */
[----:B------:R-:W-:Y:S02]  /*2130*/  @P5 F2FP.BF16.PACK_AB R122, RZ, R122 ;  /* 0x0000007aff7a523e */ /* 0x000fe400000010ff */
[----:B------:R-:W-:-:S02]  /*2140*/  @P5 F2FP.BF16.PACK_AB R126, RZ, R126 ;  /* 0x0000007eff7e523e */ /* 0x000fc400000010ff */
[----:B------:R-:W-:Y:S02]  /*2150*/  @P5 PRMT R108, R114, 0x7610, R108 ;  /* 0x00007610726c5816 */ /* 0x000fe4000000006c */
[----:B------:R-:W-:Y:S02]  /*2160*/  SEL R102, R117, R102, P6 ;  /* 0x0000006675667207 */ /* 0x000fe40003000000 */
[----:B------:R-:W-:Y:S02]  /*2170*/  @P5 MOV R117, 0x10 ;  /* 0x0000001000755802 */ /* 0x000fe40000000f00 */
[----:B------:R-:W-:Y:S02]  /*2180*/  @P0 MOV R114, 0x20 ;  /* 0x0000002000720802 */ /* 0x000fe40000000f00 */
[----:B------:R-:W-:Y:S02]  /*2190*/  @P5 F2FP.BF16.PACK_AB R123, RZ, R123 ;  /* 0x0000007bff7b523e */ /* 0x000fe400000010ff */
[----:B------:R-:W-:-:S02]  /*21a0*/  @P5 PRMT R109, R118, 0x7610, R109 ;  /* 0x00007610766d5816 */ /* 0x000fc4000000006d */
[----:B------:R-:W-:Y:S02]  /*21b0*/  @P5 PRMT R110, R122, 0x7610, R110 ;  /* 0x000076107a6e5816 */ /* 0x000fe4000000006e */
[----:B------:R-:W-:Y:S02]  /*21c0*/  @P5 F2FP.BF16.PACK_AB R113, RZ, R113 ;  /* 0x00000071ff71523e */ /* 0x000fe400000010ff */
[----:B------:R-:W-:Y:S02]  /*21d0*/  @P5 PRMT R111, R126, 0x7610, R111 ;  /* 0x000076107e6f5816 */ /* 0x000fe4000000006f */
[----:B------:R-:W-:Y:S01]  /*21e0*/  @P5 PRMT R108, R108, 0x5410, R115 ;  /* 0x000054106c6c5816 */ /* 0x000fe20000000073 */
[----:B------:R-:W-:Y:S01]  /*21f0*/  @P0 IMAD.WIDE.U32 R114, R131, R114, c[0x0][0x258] ;  /* 0x0000960083720625 */ /* 0x000fe200078e0072 */
[----:B------:R-:W-:Y:S02]  /*2200*/  SEL R101, R116, R101, P6 ;  /* 0x0000006574657207 */ /* 0x000fe40003000000 */
[----:B------:R-:W-:Y:S01]  /*2210*/  SEL R103, R120, R103, P6 ;  /* 0x0000006778677207 */ /* 0x000fe20003000000 */
[----:B------:R-:W-:Y:S01]  /*2220*/  @P5 IMAD.WIDE.U32 R116, R2, R117, c[0x0][0x248] ;  /* 0x0000920002745625 */ /* 0x000fe200078e0075 */
        /* <DEDUP_REMOVED lines=12> */
.L_x_3967:
[----:B------:R-:W-:Y:S05]  /*22f0*/  BSYNC B0 ;  /* 0x0000000000007941 */ /* 0x000fea0003800000 */
.L_x_3966:
[----:B------:R-:W-:Y:S01]  /*2300*/  BSSY B0, `(.L_x_3984) ;  /* 0x000008f000007945 */ /* 0x000fe20003800000 */
[----:B------:R-:W-:Y:S05]  /*2310*/  @!P2 BRA `(.L_x_3985) ;  /* 0x000008d00000a947 */ /* 0x000fea0003800000 */
[----:B------:R-:W-:Y:S01]  /*2320*/  @!P4 ISETP.NE.U32.AND P0, PT, RZ, c[0x0][0x218], PT ;  /* 0x00008600ff00ca0c */ /* 0x000fe20003f05070 */
[----:B------:R-:W-:Y:S01]  /*2330*/  BSSY B1, `(.L_x_3986) ;  /* 0x000001d000017945 */ /* 0x000fe20003800000 */
[----:B------:R-:W-:Y:S02]  /*2340*/  @!P4 ISETP.NE.U32.AND P6, PT, RZ, c[0x0][0x218], PT ;  /* 0x00008600ff00ca0c */ /* 0x000fe40003fc5070 */
[----:B------:R-:W-:Y:S02]  /*2350*/  @!P4 ISETP.NE.AND.EX P0, PT, RZ, c[0x0][0x21c], PT, P0 ;  /* 0x00008700ff00ca0c */ /* 0x000fe40003f05300 */
[----:B------:R-:W-:-:S02]  /*2360*/  @!P4 ISETP.NE.AND.EX P6, PT, RZ, c[0x0][0x21c], PT, P6 ;  /* 0x00008700ff00ca0c */ /* 0x000fc40003fc5360 */
[----:B------:R-:W-:Y:S02]  /*2370*/  @!P4 FSEL R113, R16, RZ, P0 ;  /* 0x000000ff1071c208 */ /* 0x000fe40000000000 */
[----:B------:R-:W-:Y:S02]  /*2380*/  @!P4 ISETP.NE.U32.AND P0, PT, RZ, c[0x0][0x218], PT ;  /* 0x00008600ff00ca0c */ /* 0x000fe40003f05070 */
[----:B0-----:R-:W-:Y:S02]  /*2390*/  @!P4 FSEL R116, R17, RZ, P6 ;  /* 0x000000ff1174c208 */ /* 0x001fe40003000000 */
        /* <DEDUP_REMOVED lines=22> */
.L_x_3987:
[----:B------:R-:W-:Y:S05]  /*2500*/  BSYNC B1 ;  /* 0x0000000000017941 */ /* 0x000fea0003800000 */
.L_x_3986:
        /* <DEDUP_REMOVED lines=9> */
.L_x_3989:
[----:B------:R-:W-:Y:S05]  /*25a0*/  BSYNC B1 ;  /* 0x0000000000017941 */ /* 0x000fea0003800000 */
.L_x_3988:
        /* <DEDUP_REMOVED lines=8> */
.L_x_3991:
[----:B------:R-:W-:Y:S05]  /*2630*/  BSYNC B1 ;  /* 0x0000000000017941 */ /* 0x000fea0003800000 */
.L_x_3990:
        /* <DEDUP_REMOVED lines=8> */
.L_x_3993:
[----:B------:R-:W-:Y:S05]  /*26c0*/  BSYNC B1 ;  /* 0x0000000000017941 */ /* 0x000fea0003800000 */
.L_x_3992:
        /* <DEDUP_REMOVED lines=18> */
.L_x_3995:
[----:B------:R-:W-:Y:S05]  /*27f0*/  BSYNC B1 ;  /* 0x0000000000017941 */ /* 0x000fea0003800000 */
.L_x_3994:
        /* <DEDUP_REMOVED lines=9> */
.L_x_3997:
[----:B------:R-:W-:Y:S05]  /*2890*/  BSYNC B1 ;  /* 0x0000000000017941 */ /* 0x000fea0003800000 */
.L_x_3996:
        /* <DEDUP_REMOVED lines=9> */
.L_x_3999:
[----:B------:R-:W-:Y:S05]  /*2930*/  BSYNC B1 ;  /* 0x0000000000017941 */ /* 0x000fea0003800000 */
.L_x_3998:
        /* <DEDUP_REMOVED lines=8> */
.L_x_4001:
[----:B------:R-:W-:Y:S05]  /*29c0*/  BSYNC B1 ;  /* 0x0000000000017941 */ /* 0x000fea0003800000 */
.L_x_4000:
        /* <DEDUP_REMOVED lines=10> */
[----:B------:R-:W-:Y:S01]  /*2a70*/  @P5 MOV R117, 0x10 ;  /* 0x0000001000755802 */ /* 0x000fe20000000f00 */
[----:B------:R-:W-:Y:S01]  /*2a80*/  @P0 IMAD.MOV.U32 R114, RZ, RZ, 0x20 ;  /* 0x00000020ff720424 */ /* 0x000fe200078e00ff */
[----:B------:R-:W-:Y:S02]  /*2a90*/  @P5 F2FP.BF16.PACK_AB R123, RZ, R123 ;  /* 0x0000007bff7b523e */ /* 0x000fe400000010ff */
[----:B------:R-:W-:Y:S02]  /*2aa0*/  @P5 PRMT R109, R118, 0x7610, R109 ;  /* 0x00007610766d5816 */ /* 0x000fe4000000006d */
[----:B------:R-:W-:-:S02]  /*2ab0*/  @P5 PRMT R110, R122, 0x7610, R110 ;  /* 0x000076107a6e5816 */ /* 0x000fc4000000006e */
        /* <DEDUP_REMOVED lines=19> */
.L_x_3985:
[----:B------:R-:W-:Y:S05]  /*2bf0*/  BSYNC B0 ;  /* 0x0000000000007941 */ /* 0x000fea0003800000 */
.L_x_3984:
        /* <DEDUP_REMOVED lines=33> */
.L_x_4005:
[----:B------:R-:W-:Y:S05]  /*2e10*/  BSYNC B1 ;  /* 0x0000000000017941 */ /* 0x000fea0003800000 */
.L_x_4004:
        /* <DEDUP_REMOVED lines=9> */
.L_x_4007:
[----:B------:R-:W-:Y:S05]  /*2eb0*/  BSYNC B1 ;  /* 0x0000000000017941 */ /* 0x000fea0003800000 */
.L_x_4006:
        /* <DEDUP_REMOVED lines=9> */
.L_x_4009:
[----:B------:R-:W-:Y:S05]  /*2f50*/  BSYNC B1 ;  /* 0x0000000000017941 */ /* 0x000fea0003800000 */
.L_x_4008:
        /* <DEDUP_REMOVED lines=9> */
.L_x_4011:
[----:B------:R-:W-:Y:S05]  /*2ff0*/  BSYNC B1 ;  /* 0x0000000000017941 */ /* 0x000fea0003800000 */
.L_x_4010:
        /* <DEDUP_REMOVED lines=10> */
.L_x_4013:
[----:B------:R-:W-:Y:S05]  /*30a0*/  BSYNC B1 ;  /* 0x0000000000017941 */ /* 0x000fea0003800000 */
.L_x_4012:
        /* <DEDUP_REMOVED lines=8> */
.L_x_4015:
[----:B------:R-:W-:Y:S05]  /*3130*/  BSYNC B1 ;  /* 0x0000000000017941 */ /* 0x000fea0003800000 */
.L_x_4014:
        /* <DEDUP_REMOVED lines=8> */
.L_x_4017:
[----:B------:R-:W-:Y:S05]  /*31c0*/  BSYNC B1 ;  /* 0x0000000000017941 */ /* 0x000fea0003800000 */
.L_x_4016:
        /* <DEDUP_REMOVED lines=8> */
.L_x_4019:
[----:B------:R-:W-:Y:S05]  /*3250*/  BSYNC B1 ;  /* 0x0000000000017941 */ /* 0x000fea0003800000 */
.L_x_4018:
[----:B------:R-:W-:Y:S01]  /*3260*/  ISETP.NE.U32.AND P4, PT, RZ, c[0x0][0x258], PT ;  /* 0x00009600ff007a0c */ /* 0x000fe20003f85070 */
[----:B------:R-:W-:Y:S01]  /*3270*/  @P5 FMUL.FTZ R3, R121, c[0x0][0x1ec] ;  /* 0x00007b0079035a20 */ /* 0x000fe20000410000 */
[----:B------:R-:W-:Y:S01]  /*3280*/  @P5 F2FP.BF16.PACK_AB R114, RZ, R114 ;  /* 0x00000072ff72523e */ /* 0x000fe200000010ff */
[----:B------:R-:W-:Y:S01]  /*3290*/  @P5 FMUL.FTZ R112, R122, c[0x0][0x1ec] ;  /* 0x00007b007a705a20 */ /* 0x000fe20000410000 */
[----:B------:R-:W-:Y:S01]  /*32a0*/  ISETP.NE.AND.EX P4, PT, RZ, c[0x0][0x25c], PT, P4 ;  /* 0x00009700ff007a0c */ /* 0x000fe20003f85340 */
[----:B------:R-:W-:Y:S01]  /*32b0*/  @P5 FMUL.FTZ R123, R125, c[0x0][0x1ec] ;  /* 0x00007b007d7b5a20 */ /* 0x000fe20000410000 */
[----:B------:R-:W-:Y:S02]  /*32c0*/  ISETP.NE.U32.AND P0, PT, RZ, c[0x0][0x258], PT ;  /* 0x00009600ff007a0c */ /* 0x000fe40003f05070 */
[----:B------:R-:W-:Y:S02]  /*32d0*/  @P5 F2FP.BF16.PACK_AB R3, RZ, R3 ;  /* 0x00000003ff03523e */ /* 0x000fe400000010ff */
[----:B------:R-:W-:-:S02]  /*32e0*/  @P5 PRMT R108, R114, 0x7610, R108 ;  /* 0x00007610726c5816 */ /* 0x000fc4000000006c */
[----:B------:R-:W-:Y:S02]  /*32f0*/  @P5 F2FP.BF16.PACK_AB R115, RZ, R115 ;  /* 0x00000073ff73523e */ /* 0x000fe400000010ff */
[----:B------:R-:W-:Y:S02]  /*3300*/  ISETP.NE.AND.EX P0, PT, RZ, c[0x0][0x25c], PT, P0 ;  /* 0x00009700ff007a0c */ /* 0x000fe40003f05300 */
[----:B------:R-:W-:Y:S02]  /*3310*/  @P5 F2FP.BF16.PACK_AB R112, RZ, R112 ;  /* 0x00000070ff70523e */ /* 0x000fe400000010ff */
[----:B------:R-:W-:Y:S01]  /*3320*/  @P5 PRMT R110, R3, 0x7610, R110 ;  /* 0x00007610036e5816 */ /* 0x000fe2000000006e */
[----:B------:R-:W-:Y:S01]  /*3330*/  @P5 FMUL.FTZ R3, R124, c[0x0][0x1ec] ;  /* 0x00007b007c035a20 */ /* 0x000fe20000410000 */
[----:B------:R-:W-:Y:S02]  /*3340*/  @P4 MOV R114, 0x20 ;  /* 0x0000002000724802 */ /* 0x000fe40000000f00 */
[----:B------:R-:W-:-:S02]  /*3350*/  @P5 F2FP.BF16.PACK_AB R118, RZ, R118 ;  /* 0x00000076ff76523e */ /* 0x000fc400000010ff */
[----:B------:R-:W-:Y:S02]  /*3360*/  @P5 F2FP.BF16.PACK_AB R123, RZ, R123 ;  /* 0x0000007bff7b523e */ /* 0x000fe400000010ff */
[----:B------:R-:W-:Y:S02]  /*3370*/  SEL R100, R113, R100, P0 ;  /* 0x0000006471647207 */ /* 0x000fe40000000000 */
[----:B------:R-:W-:Y:S02]  /*3380*/  @P5 PRMT R108, R108, 0x5410, R115 ;  /* 0x000054106c6c5816 */ /* 0x000fe40000000073 */
[----:B------:R-:W-:Y:S01]  /*3390*/  @P5 PRMT R110, R110, 0x5410, R112 ;  /* 0x000054106e6e5816 */ /* 0x000fe20000000070 */
[----:B------:R-:W-:Y:S01]  /*33a0*/  @P4 IMAD.WIDE.U32 R112, R131, R114, c[0x0][0x258] ;  /* 0x0000960083704625 */ /* 0x000fe200078e0072 */
[----:B------:R-:W-:Y:S02]  /*33b0*/  @P5 MOV R115, 0x10 ;  /* 0x0000001000735802 */ /* 0x000fe40000000f00 */
[----:B------:R-:W-:-:S02]  /*33c0*/  @P5 F2FP.BF16.PACK_AB R119, RZ, R119 ;  /* 0x00000077ff77523e */ /* 0x000fc400000010ff */
[----:B------:R-:W-:Y:S02]  /*33d0*/  @P5 PRMT R109, R118, 0x7610, R109 ;  /* 0x00007610766d5816 */ /* 0x000fe4000000006d */
[----:B------:R-:W-:Y:S01]  /*33e0*/  @P5 F2FP.BF16.PACK_AB R114, RZ, R3 ;  /* 0x00000003ff72523e */ /* 0x000fe200000010ff */
[----:B------:R-:W-:Y:S01]  /*33f0*/  @P5 IMAD.WIDE.U32 R2, R2, R115, c[0x0][0x248] ;  /* 0x0000920002025625 */ /* 0x000fe200078e0073 */
[----:B------:R-:W-:Y:S02]  /*3400*/  @P5 PRMT R111, R123, 0x7610, R111 ;  /* 0x000076107b6f5816 */ /* 0x000fe4000000006f */
[----:B------:R-:W-:Y:S02]  /*3410*/  SEL R101, R116, R101, P0 ;  /* 0x0000006574657207 */ /* 0x000fe40000000000 */
[----:B------:R-:W-:Y:S02]  /*3420*/  SEL R102, R117, R102, P0 ;  /* 0x0000006675667207 */ /* 0x000fe40000000000 */
[----:B------:R-:W-:-:S02]  /*3430*/  SEL R103, R120, R103, P0 ;  /* 0x0000006778677207 */ /* 0x000fc40000000000 */
[----:B------:R-:W-:Y:S02]  /*3440*/  SEL R104, R121, R104, P0 ;  /* 0x0000006879687207 */ /* 0x000fe40000000000 */
[----:B------:R-:W-:Y:S01]  /*3450*/  SEL R105, R122, R105, P0 ;  /* 0x000000697a697207 */ /* 0x000fe20000000000 */
[----:B------:R0:W-:Y:S01]  /*3460*/  @P4 STG.E.128 [R112.64], R100 ;  /* 0x0000006470004986 */ /* 0x0001e2000c101d04 */
[----:B------:R-:W-:Y:S02]  /*3470*/  SEL R106, R125, R106, P0 ;  /* 0x0000006a7d6a7207 */ /* 0x000fe40000000000 */
[----:B------:R-:W-:Y:S02]  /*3480*/  SEL R107, R124, R107, P0 ;  /* 0x0000006b7c6b7207 */ /* 0x000fe40000000000 */
[----:B------:R-:W-:Y:S02]  /*3490*/  @P5 PRMT R109, R109, 0x5410, R119 ;  /* 0x000054106d6d5816 */ /* 0x000fe40000000077 */
[----:B------:R-:W-:Y:S01]  /*34a0*/  @P5 PRMT R111, R111, 0x5410, R114 ;  /* 0x000054106f6f5816 */ /* 0x000fe20000000072 */
[----:B------:R0:W-:Y:S04]  /*34b0*/  @P4 STG.E.128 [R112.64+0x10], R104 ;  /* 0x0000106870004986 */ /* 0x0001e8000c101d04 */
[----:B------:R0:W-:Y:S02]  /*34c0*/  @P5 STG.E.128 [R2.64], R108 ;  /* 0x0000006c02005986 */ /* 0x0001e4000c101d04 */
.L_x_4003:
[----:B------:R-:W-:Y:S05]  /*34d0*/  BSYNC B0 ;  /* 0x0000000000007941 */ /* 0x000fea0003800000 */
.L_x_4002:
[----:B------:R-:W-:Y:S02]  /*34e0*/  IADD3 R128, R128, c[0x0][0x160], RZ ;  /* 0x0000580080807a10 */ /* 0x000fe40007ffe0ff */
[----:B------:R-:W-:-:S02]  /*34f0*/  LOP3.LUT P4, RZ, R129, 0xff, RZ, 0xc0, !PT ;  /* 0x000000ff81ff7812 */ /* 0x000fc4000788c0ff */
[----:B------:R-:W-:Y:S02]  /*3500*/  ISETP.GE.AND P0, PT, R128, c[0x0][0x164], PT ;  /* 0x0000590080007a0c */ /* 0x000fe40003f06270 */
[----:B------:R-:W-:-:S11]  /*3510*/  SEL R129, RZ, 0x1, P4 ;  /* 0x00000001ff817807 */ /* 0x000fd60002000000 */
[----:B0-----:R-:W-:Y:S01]  /*3520*/  @P0 CALL.REL.NOINC `(.L_x_3950) ;  /* 0x0000001000000944 */ /* 0x001fe20003c00000 */
[----:B------:R-:W-:Y:S05]  /*3530*/  BRA `(.L_x_4020) ;  /* 0xffffce5000007947 */ /* 0x000fea000383ffff */
.L_x_3950:
        /* <DEDUP_REMOVED lines=31> */
.L_x_3964:
[----:B------:R-:W-:Y:S01]  /*3730*/  HFMA2.MMA R119, -RZ, RZ, 0, 9.5367431640625e-07 ;  /* 0x00000010ff777435 */ /* 0x000fe200000001ff */
[----:B------:R-:W-:-:S02]  /*3740*/  MOV R116, R127 ;  /* 0x0000007f00747202 */ /* 0x000fc40000000f00 */
[----:B------:R-:W-:Y:S02]  /*3750*/  MOV R120, 0x1f ;  /* 0x0000001f00787802 */ /* 0x000fe40000000f00 */
[----:B------:R-:W-:Y:S02]  /*3760*/  MOV R121, 0xffffffff ;  /* 0xffffffff00797802 */ /* 0x000fe40000000f00 */
[----:B-1----:R-:W-:Y:S02]  /*3770*/  MOV R2, 0x3790 ;  /* 0x0000379000027802 */ /* 0x002fe40000000f00 */
[----:B0-2--5:R-:W-:Y:S05]  /*3780*/  CALL.REL.NOINC `($__internal_82_$__cuda_sm70_shflsync_down_p) ;  /* 0x0000046000007944 */ /* 0x025fea0003c00000 */
[----:B-1----:R-:W-:Y:S01]  /*3790*/  MOV R114, R116 ;  /* 0x0000007400727202 */ /* 0x002fe20000000f00 */
[----:B0-----:R-:W-:Y:S05]  /*37a0*/  BRA `(.L_x_4021) ;  /* 0xffffdec000007947 */ /* 0x001fea000383ffff */
.L_x_3965:
[----:B------:R-:W-:Y:S01]  /*37b0*/  HFMA2.MMA R119, -RZ, RZ, 0, 9.5367431640625e-07 ;  /* 0x00000010ff777435 */ /* 0x000fe200000001ff */
[----:B------:R-:W-:Y:S01]  /*37c0*/  IMAD.MOV.U32 R116, RZ, RZ, R181 ;  /* 0x000000ffff747224 */ /* 0x000fe200078e00b5 */
[----:B------:R-:W-:Y:S02]  /*37d0*/  MOV R120, 0x1f ;  /* 0x0000001f00787802 */ /* 0x000fe40000000f00 */
[----:B------:R-:W-:Y:S02]  /*37e0*/  MOV R121, 0xffffffff ;  /* 0xffffffff00797802 */ /* 0x000fe40000000f00 */
[----:B-1----:R-:W-:-:S02]  /*37f0*/  MOV R2, 0x3810 ;  /* 0x0000381000027802 */ /* 0x002fc40000000f00 */
[----:B0-2345:R-:W-:Y:S05]  /*3800*/  CALL.REL.NOINC `($__internal_82_$__cuda_sm70_shflsync_down_p) ;  /* 0x000003e000007944 */ /* 0x03dfea0003c00000 */
[----:B------:R-:W-:Y:S01]  /*3810*/  FADD.FTZ R114, R114, R127 ;  /* 0x0000007f72727221 */ /* 0x000fe20000010000 */
[----:B0-----:R-:W-:Y:S01]  /*3820*/  HFMA2.MMA R119, -RZ, RZ, 0, 4.76837158203125e-07 ;  /* 0x00000008ff777435 */ /* 0x001fe200000001ff */
[----:B-1----:R-:W-:Y:S01]  /*3830*/  FADD.FTZ R181, R181, R116 ;  /* 0x00000074b5b57221 */ /* 0x002fe20000010000 */
[----:B------:R-:W-:Y:S01]  /*3840*/  MOV R120, 0x1f ;  /* 0x0000001f00787802 */ /* 0x000fe20000000f00 */
[----:B------:R-:W-:Y:S01]  /*3850*/  IMAD.MOV.U32 R121, RZ, RZ, -0x1 ;  /* 0xffffffffff797424 */ /* 0x000fe200078e00ff */
[----:B------:R-:W-:-:S02]  /*3860*/  MOV R116, R114 ;  /* 0x0000007200747202 */ /* 0x000fc40000000f00 */
[----:B------:R-:W-:Y:S02]  /*3870*/  MOV R2, 0x3890 ;  /* 0x0000389000027802 */ /* 0x000fe40000000f00 */
[----:B------:R-:W-:Y:S05]  /*3880*/  CALL.REL.NOINC `($__internal_82_$__cuda_sm70_shflsync_down_p) ;  /* 0x0000036000007944 */ /* 0x000fea0003c00000 */
[----:B0-----:R-:W-:Y:S01]  /*3890*/  HFMA2.MMA R119, -RZ, RZ, 0, 4.76837158203125e-07 ;  /* 0x00000008ff777435 */ /* 0x001fe200000001ff */
[----:B-1----:R-:W-:Y:S01]  /*38a0*/  MOV R113, R116 ;  /* 0x0000007400717202 */ /* 0x002fe20000000f00 */
[----:B------:R-:W-:Y:S01]  /*38b0*/  IMAD.MOV.U32 R121, RZ, RZ, -0x1 ;  /* 0xffffffffff797424 */ /* 0x000fe200078e00ff */
[----:B------:R-:W-:Y:S02]  /*38c0*/  MOV R116, R181 ;  /* 0x000000b500747202 */ /* 0x000fe40000000f00 */
[----:B------:R-:W-:Y:S02]  /*38d0*/  MOV R120, 0x1f ;  /* 0x0000001f00787802 */ /* 0x000fe40000000f00 */
[----:B------:R-:W-:Y:S02]  /*38e0*/  MOV R2, 0x3900 ;  /* 0x0000390000027802 */ /* 0x000fe40000000f00 */
[----:B------:R-:W-:Y:S05]  /*38f0*/  CALL.REL.NOINC `($__internal_82_$__cuda_sm70_shflsync_down_p) ;  /* 0x000002f000007944 */ /* 0x000fea0003c00000 */
[----:B------:R-:W-:Y:S01]  /*3900*/  FADD.FTZ R114, R113, R114 ;  /* 0x0000007271727221 */ /* 0x000fe20000010000 */
[----:B0-----:R-:W-:Y:S01]  /*3910*/  HFMA2.MMA R119, -RZ, RZ, 0, 2.384185791015625e-07 ;  /* 0x00000004ff777435 */ /* 0x001fe200000001ff */
[----:B-1----:R-:W-:Y:S01]  /*3920*/  FADD.FTZ R181, R181, R116 ;  /* 0x00000074b5b57221 */ /* 0x002fe20000010000 */
[----:B------:R-:W-:-:S02]  /*3930*/  MOV R120, 0x1f ;  /* 0x0000001f00787802 */ /* 0x000fc40000000f00 */
[----:B------:R-:W-:Y:S02]  /*3940*/  MOV R121, 0xffffffff ;  /* 0xffffffff00797802 */ /* 0x000fe40000000f00 */
[----:B------:R-:W-:Y:S02]  /*3950*/  MOV R116, R114 ;  /* 0x0000007200747202 */ /* 0x000fe40000000f00 */
[----:B------:R-:W-:Y:S02]  /*3960*/  MOV R2, 0x3980 ;  /* 0x0000398000027802 */ /* 0x000fe40000000f00 */
[----:B------:R-:W-:Y:S05]  /*3970*/  CALL.REL.NOINC `($__internal_82_$__cuda_sm70_shflsync_down_p) ;  /* 0x0000027000007944 */ /* 0x000fea0003c00000 */
[----:B0-----:R-:W-:Y:S01]  /*3980*/  HFMA2.MMA R119, -RZ, RZ, 0, 2.384185791015625e-07 ;  /* 0x00000004ff777435 */ /* 0x001fe200000001ff */
[----:B-1----:R-:W-:Y:S01]  /*3990*/  MOV R113, R116 ;  /* 0x0000007400717202 */ /* 0x002fe20000000f00 */
[----:B------:R-:W-:Y:S01]  /*39a0*/  IMAD.MOV.U32 R116, RZ, RZ, R181 ;  /* 0x000000ffff747224 */ /* 0x000fe200078e00b5 */
[----:B------:R-:W-:Y:S02]  /*39b0*/  MOV R120, 0x1f ;  /* 0x0000001f00787802 */ /* 0x000fe40000000f00 */
[----:B------:R-:W-:Y:S02]  /*39c0*/  MOV R121, 0xffffffff ;  /* 0xffffffff00797802 */ /* 0x000fe40000000f00 */
[----:B------:R-:W-:-:S02]  /*39d0*/  MOV R2, 0x39f0 ;  /* 0x000039f000027802 */ /* 0x000fc40000000f00 */
[----:B------:R-:W-:Y:S05]  /*39e0*/  CALL.REL.NOINC `($__internal_82_$__cuda_sm70_shflsync_down_p) ;  /* 0x0000020000007944 */ /* 0x000fea0003c00000 */
[----:B------:R-:W-:Y:S01]  /*39f0*/  FADD.FTZ R114, R113, R114 ;  /* 0x0000007271727221 */ /* 0x000fe20000010000 */
[----:B0-----:R-:W-:Y:S01]  /*3a00*/  HFMA2.MMA R119, -RZ, RZ, 0, 1.1920928955078125e-07 ;  /* 0x00000002ff777435 */ /* 0x001fe200000001ff */
[----:B-1----:R-:W-:Y:S01]  /*3a10*/  FADD.FTZ R117, R181, R116 ;  /* 0x00000074b5757221 */ /* 0x002fe20000010000 */
[----:B------:R-:W-:Y:S01]  /*3a20*/  MOV R120, 0x1f ;  /* 0x0000001f00787802 */ /* 0x000fe20000000f00 */
[----:B------:R-:W-:Y:S01]  /*3a30*/  IMAD.MOV.U32 R121, RZ, RZ, -0x1 ;  /* 0xffffffffff797424 */ /* 0x000fe200078e00ff */
[----:B------:R-:W-:-:S02]  /*3a40*/  MOV R116, R114 ;  /* 0x0000007200747202 */ /* 0x000fc40000000f00 */
[----:B------:R-:W-:Y:S02]  /*3a50*/  MOV R2, 0x3a70 ;  /* 0x00003a7000027802 */ /* 0x000fe40000000f00 */
[----:B------:R-:W-:Y:S05]  /*3a60*/  CALL.REL.NOINC `($__internal_82_$__cuda_sm70_shflsync_down_p) ;  /* 0x0000018000007944 */ /* 0x000fea0003c00000 */
[----:B0-----:R-:W-:Y:S01]  /*3a70*/  HFMA2.MMA R119, -RZ, RZ, 0, 1.1920928955078125e-07 ;  /* 0x00000002ff777435 */ /* 0x001fe200000001ff */
[----:B-1----:R-:W-:Y:S01]  /*3a80*/  MOV R113, R116 ;  /* 0x0000007400717202 */ /* 0x002fe20000000f00 */
[----:B------:R-:W-:Y:S01]  /*3a90*/  IMAD.MOV.U32 R121, RZ, RZ, -0x1 ;  /* 0xffffffffff797424 */ /* 0x000fe200078e00ff */
[----:B------:R-:W-:Y:S02]  /*3aa0*/  MOV R116, R117 ;  /* 0x0000007500747202 */ /* 0x000fe40000000f00 */
[----:B------:R-:W-:Y:S02]  /*3ab0*/  MOV R120, 0x1f ;  /* 0x0000001f00787802 */ /* 0x000fe40000000f00 */
[----:B------:R-:W-:Y:S02]  /*3ac0*/  MOV R2, 0x3ae0 ;  /* 0x00003ae000027802 */ /* 0x000fe40000000f00 */
[----:B------:R-:W-:Y:S05]  /*3ad0*/  CALL.REL.NOINC `($__internal_82_$__cuda_sm70_shflsync_down_p) ;  /* 0x0000011000007944 */ /* 0x000fea0003c00000 */
[----:B------:R-:W-:Y:S01]  /*3ae0*/  FADD.FTZ R115, R113, R114 ;  /* 0x0000007271737221 */ /* 0x000fe20000010000 */
[----:B0-----:R-:W-:Y:S01]  /*3af0*/  HFMA2.MMA R119, -RZ, RZ, 0, 5.9604644775390625e-08 ;  /* 0x00000001ff777435 */ /* 0x001fe200000001ff */
[----:B-1----:R-:W-:Y:S01]  /*3b00*/  FADD.FTZ R117, R117, R116 ;  /* 0x0000007475757221 */ /* 0x002fe20000010000 */
[----:B------:R-:W-:-:S02]  /*3b10*/  MOV R120, 0x1f ;  /* 0x0000001f00787802 */ /* 0x000fc40000000f00 */
[----:B------:R-:W-:Y:S02]  /*3b20*/  MOV R121, 0xffffffff ;  /* 0xffffffff00797802 */ /* 0x000fe40000000f00 */
[----:B------:R-:W-:Y:S02]  /*3b30*/  MOV R116, R115 ;  /* 0x0000007300747202 */ /* 0x000fe40000000f00 */
[----:B------:R-:W-:Y:S02]  /*3b40*/  MOV R2, 0x3b60 ;  /* 0x00003b6000027802 */ /* 0x000fe40000000f00 */
[----:B------:R-:W-:Y:S05]  /*3b50*/  CALL.REL.NOINC `($__internal_82_$__cuda_sm70_shflsync_down_p) ;  /* 0x0000009000007944 */ /* 0x000fea0003c00000 */
[----:B0-----:R-:W-:Y:S01]  /*3b60*/  HFMA2.MMA R119, -RZ, RZ, 0, 5.9604644775390625e-08 ;  /* 0x00000001ff777435 */ /* 0x001fe200000001ff */
[----:B-1----:R-:W-:Y:S01]  /*3b70*/  MOV R118, R116 ;  /* 0x0000007400767202 */ /* 0x002fe20000000f00 */
[----:B------:R-:W-:Y:S01]  /*3b80*/  IMAD.MOV.U32 R116, RZ, RZ, R117 ;  /* 0x000000ffff747224 */ /* 0x000fe200078e0075 */
[----:B------:R-:W-:Y:S02]  /*3b90*/  MOV R120, 0x1f ;  /* 0x0000001f00787802 */ /* 0x000fe40000000f00 */
[----:B------:R-:W-:Y:S02]  /*3ba0*/  MOV R121, 0xffffffff ;  /* 0xffffffff00797802 */ /* 0x000fe40000000f00 */
[----:B------:R-:W-:-:S02]  /*3bb0*/  MOV R2, 0x3bd0 ;  /* 0x00003bd000027802 */ /* 0x000fc40000000f00 */
[----:B------:R-:W-:Y:S05]  /*3bc0*/  CALL.REL.NOINC `($__internal_82_$__cuda_sm70_shflsync_down_p) ;  /* 0x0000002000007944 */ /* 0x000fea0003c00000 */
[----:B-1----:R-:W-:Y:S01]  /*3bd0*/  MOV R2, R116 ;  /* 0x0000007400027202 */ /* 0x002fe20000000f00 */
[----:B0-----:R-:W-:Y:S05]  /*3be0*/  BRA `(.L_x_4022) ;  /* 0xffffdba000007947 */ /* 0x001fea000383ffff */
        .weak           $__internal_82_$__cuda_sm70_shflsync_down_p
        .type           $__internal_82_$__cuda_sm70_shflsync_down_p,@function
        .size           $__internal_82_$__cuda_sm70_shflsync_down_p,(.L_x_9336 - $__internal_82_$__cuda_sm70_shflsync_down_p)
$__internal_82_$__cuda_sm70_shflsync_down_p:
[----:B------:R-:W-:Y:S01]  /*3bf0*/  HFMA2.MMA R3, -RZ, RZ, 0, 0 ;  /* 0x00000000ff037435 */ /* 0x000fe200000001ff */
[----:B------:R-:W-:Y:S04]  /*3c00*/  WARPSYNC R121 ;  /* 0x0000007900007348 */ /* 0x000fe80003800000 */
[----:B------:R0:W1:Y:S01]  /*3c10*/  SHFL.DOWN PT, R116, R116, R119, R120 ;  /* 0x0800007774747389 */ /* 0x00006200000e0078 */
[----:B------:R-:W-:Y:S05]  /*3c20*/  RET.REL.NODEC R2 `(_ZN10layer_norm13ln_bwd_kernelINS_13Kernel_traitsIf13__nv_bfloat16fS2_fjLj6144ELj1ELj1ELj8ELj16ENS_18Kernel_traits_baseILj6144EfS2_fS2_fjLj256EEEEELb0ELb0ELb1ELb0EEEvNS_9BwdParamsE) ;  /* 0xffffc3d002007950 */ /* 0x000fea0003c3ffff */
.L_x_4023:
        /* <DEDUP_REMOVED lines=13> */
.L_x_9336:


//--------------------- .text._ZN10layer_norm13ln_bwd_kernelINS_13Kernel_traitsIf13__nv_bfloat16fS2_fjLj6144ELj1ELj1ELj8ELj16ENS_18Kernel_traits_baseILj6144EfS2_fS2_fjLj256EEEEELb0ELb0ELb1ELb1EEEvNS_9BwdParamsE --------------------------
	.section	.text._ZN10layer_norm13ln_bwd_kernelINS_13Kernel_traitsIf13__nv_bfloat16fS2_fjLj6144ELj1ELj1ELj8ELj16ENS_18Kernel_traits_baseILj6144EfS2_fS2_fjLj256EEEEELb0ELb0ELb1ELb1EEEvNS_9BwdParamsE,"ax",@progbits
	.sectioninfo	@"SHI_REGISTERS=209"
	.align	128
        .global         _ZN10layer_norm13ln_bwd_kernelINS_13Kernel_traitsIf13__nv_bfloat16fS2_fjLj6144ELj1ELj1ELj8ELj16ENS_18Kernel_traits_baseILj6144EfS2_fS2_fjLj256EEEEELb0ELb0ELb1ELb1EEEvNS_9BwdParamsE
        .type           _ZN10layer_norm13ln_bwd_kernelINS_13Kernel_traitsIf13__nv_bfloat16fS2_fjLj6144ELj1ELj1ELj8ELj16ENS_18Kernel_traits_baseILj6144EfS2_fS2_fjLj256EEEEELb0ELb0ELb1ELb1EEEvNS_9BwdParamsE,@function
        .size           _ZN10layer_norm13ln_bwd_kernelINS_13Kernel_traitsIf13__nv_bfloat16fS2_fjLj6144ELj1ELj1ELj8ELj16ENS_18Kernel_traits_baseILj6144EfS2_fS2_fjLj256EEEEELb0ELb0ELb1ELb1EEEvNS_9BwdParamsE,(.L_x_9337 - _ZN10layer_norm13ln_bwd_kernelINS_13Kernel_traitsIf13__nv_bfloat16fS2_fjLj6144ELj1ELj1ELj8ELj16ENS_18Kernel_traits_baseILj6144EfS2_fS2_fjLj256EEEEELb0ELb0ELb1ELb1EEEvNS_9BwdParamsE)
        .other          _ZN10layer_norm13ln_bwd_kernelINS_13Kernel_traitsIf13__nv_bfloat16fS2_fjLj6144ELj1ELj1ELj8ELj16ENS_18Kernel_traits_baseILj6144EfS2_fS2_fjLj256EEEEELb0ELb0ELb1ELb1EEEvNS_9BwdParamsE,@"STO_CUDA_ENTRY STV_DEFAULT"
_ZN10layer_norm13ln_bwd_kernelINS_13Kernel_traitsIf13__nv_bfloat16fS2_fjLj6144ELj1ELj1ELj8ELj16ENS_18Kernel_traits_baseILj6144EfS2_fS2_fjLj256EEEEELb0ELb0ELb1ELb1EEEvNS_9BwdParamsE:
.text._ZN10layer_norm13ln_bwd_kernelINS_13Kernel_traitsIf13__nv_bfloat16fS2_fjLj6144ELj1ELj1ELj8ELj16ENS_18Kernel_traits_baseILj6144EfS2_fS2_fjLj256EEEEELb0ELb0ELb1ELb1EEEvNS_9BwdParamsE:
        /* <DEDUP_REMOVED lines=32> */
.L_x_4024:
        /* <DEDUP_REMOVED lines=36> */
.L_x_4079:
        /* <DEDUP_REMOVED lines=33> */
.L_x_4027:
[----:B-1----:R-:W-:Y:S01]  /*0650*/  IADD3 R116, R120, -0x1, RZ ;  /* 0xffffffff78747810 */ /* 0x002fe20007ffe0ff */
        /* <DEDUP_REMOVED lines=8> */
[C---:B0-----:R-:W-:Y:S01]  /*06e0*/  IADD3 R136, R138.reuse, 0x200, RZ ;  /* 0x000002008a887810 */ /* 0x041fe20007ffe0ff */
        /* <DEDUP_REMOVED lines=10> */
[----:B------:R-:W4:Y:S04]  /*0790*/  LDG.E.128 R120, [R162.64] ;  /* 0x00000004a2787981 */ /* 0x000f28000c1e1d00 */
[----:B------:R-:W4:Y:S04]  /*07a0*/  LDG.E.128 R140, [R140.64] ;  /* 0x000000048c8c7981 */ /* 0x000f28000c1e1d00 */
[----:B------:R0:W4:Y:S04]  /*07b0*/  LDG.E.128 R152, [R162.64+0x10] ;  /* 0x00001004a2987981 */ /* 0x000128000c1e1d00 */
[----:B------:R1:W4:Y:S04]  /*07c0*/  LDG.E.128 R148, [R164.64] ;  /* 0x00000004a4947981 */ /* 0x000328000c1e1d00 */
        /* <DEDUP_REMOVED lines=13> */
[--C-:B----4-:R-:W-:Y:S01]  /*08a0*/  PRMT R113, RZ, 0x5410, R124.reuse ;  /* 0x00005410ff717816 */ /* 0x110fe2000000007c */
[C---:B------:R-:W-:Y:S01]  /*08b0*/  FADD.FTZ R160, -R161.reuse, R157 ;  /* 0x0000009da1a07221 */ /* 0x040fe20000010100 */
[----:B------:R-:W-:Y:S01]  /*08c0*/  PRMT R124, RZ, 0x7610, R124 ;  /* 0x00007610ff7c7816 */ /* 0x000fe2000000007c */
[----:B------:R-:W-:Y:S01]  /*08d0*/  FADD.FTZ R116, -R161, R116 ;  /* 0x00000074a1747221 */ /* 0x000fe20000010100 */
[----:B0-----:R-:W-:Y:S02]  /*08e0*/  PRMT R115, RZ, 0x5410, R125 ;  /* 0x00005410ff737816 */ /* 0x001fe4000000007d */
[--C-:B------:R-:W-:Y:S02]  /*08f0*/  PRMT R179, RZ, 0x5410, R137.reuse ;  /* 0x00005410ffb37816 */ /* 0x100fe40000000089 */
[----:B------:R-:W-:Y:S01]  /*0900*/  PRMT R200, RZ, 0x7610, R137 ;  /* 0x00007610ffc87816 */ /* 0x000fe20000000089 */
[----:B-----5:R-:W-:Y:S01]  /*0910*/  FMUL.FTZ R137, R131, R156 ;  /* 0x0000009c83897220 */ /* 0x020fe20000410000 */
[----:B------:R-:W-:-:S02]  /*0920*/  PRMT R3, RZ, 0x5410, R139 ;  /* 0x00005410ff037816 */ /* 0x000fc4000000008b */
[----:B------:R-:W-:Y:S01]  /*0930*/  PRMT R2, RZ, 0x7610, R139 ;  /* 0x00007610ff027816 */ /* 0x000fe2000000008b */
[----:B------:R-:W-:Y:S01]  /*0940*/  FMUL.FTZ R139, R131, R158 ;  /* 0x0000009e838b7220 */ /* 0x000fe20000410000 */
[----:B-1----:R-:W-:Y:S01]  /*0950*/  PRMT R164, RZ, 0x7610, R125 ;  /* 0x00007610ffa47816 */ /* 0x002fe2000000007d */
        /* <DEDUP_REMOVED lines=32> */
[----:B------:R-:W-:-:S02]  /*0b60*/  FFMA.FTZ R52, R137, R113, R52 ;  /* 0x0000007189347223 */ /* 0x000fc40000010034 */
[----:B------:R-:W-:Y:S02]  /*0b70*/  FADD.FTZ R96, R96, R113 ;  /* 0x0000007160607221 */ /* 0x000fe40000010000 */
[----:B------:R-:W-:Y:S02]  /*0b80*/  FMUL.FTZ R136, R131, R160 ;  /* 0x000000a083887220 */ /* 0x000fe40000410000 */
[----:B------:R-:W-:Y:S02]  /*0b90*/  FMUL.FTZ R161, R49, R124 ;  /* 0x0000007c31a17220 */ /* 0x000fe40000410000 */
[----:B------:R-:W-:Y:S02]  /*0ba0*/  FADD.FTZ R116, RZ, R158 ;  /* 0x0000009eff747221 */ /* 0x000fe40000010000 */
[----:B------:R-:W-:Y:S02]  /*0bb0*/  FFMA.FTZ R113, R137, R158, RZ ;  /* 0x0000009e89717223 */ /* 0x000fe400000100ff */
[----:B------:R-:W-:-:S02]  /*0bc0*/  FFMA.FTZ R54, R139, R115, R54 ;  /* 0x000000738b367223 */ /* 0x000fc40000010036 */
[----:B------:R-:W-:Y:S02]  /*0bd0*/  FADD.FTZ R98, R98, R115 ;  /* 0x0000007362627221 */ /* 0x000fe40000010000 */
[----:B------:R-:W-:Y:S02]  /*0be0*/  FMUL.FTZ R160, R50, R115 ;  /* 0x0000007332a07220 */ /* 0x000fe40000410000 */
[----:B------:R-:W-:Y:S02]  /*0bf0*/  FADD.FTZ R115, R116, R161 ;  /* 0x000000a174737221 */ /* 0x000fe40000010000 */
[----:B------:R-:W-:Y:S01]  /*0c00*/  FFMA.FTZ R113, R136, R161, R113 ;  /* 0x000000a188717223 */ /* 0x000fe20000010071 */
[--C-:B------:R-:W-:Y:S01]  /*0c10*/  PRMT R181, RZ, 0x5410, R138.reuse ;  /* 0x00005410ffb57816 */ /* 0x100fe2000000008a */
[----:B------:R-:W-:Y:S01]  /*0c20*/  FMUL.FTZ R163, R51, R164 ;  /* 0x000000a433a37220 */ /* 0x000fe20000410000 */
[----:B------:R-:W-:Y:S01]  /*0c30*/  PRMT R114, RZ, 0x7610, R138 ;  /* 0x00007610ff727816 */ /* 0x000fe2000000008a */
[----:B------:R-:W-:-:S02]  /*0c40*/  FMUL.FTZ R138, R131, R162 ;  /* 0x000000a2838a7220 */ /* 0x000fc40000410000 */
[----:B------:R-:W-:Y:S02]  /*0c50*/  FADD.FTZ R116, R115, R160 ;  /* 0x000000a073747221 */ /* 0x000fe40000010000 */
[----:B------:R-:W-:Y:S02]  /*0c60*/  FFMA.FTZ R113, R139, R160, R113 ;  /* 0x000000a08b717223 */ /* 0x000fe40000010071 */
        /* <DEDUP_REMOVED lines=73> */
[----:B------:R-:W-:Y:S02]  /*1100*/  FMUL.FTZ R144, R131, R198 ;  /* 0x000000c683907220 */ /* 0x000fe40000410000 */
[----:B------:R-:W-:Y:S02]  /*1110*/  FMUL.FTZ R179, R35, R200 ;  /* 0x000000c823b37220 */ /* 0x000fe40000410000 */
[----:B------:R-:W-:-:S02]  /*1120*/  FADD.FTZ R116, R115, R176 ;  /* 0x000000b073747221 */ /* 0x000fc40000010000 */
[----:B------:R-:W-:Y:S02]  /*1130*/  FFMA.FTZ R113, R147, R176, R113 ;  /* 0x000000b093717223 */ /* 0x000fe40000010071 */
[C---:B------:R-:W-:Y:S02]  /*1140*/  FMUL.FTZ R145, R131.reuse, R202 ;  /* 0x000000ca83917220 */ /* 0x040fe40000410000 */
        /* <DEDUP_REMOVED lines=51> */
.L_x_4028:
[----:B------:R-:W-:Y:S05]  /*1480*/  BSYNC B0 ;  /* 0x0000000000007941 */ /* 0x000fea0003800000 */
.L_x_4026:
[----:B------:R-:W-:Y:S02]  /*1490*/  LOP3.LUT P1, RZ, R130, 0xff, RZ, 0xc0, !PT ;  /* 0x000000ff82ff7812 */ /* 0x000fe4000782c0ff */
[----:B0-----:R-:W-:-:S02]  /*14a0*/  SHF.R.U32.HI R112, RZ, 0x5, R0 ;  /* 0x00000005ff707819 */ /* 0x001fc40000011600 */
[----:B------:R-:W-:Y:S02]  /*14b0*/  LOP3.LUT P0, RZ, R0, 0x1f, RZ, 0xc0, !PT ;  /* 0x0000001f00ff7812 */ /* 0x000fe4000780c0ff */
[----:B------:R-:W-:-:S07]  /*14c0*/  LOP3.LUT R184, R112, 0x7fffff8, RZ, 0xc0, !PT ;  /* 0x07fffff870b87812 */ /* 0x000fce00078ec0ff */
[----:B------:R-:W-:Y:S01]  /*14d0*/  @!P1 IADD3 R184, R184, 0x8, RZ ;  /* 0x00000008b8b89810 */ /* 0x000fe20007ffe0ff */
[----:B------:R-:W-:Y:S05]  /*14e0*/  BRA.DIV ~URZ, `(.L_x_4029) ;  /* 0x00001f027f007947 */ /* 0x000fea000b800000 */
[----:B------:R0:W1:Y:S02]  /*14f0*/  SHFL.DOWN PT, R113, R116, 0x10, 0x1f ;  /* 0x0a001f0074717f89 */ /* 0x00006400000e0000 */
.L_x_4080:
        /* <DEDUP_REMOVED lines=18> */
.L_x_4081:
[----:B------:R-:W-:Y:S01]  /*1620*/  @!P0 LOP3.LUT R3, R112, 0x7, RZ, 0xc0, !PT ;  /* 0x0000000770038812 */ /* 0x000fe200078ec0ff */
[----:B--2---:R-:W-:Y:S01]  /*1630*/  FADD.FTZ R186, R118, R115 ;  /* 0x0000007376ba7221 */ /* 0x004fe20000010000 */
[----:B------:R-:W-:Y:S01]  /*1640*/  WARPSYNC 0xffffffff ;  /* 0xffffffff00007948 */ /* 0x000fe20003800000 */
[----:B0-----:R-:W-:Y:S01]  /*1650*/  FADD.FTZ R187, R2, R117 ;  /* 0x0000007502bb7221 */ /* 0x001fe20000010000 */
        /* <DEDUP_REMOVED lines=14> */
[----:B0-----:R-:W-:-:S04]  /*1740*/  @P4 SHF.R.S32.HI R3, RZ, 0x1f, R134 ;  /* 0x0000001fff034819 */ /* 0x001fc80000011486 */
[----:B------:R-:W-:Y:S01]  /*1750*/  @P4 LEA.HI R134, R3, R134, RZ, 0x3 ;  /* 0x0000008603864211 */ /* 0x000fe200078f18ff */
[----:B-1----:R-:W0:Y:S04]  /*1760*/  LDS.128 R112, [R184.X8+0x6000] ;  /* 0x00600000b8707984 */ /* 0x002e280000008c00 */
        /* <DEDUP_REMOVED lines=31> */
.L_x_4032:
[----:B------:R-:W-:Y:S05]  /*1960*/  BSYNC B0 ;  /* 0x0000000000007941 */ /* 0x000fea0003800000 */
.L_x_4031:
[----:B------:R-:W-:Y:S01]  /*1970*/  @!P5 ISETP.NE.U32.AND P6, PT, RZ, c[0x0][0x218], PT ;  /* 0x00008600ff00da0c */ /* 0x000fe20003fc5070 */
[----:B------:R-:W-:Y:S01]  /*1980*/  BSSY B0, `(.L_x_4033) ;  /* 0x0000012000007945 */ /* 0x000fe20003800000 */
[----:B------:R-:W-:Y:S01]  /*1990*/  @P0 MOV R2, 0x20 ;  /* 0x0000002000020802 */ /* 0x000fe20000000f00 */
[----:B------:R-:W-:Y:S01]  /*19a0*/  HFMA2.MMA R126, -RZ, RZ, 0, 0 ;  /* 0x00000000ff7e7435 */ /* 0x000fe200000001ff */
        /* <DEDUP_REMOVED lines=15> */
.L_x_4034:
[----:B------:R-:W-:Y:S05]  /*1aa0*/  BSYNC B0 ;  /* 0x0000000000007941 */ /* 0x000fea0003800000 */
.L_x_4033:
        /* <DEDUP_REMOVED lines=10> */
.L_x_4036:
[----:B------:R-:W-:Y:S05]  /*1b50*/  BSYNC B0 ;  /* 0x0000000000007941 */ /* 0x000fea0003800000 */
.L_x_4035:
        /* <DEDUP_REMOVED lines=10> */
.L_x_4038:
[----:B------:R-:W-:Y:S05]  /*1c00*/  BSYNC B0 ;  /* 0x0000000000007941 */ /* 0x000fea0003800000 */
.L_x_4037:
        /* <DEDUP_REMOVED lines=16> */
[----:B------:R-:W-:Y:S02]  /*1d10*/  @P4 LEA.HI.SX32 R126, R134, R121, 0x1d ;  /* 0x00000079867e4211 */ /* 0x000fe400078feaff */
[----:B------:R-:W-:-:S02]  /*1d20*/  @!P5 FSEL R127, R20, RZ, P6 ;  /* 0x000000ff147fd208 */ /* 0x000fc40003000000 */
[----:B------:R-:W-:Y:S02]  /*1d30*/  @!P5 FSEL R134, R21, RZ, P3 ;  /* 0x000000ff1586d208 */ /* 0x000fe40001800000 */
        /* <DEDUP_REMOVED lines=12> */
.L_x_4040:
[----:B------:R-:W-:Y:S05]  /*1e00*/  BSYNC B0 ;  /* 0x0000000000007941 */ /* 0x000fea0003800000 */
.L_x_4039:
        /* <DEDUP_REMOVED lines=8> */
.L_x_4042:
[----:B------:R-:W-:Y:S05]  /*1e90*/  BSYNC B0 ;  /* 0x0000000000007941 */ /* 0x000fea0003800000 */
.L_x_4041:
        /* <DEDUP_REMOVED lines=18> */
.L_x_4044:
[----:B------:R-:W-:Y:S05]  /*1fc0*/  BSYNC B0 ;  /* 0x0000000000007941 */ /* 0x000fea0003800000 */
.L_x_4043:
        /* <DEDUP_REMOVED lines=8> */
.L_x_4046:
[----:B------:R-:W-:Y:S05]  /*2050*/  BSYNC B0 ;  /* 0x0000000000007941 */ /* 0x000fea0003800000 */
.L_x_4045:
        /* <DEDUP_REMOVED lines=17> */
.L_x_4048:
[----:B------:R-:W-:Y:S05]  /*2170*/  BSYNC B0 ;  /* 0x0000000000007941 */ /* 0x000fea0003800000 */
.L_x_4047:
        /* <DEDUP_REMOVED lines=22> */
.L_x_4050:
[----:B------:R-:W-:Y:S05]  /*22e0*/  BSYNC B0 ;  /* 0x0000000000007941 */ /* 0x000fea0003800000 */
.L_x_4049:
        /* <DEDUP_REMOVED lines=10> */
.L_x_4052:
[----:B------:R-:W-:Y:S05]  /*2390*/  BSYNC B0 ;  /* 0x0000000000007941 */ /* 0x000fea0003800000 */
.L_x_4051:
        /* <DEDUP_REMOVED lines=10> */
.L_x_4054:
[----:B------:R-:W-:Y:S05]  /*2440*/  BSYNC B0 ;  /* 0x0000000000007941 */ /* 0x000fea0003800000 */
.L_x_4053:
        /* <DEDUP_REMOVED lines=26> */
.L_x_4056:
[----:B------:R-:W-:Y:S05]  /*25f0*/  BSYNC B0 ;  /* 0x0000000000007941 */ /* 0x000fea0003800000 */
.L_x_4055:
        /* <DEDUP_REMOVED lines=18> */
.L_x_4058:
[----:B------:R-:W-:Y:S05]  /*2720*/  BSYNC B0 ;  /* 0x0000000000007941 */ /* 0x000fea0003800000 */
.L_x_4057:
[----:B------:R-:W-:Y:S01]  /*2730*/  BSSY B0, `(.L_x_4059) ;  /* 0x000000a000007945 */ /* 0x000fe20003800000 */
[----:B------:R-:W-:Y:S01]  /*2740*/  @P4 FMUL.FTZ R112, R114, c[0x0][0x1ec] ;  /* 0x00007b0072704a20 */ /* 0x000fe20000410000 */
[----:B------:R-:W-:Y:S01]  /*2750*/  @!P5 FSEL R115, R14, RZ, P6 ;  /* 0x000000ff0e73d208 */ /* 0x000fe20003000000 */
[----:B------:R-:W-:Y:S05]  /*2760*/  @!P5 BRA `(.L_x_4060) ;  /* 0x000000600000d947 */ /* 0x000fea0003800000 */
[----:B------:R-:W-:Y:S01]  /*2770*/  ISETP.NE.U32.AND P3, PT, RZ, c[0x0][0x218], PT ;  /* 0x00008600ff007a0c */ /* 0x000fe20003f65070 */
[----:B------:R-:W-:-:S03]  /*2780*/  FFMA.FTZ R113, R151, R125, R124 ;  /* 0x0000007d97717223 */ /* 0x000fc6000001007c */
[----:B------:R-:W-:Y:S01]  /*2790*/  ISETP.NE.AND.EX P3, PT, RZ, c[0x0][0x21c], PT, P3 ;  /* 0x00008700ff007a0c */ /* 0x000fe20003f65330 */
[----:B--2---:R-:W-:-:S04]  /*27a0*/  FADD.FTZ R116, R172, -R113 ;  /* 0x80000071ac747221 */ /* 0x004fc80000010000 */
[----:B------:R-:W-:-:S08]  /*27b0*/  FMUL.FTZ R115, R131, R116 ;  /* 0x0000007483737220 */ /* 0x000fd00000410000 */
[----:B------:R-:W-:Y:S02]  /*27c0*/  @P3 FADD.FTZ R115, R14, R115 ;  /* 0x000000730e733221 */ /* 0x000fe40000010000 */
.L_x_4060:
[----:B------:R-:W-:Y:S05]  /*27d0*/  BSYNC B0 ;  /* 0x0000000000007941 */ /* 0x000fea0003800000 */
.L_x_4059:
        /* <DEDUP_REMOVED lines=17> */
.L_x_4062:
[----:B------:R-:W-:Y:S05]  /*28f0*/  BSYNC B0 ;  /* 0x0000000000007941 */ /* 0x000fea0003800000 */
.L_x_4061:
        /* <DEDUP_REMOVED lines=34> */
.L_x_4064:
[----:B-1----:R-:W-:Y:S05]  /*2b20*/  BSYNC B0 ;  /* 0x0000000000007941 */ /* 0x002fea0003800000 */
.L_x_4063:
        /* <DEDUP_REMOVED lines=8> */
.L_x_4066:
[----:B------:R-:W-:Y:S05]  /*2bb0*/  BSYNC B0 ;  /* 0x0000000000007941 */ /* 0x000fea0003800000 */
.L_x_4065:
        /* <DEDUP_REMOVED lines=8> */
.L_x_4068:
[----:B------:R-:W-:Y:S05]  /*2c40*/  BSYNC B0 ;  /* 0x0000000000007941 */ /* 0x000fea0003800000 */
.L_x_4067:
        /* <DEDUP_REMOVED lines=8> */
.L_x_4070:
[----:B------:R-:W-:Y:S05]  /*2cd0*/  BSYNC B0 ;  /* 0x0000000000007941 */ /* 0x000fea0003800000 */
.L_x_4069:
        /* <DEDUP_REMOVED lines=19> */
.L_x_4072:
[----:B------:R-:W-:Y:S05]  /*2e10*/  BSYNC B0 ;  /* 0x0000000000007941 */ /* 0x000fea0003800000 */
.L_x_4071:
        /* <DEDUP_REMOVED lines=10> */
.L_x_4074:
[----:B------:R-:W-:Y:S05]  /*2ec0*/  BSYNC B0 ;  /* 0x0000000000007941 */ /* 0x000fea0003800000 */
.L_x_4073:
        /* <DEDUP_REMOVED lines=10> */
.L_x_4076:
[----:B------:R-:W-:Y:S05]  /*2f70*/  BSYNC B0 ;  /* 0x0000000000007941 */ /* 0x000fea0003800000 */
.L_x_4075:
        /* <DEDUP_REMOVED lines=31> */
.L_x_4078:
[----:B------:R-:W-:Y:S05]  /*3170*/  BSYNC B0 ;  /* 0x0000000000007941 */ /* 0x000fea0003800000 */
.L_x_4077:
        /* <DEDUP_REMOVED lines=18> */
.L_x_4025:
        /* <DEDUP_REMOVED lines=21> */
.L_x_4029:
[----:B------:R-:W-:Y:S01]  /*33f0*/  HFMA2.MMA R119, -RZ, RZ, 0, 9.5367431640625e-07 ;  /* 0x00000010ff777435 */ /* 0x000fe200000001ff */
[----:B------:R-:W-:-:S02]  /*3400*/  MOV R114, R116 ;  /* 0x0000007400727202 */ /* 0x000fc40000000f00 */
[----:B------:R-:W-:Y:S02]  /*3410*/  MOV R120, 0x1f ;  /* 0x0000001f00787802 */ /* 0x000fe40000000f00 */
[----:B------:R-:W-:Y:S02]  /*3420*/  MOV R121, 0xffffffff ;  /* 0xffffffff00797802 */ /* 0x000fe40000000f00 */
[----:B------:R-:W-:Y:S02]  /*3430*/  MOV R2, 0x3450 ;  /* 0x0000345000027802 */ /* 0x000fe40000000f00 */
[----:B-----5:R-:W-:Y:S05]  /*3440*/  CALL.REL.NOINC `($__internal_83_$__cuda_sm70_shflsync_down_p) ;  /* 0x0000046000007944 */ /* 0x020fea0003c00000 */
[----:B-1----:R-:W-:Y:S01]  /*3450*/  MOV R113, R114 ;  /* 0x0000007200717202 */ /* 0x002fe20000000f00 */
[----:B0-----:R-:W-:Y:S05]  /*3460*/  BRA `(.L_x_4080) ;  /* 0xffffe09000007947 */ /* 0x001fea000383ffff */
.L_x_4030:
[----:B------:R-:W-:Y:S01]  /*3470*/  HFMA2.MMA R119, -RZ, RZ, 0, 9.5367431640625e-07 ;  /* 0x00000010ff777435 */ /* 0x000fe200000001ff */
[----:B------:R-:W-:Y:S02]  /*3480*/  MOV R114, R117 ;  /* 0x0000007500727202 */ /* 0x000fe40000000f00 */
[----:B------:R-:W-:Y:S02]  /*3490*/  MOV R120, 0x1f ;  /* 0x0000001f00787802 */ /* 0x000fe40000000f00 */
[----:B------:R-:W-:-:S02]  /*34a0*/  MOV R121, 0xffffffff ;  /* 0xffffffff00797802 */ /* 0x000fc40000000f00 */
[----:B------:R-:W-:Y:S02]  /*34b0*/  MOV R2, 0x34d0 ;  /* 0x000034d000027802 */ /* 0x000fe40000000f00 */
[----:B01---5:R-:W-:Y:S05]  /*34c0*/  CALL.REL.NOINC `($__internal_83_$__cuda_sm70_shflsync_down_p) ;  /* 0x000003e000007944 */ /* 0x023fea0003c00000 */
[----:B------:R-:W-:Y:S01]  /*34d0*/  FADD.FTZ R116, R113, R116 ;  /* 0x0000007471747221 */ /* 0x000fe20000010000 */
[----:B0-----:R-:W-:Y:S01]  /*34e0*/  HFMA2.MMA R119, -RZ, RZ, 0, 4.76837158203125e-07 ;  /* 0x00000008ff777435 */ /* 0x001fe200000001ff */
[----:B-1----:R-:W-:Y:S01]  /*34f0*/  FADD.FTZ R117, R117, R114 ;  /* 0x0000007275757221 */ /* 0x002fe20000010000 */
[----:B------:R-:W-:Y:S02]  /*3500*/  MOV R120, 0x1f ;  /* 0x0000001f00787802 */ /* 0x000fe40000000f00 */
[----:B------:R-:W-:Y:S02]  /*3510*/  MOV R121, 0xffffffff ;  /* 0xffffffff00797802 */ /* 0x000fe40000000f00 */
[----:B------:R-:W-:Y:S02]  /*3520*/  MOV R114, R116 ;  /* 0x0000007400727202 */ /* 0x000fe40000000f00 */
[----:B------:R-:W-:Y:S02]  /*3530*/  MOV R2, 0x3550 ;  /* 0x0000355000027802 */ /* 0x000fe40000000f00 */
[----:B------:R-:W-:Y:S05]  /*3540*/  CALL.REL.NOINC `($__internal_83_$__cuda_sm70_shflsync_down_p) ;  /* 0x0000036000007944 */ /* 0x000fea0003c00000 */
[----:B0-----:R-:W-:Y:S01]  /*3550*/  HFMA2.MMA R119, -RZ, RZ, 0, 4.76837158203125e-07 ;  /* 0x00000008ff777435 */ /* 0x001fe200000001ff */
[----:B-1----:R-:W-:-:S02]  /*3560*/  MOV R113, R114 ;  /* 0x0000007200717202 */ /* 0x002fc40000000f00 */
[----:B------:R-:W-:Y:S02]  /*3570*/  MOV R114, R117 ;  /* 0x0000007500727202 */ /* 0x000fe40000000f00 */
[----:B------:R-:W-:Y:S02]  /*3580*/  MOV R120, 0x1f ;  /* 0x0000001f00787802 */ /* 0x000fe40000000f00 */
[----:B------:R-:W-:Y:S02]  /*3590*/  MOV R121, 0xffffffff ;  /* 0xffffffff00797802 */ /* 0x000fe40000000f00 */
[----:B------:R-:W-:Y:S02]  /*35a0*/  MOV R2, 0x35c0 ;  /* 0x000035c000027802 */ /* 0x000fe40000000f00 */
[----:B------:R-:W-:Y:S05]  /*35b0*/  CALL.REL.NOINC `($__internal_83_$__cuda_sm70_shflsync_down_p) ;  /* 0x000002f000007944 */ /* 0x000fea0003c00000 */
[----:B------:R-:W-:Y:S01]  /*35c0*/  FADD.FTZ R116, R113, R116 ;  /* 0x0000007471747221 */ /* 0x000fe20000010000 */
[----:B0-----:R-:W-:Y:S01]  /*35d0*/  HFMA2.MMA R119, -RZ, RZ, 0, 2.384185791015625e-07 ;  /* 0x00000004ff777435 */ /* 0x001fe200000001ff */
[----:B-1----:R-:W-:Y:S01]  /*35e0*/  FADD.FTZ R117, R117, R114 ;  /* 0x0000007275757221 */ /* 0x002fe20000010000 */
[----:B------:R-:W-:Y:S02]  /*35f0*/  MOV R120, 0x1f ;  /* 0x0000001f00787802 */ /* 0x000fe40000000f00 */
[----:B------:R-:W-:-:S02]  /*3600*/  MOV R121, 0xffffffff ;  /* 0xffffffff00797802 */ /* 0x000fc40000000f00 */
[----:B------:R-:W-:Y:S02]  /*3610*/  MOV R114, R116 ;  /* 0x0000007400727202 */ /* 0x000fe40000000f00 */
[----:B------:R-:W-:Y:S02]  /*3620*/  MOV R2, 0x3640 ;  /* 0x0000364000027802 */ /* 0x000fe40000000f00 */
[----:B------:R-:W-:Y:S05]  /*3630*/  CALL.REL.NOINC `($__internal_83_$__cuda_sm70_shflsync_down_p) ;  /* 0x0000027000007944 */ /* 0x000fea0003c00000 */
[----:B0-----:R-:W-:Y:S01]  /*3640*/  HFMA2.MMA R119, -RZ, RZ, 0, 2.384185791015625e-07 ;  /* 0x00000004ff777435 */ /* 0x001fe200000001ff */
[----:B-1----:R-:W-:Y:S02]  /*3650*/  MOV R113, R114 ;  /* 0x0000007200717202 */ /* 0x002fe40000000f00 */
[----:B------:R-:W-:Y:S02]  /*3660*/  MOV R114, R117 ;  /* 0x0000007500727202 */ /* 0x000fe40000000f00 */
[----:B------:R-:W-:Y:S02]  /*3670*/  MOV R120, 0x1f ;  /* 0x0000001f00787802 */ /* 0x000fe40000000f00 */
[----:B------:R-:W-:Y:S02]  /*3680*/  MOV R121, 0xffffffff ;  /* 0xffffffff00797802 */ /* 0x000fe40000000f00 */
[----:B------:R-:W-:-:S02]  /*3690*/  MOV R2, 0x36b0 ;  /* 0x000036b000027802 */ /* 0x000fc40000000f00 */
[----:B------:R-:W-:Y:S05]  /*36a0*/  CALL.REL.NOINC `($__internal_83_$__cuda_sm70_shflsync_down_p) ;  /* 0x0000020000007944 */ /* 0x000fea0003c00000 */
[----:B------:R-:W-:Y:S01]  /*36b0*/  FADD.FTZ R116, R113, R116 ;  /* 0x0000007471747221 */ /* 0x000fe20000010000 */
[----:B0-----:R-:W-:Y:S01]  /*36c0*/  HFMA2.MMA R119, -RZ, RZ, 0, 1.1920928955078125e-07 ;  /* 0x00000002ff777435 */ /* 0x001fe200000001ff */
[----:B-1----:R-:W-:Y:S01]  /*36d0*/  FADD.FTZ R117, R117, R114 ;  /* 0x0000007275757221 */ /* 0x002fe20000010000 */
[----:B------:R-:W-:-:S02]  /*36e0*/  MOV R120, 0x1f ;  /* 0x0000001f00787802 */ /* 0x000fc40000000f00 */
[----:B------:R-:W-:Y:S02]  /*36f0*/  MOV R121, 0xffffffff ;  /* 0xffffffff00797802 */ /* 0x000fe40000000f00 */
[----:B------:R-:W-:Y:S02]  /*3700*/  MOV R114, R116 ;  /* 0x0000007400727202 */ /* 0x000fe40000000f00 */
[----:B------:R-:W-:Y:S02]  /*3710*/  MOV R2, 0x3730 ;  /* 0x0000373000027802 */ /* 0x000fe40000000f00 */
[----:B------:R-:W-:Y:S05]  /*3720*/  CALL.REL.NOINC `($__internal_83_$__cuda_sm70_shflsync_down_p) ;  /* 0x0000018000007944 */ /* 0x000fea0003c00000 */
[----:B0-----:R-:W-:Y:S01]  /*3730*/  HFMA2.MMA R119, -RZ, RZ, 0, 1.1920928955078125e-07 ;  /* 0x00000002ff777435 */ /* 0x001fe200000001ff */
[----:B-1----:R-:W-:Y:S02]  /*3740*/  MOV R113, R114 ;  /* 0x0000007200717202 */ /* 0x002fe40000000f00 */
[----:B------:R-:W-:Y:S02]  /*3750*/  MOV R114, R117 ;  /* 0x0000007500727202 */ /* 0x000fe40000000f00 */
[----:B------:R-:W-:Y:S02]  /*3760*/  MOV R120, 0x1f ;  /* 0x0000001f00787802 */ /* 0x000fe40000000f00 */
[----:B------:R-:W-:-:S02]  /*3770*/  MOV R121, 0xffffffff ;  /* 0xffffffff00797802 */ /* 0x000fc40000000f00 */
[----:B------:R-:W-:Y:S02]  /*3780*/  MOV R2, 0x37a0 ;  /* 0x000037a000027802 */ /* 0x000fe40000000f00 */
[----:B------:R-:W-:Y:S05]  /*3790*/  CALL.REL.NOINC `($__internal_83_$__cuda_sm70_shflsync_down_p) ;  /* 0x0000011000007944 */ /* 0x000fea0003c00000 */
[----:B------:R-:W-:Y:S01]  /*37a0*/  FADD.FTZ R115, R113, R116 ;  /* 0x0000007471737221 */ /* 0x000fe20000010000 */
[----:B0-----:R-:W-:Y:S01]  /*37b0*/  HFMA2.MMA R119, -RZ, RZ, 0, 5.9604644775390625e-08 ;  /* 0x00000001ff777435 */ /* 0x001fe200000001ff */
[----:B-1----:R-:W-:Y:S01]  /*37c0*/  FADD.FTZ R117, R117, R114 ;  /* 0x0000007275757221 */ /* 0x002fe20000010000 */
[----:B------:R-:W-:Y:S02]  /*37d0*/  MOV R120, 0x1f ;  /* 0x0000001f00787802 */ /* 0x000fe40000000f00 */
[----:B------:R-:W-:Y:S02]  /*37e0*/  MOV R121, 0xffffffff ;  /* 0xffffffff00797802 */ /* 0x000fe40000000f00 */
[----:B------:R-:W-:Y:S02]  /*37f0*/  MOV R114, R115 ;  /* 0x0000007300727202 */ /* 0x000fe40000000f00 */
[----:B------:R-:W-:Y:S02]  /*3800*/  MOV R2, 0x3820 ;  /* 0x0000382000027802 */ /* 0x000fe40000000f00 */
[----:B------:R-:W-:Y:S05]  /*3810*/  CALL.REL.NOINC `($__internal_83_$__cuda_sm70_shflsync_down_p) ;  /* 0x0000009000007944 */ /* 0x000fea0003c00000 */
[----:B0-----:R-:W-:Y:S01]  /*3820*/  HFMA2.MMA R119, -RZ, RZ, 0, 5.9604644775390625e-08 ;  /* 0x00000001ff777435 */ /* 0x001fe200000001ff */
[----:B-1----:R-:W-:-:S02]  /*3830*/  MOV R118, R114 ;  /* 0x0000007200767202 */ /* 0x002fc40000000f00 */
[----:B------:R-:W-:Y:S02]  /*3840*/  MOV R114, R117 ;  /* 0x0000007500727202 */ /* 0x000fe40000000f00 */
[----:B------:R-:W-:Y:S02]  /*3850*/  MOV R120, 0x1f ;  /* 0x0000001f00787802 */ /* 0x000fe40000000f00 */
[----:B------:R-:W-:Y:S02]  /*3860*/  MOV R121, 0xffffffff ;  /* 0xffffffff00797802 */ /* 0x000fe40000000f00 */
[----:B------:R-:W-:Y:S02]  /*3870*/  MOV R2, 0x3890 ;  /* 0x0000389000027802 */ /* 0x000fe40000000f00 */
[----:B------:R-:W-:Y:S05]  /*3880*/  CALL.REL.NOINC `($__internal_83_$__cuda_sm70_shflsync_down_p) ;  /* 0x0000002000007944 */ /* 0x000fea0003c00000 */
[----:B-1----:R-:W-:Y:S01]  /*3890*/  MOV R2, R114 ;  /* 0x0000007200027202 */ /* 0x002fe20000000f00 */
[----:B0-----:R-:W-:Y:S05]  /*38a0*/  BRA `(.L_x_4081) ;  /* 0xffffdd7000007947 */ /* 0x001fea000383ffff */
        .weak           $__internal_83_$__cuda_sm70_shflsync_down_p
        .type           $__internal_83_$__cuda_sm70_shflsync_down_p,@function
        .size           $__internal_83_$__cuda_sm70_shflsync_down_p,(.L_x_9337 - $__internal_83_$__cuda_sm70_shflsync_down_p)
$__internal_83_$__cuda_sm70_shflsync_down_p:
[----:B------:R-:W-:Y:S01]  /*38b0*/  HFMA2.MMA R3, -RZ, RZ, 0, 0 ;  /* 0x00000000ff037435 */ /* 0x000fe200000001ff */
[----:B------:R-:W-:Y:S04]  /*38c0*/  WARPSYNC R121 ;  /* 0x0000007900007348 */ /* 0x000fe80003800000 */
[----:B------:R0:W1:Y:S01]  /*38d0*/  SHFL.DOWN PT, R114, R114, R119, R120 ;  /* 0x0800007772727389 */ /* 0x00006200000e0078 */
[----:B------:R-:W-:Y:S05]  /*38e0*/  RET.REL.NODEC R2 `(_ZN10layer_norm13ln_bwd_kernelINS_13Kernel_traitsIf13__nv_bfloat16fS2_fjLj6144ELj1ELj1ELj8ELj16ENS_18Kernel_traits_baseILj6144EfS2_fS2_fjLj256EEEEELb0ELb0ELb1ELb1EEEvNS_9BwdParamsE) ;  /* 0xffffc71002007950 */ /* 0x000fea0003c3ffff */
.L_x_4082:
        /* <DEDUP_REMOVED lines=9> */
.L_x_9337:


//--------------------- .text._ZN10layer_norm13ln_bwd_kernelINS_13Kernel_traitsIf13__nv_bfloat16fS2_fjLj6144ELj1ELj1ELj8ELj16ENS_18Kernel_traits_baseILj6144EfS2_fS2_fjLj256EEEEELb0ELb1ELb0ELb0EEEvNS_9BwdParamsE --------------------------
	.section	.text._ZN10layer_norm13ln_bwd_kernelINS_13Kernel_traitsIf13__nv_bfloat16fS2_fjLj6144ELj1ELj1ELj8ELj16ENS_18Kernel_traits_baseILj6144EfS2_fS2_fjLj256EEEEELb0ELb1ELb0ELb0EEEvNS_9BwdParamsE,"ax",@progbits
	.sectioninfo	@"SHI_REGISTERS=235"
	.align	128
        .global         _ZN10layer_norm13ln_bwd_kernelINS_13Kernel_traitsIf13__nv_bfloat16fS2_fjLj6144ELj1ELj1ELj8ELj16ENS_18Kernel_traits_baseILj6144EfS2_fS2_fjLj256EEEEELb0ELb1ELb0ELb0EEEvNS_9BwdParamsE
        .type           _ZN10layer_norm13ln_bwd_kernelINS_13Kernel_traitsIf13__nv_bfloat16fS2_fjLj6144ELj1ELj1ELj8ELj16ENS_18Kernel_traits_baseILj6144EfS2_fS2_fjLj256EEEEELb0ELb1ELb0ELb0EEEvNS_9BwdParamsE,@function
        .size           _ZN10layer_norm13ln_bwd_kernelINS_13Kernel_traitsIf13__nv_bfloat16fS2_fjLj6144ELj1ELj1ELj8ELj16ENS_18Kernel_traits_baseILj6144EfS2_fS2_fjLj256EEEEELb0ELb1ELb0ELb0EEEvNS_9BwdParamsE,(.L_x_9338 - _ZN10layer_norm13ln_bwd_kernelINS_13Kernel_traitsIf13__nv_bfloat16fS2_fjLj6144ELj1ELj1ELj8ELj16ENS_18Kernel_traits_baseILj6144EfS2_fS2_fjLj256EEEEELb0ELb1ELb0ELb0EEEvNS_9BwdParamsE)
        .other          _ZN10layer_norm13ln_bwd_kernelINS_13Kernel_traitsIf13__nv_bfloat16fS2_fjLj6144ELj1ELj1ELj8ELj16ENS_18Kernel_traits_baseILj6144EfS2_fS2_fjLj256EEEEELb0ELb1ELb0ELb0EEEvNS_9BwdParamsE,@"STO_CUDA_ENTRY STV_DEFAULT"
_ZN10layer_norm13ln_bwd_kernelINS_13Kernel_traitsIf13__nv_bfloat16fS2_fjLj6144ELj1ELj1ELj8ELj16ENS_18Kernel_traits_baseILj6144EfS2_fS2_fjLj256EEEEELb0ELb1ELb0ELb0EEEvNS_9BwdParamsE:
.text._ZN10layer_norm13ln_bwd_kernelINS_13Kernel_traitsIf13__nv_bfloat16fS2_fjLj6144ELj1ELj1ELj8ELj16ENS_18Kernel_traits_baseILj6144EfS2_fS2_fjLj256EEEEELb0ELb1ELb0ELb0EEEvNS_9BwdParamsE:
        /* <DEDUP_REMOVED lines=78> */
.L_x_4098:
        /* <DEDUP_REMOVED lines=8> */
[----:B-----5:R1:W5:Y:S03]  /*0560*/  LDG.E R22, [R180.64] ;  /* 0x00000004b4167981 */ /* 0x020366000c1e1900 */
[----:B------:R-:W-:-:S05]  /*0570*/  @P0 LEA.HI.X R177, R2, c[0x0][0x1c4], R21, 0x1, P1 ;  /* 0x0000710002b10a11 */ /* 0x000fca00008f0c15 */
[----:B------:R1:W5:Y:S01]  /*0580*/  @P0 LDG.E.U16 R189, [R176.64] ;  /* 0x00000004b0bd0981 */ /* 0x000362000c1e1500 */
[----:B------:R-:W-:-:S05]  /*0590*/  IMAD R21, R2, c[0x0][0x168], RZ ;  /* 0x00005a0002157a24 */ /* 0x000fca00078e02ff */
[----:B------:R-:W-:-:S04]  /*05a0*/  SHF.R.S32.HI R182, RZ, 0x1f, R21 ;  /* 0x0000001fffb67819 */ /* 0x000fc80000011415 */
[----:B------:R-:W-:Y:S02]  /*05b0*/  LEA.HI R21, R182, R21, RZ, 0x3 ;  /* 0x00000015b6157211 */ /* 0x000fe400078f18ff */
[----:B------:R-:W-:Y:S01]  /*05c0*/  LOP3.LUT R182, R4, 0xff, RZ, 0xc0, !PT ;  /* 0x000000ff04b67812 */ /* 0x000fe200078ec0ff */
[----:B------:R-:W-:Y:S01]  /*05d0*/  BSSY B0, `(.L_x_4084) ;  /* 0x0000058000007945 */ /* 0x000fe20003800000 */
[----:B0-----:R-:W-:Y:S02]  /*05e0*/  ISETP.NE.AND P1, PT, R3, RZ, PT ;  /* 0x000000ff0300720c */ /* 0x001fe40003f25270 */
        /* <DEDUP_REMOVED lines=24> */
[----:B----4-:R-:W-:-:S03]  /*0770*/  PRMT R177, RZ, 0x5410, R180 ;  /* 0x00005410ffb17816 */ /* 0x010fc600000000b4 */
[----:B-----5:R-:W-:Y:S01]  /*0780*/  FMUL.FTZ R23, R22, R23 ;  /* 0x0000001716177220 */ /* 0x020fe20000410000 */
[----:B------:R-:W-:Y:S01]  /*0790*/  PRMT R180, RZ, 0x7610, R180 ;  /* 0x00007610ffb47816 */ /* 0x000fe200000000b4 */
[----:B------:R-:W-:Y:S02]  /*07a0*/  FADD.FTZ R217, -R190, R179 ;  /* 0x000000b3bed97221 */ /* 0x000fe40000010100 */
[-C--:B------:R-:W-:Y:S01]  /*07b0*/  FMUL.FTZ R224, R140, R177.reuse ;  /* 0x000000b18ce07220 */ /* 0x080fe20000410000 */
[----:B------:R-:W-:Y:S01]  /*07c0*/  PRMT R179, RZ, 0x5410, R181 ;  /* 0x00005410ffb37816 */ /* 0x000fe200000000b5 */
[----:B------:R-:W-:Y:S02]  /*07d0*/  FADD.FTZ R68, R68, R177 ;  /* 0x000000b144447221 */ /* 0x000fe40000010000 */
[----:B------:R-:W-:Y:S02]  /*07e0*/  FFMA.FTZ R92, R23, R177, R92 ;  /* 0x000000b1175c7223 */ /* 0x000fe4000001005c */
[----:B------:R-:W-:-:S02]  /*07f0*/  FADD.FTZ R221, -R190, R178 ;  /* 0x000000b2bedd7221 */ /* 0x000fc40000010100 */
[C---:B------:R-:W-:Y:S02]  /*0800*/  FMUL.FTZ R223, R22.reuse, R223 ;  /* 0x000000df16df7220 */ /* 0x040fe40000410000 */
[----:B------:R-:W-:Y:S02]  /*0810*/  FMUL.FTZ R222, R141, R180 ;  /* 0x000000b48dde7220 */ /* 0x000fe40000410000 */
[----:B------:R-:W-:Y:S02]  /*0820*/  FADD.FTZ R177, RZ, R224 ;  /* 0x000000e0ffb17221 */ /* 0x000fe40000010000 */
[----:B------:R-:W-:Y:S01]  /*0830*/  FFMA.FTZ R176, R23, R224, RZ ;  /* 0x000000e017b07223 */ /* 0x000fe200000100ff */
        /* <DEDUP_REMOVED lines=8> */
[----:B------:R-:W-:Y:S02]  /*08c0*/  FFMA.FTZ R95, R217, R216, R95 ;  /* 0x000000d8d95f7223 */ /* 0x000fe4000001005f */
[----:B---3--:R-:W-:-:S02]  /*08d0*/  FADD.FTZ R215, -R190, R184 ;  /* 0x000000b8bed77221 */ /* 0x008fc40000010100 */
[----:B------:R-:W-:Y:S02]  /*08e0*/  FMUL.FTZ R216, R143, R216 ;  /* 0x000000d88fd87220 */ /* 0x000fe40000410000 */
[----:B------:R-:W-:Y:S02]  /*08f0*/  FADD.FTZ R177, R177, R220 ;  /* 0x000000dcb1b17221 */ /* 0x000fe40000010000 */
[----:B------:R-:W-:Y:S01]  /*0900*/  FFMA.FTZ R176, R221, R220, R176 ;  /* 0x000000dcddb07223 */ /* 0x000fe200000100b0 */
[----:B------:R-:W-:Y:S01]  /*0910*/  PRMT R182, RZ, 0x7610, R182 ;  /* 0x00007610ffb67816 */ /* 0x000fe200000000b6 */
[C---:B0-----:R-:W-:Y:S02]  /*0920*/  FADD.FTZ R211, -R190.reuse, R186 ;  /* 0x000000babed37221 */ /* 0x041fe40000010100 */
[----:B------:R-:W-:Y:S02]  /*0930*/  FADD.FTZ R185, -R190, R185 ;  /* 0x000000b9beb97221 */ /* 0x000fe40000010100 */
        /* <DEDUP_REMOVED lines=33> */
.L_x_4085:
[----:B-1----:R-:W-:Y:S05]  /*0b50*/  BSYNC B0 ;  /* 0x0000000000007941 */ /* 0x002fea0003800000 */
.L_x_4084:
        /* <DEDUP_REMOVED lines=21> */
[----:B-1---5:R-:W-:Y:S01]  /*0cb0*/  FMUL.FTZ R193, R22, R197 ;  /* 0x000000c516c17220 */ /* 0x022fe20000410000 */
[--C-:B------:R-:W-:Y:S01]  /*0cc0*/  PRMT R179, RZ, 0x5410, R181.reuse ;  /* 0x00005410ffb37816 */ /* 0x100fe200000000b5 */
[-C--:B------:R-:W-:Y:S01]  /*0cd0*/  FMUL.FTZ R208, R124, R177.reuse ;  /* 0x000000b17cd07220 */ /* 0x080fe20000410000 */
[----:B------:R-:W-:Y:S01]  /*0ce0*/  PRMT R176, RZ, 0x7610, R181 ;  /* 0x00007610ffb07816 */ /* 0x000fe200000000b5 */
[----:B------:R-:W-:Y:S01]  /*0cf0*/  FADD.FTZ R60, R60, R177 ;  /* 0x000000b13c3c7221 */ /* 0x000fe20000010000 */
[----:B------:R-:W-:Y:S01]  /*0d00*/  PRMT R205, RZ, 0x5410, R182 ;  /* 0x00005410ffcd7816 */ /* 0x000fe200000000b6 */
[----:B------:R-:W-:Y:S01]  /*0d10*/  FFMA.FTZ R84, R193, R177, R84 ;  /* 0x000000b1c1547223 */ /* 0x000fe20000010054 */
[----:B------:R-:W-:Y:S01]  /*0d20*/  PRMT R182, RZ, 0x7610, R182 ;  /* 0x00007610ffb67816 */ /* 0x000fe200000000b6 */
[----:B------:R-:W-:Y:S01]  /*0d30*/  FADD.FTZ R201, -R190, R178 ;  /* 0x000000b2bec97221 */ /* 0x000fe20000010100 */
[--C-:B------:R-:W-:Y:S01]  /*0d40*/  PRMT R225, RZ, 0x5410, R183.reuse ;  /* 0x00005410ffe17816 */ /* 0x100fe200000000b7 */
[----:B------:R-:W-:Y:S01]  /*0d50*/  FMUL.FTZ R206, R22, R199 ;  /* 0x000000c716ce7220 */ /* 0x000fe20000410000 */
[----:B------:R-:W-:Y:S01]  /*0d60*/  PRMT R178, RZ, 0x7610, R183 ;  /* 0x00007610ffb27816 */ /* 0x000fe200000000b7 */
[----:B------:R-:W-:-:S02]  /*0d70*/  FMUL.FTZ R192, R125, R180 ;  /* 0x000000b47dc07220 */ /* 0x000fc40000410000 */
[----:B------:R-:W-:Y:S02]  /*0d80*/  FADD.FTZ R191, R191, R208 ;  /* 0x000000d0bfbf7221 */ /* 0x000fe40000010000 */
[----:B------:R-:W-:Y:S02]  /*0d90*/  FFMA.FTZ R177, R193, R208, R218 ;  /* 0x000000d0c1b17223 */ /* 0x000fe400000100da */
[C---:B0-----:R-:W-:Y:S02]  /*0da0*/  FMUL.FTZ R194, R22.reuse, R203 ;  /* 0x000000cb16c27220 */ /* 0x041fe40000410000 */
[----:B------:R-:W-:Y:S02]  /*0db0*/  FMUL.FTZ R195, R22, R201 ;  /* 0x000000c916c37220 */ /* 0x000fe40000410000 */
[----:B------:R-:W-:Y:S02]  /*0dc0*/  FMUL.FTZ R196, R126, R179 ;  /* 0x000000b37ec47220 */ /* 0x000fe40000410000 */
[----:B------:R-:W-:-:S02]  /*0dd0*/  FADD.FTZ R191, R191, R192 ;  /* 0x000000c0bfbf7221 */ /* 0x000fc40000010000 */
[----:B------:R-:W-:Y:S02]  /*0de0*/  FFMA.FTZ R177, R206, R192, R177 ;  /* 0x000000c0ceb17223 */ /* 0x000fe400000100b1 */
[----:B------:R-:W-:Y:S02]  /*0df0*/  FADD.FTZ R63, R63, R176 ;  /* 0x000000b03f3f7221 */ /* 0x000fe40000010000 */
[-C--:B------:R-:W-:Y:S02]  /*0e00*/  FFMA.FTZ R87, R194, R176.reuse, R87 ;  /* 0x000000b0c2577223 */ /* 0x080fe40000010057 */
[----:B------:R-:W-:Y:S02]  /*0e10*/  FMUL.FTZ R197, R127, R176 ;  /* 0x000000b07fc57220 */ /* 0x000fe40000410000 */
[----:B----4-:R-:W-:Y:S02]  /*0e20*/  FADD.FTZ R181, -R190, R184 ;  /* 0x000000b8beb57221 */ /* 0x010fe40000010100 */
[----:B------:R-:W-:-:S02]  /*0e30*/  FADD.FTZ R176, R191, R196 ;  /* 0x000000c4bfb07221 */ /* 0x000fc40000010000 */
[C---:B------:R-:W-:Y:S02]  /*0e40*/  FFMA.FTZ R177, R195.reuse, R196, R177 ;  /* 0x000000c4c3b17223 */ /* 0x040fe400000100b1 */
        /* <DEDUP_REMOVED lines=33> */
.L_x_4087:
[----:B------:R-:W-:Y:S05]  /*1060*/  BSYNC B0 ;  /* 0x0000000000007941 */ /* 0x000fea0003800000 */
.L_x_4086:
[----:B------:R-:W-:Y:S01]  /*1070*/  BSSY B0, `(.L_x_4088) ;  /* 0x000004f000007945 */ /* 0x000fe20003800000 */
[----:B------:R-:W-:Y:S05]  /*1080*/  @!P4 BRA `(.L_x_4089) ;  /* 0x000004d00000c947 */ /* 0x000fea0003800000 */
[----:B------:R-:W-:Y:S01]  /*1090*/  HFMA2.MMA R16, -RZ, RZ, 0, 9.5367431640625e-07 ;  /* 0x00000010ff107435 */ /* 0x000fe200000001ff */
        /* <DEDUP_REMOVED lines=14> */
[C---:B------:R-:W-:Y:S02]  /*1180*/  FADD.FTZ R179, -R190.reuse, R14 ;  /* 0x0000000ebeb37221 */ /* 0x040fe40000010100 */
[----:B------:R-:W-:Y:S01]  /*1190*/  FADD.FTZ R181, -R190, R15 ;  /* 0x0000000fbeb57221 */ /* 0x000fe20000010100 */
[--C-:B----4-:R-:W-:Y:S01]  /*11a0*/  PRMT R7, RZ, 0x5410, R16.reuse ;  /* 0x00005410ff077816 */ /* 0x110fe20000000010 */
[----:B-----5:R-:W-:Y:S01]  /*11b0*/  FMUL.FTZ R6, R22, R13 ;  /* 0x0000000d16067220 */ /* 0x020fe20000410000 */
[----:B------:R-:W-:-:S02]  /*11c0*/  PRMT R16, RZ, 0x7610, R16 ;  /* 0x00007610ff107816 */ /* 0x000fc40000000010 */
[--C-:B------:R-:W-:Y:S02]  /*11d0*/  PRMT R15, RZ, 0x5410, R17.reuse ;  /* 0x00005410ff0f7816 */ /* 0x100fe40000000011 */
[----:B------:R-:W-:Y:S01]  /*11e0*/  PRMT R14, RZ, 0x7610, R17 ;  /* 0x00007610ff0e7816 */ /* 0x000fe20000000011 */
[----:B---3--:R-:W-:Y:S01]  /*11f0*/  FADD.FTZ R17, -R190, R8 ;  /* 0x00000008be117221 */ /* 0x008fe20000010100 */
[--C-:B------:R-:W-:Y:S01]  /*1200*/  PRMT R185, RZ, 0x5410, R19.reuse ;  /* 0x00005410ffb97816 */ /* 0x100fe20000000013 */
[----:B------:R-:W-:Y:S01]  /*1210*/  FMUL.FTZ R5, R22, R5 ;  /* 0x0000000516057220 */ /* 0x000fe20000410000 */
[----:B------:R-:W-:Y:S01]  /*1220*/  PRMT R178, RZ, 0x7610, R19 ;  /* 0x00007610ffb27816 */ /* 0x000fe20000000013 */
[----:B------:R-:W-:Y:S02]  /*1230*/  FMUL.FTZ R8, R100, R7 ;  /* 0x0000000764087220 */ /* 0x000fe40000410000 */
[----:B------:R-:W-:Y:S02]  /*1240*/  FADD.FTZ R19, -R190, R9 ;  /* 0x00000009be137221 */ /* 0x000fe40000010100 */
[----:B------:R-:W-:-:S02]  /*1250*/  FADD.FTZ R53, R53, R16 ;  /* 0x0000001035357221 */ /* 0x000fc40000010000 */
[-C--:B------:R-:W-:Y:S02]  /*1260*/  FFMA.FTZ R77, R6, R16.reuse, R77 ;  /* 0x00000010064d7223 */ /* 0x080fe4000001004d */
[----:B------:R-:W-:Y:S02]  /*1270*/  FMUL.FTZ R9, R101, R16 ;  /* 0x0000001065097220 */ /* 0x000fe40000410000 */
[----:B------:R-:W-:Y:S02]  /*1280*/  FADD.FTZ R16, R191, R8 ;  /* 0x00000008bf107221 */ /* 0x000fe40000010000 */
[C---:B------:R-:W-:Y:S02]  /*1290*/  FFMA.FTZ R218, R5.reuse, R8, R218 ;  /* 0x0000000805da7223 */ /* 0x040fe400000100da */
[----:B------:R-:W-:Y:S02]  /*12a0*/  FADD.FTZ R52, R52, R7 ;  /* 0x0000000734347221 */ /* 0x000fe40000010000 */
[----:B------:R-:W-:-:S02]  /*12b0*/  FFMA.FTZ R76, R5, R7, R76 ;  /* 0x00000007054c7223 */ /* 0x000fc4000001004c */
[C---:B------:R-:W-:Y:S02]  /*12c0*/  FMUL.FTZ R13, R22.reuse, R17 ;  /* 0x00000011160d7220 */ /* 0x040fe40000410000 */
        /* <DEDUP_REMOVED lines=11> */
[C---:B------:R-:W-:Y:S02]  /*1380*/  FFMA.FTZ R218, R7.reuse, R12, R218 ;  /* 0x0000000c07da7223 */ /* 0x040fe400000100da */
        /* <DEDUP_REMOVED lines=9> */
[----:B------:R-:W-:Y:S02]  /*1420*/  FADD.FTZ R19, R19, R14 ;  /* 0x0000000e13137221 */ /* 0x000fe40000010000 */
[C---:B------:R-:W-:Y:S02]  /*1430*/  FFMA.FTZ R218, R13.reuse, R14, R218 ;  /* 0x0000000e0dda7223 */ /* 0x040fe400000100da */
        /* <DEDUP_REMOVED lines=18> */
.L_x_4089:
[----:B------:R-:W-:Y:S05]  /*1560*/  BSYNC B0 ;  /* 0x0000000000007941 */ /* 0x000fea0003800000 */
.L_x_4088:
[----:B------:R-:W-:Y:S02]  /*1570*/  LOP3.LUT R226, R188, 0x7fffff8, RZ, 0xc0, !PT ;  /* 0x07fffff8bce27812 */ /* 0x000fe400078ec0ff */
[----:B------:R-:W-:Y:S02]  /*1580*/  MOV R225, 0x3f800000 ;  /* 0x3f80000000e17802 */ /* 0x000fe40000000f00 */
[----:B------:R-:W-:Y:S02]  /*1590*/  LOP3.LUT P1, RZ, R4, 0x1f, RZ, 0xc0, !PT ;  /* 0x0000001f04ff7812 */ /* 0x000fe4000782c0ff */
[----:B------:R-:W-:-:S02]  /*15a0*/  @!P5 IADD3 R226, R226, 0x8, RZ ;  /* 0x00000008e2e2d810 */ /* 0x000fc40007ffe0ff */
[----:B-----5:R-:W-:Y:S01]  /*15b0*/  @P0 PRMT R225, RZ, 0x5410, R189 ;  /* 0x00005410ffe10816 */ /* 0x020fe200000000bd */
[----:B------:R-:W-:Y:S06]  /*15c0*/  BRA.DIV ~URZ, `(.L_x_4090) ;  /* 0x000018427f007947 */ /* 0x000fec000b800000 */
[----:B------:R0:W1:Y:S02]  /*15d0*/  SHFL.DOWN PT, R178, R191, 0x10, 0x1f ;  /* 0x0a001f00bfb27f89 */ /* 0x00006400000e0000 */
.L_x_4103:
        /* <DEDUP_REMOVED lines=18> */
.L_x_4104:
        /* <DEDUP_REMOVED lines=42> */
[----:B------:R-:W-:Y:S01]  /*19a0*/  ISETP.NE.U32.AND P0, PT, RZ, c[0x0][0x258], PT ;  /* 0x00009600ff007a0c */ /* 0x000fe20003f05070 */
[-CC-:B------:R-:W-:Y:S01]  /*19b0*/  FFMA.FTZ R187, R217, R188.reuse, R189.reuse ;  /* 0x000000bcd9bb7223 */ /* 0x180fe200000100bd */
[----:B------:R-:W-:Y:S01]  /*19c0*/  ISETP.NE.AND.EX P5, PT, RZ, c[0x0][0x25c], PT, P5 ;  /* 0x00009700ff007a0c */ /* 0x000fe20003fa5350 */
[-CC-:B------:R-:W-:Y:S01]  /*19d0*/  FFMA.FTZ R191, R215, R188.reuse, R189.reuse ;  /* 0x000000bcd7bf7223 */ /* 0x180fe200000100bd */
[----:B------:R-:W-:Y:S01]  /*19e0*/  ISETP.NE.AND.EX P0, PT, RZ, c[0x0][0x25c], PT, P0 ;  /* 0x00009700ff007a0c */ /* 0x000fe20003f05300 */
[----:B------:R-:W-:-:S02]  /*19f0*/  FFMA.FTZ R219, R213, R188, R189 ;  /* 0x000000bcd5db7223 */ /* 0x000fc400000100bd */
[----:B------:R-:W-:Y:S02]  /*1a00*/  FADD.FTZ R183, R222, -R183 ;  /* 0x800000b7deb77221 */ /* 0x000fe40000010000 */
        /* <DEDUP_REMOVED lines=8> */
[C---:B------:R-:W-:Y:S02]  /*1a90*/  FMUL.FTZ R190, R22.reuse, R183 ;  /* 0x000000b716be7220 */ /* 0x040fe40000410000 */
[----:B------:R-:W-:Y:S02]  /*1aa0*/  FADD.FTZ R227, R209, -R180 ;  /* 0x800000b4d1e37221 */ /* 0x000fe40000010000 */
[----:B------:R-:W-:Y:S02]  /*1ab0*/  FADD.FTZ R229, R207, -R182 ;  /* 0x800000b6cfe57221 */ /* 0x000fe40000010000 */
[----:B------:R-:W-:-:S02]  /*1ac0*/  FMUL.FTZ R181, R22, R181 ;  /* 0x000000b516b57220 */ /* 0x000fc40000410000 */
[C---:B------:R-:W-:Y:S02]  /*1ad0*/  FMUL.FTZ R185, R22.reuse, R185 ;  /* 0x000000b916b97220 */ /* 0x040fe40000410000 */
[C---:B------:R-:W-:Y:S02]  /*1ae0*/  FMUL.FTZ R180, R22.reuse, R187 ;  /* 0x000000bb16b47220 */ /* 0x040fe40000410000 */
[C---:B------:R-:W-:Y:S02]  /*1af0*/  FMUL.FTZ R183, R22.reuse, R191 ;  /* 0x000000bf16b77220 */ /* 0x040fe40000410000 */
[C---:B------:R-:W-:Y:S02]  /*1b00*/  FMUL.FTZ R182, R22.reuse, R219 ;  /* 0x000000db16b67220 */ /* 0x040fe40000410000 */
[----:B------:R-:W-:Y:S02]  /*1b10*/  @P1 FADD.FTZ R190, R145, R190 ;  /* 0x000000be91be1221 */ /* 0x000fe40000010000 */
[----:B------:R-:W-:-:S02]  /*1b20*/  FMUL.FTZ R187, R22, R227 ;  /* 0x000000e316bb7220 */ /* 0x000fc40000410000 */
[----:B------:R-:W-:Y:S01]  /*1b30*/  FMUL.FTZ R186, R22, R229 ;  /* 0x000000e516ba7220 */ /* 0x000fe20000410000 */
[----:B------:R-:W-:Y:S01]  /*1b40*/  SEL R169, R190, R169, P0 ;  /* 0x000000a9bea97207 */ /* 0x000fe20000000000 */
        /* <DEDUP_REMOVED lines=56> */
.L_x_4093:
[----:B------:R-:W-:Y:S05]  /*1ed0*/  BSYNC B0 ;  /* 0x0000000000007941 */ /* 0x000fea0003800000 */
.L_x_4092:
        /* <DEDUP_REMOVED lines=95> */
.L_x_4095:
[----:B------:R-:W-:Y:S05]  /*24d0*/  BSYNC B0 ;  /* 0x0000000000007941 */ /* 0x000fea0003800000 */
.L_x_4094:
        /* <DEDUP_REMOVED lines=63> */
[C---:B------:R-:W-:Y:S01]  /*28d0*/  @P1 LEA R186, P0, R21.reuse, c[0x0][0x258], 0x5 ;  /* 0x0000960015ba1a11 */ /* 0x040fe200078028ff */
        /* <DEDUP_REMOVED lines=13> */
[----:B------:R0:W-:Y:S01]  /*29b0*/  STG.E.128 [R184.64], R180 ;  /* 0x000000b4b8007986 */ /* 0x0001e2000c101d04 */
[----:B--2---:R-:W-:Y:S02]  /*29c0*/  PRMT R21, RZ, 0x5410, R176 ;  /* 0x00005410ff157816 */ /* 0x004fe400000000b0 */
        /* <DEDUP_REMOVED lines=15> */
.L_x_4097:
[----:B------:R-:W-:Y:S05]  /*2ac0*/  BSYNC B0 ;  /* 0x0000000000007941 */ /* 0x000fea0003800000 */
.L_x_4096:
[----:B------:R-:W-:Y:S02]  /*2ad0*/  IADD3 R2, R2, c[0x0][0x160], RZ ;  /* 0x0000580002027a10 */ /* 0x000fe40007ffe0ff */
[----:B------:R-:W-:Y:S02]  /*2ae0*/  LOP3.LUT P1, RZ, R0, 0xff, RZ, 0xc0, !PT ;  /* 0x000000ff00ff7812 */ /* 0x000fe4000782c0ff */
[----:B------:R-:W-:Y:S02]  /*2af0*/  ISETP.GE.AND P0, PT, R2, c[0x0][0x164], PT ;  /* 0x0000590002007a0c */ /* 0x000fe40003f06270 */
[----:B------:R-:W-:-:S11]  /*2b00*/  SEL R0, RZ, 0x1, P1 ;  /* 0x00000001ff007807 */ /* 0x000fd60000800000 */
[----:B------:R-:W-:Y:S01]  /*2b10*/  @P0 CALL.REL.NOINC `(.L_x_4083) ;  /* 0x0000001000000944 */ /* 0x000fe20003c00000 */
[----:B------:R-:W-:Y:S05]  /*2b20*/  BRA `(.L_x_4098) ;  /* 0xffffd9b000007947 */ /* 0x000fea000383ffff */
.L_x_4083:
        /* <DEDUP_REMOVED lines=19> */
.L_x_4100:
[----:B------:R-:W-:Y:S05]  /*2c60*/  BSYNC B0 ;  /* 0x0000000000007941 */ /* 0x000fea0003800000 */
.L_x_4099:
        /* <DEDUP_REMOVED lines=13> */
.L_x_4102:
[----:B------:R-:W-:Y:S05]  /*2d40*/  BSYNC B0 ;  /* 0x0000000000007941 */ /* 0x000fea0003800000 */
.L_x_4101:
        /* <DEDUP_REMOVED lines=12> */
.L_x_4090:
[----:B------:R-:W-:Y:S01]  /*2e10*/  HFMA2.MMA R184, -RZ, RZ, 0, 9.5367431640625e-07 ;  /* 0x00000010ffb87435 */ /* 0x000fe200000001ff */
[----:B------:R-:W-:-:S02]  /*2e20*/  MOV R179, R191 ;  /* 0x000000bf00b37202 */ /* 0x000fc40000000f00 */
[----:B------:R-:W-:Y:S02]  /*2e30*/  MOV R219, 0x1f ;  /* 0x0000001f00db7802 */ /* 0x000fe40000000f00 */
[----:B------:R-:W-:Y:S02]  /*2e40*/  MOV R186, 0xffffffff ;  /* 0xffffffff00ba7802 */ /* 0x000fe40000000f00 */
[----:B------:R-:W-:Y:S02]  /*2e50*/  MOV R176, 0x2e70 ;  /* 0x00002e7000b07802 */ /* 0x000fe40000000f00 */
[----:B------:R-:W-:Y:S05]  /*2e60*/  CALL.REL.NOINC `($__internal_84_$__cuda_sm70_shflsync_down_p) ;  /* 0x0000045000007944 */ /* 0x000fea0003c00000 */
[----:B-1----:R-:W-:Y:S01]  /*2e70*/  MOV R178, R219 ;  /* 0x000000db00b27202 */ /* 0x002fe20000000f00 */
[----:B0-----:R-:W-:Y:S05]  /*2e80*/  BRA `(.L_x_4103) ;  /* 0xffffe75000007947 */ /* 0x001fea000383ffff */
.L_x_4091:
[----:B------:R-:W-:Y:S01]  /*2e90*/  HFMA2.MMA R184, -RZ, RZ, 0, 9.5367431640625e-07 ;  /* 0x00000010ffb87435 */ /* 0x000fe200000001ff */
[----:B------:R-:W-:Y:S02]  /*2ea0*/  MOV R179, R218 ;  /* 0x000000da00b37202 */ /* 0x000fe40000000f00 */
[----:B------:R-:W-:Y:S02]  /*2eb0*/  MOV R219, 0x1f ;  /* 0x0000001f00db7802 */ /* 0x000fe40000000f00 */
[----:B------:R-:W-:-:S02]  /*2ec0*/  MOV R186, 0xffffffff ;  /* 0xffffffff00ba7802 */ /* 0x000fc40000000f00 */
[----:B------:R-:W-:Y:S02]  /*2ed0*/  MOV R176, 0x2ef0 ;  /* 0x00002ef000b07802 */ /* 0x000fe40000000f00 */
[----:B01----:R-:W-:Y:S05]  /*2ee0*/  CALL.REL.NOINC `($__internal_84_$__cuda_sm70_shflsync_down_p) ;  /* 0x000003d000007944 */ /* 0x003fea0003c00000 */
[----:B------:R-:W-:Y:S01]  /*2ef0*/  FADD.FTZ R191, R178, R191 ;  /* 0x000000bfb2bf7221 */ /* 0x000fe20000010000 */
[----:B0-----:R-:W-:Y:S01]  /*2f00*/  HFMA2.MMA R184, -RZ, RZ, 0, 4.76837158203125e-07 ;  /* 0x00000008ffb87435 */ /* 0x001fe200000001ff */
[----:B-1----:R-:W-:Y:S01]  /*2f10*/  FADD.FTZ R218, R218, R219 ;  /* 0x000000dbdada7221 */ /* 0x002fe20000010000 */
[----:B------:R-:W-:Y:S02]  /*2f20*/  MOV R219, 0x1f ;  /* 0x0000001f00db7802 */ /* 0x000fe40000000f00 */
[----:B------:R-:W-:Y:S02]  /*2f30*/  MOV R186, 0xffffffff ;  /* 0xffffffff00ba7802 */ /* 0x000fe40000000f00 */
[----:B------:R-:W-:Y:S02]  /*2f40*/  MOV R179, R191 ;  /* 0x000000bf00b37202 */ /* 0x000fe40000000f00 */
[----:B------:R-:W-:Y:S02]  /*2f50*/  MOV R176, 0x2f70 ;  /* 0x00002f7000b07802 */ /* 0x000fe40000000f00 */
[----:B------:R-:W-:Y:S05]  /*2f60*/  CALL.REL.NOINC `($__internal_84_$__cuda_sm70_shflsync_down_p) ;  /* 0x0000035000007944 */ /* 0x000fea0003c00000 */
[----:B0-----:R-:W-:Y:S01]  /*2f70*/  HFMA2.MMA R184, -RZ, RZ, 0, 4.76837158203125e-07 ;  /* 0x00000008ffb87435 */ /* 0x001fe200000001ff */
[----:B-1----:R-:W-:-:S02]  /*2f80*/  MOV R178, R219 ;  /* 0x000000db00b27202 */ /* 0x002fc40000000f00 */
[----:B------:R-:W-:Y:S02]  /*2f90*/  MOV R179, R218 ;  /* 0x000000da00b37202 */ /* 0x000fe40000000f00 */
[----:B------:R-:W-:Y:S02]  /*2fa0*/  MOV R219, 0x1f ;  /* 0x0000001f00db7802 */ /* 0x000fe40000000f00 */
[----:B------:R-:W-:Y:S02]  /*2fb0*/  MOV R186, 0xffffffff ;  /* 0xffffffff00ba7802 */ /* 0x000fe40000000f00 */
[----:B------:R-:W-:Y:S02]  /*2fc0*/  MOV R176, 0x2fe0 ;  /* 0x00002fe000b07802 */ /* 0x000fe40000000f00 */
[----:B------:R-:W-:Y:S05]  /*2fd0*/  CALL.REL.NOINC `($__internal_84_$__cuda_sm70_shflsync_down_p) ;  /* 0x000002e000007944 */ /* 0x000fea0003c00000 */
[----:B------:R-:W-:Y:S01]  /*2fe0*/  FADD.FTZ R191, R178, R191 ;  /* 0x000000bfb2bf7221 */ /* 0x000fe20000010000 */
[----:B0-----:R-:W-:Y:S01]  /*2ff0*/  HFMA2.MMA R184, -RZ, RZ, 0, 2.384185791015625e-07 ;  /* 0x00000004ffb87435 */ /* 0x001fe200000001ff */
[----:B-1----:R-:W-:Y:S01]  /*3000*/  FADD.FTZ R218, R218, R219 ;  /* 0x000000dbdada7221 */ /* 0x002fe20000010000 */
[----:B------:R-:W-:Y:S02]  /*3010*/  MOV R219, 0x1f ;  /* 0x0000001f00db7802 */ /* 0x000fe40000000f00 */
[----:B------:R-:W-:-:S02]  /*3020*/  MOV R186, 0xffffffff ;  /* 0xffffffff00ba7802 */ /* 0x000fc40000000f00 */
[----:B------:R-:W-:Y:S02]  /*3030*/  MOV R179, R191 ;  /* 0x000000bf00b37202 */ /* 0x000fe40000000f00 */
[----:B------:R-:W-:Y:S02]  /*3040*/  MOV R176, 0x3060 ;  /* 0x0000306000b07802 */ /* 0x000fe40000000f00 */
[----:B------:R-:W-:Y:S05]  /*3050*/  CALL.REL.NOINC `($__internal_84_$__cuda_sm70_shflsync_down_p) ;  /* 0x0000026000007944 */ /* 0x000fea0003c00000 */
[----:B0-----:R-:W-:Y:S01]  /*3060*/  HFMA2.MMA R184, -RZ, RZ, 0, 2.384185791015625e-07 ;  /* 0x00000004ffb87435 */ /* 0x001fe200000001ff */
[----:B-1----:R-:W-:Y:S02]  /*3070*/  MOV R178, R219 ;  /* 0x000000db00b27202 */ /* 0x002fe40000000f00 */
[----:B------:R-:W-:Y:S02]  /*3080*/  MOV R179, R218 ;  /* 0x000000da00b37202 */ /* 0x000fe40000000f00 */
[----:B------:R-:W-:Y:S02]  /*3090*/  MOV R219, 0x1f ;  /* 0x0000001f00db7802 */ /* 0x000fe40000000f00 */
[----:B------:R-:W-:Y:S02]  /*30a0*/  MOV R186, 0xffffffff ;  /* 0xffffffff00ba7802 */ /* 0x000fe40000000f00 */
[----:B------:R-:W-:-:S02]  /*30b0*/  MOV R176, 0x30d0 ;  /* 0x000030d000b07802 */ /* 0x000fc40000000f00 */
[----:B------:R-:W-:Y:S05]  /*30c0*/  CALL.REL.NOINC `($__internal_84_$__cuda_sm70_shflsync_down_p) ;  /* 0x000001f000007944 */ /* 0x000fea0003c00000 */
[----:B------:R-:W-:Y:S01]  /*30d0*/  FADD.FTZ R191, R178, R191 ;  /* 0x000000bfb2bf7221 */ /* 0x000fe20000010000 */
[----:B0-----:R-:W-:Y:S01]  /*30e0*/  HFMA2.MMA R184, -RZ, RZ, 0, 1.1920928955078125e-07 ;  /* 0x00000002ffb87435 */ /* 0x001fe200000001ff */
[----:B-1----:R-:W-:Y:S01]  /*30f0*/  FADD.FTZ R182, R218, R219 ;  /* 0x000000dbdab67221 */ /* 0x002fe20000010000 */
[----:B------:R-:W-:-:S02]  /*3100*/  MOV R219, 0x1f ;  /* 0x0000001f00db7802 */ /* 0x000fc40000000f00 */
[----:B------:R-:W-:Y:S02]  /*3110*/  MOV R186, 0xffffffff ;  /* 0xffffffff00ba7802 */ /* 0x000fe40000000f00 */
[----:B------:R-:W-:Y:S02]  /*3120*/  MOV R179, R191 ;  /* 0x000000bf00b37202 */ /* 0x000fe40000000f00 */
[----:B------:R-:W-:Y:S02]  /*3130*/  MOV R176, 0x3150 ;  /* 0x0000315000b07802 */ /* 0x000fe40000000f00 */
[----:B------:R-:W-:Y:S05]  /*3140*/  CALL.REL.NOINC `($__internal_84_$__cuda_sm70_shflsync_down_p) ;  /* 0x0000017000007944 */ /* 0x000fea0003c00000 */
[----:B0-----:R-:W-:Y:S01]  /*3150*/  HFMA2.MMA R184, -RZ, RZ, 0, 1.1920928955078125e-07 ;  /* 0x00000002ffb87435 */ /* 0x001fe200000001ff */
[----:B-1----:R-:W-:Y:S02]  /*3160*/  MOV R178, R219 ;  /* 0x000000db00b27202 */ /* 0x002fe40000000f00 */
[----:B------:R-:W-:Y:S02]  /*3170*/  MOV R179, R182 ;  /* 0x000000b600b37202 */ /* 0x000fe40000000f00 */
[----:B------:R-:W-:Y:S02]  /*3180*/  MOV R219, 0x1f ;  /* 0x0000001f00db7802 */ /* 0x000fe40000000f00 */
[----:B------:R-:W-:-:S02]  /*3190*/  MOV R186, 0xffffffff ;  /* 0xffffffff00ba7802 */ /* 0x000fc40000000f00 */
[----:B------:R-:W-:Y:S02]  /*31a0*/  MOV R176, 0x31c0 ;  /* 0x000031c000b07802 */ /* 0x000fe40000000f00 */
[----:B------:R-:W-:Y:S05]  /*31b0*/  CALL.REL.NOINC `($__internal_84_$__cuda_sm70_shflsync_down_p) ;  /* 0x0000010000007944 */ /* 0x000fea0003c00000 */
[----:B------:R-:W-:Y:S01]  /*31c0*/  FADD.FTZ R180, R178, R191 ;  /* 0x000000bfb2b47221 */ /* 0x000fe20000010000 */
[----:B0-----:R-:W-:Y:S01]  /*31d0*/  HFMA2.MMA R184, -RZ, RZ, 0, 5.9604644775390625e-08 ;  /* 0x00000001ffb87435 */ /* 0x001fe200000001ff */
[----:B-1----:R-:W-:Y:S01]  /*31e0*/  FADD.FTZ R182, R182, R219 ;  /* 0x000000dbb6b67221 */ /* 0x002fe20000010000 */
[----:B------:R-:W-:Y:S02]  /*31f0*/  MOV R219, 0x1f ;  /* 0x0000001f00db7802 */ /* 0x000fe40000000f00 */
[----:B------:R-:W-:Y:S02]  /*3200*/  MOV R186, 0xffffffff ;  /* 0xffffffff00ba7802 */ /* 0x000fe40000000f00 */
[----:B------:R-:W-:Y:S02]  /*3210*/  MOV R179, R180 ;  /* 0x000000b400b37202 */ /* 0x000fe40000000f00 */
[----:B------:R-:W-:Y:S02]  /*3220*/  MOV R176, 0x3240 ;  /* 0x0000324000b07802 */ /* 0x000fe40000000f00 */
[----:B------:R-:W-:Y:S05]  /*3230*/  CALL.REL.NOINC `($__internal_84_$__cuda_sm70_shflsync_down_p) ;  /* 0x0000008000007944 */ /* 0x000fea0003c00000 */
[----:B0-----:R-:W-:Y:S01]  /*3240*/  HFMA2.MMA R184, -RZ, RZ, 0, 5.9604644775390625e-08 ;  /* 0x00000001ffb87435 */ /* 0x001fe200000001ff */
[----:B-1----:R-:W-:-:S02]  /*3250*/  MOV R183, R219 ;  /* 0x000000db00b77202 */ /* 0x002fc40000000f00 */
[----:B------:R-:W-:Y:S02]  /*3260*/  MOV R179, R182 ;  /* 0x000000b600b37202 */ /* 0x000fe40000000f00 */
[----:B------:R-:W-:Y:S02]  /*3270*/  MOV R219, 0x1f ;  /* 0x0000001f00db7802 */ /* 0x000fe40000000f00 */
[----:B------:R-:W-:Y:S02]  /*3280*/  MOV R186, 0xffffffff ;  /* 0xffffffff00ba7802 */ /* 0x000fe40000000f00 */
[----:B------:R-:W-:Y:S02]  /*3290*/  MOV R176, 0x32b0 ;  /* 0x000032b000b07802 */ /* 0x000fe40000000f00 */
[----:B------:R-:W-:Y:S05]  /*32a0*/  CALL.REL.NOINC `($__internal_84_$__cuda_sm70_shflsync_down_p) ;  /* 0x0000001000007944 */ /* 0x000fea0003c00000 */
[----:B01----:R-:W-:Y:S05]  /*32b0*/  BRA `(.L_x_4104) ;  /* 0xffffe44000007947 */ /* 0x003fea000383ffff */
        .weak           $__internal_84_$__cuda_sm70_shflsync_down_p
        .type           $__internal_84_$__cuda_sm70_shflsync_down_p,@function
        .size           $__internal_84_$__cuda_sm70_shflsync_down_p,(.L_x_9338 - $__internal_84_$__cuda_sm70_shflsync_down_p)
$__internal_84_$__cuda_sm70_shflsync_down_p:
[----:B------:R-:W-:Y:S01]  /*32c0*/  HFMA2.MMA R177, -RZ, RZ, 0, 0 ;  /* 0x00000000ffb17435 */ /* 0x000fe200000001ff */
[----:B------:R-:W-:Y:S04]  /*32d0*/  WARPSYNC R186 ;  /* 0x000000ba00007348 */ /* 0x000fe80003800000 */
[----:B------:R0:W1:Y:S01]  /*32e0*/  SHFL.DOWN PT, R219, R179, R184, R219 ;  /* 0x080000b8b3db7389 */ /* 0x00006200000e00db */
[----:B------:R-:W-:Y:S05]  /*32f0*/  RET.REL.NODEC R176 `(_ZN10layer_norm13ln_bwd_kernelINS_13Kernel_traitsIf13__nv_bfloat16fS2_fjLj6144ELj1ELj1ELj8ELj16ENS_18Kernel_traits_baseILj6144EfS2_fS2_fjLj256EEEEELb0ELb1ELb0ELb0EEEvNS_9BwdParamsE) ;  /* 0xffffcd00b0007950 */ /* 0x000fea0003c3ffff */
.L_x_4105:
        /* <DEDUP_REMOVED lines=16> */
.L_x_9338:


//--------------------- .text._ZN10layer_norm13ln_bwd_kernelINS_13Kernel_traitsIf13__nv_bfloat16fS2_fjLj6144ELj1ELj1ELj8ELj16ENS_18Kernel_traits_baseILj6144EfS2_fS2_fjLj256EEEEELb0ELb1ELb0ELb1EEEvNS_9BwdParamsE --------------------------
	.section	.text._ZN10layer_norm13ln_bwd_kernelINS_13Kernel_traitsIf13__nv_bfloat16fS2_fjLj6144ELj1ELj1ELj8ELj16ENS_18Kernel_traits_baseILj6144EfS2_fS2_fjLj256EEEEELb0ELb1ELb0ELb1EEEvNS_9BwdParamsE,"ax",@progbits
	.sectioninfo	@"SHI_REGISTERS=238"
	.align	128
        .global         _ZN10layer_norm13ln_bwd_kernelINS_13Kernel_traitsIf13__nv_bfloat16fS2_fjLj6144ELj1ELj1ELj8ELj16ENS_18Kernel_traits_baseILj6144EfS2_fS2_fjLj256EEEEELb0ELb1ELb0ELb1EEEvNS_9BwdParamsE
        .type           _ZN10layer_norm13ln_bwd_kernelINS_13Kernel_traitsIf13__nv_bfloat16fS2_fjLj6144ELj1ELj1ELj8ELj16ENS_18Kernel_traits_baseILj6144EfS2_fS2_fjLj256EEEEELb0ELb1ELb0ELb1EEEvNS_9BwdParamsE,@function
        .size           _ZN10layer_norm13ln_bwd_kernelINS_13Kernel_traitsIf13__nv_bfloat16fS2_fjLj6144ELj1ELj1ELj8ELj16ENS_18Kernel_traits_baseILj6144EfS2_fS2_fjLj256EEEEELb0ELb1ELb0ELb1EEEvNS_9BwdParamsE,(.L_x_9339 - _ZN10layer_norm13ln_bwd_kernelINS_13Kernel_traitsIf13__nv_bfloat16fS2_fjLj6144ELj1ELj1ELj8ELj16ENS_18Kernel_traits_baseILj6144EfS2_fS2_fjLj256EEEEELb0ELb1ELb0ELb1EEEvNS_9BwdParamsE)
        .other          _ZN10layer_norm13ln_bwd_kernelINS_13Kernel_traitsIf13__nv_bfloat16fS2_fjLj6144ELj1ELj1ELj8ELj16ENS_18Kernel_traits_baseILj6144EfS2_fS2_fjLj256EEEEELb0ELb1ELb0ELb1EEEvNS_9BwdParamsE,@"STO_CUDA_ENTRY STV_DEFAULT"
_ZN10layer_norm13ln_bwd_kernelINS_13Kernel_traitsIf13__nv_bfloat16fS2_fjLj6144ELj1ELj1ELj8ELj16ENS_18Kernel_traits_baseILj6144EfS2_fS2_fjLj256EEEEELb0ELb1ELb0ELb1EEEvNS_9BwdParamsE:
.text._ZN10layer_norm13ln_bwd_kernelINS_13Kernel_traitsIf13__nv_bfloat16fS2_fjLj6144ELj1ELj1ELj8ELj16ENS_18Kernel_traits_baseILj6144EfS2_fS2_fjLj256EEEEELb0ELb1ELb0ELb1EEEvNS_9BwdParamsE:
        /* <DEDUP_REMOVED lines=44> */
.L_x_4106:
[----:B------:R-:W-:-:S04]  /*02c0*/  SHF.L.U32 R2, R0, 0x5, RZ ;  /* 0x0000000500027819 */ /* 0x000fc800000006ff */
[----:B------:R-:W-:-:S04]  /*02d0*/  LOP3.LUT R2, R2, 0x1fe0, RZ, 0xc0, !PT ;  /* 0x00001fe002027812 */ /* 0x000fc800078ec0ff */
[C---:B------:R-:W-:Y:S02]  /*02e0*/  IADD3 R6, P0, R2.reuse, c[0x0][0x1b0], RZ ;  /* 0x00006c0002067a10 */ /* 0x040fe40007f1e0ff */
[----:B------:R-:W-:Y:S02]  /*02f0*/  IADD3 R12, P1, R2, c[0x0][0x1c8], RZ ;  /* 0x00007200020c7a10 */ /* 0x000fe40007f3e0ff */
[----:B------:R-:W-:Y:S02]  /*0300*/  IADD3.X R7, RZ, c[0x0][0x1b4], RZ, P0, !PT ;  /* 0x00006d00ff077a10 */ /* 0x000fe400007fe4ff */
[----:B------:R-:W-:Y:S01]  /*0310*/  IADD3.X R13, RZ, c[0x0][0x1cc], RZ, P1, !PT ;  /* 0x00007300ff0d7a10 */ /* 0x000fe20000ffe4ff */
[----:B------:R-:W-:Y:S01]  /*0320*/  HFMA2.MMA R203, -RZ, RZ, 0, 5.9604644775390625e-08 ;  /* 0x00000001ffcb7435 */ /* 0x000fe200000001ff */
        /* <DEDUP_REMOVED lines=31> */
[----:B0-----:R-:W-:Y:S01]  /*0520*/  CS2R R6, SRZ ;  /* 0x0000000000067805 */ /* 0x001fe2000001ff00 */
        /* <DEDUP_REMOVED lines=15> */
[----:B-1----:R-:W-:-:S02]  /*0620*/  CS2R R12, SRZ ;  /* 0x00000000000c7805 */ /* 0x002fc4000001ff00 */
.L_x_4111:
[----:B------:R-:W-:Y:S01]  /*0630*/  IMAD R116, R196, c[0x0][0x168], RZ ;  /* 0x00005a00c4747a24 */ /* 0x000fe200078e02ff */
[----:B------:R-:W-:-:S02]  /*0640*/  MOV R199, 0x4 ;  /* 0x0000000400c77802 */ /* 0x000fc40000000f00 */
[----:B------:R-:W-:Y:S02]  /*0650*/  LOP3.LUT R202, R0, 0xff, RZ, 0xc0, !PT ;  /* 0x000000ff00ca7812 */ /* 0x000fe400078ec0ff */
[----:B------:R-:W-:Y:S01]  /*0660*/  SHF.R.S32.HI R117, RZ, 0x1f, R116 ;  /* 0x0000001fff757819 */ /* 0x000fe20000011474 */
[CC--:B------:R-:W-:Y:S01]  /*0670*/  IMAD.WIDE R134, R196.reuse, R199.reuse, c[0x0][0x1a0] ;  /* 0x00006800c4867625 */ /* 0x0c0fe200078e02c7 */
        /* <DEDUP_REMOVED lines=8> */
[----:B------:R1:W3:Y:S02]  /*0700*/  LDG.E R200, [R198.64] ;  /* 0x00000004c6c87981 */ /* 0x0002e4000c1e1900 */
[C---:B------:R-:W-:Y:S02]  /*0710*/  IMAD.WIDE.U32 R120, R202.reuse, R144, c[0x0][0x208] ;  /* 0x00008200ca787625 */ /* 0x040fe400078e0090 */
[----:B------:R4:W3:Y:S01]  /*0720*/  LDG.E.128 R116, [R184.64] ;  /* 0x00000004b8747981 */ /* 0x0008e2000c1e1d00 */
[----:B------:R-:W-:-:S03]  /*0730*/  IADD3 R197, R202, 0x200, RZ ;  /* 0x00000200cac57810 */ /* 0x000fc60007ffe0ff */
[----:B------:R-:W3:Y:S01]  /*0740*/  LDG.E.128 R120, [R120.64] ;  /* 0x0000000478787981 */ /* 0x000ee2000c1e1d00 */
[----:B------:R-:W-:-:S03]  /*0750*/  IMAD.WIDE.U32 R132, R201, R144, c[0x0][0x208] ;  /* 0x00008200c9847625 */ /* 0x000fc600078e0090 */
[----:B------:R4:W3:Y:S01]  /*0760*/  LDG.E.128 R124, [R184.64+0x10] ;  /* 0x00001004b87c7981 */ /* 0x0008e2000c1e1d00 */
[----:B------:R-:W-:-:S03]  /*0770*/  IMAD.WIDE.U32 R182, R201, R204, c[0x0][0x188] ;  /* 0x00006200c9b67625 */ /* 0x000fc600078e00cc */
[----:B0-----:R-:W3:Y:S01]  /*0780*/  LDG.E.128 R132, [R132.64] ;  /* 0x0000000484847981 */ /* 0x001ee2000c1e1d00 */
[----:B------:R-:W-:-:S03]  /*0790*/  IMAD.WIDE.U32 R144, R197, R144, c[0x0][0x208] ;  /* 0x00008200c5907625 */ /* 0x000fc600078e0090 */
[----:B------:R0:W3:Y:S01]  /*07a0*/  LDG.E.128 R128, [R182.64] ;  /* 0x00000004b6807981 */ /* 0x0000e2000c1e1d00 */
[----:B------:R-:W-:-:S03]  /*07b0*/  IMAD.WIDE.U32 R186, R197, R204, c[0x0][0x188] ;  /* 0x00006200c5ba7625 */ /* 0x000fc600078e00cc */
[----:B------:R0:W3:Y:S04]  /*07c0*/  LDG.E.128 R136, [R182.64+0x10] ;  /* 0x00001004b6887981 */ /* 0x0000e8000c1e1d00 */
[----:B------:R-:W3:Y:S04]  /*07d0*/  LDG.E.128 R144, [R144.64] ;  /* 0x0000000490907981 */ /* 0x000ee8000c1e1d00 */
[----:B------:R1:W3:Y:S01]  /*07e0*/  LDG.E.128 R140, [R186.64] ;  /* 0x00000004ba8c7981 */ /* 0x0002e2000c1e1d00 */
[----:B------:R-:W-:-:S03]  /*07f0*/  ISETP.NE.U32.AND P0, PT, RZ, c[0x0][0x1c0], PT ;  /* 0x00007000ff007a0c */ /* 0x000fc60003f05070 */
[----:B------:R1:W3:Y:S01]  /*0800*/  LDG.E.128 R148, [R186.64+0x10] ;  /* 0x00001004ba947981 */ /* 0x0002e2000c1e1d00 */
[----:B------:R-:W-:Y:S02]  /*0810*/  ISETP.NE.AND.EX P0, PT, RZ, c[0x0][0x1c4], PT, P0 ;  /* 0x00007100ff007a0c */ /* 0x000fe40003f05300 */
[----:B0-----:R-:W-:-:S11]  /*0820*/  SHF.R.S32.HI R183, RZ, 0x1f, R196 ;  /* 0x0000001fffb77819 */ /* 0x001fd600000114c4 */
[----:B------:R-:W-:-:S04]  /*0830*/  @P0 LEA R182, P2, R196, c[0x0][0x1c0], 0x1 ;  /* 0x00007000c4b60a11 */ /* 0x000fc800078408ff */
[----:B------:R-:W-:-:S05]  /*0840*/  @P0 LEA.HI.X R183, R196, c[0x0][0x1c4], R183, 0x1, P2 ;  /* 0x00007100c4b70a11 */ /* 0x000fca00010f0cb7 */
[----:B------:R0:W3:Y:S01]  /*0850*/  @P0 LDG.E.U16 R205, [R182.64] ;  /* 0x00000004b6cd0981 */ /* 0x0000e2000c1e1500 */
[----:B------:R-:W-:-:S04]  /*0860*/  ISETP.NE.U32.AND P1, PT, RZ, c[0x0][0x218], PT ;  /* 0x00008600ff007a0c */ /* 0x000fc80003f25070 */
[----:B------:R-:W-:Y:S01]  /*0870*/  ISETP.NE.AND.EX P1, PT, RZ, c[0x0][0x21c], PT, P1 ;  /* 0x00008700ff007a0c */ /* 0x000fe20003f25310 */
[----:B------:R-:W-:-:S12]  /*0880*/  ULDC.U8 UR6, c[0x0][0x1f0] ;  /* 0x00007c0000067ab9 */ /* 0x000fd80000000000 */
[----:B----4-:R-:W-:-:S04]  /*0890*/  @P1 IMAD.WIDE.U32 R184, R202, R204, c[0x0][0x218] ;  /* 0x00008600cab81625 */ /* 0x010fc800078e00cc */
[-C--:B-1----:R-:W-:Y:S01]  /*08a0*/  @P1 IMAD.WIDE.U32 R186, R201, R204.reuse, c[0x0][0x218] ;  /* 0x00008600c9ba1625 */ /* 0x082fe200078e00cc */
[----:B-----5:R1:W5:Y:S03]  /*08b0*/  @P1 LDG.E.128 R84, [R184.64] ;  /* 0x00000004b8541981 */ /* 0x020366000c1e1d00 */
        /* <DEDUP_REMOVED lines=9> */
[----:B------:R-:W-:Y:S01]  /*0950*/  FADD.FTZ R207, -R206, R117 ;  /* 0x00000075cecf7221 */ /* 0x000fe20000010100 */
[--C-:B------:R-:W-:Y:S01]  /*0960*/  PRMT R224, RZ, 0x5410, R120.reuse ;  /* 0x00005410ffe07816 */ /* 0x100fe20000000078 */
[----:B------:R-:W-:Y:S01]  /*0970*/  FMUL.FTZ R227, R200, R227 ;  /* 0x000000e3c8e37220 */ /* 0x000fe20000410000 */
[----:B------:R-:W-:Y:S01]  /*0980*/  PRMT R223, RZ, 0x7610, R120 ;  /* 0x00007610ffdf7816 */ /* 0x000fe20000000078 */
[----:B------:R-:W-:Y:S02]  /*0990*/  FADD.FTZ R225, -R206, R118 ;  /* 0x00000076cee17221 */ /* 0x000fe40000010100 */
[----:B------:R-:W-:Y:S02]  /*09a0*/  FMUL.FTZ R228, R200, R207 ;  /* 0x000000cfc8e47220 */ /* 0x000fe40000410000 */
[----:B------:R-:W-:-:S02]  /*09b0*/  FADD.FTZ R194, R224, R194 ;  /* 0x000000c2e0c27221 */ /* 0x000fc40000010000 */
[-C--:B------:R-:W-:Y:S02]  /*09c0*/  FFMA.FTZ R195, R227, R224.reuse, R195 ;  /* 0x000000e0e3c37223 */ /* 0x080fe400000100c3 */
[----:B------:R-:W-:Y:S01]  /*09d0*/  FMUL.FTZ R224, R80, R224 ;  /* 0x000000e050e07220 */ /* 0x000fe20000410000 */
[----:B------:R-:W-:Y:S01]  /*09e0*/  PRMT R222, RZ, 0x5410, R121 ;  /* 0x00005410ffde7816 */ /* 0x000fe20000000079 */
[C---:B------:R-:W-:Y:S01]  /*09f0*/  FADD.FTZ R209, -R206.reuse, R119 ;  /* 0x00000077ced17221 */ /* 0x040fe20000010100 */
[--C-:B------:R-:W-:Y:S01]  /*0a00*/  PRMT R208, RZ, 0x5410, R132.reuse ;  /* 0x00005410ffd07816 */ /* 0x100fe20000000084 */
[----:B------:R-:W-:Y:S01]  /*0a10*/  FADD.FTZ R235, -R206, R131 ;  /* 0x00000083ceeb7221 */ /* 0x000fe20000010100 */
[----:B0-----:R-:W-:Y:S01]  /*0a20*/  PRMT R198, RZ, 0x7610, R132 ;  /* 0x00007610ffc67816 */ /* 0x001fe20000000084 */
[----:B------:R-:W-:Y:S01]  /*0a30*/  FMUL.FTZ R225, R200, R225 ;  /* 0x000000e1c8e17220 */ /* 0x000fe20000410000 */
[--C-:B------:R-:W-:Y:S01]  /*0a40*/  PRMT R119, RZ, 0x5410, R135.reuse ;  /* 0x00005410ff777816 */ /* 0x100fe20000000087 */
[----:B------:R-:W-:Y:S01]  /*0a50*/  FADD.FTZ R192, R223, R192 ;  /* 0x000000c0dfc07221 */ /* 0x000fe20000010000 */
[----:B------:R-:W-:Y:S01]  /*0a60*/  PRMT R118, RZ, 0x7610, R135 ;  /* 0x00007610ff767816 */ /* 0x000fe20000000087 */
[----:B------:R-:W-:-:S02]  /*0a70*/  FFMA.FTZ R193, R228, R223, R193 ;  /* 0x000000dfe4c17223 */ /* 0x000fc400000100c1 */
[C---:B------:R-:W-:Y:S02]  /*0a80*/  FADD.FTZ R233, -R206.reuse, R130 ;  /* 0x00000082cee97221 */ /* 0x040fe40000010100 */
[C---:B------:R-:W-:Y:S02]  /*0a90*/  FADD.FTZ R135, -R206.reuse, R136 ;  /* 0x00000088ce877221 */ /* 0x040fe40000010100 */
[----:B------:R-:W-:Y:S02]  /*0aa0*/  FMUL.FTZ R223, R81, R223 ;  /* 0x000000df51df7220 */ /* 0x000fe40000410000 */
[----:B------:R-:W-:Y:S01]  /*0ab0*/  FADD.FTZ R132, RZ, R224 ;  /* 0x000000e0ff847221 */ /* 0x000fe20000010000 */
[----:B------:R-:W-:Y:S01]  /*0ac0*/  PRMT R219, RZ, 0x7610, R121 ;  /* 0x00007610ffdb7816 */ /* 0x000fe20000000079 */
[----:B------:R-:W-:Y:S01]  /*0ad0*/  FADD.FTZ R229, -R206, R128 ;  /* 0x00000080cee57221 */ /* 0x000fe20000010100 */
[--C-:B------:R-:W-:Y:S01]  /*0ae0*/  PRMT R128, RZ, 0x7610, R133.reuse ;  /* 0x00007610ff807816 */ /* 0x100fe20000000085 */
[----:B------:R-:W-:Y:S01]  /*0af0*/  FFMA.FTZ R136, R227, R224, RZ ;  /* 0x000000e0e3887223 */ /* 0x000fe200000100ff */
[----:B------:R-:W-:Y:S01]  /*0b00*/  PRMT R130, RZ, 0x5410, R133 ;  /* 0x00005410ff827816 */ /* 0x000fe20000000085 */
[----:B------:R-:W-:Y:S01]  /*0b10*/  FMUL.FTZ R226, R200, R209 ;  /* 0x000000d1c8e27220 */ /* 0x000fe20000410000 */
[--C-:B------:R-:W-:Y:S01]  /*0b20*/  PRMT R120, RZ, 0x5410, R145.reuse ;  /* 0x00005410ff787816 */ /* 0x100fe20000000091 */
[----:B------:R-:W-:Y:S01]  /*0b30*/  FADD.FTZ R221, -R206, R124 ;  /* 0x0000007ccedd7221 */ /* 0x000fe20000010100 */
[----:B------:R-:W-:Y:S01]  /*0b40*/  PRMT R182, RZ, 0x7610, R145 ;  /* 0x00007610ffb67816 */ /* 0x000fe20000000091 */
[----:B------:R-:W-:-:S02]  /*0b50*/  FADD.FTZ R190, R222, R190 ;  /* 0x000000bedebe7221 */ /* 0x000fc40000010000 */
[-C--:B------:R-:W-:Y:S02]  /*0b60*/  FFMA.FTZ R191, R225, R222.reuse, R191 ;  /* 0x000000dee1bf7223 */ /* 0x080fe400000100bf */
[----:B------:R-:W-:Y:S02]  /*0b70*/  FMUL.FTZ R209, R200, R235 ;  /* 0x000000ebc8d17220 */ /* 0x000fe40000410000 */
[----:B------:R-:W-:Y:S02]  /*0b80*/  FMUL.FTZ R222, R82, R222 ;  /* 0x000000de52de7220 */ /* 0x000fe40000410000 */
[----:B------:R-:W-:Y:S02]  /*0b90*/  FMUL.FTZ R210, R200, R233 ;  /* 0x000000e9c8d27220 */ /* 0x000fe40000410000 */
[----:B------:R-:W-:Y:S01]  /*0ba0*/  FADD.FTZ R145, R132, R223 ;  /* 0x000000df84917221 */ /* 0x000fe20000010000 */
[----:B------:R-:W-:Y:S01]  /*0bb0*/  PRMT R218, RZ, 0x5410, R122 ;  /* 0x00005410ffda7816 */ /* 0x000fe2000000007a */
[----:B------:R-:W-:-:S02]  /*0bc0*/  FADD.FTZ R213, -R206, R127 ;  /* 0x0000007fced57221 */ /* 0x000fc40000010100 */
[----:B------:R-:W-:Y:S02]  /*0bd0*/  FFMA.FTZ R136, R228, R223, R136 ;  /* 0x000000dfe4887223 */ /* 0x000fe40000010088 */
[C---:B------:R-:W-:Y:S02]  /*0be0*/  FADD.FTZ R231, -R206.reuse, R129 ;  /* 0x00000081cee77221 */ /* 0x040fe40000010100 */
[C---:B------:R-:W-:Y:S02]  /*0bf0*/  FADD.FTZ R127, -R206.reuse, R142 ;  /* 0x0000008ece7f7221 */ /* 0x040fe40000010100 */
[C---:B------:R-:W-:Y:S02]  /*0c00*/  FADD.FTZ R211, -R206.reuse, R125 ;  /* 0x0000007dced37221 */ /* 0x040fe40000010100 */
[C---:B------:R-:W-:Y:S02]  /*0c10*/  FADD.FTZ R137, -R206.reuse, R137 ;  /* 0x00000089ce897221 */ /* 0x040fe40000010100 */
[----:B------:R-:W-:-:S02]  /*0c20*/  FADD.FTZ R129, -R206, R143 ;  /* 0x0000008fce817221 */ /* 0x000fc40000010100 */
[----:B------:R-:W-:Y:S02]  /*0c30*/  FADD.FTZ R188, R219, R188 ;  /* 0x000000bcdbbc7221 */ /* 0x000fe40000010000 */
[----:B------:R-:W-:Y:S02]  /*0c40*/  FMUL.FTZ R221, R200, R221 ;  /* 0x000000ddc8dd7220 */ /* 0x000fe40000410000 */
[----:B------:R-:W-:Y:S02]  /*0c50*/  FFMA.FTZ R189, R226, R219, R189 ;  /* 0x000000dbe2bd7223 */ /* 0x000fe400000100bd */
[----:B------:R-:W-:Y:S02]  /*0c60*/  FADD.FTZ R164, R128, R164 ;  /* 0x000000a480a47221 */ /* 0x000fe40000010000 */
[-C--:B------:R-:W-:Y:S02]  /*0c70*/  FFMA.FTZ R165, R209, R128.reuse, R165 ;  /* 0x00000080d1a57223 */ /* 0x080fe400000100a5 */
[----:B------:R-:W-:-:S02]  /*0c80*/  FMUL.FTZ R142, R75, R128 ;  /* 0x000000804b8e7220 */ /* 0x000fc40000410000 */
[----:B------:R-:W-:Y:S02]  /*0c90*/  FMUL.FTZ R219, R83, R219 ;  /* 0x000000db53db7220 */ /* 0x000fe40000410000 */
[----:B------:R-:W-:Y:S02]  /*0ca0*/  FADD.FTZ R163, R130, R163 ;  /* 0x000000a382a37221 */ /* 0x000fe40000010000 */
[-C--:B------:R-:W-:Y:S02]  /*0cb0*/  FFMA.FTZ R153, R210, R130.reuse, R153 ;  /* 0x00000082d2997223 */ /* 0x080fe40000010099 */
[----:B------:R-:W-:Y:S02]  /*0cc0*/  FMUL.FTZ R143, R74, R130 ;  /* 0x000000824a8f7220 */ /* 0x000fe40000410000 */
[----:B------:R-:W-:Y:S01]  /*0cd0*/  FADD.FTZ R128, R145, R222 ;  /* 0x000000de91807221 */ /* 0x000fe20000010000 */
[----:B------:R-:W-:Y:S01]  /*0ce0*/  PRMT R215, RZ, 0x7610, R122 ;  /* 0x00007610ffd77816 */ /* 0x000fe2000000007a */
[----:B------:R-:W-:Y:S01]  /*0cf0*/  FADD.FTZ R217, -R206, R126 ;  /* 0x0000007eced97221 */ /* 0x000fe20000010100 */
[----:B------:R-:W-:Y:S01]  /*0d00*/  PRMT R126, RZ, 0x7610, R134 ;  /* 0x00007610ff7e7816 */ /* 0x000fe20000000086 */
[----:B------:R-:W-:-:S02]  /*0d10*/  FFMA.FTZ R130, R225, R222, R136 ;  /* 0x000000dee1827223 */ /* 0x000fc40000010088 */
[C---:B------:R-:W-:Y:S02]  /*0d20*/  FADD.FTZ R125, -R206.reuse, R141 ;  /* 0x0000008dce7d7221 */ /* 0x040fe40000010100 */
[----:B------:R-:W-:Y:S02]  /*0d30*/  FADD.FTZ R133, -R206, R138 ;  /* 0x0000008ace857221 */ /* 0x000fe40000010100 */
[----:B------:R-:W-:Y:S02]  /*0d40*/  FADD.FTZ R180, R218, R180 ;  /* 0x000000b4dab47221 */ /* 0x000fe40000010000 */
[C---:B------:R-:W-:Y:S02]  /*0d50*/  FMUL.FTZ R220, R200.reuse, R211 ;  /* 0x000000d3c8dc7220 */ /* 0x040fe40000410000 */
[----:B------:R-:W-:Y:S02]  /*0d60*/  FFMA.FTZ R181, R221, R218, R181 ;  /* 0x000000daddb57223 */ /* 0x000fe400000100b5 */
[----:B------:R-:W-:-:S02]  /*0d70*/  FMUL.FTZ R141, R200, R137 ;  /* 0x00000089c88d7220 */ /* 0x000fc40000410000 */
[----:B------:R-:W-:Y:S02]  /*0d80*/  FMUL.FTZ R218, R76, R218 ;  /* 0x000000da4cda7220 */ /* 0x000fe40000410000 */
[----:B------:R-:W-:Y:S01]  /*0d90*/  FADD.FTZ R137, R128, R219 ;  /* 0x000000db80897221 */ /* 0x000fe20000010000 */
[----:B------:R-:W-:Y:S01]  /*0da0*/  PRMT R214, RZ, 0x5410, R123 ;  /* 0x00005410ffd67816 */ /* 0x000fe2000000007b */
[----:B------:R-:W-:Y:S02]  /*0db0*/  FFMA.FTZ R130, R226, R219, R130 ;  /* 0x000000dbe2827223 */ /* 0x000fe40000010082 */
[----:B------:R-:W-:Y:S02]  /*0dc0*/  FADD.FTZ R178, R215, R178 ;  /* 0x000000b2d7b27221 */ /* 0x000fe40000010000 */
[----:B------:R-:W-:Y:S02]  /*0dd0*/  FMUL.FTZ R217, R200, R217 ;  /* 0x000000d9c8d97220 */ /* 0x000fe40000410000 */
[----:B------:R-:W-:-:S02]  /*0de0*/  FFMA.FTZ R179, R220, R215, R179 ;  /* 0x000000d7dcb37223 */ /* 0x000fc400000100b3 */
[----:B------:R-:W-:Y:S02]  /*0df0*/  FADD.FTZ R167, R126, R167 ;  /* 0x000000a77ea77221 */ /* 0x000fe40000010000 */
[-C--:B------:R-:W-:Y:S02]  /*0e00*/  FFMA.FTZ R34, R141, R126.reuse, R34 ;  /* 0x0000007e8d227223 */ /* 0x080fe40000010022 */
[----:B------:R-:W-:Y:S02]  /*0e10*/  FMUL.FTZ R136, R69, R126 ;  /* 0x0000007e45887220 */ /* 0x000fe40000410000 */
[----:B------:R-:W-:Y:S02]  /*0e20*/  FMUL.FTZ R138, R200, R133 ;  /* 0x00000085c88a7220 */ /* 0x000fe40000410000 */
[----:B------:R-:W-:Y:S02]  /*0e30*/  FMUL.FTZ R215, R77, R215 ;  /* 0x000000d74dd77220 */ /* 0x000fe40000410000 */
[----:B------:R-:W-:-:S02]  /*0e40*/  FADD.FTZ R126, R137, R218 ;  /* 0x000000da897e7221 */ /* 0x000fc40000010000 */
[----:B------:R-:W-:Y:S01]  /*0e50*/  FFMA.FTZ R130, R221, R218, R130 ;  /* 0x000000dadd827223 */ /* 0x000fe20000010082 */
[----:B-1----:R-:W-:Y:S01]  /*0e60*/  PRMT R184, RZ, 0x7610, R123 ;  /* 0x00007610ffb87816 */ /* 0x002fe2000000007b */
        /* <DEDUP_REMOVED lines=25> */
[----:B------:R-:W-:Y:S02]  /*1000*/  FMUL.FTZ R212, R200, R231 ;  /* 0x000000e7c8d47220 */ /* 0x000fe40000410000 */
[----:B------:R-:W-:Y:S02]  /*1010*/  FMUL.FTZ R207, R73, R198 ;  /* 0x000000c649cf7220 */ /* 0x000fe40000410000 */
[----:B------:R-:W-:Y:S02]  /*1020*/  FFMA.FTZ R119, R211, R208, R130 ;  /* 0x000000d0d3777223 */ /* 0x000fe40000010082 */
[----:B------:R-:W-:-:S02]  /*1030*/  FADD.FTZ R118, R118, R207 ;  /* 0x000000cf76767221 */ /* 0x000fc40000010000 */
[----:B------:R-:W-:Y:S01]  /*1040*/  FFMA.FTZ R119, R212, R207, R119 ;  /* 0x000000cfd4777223 */ /* 0x000fe20000010077 */
[----:B------:R-:W-:Y:S01]  /*1050*/  PRMT R199, RZ, 0x5410, R134 ;  /* 0x00005410ffc77816 */ /* 0x000fe20000000086 */
        /* <DEDUP_REMOVED lines=10> */
[----:B------:R-:W-:Y:S01]  /*1100*/  FFMA.FTZ R119, R141, R136, R119 ;  /* 0x000000888d777223 */ /* 0x000fe20000010077 */
[----:B------:R-:W-:Y:S01]  /*1110*/  PRMT R122, RZ, 0x5410, R144 ;  /* 0x00005410ff7a7816 */ /* 0x000fe20000000090 */
[----:B------:R-:W-:-:S02]  /*1120*/  FADD.FTZ R123, R118, R137 ;  /* 0x00000089767b7221 */ /* 0x000fc40000010000 */
[----:B------:R-:W-:Y:S01]  /*1130*/  FFMA.FTZ R119, R138, R137, R119 ;  /* 0x000000898a777223 */ /* 0x000fe20000010077 */
[----:B------:R-:W-:Y:S01]  /*1140*/  PRMT R124, RZ, 0x7610, R144 ;  /* 0x00007610ff7c7816 */ /* 0x000fe20000000090 */
[----:B------:R-:W-:Y:S01]  /*1150*/  FADD.FTZ R123, R123, R140 ;  /* 0x0000008c7b7b7221 */ /* 0x000fe20000010000 */
[--C-:B------:R-:W-:Y:S01]  /*1160*/  PRMT R183, RZ, 0x5410, R146.reuse ;  /* 0x00005410ffb77816 */ /* 0x100fe20000000092 */
[----:B------:R-:W-:Y:S01]  /*1170*/  FFMA.FTZ R118, R139, R140, R119 ;  /* 0x0000008c8b767223 */ /* 0x000fe20000010077 */
[----:B----4-:R-:W-:Y:S01]  /*1180*/  PRMT R186, RZ, 0x7610, R146 ;  /* 0x00007610ffba7816 */ /* 0x010fe20000000092 */
[----:B------:R-:W-:Y:S01]  /*1190*/  FMUL.FTZ R146, R64, R122 ;  /* 0x0000007a40927220 */ /* 0x000fe20000410000 */
[--C-:B------:R-:W-:Y:S01]  /*11a0*/  PRMT R187, RZ, 0x5410, R147.reuse ;  /* 0x00005410ffbb7816 */ /* 0x100fe20000000093 */
[----:B------:R-:W-:Y:S01]  /*11b0*/  FADD.FTZ R131, -R206, R148 ;  /* 0x00000094ce837221 */ /* 0x000fe20000010100 */
[----:B------:R-:W-:Y:S01]  /*11c0*/  PRMT R116, RZ, 0x7610, R147 ;  /* 0x00007610ff747816 */ /* 0x000fe20000000093 */
[----:B------:R-:W-:-:S02]  /*11d0*/  FMUL.FTZ R147, R200, R125 ;  /* 0x0000007dc8937220 */ /* 0x000fc40000410000 */
[----:B------:R-:W-:Y:S02]  /*11e0*/  FMUL.FTZ R148, R65, R124 ;  /* 0x0000007c41947220 */ /* 0x000fe40000410000 */
[----:B------:R-:W-:Y:S02]  /*11f0*/  FADD.FTZ R119, R123, R146 ;  /* 0x000000927b777221 */ /* 0x000fe40000010000 */
[----:B------:R-:W-:Y:S02]  /*1200*/  FFMA.FTZ R118, R145, R146, R118 ;  /* 0x0000009291767223 */ /* 0x000fe40000010076 */
[C---:B------:R-:W-:Y:S02]  /*1210*/  FADD.FTZ R117, -R206.reuse, R151 ;  /* 0x00000097ce757221 */ /* 0x040fe40000010100 */
[C---:B------:R-:W-:Y:S02]  /*1220*/  FADD.FTZ R185, -R206.reuse, R149 ;  /* 0x00000095ceb97221 */ /* 0x040fe40000010100 */
[----:B------:R-:W-:-:S02]  /*1230*/  FADD.FTZ R121, -R206, R150 ;  /* 0x00000096ce797221 */ /* 0x000fc40000010100 */
        /* <DEDUP_REMOVED lines=53> */
.L_x_4112:
        /* <DEDUP_REMOVED lines=18> */
.L_x_4113:
        /* <DEDUP_REMOVED lines=50> */
[----:B------:R-:W-:Y:S02]  /*19d0*/  FFMA.FTZ R221, R221, R203, R206 ;  /* 0x000000cbdddd7223 */ /* 0x000fe400000100ce */
[----:B------:R-:W-:-:S02]  /*19e0*/  FADD.FTZ R119, R219, -R226 ;  /* 0x800000e2db777221 */ /* 0x000fc40000010000 */
[-CC-:B------:R-:W-:Y:S02]  /*19f0*/  FFMA.FTZ R220, R220, R203.reuse, R206.reuse ;  /* 0x000000cbdcdc7223 */ /* 0x180fe400000100ce */
[-CC-:B------:R-:W-:Y:S01]  /*1a00*/  FFMA.FTZ R217, R217, R203.reuse, R206.reuse ;  /* 0x000000cbd9d97223 */ /* 0x180fe200000100ce */
[----:B------:R-:W-:Y:S01]  /*1a10*/  @P0 MOV R133, 0x20 ;  /* 0x0000002000850802 */ /* 0x000fe20000000f00 */
[----:B------:R-:W-:Y:S02]  /*1a20*/  FFMA.FTZ R216, R216, R203, R206 ;  /* 0x000000cbd8d87223 */ /* 0x000fe400000100ce */
[----:B------:R-:W-:Y:S02]  /*1a30*/  FADD.FTZ R227, R224, -R227 ;  /* 0x800000e3e0e37221 */ /* 0x000fe40000010000 */
[----:B------:R-:W-:Y:S02]  /*1a40*/  FADD.FTZ R223, R223, -R228 ;  /* 0x800000e4dfdf7221 */ /* 0x000fe40000010000 */
[----:B------:R-:W-:-:S02]  /*1a50*/  FADD.FTZ R225, R222, -R225 ;  /* 0x800000e1dee17221 */ /* 0x000fc40000010000 */
[----:B------:R-:W-:Y:S01]  /*1a60*/  FFMA.FTZ R219, R209, R203, R206 ;  /* 0x000000cbd1db7223 */ /* 0x000fe200000100ce */
[----:B------:R-:W-:Y:S01]  /*1a70*/  HFMA2.MMA R209, -RZ, RZ, 0, 9.5367431640625e-07 ;  /* 0x00000010ffd17435 */ /* 0x000fe200000001ff */
[----:B------:R-:W-:Y:S02]  /*1a80*/  FADD.FTZ R221, R218, -R221 ;  /* 0x800000dddadd7221 */ /* 0x000fe40000010000 */
[----:B------:R-:W-:Y:S02]  /*1a90*/  FADD.FTZ R127, R215, -R220 ;  /* 0x800000dcd77f7221 */ /* 0x000fe40000010000 */
[----:B------:R-:W-:Y:S02]  /*1aa0*/  FADD.FTZ R131, R214, -R217 ;  /* 0x800000d9d6837221 */ /* 0x000fe40000010000 */
[----:B------:R-:W-:Y:S02]  /*1ab0*/  FADD.FTZ R213, R213, -R216 ;  /* 0x800000d8d5d57221 */ /* 0x000fe40000010000 */
[----:B------:R-:W-:-:S02]  /*1ac0*/  FMUL.FTZ R227, R200, R227 ;  /* 0x000000e3c8e37220 */ /* 0x000fc40000410000 */
[C---:B------:R-:W-:Y:S02]  /*1ad0*/  FMUL.FTZ R118, R200.reuse, R223 ;  /* 0x000000dfc8767220 */ /* 0x040fe40000410000 */
[C---:B------:R-:W-:Y:S02]  /*1ae0*/  FMUL.FTZ R225, R200.reuse, R225 ;  /* 0x000000e1c8e17220 */ /* 0x040fe40000410000 */
[----:B------:R-:W-:Y:S02]  /*1af0*/  FMUL.FTZ R124, R200, R119 ;  /* 0x00000077c87c7220 */ /* 0x000fe40000410000 */
[----:B------:R-:W-:Y:S02]  /*1b00*/  FADD.FTZ R219, R142, -R219 ;  /* 0x800000db8edb7221 */ /* 0x000fe40000010000 */
[----:B------:R-:W-:Y:S02]  /*1b10*/  FFMA.FTZ R215, R211, R203, R206 ;  /* 0x000000cbd3d77223 */ /* 0x000fe400000100ce */
[----:B------:R-:W-:-:S02]  /*1b20*/  FMUL.FTZ R221, R200, R221 ;  /* 0x000000ddc8dd7220 */ /* 0x000fc40000410000 */
[C---:B------:R-:W-:Y:S02]  /*1b30*/  FMUL.FTZ R126, R200.reuse, R127 ;  /* 0x0000007fc87e7220 */ /* 0x040fe40000410000 */
[C---:B------:R-:W-:Y:S02]  /*1b40*/  FMUL.FTZ R131, R200.reuse, R131 ;  /* 0x00000083c8837220 */ /* 0x040fe40000410000 */
[----:B------:R-:W-:Y:S02]  /*1b50*/  FMUL.FTZ R142, R200, R213 ;  /* 0x000000d5c88e7220 */ /* 0x000fe40000410000 */
[----:B-----5:R-:W-:Y:S02]  /*1b60*/  @P1 FADD.FTZ R227, R84, R227 ;  /* 0x000000e354e31221 */ /* 0x020fe40000010000 */
[----:B------:R-:W-:Y:S02]  /*1b70*/  @P1 FADD.FTZ R118, R85, R118 ;  /* 0x0000007655761221 */ /* 0x000fe40000010000 */
[----:B------:R-:W-:Y:S01]  /*1b80*/  @P1 FADD.FTZ R225, R86, R225 ;  /* 0x000000e156e11221 */ /* 0x000fe20000010000 */
[----:B------:R-:W-:Y:S01]  /*1b90*/  SEL R120, R227, R108, P2 ;  /* 0x0000006ce3787207 */ /* 0x000fe20001000000 */
[----:B------:R-:W-:Y:S01]  /*1ba0*/  @P1 FADD.FTZ R124, R87, R124 ;  /* 0x0000007c577c1221 */ /* 0x000fe20000010000 */
[----:B------:R-:W-:Y:S01]  /*1bb0*/  SEL R121, R118, R109, P2 ;  /* 0x0000006d76797207 */ /* 0x000fe20001000000 */
[-CC-:B------:R-:W-:Y:S01]  /*1bc0*/  FFMA.FTZ R212, R212, R203.reuse, R206.reuse ;  /* 0x000000cbd4d47223 */ /* 0x180fe200000100ce */
[----:B------:R-:W-:Y:S01]  /*1bd0*/  SEL R122, R225, R110, P2 ;  /* 0x0000006ee17a7207 */ /* 0x000fe20001000000 */
[----:B------:R-:W-:Y:S01]  /*1be0*/  FFMA.FTZ R210, R210, R203, R206 ;  /* 0x000000cbd2d27223 */ /* 0x000fe200000100ce */
[----:B------:R-:W-:Y:S01]  /*1bf0*/  SEL R123, R124, R111, P2 ;  /* 0x0000006f7c7b7207 */ /* 0x000fe20001000000 */
[----:B------:R-:W-:-:S02]  /*1c00*/  FADD.FTZ R215, R208, -R215 ;  /* 0x800000d7d0d77221 */ /* 0x000fc40000010000 */
        /* <DEDUP_REMOVED lines=9> */
[----:B------:R-:W-:Y:S02]  /*1ca0*/  FADD.FTZ R143, R143, -R210 ;  /* 0x800000d28f8f7221 */ /* 0x000fe40000010000 */
[----:B------:R-:W-:-:S04]  /*1cb0*/  @P0 IMAD.WIDE.U32 R132, R202, R133, c[0x0][0x258] ;  /* 0x00009600ca840625 */ /* 0x000fc800078e0085 */
[-C--:B------:R-:W-:Y:S02]  /*1cc0*/  FMUL.FTZ R207, R225, R144.reuse ;  /* 0x00000090e1cf7220 */ /* 0x080fe40000410000 */
[-C--:B------:R-:W-:Y:S02]  /*1cd0*/  FMUL.FTZ R210, R124, R144.reuse ;  /* 0x000000907cd27220 */ /* 0x080fe40000410000 */
[-C--:B------:R-:W-:Y:S02]  /*1ce0*/  FMUL.FTZ R213, R221, R144.reuse ;  /* 0x00000090ddd57220 */ /* 0x080fe40000410000 */
[-C--:B------:R-:W-:Y:S02]  /*1cf0*/  FMUL.FTZ R214, R126, R144.reuse ;  /* 0x000000907ed67220 */ /* 0x080fe40000410000 */
[-C--:B------:R-:W-:Y:S02]  /*1d00*/  FMUL.FTZ R211, R131, R144.reuse ;  /* 0x0000009083d37220 */ /* 0x080fe40000410000 */
[----:B------:R-:W-:-:S02]  /*1d10*/  FMUL.FTZ R212, R142, R144 ;  /* 0x000000908ed47220 */ /* 0x000fc40000410000 */
[--C-:B------:R-:W-:Y:S02]  /*1d20*/  FFMA.FTZ R135, R135, R203, R206.reuse ;  /* 0x000000cb87877223 */ /* 0x100fe400000100ce */
        /* <DEDUP_REMOVED lines=86> */
[-CC-:B------:R-:W-:Y:S02]  /*2290*/  FFMA.FTZ R147, R147, R203.reuse, R206.reuse ;  /* 0x000000cb93937223 */ /* 0x180fe400000100ce */
[----:B------:R-:W-:Y:S02]  /*22a0*/  FADD.FTZ R145, R146, -R145 ;  /* 0x8000009192917221 */ /* 0x000fe40000010000 */
[----:B------:R-:W-:Y:S02]  /*22b0*/  FADD.FTZ R147, R148, -R147 ;  /* 0x8000009394937221 */ /* 0x000fe40000010000 */
[-CC-:B------:R-:W-:Y:S02]  /*22c0*/  FFMA.FTZ R149, R149, R203.reuse, R206.reuse ;  /* 0x000000cb95957223 */ /* 0x180fe400000100ce */
[-CC-:B------:R-:W-:Y:S02]  /*22d0*/  FFMA.FTZ R151, R151, R203.reuse, R206.reuse ;  /* 0x000000cb97977223 */ /* 0x180fe400000100ce */
[----:B------:R-:W-:-:S02]  /*22e0*/  FFMA.FTZ R184, R184, R203, R206 ;  /* 0x000000cbb8b87223 */ /* 0x000fc400000100ce */
[-CC-:B------:R-:W-:Y:S02]  /*22f0*/  FFMA.FTZ R185, R185, R203.reuse, R206.reuse ;  /* 0x000000cbb9b97223 */ /* 0x180fe400000100ce */
[--C-:B------:R-:W-:Y:S02]  /*2300*/  FFMA.FTZ R198, R198, R203, R206.reuse ;  /* 0x000000cbc6c67223 */ /* 0x100fe400000100ce */
        /* <DEDUP_REMOVED lines=41> */
[----:B------:R-:W-:Y:S02]  /*25a0*/  SEL R203, RZ, 0x1, P3 ;  /* 0x00000001ffcb7807 */ /* 0x000fe40001800000 */
[--C-:B--2---:R-:W-:Y:S02]  /*25b0*/  PRMT R126, RZ, 0x5410, R118.reuse ;  /* 0x00005410ff7e7816 */ /* 0x104fe40000000076 */
[----:B------:R-:W-:Y:S02]  /*25c0*/  PRMT R118, RZ, 0x7610, R118 ;  /* 0x00007610ff767816 */ /* 0x000fe40000000076 */
[--C-:B------:R-:W-:Y:S02]  /*25d0*/  PRMT R124, RZ, 0x5410, R116.reuse ;  /* 0x00005410ff7c7816 */ /* 0x100fe40000000074 */
[----:B------:R-:W-:Y:S02]  /*25e0*/  PRMT R125, RZ, 0x5410, R117 ;  /* 0x00005410ff7d7816 */ /* 0x000fe40000000075 */
[----:B------:R-:W-:-:S02]  /*25f0*/  PRMT R116, RZ, 0x7610, R116 ;  /* 0x00007610ff747816 */ /* 0x000fc40000000074 */
[----:B------:R-:W-:Y:S01]  /*2600*/  PRMT R117, RZ, 0x7610, R117 ;  /* 0x00007610ff757816 */ /* 0x000fe20000000075 */
[----:B------:R-:W-:Y:S01]  /*2610*/  FFMA.FTZ R21, R214, R118, R21 ;  /* 0x00000076d6157223 */ /* 0x000fe20000010015 */
[----:B------:R-:W-:Y:S01]  /*2620*/  PRMT R127, RZ, 0x5410, R119 ;  /* 0x00005410ff7f7816 */ /* 0x000fe20000000077 */
[----:B------:R-:W-:Y:S02]  /*2630*/  FFMA.FTZ R25, R208, R116, R25 ;  /* 0x00000074d0197223 */ /* 0x000fe40000010019 */
[----:B------:R-:W-:Y:S01]  /*2640*/  FFMA.FTZ R23, R210, R117, R23 ;  /* 0x00000075d2177223 */ /* 0x000fe20000010017 */
[----:B------:R-:W-:Y:S01]  /*2650*/  PRMT R119, RZ, 0x7610, R119 ;  /* 0x00007610ff777816 */ /* 0x000fe20000000077 */
[----:B------:R-:W-:-:S04]  /*2660*/  FFMA.FTZ R24, R205, R124, R24 ;  /* 0x0000007ccd187223 */ /* 0x000fc80000010018 */
[----:B------:R-:W-:Y:S02]  /*2670*/  FFMA.FTZ R19, R212, R119, R19 ;  /* 0x00000077d4137223 */ /* 0x000fe40000010013 */
[----:B------:R-:W-:Y:S02]  /*2680*/  FFMA.FTZ R20, R213, R126, R20 ;  /* 0x0000007ed5147223 */ /* 0x000fe40000010014 */
[----:B------:R-:W-:Y:S02]  /*2690*/  FFMA.FTZ R22, R207, R125, R22 ;  /* 0x0000007dcf167223 */ /* 0x000fe40000010016 */
[----:B------:R-:W-:Y:S02]  /*26a0*/  FMUL.FTZ R126, R37, R132 ;  /* 0x00000084257e7220 */ /* 0x000fe40000410000 */
[----:B------:R-:W-:Y:S02]  /*26b0*/  FMUL.FTZ R125, R38, R187 ;  /* 0x000000bb267d7220 */ /* 0x000fe40000410000 */
        /* <DEDUP_REMOVED lines=52> */
.L_x_4110:
        /* <DEDUP_REMOVED lines=60> */
.L_x_4107:
        /* <DEDUP_REMOVED lines=28> */
.L_x_4108:
[----:B------:R-:W-:Y:S01]  /*2f80*/  HFMA2.MMA R120, -RZ, RZ, 0, 9.5367431640625e-07 ;  /* 0x00000010ff787435 */ /* 0x000fe200000001ff */
[----:B------:R-:W-:-:S02]  /*2f90*/  MOV R119, R121 ;  /* 0x0000007900777202 */ /* 0x000fc40000000f00 */
[----:B------:R-:W-:Y:S02]  /*2fa0*/  MOV R122, 0x1f ;  /* 0x0000001f007a7802 */ /* 0x000fe40000000f00 */
[----:B------:R-:W-:Y:S02]  /*2fb0*/  MOV R125, 0xffffffff ;  /* 0xffffffff007d7802 */ /* 0x000fe40000000f00 */
[----:B------:R-:W-:Y:S02]  /*2fc0*/  MOV R116, 0x2fe0 ;  /* 0x00002fe000747802 */ /* 0x000fe40000000f00 */
[----:B-----5:R-:W-:Y:S05]  /*2fd0*/  CALL.REL.NOINC `($__internal_85_$__cuda_sm70_shflsync_down_p) ;  /* 0x0000046000007944 */ /* 0x020fea0003c00000 */
[----:B-1----:R-:W-:Y:S01]  /*2fe0*/  MOV R118, R119 ;  /* 0x0000007700767202 */ /* 0x002fe20000000f00 */
[----:B0-----:R-:W-:Y:S05]  /*2ff0*/  BRA `(.L_x_4112) ;  /* 0xffffe59000007947 */ /* 0x001fea000383ffff */
.L_x_4109:
[----:B------:R-:W-:Y:S01]  /*3000*/  HFMA2.MMA R120, -RZ, RZ, 0, 9.5367431640625e-07 ;  /* 0x00000010ff787435 */ /* 0x000fe200000001ff */
[----:B------:R-:W-:Y:S02]  /*3010*/  MOV R119, R123 ;  /* 0x0000007b00777202 */ /* 0x000fe40000000f00 */
[----:B------:R-:W-:Y:S02]  /*3020*/  MOV R122, 0x1f ;  /* 0x0000001f007a7802 */ /* 0x000fe40000000f00 */
[----:B------:R-:W-:-:S02]  /*3030*/  MOV R125, 0xffffffff ;  /* 0xffffffff007d7802 */ /* 0x000fc40000000f00 */
[----:B------:R-:W-:Y:S02]  /*3040*/  MOV R116, 0x3060 ;  /* 0x0000306000747802 */ /* 0x000fe40000000f00 */
[----:B01---5:R-:W-:Y:S05]  /*3050*/  CALL.REL.NOINC `($__internal_85_$__cuda_sm70_shflsync_down_p) ;  /* 0x000003e000007944 */ /* 0x023fea0003c00000 */
[----:B------:R-:W-:Y:S01]  /*3060*/  FADD.FTZ R121, R121, R118 ;  /* 0x0000007679797221 */ /* 0x000fe20000010000 */
[----:B0-----:R-:W-:Y:S01]  /*3070*/  HFMA2.MMA R120, -RZ, RZ, 0, 4.76837158203125e-07 ;  /* 0x00000008ff787435 */ /* 0x001fe200000001ff */
[----:B-1----:R-:W-:Y:S01]  /*3080*/  FADD.FTZ R124, R123, R119 ;  /* 0x000000777b7c7221 */ /* 0x002fe20000010000 */
[----:B------:R-:W-:Y:S02]  /*3090*/  MOV R122, 0x1f ;  /* 0x0000001f007a7802 */ /* 0x000fe40000000f00 */
[----:B------:R-:W-:Y:S02]  /*30a0*/  MOV R125, 0xffffffff ;  /* 0xffffffff007d7802 */ /* 0x000fe40000000f00 */
[----:B------:R-:W-:Y:S02]  /*30b0*/  MOV R119, R121 ;  /* 0x0000007900777202 */ /* 0x000fe40000000f00 */
[----:B------:R-:W-:Y:S02]  /*30c0*/  MOV R116, 0x30e0 ;  /* 0x000030e000747802 */ /* 0x000fe40000000f00 */
[----:B------:R-:W-:Y:S05]  /*30d0*/  CALL.REL.NOINC `($__internal_85_$__cuda_sm70_shflsync_down_p) ;  /* 0x0000036000007944 */ /* 0x000fea0003c00000 */
[----:B0-----:R-:W-:Y:S01]  /*30e0*/  HFMA2.MMA R120, -RZ, RZ, 0, 4.76837158203125e-07 ;  /* 0x00000008ff787435 */ /* 0x001fe200000001ff */
[----:B-1----:R-:W-:-:S02]  /*30f0*/  MOV R118, R119 ;  /* 0x0000007700767202 */ /* 0x002fc40000000f00 */
[----:B------:R-:W-:Y:S02]  /*3100*/  MOV R119, R124 ;  /* 0x0000007c00777202 */ /* 0x000fe40000000f00 */
[----:B------:R-:W-:Y:S02]  /*3110*/  MOV R122, 0x1f ;  /* 0x0000001f007a7802 */ /* 0x000fe40000000f00 */
[----:B------:R-:W-:Y:S02]  /*3120*/  MOV R125, 0xffffffff ;  /* 0xffffffff007d7802 */ /* 0x000fe40000000f00 */
[----:B------:R-:W-:Y:S02]  /*3130*/  MOV R116, 0x3150 ;  /* 0x0000315000747802 */ /* 0x000fe40000000f00 */
[----:B------:R-:W-:Y:S05]  /*3140*/  CALL.REL.NOINC `($__internal_85_$__cuda_sm70_shflsync_down_p) ;  /* 0x000002f000007944 */ /* 0x000fea0003c00000 */
[----:B------:R-:W-:Y:S01]  /*3150*/  FADD.FTZ R121, R118, R121 ;  /* 0x0000007976797221 */ /* 0x000fe20000010000 */
[----:B0-----:R-:W-:Y:S01]  /*3160*/  HFMA2.MMA R120, -RZ, RZ, 0, 2.384185791015625e-07 ;  /* 0x00000004ff787435 */ /* 0x001fe200000001ff */
[----:B-1----:R-:W-:Y:S01]  /*3170*/  FADD.FTZ R124, R124, R119 ;  /* 0x000000777c7c7221 */ /* 0x002fe20000010000 */
[----:B------:R-:W-:Y:S02]  /*3180*/  MOV R122, 0x1f ;  /* 0x0000001f007a7802 */ /* 0x000fe40000000f00 */
[----:B------:R-:W-:-:S02]  /*3190*/  MOV R125, 0xffffffff ;  /* 0xffffffff007d7802 */ /* 0x000fc40000000f00 */
[----:B------:R-:W-:Y:S02]  /*31a0*/  MOV R119, R121 ;  /* 0x0000007900777202 */ /* 0x000fe40000000f00 */
[----:B------:R-:W-:Y:S02]  /*31b0*/  MOV R116, 0x31d0 ;  /* 0x000031d000747802 */ /* 0x000fe40000000f00 */
[----:B------:R-:W-:Y:S05]  /*31c0*/  CALL.REL.NOINC `($__internal_85_$__cuda_sm70_shflsync_down_p) ;  /* 0x0000027000007944 */ /* 0x000fea0003c00000 */
[----:B0-----:R-:W-:Y:S01]  /*31d0*/  HFMA2.MMA R120, -RZ, RZ, 0, 2.384185791015625e-07 ;  /* 0x00000004ff787435 */ /* 0x001fe200000001ff */
[----:B-1----:R-:W-:Y:S02]  /*31e0*/  MOV R118, R119 ;  /* 0x0000007700767202 */ /* 0x002fe40000000f00 */
[----:B------:R-:W-:Y:S02]  /*31f0*/  MOV R119, R124 ;  /* 0x0000007c00777202 */ /* 0x000fe40000000f00 */
[----:B------:R-:W-:Y:S02]  /*3200*/  MOV R122, 0x1f ;  /* 0x0000001f007a7802 */ /* 0x000fe40000000f00 */
[----:B------:R-:W-:Y:S02]  /*3210*/  MOV R125, 0xffffffff ;  /* 0xffffffff007d7802 */ /* 0x000fe40000000f00 */
[----:B------:R-:W-:-:S02]  /*3220*/  MOV R116, 0x3240 ;  /* 0x0000324000747802 */ /* 0x000fc40000000f00 */
[----:B------:R-:W-:Y:S05]  /*3230*/  CALL.REL.NOINC `($__internal_85_$__cuda_sm70_shflsync_down_p) ;  /* 0x0000020000007944 */ /* 0x000fea0003c00000 */
[----:B------:R-:W-:Y:S01]  /*3240*/  FADD.FTZ R121, R118, R121 ;  /* 0x0000007976797221 */ /* 0x000fe20000010000 */
[----:B0-----:R-:W-:Y:S01]  /*3250*/  HFMA2.MMA R120, -RZ, RZ, 0, 1.1920928955078125e-07 ;  /* 0x00000002ff787435 */ /* 0x001fe200000001ff */
[----:B-1----:R-:W-:Y:S01]  /*3260*/  FADD.FTZ R124, R124, R119 ;  /* 0x000000777c7c7221 */ /* 0x002fe20000010000 */
[----:B------:R-:W-:-:S02]  /*3270*/  MOV R122, 0x1f ;  /* 0x0000001f007a7802 */ /* 0x000fc40000000f00 */
[----:B------:R-:W-:Y:S02]  /*3280*/  MOV R125, 0xffffffff ;  /* 0xffffffff007d7802 */ /* 0x000fe40000000f00 */
[----:B------:R-:W-:Y:S02]  /*3290*/  MOV R119, R121 ;  /* 0x0000007900777202 */ /* 0x000fe40000000f00 */
[----:B------:R-:W-:Y:S02]  /*32a0*/  MOV R116, 0x32c0 ;  /* 0x000032c000747802 */ /* 0x000fe40000000f00 */
[----:B------:R-:W-:Y:S05]  /*32b0*/  CALL.REL.NOINC `($__internal_85_$__cuda_sm70_shflsync_down_p) ;  /* 0x0000018000007944 */ /* 0x000fea0003c00000 */
[----:B0-----:R-:W-:Y:S01]  /*32c0*/  HFMA2.MMA R120, -RZ, RZ, 0, 1.1920928955078125e-07 ;  /* 0x00000002ff787435 */ /* 0x001fe200000001ff */
[----:B-1----:R-:W-:Y:S02]  /*32d0*/  MOV R118, R119 ;  /* 0x0000007700767202 */ /* 0x002fe40000000f00 */
[----:B------:R-:W-:Y:S02]  /*32e0*/  MOV R119, R124 ;  /* 0x0000007c00777202 */ /* 0x000fe40000000f00 */
[----:B------:R-:W-:Y:S02]  /*32f0*/  MOV R122, 0x1f ;  /* 0x0000001f007a7802 */ /* 0x000fe40000000f00 */
[----:B------:R-:W-:-:S02]  /*3300*/  MOV R125, 0xffffffff ;  /* 0xffffffff007d7802 */ /* 0x000fc40000000f00 */
[----:B------:R-:W-:Y:S02]  /*3310*/  MOV R116, 0x3330 ;  /* 0x0000333000747802 */ /* 0x000fe40000000f00 */
[----:B------:R-:W-:Y:S05]  /*3320*/  CALL.REL.NOINC `($__internal_85_$__cuda_sm70_shflsync_down_p) ;  /* 0x0000011000007944 */ /* 0x000fea0003c00000 */
[----:B------:R-:W-:Y:S01]  /*3330*/  FADD.FTZ R121, R118, R121 ;  /* 0x0000007976797221 */ /* 0x000fe20000010000 */
[----:B0-----:R-:W-:Y:S01]  /*3340*/  HFMA2.MMA R120, -RZ, RZ, 0, 5.9604644775390625e-08 ;  /* 0x00000001ff787435 */ /* 0x001fe200000001ff */
[----:B-1----:R-:W-:Y:S01]  /*3350*/  FADD.FTZ R123, R124, R119 ;  /* 0x000000777c7b7221 */ /* 0x002fe20000010000 */
[----:B------:R-:W-:Y:S02]  /*3360*/  MOV R122, 0x1f ;  /* 0x0000001f007a7802 */ /* 0x000fe40000000f00 */
[----:B------:R-:W-:Y:S02]  /*3370*/  MOV R125, 0xffffffff ;  /* 0xffffffff007d7802 */ /* 0x000fe40000000f00 */
[----:B------:R-:W-:Y:S02]  /*3380*/  MOV R119, R121 ;  /* 0x0000007900777202 */ /* 0x000fe40000000f00 */
[----:B------:R-:W-:Y:S02]  /*3390*/  MOV R116, 0x33b0 ;  /* 0x000033b000747802 */ /* 0x000fe40000000f00 */
[----:B------:R-:W-:Y:S05]  /*33a0*/  CALL.REL.NOINC `($__internal_85_$__cuda_sm70_shflsync_down_p) ;  /* 0x0000009000007944 */ /* 0x000fea0003c00000 */
[----:B0-----:R-:W-:Y:S01]  /*33b0*/  HFMA2.MMA R120, -RZ, RZ, 0, 5.9604644775390625e-08 ;  /* 0x00000001ff787435 */ /* 0x001fe200000001ff */
[----:B-1----:R-:W-:-:S02]  /*33c0*/  MOV R132, R119 ;  /* 0x0000007700847202 */ /* 0x002fc40000000f00 */
[----:B------:R-:W-:Y:S02]  /*33d0*/  MOV R119, R123 ;  /* 0x0000007b00777202 */ /* 0x000fe40000000f00 */
[----:B------:R-:W-:Y:S02]  /*33e0*/  MOV R122, 0x1f ;  /* 0x0000001f007a7802 */ /* 0x000fe40000000f00 */
[----:B------:R-:W-:Y:S02]  /*33f0*/  MOV R125, 0xffffffff ;  /* 0xffffffff007d7802 */ /* 0x000fe40000000f00 */
[----:B------:R-:W-:Y:S02]  /*3400*/  MOV R116, 0x3420 ;  /* 0x0000342000747802 */ /* 0x000fe40000000f00 */
[----:B------:R-:W-:Y:S05]  /*3410*/  CALL.REL.NOINC `($__internal_85_$__cuda_sm70_shflsync_down_p) ;  /* 0x0000002000007944 */ /* 0x000fea0003c00000 */
[----:B-1----:R-:W-:Y:S01]  /*3420*/  MOV R116, R119 ;  /* 0x0000007700747202 */ /* 0x002fe20000000f00 */
[----:B0-----:R-:W-:Y:S05]  /*3430*/  BRA `(.L_x_4113) ;  /* 0xffffe27000007947 */ /* 0x001fea000383ffff */
        .weak           $__internal_85_$__cuda_sm70_shflsync_down_p
        .type           $__internal_85_$__cuda_sm70_shflsync_down_p,@function
        .size           $__internal_85_$__cuda_sm70_shflsync_down_p,(.L_x_9339 - $__internal_85_$__cuda_sm70_shflsync_down_p)
$__internal_85_$__cuda_sm70_shflsync_down_p:
[----:B------:R-:W-:Y:S01]  /*3440*/  HFMA2.MMA R117, -RZ, RZ, 0, 0 ;  /* 0x00000000ff757435 */ /* 0x000fe200000001ff */
[----:B------:R-:W-:Y:S04]  /*3450*/  WARPSYNC R125 ;  /* 0x0000007d00007348 */ /* 0x000fe80003800000 */
[----:B------:R0:W1:Y:S01]  /*3460*/  SHFL.DOWN PT, R119, R119, R120, R122 ;  /* 0x0800007877777389 */ /* 0x00006200000e007a */
[----:B------:R-:W-:Y:S05]  /*3470*/  RET.REL.NODEC R116 `(_ZN10layer_norm13ln_bwd_kernelINS_13Kernel_traitsIf13__nv_bfloat16fS2_fjLj6144ELj1ELj1ELj8ELj16ENS_18Kernel_traits_baseILj6144EfS2_fS2_fjLj256EEEEELb0ELb1ELb0ELb1EEEvNS_9BwdParamsE) ;  /* 0xffffcb8074007950 */ /* 0x000fea0003c3ffff */
.L_x_4114:
        /* <DEDUP_REMOVED lines=16> */
.L_x_9339:


//--------------------- .text._ZN10layer_norm13ln_bwd_kernelINS_13Kernel_traitsIf13__nv_bfloat16fS2_fjLj6144ELj1ELj1ELj8ELj16ENS_18Kernel_traits_baseILj6144EfS2_fS2_fjLj256EEEEELb0ELb1ELb1ELb0EEEvNS_9BwdParamsE --------------------------
	.section	.text._ZN10layer_norm13ln_bwd_kernelINS_13Kernel_traitsIf13__nv_bfloat16fS2_fjLj6144ELj1ELj1ELj8ELj16ENS_18Kernel_traits_baseILj6144EfS2_fS2_fjLj256EEEEELb0ELb1ELb1ELb0EEEvNS_9BwdParamsE,"ax",@progbits
	.sectioninfo	@"SHI_REGISTERS=240"
	.align	128
        .global         _ZN10layer_norm13ln_bwd_kernelINS_13Kernel_traitsIf13__nv_bfloat16fS2_fjLj6144ELj1ELj1ELj8ELj16ENS_18Kernel_traits_baseILj6144EfS2_fS2_fjLj256EEEEELb0ELb1ELb1ELb0EEEvNS_9BwdParamsE
        .type           _ZN10layer_norm13ln_bwd_kernelINS_13Kernel_traitsIf13__nv_bfloat16fS2_fjLj6144ELj1ELj1ELj8ELj16ENS_18Kernel_traits_baseILj6144EfS2_fS2_fjLj256EEEEELb0ELb1ELb1ELb0EEEvNS_9BwdParamsE,@function
        .size           _ZN10layer_norm13ln_bwd_kernelINS_13Kernel_traitsIf13__nv_bfloat16fS2_fjLj6144ELj1ELj1ELj8ELj16ENS_18Kernel_traits_baseILj6144EfS2_fS2_fjLj256EEEEELb0ELb1ELb1ELb0EEEvNS_9BwdParamsE,(.L_x_9340 - _ZN10layer_norm13ln_bwd_kernelINS_13Kernel_traitsIf13__nv_bfloat16fS2_fjLj6144ELj1ELj1ELj8ELj16ENS_18Kernel_traits_baseILj6144EfS2_fS2_fjLj256EEEEELb0ELb1ELb1ELb0EEEvNS_9BwdParamsE)
        .other          _ZN10layer_norm13ln_bwd_kernelINS_13Kernel_traitsIf13__nv_bfloat16fS2_fjLj6144ELj1ELj1ELj8ELj16ENS_18Kernel_traits_baseILj6144EfS2_fS2_fjLj256EEEEELb0ELb1ELb1ELb0EEEvNS_9BwdParamsE,@"STO_CUDA_ENTRY STV_DEFAULT"
_ZN10layer_norm13ln_bwd_kernelINS_13Kernel_traitsIf13__nv_bfloat16fS2_fjLj6144ELj1ELj1ELj8ELj16ENS_18Kernel_traits_baseILj6144EfS2_fS2_fjLj256EEEEELb0ELb1ELb1ELb0EEEvNS_9BwdParamsE:
.text._ZN10layer_norm13ln_bwd_kernelINS_13Kernel_traitsIf13__nv_bfloat16fS2_fjLj6144ELj1ELj1ELj8ELj16ENS_18Kernel_traits_baseILj6144EfS2_fS2_fjLj256EEEEELb0ELb1ELb1ELb0EEEvNS_9BwdParamsE:
        /* <DEDUP_REMOVED lines=22> */
[----:B------:R-:W-:Y:S01]  /*0160*/  @P3 IADD3 R8, R8, 0x100, RZ ;  /* 0x0000010008083810 */ /* 0x000fe20007ffe0ff */
[----:B------:R0:W5:Y:S04]  /*0170*/  @P3 LDG.E.128 R144, [R12.64] ;  /* 0x000000040c903981 */ /* 0x000168000c1e1d00 */
[CC--:B------:R-:W-:Y:S01]  /*0180*/  @P4 IMAD.WIDE.U32 R10, R8.reuse, R9.reuse, c[0x0][0x1c8] ;  /* 0x00007200080a4625 */ /* 0x0c0fe200078e0009 */
[----:B------:R0:W5:Y:S03]  /*0190*/  @P3 LDG.E.128 R140, [R12.64+0x10] ;  /* 0x000010040c8c3981 */ /* 0x000166000c1e1d00 */
[----:B------:R-:W-:Y:S01]  /*01a0*/  @P4 IMAD.WIDE.U32 R8, R8, R9, c[0x0][0x1b0] ;  /* 0x00006c0008084625 */ /* 0x000fe200078e0009 */
[----:B------:R0:W5:Y:S04]  /*01b0*/  @P3 LDG.E.128 R136, [R14.64+0x10] ;  /* 0x000010040e883981 */ /* 0x000168000c1e1d00 */
[----:B------:R0:W5:Y:S04]  /*01c0*/  @P3 LDG.E.128 R132, [R14.64] ;  /* 0x000000040e843981 */ /* 0x000168000c1e1d00 */
[----:B------:R0:W5:Y:S04]  /*01d0*/  @P4 LDG.E.128 R128, [R10.64+0x10] ;  /* 0x000010040a804981 */ /* 0x000168000c1e1d00 */
[----:B------:R0:W5:Y:S04]  /*01e0*/  @P4 LDG.E.128 R124, [R10.64] ;  /* 0x000000040a7c4981 */ /* 0x000168000c1e1d00 */
[----:B------:R0:W5:Y:S04]  /*01f0*/  @P4 LDG.E.128 R120, [R8.64] ;  /* 0x0000000408784981 */ /* 0x000168000c1e1d00 */
[----:B------:R0:W5:Y:S01]  /*0200*/  @P4 LDG.E.128 R116, [R8.64+0x10] ;  /* 0x0000100408744981 */ /* 0x000162000c1e1d00 */
[----:B------:R-:W1:Y:S03]  /*0210*/  S2UR UR6, SR_CTAID.X ;  /* 0x00000000000679c3 */ /* 0x000e660000002500 */
[----:B------:R1:W5:Y:S04]  /*0220*/  @P2 LDG.E.128 R152, [R4.64+0x10] ;  /* 0x0000100404982981 */ /* 0x000368000c1e1d00 */
[----:B------:R1:W5:Y:S02]  /*0230*/  @P2 LDG.E.128 R148, [R4.64] ;  /* 0x0000000404942981 */ /* 0x000364000c1e1d00 */
        /* <DEDUP_REMOVED lines=42> */
.L_x_4191:
        /* <DEDUP_REMOVED lines=25> */
.L_x_4120:
[----:B------:R-:W-:Y:S02]  /*0670*/  IADD3 R182, R8, 0x100, RZ ;  /* 0x0000010008b67810 */ /* 0x000fe40007ffe0ff */
.L_x_4119:
[----:B------:R-:W-:Y:S05]  /*0680*/  BSYNC B1 ;  /* 0x0000000000017941 */ /* 0x000fea0003800000 */
.L_x_4118:
        /* <DEDUP_REMOVED lines=8> */
.L_x_4123:
[----:B------:R-:W-:Y:S02]  /*0710*/  IADD3 R182, R182, 0x100, RZ ;  /* 0x00000100b6b67810 */ /* 0x000fe40007ffe0ff */
.L_x_4122:
[----:B------:R-:W-:Y:S05]  /*0720*/  BSYNC B1 ;  /* 0x0000000000017941 */ /* 0x000fea0003800000 */
.L_x_4121:
[----:B------:R-:W-:Y:S01]  /*0730*/  ISETP.NE.U32.AND P0, PT, RZ, c[0x0][0x218], PT ;  /* 0x00008600ff007a0c */ /* 0x000fe20003f05070 */
[----:B------:R-:W-:-:S03]  /*0740*/  CS2R R220, SRZ ;  /* 0x0000000000dc7805 */ /* 0x000fc6000001ff00 */
[----:B------:R-:W-:-:S04]  /*0750*/  ISETP.NE.AND.EX P0, PT, RZ, c[0x0][0x21c], PT, P0 ;  /* 0x00008700ff007a0c */ /* 0x000fc80003f05300 */
[----:B------:R-:W-:-:S13]  /*0760*/  ISETP.LT.U32.OR P0, PT, R6, 0x300, !P0 ;  /* 0x000003000600780c */ /* 0x000fda0004701470 */
[----:B------:R-:W-:Y:S05]  /*0770*/  @P0 BRA `(.L_x_4124) ;  /* 0x00000fa000000947 */ /* 0x000fea0003800000 */
[----:B--2---:R-:W-:-:S05]  /*0780*/  IMAD.WIDE.U32 R180, R182, R193, c[0x0][0x218] ;  /* 0x00008600b6b47625 */ /* 0x004fca00078e00c1 */
[----:B------:R2:W5:Y:S04]  /*0790*/  LDG.E.128 R24, [R180.64] ;  /* 0x00000004b4187981 */ /* 0x000568000c1e1d00 */
[----:B------:R2:W5:Y:S01]  /*07a0*/  LDG.E.128 R20, [R180.64+0x10] ;  /* 0x00001004b4147981 */ /* 0x000562000c1e1d00 */
[----:B------:R-:W-:Y:S05]  /*07b0*/  BRA `(.L_x_4124) ;  /* 0x00000f6000007947 */ /* 0x000fea0003800000 */
.L_x_4117:
[----:B-1----:R-:W-:-:S06]  /*07c0*/  IMAD.WIDE R180, R4, R189, c[0x0][0x1a0] ;  /* 0x0000680004b47625 */ /* 0x002fcc00078e02bd */
[----:B------:R-:W2:Y:S01]  /*07d0*/  LDG.E R180, [R180.64] ;  /* 0x00000004b4b47981 */ /* 0x000ea2000c1e1900 */
[----:B------:R-:W-:Y:S01]  /*07e0*/  IADD3 R182, R184, -0x1, RZ ;  /* 0xffffffffb8b67810 */ /* 0x000fe20007ffe0ff */
[----:B------:R-:W-:Y:S01]  /*07f0*/  BSSY B1, `(.L_x_4125) ;  /* 0x0000056000017945 */ /* 0x000fe20003800000 */
[----:B0-----:R-:W-:Y:S01]  /*0800*/  ISETP.NE.AND P0, PT, R5, RZ, PT ;  /* 0x000000ff0500720c */ /* 0x001fe20003f05270 */
[----:B------:R-:W-:Y:S01]  /*0810*/  CS2R R220, SRZ ;  /* 0x0000000000dc7805 */ /* 0x000fe2000001ff00 */
[----:B------:R-:W-:Y:S01]  /*0820*/  MOV R236, R8 ;  /* 0x0000000800ec7202 */ /* 0x000fe20000000f00 */
[----:B------:R-:W-:-:S05]  /*0830*/  IMAD R182, R182, c[0x0][0x168], RZ ;  /* 0x00005a00b6b67a24 */ /* 0x000fca00078e02ff */
[----:B------:R-:W-:-:S04]  /*0840*/  SHF.R.S32.HI R183, RZ, 0x1f, R182 ;  /* 0x0000001fffb77819 */ /* 0x000fc800000114b6 */
[----:B------:R-:W-:-:S04]  /*0850*/  LEA.HI R183, R183, R182, RZ, 0x3 ;  /* 0x000000b6b7b77211 */ /* 0x000fc800078f18ff */
[----:B------:R-:W-:Y:S02]  /*0860*/  LEA.HI.SX32 R235, R183, R235, 0x1d ;  /* 0x000000ebb7eb7211 */ /* 0x000fe400078feaff */
[----:B--2---:R-:W-:Y:S01]  /*0870*/  FSEL R192, R180, RZ, !P0 ;  /* 0x000000ffb4c07208 */ /* 0x004fe20004000000 */
        /* <DEDUP_REMOVED lines=15> */
[----:B-----5:R-:W-:Y:S01]  /*0970*/  FMUL.FTZ R234, R2, R201 ;  /* 0x000000c902ea7220 */ /* 0x020fe20000410000 */
[----:B----4-:R-:W-:Y:S01]  /*0980*/  PRMT R233, RZ, 0x5410, R184 ;  /* 0x00005410ffe97816 */ /* 0x010fe200000000b8 */
[C---:B------:R-:W-:Y:S01]  /*0990*/  FADD.FTZ R205, -R192.reuse, R182 ;  /* 0x000000b6c0cd7221 */ /* 0x040fe20000010100 */
[----:B------:R-:W-:Y:S01]  /*09a0*/  PRMT R180, RZ, 0x7610, R185 ;  /* 0x00007610ffb47816 */ /* 0x000fe200000000b9 */
[----:B------:R-:W-:Y:S01]  /*09b0*/  FADD.FTZ R181, -R192, R181 ;  /* 0x000000b5c0b57221 */ /* 0x000fe20000010100 */
[----:B------:R-:W-:Y:S01]  /*09c0*/  PRMT R184, RZ, 0x7610, R184 ;  /* 0x00007610ffb87816 */ /* 0x000fe200000000b8 */
[----:B------:R-:W-:Y:S02]  /*09d0*/  FMUL.FTZ R228, R2, R183 ;  /* 0x000000b702e47220 */ /* 0x000fe40000410000 */
[----:B------:R-:W-:Y:S02]  /*09e0*/  FFMA.FTZ R112, R234, R233, R112 ;  /* 0x000000e9ea707223 */ /* 0x000fe40000010070 */
[----:B------:R-:W-:-:S02]  /*09f0*/  FADD.FTZ R88, R88, R233 ;  /* 0x000000e958587221 */ /* 0x000fc40000010000 */
[----:B------:R-:W-:Y:S01]  /*0a00*/  FMUL.FTZ R233, R160, R233 ;  /* 0x000000e9a0e97220 */ /* 0x000fe20000410000 */
[----:B------:R-:W-:Y:S01]  /*0a10*/  PRMT R229, RZ, 0x5410, R185 ;  /* 0x00005410ffe57816 */ /* 0x000fe200000000b9 */
[C---:B------:R-:W-:Y:S02]  /*0a20*/  FMUL.FTZ R230, R2.reuse, R205 ;  /* 0x000000cd02e67220 */ /* 0x040fe40000410000 */
[----:B------:R-:W-:Y:S02]  /*0a30*/  FMUL.FTZ R232, R2, R181 ;  /* 0x000000b502e87220 */ /* 0x000fe40000410000 */
[-C--:B------:R-:W-:Y:S02]  /*0a40*/  FFMA.FTZ R115, R228, R180.reuse, R115 ;  /* 0x000000b4e4737223 */ /* 0x080fe40000010073 */
[----:B------:R-:W-:Y:S02]  /*0a50*/  FADD.FTZ R91, R91, R180 ;  /* 0x000000b45b5b7221 */ /* 0x000fe40000010000 */
[----:B------:R-:W-:-:S02]  /*0a60*/  FMUL.FTZ R205, R163, R180 ;  /* 0x000000b4a3cd7220 */ /* 0x000fc40000410000 */
[----:B------:R-:W-:Y:S02]  /*0a70*/  FMUL.FTZ R231, R161, R184 ;  /* 0x000000b8a1e77220 */ /* 0x000fe40000410000 */
[----:B------:R-:W-:Y:S02]  /*0a80*/  FADD.FTZ R180, RZ, R233 ;  /* 0x000000e9ffb47221 */ /* 0x000fe40000010000 */
[----:B------:R-:W-:Y:S02]  /*0a90*/  FFMA.FTZ R181, R234, R233, RZ ;  /* 0x000000e9eab57223 */ /* 0x000fe400000100ff */
[-C--:B------:R-:W-:Y:S02]  /*0aa0*/  FFMA.FTZ R114, R230, R229.reuse, R114 ;  /* 0x000000e5e6727223 */ /* 0x080fe40000010072 */
[----:B------:R-:W-:Y:S02]  /*0ab0*/  FADD.FTZ R90, R90, R229 ;  /* 0x000000e55a5a7221 */ /* 0x000fe40000010000 */
[----:B------:R-:W-:-:S02]  /*0ac0*/  FMUL.FTZ R229, R162, R229 ;  /* 0x000000e5a2e57220 */ /* 0x000fc40000410000 */
[----:B------:R-:W-:Y:S02]  /*0ad0*/  FADD.FTZ R180, R180, R231 ;  /* 0x000000e7b4b47221 */ /* 0x000fe40000010000 */
[----:B------:R-:W-:Y:S01]  /*0ae0*/  FFMA.FTZ R181, R232, R231, R181 ;  /* 0x000000e7e8b57223 */ /* 0x000fe200000100b5 */
[----:B0-----:R-:W-:Y:S01]  /*0af0*/  PRMT R195, RZ, 0x5410, R186 ;  /* 0x00005410ffc37816 */ /* 0x001fe200000000ba */
[----:B---3--:R-:W-:Y:S02]  /*0b00*/  FADD.FTZ R185, -R192, R188 ;  /* 0x000000bcc0b97221 */ /* 0x008fe40000010100 */
        /* <DEDUP_REMOVED lines=36> */
.L_x_4126:
[----:B------:R-:W-:Y:S05]  /*0d50*/  BSYNC B1 ;  /* 0x0000000000017941 */ /* 0x000fea0003800000 */
.L_x_4125:
[----:B------:R-:W-:Y:S01]  /*0d60*/  BSSY B1, `(.L_x_4127) ;  /* 0x000004f000017945 */ /* 0x000fe20003800000 */
[----:B------:R-:W-:Y:S05]  /*0d70*/  @!P3 BRA `(.L_x_4128) ;  /* 0x000004d00000b947 */ /* 0x000fea0003800000 */
[----:B------:R-:W-:Y:S01]  /*0d80*/  HFMA2.MMA R16, -RZ, RZ, 0, 9.5367431640625e-07 ;  /* 0x00000010ff107435 */ /* 0x000fe200000001ff */
[----:B------:R-:W-:-:S05]  /*0d90*/  IMAD.WIDE.U32 R184, R236, R193, c[0x0][0x188] ;  /* 0x00006200ecb87625 */ /* 0x000fca00078e00c1 */
[----:B------:R-:W2:Y:S04]  /*0da0*/  LDG.E.128 R12, [R184.64] ;  /* 0x00000004b80c7981 */ /* 0x000ea8000c1e1d00 */
[----:B------:R-:W-:Y:S01]  /*0db0*/  IMAD.WIDE.U32 R16, R235, R16, c[0x0][0x208] ;  /* 0x00008200eb107625 */ /* 0x000fe200078e0010 */
[----:B------:R0:W3:Y:S05]  /*0dc0*/  LDG.E.128 R180, [R184.64+0x10] ;  /* 0x00001004b8b47981 */ /* 0x0000ea000c1e1d00 */
[----:B------:R-:W0:Y:S01]  /*0dd0*/  LDG.E.128 R16, [R16.64] ;  /* 0x0000000410107981 */ /* 0x000e22000c1e1d00 */
        /* <DEDUP_REMOVED lines=9> */
[----:B-----5:R-:W-:Y:S01]  /*0e70*/  FMUL.FTZ R9, R2, R9 ;  /* 0x0000000902097220 */ /* 0x020fe20000410000 */
[----:B0-----:R-:W-:Y:S02]  /*0e80*/  PRMT R185, RZ, 0x5410, R16 ;  /* 0x00005410ffb97816 */ /* 0x001fe40000000010 */
[--C-:B------:R-:W-:Y:S02]  /*0e90*/  PRMT R189, RZ, 0x5410, R17.reuse ;  /* 0x00005410ffbd7816 */ /* 0x100fe40000000011 */
[----:B------:R-:W-:Y:S01]  /*0ea0*/  PRMT R188, RZ, 0x7610, R17 ;  /* 0x00007610ffbc7816 */ /* 0x000fe20000000011 */
[----:B---3--:R-:W-:Y:S01]  /*0eb0*/  FADD.FTZ R17, -R192, R180 ;  /* 0x000000b4c0117221 */ /* 0x008fe20000010100 */
[----:B------:R-:W-:Y:S02]  /*0ec0*/  PRMT R186, RZ, 0x7610, R16 ;  /* 0x00007610ffba7816 */ /* 0x000fe40000000010 */
[--C-:B------:R-:W-:Y:S02]  /*0ed0*/  PRMT R191, RZ, 0x5410, R18.reuse ;  /* 0x00005410ffbf7816 */ /* 0x100fe40000000012 */
[----:B------:R-:W-:Y:S01]  /*0ee0*/  PRMT R190, RZ, 0x7610, R18 ;  /* 0x00007610ffbe7816 */ /* 0x000fe20000000012 */
[----:B------:R-:W-:-:S02]  /*0ef0*/  FMUL.FTZ R18, R144, R185 ;  /* 0x000000b990127220 */ /* 0x000fc40000410000 */
[----:B-1----:R-:W-:Y:S02]  /*0f00*/  FMUL.FTZ R10, R2, R13 ;  /* 0x0000000d020a7220 */ /* 0x002fe40000410000 */
[----:B------:R-:W-:Y:S02]  /*0f10*/  FADD.FTZ R181, -R192, R181 ;  /* 0x000000b5c0b57221 */ /* 0x000fe40000010100 */
[----:B------:R-:W-:Y:S02]  /*0f20*/  FMUL.FTZ R13, R2, R17 ;  /* 0x00000011020d7220 */ /* 0x000fe40000410000 */
[----:B------:R-:W-:Y:S02]  /*0f30*/  FADD.FTZ R187, -R192, R14 ;  /* 0x0000000ec0bb7221 */ /* 0x000fe40000010100 */
[----:B------:R-:W-:Y:S02]  /*0f40*/  FMUL.FTZ R17, R145, R186 ;  /* 0x000000ba91117220 */ /* 0x000fe40000410000 */
[----:B------:R-:W-:-:S02]  /*0f50*/  FADD.FTZ R180, R221, R18 ;  /* 0x00000012ddb47221 */ /* 0x000fc40000010000 */
[----:B------:R-:W-:Y:S01]  /*0f60*/  FFMA.FTZ R220, R9, R18, R220 ;  /* 0x0000001209dc7223 */ /* 0x000fe200000100dc */
[----:B------:R-:W-:Y:S01]  /*0f70*/  PRMT R195, RZ, 0x5410, R19 ;  /* 0x00005410ffc37816 */ /* 0x000fe20000000013 */
[C---:B------:R-:W-:Y:S01]  /*0f80*/  FADD.FTZ R15, -R192.reuse, R15 ;  /* 0x0000000fc00f7221 */ /* 0x040fe20000010100 */
[----:B------:R-:W-:Y:S01]  /*0f90*/  PRMT R184, RZ, 0x7610, R19 ;  /* 0x00007610ffb87816 */ /* 0x000fe20000000013 */
[----:B------:R-:W-:Y:S02]  /*0fa0*/  FADD.FTZ R19, -R192, R182 ;  /* 0x000000b6c0137221 */ /* 0x000fe40000010100 */
[C---:B------:R-:W-:Y:S02]  /*0fb0*/  FMUL.FTZ R14, R2.reuse, R181 ;  /* 0x000000b5020e7220 */ /* 0x040fe40000410000 */
        /* <DEDUP_REMOVED lines=9> */
[----:B------:R-:W-:Y:S02]  /*1050*/  FMUL.FTZ R198, R140, R191 ;  /* 0x000000bf8cc67220 */ /* 0x000fe40000410000 */
[----:B------:R-:W-:Y:S02]  /*1060*/  FADD.FTZ R181, R180, R19 ;  /* 0x00000013b4b57221 */ /* 0x000fe40000010000 */
[----:B------:R-:W-:Y:S02]  /*1070*/  FFMA.FTZ R220, R12, R19, R220 ;  /* 0x000000130cdc7223 */ /* 0x000fe400000100dc */
        /* <DEDUP_REMOVED lines=29> */
.L_x_4128:
[----:B------:R-:W-:Y:S05]  /*1250*/  BSYNC B1 ;  /* 0x0000000000017941 */ /* 0x000fea0003800000 */
.L_x_4127:
        /* <DEDUP_REMOVED lines=12> */
[C---:B--2---:R-:W-:Y:S02]  /*1320*/  FADD.FTZ R213, -R192.reuse, R181 ;  /* 0x000000b5c0d57221 */ /* 0x044fe40000010100 */
[----:B------:R-:W-:Y:S01]  /*1330*/  FADD.FTZ R193, -R192, R180 ;  /* 0x000000b4c0c17221 */ /* 0x000fe20000010100 */
[----:B----4-:R-:W-:-:S03]  /*1340*/  PRMT R181, RZ, 0x5410, R184 ;  /* 0x00005410ffb57816 */ /* 0x010fc600000000b8 */
[----:B-1---5:R-:W-:Y:S01]  /*1350*/  FMUL.FTZ R211, R2, R193 ;  /* 0x000000c102d37220 */ /* 0x022fe20000410000 */
[----:B------:R-:W-:Y:S01]  /*1360*/  PRMT R184, RZ, 0x7610, R184 ;  /* 0x00007610ffb87816 */ /* 0x000fe200000000b8 */
[----:B------:R-:W-:Y:S02]  /*1370*/  FADD.FTZ R217, -R192, R183 ;  /* 0x000000b7c0d97221 */ /* 0x000fe40000010100 */
[----:B------:R-:W-:Y:S01]  /*1380*/  FMUL.FTZ R216, R120, R181 ;  /* 0x000000b578d87220 */ /* 0x000fe20000410000 */
[----:B------:R-:W-:Y:S01]  /*1390*/  PRMT R183, RZ, 0x5410, R185 ;  /* 0x00005410ffb77816 */ /* 0x000fe200000000b9 */
[----:B------:R-:W-:Y:S02]  /*13a0*/  FADD.FTZ R215, -R192, R182 ;  /* 0x000000b6c0d77221 */ /* 0x000fe40000010100 */
[----:B------:R-:W-:Y:S02]  /*13b0*/  FMUL.FTZ R210, R2, R213 ;  /* 0x000000d502d27220 */ /* 0x000fe40000410000 */
[----:B------:R-:W-:-:S02]  /*13c0*/  FMUL.FTZ R219, R121, R184 ;  /* 0x000000b879db7220 */ /* 0x000fc40000410000 */
[----:B------:R-:W-:Y:S02]  /*13d0*/  FADD.FTZ R182, R221, R216 ;  /* 0x000000d8ddb67221 */ /* 0x000fe40000010000 */
[C---:B------:R-:W-:Y:S01]  /*13e0*/  FFMA.FTZ R220, R211.reuse, R216, R220 ;  /* 0x000000d8d3dc7223 */ /* 0x040fe200000100dc */
[----:B0-----:R-:W-:Y:S01]  /*13f0*/  PRMT R194, RZ, 0x7610, R185 ;  /* 0x00007610ffc27816 */ /* 0x001fe200000000b9 */
[----:B------:R-:W-:Y:S02]  /*1400*/  FFMA.FTZ R96, R211, R181, R96 ;  /* 0x000000b5d3607223 */ /* 0x000fe40000010060 */
[----:B------:R-:W-:Y:S02]  /*1410*/  FADD.FTZ R72, R72, R181 ;  /* 0x000000b548487221 */ /* 0x000fe40000010000 */
[----:B------:R-:W-:Y:S02]  /*1420*/  FMUL.FTZ R213, R2, R215 ;  /* 0x000000d702d57220 */ /* 0x000fe40000410000 */
[----:B------:R-:W-:-:S02]  /*1430*/  FMUL.FTZ R218, R122, R183 ;  /* 0x000000b77ada7220 */ /* 0x000fc40000410000 */
[----:B------:R-:W-:Y:S02]  /*1440*/  FADD.FTZ R181, R182, R219 ;  /* 0x000000dbb6b57221 */ /* 0x000fe40000010000 */
[----:B------:R-:W-:Y:S01]  /*1450*/  FFMA.FTZ R220, R210, R219, R220 ;  /* 0x000000dbd2dc7223 */ /* 0x000fe200000100dc */
[----:B------:R-:W-:Y:S01]  /*1460*/  PRMT R195, RZ, 0x5410, R186 ;  /* 0x00005410ffc37816 */ /* 0x000fe200000000ba */
[----:B---3--:R-:W-:Y:S02]  /*1470*/  FADD.FTZ R185, -R192, R188 ;  /* 0x000000bcc0b97221 */ /* 0x008fe40000010100 */
        /* <DEDUP_REMOVED lines=9> */
[----:B------:R-:W-:Y:S01]  /*1510*/  FFMA.FTZ R220, R212, R223, R220 ;  /* 0x000000dfd4dc7223 */ /* 0x000fe200000100dc */
[----:B------:R-:W-:-:S02]  /*1520*/  PRMT R227, RZ, 0x5410, R187 ;  /* 0x00005410ffe37816 */ /* 0x000fc400000000bb */
[----:B------:R-:W-:Y:S01]  /*1530*/  PRMT R180, RZ, 0x7610, R187 ;  /* 0x00007610ffb47816 */ /* 0x000fe200000000bb */
[----:B------:R-:W-:Y:S02]  /*1540*/  FADD.FTZ R187, -R192, R190 ;  /* 0x000000bec0bb7221 */ /* 0x000fe40000010100 */
        /* <DEDUP_REMOVED lines=29> */
.L_x_4124:
[----:B------:R-:W-:Y:S05]  /*1720*/  BSYNC B0 ;  /* 0x0000000000007941 */ /* 0x000fea0003800000 */
.L_x_4116:
[----:B------:R-:W-:Y:S02]  /*1730*/  LOP3.LUT P1, RZ, R3, 0xff, RZ, 0xc0, !PT ;  /* 0x000000ff03ff7812 */ /* 0x000fe4000782c0ff */
[----:B------:R-:W-:-:S02]  /*1740*/  SHF.R.U32.HI R182, RZ, 0x5, R7 ;  /* 0x00000005ffb67819 */ /* 0x000fc40000011607 */
[----:B------:R-:W-:Y:S02]  /*1750*/  LOP3.LUT P0, RZ, R7, 0x1f, RZ, 0xc0, !PT ;  /* 0x0000001f07ff7812 */ /* 0x000fe4000780c0ff */
[----:B------:R-:W-:-:S07]  /*1760*/  LOP3.LUT R235, R182, 0x7fffff8, RZ, 0xc0, !PT ;  /* 0x07fffff8b6eb7812 */ /* 0x000fce00078ec0ff */
[----:B------:R-:W-:Y:S01]  /*1770*/  @!P1 IADD3 R235, R235, 0x8, RZ ;  /* 0x00000008ebeb9810 */ /* 0x000fe20007ffe0ff */
[----:B------:R-:W-:Y:S05]  /*1780*/  BRA.DIV ~URZ, `(.L_x_4129) ;  /* 0x00002a427f007947 */ /* 0x000fea000b800000 */
[----:B------:R3:W4:Y:S02]  /*1790*/  SHFL.DOWN PT, R184, R221, 0x10, 0x1f ;  /* 0x0a001f00ddb87f89 */ /* 0x00072400000e0000 */
.L_x_4196:
[----:B------:R-:W-:Y:S05]  /*17a0*/  BRA.DIV ~URZ, `(.L_x_4130) ;  /* 0x00002aa27f007947 */ /* 0x000fea000b800000 */
[----:B--2---:R-:W2:Y:S01]  /*17b0*/  SHFL.DOWN PT, R181, R220, 0x10, 0x1f ;  /* 0x0a001f00dcb57f89 */ /* 0x004ea200000e0000 */
[----:B---34-:R-:W-:-:S05]  /*17c0*/  FADD.FTZ R221, R184, R221 ;  /* 0x000000ddb8dd7221 */ /* 0x018fca0000010000 */
[----:B------:R-:W3:Y:S01]  /*17d0*/  SHFL.DOWN PT, R180, R221, 0x8, 0x1f ;  /* 0x09001f00ddb47f89 */ /* 0x000ee200000e0000 */
[----:B--2---:R-:W-:-:S05]  /*17e0*/  FADD.FTZ R181, R181, R220 ;  /* 0x000000dcb5b57221 */ /* 0x004fca0000010000 */
[----:B------:R-:W2:Y:S01]  /*17f0*/  SHFL.DOWN PT, R184, R181, 0x8, 0x1f ;  /* 0x09001f00b5b87f89 */ /* 0x000ea200000e0000 */
[----:B---3--:R-:W-:-:S05]  /*1800*/  FADD.FTZ R180, R180, R221 ;  /* 0x000000ddb4b47221 */ /* 0x008fca0000010000 */
        /* <DEDUP_REMOVED lines=8> */
[----:B------:R3:W4:Y:S01]  /*1890*/  SHFL.DOWN PT, R187, R186, 0x1, 0x1f ;  /* 0x08201f00babb7f89 */ /* 0x00072200000e0000 */
[----:B--2---:R-:W-:-:S05]  /*18a0*/  FADD.FTZ R188, R185, R188 ;  /* 0x000000bcb9bc7221 */ /* 0x004fca0000010000 */
[----:B------:R3:W2:Y:S02]  /*18b0*/  SHFL.DOWN PT, R221, R188, 0x1, 0x1f ;  /* 0x08201f00bcdd7f89 */ /* 0x0006a400000e0000 */
.L_x_4197:
[----:B------:R-:W-:Y:S01]  /*18c0*/  @!P0 LOP3.LUT R182, R182, 0x7, RZ, 0xc0, !PT ;  /* 0x00000007b6b68812 */ /* 0x000fe200078ec0ff */
[----:B----4-:R-:W-:Y:S01]  /*18d0*/  FADD.FTZ R220, R187, R186 ;  /* 0x000000babbdc7221 */ /* 0x010fe20000010000 */
[----:B------:R-:W-:Y:S01]  /*18e0*/  WARPSYNC 0xffffffff ;  /* 0xffffffff00007948 */ /* 0x000fe20003800000 */
[----:B--2---:R-:W-:Y:S01]  /*18f0*/  FADD.FTZ R221, R221, R188 ;  /* 0x000000bcdddd7221 */ /* 0x004fe20000010000 */
[----:B------:R-:W-:Y:S01]  /*1900*/  @!P0 IADD3 R236, R235, R182, RZ ;  /* 0x000000b6ebec8210 */ /* 0x000fe20007ffe0ff */
[----:B------:R-:W-:Y:S01]  /*1910*/  BSSY B0, `(.L_x_4131) ;  /* 0x00000dd000007945 */ /* 0x000fe20003800000 */
[----:B-----5:R-:W-:-:S03]  /*1920*/  ISETP.GE.AND P6, PT, R0, 0x1, PT ;  /* 0x000000010000780c */ /* 0x020fc60003fc6270 */
[----:B------:R-:W-:Y:S04]  /*1930*/  @!P0 STS.64 [R236.X8+0x6000], R220 ;  /* 0x006000dcec008388 */ /* 0x000fe80000008a00 */
[----:B------:R-:W-:Y:S06]  /*1940*/  BAR.SYNC.DEFER_BLOCKING 0x0 ;  /* 0x0000000000007b1d */ /* 0x000fec0000010000 */
[----:B------:R-:W-:-:S05]  /*1950*/  @P6 IADD3 R0, R0, -0x1, RZ ;  /* 0xffffffff00006810 */ /* 0x000fca0007ffe0ff */
[----:B------:R-:W-:Y:S01]  /*1960*/  @P6 IMAD R0, R0, c[0x0][0x168], RZ ;  /* 0x00005a0000006a24 */ /* 0x000fe200078e02ff */
[----:B------:R-:W2:Y:S04]  /*1970*/  LDS.128 R180, [R235.X8+0x6000] ;  /* 0x00600000ebb47984 */ /* 0x000ea80000008c00 */
[----:B---3--:R-:W3:Y:S04]  /*1980*/  LDS.128 R184, [R235.X8+0x6010] ;  /* 0x00601000ebb87984 */ /* 0x008ee80000008c00 */
[----:B------:R-:W4:Y:S04]  /*1990*/  LDS.128 R188, [R235.X8+0x6020] ;  /* 0x00602000ebbc7984 */ /* 0x000f280000008c00 */
[----:B-1----:R-:W1:Y:S01]  /*19a0*/  LDS.128 R192, [R235.X8+0x6030] ;  /* 0x00603000ebc07984 */ /* 0x002e620000008c00 */
[----:B--2---:R-:W-:-:S02]  /*19b0*/  FADD.FTZ R237, RZ, R180 ;  /* 0x000000b4ffed7221 */ /* 0x004fc40000010000 */
[----:B------:R-:W-:Y:S01]  /*19c0*/  FADD.FTZ R180, RZ, R181 ;  /* 0x000000b5ffb47221 */ /* 0x000fe20000010000 */
[----:B------:R-:W-:Y:S01]  /*19d0*/  @P6 SHF.R.S32.HI R181, RZ, 0x1f, R0 ;  /* 0x0000001fffb56819 */ /* 0x000fe20000011400 */
[----:B------:R-:W-:Y:S01]  /*19e0*/  FADD.FTZ R237, R182, R237 ;  /* 0x000000edb6ed7221 */ /* 0x000fe20000010000 */
[----:B------:R-:W-:Y:S01]  /*19f0*/  @P6 LOP3.LUT R182, R7, 0xff, RZ, 0xc0, !PT ;  /* 0x000000ff07b66812 */ /* 0x000fe200078ec0ff */
[----:B------:R-:W-:Y:S01]  /*1a00*/  FADD.FTZ R180, R183, R180 ;  /* 0x000000b4b7b47221 */ /* 0x000fe20000010000 */
[----:B------:R-:W-:Y:S01]  /*1a10*/  @P6 LEA.HI R181, R181, R0, RZ, 0x3 ;  /* 0x00000000b5b56211 */ /* 0x000fe200078f18ff */
[----:B---3--:R-:W-:Y:S02]  /*1a20*/  FADD.FTZ R237, R237, R184 ;  /* 0x000000b8eded7221 */ /* 0x008fe40000010000 */
[----:B------:R-:W-:Y:S02]  /*1a30*/  FADD.FTZ R180, R180, R185 ;  /* 0x000000b9b4b47221 */ /* 0x000fe40000010000 */
        /* <DEDUP_REMOVED lines=22> */
.L_x_4134:
[----:B------:R-:W-:Y:S05]  /*1ba0*/  BSYNC B1 ;  /* 0x0000000000017941 */ /* 0x000fea0003800000 */
.L_x_4133:
[----:B------:R-:W-:Y:S01]  /*1bb0*/  BSSY B1, `(.L_x_4135) ;  /* 0x000000b000017945 */ /* 0x000fe20003800000 */
        /* <DEDUP_REMOVED lines=10> */
.L_x_4136:
[----:B------:R-:W-:Y:S05]  /*1c60*/  BSYNC B1 ;  /* 0x0000000000017941 */ /* 0x000fea0003800000 */
.L_x_4135:
        /* <DEDUP_REMOVED lines=17> */
[----:B0-----:R-:W-:-:S04]  /*1d80*/  ISETP.NE.AND P0, PT, R5, RZ, PT ;  /* 0x000000ff0500720c */ /* 0x001fc80003f05270 */
[----:B------:R-:W-:Y:S02]  /*1d90*/  FSEL R186, R184, RZ, !P0 ;  /* 0x000000ffb8ba7208 */ /* 0x000fe40004000000 */
[----:B------:R-:W-:-:S03]  /*1da0*/  ISETP.NE.U32.AND P0, PT, RZ, c[0x0][0x218], PT ;  /* 0x00008600ff007a0c */ /* 0x000fc60003f05070 */
[----:B------:R-:W-:Y:S01]  /*1db0*/  FFMA.FTZ R186, R232, R185, R186 ;  /* 0x000000b9e8ba7223 */ /* 0x000fe200000100ba */
[----:B------:R-:W-:-:S03]  /*1dc0*/  ISETP.NE.AND.EX P0, PT, RZ, c[0x0][0x21c], PT, P0 ;  /* 0x00008700ff007a0c */ /* 0x000fc60003f05300 */
[----:B------:R-:W-:-:S04]  /*1dd0*/  FADD.FTZ R183, R231, -R186 ;  /* 0x800000bae7b77221 */ /* 0x000fc80000010000 */
[----:B------:R-:W-:-:S06]  /*1de0*/  FMUL.FTZ R188, R2, R183 ;  /* 0x000000b702bc7220 */ /* 0x000fcc0000410000 */
[----:B------:R-:W-:Y:S02]  /*1df0*/  @P0 FADD.FTZ R188, R41, R188 ;  /* 0x000000bc29bc0221 */ /* 0x000fe40000010000 */
.L_x_4138:
[----:B------:R-:W-:Y:S05]  /*1e00*/  BSYNC B1 ;  /* 0x0000000000017941 */ /* 0x000fea0003800000 */
.L_x_4137:
[----:B------:R-:W-:Y:S01]  /*1e10*/  BSSY B1, `(.L_x_4139) ;  /* 0x000000a000017945 */ /* 0x000fe20003800000 */
        /* <DEDUP_REMOVED lines=9> */
.L_x_4140:
[----:B------:R-:W-:Y:S05]  /*1eb0*/  BSYNC B1 ;  /* 0x0000000000017941 */ /* 0x000fea0003800000 */
.L_x_4139:
        /* <DEDUP_REMOVED lines=30> */
.L_x_4142:
[----:B------:R-:W-:Y:S05]  /*20a0*/  BSYNC B1 ;  /* 0x0000000000017941 */ /* 0x000fea0003800000 */
.L_x_4141:
[----:B------:R-:W-:Y:S01]  /*20b0*/  BSSY B1, `(.L_x_4143) ;  /* 0x000000b000017945 */ /* 0x000fe20003800000 */
[----:B------:R-:W-:Y:S01]  /*20c0*/  @P6 FMUL.FTZ R188, R180, c[0x0][0x1ec] ;  /* 0x00007b00b4bc6a20 */ /* 0x000fe20000410000 */
        /* <DEDUP_REMOVED lines=9> */
.L_x_4144:
[----:B------:R-:W-:Y:S05]  /*2160*/  BSYNC B1 ;  /* 0x0000000000017941 */ /* 0x000fea0003800000 */
.L_x_4143:
[----:B------:R-:W-:Y:S01]  /*2170*/  BSSY B1, `(.L_x_4145) ;  /* 0x000000c000017945 */ /* 0x000fe20003800000 */
[----:B------:R-:W-:Y:S02]  /*2180*/  @P6 FMUL.FTZ R220, R151, R188 ;  /* 0x000000bc97dc6220 */ /* 0x000fe40000410000 */
        /* <DEDUP_REMOVED lines=10> */
.L_x_4146:
[----:B------:R-:W-:Y:S05]  /*2230*/  BSYNC B1 ;  /* 0x0000000000017941 */ /* 0x000fea0003800000 */
.L_x_4145:
[----:B------:R-:W-:Y:S01]  /*2240*/  BSSY B1, `(.L_x_4147) ;  /* 0x000000c000017945 */ /* 0x000fe20003800000 */
[----:B------:R-:W-:Y:S01]  /*2250*/  @P6 FMUL.FTZ R190, R194, c[0x0][0x1ec] ;  /* 0x00007b00c2be6a20 */ /* 0x000fe20000410000 */
[----:B------:R-:W-:Y:S01]  /*2260*/  @P6 PRMT R176, R195, 0x7610, R176 ;  /* 0x00007610c3b06816 */ /* 0x000fe200000000b0 */
        /* <DEDUP_REMOVED lines=9> */
.L_x_4148:
[----:B------:R-:W-:Y:S05]  /*2300*/  BSYNC B1 ;  /* 0x0000000000017941 */ /* 0x000fea0003800000 */
.L_x_4147:
        /* <DEDUP_REMOVED lines=10> */
.L_x_4150:
[----:B------:R-:W-:Y:S05]  /*23b0*/  BSYNC B1 ;  /* 0x0000000000017941 */ /* 0x000fea0003800000 */
.L_x_4149:
[----:B------:R-:W-:Y:S01]  /*23c0*/  ISETP.NE.U32.AND P0, PT, RZ, c[0x0][0x258], PT ;  /* 0x00009600ff007a0c */ /* 0x000fe20003f05070 */
[----:B------:R-:W-:Y:S01]  /*23d0*/  @P6 FMUL.FTZ R195, R152, R191 ;  /* 0x000000bf98c36220 */ /* 0x000fe20000410000 */
[C---:B------:R-:W-:Y:S01]  /*23e0*/  SEL R174, R193.reuse, R174, P1 ;  /* 0x000000aec1ae7207 */ /* 0x040fe20000800000 */
[----:B------:R-:W-:Y:S01]  /*23f0*/  @P6 FMUL.FTZ R193, R193, c[0x0][0x1ec] ;  /* 0x00007b00c1c16a20 */ /* 0x000fe20000410000 */
[----:B------:R-:W-:Y:S01]  /*2400*/  ISETP.NE.AND.EX P0, PT, RZ, c[0x0][0x25c], PT, P0 ;  /* 0x00009700ff007a0c */ /* 0x000fe20003f05300 */
[----:B------:R-:W-:Y:S01]  /*2410*/  @P6 FMUL.FTZ R221, R153, R190 ;  /* 0x000000be99dd6220 */ /* 0x000fe20000410000 */
[----:B------:R-:W-:Y:S02]  /*2420*/  @P6 F2FP.BF16.PACK_AB R195, RZ, R195 ;  /* 0x000000c3ffc3623e */ /* 0x000fe400000010ff */
[----:B------:R-:W-:Y:S01]  /*2430*/  SEL R171, R180, R171, P1 ;  /* 0x000000abb4ab7207 */ /* 0x000fe20000800000 */
[----:B------:R-:W-:Y:S01]  /*2440*/  @P6 FMUL.FTZ R180, R154, R193 ;  /* 0x000000c19ab46220 */ /* 0x000fe20000410000 */
[----:B------:R-:W-:Y:S01]  /*2450*/  SEL R173, R194, R173, P1 ;  /* 0x000000adc2ad7207 */ /* 0x000fe20000800000 */
[----:B------:R-:W-:Y:S01]  /*2460*/  @P6 FMUL.FTZ R194, R192, c[0x0][0x1ec] ;  /* 0x00007b00c0c26a20 */ /* 0x000fe20000410000 */
[----:B------:R-:W-:-:S02]  /*2470*/  @P6 F2FP.BF16.PACK_AB R221, RZ, R221 ;  /* 0x000000ddffdd623e */ /* 0x000fc400000010ff */
[----:B------:R-:W-:Y:S01]  /*2480*/  SEL R172, R181, R172, P1 ;  /* 0x000000acb5ac7207 */ /* 0x000fe20000800000 */
[----:B------:R-:W-:Y:S01]  /*2490*/  @P6 FMUL.FTZ R181, R155, R194 ;  /* 0x000000c29bb56220 */ /* 0x000fe20000410000 */
[----:B------:R-:W-:Y:S02]  /*24a0*/  @P6 PRMT R178, R195, 0x7610, R178 ;  /* 0x00007610c3b26816 */ /* 0x000fe400000000b2 */
[----:B------:R-:W-:Y:S02]  /*24b0*/  SEL R175, R192, R175, P1 ;  /* 0x000000afc0af7207 */ /* 0x000fe40000800000 */
[----:B------:R-:W-:Y:S02]  /*24c0*/  @P6 F2FP.BF16.PACK_AB R192, RZ, R180 ;  /* 0x000000b4ffc0623e */ /* 0x000fe400000010ff */
[----:B------:R-:W-:Y:S02]  /*24d0*/  @P6 PRMT R177, R183, 0x7610, R177 ;  /* 0x00007610b7b16816 */ /* 0x000fe400000000b1 */
[----:B------:R-:W-:-:S02]  /*24e0*/  @P0 MOV R183, 0x20 ;  /* 0x0000002000b70802 */ /* 0x000fc40000000f00 */
[----:B------:R-:W-:Y:S02]  /*24f0*/  @P6 PRMT R178, R178, 0x5410, R221 ;  /* 0x00005410b2b26816 */ /* 0x000fe400000000dd */
[----:B------:R-:W-:Y:S02]  /*2500*/  @P6 MOV R221, 0x10 ;  /* 0x0000001000dd6802 */ /* 0x000fe40000000f00 */
        /* <DEDUP_REMOVED lines=13> */
[----:B-1---5:R-:W-:-:S02]  /*25e0*/  @P6 PRMT R182, RZ, 0x5410, R164 ;  /* 0x00005410ffb66816 */ /* 0x022fc400000000a4 */
[----:B--2---:R-:W-:-:S03]  /*25f0*/  @P6 PRMT R180, RZ, 0x7610, R164 ;  /* 0x00007610ffb46816 */ /* 0x004fc600000000a4 */
        /* <DEDUP_REMOVED lines=14> */
.L_x_4132:
[----:B------:R-:W-:Y:S05]  /*26e0*/  BSYNC B0 ;  /* 0x0000000000007941 */ /* 0x000fea0003800000 */
.L_x_4131:
        /* <DEDUP_REMOVED lines=9> */
.L_x_4154:
[----:B------:R-:W-:Y:S05]  /*2780*/  BSYNC B1 ;  /* 0x0000000000017941 */ /* 0x000fea0003800000 */
.L_x_4153:
        /* <DEDUP_REMOVED lines=11> */
.L_x_4156:
[----:B------:R-:W-:Y:S05]  /*2840*/  BSYNC B1 ;  /* 0x0000000000017941 */ /* 0x000fea0003800000 */
.L_x_4155:
        /* <DEDUP_REMOVED lines=27> */
.L_x_4158:
[----:B------:R-:W-:Y:S05]  /*2a00*/  BSYNC B1 ;  /* 0x0000000000017941 */ /* 0x000fea0003800000 */
.L_x_4157:
        /* <DEDUP_REMOVED lines=10> */
.L_x_4160:
[----:B------:R-:W-:Y:S05]  /*2ab0*/  BSYNC B1 ;  /* 0x0000000000017941 */ /* 0x000fea0003800000 */
.L_x_4159:
        /* <DEDUP_REMOVED lines=27> */
.L_x_4162:
[----:B------:R-:W-:Y:S05]  /*2c70*/  BSYNC B1 ;  /* 0x0000000000017941 */ /* 0x000fea0003800000 */
.L_x_4161:
        /* <DEDUP_REMOVED lines=11> */
.L_x_4164:
[----:B------:R-:W-:Y:S05]  /*2d30*/  BSYNC B1 ;  /* 0x0000000000017941 */ /* 0x000fea0003800000 */
.L_x_4163:
[----:B------:R-:W-:Y:S01]  /*2d40*/  BSSY B1, `(.L_x_4165) ;  /* 0x000000d000017945 */ /* 0x000fe20003800000 */
[----:B------:R-:W-:Y:S01]  /*2d50*/  @P6 FMUL.FTZ R220, R135, R188 ;  /* 0x000000bc87dc6220 */ /* 0x000fe20000410000 */
[----:B------:R-:W-:Y:S01]  /*2d60*/  @P6 PRMT R176, R194, 0x7610, R176 ;  /* 0x00007610c2b06816 */ /* 0x000fe200000000b0 */
        /* <DEDUP_REMOVED lines=10> */
.L_x_4166:
[----:B------:R-:W-:Y:S05]  /*2e10*/  BSYNC B1 ;  /* 0x0000000000017941 */ /* 0x000fea0003800000 */
.L_x_4165:
        /* <DEDUP_REMOVED lines=12> */
.L_x_4168:
[----:B------:R-:W-:Y:S05]  /*2ee0*/  BSYNC B1 ;  /* 0x0000000000017941 */ /* 0x000fea0003800000 */
.L_x_4167:
        /* <DEDUP_REMOVED lines=10> */
.L_x_4170:
[----:B------:R-:W-:Y:S05]  /*2f90*/  BSYNC B1 ;  /* 0x0000000000017941 */ /* 0x000fea0003800000 */
.L_x_4169:
[----:B------:R-:W-:Y:S01]  /*2fa0*/  ISETP.NE.U32.AND P1, PT, RZ, c[0x0][0x258], PT ;  /* 0x00009600ff007a0c */ /* 0x000fe20003f25070 */
[----:B------:R-:W-:Y:S01]  /*2fb0*/  @P6 FMUL.FTZ R235, R137, R194 ;  /* 0x000000c289eb6220 */ /* 0x000fe20000410000 */
[----:B------:R-:W-:Y:S02]  /*2fc0*/  @P6 F2FP.BF16.PACK_AB R220, RZ, R220 ;  /* 0x000000dcffdc623e */ /* 0x000fe400000010ff */
[----:B------:R-:W-:Y:S02]  /*2fd0*/  ISETP.NE.AND.EX P1, PT, RZ, c[0x0][0x25c], PT, P1 ;  /* 0x00009700ff007a0c */ /* 0x000fe40003f25310 */
[----:B------:R-:W-:Y:S02]  /*2fe0*/  @P6 PRMT R177, R195, 0x7610, R177 ;  /* 0x00007610c3b16816 */ /* 0x000fe400000000b1 */
        /* <DEDUP_REMOVED lines=45> */
.L_x_4152:
[----:B------:R-:W-:Y:S05]  /*32c0*/  BSYNC B0 ;  /* 0x0000000000007941 */ /* 0x000fea0003800000 */
.L_x_4151:
        /* <DEDUP_REMOVED lines=9> */
.L_x_4174:
[----:B------:R-:W-:Y:S05]  /*3360*/  BSYNC B1 ;  /* 0x0000000000017941 */ /* 0x000fea0003800000 */
.L_x_4173:
        /* <DEDUP_REMOVED lines=11> */
.L_x_4176:
[----:B------:R-:W-:Y:S05]  /*3420*/  BSYNC B1 ;  /* 0x0000000000017941 */ /* 0x000fea0003800000 */
.L_x_4175:
        /* <DEDUP_REMOVED lines=26> */
.L_x_4178:
[----:B------:R-:W-:Y:S05]  /*35d0*/  BSYNC B1 ;  /* 0x0000000000017941 */ /* 0x000fea0003800000 */
.L_x_4177:
        /* <DEDUP_REMOVED lines=11> */
[----:B0-----:R-:W-:Y:S02]  /*3690*/  ISETP.NE.AND P1, PT, R5, RZ, PT ;  /* 0x000000ff0500720c */ /* 0x001fe40003f25270 */
[----:B------:R-:W-:-:S02]  /*36a0*/  ISETP.NE.U32.AND P0, PT, RZ, c[0x0][0x218], PT ;  /* 0x00008600ff007a0c */ /* 0x000fc40003f05070 */
[----:B------:R-:W-:Y:S02]  /*36b0*/  FSEL R194, R184, RZ, !P1 ;  /* 0x000000ffb8c27208 */ /* 0x000fe40004800000 */
[----:B------:R-:W-:-:S03]  /*36c0*/  ISETP.NE.AND.EX P0, PT, RZ, c[0x0][0x21c], PT, P0 ;  /* 0x00008700ff007a0c */ /* 0x000fc60003f05300 */
[----:B------:R-:W-:-:S04]  /*36d0*/  FFMA.FTZ R191, R213, R185, R194 ;  /* 0x000000b9d5bf7223 */ /* 0x000fc800000100c2 */
[----:B------:R-:W-:-:S04]  /*36e0*/  FADD.FTZ R191, R218, -R191 ;  /* 0x800000bfdabf7221 */ /* 0x000fc80000010000 */
[----:B------:R-:W-:-:S04]  /*36f0*/  FMUL.FTZ R191, R2, R191 ;  /* 0x000000bf02bf7220 */ /* 0x000fc80000410000 */
[----:B------:R-:W-:Y:S02]  /*3700*/  @P0 FADD.FTZ R191, R26, R191 ;  /* 0x000000bf1abf0221 */ /* 0x000fe40000010000 */
.L_x_4180:
[----:B------:R-:W-:Y:S05]  /*3710*/  BSYNC B1 ;  /* 0x0000000000017941 */ /* 0x000fea0003800000 */
.L_x_4179:
[----:B------:R-:W-:Y:S01]  /*3720*/  BSSY B1, `(.L_x_4181) ;  /* 0x000000a000017945 */ /* 0x000fe20003800000 */
        /* <DEDUP_REMOVED lines=9> */
.L_x_4182:
[----:B------:R-:W-:Y:S05]  /*37c0*/  BSYNC B1 ;  /* 0x0000000000017941 */ /* 0x000fea0003800000 */
.L_x_4181:
        /* <DEDUP_REMOVED lines=10> */
.L_x_4184:
[----:B------:R-:W-:Y:S05]  /*3870*/  BSYNC B1 ;  /* 0x0000000000017941 */ /* 0x000fea0003800000 */
.L_x_4183:
        /* <DEDUP_REMOVED lines=10> */
.L_x_4186:
[----:B------:R-:W-:Y:S05]  /*3920*/  BSYNC B1 ;  /* 0x0000000000017941 */ /* 0x000fea0003800000 */
.L_x_4185:
        /* <DEDUP_REMOVED lines=10> */
.L_x_4188:
[----:B------:R-:W-:Y:S05]  /*39d0*/  BSYNC B1 ;  /* 0x0000000000017941 */ /* 0x000fea0003800000 */
.L_x_4187:
        /* <DEDUP_REMOVED lines=10> */
.L_x_4190:
[----:B------:R-:W-:Y:S05]  /*3a80*/  BSYNC B1 ;  /* 0x0000000000017941 */ /* 0x000fea0003800000 */
.L_x_4189:
[----:B------:R-:W-:Y:S01]  /*3a90*/  ISETP.NE.U32.AND P1, PT, RZ, c[0x0][0x258], PT ;  /* 0x00009600ff007a0c */ /* 0x000fe20003f25070 */
[----:B------:R-:W-:Y:S01]  /*3aa0*/  @P6 FMUL.FTZ R185, R191, c[0x0][0x1ec] ;  /* 0x00007b00bfb96a20 */ /* 0x000fe20000410000 */
[----:B------:R-:W-:Y:S01]  /*3ab0*/  ISETP.NE.U32.AND P0, PT, RZ, c[0x0][0x258], PT ;  /* 0x00009600ff007a0c */ /* 0x000fe20003f05070 */
[----:B------:R-:W-:Y:S01]  /*3ac0*/  @P6 FMUL.FTZ R2, R188, c[0x0][0x1ec] ;  /* 0x00007b00bc026a20 */ /* 0x000fe20000410000 */
[----:B------:R-:W-:Y:S01]  /*3ad0*/  ISETP.NE.AND.EX P1, PT, RZ, c[0x0][0x25c], PT, P1 ;  /* 0x00009700ff007a0c */ /* 0x000fe20003f25310 */
[----:B------:R-:W-:Y:S01]  /*3ae0*/  @P6 FMUL.FTZ R195, R126, R185 ;  /* 0x000000b97ec36220 */ /* 0x000fe20000410000 */
[----:B------:R-:W-:Y:S01]  /*3af0*/  ISETP.NE.AND.EX P0, PT, RZ, c[0x0][0x25c], PT, P0 ;  /* 0x00009700ff007a0c */ /* 0x000fe20003f05300 */
[----:B------:R-:W-:Y:S01]  /*3b00*/  @P6 FMUL.FTZ R184, R190, c[0x0][0x1ec] ;  /* 0x00007b00beb86a20 */ /* 0x000fe20000410000 */
[----:B------:R-:W-:Y:S01]  /*3b10*/  @P6 F2FP.BF16.PACK_AB R194, RZ, R193 ;  /* 0x000000c1ffc2623e */ /* 0x000fe200000010ff */
[C---:B------:R-:W-:Y:S01]  /*3b20*/  @P6 FMUL.FTZ R193, R189.reuse, c[0x0][0x1ec] ;  /* 0x00007b00bdc16a20 */ /* 0x040fe20000410000 */
[----:B------:R-:W-:Y:S01]  /*3b30*/  SEL R172, R189, R172, P0 ;  /* 0x000000acbdac7207 */ /* 0x000fe20000000000 */
[----:B------:R-:W-:Y:S01]  /*3b40*/  @P6 FMUL.FTZ R189, R181, c[0x0][0x1ec] ;  /* 0x00007b00b5bd6a20 */ /* 0x000fe20000410000 */
[----:B------:R-:W-:Y:S01]  /*3b50*/  SEL R168, R183, R168, P0 ;  /* 0x000000a8b7a87207 */ /* 0x000fe20000000000 */
[----:B------:R-:W-:Y:S01]  /*3b60*/  @P6 FMUL.FTZ R221, R128, R193 ;  /* 0x000000c180dd6220 */ /* 0x000fe20000410000 */
[----:B------:R-:W-:Y:S01]  /*3b70*/  SEL R174, R181, R174, P0 ;  /* 0x000000aeb5ae7207 */ /* 0x000fe20000000000 */
[----:B------:R-:W-:Y:S01]  /*3b80*/  @P6 FMUL.FTZ R181, R130, R189 ;  /* 0x000000bd82b56220 */ /* 0x000fe20000410000 */
[----:B------:R-:W-:Y:S01]  /*3b90*/  SEL R170, R191, R170, P0 ;  /* 0x000000aabfaa7207 */ /* 0x000fe20000000000 */
[----:B------:R-:W-:Y:S01]  /*3ba0*/  @P1 IMAD.MOV.U32 R183, RZ, RZ, 0x20 ;  /* 0x00000020ffb71424 */ /* 0x000fe200078e00ff */
[----:B------:R-:W-:Y:S01]  /*3bb0*/  @P6 MOV R191, 0x10 ;  /* 0x0000001000bf6802 */ /* 0x000fe20000000f00 */
[----:B------:R-:W-:Y:S01]  /*3bc0*/  @P6 FMUL.FTZ R220, R127, R2 ;  /* 0x000000027fdc6220 */ /* 0x000fe20000410000 */
[----:B------:R-:W-:Y:S01]  /*3bd0*/  SEL R169, R182, R169, P0 ;  /* 0x000000a9b6a97207 */ /* 0x000fe20000000000 */
[----:B------:R-:W-:Y:S01]  /*3be0*/  @P1 IMAD.WIDE.U32 R182, R8, R183, c[0x0][0x258] ;  /* 0x0000960008b61625 */ /* 0x000fe200078e00b7 */
[----:B------:R-:W-:-:S02]  /*3bf0*/  SEL R171, R188, R171, P0 ;  /* 0x000000abbcab7207 */ /* 0x000fc40000000000 */
[C---:B------:R-:W-:Y:S01]  /*3c00*/  SEL R175, R180.reuse, R175, P0 ;  /* 0x000000afb4af7207 */ /* 0x040fe20000000000 */
[----:B------:R-:W-:Y:S01]  /*3c10*/  @P6 FMUL.FTZ R188, R180, c[0x0][0x1ec] ;  /* 0x00007b00b4bc6a20 */ /* 0x000fe20000410000 */
[----:B------:R-:W-:Y:S01]  /*3c20*/  @P6 F2FP.BF16.PACK_AB R8, RZ, R181 ;  /* 0x000000b5ff08623e */ /* 0x000fe200000010ff */
[----:B------:R-:W-:Y:S01]  /*3c30*/  @P6 IMAD.WIDE.U32 R180, R0, R191, c[0x0][0x248] ;  /* 0x0000920000b46625 */ /* 0x000fe200078e00bf */
[----:B-----5:R-:W-:Y:S01]  /*3c40*/  @P6 PRMT R0, RZ, 0x5410, R164 ;  /* 0x00005410ff006816 */ /* 0x020fe200000000a4 */
[----:B------:R1:W-:Y:S01]  /*3c50*/  @P1 STG.E.128 [R182.64], R168 ;  /* 0x000000a8b6001986 */ /* 0x0003e2000c101d04 */
[----:B------:R-:W-:Y:S01]  /*3c60*/  SEL R173, R190, R173, P0 ;  /* 0x000000adbead7207 */ /* 0x000fe20000000000 */
[----:B------:R-:W-:Y:S01]  /*3c70*/  @P6 FMUL.FTZ R235, R129, R184 ;  /* 0x000000b881eb6220 */ /* 0x000fe20000410000 */
[----:B------:R-:W-:Y:S01]  /*3c80*/  @P6 F2FP.BF16.PACK_AB R192, RZ, R192 ;  /* 0x000000c0ffc0623e */ /* 0x000fe200000010ff */
[----:B------:R-:W-:Y:S01]  /*3c90*/  @P6 FFMA.FTZ R48, R0, R187, R48 ;  /* 0x000000bb00306223 */ /* 0x000fe20000010030 */
[----:B------:R-:W-:Y:S01]  /*3ca0*/  @P6 PRMT R0, RZ, 0x7610, R164 ;  /* 0x00007610ff006816 */ /* 0x000fe200000000a4 */
[----:B------:R-:W-:Y:S01]  /*3cb0*/  @P6 FMUL.FTZ R190, R131, R188 ;  /* 0x000000bc83be6220 */ /* 0x000fe20000410000 */
[----:B------:R-:W-:Y:S01]  /*3cc0*/  @P6 F2FP.BF16.PACK_AB R195, RZ, R195 ;  /* 0x000000c3ffc3623e */ /* 0x000fe200000010ff */
[----:B------:R1:W-:Y:S01]  /*3cd0*/  @P1 STG.E.128 [R182.64+0x10], R172 ;  /* 0x000010acb6001986 */ /* 0x0003e2000c101d04 */
[----:B------:R-:W-:Y:S01]  /*3ce0*/  @P6 F2FP.BF16.PACK_AB R221, RZ, R221 ;  /* 0x000000ddffdd623e */ /* 0x000fe200000010ff */
[----:B------:R-:W-:Y:S01]  /*3cf0*/  @P6 FFMA.FTZ R49, R0, R186, R49 ;  /* 0x000000ba00316223 */ /* 0x000fe20000010031 */
[----:B------:R-:W-:-:S02]  /*3d00*/  @P6 PRMT R0, RZ, 0x5410, R165 ;  /* 0x00005410ff006816 */ /* 0x000fc400000000a5 */
[----:B------:R-:W-:Y:S02]  /*3d10*/  @P6 F2FP.BF16.PACK_AB R220, RZ, R220 ;  /* 0x000000dcffdc623e */ /* 0x000fe400000010ff */
[----:B------:R-:W-:Y:S01]  /*3d20*/  @P6 F2FP.BF16.PACK_AB R235, RZ, R235 ;  /* 0x000000ebffeb623e */ /* 0x000fe200000010ff */
[----:B------:R-:W-:Y:S01]  /*3d30*/  @P6 FFMA.FTZ R50, R0, R185, R50 ;  /* 0x000000b900326223 */ /* 0x000fe20000010032 */
[----:B------:R-:W-:Y:S02]  /*3d40*/  @P6 PRMT R176, R192, 0x7610, R176 ;  /* 0x00007610c0b06816 */ /* 0x000fe400000000b0 */
[----:B------:R-:W-:Y:S02]  /*3d50*/  @P6 PRMT R177, R195, 0x7610, R177 ;  /* 0x00007610c3b16816 */ /* 0x000fe400000000b1 */
[----:B------:R-:W-:Y:S02]  /*3d60*/  @P6 PRMT R178, R221, 0x7610, R178 ;  /* 0x00007610ddb26816 */ /* 0x000fe400000000b2 */
[----:B------:R-:W-:-:S02]  /*3d70*/  @P6 F2FP.BF16.PACK_AB R190, RZ, R190 ;  /* 0x000000beffbe623e */ /* 0x000fc400000010ff */
[----:B------:R-:W-:Y:S02]  /*3d80*/  @P6 PRMT R179, R8, 0x7610, R179 ;  /* 0x0000761008b36816 */ /* 0x000fe400000000b3 */
[----:B------:R-:W-:Y:S02]  /*3d90*/  @P6 PRMT R0, RZ, 0x7610, R165 ;  /* 0x00007610ff006816 */ /* 0x000fe400000000a5 */
[----:B------:R-:W-:Y:S02]  /*3da0*/  @P6 PRMT R176, R176, 0x5410, R194 ;  /* 0x00005410b0b06816 */ /* 0x000fe400000000c2 */
[----:B------:R-:W-:Y:S01]  /*3db0*/  @P6 PRMT R177, R177, 0x5410, R220 ;  /* 0x00005410b1b16816 */ /* 0x000fe200000000dc */
[----:B------:R-:W-:Y:S01]  /*3dc0*/  @P6 FFMA.FTZ R51, R0, R2, R51 ;  /* 0x0000000200336223 */ /* 0x000fe20000010033 */
[----:B------:R-:W-:Y:S02]  /*3dd0*/  @P6 PRMT R178, R178, 0x5410, R235 ;  /* 0x00005410b2b26816 */ /* 0x000fe400000000eb */
[----:B------:R-:W-:-:S02]  /*3de0*/  @P6 PRMT R179, R179, 0x5410, R190 ;  /* 0x00005410b3b36816 */ /* 0x000fc400000000be */
[----:B------:R-:W-:-:S03]  /*3df0*/  @P6 PRMT R0, RZ, 0x5410, R166 ;  /* 0x00005410ff006816 */ /* 0x000fc600000000a6 */
[----:B------:R1:W-:Y:S02]  /*3e00*/  @P6 STG.E.128 [R180.64], R176 ;  /* 0x000000b0b4006986 */ /* 0x0003e4000c101d04 */
[----:B------:R-:W-:Y:S01]  /*3e10*/  @P6 FFMA.FTZ R44, R0, R193, R44 ;  /* 0x000000c1002c6223 */ /* 0x000fe2000001002c */
[----:B------:R-:W-:-:S05]  /*3e20*/  @P6 PRMT R0, RZ, 0x7610, R166 ;  /* 0x00007610ff006816 */ /* 0x000fca00000000a6 */
[----:B------:R-:W-:Y:S01]  /*3e30*/  @P6 FFMA.FTZ R45, R0, R184, R45 ;  /* 0x000000b8002d6223 */ /* 0x000fe2000001002d */
[----:B------:R-:W-:-:S05]  /*3e40*/  @P6 PRMT R0, RZ, 0x5410, R167 ;  /* 0x00005410ff006816 */ /* 0x000fca00000000a7 */
[----:B------:R-:W-:Y:S01]  /*3e50*/  @P6 FFMA.FTZ R46, R0, R189, R46 ;  /* 0x000000bd002e6223 */ /* 0x000fe2000001002e */
[----:B------:R-:W-:-:S05]  /*3e60*/  @P6 PRMT R0, RZ, 0x7610, R167 ;  /* 0x00007610ff006816 */ /* 0x000fca00000000a7 */
[----:B------:R-:W-:Y:S02]  /*3e70*/  @P6 FFMA.FTZ R47, R0, R188, R47 ;  /* 0x000000bc002f6223 */ /* 0x000fe4000001002f */
.L_x_4172:
[----:B-1----:R-:W-:Y:S05]  /*3e80*/  BSYNC B0 ;  /* 0x0000000000007941 */ /* 0x002fea0003800000 */
.L_x_4171:
[----:B------:R-:W-:Y:S02]  /*3e90*/  IADD3 R4, R4, c[0x0][0x160], RZ ;  /* 0x0000580004047a10 */ /* 0x000fe40007ffe0ff */
[----:B------:R-:W-:Y:S02]  /*3ea0*/  LOP3.LUT P1, RZ, R3, 0xff, RZ, 0xc0, !PT ;  /* 0x000000ff03ff7812 */ /* 0x000fe4000782c0ff */
[----:B------:R-:W-:Y:S02]  /*3eb0*/  ISETP.GE.AND P0, PT, R4, c[0x0][0x164], PT ;  /* 0x0000590004007a0c */ /* 0x000fe40003f06270 */
[----:B------:R-:W-:-:S11]  /*3ec0*/  SEL R3, RZ, 0x1, P1 ;  /* 0x00000001ff037807 */ /* 0x000fd60000800000 */
[----:B0-----:R-:W-:Y:S01]  /*3ed0*/  @P0 CALL.REL.NOINC `(.L_x_4115) ;  /* 0x0000001000000944 */ /* 0x001fe20003c00000 */
[----:B------:R-:W-:Y:S05]  /*3ee0*/  BRA `(.L_x_4191) ;  /* 0xffffc5f000007947 */ /* 0x000fea000383ffff */
.L_x_4115:
        /* <DEDUP_REMOVED lines=19> */
.L_x_4193:
[----:B------:R-:W-:Y:S05]  /*4020*/  BSYNC B0 ;  /* 0x0000000000007941 */ /* 0x000fea0003800000 */
.L_x_4192:
        /* <DEDUP_REMOVED lines=13> */
.L_x_4195:
[----:B------:R-:W-:Y:S05]  /*4100*/  BSYNC B0 ;  /* 0x0000000000007941 */ /* 0x000fea0003800000 */
.L_x_4194:
[----:B------:R-:W-:Y:S05]  /*4110*/  @!P4 EXIT ;  /* 0x000000000000c94d */ /* 0x000fea0003800000 */
[----:B0-----:R-:W-:-:S04]  /*4120*/  IMAD.MOV.U32 R7, RZ, RZ, 0x20 ;  /* 0x00000020ff077424 */ /* 0x001fc800078e00ff */
        /* <DEDUP_REMOVED lines=10> */
.L_x_4129:
[----:B------:R-:W-:Y:S01]  /*41d0*/  HFMA2.MMA R190, -RZ, RZ, 0, 9.5367431640625e-07 ;  /* 0x00000010ffbe7435 */ /* 0x000fe200000001ff */
[----:B------:R-:W-:Y:S01]  /*41e0*/  MOV R185, R221 ;  /* 0x000000dd00b97202 */ /* 0x000fe20000000f00 */
[----:B------:R-:W-:Y:S01]  /*41f0*/  IMAD.MOV.U32 R192, RZ, RZ, -0x1 ;  /* 0xffffffffffc07424 */ /* 0x000fe200078e00ff */
[----:B------:R-:W-:-:S02]  /*4200*/  MOV R189, 0x1f ;  /* 0x0000001f00bd7802 */ /* 0x000fc40000000f00 */
[----:B--2---:R-:W-:Y:S02]  /*4210*/  MOV R180, 0x4230 ;  /* 0x0000423000b47802 */ /* 0x004fe40000000f00 */
[----:B01---5:R-:W-:Y:S05]  /*4220*/  CALL.REL.NOINC `($__internal_86_$__cuda_sm70_shflsync_down_p) ;  /* 0x0000046000007944 */ /* 0x023fea0003c00000 */
[----:B-1----:R-:W-:Y:S01]  /*4230*/  MOV R184, R185 ;  /* 0x000000b900b87202 */ /* 0x002fe20000000f00 */
[----:B0-----:R-:W-:Y:S05]  /*4240*/  BRA `(.L_x_4196) ;  /* 0xffffd55000007947 */ /* 0x001fea000383ffff */
.L_x_4130:
[----:B------:R-:W-:Y:S01]  /*4250*/  HFMA2.MMA R190, -RZ, RZ, 0, 9.5367431640625e-07 ;  /* 0x00000010ffbe7435 */ /* 0x000fe200000001ff */
[----:B------:R-:W-:Y:S01]  /*4260*/  MOV R185, R220 ;  /* 0x000000dc00b97202 */ /* 0x000fe20000000f00 */
[----:B------:R-:W-:Y:S01]  /*4270*/  IMAD.MOV.U32 R189, RZ, RZ, 0x1f ;  /* 0x0000001fffbd7424 */ /* 0x000fe200078e00ff */
[----:B------:R-:W-:Y:S02]  /*4280*/  MOV R192, 0xffffffff ;  /* 0xffffffff00c07802 */ /* 0x000fe40000000f00 */
[----:B--2---:R-:W-:Y:S02]  /*4290*/  MOV R180, 0x42b0 ;  /* 0x000042b000b47802 */ /* 0x004fe40000000f00 */
[----:B01-345:R-:W-:Y:S05]  /*42a0*/  CALL.REL.NOINC `($__internal_86_$__cuda_sm70_shflsync_down_p) ;  /* 0x000003e000007944 */ /* 0x03bfea0003c00000 */
[----:B------:R-:W-:Y:S01]  /*42b0*/  FADD.FTZ R184, R184, R221 ;  /* 0x000000ddb8b87221 */ /* 0x000fe20000010000 */
[----:B0-----:R-:W-:Y:S01]  /*42c0*/  HFMA2.MMA R190, -RZ, RZ, 0, 4.76837158203125e-07 ;  /* 0x00000008ffbe7435 */ /* 0x001fe200000001ff */
[----:B-1----:R-:W-:Y:S01]  /*42d0*/  FADD.FTZ R220, R220, R185 ;  /* 0x000000b9dcdc7221 */ /* 0x002fe20000010000 */
[----:B------:R-:W-:Y:S01]  /*42e0*/  MOV R189, 0x1f ;  /* 0x0000001f00bd7802 */ /* 0x000fe20000000f00 */
[----:B------:R-:W-:Y:S01]  /*42f0*/  IMAD.MOV.U32 R192, RZ, RZ, -0x1 ;  /* 0xffffffffffc07424 */ /* 0x000fe200078e00ff */
[----:B------:R-:W-:-:S02]  /*4300*/  MOV R185, R184 ;  /* 0x000000b800b97202 */ /* 0x000fc40000000f00 */
[----:B------:R-:W-:Y:S02]  /*4310*/  MOV R180, 0x4330 ;  /* 0x0000433000b47802 */ /* 0x000fe40000000f00 */
[----:B------:R-:W-:Y:S05]  /*4320*/  CALL.REL.NOINC `($__internal_86_$__cuda_sm70_shflsync_down_p) ;  /* 0x0000036000007944 */ /* 0x000fea0003c00000 */
[----:B0-----:R-:W-:Y:S01]  /*4330*/  HFMA2.MMA R189, -RZ, RZ, 0, 1.847743988037109375e-06 ;  /* 0x0000001fffbd7435 */ /* 0x001fe200000001ff */
[----:B-1----:R-:W-:Y:S01]  /*4340*/  MOV R183, R185 ;  /* 0x000000b900b77202 */ /* 0x002fe20000000f00 */
[----:B------:R-:W-:Y:S01]  /*4350*/  IMAD.MOV.U32 R190, RZ, RZ, 0x8 ;  /* 0x00000008ffbe7424 */ /* 0x000fe200078e00ff */
[----:B------:R-:W-:Y:S02]  /*4360*/  MOV R185, R220 ;  /* 0x000000dc00b97202 */ /* 0x000fe40000000f00 */
[----:B------:R-:W-:Y:S02]  /*4370*/  MOV R192, 0xffffffff ;  /* 0xffffffff00c07802 */ /* 0x000fe40000000f00 */
[----:B------:R-:W-:Y:S02]  /*4380*/  MOV R180, 0x43a0 ;  /* 0x000043a000b47802 */ /* 0x000fe40000000f00 */
[----:B------:R-:W-:Y:S05]  /*4390*/  CALL.REL.NOINC `($__internal_86_$__cuda_sm70_shflsync_down_p) ;  /* 0x000002f000007944 */ /* 0x000fea0003c00000 */
[----:B------:R-:W-:Y:S01]  /*43a0*/  FADD.FTZ R184, R183, R184 ;  /* 0x000000b8b7b87221 */ /* 0x000fe20000010000 */
[----:B0-----:R-:W-:Y:S01]  /*43b0*/  HFMA2.MMA R190, -RZ, RZ, 0, 2.384185791015625e-07 ;  /* 0x00000004ffbe7435 */ /* 0x001fe200000001ff */
[----:B-1----:R-:W-:Y:S01]  /*43c0*/  FADD.FTZ R220, R220, R185 ;  /* 0x000000b9dcdc7221 */ /* 0x002fe20000010000 */
[----:B------:R-:W-:Y:S01]  /*43d0*/  MOV R192, 0xffffffff ;  /* 0xffffffff00c07802 */ /* 0x000fe20000000f00 */
[----:B------:R-:W-:Y:S01]  /*43e0*/  IMAD.MOV.U32 R189, RZ, RZ, 0x1f ;  /* 0x0000001fffbd7424 */ /* 0x000fe200078e00ff */
[----:B------:R-:W-:-:S02]  /*43f0*/  MOV R185, R184 ;  /* 0x000000b800b97202 */ /* 0x000fc40000000f00 */
[----:B------:R-:W-:Y:S02]  /*4400*/  MOV R180, 0x4420 ;  /* 0x0000442000b47802 */ /* 0x000fe40000000f00 */
[----:B------:R-:W-:Y:S05]  /*4410*/  CALL.REL.NOINC `($__internal_86_$__cuda_sm70_shflsync_down_p) ;  /* 0x0000027000007944 */ /* 0x000fea0003c00000 */
[----:B0-----:R-:W-:Y:S01]  /*4420*/  HFMA2.MMA R190, -RZ, RZ, 0, 2.384185791015625e-07 ;  /* 0x00000004ffbe7435 */ /* 0x001fe200000001ff */
[----:B-1----:R-:W-:Y:S01]  /*4430*/  MOV R183, R185 ;  /* 0x000000b900b77202 */ /* 0x002fe20000000f00 */
[----:B------:R-:W-:Y:S01]  /*4440*/  IMAD.MOV.U32 R185, RZ, RZ, R220 ;  /* 0x000000ffffb97224 */ /* 0x000fe200078e00dc */
[----:B------:R-:W-:Y:S02]  /*4450*/  MOV R189, 0x1f ;  /* 0x0000001f00bd7802 */ /* 0x000fe40000000f00 */
[----:B------:R-:W-:Y:S02]  /*4460*/  MOV R192, 0xffffffff ;  /* 0xffffffff00c07802 */ /* 0x000fe40000000f00 */
[----:B------:R-:W-:Y:S02]  /*4470*/  MOV R180, 0x4490 ;  /* 0x0000449000b47802 */ /* 0x000fe40000000f00 */
[----:B------:R-:W-:Y:S05]  /*4480*/  CALL.REL.NOINC `($__internal_86_$__cuda_sm70_shflsync_down_p) ;  /* 0x0000020000007944 */ /* 0x000fea0003c00000 */
[----:B------:R-:W-:Y:S01]  /*4490*/  FADD.FTZ R184, R183, R184 ;  /* 0x000000b8b7b87221 */ /* 0x000fe20000010000 */
[----:B0-----:R-:W-:Y:S01]  /*44a0*/  HFMA2.MMA R189, -RZ, RZ, 0, 1.847743988037109375e-06 ;  /* 0x0000001fffbd7435 */ /* 0x001fe200000001ff */
[----:B-1----:R-:W-:Y:S01]  /*44b0*/  FADD.FTZ R188, R220, R185 ;  /* 0x000000b9dcbc7221 */ /* 0x002fe20000010000 */
[----:B------:R-:W-:Y:S01]  /*44c0*/  MOV R192, 0xffffffff ;  /* 0xffffffff00c07802 */ /* 0x000fe20000000f00 */
[----:B------:R-:W-:Y:S01]  /*44d0*/  IMAD.MOV.U32 R190, RZ, RZ, 0x2 ;  /* 0x00000002ffbe7424 */ /* 0x000fe200078e00ff */
[----:B------:R-:W-:-:S02]  /*44e0*/  MOV R185, R184 ;  /* 0x000000b800b97202 */ /* 0x000fc40000000f00 */
[----:B------:R-:W-:Y:S02]  /*44f0*/  MOV R180, 0x4510 ;  /* 0x0000451000b47802 */ /* 0x000fe40000000f00 */
[----:B------:R-:W-:Y:S05]  /*4500*/  CALL.REL.NOINC `($__internal_86_$__cuda_sm70_shflsync_down_p) ;  /* 0x0000018000007944 */ /* 0x000fea0003c00000 */
[----:B0-----:R-:W-:Y:S01]  /*4510*/  HFMA2.MMA R190, -RZ, RZ, 0, 1.1920928955078125e-07 ;  /* 0x00000002ffbe7435 */ /* 0x001fe200000001ff */
[----:B-1----:R-:W-:Y:S01]  /*4520*/  IMAD.MOV.U32 R183, RZ, RZ, R185 ;  /* 0x000000ffffb77224 */ /* 0x002fe200078e00b9 */
[----:B------:R-:W-:Y:S01]  /*4530*/  MOV R185, R188 ;  /* 0x000000bc00b97202 */ /* 0x000fe20000000f00 */
[----:B------:R-:W-:Y:S01]  /*4540*/  IMAD.MOV.U32 R192, RZ, RZ, -0x1 ;  /* 0xffffffffffc07424 */ /* 0x000fe200078e00ff */
[----:B------:R-:W-:Y:S02]  /*4550*/  MOV R189, 0x1f ;  /* 0x0000001f00bd7802 */ /* 0x000fe40000000f00 */
[----:B------:R-:W-:Y:S02]  /*4560*/  MOV R180, 0x4580 ;  /* 0x0000458000b47802 */ /* 0x000fe40000000f00 */
[----:B------:R-:W-:Y:S05]  /*4570*/  CALL.REL.NOINC `($__internal_86_$__cuda_sm70_shflsync_down_p) ;  /* 0x0000011000007944 */ /* 0x000fea0003c00000 */
[----:B------:R-:W-:Y:S01]  /*4580*/  FADD.FTZ R186, R183, R184 ;  /* 0x000000b8b7ba7221 */ /* 0x000fe20000010000 */
[----:B0-----:R-:W-:Y:S01]  /*4590*/  HFMA2.MMA R190, -RZ, RZ, 0, 5.9604644775390625e-08 ;  /* 0x00000001ffbe7435 */ /* 0x001fe200000001ff */
[----:B-1----:R-:W-:Y:S01]  /*45a0*/  FADD.FTZ R188, R188, R185 ;  /* 0x000000b9bcbc7221 */ /* 0x002fe20000010000 */
[----:B------:R-:W-:Y:S01]  /*45b0*/  MOV R189, 0x1f ;  /* 0x0000001f00bd7802 */ /* 0x000fe20000000f00 */
[----:B------:R-:W-:Y:S01]  /*45c0*/  IMAD.MOV.U32 R185, RZ, RZ, R186 ;  /* 0x000000ffffb97224 */ /* 0x000fe200078e00ba */
[----:B------:R-:W-:-:S02]  /*45d0*/  MOV R192, 0xffffffff ;  /* 0xffffffff00c07802 */ /* 0x000fc40000000f00 */
[----:B------:R-:W-:Y:S02]  /*45e0*/  MOV R180, 0x4600 ;  /* 0x0000460000b47802 */ /* 0x000fe40000000f00 */
[----:B------:R-:W-:Y:S05]  /*45f0*/  CALL.REL.NOINC `($__internal_86_$__cuda_sm70_shflsync_down_p) ;  /* 0x0000009000007944 */ /* 0x000fea0003c00000 */
[----:B0-----:R-:W-:Y:S01]  /*4600*/  HFMA2.MMA R190, -RZ, RZ, 0, 5.9604644775390625e-08 ;  /* 0x00000001ffbe7435 */ /* 0x001fe200000001ff */
[----:B-1----:R-:W-:Y:S01]  /*4610*/  MOV R187, R185 ;  /* 0x000000b900bb7202 */ /* 0x002fe20000000f00 */
[----:B------:R-:W-:Y:S01]  /*4620*/  IMAD.MOV.U32 R189, RZ, RZ, 0x1f ;  /* 0x0000001fffbd7424 */ /* 0x000fe200078e00ff */
[----:B------:R-:W-:Y:S02]  /*4630*/  MOV R185, R188 ;  /* 0x000000bc00b97202 */ /* 0x000fe40000000f00 */
[----:B------:R-:W-:Y:S02]  /*4640*/  MOV R192, 0xffffffff ;  /* 0xffffffff00c07802 */ /* 0x000fe40000000f00 */
[----:B------:R-:W-:Y:S02]  /*4650*/  MOV R180, 0x4670 ;  /* 0x0000467000b47802 */ /* 0x000fe40000000f00 */
[----:B------:R-:W-:Y:S05]  /*4660*/  CALL.REL.NOINC `($__internal_86_$__cuda_sm70_shflsync_down_p) ;  /* 0x0000002000007944 */ /* 0x000fea0003c00000 */
[----:B-1----:R-:W-:Y:S01]  /*4670*/  MOV R221, R185 ;  /* 0x000000b900dd7202 */ /* 0x002fe20000000f00 */
[----:B0-----:R-:W-:Y:S05]  /*4680*/  BRA `(.L_x_4197) ;  /* 0xffffd23000007947 */ /* 0x001fea000383ffff */
        .weak           $__internal_86_$__cuda_sm70_shflsync_down_p
        .type           $__internal_86_$__cuda_sm70_shflsync_down_p,@function
        .size           $__internal_86_$__cuda_sm70_shflsync_down_p,(.L_x_9340 - $__internal_86_$__cuda_sm70_shflsync_down_p)
$__internal_86_$__cuda_sm70_shflsync_down_p:
[----:B------:R-:W-:Y:S01]  /*4690*/  HFMA2.MMA R181, -RZ, RZ, 0, 0 ;  /* 0x00000000ffb57435 */ /* 0x000fe200000001ff */
[----:B------:R-:W-:Y:S04]  /*46a0*/  WARPSYNC R192 ;  /* 0x000000c000007348 */ /* 0x000fe80003800000 */
[----:B------:R0:W1:Y:S01]  /*46b0*/  SHFL.DOWN PT, R185, R185, R190, R189 ;  /* 0x080000beb9b97389 */ /* 0x00006200000e00bd */
[----:B------:R-:W-:Y:S05]  /*46c0*/  RET.REL.NODEC R180 `(_ZN10layer_norm13ln_bwd_kernelINS_13Kernel_traitsIf13__nv_bfloat16fS2_fjLj6144ELj1ELj1ELj8ELj16ENS_18Kernel_traits_baseILj6144EfS2_fS2_fjLj256EEEEELb0ELb1ELb1ELb0EEEvNS_9BwdParamsE) ;  /* 0xffffb930b4007950 */ /* 0x000fea0003c3ffff */
.L_x_4198:
        /* <DEDUP_REMOVED lines=11> */
.L_x_9340:


//--------------------- .text._ZN10layer_norm13ln_bwd_kernelINS_13Kernel_traitsIf13__nv_bfloat16fS2_fjLj6144ELj1ELj1ELj8ELj16ENS_18Kernel_traits_baseILj6144EfS2_fS2_fjLj256EEEEELb0ELb1ELb1ELb1EEEvNS_9BwdParamsE --------------------------
	.section	.text._ZN10layer_norm13ln_bwd_kernelINS_13Kernel_traitsIf13__nv_bfloat16fS2_fjLj6144ELj1ELj1ELj8ELj16ENS_18Kernel_traits_baseILj6144EfS2_fS2_fjLj256EEEEELb0ELb1ELb1ELb1EEEvNS_9BwdParamsE,"ax",@progbits
	.sectioninfo	@"SHI_REGISTERS=250"
	.align	128
        .global         _ZN10layer_norm13ln_bwd_kernelINS_13Kernel_traitsIf13__nv_bfloat16fS2_fjLj6144ELj1ELj1ELj8ELj16ENS_18Kernel_traits_baseILj6144EfS2_fS2_fjLj256EEEEELb0ELb1ELb1ELb1EEEvNS_9BwdParamsE
        .type           _ZN10layer_norm13ln_bwd_kernelINS_13Kernel_traitsIf13__nv_bfloat16fS2_fjLj6144ELj1ELj1ELj8ELj16ENS_18Kernel_traits_baseILj6144EfS2_fS2_fjLj256EEEEELb0ELb1ELb1ELb1EEEvNS_9BwdParamsE,@function
        .size           _ZN10layer_norm13ln_bwd_kernelINS_13Kernel_traitsIf13__nv_bfloat16fS2_fjLj6144ELj1ELj1ELj8ELj16ENS_18Kernel_traits_baseILj6144EfS2_fS2_fjLj256EEEEELb0ELb1ELb1ELb1EEEvNS_9BwdParamsE,(.L_x_9341 - _ZN10layer_norm13ln_bwd_kernelINS_13Kernel_traitsIf13__nv_bfloat16fS2_fjLj6144ELj1ELj1ELj8ELj16ENS_18Kernel_traits_baseILj6144EfS2_fS2_fjLj256EEEEELb0ELb1ELb1ELb1EEEvNS_9BwdParamsE)
        .other          _ZN10layer_norm13ln_bwd_kernelINS_13Kernel_traitsIf13__nv_bfloat16fS2_fjLj6144ELj1ELj1ELj8ELj16ENS_18Kernel_traits_baseILj6144EfS2_fS2_fjLj256EEEEELb0ELb1ELb1ELb1EEEvNS_9BwdParamsE,@"STO_CUDA_ENTRY STV_DEFAULT"
_ZN10layer_norm13ln_bwd_kernelINS_13Kernel_traitsIf13__nv_bfloat16fS2_fjLj6144ELj1ELj1ELj8ELj16ENS_18Kernel_traits_baseILj6144EfS2_fS2_fjLj256EEEEELb0ELb1ELb1ELb1EEEvNS_9BwdParamsE:
.text._ZN10layer_norm13ln_bwd_kernelINS_13Kernel_traitsIf13__nv_bfloat16fS2_fjLj6144ELj1ELj1ELj8ELj16ENS_18Kernel_traits_baseILj6144EfS2_fS2_fjLj256EEEEELb0ELb1ELb1ELb1EEEvNS_9BwdParamsE:
        /* <DEDUP_REMOVED lines=44> */
.L_x_4199:
        /* <DEDUP_REMOVED lines=56> */
.L_x_4254:
[----:B------:R-:W-:-:S05]  /*0640*/  MOV R189, 0x4 ;  /* 0x0000000400bd7802 */ /* 0x000fca0000000f00 */
        /* <DEDUP_REMOVED lines=11> */
[----:B------:R-:W-:-:S02]  /*0700*/  LEA.HI.SX32 R235, R187, R186, 0x1d ;  /* 0x000000babbeb7211 */ /* 0x000fc400078feaff */
[----:B------:R-:W-:Y:S02]  /*0710*/  MOV R187, 0x20 ;  /* 0x0000002000bb7802 */ /* 0x000fe40000000f00 */
[C---:B------:R-:W-:Y:S02]  /*0720*/  IADD3 R234, R235.reuse, 0x100, RZ ;  /* 0x00000100ebea7810 */ /* 0x040fe40007ffe0ff */
[C---:B------:R-:W-:Y:S01]  /*0730*/  IADD3 R228, R235.reuse, 0x200, RZ ;  /* 0x00000200ebe47810 */ /* 0x040fe20007ffe0ff */
[----:B0-----:R-:W-:-:S04]  /*0740*/  IMAD.WIDE.U32 R184, R235, R187, c[0x0][0x218] ;  /* 0x00008600ebb87625 */ /* 0x001fc800078e00bb */
        /* <DEDUP_REMOVED lines=16> */
.L_x_4202:
[----:B------:R-:W-:Y:S01]  /*0850*/  IADD3 R2, R188, -0x1, RZ ;  /* 0xffffffffbc027810 */ /* 0x000fe20007ffe0ff */
[----:B------:R-:W-:-:S04]  /*0860*/  HFMA2.MMA R7, -RZ, RZ, 0, 9.5367431640625e-07 ;  /* 0x00000010ff077435 */ /* 0x000fc800000001ff */
[----:B------:R-:W-:Y:S02]  /*0870*/  IMAD R4, R2, c[0x0][0x168], RZ ;  /* 0x00005a0002047a24 */ /* 0x000fe400078e02ff */
[----:B------:R-:W-:-:S03]  /*0880*/  IMAD.WIDE R2, R232, R189, c[0x0][0x1a0] ;  /* 0x00006800e8027625 */ /* 0x000fc600078e02bd */
[----:B------:R-:W-:Y:S01]  /*0890*/  SHF.R.S32.HI R5, RZ, 0x1f, R4 ;  /* 0x0000001fff057819 */ /* 0x000fe20000011404 */
[-C--:B------:R-:W-:Y:S01]  /*08a0*/  IMAD.WIDE.U32 R208, R235, R187.reuse, c[0x0][0x188] ;  /* 0x00006200ebd07625 */ /* 0x080fe200078e00bb */
[----:B------:R0:W2:Y:S02]  /*08b0*/  LDG.E R212, [R2.64] ;  /* 0x0000000402d47981 */ /* 0x0000a4000c1e1900 */
[----:B------:R-:W-:Y:S01]  /*08c0*/  LEA.HI R5, R5, R4, RZ, 0x3 ;  /* 0x0000000405057211 */ /* 0x000fe200078f18ff */
[----:B------:R-:W-:Y:S01]  /*08d0*/  IMAD.WIDE.U32 R210, R234, R187, c[0x0][0x188] ;  /* 0x00006200ead27625 */ /* 0x000fe200078e00bb */
[----:B------:R2:W3:Y:S02]  /*08e0*/  LDG.E.128 R196, [R208.64+0x10] ;  /* 0x00001004d0c47981 */ /* 0x0004e4000c1e1d00 */
[----:B------:R-:W-:Y:S02]  /*08f0*/  LEA.HI.SX32 R4, R5, R186, 0x1d ;  /* 0x000000ba05047211 */ /* 0x000fe400078feaff */
[----:B------:R-:W4:Y:S03]  /*0900*/  LDG.E.128 R12, [R210.64] ;  /* 0x00000004d20c7981 */ /* 0x000f26000c1e1d00 */
[C---:B------:R-:W-:Y:S01]  /*0910*/  IMAD.WIDE.U32 R200, R4.reuse, R7, c[0x0][0x208] ;  /* 0x0000820004c87625 */ /* 0x040fe200078e0007 */
[C---:B------:R-:W-:Y:S01]  /*0920*/  IADD3 R8, R4.reuse, 0x100, RZ ;  /* 0x0000010004087810 */ /* 0x040fe20007ffe0ff */
[----:B------:R2:W4:Y:S01]  /*0930*/  LDG.E.128 R204, [R208.64] ;  /* 0x00000004d0cc7981 */ /* 0x000522000c1e1d00 */
[----:B------:R-:W-:-:S03]  /*0940*/  IADD3 R4, R4, 0x200, RZ ;  /* 0x0000020004047810 */ /* 0x000fc60007ffe0ff */
[----:B------:R-:W4:Y:S01]  /*0950*/  LDG.E.128 R200, [R200.64] ;  /* 0x00000004c8c87981 */ /* 0x000f22000c1e1d00 */
[----:B0-----:R-:W-:-:S03]  /*0960*/  IMAD.WIDE.U32 R2, R228, R187, c[0x0][0x188] ;  /* 0x00006200e4027625 */ /* 0x001fc600078e00bb */
[----:B------:R0:W4:Y:S01]  /*0970*/  LDG.E.128 R188, [R210.64+0x10] ;  /* 0x00001004d2bc7981 */ /* 0x000122000c1e1d00 */
[----:B------:R-:W-:-:S03]  /*0980*/  IMAD.WIDE.U32 R4, R4, R7, c[0x0][0x208] ;  /* 0x0000820004047625 */ /* 0x000fc600078e0007 */
[----:B------:R1:W4:Y:S01]  /*0990*/  LDG.E.128 R16, [R2.64] ;  /* 0x0000000402107981 */ /* 0x000322000c1e1d00 */
[----:B------:R-:W-:-:S03]  /*09a0*/  IMAD.WIDE.U32 R8, R8, R7, c[0x0][0x208] ;  /* 0x0000820008087625 */ /* 0x000fc600078e0007 */
[----:B------:R-:W4:Y:S04]  /*09b0*/  LDG.E.128 R4, [R4.64] ;  /* 0x0000000404047981 */ /* 0x000f28000c1e1d00 */
        /* <DEDUP_REMOVED lines=13> */
[C---:B------:R-:W-:Y:S02]  /*0a90*/  FADD.FTZ R218, -R208.reuse, R199 ;  /* 0x000000c7d0da7221 */ /* 0x040fe40000010100 */
[C---:B------:R-:W-:Y:S02]  /*0aa0*/  FADD.FTZ R196, -R208.reuse, R196 ;  /* 0x000000c4d0c47221 */ /* 0x040fe40000010100 */
[C---:B----4-:R-:W-:Y:S01]  /*0ab0*/  FADD.FTZ R204, -R208.reuse, R204 ;  /* 0x000000ccd0cc7221 */ /* 0x050fe20000010100 */
[--C-:B0-----:R-:W-:Y:S02]  /*0ac0*/  PRMT R181, RZ, 0x5410, R202.reuse ;  /* 0x00005410ffb57816 */ /* 0x101fe400000000ca */
[----:B------:R-:W-:Y:S01]  /*0ad0*/  PRMT R180, RZ, 0x7610, R202 ;  /* 0x00007610ffb47816 */ /* 0x000fe200000000ca */
[C---:B------:R-:W-:Y:S01]  /*0ae0*/  FADD.FTZ R202, -R208.reuse, R12 ;  /* 0x0000000cd0ca7221 */ /* 0x040fe20000010100 */
[--C-:B------:R-:W-:Y:S01]  /*0af0*/  PRMT R185, RZ, 0x5410, R200.reuse ;  /* 0x00005410ffb97816 */ /* 0x100fe200000000c8 */
[----:B------:R-:W-:Y:S01]  /*0b00*/  FADD.FTZ R226, -R208, R205 ;  /* 0x000000cdd0e27221 */ /* 0x000fe20000010100 */
[--C-:B-1----:R-:W-:Y:S01]  /*0b10*/  PRMT R3, RZ, 0x5410, R203.reuse ;  /* 0x00005410ff037816 */ /* 0x102fe200000000cb */
[C---:B-----5:R-:W-:Y:S01]  /*0b20*/  FMUL.FTZ R219, R229.reuse, R198 ;  /* 0x000000c6e5db7220 */ /* 0x060fe20000410000 */
[----:B------:R-:W-:Y:S01]  /*0b30*/  PRMT R2, RZ, 0x7610, R203 ;  /* 0x00007610ff027816 */ /* 0x000fe200000000cb */
[C---:B------:R-:W-:Y:S01]  /*0b40*/  FMUL.FTZ R218, R229.reuse, R218 ;  /* 0x000000dae5da7220 */ /* 0x040fe20000410000 */
[----:B------:R-:W-:Y:S01]  /*0b50*/  PRMT R200, RZ, 0x7610, R200 ;  /* 0x00007610ffc87816 */ /* 0x000fe200000000c8 */
[----:B------:R-:W-:-:S02]  /*0b60*/  FMUL.FTZ R217, R229, R202 ;  /* 0x000000cae5d97220 */ /* 0x000fc40000410000 */
[C---:B------:R-:W-:Y:S02]  /*0b70*/  FMUL.FTZ R227, R229.reuse, R204 ;  /* 0x000000cce5e37220 */ /* 0x040fe40000410000 */
[----:B------:R-:W-:Y:S01]  /*0b80*/  FMUL.FTZ R202, R88, R185 ;  /* 0x000000b958ca7220 */ /* 0x000fe20000410000 */
[----:B------:R-:W-:Y:S01]  /*0b90*/  PRMT R183, RZ, 0x5410, R201 ;  /* 0x00005410ffb77816 */ /* 0x000fe200000000c9 */
[----:B------:R-:W-:Y:S01]  /*0ba0*/  FADD.FTZ R242, -R208, R19 ;  /* 0x00000013d0f27221 */ /* 0x000fe20000010100 */
[----:B------:R-:W-:Y:S01]  /*0bb0*/  PRMT R182, RZ, 0x7610, R201 ;  /* 0x00007610ffb67816 */ /* 0x000fe200000000c9 */
[C---:B------:R-:W-:Y:S02]  /*0bc0*/  FMUL.FTZ R221, R229.reuse, R196 ;  /* 0x000000c4e5dd7220 */ /* 0x040fe40000410000 */
[----:B------:R-:W-:Y:S02]  /*0bd0*/  FMUL.FTZ R226, R229, R226 ;  /* 0x000000e2e5e27220 */ /* 0x000fe40000410000 */
[----:B------:R-:W-:-:S02]  /*0be0*/  FADD.FTZ R122, R122, R3 ;  /* 0x000000037a7a7221 */ /* 0x000fc40000010000 */
[-C--:B------:R-:W-:Y:S02]  /*0bf0*/  FFMA.FTZ R98, R219, R3.reuse, R98 ;  /* 0x00000003db627223 */ /* 0x080fe40000010062 */
[----:B------:R-:W-:Y:S02]  /*0c00*/  FMUL.FTZ R196, R86, R3 ;  /* 0x0000000356c47220 */ /* 0x000fe40000410000 */
[----:B------:R-:W-:Y:S02]  /*0c10*/  FADD.FTZ R123, R123, R2 ;  /* 0x000000027b7b7221 */ /* 0x000fe40000010000 */
[-C--:B------:R-:W-:Y:S02]  /*0c20*/  FFMA.FTZ R99, R218, R2.reuse, R99 ;  /* 0x00000002da637223 */ /* 0x080fe40000010063 */
[----:B------:R-:W-:Y:S02]  /*0c30*/  FMUL.FTZ R19, R87, R2 ;  /* 0x0000000257137220 */ /* 0x000fe40000410000 */
[----:B------:R-:W-:-:S02]  /*0c40*/  FADD.FTZ R206, -R208, R206 ;  /* 0x000000ced0ce7221 */ /* 0x000fc40000010100 */
[----:B------:R-:W-:Y:S02]  /*0c50*/  FMUL.FTZ R201, R89, R200 ;  /* 0x000000c859c97220 */ /* 0x000fe40000410000 */
[----:B------:R-:W-:Y:S02]  /*0c60*/  FADD.FTZ R2, RZ, R202 ;  /* 0x000000caff027221 */ /* 0x000fe40000010000 */
[----:B------:R-:W-:Y:S01]  /*0c70*/  FFMA.FTZ R3, R227, R202, RZ ;  /* 0x000000cae3037223 */ /* 0x000fe200000100ff */
[----:B------:R-:W-:Y:S01]  /*0c80*/  PRMT R187, RZ, 0x5410, R7 ;  /* 0x00005410ffbb7816 */ /* 0x000fe20000000007 */
[----:B------:R-:W-:Y:S01]  /*0c90*/  FFMA.FTZ R93, R226, R200, R93 ;  /* 0x000000c8e25d7223 */ /* 0x000fe2000001005d */
[----:B------:R-:W-:Y:S01]  /*0ca0*/  PRMT R184, RZ, 0x7610, R7 ;  /* 0x00007610ffb87816 */ /* 0x000fe20000000007 */
[----:B------:R-:W-:Y:S02]  /*0cb0*/  FADD.FTZ R117, R117, R200 ;  /* 0x000000c875757221 */ /* 0x000fe40000010000 */
        /* <DEDUP_REMOVED lines=18> */
[----:B------:R-:W-:Y:S01]  /*0de0*/  FFMA.FTZ R3, R220, R197, R3 ;  /* 0x000000c5dc037223 */ /* 0x000fe20000010003 */
[----:B------:R-:W-:Y:S01]  /*0df0*/  PRMT R223, RZ, 0x5410, R8 ;  /* 0x00005410ffdf7816 */ /* 0x000fe20000000008 */
[----:B------:R-:W-:-:S02]  /*0e00*/  FADD.FTZ R18, -R208, R18 ;  /* 0x00000012d0127221 */ /* 0x000fc40000010100 */
[----:B------:R-:W-:Y:S02]  /*0e10*/  FADD.FTZ R2, R7, R196 ;  /* 0x000000c407027221 */ /* 0x000fe40000010000 */
[----:B------:R-:W-:Y:S02]  /*0e20*/  FFMA.FTZ R3, R219, R196, R3 ;  /* 0x000000c4db037223 */ /* 0x000fe40000010003 */
[C---:B------:R-:W-:Y:S01]  /*0e30*/  FADD.FTZ R210, -R208.reuse, R14 ;  /* 0x0000000ed0d27221 */ /* 0x040fe20000010100 */
[----:B------:R-:W-:Y:S01]  /*0e40*/  PRMT R14, RZ, 0x7610, R8 ;  /* 0x00007610ff0e7816 */ /* 0x000fe20000000008 */
[----:B------:R-:W-:Y:S02]  /*0e50*/  FMUL.FTZ R207, R229, R18 ;  /* 0x00000012e5cf7220 */ /* 0x000fe40000410000 */
[----:B------:R-:W-:Y:S02]  /*0e60*/  FADD.FTZ R216, -R208, R13 ;  /* 0x0000000dd0d87221 */ /* 0x000fe40000010100 */
[----:B------:R-:W-:-:S02]  /*0e70*/  FMUL.FTZ R18, R80, R223 ;  /* 0x000000df50127220 */ /* 0x000fc40000410000 */
[----:B------:R-:W-:Y:S02]  /*0e80*/  FADD.FTZ R7, R2, R19 ;  /* 0x0000001302077221 */ /* 0x000fe40000010000 */
[----:B------:R-:W-:Y:S02]  /*0e90*/  FFMA.FTZ R3, R218, R19, R3 ;  /* 0x00000013da037223 */ /* 0x000fe40000010003 */
[C---:B------:R-:W-:Y:S01]  /*0ea0*/  FADD.FTZ R214, -R208.reuse, R15 ;  /* 0x0000000fd0d67221 */ /* 0x040fe20000010100 */
[----:B------:R-:W-:Y:S01]  /*0eb0*/  PRMT R15, RZ, 0x5410, R9 ;  /* 0x00005410ff0f7816 */ /* 0x000fe20000000009 */
[C---:B------:R-:W-:Y:S02]  /*0ec0*/  FADD.FTZ R16, -R208.reuse, R16 ;  /* 0x00000010d0107221 */ /* 0x040fe40000010100 */
        /* <DEDUP_REMOVED lines=13> */
[----:B------:R-:W-:Y:S02]  /*0fa0*/  FFMA.FTZ R102, R215, R15, R102 ;  /* 0x0000000fd7667223 */ /* 0x000fe40000010066 */
[----:B------:R-:W-:Y:S02]  /*0fb0*/  FADD.FTZ R126, R126, R15 ;  /* 0x0000000f7e7e7221 */ /* 0x000fe40000010000 */
        /* <DEDUP_REMOVED lines=8> */
[----:B------:R-:W-:Y:S02]  /*1040*/  FADD.FTZ R222, -R208, R189 ;  /* 0x000000bdd0de7221 */ /* 0x000fe40000010100 */
        /* <DEDUP_REMOVED lines=12> */
[----:B------:R-:W-:-:S02]  /*1110*/  FFMA.FTZ R103, R214, R12, R103 ;  /* 0x0000000cd6677223 */ /* 0x000fc40000010067 */
[----:B------:R-:W-:Y:S02]  /*1120*/  FADD.FTZ R127, R127, R12 ;  /* 0x0000000c7f7f7221 */ /* 0x000fe40000010000 */
[----:B------:R-:W-:Y:S02]  /*1130*/  FADD.FTZ R238, -R208, R191 ;  /* 0x000000bfd0ee7221 */ /* 0x000fe40000010100 */
        /* <DEDUP_REMOVED lines=10> */
[----:B------:R-:W-:Y:S02]  /*11e0*/  FADD.FTZ R129, R129, R10 ;  /* 0x0000000a81817221 */ /* 0x000fe40000010000 */
[----:B------:R-:W-:Y:S01]  /*11f0*/  FFMA.FTZ R105, R212, R10, R105 ;  /* 0x0000000ad4697223 */ /* 0x000fe20000010069 */
[--C-:B------:R-:W-:Y:S01]  /*1200*/  PRMT R189, RZ, 0x5410, R5.reuse ;  /* 0x00005410ffbd7816 */ /* 0x100fe20000000005 */
[----:B------:R-:W-:Y:S01]  /*1210*/  FMUL.FTZ R10, R72, R191 ;  /* 0x000000bf480a7220 */ /* 0x000fe20000410000 */
[----:B------:R-:W-:Y:S01]  /*1220*/  PRMT R186, RZ, 0x7610, R5 ;  /* 0x00007610ffba7816 */ /* 0x000fe20000000005 */
[----:B------:R-:W-:-:S02]  /*1230*/  FADD.FTZ R7, R2, R11 ;  /* 0x0000000b02077221 */ /* 0x000fc40000010000 */
[----:B------:R-:W-:Y:S01]  /*1240*/  FFMA.FTZ R3, R210, R11, R3 ;  /* 0x0000000bd2037223 */ /* 0x000fe20000010003 */
[----:B------:R-:W-:Y:S01]  /*1250*/  PRMT R5, RZ, 0x5410, R6 ;  /* 0x00005410ff057816 */ /* 0x000fe20000000006 */
[C---:B------:R-:W-:Y:S01]  /*1260*/  FADD.FTZ R192, -R208.reuse, R192 ;  /* 0x000000c0d0c07221 */ /* 0x040fe20000010100 */
[----:B------:R-:W-:Y:S01]  /*1270*/  PRMT R4, RZ, 0x7610, R6 ;  /* 0x00007610ff047816 */ /* 0x000fe20000000006 */
[C---:B------:R-:W-:Y:S02]  /*1280*/  FADD.FTZ R6, -R208.reuse, R193 ;  /* 0x000000c1d0067221 */ /* 0x040fe40000010100 */
[C---:B------:R-:W-:Y:S02]  /*1290*/  FADD.FTZ R194, -R208.reuse, R194 ;  /* 0x000000c2d0c27221 */ /* 0x040fe40000010100 */
        /* <DEDUP_REMOVED lines=62> */
.L_x_4203:
[----:B------:R-:W-:Y:S05]  /*1680*/  BSYNC B0 ;  /* 0x0000000000007941 */ /* 0x000fea0003800000 */
.L_x_4201:
[----:B------:R-:W-:Y:S02]  /*1690*/  LOP3.LUT P1, RZ, R230, 0xff, RZ, 0xc0, !PT ;  /* 0x000000ffe6ff7812 */ /* 0x000fe4000782c0ff */
[----:B0-----:R-:W-:-:S02]  /*16a0*/  SHF.R.U32.HI R182, RZ, 0x5, R233 ;  /* 0x00000005ffb67819 */ /* 0x001fc400000116e9 */
[----:B------:R-:W-:Y:S02]  /*16b0*/  LOP3.LUT P0, RZ, R233, 0x1f, RZ, 0xc0, !PT ;  /* 0x0000001fe9ff7812 */ /* 0x000fe4000780c0ff */
[----:B------:R-:W-:-:S07]  /*16c0*/  LOP3.LUT R238, R182, 0x7fffff8, RZ, 0xc0, !PT ;  /* 0x07fffff8b6ee7812 */ /* 0x000fce00078ec0ff */
[----:B------:R-:W-:Y:S01]  /*16d0*/  @!P1 IADD3 R238, R238, 0x8, RZ ;  /* 0x00000008eeee9810 */ /* 0x000fe20007ffe0ff */
[----:B------:R-:W-:Y:S05]  /*16e0*/  BRA.DIV ~URZ, `(.L_x_4204) ;  /* 0x000027727f007947 */ /* 0x000fea000b800000 */
[----:B------:R0:W1:Y:S02]  /*16f0*/  SHFL.DOWN PT, R183, R186, 0x10, 0x1f ;  /* 0x0a001f00bab77f89 */ /* 0x00006400000e0000 */
.L_x_4255:
        /* <DEDUP_REMOVED lines=18> */
.L_x_4256:
[----:B-----5:R-:W-:Y:S01]  /*1820*/  ISETP.GE.AND P6, PT, R0, 0x1, PT ;  /* 0x000000010000780c */ /* 0x020fe20003fc6270 */
[----:B--2---:R-:W-:Y:S01]  /*1830*/  FADD.FTZ R222, R222, R185 ;  /* 0x000000b9dede7221 */ /* 0x004fe20000010000 */
[----:B------:R-:W-:Y:S01]  /*1840*/  WARPSYNC 0xffffffff ;  /* 0xffffffff00007948 */ /* 0x000fe20003800000 */
[----:B0-----:R-:W-:-:S10]  /*1850*/  FADD.FTZ R223, R180, R187 ;  /* 0x000000bbb4df7221 */ /* 0x001fd40000010000 */
[----:B------:R-:W-:Y:S02]  /*1860*/  @P6 IADD3 R0, R0, -0x1, RZ ;  /* 0xffffffff00006810 */ /* 0x000fe40007ffe0ff */
[----:B------:R-:W-:Y:S02]  /*1870*/  @P6 LOP3.LUT R183, R233, 0xff, RZ, 0xc0, !PT ;  /* 0x000000ffe9b76812 */ /* 0x000fe400078ec0ff */
[----:B------:R-:W-:Y:S01]  /*1880*/  @P6 MOV R237, 0x10 ;  /* 0x0000001000ed6802 */ /* 0x000fe20000000f00 */
[----:B------:R-:W-:Y:S02]  /*1890*/  @P6 IMAD R181, R0, c[0x0][0x168], RZ ;  /* 0x00005a0000b56a24 */ /* 0x000fe400078e02ff */
[----:B------:R-:W-:-:S03]  /*18a0*/  IMAD.MOV.U32 R0, RZ, RZ, RZ ;  /* 0x000000ffff007224 */ /* 0x000fc600078e00ff */
[----:B------:R-:W-:-:S04]  /*18b0*/  @P6 SHF.R.S32.HI R184, RZ, 0x1f, R181 ;  /* 0x0000001fffb86819 */ /* 0x000fc800000114b5 */
[----:B------:R-:W-:Y:S02]  /*18c0*/  @P6 LEA.HI R184, R184, R181, RZ, 0x3 ;  /* 0x000000b5b8b86211 */ /* 0x000fe400078f18ff */
[----:B------:R-:W-:Y:S02]  /*18d0*/  @!P0 LOP3.LUT R181, R182, 0x7, RZ, 0xc0, !PT ;  /* 0x00000007b6b58812 */ /* 0x000fe400078ec0ff */
[----:B------:R-:W-:Y:S02]  /*18e0*/  @P6 LEA.HI.SX32 R0, R184, R183, 0x1d ;  /* 0x000000b7b8006211 */ /* 0x000fe400078feaff */
[----:B------:R-:W-:Y:S02]  /*18f0*/  @!P0 IADD3 R239, R238, R181, RZ ;  /* 0x000000b5eeef8210 */ /* 0x000fe40007ffe0ff */
[----:B------:R-:W-:Y:S01]  /*1900*/  @!P5 ISETP.NE.U32.AND P4, PT, RZ, c[0x0][0x218], PT ;  /* 0x00008600ff00da0c */ /* 0x000fe20003f85070 */
[----:B------:R-:W-:Y:S02]  /*1910*/  @P6 IMAD.WIDE.U32 R236, R0, R237, c[0x0][0x170] ;  /* 0x00005c0000ec6625 */ /* 0x000fe400078e00ed */
[----:B------:R-:W-:Y:S04]  /*1920*/  @!P0 STS.64 [R239.X8+0x6000], R222 ;  /* 0x006000deef008388 */ /* 0x000fe80000008a00 */
[----:B------:R-:W-:Y:S06]  /*1930*/  BAR.SYNC.DEFER_BLOCKING 0x0 ;  /* 0x0000000000007b1d */ /* 0x000fec0000010000 */
[----:B------:R-:W0:Y:S04]  /*1940*/  LDS.128 R180, [R238.X8+0x6000] ;  /* 0x00600000eeb47984 */ /* 0x000e280000008c00 */
[----:B-1----:R-:W1:Y:S04]  /*1950*/  LDS.128 R184, [R238.X8+0x6010] ;  /* 0x00601000eeb87984 */ /* 0x002e680000008c00 */
[----:B------:R-:W2:Y:S04]  /*1960*/  LDS.128 R188, [R238.X8+0x6020] ;  /* 0x00602000eebc7984 */ /* 0x000ea80000008c00 */
[----:B------:R3:W4:Y:S01]  /*1970*/  LDS.128 R192, [R238.X8+0x6030] ;  /* 0x00603000eec07984 */ /* 0x0007220000008c00 */
[----:B------:R-:W-:Y:S01]  /*1980*/  @!P5 ISETP.NE.U32.AND P3, PT, RZ, c[0x0][0x218], PT ;  /* 0x00008600ff00da0c */ /* 0x000fe20003f65070 */
[----:B------:R-:W-:Y:S01]  /*1990*/  BSSY B0, `(.L_x_4206) ;  /* 0x0000025000007945 */ /* 0x000fe20003800000 */
[----:B------:R-:W-:Y:S01]  /*19a0*/  ISETP.NE.U32.AND P0, PT, RZ, c[0x0][0x258], PT ;  /* 0x00009600ff007a0c */ /* 0x000fe20003f05070 */
[----:B------:R3:W5:Y:S01]  /*19b0*/  @P6 LDG.E.128 R164, [R236.64] ;  /* 0x00000004eca46981 */ /* 0x000762000c1e1d00 */
[----:B------:R-:W-:-:S02]  /*19c0*/  @!P5 ISETP.NE.AND.EX P4, PT, RZ, c[0x0][0x21c], PT, P4 ;  /* 0x00008700ff00da0c */ /* 0x000fc40003f85340 */
[----:B------:R-:W-:Y:S02]  /*19d0*/  @!P5 ISETP.NE.AND.EX P3, PT, RZ, c[0x0][0x21c], PT, P3 ;  /* 0x00008700ff00da0c */ /* 0x000fe40003f65330 */
[----:B------:R-:W-:Y:S02]  /*19e0*/  ISETP.NE.U32.AND P1, PT, RZ, c[0x0][0x258], PT ;  /* 0x00009600ff007a0c */ /* 0x000fe40003f25070 */
[----:B------:R-:W-:Y:S02]  /*19f0*/  @!P5 ISETP.NE.U32.AND P2, PT, RZ, c[0x0][0x218], PT ;  /* 0x00008600ff00da0c */ /* 0x000fe40003f45070 */
[----:B------:R-:W-:Y:S02]  /*1a00*/  ISETP.NE.AND.EX P0, PT, RZ, c[0x0][0x25c], PT, P0 ;  /* 0x00009700ff007a0c */ /* 0x000fe40003f05300 */
[----:B---3--:R-:W-:Y:S02]  /*1a10*/  @!P5 FSEL R237, R40, RZ, P4 ;  /* 0x000000ff28edd208 */ /* 0x008fe40002000000 */
[----:B------:R-:W-:Y:S01]  /*1a20*/  @!P5 FSEL R238, R41, RZ, P3 ;  /* 0x000000ff29eed208 */ /* 0x000fe20001800000 */
        /* <DEDUP_REMOVED lines=27> */
.L_x_4207:
[----:B------:R-:W-:Y:S05]  /*1be0*/  BSYNC B0 ;  /* 0x0000000000007941 */ /* 0x000fea0003800000 */
.L_x_4206:
        /* <DEDUP_REMOVED lines=10> */
.L_x_4209:
[----:B------:R-:W-:Y:S05]  /*1c90*/  BSYNC B0 ;  /* 0x0000000000007941 */ /* 0x000fea0003800000 */
.L_x_4208:
[----:B------:R-:W-:Y:S01]  /*1ca0*/  @!P5 ISETP.NE.U32.AND P3, PT, RZ, c[0x0][0x218], PT ;  /* 0x00008600ff00da0c */ /* 0x000fe20003f65070 */
[----:B------:R-:W-:Y:S01]  /*1cb0*/  BSSY B0, `(.L_x_4210) ;  /* 0x0000012000007945 */ /* 0x000fe20003800000 */
[----:B------:R-:W-:Y:S02]  /*1cc0*/  @P0 MOV R184, 0x20 ;  /* 0x0000002000b80802 */ /* 0x000fe40000000f00 */
[----:B------:R-:W-:Y:S02]  /*1cd0*/  ISETP.NE.AND.EX P1, PT, RZ, c[0x0][0x25c], PT, P1 ;  /* 0x00009700ff007a0c */ /* 0x000fe40003f25310 */
[----:B------:R-:W-:Y:S01]  /*1ce0*/  @!P5 ISETP.NE.AND.EX P3, PT, RZ, c[0x0][0x21c], PT, P3 ;  /* 0x00008700ff00da0c */ /* 0x000fe20003f65330 */
[----:B------:R-:W-:Y:S01]  /*1cf0*/  @P0 IMAD.WIDE.U32 R184, R235, R184, c[0x0][0x258] ;  /* 0x00009600ebb80625 */ /* 0x000fe200078e00b8 */
[----:B------:R-:W-:Y:S02]  /*1d00*/  @!P5 ISETP.NE.AND.EX P2, PT, RZ, c[0x0][0x21c], PT, P2 ;  /* 0x00008700ff00da0c */ /* 0x000fe40003f45320 */
        /* <DEDUP_REMOVED lines=12> */
.L_x_4211:
[----:B------:R-:W-:Y:S05]  /*1dd0*/  BSYNC B0 ;  /* 0x0000000000007941 */ /* 0x000fea0003800000 */
.L_x_4210:
        /* <DEDUP_REMOVED lines=12> */
.L_x_4213:
[----:B------:R-:W-:Y:S05]  /*1ea0*/  BSYNC B0 ;  /* 0x0000000000007941 */ /* 0x000fea0003800000 */
.L_x_4212:
[----:B------:R-:W-:Y:S01]  /*1eb0*/  SEL R183, R222, R171, P1 ;  /* 0x000000abdeb77207 */ /* 0x000fe20000800000 */
[----:B------:R-:W-:Y:S01]  /*1ec0*/  BSSY B0, `(.L_x_4214) ;  /* 0x0000012000007945 */ /* 0x000fe20003800000 */
[----:B------:R-:W-:Y:S02]  /*1ed0*/  @!P5 ISETP.NE.U32.AND P3, PT, RZ, c[0x0][0x218], PT ;  /* 0x00008600ff00da0c */ /* 0x000fe40003f65070 */
[----:B------:R-:W-:Y:S01]  /*1ee0*/  @!P5 ISETP.NE.U32.AND P4, PT, RZ, c[0x0][0x218], PT ;  /* 0x00008600ff00da0c */ /* 0x000fe20003f85070 */
[----:B------:R0:W-:Y:S01]  /*1ef0*/  @P0 STG.E.128 [R184.64], R180 ;  /* 0x000000b4b8000986 */ /* 0x0001e2000c101d04 */
[----:B------:R-:W-:Y:S02]  /*1f00*/  @!P5 ISETP.NE.AND.EX P3, PT, RZ, c[0x0][0x21c], PT, P3 ;  /* 0x00008700ff00da0c */ /* 0x000fe40003f65330 */
[----:B------:R-:W-:Y:S02]  /*1f10*/  @!P5 ISETP.NE.AND.EX P4, PT, RZ, c[0x0][0x21c], PT, P4 ;  /* 0x00008700ff00da0c */ /* 0x000fe40003f85340 */
[----:B------:R-:W-:-:S02]  /*1f20*/  @!P5 ISETP.NE.U32.AND P2, PT, RZ, c[0x0][0x218], PT ;  /* 0x00008600ff00da0c */ /* 0x000fc40003f45070 */
[----:B------:R-:W-:Y:S02]  /*1f30*/  @!P5 FSEL R190, R37, RZ, P3 ;  /* 0x000000ff25bed208 */ /* 0x000fe40001800000 */
        /* <DEDUP_REMOVED lines=10> */
.L_x_4215:
[----:B------:R-:W-:Y:S05]  /*1fe0*/  BSYNC B0 ;  /* 0x0000000000007941 */ /* 0x000fea0003800000 */
.L_x_4214:
        /* <DEDUP_REMOVED lines=10> */
.L_x_4217:
[----:B------:R-:W-:Y:S05]  /*2090*/  BSYNC B0 ;  /* 0x0000000000007941 */ /* 0x000fea0003800000 */
.L_x_4216:
[----:B------:R-:W-:Y:S01]  /*20a0*/  @!P5 ISETP.NE.U32.AND P3, PT, RZ, c[0x0][0x218], PT ;  /* 0x00008600ff00da0c */ /* 0x000fe20003f65070 */
[----:B------:R-:W-:Y:S01]  /*20b0*/  BSSY B0, `(.L_x_4218) ;  /* 0x0000010000007945 */ /* 0x000fe20003800000 */
[----:B------:R-:W-:Y:S01]  /*20c0*/  @!P5 ISETP.NE.AND.EX P2, PT, RZ, c[0x0][0x21c], PT, P2 ;  /* 0x00008700ff00da0c */ /* 0x000fe20003f45320 */
[----:B------:R-:W-:Y:S01]  /*20d0*/  @P6 FMUL.FTZ R237, R237, c[0x0][0x1ec] ;  /* 0x00007b00eded6a20 */ /* 0x000fe20000410000 */
[----:B------:R-:W-:Y:S02]  /*20e0*/  @!P5 ISETP.NE.AND.EX P3, PT, RZ, c[0x0][0x21c], PT, P3 ;  /* 0x00008700ff00da0c */ /* 0x000fe40003f65330 */
[----:B0-----:R-:W-:Y:S02]  /*20f0*/  SEL R180, R195, R172, P1 ;  /* 0x000000acc3b47207 */ /* 0x001fe40000800000 */
[----:B------:R-:W-:Y:S02]  /*2100*/  SEL R181, R190, R173, P1 ;  /* 0x000000adbeb57207 */ /* 0x000fe40000800000 */
        /* <DEDUP_REMOVED lines=10> */
.L_x_4219:
[----:B------:R-:W-:Y:S05]  /*21b0*/  BSYNC B0 ;  /* 0x0000000000007941 */ /* 0x000fea0003800000 */
.L_x_4218:
        /* <DEDUP_REMOVED lines=12> */
.L_x_4221:
[----:B------:R-:W-:Y:S05]  /*2280*/  BSYNC B0 ;  /* 0x0000000000007941 */ /* 0x000fea0003800000 */
.L_x_4220:
[----:B------:R-:W-:Y:S01]  /*2290*/  @P6 FMUL.FTZ R238, R238, c[0x0][0x1ec] ;  /* 0x00007b00eeee6a20 */ /* 0x000fe20000410000 */
[----:B------:R-:W-:Y:S01]  /*22a0*/  SEL R183, R194, R175, P1 ;  /* 0x000000afc2b77207 */ /* 0x000fe20000800000 */
[----:B------:R-:W-:Y:S01]  /*22b0*/  @P6 FMUL.FTZ R188, R64, R237 ;  /* 0x000000ed40bc6220 */ /* 0x000fe20000410000 */
[--C-:B-----5:R-:W-:Y:S01]  /*22c0*/  @P6 PRMT R240, RZ, 0x5410, R164.reuse ;  /* 0x00005410fff06816 */ /* 0x120fe200000000a4 */
[----:B------:R-:W-:Y:S01]  /*22d0*/  @P6 FMUL.FTZ R191, R65, R238 ;  /* 0x000000ee41bf6220 */ /* 0x000fe20000410000 */
[----:B------:R-:W-:Y:S01]  /*22e0*/  @P6 PRMT R239, RZ, 0x7610, R164 ;  /* 0x00007610ffef6816 */ /* 0x000fe200000000a4 */
[----:B------:R-:W-:Y:S01]  /*22f0*/  @P6 FMUL.FTZ R189, R189, c[0x0][0x1ec] ;  /* 0x00007b00bdbd6a20 */ /* 0x000fe20000410000 */
[----:B------:R-:W-:Y:S01]  /*2300*/  @P6 F2FP.BF16.PACK_AB R188, RZ, R188 ;  /* 0x000000bcffbc623e */ /* 0x000fe200000010ff */
[----:B------:R-:W-:Y:S01]  /*2310*/  @P6 FMUL.FTZ R195, R195, c[0x0][0x1ec] ;  /* 0x00007b00c3c36a20 */ /* 0x000fe20000410000 */
[----:B------:R-:W-:Y:S01]  /*2320*/  @P6 F2FP.BF16.PACK_AB R191, RZ, R191 ;  /* 0x000000bfffbf623e */ /* 0x000fe200000010ff */
[----:B------:R0:W-:Y:S01]  /*2330*/  @P0 STG.E.128 [R184.64+0x10], R180 ;  /* 0x000010b4b8000986 */ /* 0x0001e2000c101d04 */
[----:B------:R-:W-:Y:S01]  /*2340*/  @P6 PRMT R176, R188, 0x7610, R176 ;  /* 0x00007610bcb06816 */ /* 0x000fe200000000b0 */
[----:B------:R-:W-:Y:S01]  /*2350*/  @P6 FMUL.FTZ R192, R66, R189 ;  /* 0x000000bd42c06220 */ /* 0x000fe20000410000 */
[----:B------:R-:W-:Y:S01]  /*2360*/  @P6 PRMT R235, RZ, 0x7610, R165 ;  /* 0x00007610ffeb6816 */ /* 0x000fe200000000a5 */
[----:B------:R-:W-:Y:S01]  /*2370*/  @P6 FMUL.FTZ R222, R222, c[0x0][0x1ec] ;  /* 0x00007b00dede6a20 */ /* 0x000fe20000410000 */
[----:B------:R-:W-:Y:S01]  /*2380*/  @P6 PRMT R176, R176, 0x5410, R191 ;  /* 0x00005410b0b06816 */ /* 0x000fe200000000bf */
[----:B------:R-:W-:Y:S01]  /*2390*/  @P6 FMUL.FTZ R191, R223, c[0x0][0x1ec] ;  /* 0x00007b00dfbf6a20 */ /* 0x000fe20000410000 */
[----:B------:R-:W-:Y:S01]  /*23a0*/  @P6 F2FP.BF16.PACK_AB R192, RZ, R192 ;  /* 0x000000c0ffc0623e */ /* 0x000fe200000010ff */
[----:B------:R-:W-:Y:S01]  /*23b0*/  @P6 FMUL.FTZ R193, R67, R222 ;  /* 0x000000de43c16220 */ /* 0x000fe20000410000 */
[----:B------:R-:W-:Y:S01]  /*23c0*/  @P6 PRMT R223, RZ, 0x5410, R165 ;  /* 0x00005410ffdf6816 */ /* 0x000fe200000000a5 */
[----:B------:R-:W-:Y:S01]  /*23d0*/  @P6 FMUL.FTZ R190, R190, c[0x0][0x1ec] ;  /* 0x00007b00bebe6a20 */ /* 0x000fe20000410000 */
[----:B------:R-:W-:Y:S01]  /*23e0*/  @P6 PRMT R177, R192, 0x7610, R177 ;  /* 0x00007610c0b16816 */ /* 0x000fe200000000b1 */
[----:B------:R-:W-:Y:S01]  /*23f0*/  @P6 FMUL.FTZ R188, R194, c[0x0][0x1ec] ;  /* 0x00007b00c2bc6a20 */ /* 0x000fe20000410000 */
[----:B------:R-:W-:-:S02]  /*2400*/  @P6 F2FP.BF16.PACK_AB R193, RZ, R193 ;  /* 0x000000c1ffc1623e */ /* 0x000fc400000010ff */
[----:B------:R-:W-:Y:S02]  /*2410*/  @P6 MOV R192, 0x10 ;  /* 0x0000001000c06802 */ /* 0x000fe40000000f00 */
[----:B------:R-:W-:Y:S01]  /*2420*/  @P6 PRMT R177, R177, 0x5410, R193 ;  /* 0x00005410b1b16816 */ /* 0x000fe200000000c1 */
[----:B0-----:R-:W-:Y:S01]  /*2430*/  @P6 FMUL.FTZ R180, R60, R195 ;  /* 0x000000c33cb46220 */ /* 0x001fe20000410000 */
[----:B------:R-:W-:Y:S01]  /*2440*/  @P6 MOV R193, 0x10 ;  /* 0x0000001000c16802 */ /* 0x000fe20000000f00 */
[----:B------:R-:W-:Y:S01]  /*2450*/  @P6 FMUL.FTZ R182, R62, R191 ;  /* 0x000000bf3eb66220 */ /* 0x000fe20000410000 */
[----:B------:R-:W-:Y:S01]  /*2460*/  @P6 IADD3 R185, R0, 0x100, RZ ;  /* 0x0000010000b96810 */ /* 0x000fe20007ffe0ff */
[----:B------:R-:W-:Y:S01]  /*2470*/  @P6 FMUL.FTZ R181, R61, R190 ;  /* 0x000000be3db56220 */ /* 0x000fe20000410000 */
[----:B------:R-:W-:Y:S01]  /*2480*/  @P6 F2FP.BF16.PACK_AB R180, RZ, R180 ;  /* 0x000000b4ffb4623e */ /* 0x000fe200000010ff */
[----:B------:R-:W-:Y:S01]  /*2490*/  @P6 FMUL.FTZ R183, R63, R188 ;  /* 0x000000bc3fb76220 */ /* 0x000fe20000410000 */
[----:B------:R-:W-:-:S02]  /*24a0*/  @P6 PRMT R236, RZ, 0x5410, R166 ;  /* 0x00005410ffec6816 */ /* 0x000fc400000000a6 */
[----:B------:R-:W-:Y:S02]  /*24b0*/  @P6 PRMT R178, R180, 0x7610, R178 ;  /* 0x00007610b4b26816 */ /* 0x000fe400000000b2 */
[----:B------:R-:W-:Y:S02]  /*24c0*/  @P6 F2FP.BF16.PACK_AB R180, RZ, R182 ;  /* 0x000000b6ffb4623e */ /* 0x000fe400000010ff */
[----:B------:R-:W-:Y:S02]  /*24d0*/  @P6 F2FP.BF16.PACK_AB R181, RZ, R181 ;  /* 0x000000b5ffb5623e */ /* 0x000fe400000010ff */
[----:B------:R-:W-:Y:S01]  /*24e0*/  @P6 F2FP.BF16.PACK_AB R184, RZ, R183 ;  /* 0x000000b7ffb8623e */ /* 0x000fe200000010ff */
[----:B------:R-:W-:Y:S01]  /*24f0*/  @P6 IMAD.WIDE.U32 R182, R0, R193, c[0x0][0x248] ;  /* 0x0000920000b66625 */ /* 0x000fe200078e00c1 */
[----:B------:R-:W-:Y:S02]  /*2500*/  @P6 PRMT R179, R180, 0x7610, R179 ;  /* 0x00007610b4b36816 */ /* 0x000fe400000000b3 */
[----:B------:R-:W-:Y:S01]  /*2510*/  @P6 PRMT R178, R178, 0x5410, R181 ;  /* 0x00005410b2b26816 */ /* 0x000fe200000000b5 */
[----:B------:R-:W-:Y:S01]  /*2520*/  @P6 IMAD.WIDE.U32 R180, R185, R192, c[0x0][0x170] ;  /* 0x00005c00b9b46625 */ /* 0x000fe200078e00c0 */
[----:B------:R-:W-:-:S02]  /*2530*/  @P6 PRMT R179, R179, 0x5410, R184 ;  /* 0x00005410b3b36816 */ /* 0x000fc400000000b8 */
[----:B------:R-:W-:Y:S02]  /*2540*/  @P6 PRMT R194, RZ, 0x7610, R166 ;  /* 0x00007610ffc26816 */ /* 0x000fe400000000a6 */
[--C-:B------:R-:W-:Y:S01]  /*2550*/  @P6 PRMT R193, RZ, 0x5410, R167.reuse ;  /* 0x00005410ffc16816 */ /* 0x100fe200000000a7 */
[----:B------:R0:W-:Y:S01]  /*2560*/  @P6 STG.E.128 [R182.64], R176 ;  /* 0x000000b0b6006986 */ /* 0x0001e2000c101d04 */
[----:B------:R-:W-:-:S03]  /*2570*/  @P6 PRMT R192, RZ, 0x7610, R167 ;  /* 0x00007610ffc06816 */ /* 0x000fc600000000a7 */
[----:B------:R0:W5:Y:S01]  /*2580*/  @P6 LDG.E.128 R164, [R180.64] ;  /* 0x00000004b4a46981 */ /* 0x000162000c1e1d00 */
[----:B------:R-:W-:Y:S01]  /*2590*/  @!P5 ISETP.NE.U32.AND P3, PT, RZ, c[0x0][0x218], PT ;  /* 0x00008600ff00da0c */ /* 0x000fe20003f65070 */
[----:B------:R-:W-:Y:S01]  /*25a0*/  BSSY B0, `(.L_x_4222) ;  /* 0x000000d000007945 */ /* 0x000fe20003800000 */
[----:B------:R-:W-:Y:S02]  /*25b0*/  @!P5 ISETP.NE.U32.AND P2, PT, RZ, c[0x0][0x218], PT ;  /* 0x00008600ff00da0c */ /* 0x000fe40003f45070 */
        /* <DEDUP_REMOVED lines=11> */
.L_x_4223:
[----:B------:R-:W-:Y:S05]  /*2670*/  BSYNC B0 ;  /* 0x0000000000007941 */ /* 0x000fea0003800000 */
.L_x_4222:
[----:B------:R-:W-:Y:S01]  /*2680*/  @!P5 ISETP.NE.AND.EX P2, PT, RZ, c[0x0][0x21c], PT, P2 ;  /* 0x00008700ff00da0c */ /* 0x000fe20003f45320 */
[----:B------:R-:W-:Y:S01]  /*2690*/  BSSY B0, `(.L_x_4224) ;  /* 0x000000c000007945 */ /* 0x000fe20003800000 */
[----:B------:R-:W-:Y:S02]  /*26a0*/  @!P5 ISETP.NE.U32.AND P3, PT, RZ, c[0x0][0x218], PT ;  /* 0x00008600ff00da0c */ /* 0x000fe40003f65070 */
        /* <DEDUP_REMOVED lines=10> */
.L_x_4225:
[----:B------:R-:W-:Y:S05]  /*2750*/  BSYNC B0 ;  /* 0x0000000000007941 */ /* 0x000fea0003800000 */
.L_x_4224:
[----:B------:R-:W-:Y:S01]  /*2760*/  @!P5 ISETP.NE.U32.AND P2, PT, RZ, c[0x0][0x218], PT ;  /* 0x00008600ff00da0c */ /* 0x000fe20003f45070 */
[----:B------:R-:W-:Y:S01]  /*2770*/  BSSY B0, `(.L_x_4226) ;  /* 0x000000f000007945 */ /* 0x000fe20003800000 */
[----:B------:R-:W-:Y:S02]  /*2780*/  @P0 MOV R185, 0x20 ;  /* 0x0000002000b90802 */ /* 0x000fe40000000f00 */
[----:B------:R-:W-:Y:S02]  /*2790*/  @!P5 ISETP.NE.AND.EX P2, PT, RZ, c[0x0][0x21c], PT, P2 ;  /* 0x00008700ff00da0c */ /* 0x000fe40003f45320 */
[----:B------:R-:W-:Y:S01]  /*27a0*/  @!P5 ISETP.NE.AND.EX P3, PT, RZ, c[0x0][0x21c], PT, P3 ;  /* 0x00008700ff00da0c */ /* 0x000fe20003f65330 */
[----:B------:R-:W-:Y:S01]  /*27b0*/  @P0 IMAD.WIDE.U32 R184, R234, R185, c[0x0][0x258] ;  /* 0x00009600eab80625 */ /* 0x000fe200078e00b9 */
        /* <DEDUP_REMOVED lines=10> */
.L_x_4227:
[----:B------:R-:W-:Y:S05]  /*2860*/  BSYNC B0 ;  /* 0x0000000000007941 */ /* 0x000fea0003800000 */
.L_x_4226:
[----:B------:R-:W-:Y:S01]  /*2870*/  BSSY B0, `(.L_x_4228) ;  /* 0x000000b000007945 */ /* 0x000fe20003800000 */
        /* <DEDUP_REMOVED lines=10> */
.L_x_4229:
[----:B------:R-:W-:Y:S05]  /*2920*/  BSYNC B0 ;  /* 0x0000000000007941 */ /* 0x000fea0003800000 */
.L_x_4228:
[----:B------:R-:W-:Y:S01]  /*2930*/  @P6 FFMA.FTZ R160, R237, R240, R160 ;  /* 0x000000f0eda06223 */ /* 0x000fe200000100a0 */
[C---:B0-----:R-:W-:Y:S01]  /*2940*/  SEL R180, R241.reuse, R168, P1 ;  /* 0x000000a8f1b47207 */ /* 0x041fe20000800000 */
[----:B------:R-:W-:Y:S01]  /*2950*/  @P6 FMUL.FTZ R237, R241, c[0x0][0x1ec] ;  /* 0x00007b00f1ed6a20 */ /* 0x000fe20000410000 */
[----:B------:R-:W-:Y:S01]  /*2960*/  @!P5 ISETP.NE.U32.AND P3, PT, RZ, c[0x0][0x218], PT ;  /* 0x00008600ff00da0c */ /* 0x000fe20003f65070 */
[C---:B------:R-:W-:Y:S01]  /*2970*/  @P6 FMUL.FTZ R234, R242.reuse, c[0x0][0x1ec] ;  /* 0x00007b00f2ea6a20 */ /* 0x040fe20000410000 */
[----:B------:R-:W-:Y:S01]  /*2980*/  SEL R181, R242, R169, P1 ;  /* 0x000000a9f2b57207 */ /* 0x000fe20000800000 */
[----:B------:R-:W-:Y:S01]  /*2990*/  @P6 FMUL.FTZ R240, R56, R237 ;  /* 0x000000ed38f06220 */ /* 0x000fe20000410000 */
[----:B------:R-:W-:Y:S01]  /*29a0*/  SEL R182, R243, R170, P1 ;  /* 0x000000aaf3b67207 */ /* 0x000fe20000800000 */
[----:B------:R-:W-:Y:S01]  /*29b0*/  @P6 FMUL.FTZ R241, R57, R234 ;  /* 0x000000ea39f16220 */ /* 0x000fe20000410000 */
[----:B------:R-:W-:Y:S01]  /*29c0*/  SEL R183, R244, R171, P1 ;  /* 0x000000abf4b77207 */ /* 0x000fe20000800000 */
[----:B------:R-:W-:Y:S01]  /*29d0*/  BSSY B0, `(.L_x_4230) ;  /* 0x000001a000007945 */ /* 0x000fe20003800000 */
[----:B------:R-:W-:Y:S01]  /*29e0*/  @P6 F2FP.BF16.PACK_AB R240, RZ, R240 ;  /* 0x000000f0fff0623e */ /* 0x000fe200000010ff */
[----:B------:R-:W-:Y:S01]  /*29f0*/  @P6 FFMA.FTZ R161, R238, R239, R161 ;  /* 0x000000efeea16223 */ /* 0x000fe200000100a1 */
[----:B------:R-:W-:Y:S01]  /*2a00*/  @P6 F2FP.BF16.PACK_AB R241, RZ, R241 ;  /* 0x000000f1fff1623e */ /* 0x000fe200000010ff */
[----:B------:R0:W-:Y:S01]  /*2a10*/  @P0 STG.E.128 [R184.64], R180 ;  /* 0x000000b4b8000986 */ /* 0x0001e2000c101d04 */
[----:B------:R-:W-:Y:S01]  /*2a20*/  @P6 PRMT R176, R240, 0x7610, R176 ;  /* 0x00007610f0b06816 */ /* 0x000fe200000000b0 */
[----:B------:R-:W-:Y:S01]  /*2a30*/  @P6 FMUL.FTZ R240, R244, c[0x0][0x1ec] ;  /* 0x00007b00f4f06a20 */ /* 0x000fe20000410000 */
[----:B------:R-:W-:-:S02]  /*2a40*/  @!P5 ISETP.NE.U32.AND P2, PT, RZ, c[0x0][0x218], PT ;  /* 0x00008600ff00da0c */ /* 0x000fc40003f45070 */
[----:B------:R-:W-:Y:S01]  /*2a50*/  @P6 PRMT R176, R176, 0x5410, R241 ;  /* 0x00005410b0b06816 */ /* 0x000fe200000000f1 */
[----:B------:R-:W-:Y:S01]  /*2a60*/  @P6 FMUL.FTZ R241, R243, c[0x0][0x1ec] ;  /* 0x00007b00f3f16a20 */ /* 0x000fe20000410000 */
[----:B------:R-:W-:Y:S01]  /*2a70*/  @!P5 ISETP.NE.AND.EX P3, PT, RZ, c[0x0][0x21c], PT, P3 ;  /* 0x00008700ff00da0c */ /* 0x000fe20003f65330 */
[----:B------:R-:W-:Y:S01]  /*2a80*/  @P6 FMUL.FTZ R243, R59, R240 ;  /* 0x000000f03bf36220 */ /* 0x000fe20000410000 */
[----:B------:R-:W-:Y:S01]  /*2a90*/  @!P5 ISETP.NE.AND.EX P2, PT, RZ, c[0x0][0x21c], PT, P2 ;  /* 0x00008700ff00da0c */ /* 0x000fe20003f45320 */
[----:B------:R-:W-:-:S03]  /*2aa0*/  @P6 FMUL.FTZ R242, R58, R241 ;  /* 0x000000f13af26220 */ /* 0x000fc60000410000 */
[----:B------:R-:W-:Y:S02]  /*2ab0*/  @P6 F2FP.BF16.PACK_AB R243, RZ, R243 ;  /* 0x000000f3fff3623e */ /* 0x000fe400000010ff */
[----:B------:R-:W-:Y:S02]  /*2ac0*/  @P6 F2FP.BF16.PACK_AB R242, RZ, R242 ;  /* 0x000000f2fff2623e */ /* 0x000fe400000010ff */
[----:B0-----:R-:W-:Y:S01]  /*2ad0*/  @!P5 FSEL R181, R28, RZ, P3 ;  /* 0x000000ff1cb5d208 */ /* 0x001fe20001800000 */
        /* <DEDUP_REMOVED lines=9> */
.L_x_4231:
[----:B------:R-:W-:Y:S05]  /*2b70*/  BSYNC B0 ;  /* 0x0000000000007941 */ /* 0x000fea0003800000 */
.L_x_4230:
        /* <DEDUP_REMOVED lines=11> */
.L_x_4233:
[----:B------:R-:W-:Y:S05]  /*2c30*/  BSYNC B0 ;  /* 0x0000000000007941 */ /* 0x000fea0003800000 */
.L_x_4232:
[----:B------:R-:W-:Y:S01]  /*2c40*/  @P6 FMUL.FTZ R239, R181, c[0x0][0x1ec] ;  /* 0x00007b00b5ef6a20 */ /* 0x000fe20000410000 */
[----:B------:R-:W-:Y:S01]  /*2c50*/  @!P5 ISETP.NE.U32.AND P3, PT, RZ, c[0x0][0x218], PT ;  /* 0x00008600ff00da0c */ /* 0x000fe20003f65070 */
[----:B------:R-:W-:Y:S01]  /*2c60*/  @P6 FMUL.FTZ R238, R182, c[0x0][0x1ec] ;  /* 0x00007b00b6ee6a20 */ /* 0x000fe20000410000 */
[----:B------:R-:W-:Y:S01]  /*2c70*/  @!P5 ISETP.NE.U32.AND P2, PT, RZ, c[0x0][0x218], PT ;  /* 0x00008600ff00da0c */ /* 0x000fe20003f45070 */
[----:B------:R-:W-:Y:S01]  /*2c80*/  @P6 FMUL.FTZ R244, R52, R239 ;  /* 0x000000ef34f46220 */ /* 0x000fe20000410000 */
[----:B------:R-:W-:Y:S01]  /*2c90*/  @!P5 ISETP.NE.AND.EX P3, PT, RZ, c[0x0][0x21c], PT, P3 ;  /* 0x00008700ff00da0c */ /* 0x000fe20003f65330 */
[----:B------:R-:W-:Y:S01]  /*2ca0*/  @P6 FMUL.FTZ R245, R53, R238 ;  /* 0x000000ee35f56220 */ /* 0x000fe20000410000 */
[----:B------:R-:W-:Y:S01]  /*2cb0*/  BSSY B0, `(.L_x_4234) ;  /* 0x0000010000007945 */ /* 0x000fe20003800000 */
[----:B------:R-:W-:Y:S02]  /*2cc0*/  SEL R180, R181, R172, P1 ;  /* 0x000000acb5b47207 */ /* 0x000fe40000800000 */
[----:B------:R-:W-:-:S02]  /*2cd0*/  @!P5 ISETP.NE.AND.EX P2, PT, RZ, c[0x0][0x21c], PT, P2 ;  /* 0x00008700ff00da0c */ /* 0x000fc40003f45320 */
[----:B------:R-:W-:Y:S02]  /*2ce0*/  @P6 F2FP.BF16.PACK_AB R244, RZ, R244 ;  /* 0x000000f4fff4623e */ /* 0x000fe400000010ff */
[----:B------:R-:W-:Y:S02]  /*2cf0*/  @P6 F2FP.BF16.PACK_AB R245, RZ, R245 ;  /* 0x000000f5fff5623e */ /* 0x000fe400000010ff */
[----:B------:R-:W-:Y:S02]  /*2d00*/  SEL R181, R182, R173, P1 ;  /* 0x000000adb6b57207 */ /* 0x000fe40000800000 */
        /* <DEDUP_REMOVED lines=10> */
.L_x_4235:
[----:B------:R-:W-:Y:S05]  /*2db0*/  BSYNC B0 ;  /* 0x0000000000007941 */ /* 0x000fea0003800000 */
.L_x_4234:
        /* <DEDUP_REMOVED lines=11> */
.L_x_4237:
[----:B------:R-:W-:Y:S05]  /*2e70*/  BSYNC B0 ;  /* 0x0000000000007941 */ /* 0x000fea0003800000 */
.L_x_4236:
[----:B------:R-:W-:Y:S01]  /*2e80*/  @P6 PRMT R177, R242, 0x7610, R177 ;  /* 0x00007610f2b16816 */ /* 0x000fe200000000b1 */
[----:B------:R-:W-:Y:S01]  /*2e90*/  @P6 FMUL.FTZ R242, R246, c[0x0][0x1ec] ;  /* 0x00007b00f6f26a20 */ /* 0x000fe20000410000 */
[----:B------:R-:W-:Y:S01]  /*2ea0*/  @P6 PRMT R178, R244, 0x7610, R178 ;  /* 0x00007610f4b26816 */ /* 0x000fe200000000b2 */
[----:B------:R-:W-:Y:S01]  /*2eb0*/  @P6 FFMA.FTZ R162, R189, R223, R162 ;  /* 0x000000dfbda26223 */ /* 0x000fe200000100a2 */
[----:B------:R-:W-:Y:S01]  /*2ec0*/  @P6 PRMT R177, R177, 0x5410, R243 ;  /* 0x00005410b1b16816 */ /* 0x000fe200000000f3 */
[----:B------:R-:W-:Y:S01]  /*2ed0*/  @P6 FMUL.FTZ R243, R247, c[0x0][0x1ec] ;  /* 0x00007b00f7f36a20 */ /* 0x000fe20000410000 */
[----:B------:R-:W-:Y:S01]  /*2ee0*/  @P6 PRMT R178, R178, 0x5410, R245 ;  /* 0x00005410b2b26816 */ /* 0x000fe200000000f5 */
[----:B------:R-:W-:Y:S01]  /*2ef0*/  @P6 FMUL.FTZ R245, R55, R242 ;  /* 0x000000f237f56220 */ /* 0x000fe20000410000 */
[----:B------:R-:W-:Y:S01]  /*2f00*/  SEL R182, R247, R174, P1 ;  /* 0x000000aef7b67207 */ /* 0x000fe20000800000 */
[----:B------:R-:W-:Y:S01]  /*2f10*/  @P6 FMUL.FTZ R244, R54, R243 ;  /* 0x000000f336f46220 */ /* 0x000fe20000410000 */
[----:B------:R-:W-:Y:S01]  /*2f20*/  SEL R183, R246, R175, P1 ;  /* 0x000000aff6b77207 */ /* 0x000fe20000800000 */
[----:B------:R-:W-:Y:S01]  /*2f30*/  @P6 FFMA.FTZ R163, R222, R235, R163 ;  /* 0x000000ebdea36223 */ /* 0x000fe200000100a3 */
[----:B------:R-:W-:Y:S01]  /*2f40*/  @P6 MOV R247, 0x10 ;  /* 0x0000001000f76802 */ /* 0x000fe20000000f00 */
[----:B------:R-:W-:Y:S01]  /*2f50*/  @P6 FFMA.FTZ R156, R195, R236, R156 ;  /* 0x000000ecc39c6223 */ /* 0x000fe2000001009c */
[----:B------:R-:W-:Y:S01]  /*2f60*/  @P6 F2FP.BF16.PACK_AB R244, RZ, R244 ;  /* 0x000000f4fff4623e */ /* 0x000fe200000010ff */
[----:B------:R0:W-:Y:S01]  /*2f70*/  @P0 STG.E.128 [R184.64+0x10], R180 ;  /* 0x000010b4b8000986 */ /* 0x0001e2000c101d04 */
[----:B------:R-:W-:-:S02]  /*2f80*/  @P6 IADD3 R246, R0, 0x100, RZ ;  /* 0x0000010000f66810 */ /* 0x000fc40007ffe0ff */
[----:B------:R-:W-:Y:S02]  /*2f90*/  @P6 F2FP.BF16.PACK_AB R245, RZ, R245 ;  /* 0x000000f5fff5623e */ /* 0x000fe400000010ff */
[----:B------:R-:W-:Y:S02]  /*2fa0*/  @P6 PRMT R179, R244, 0x7610, R179 ;  /* 0x00007610f4b36816 */ /* 0x000fe400000000b3 */
[----:B------:R-:W-:Y:S02]  /*2fb0*/  IADD3 R0, R0, 0x200, RZ ;  /* 0x0000020000007810 */ /* 0x000fe40007ffe0ff */
[----:B------:R-:W-:Y:S02]  /*2fc0*/  @P6 PRMT R179, R179, 0x5410, R245 ;  /* 0x00005410b3b36816 */ /* 0x000fe400000000f5 */
[--C-:B-----5:R-:W-:Y:S02]  /*2fd0*/  @P6 PRMT R195, RZ, 0x5410, R164.reuse ;  /* 0x00005410ffc36816 */ /* 0x120fe400000000a4 */
[----:B------:R-:W-:-:S02]  /*2fe0*/  @P6 PRMT R222, RZ, 0x7610, R164 ;  /* 0x00007610ffde6816 */ /* 0x000fc400000000a4 */
[--C-:B------:R-:W-:Y:S02]  /*2ff0*/  @P6 PRMT R223, RZ, 0x5410, R165.reuse ;  /* 0x00005410ffdf6816 */ /* 0x100fe400000000a5 */
[----:B------:R-:W-:Y:S01]  /*3000*/  @P6 PRMT R189, RZ, 0x7610, R165 ;  /* 0x00007610ffbd6816 */ /* 0x000fe200000000a5 */
[----:B0-----:R-:W-:Y:S01]  /*3010*/  @P6 IMAD.MOV.U32 R183, RZ, RZ, 0x10 ;  /* 0x00000010ffb76424 */ /* 0x001fe200078e00ff */
[----:B------:R-:W-:Y:S01]  /*3020*/  @P6 PRMT R185, RZ, 0x5410, R166 ;  /* 0x00005410ffb96816 */ /* 0x000fe200000000a6 */
[----:B------:R-:W-:Y:S01]  /*3030*/  @P6 IMAD.WIDE.U32 R180, R246, R247, c[0x0][0x248] ;  /* 0x00009200f6b46625 */ /* 0x000fe200078e00f7 */
[----:B------:R-:W-:-:S03]  /*3040*/  @P6 PRMT R184, RZ, 0x7610, R167 ;  /* 0x00007610ffb86816 */ /* 0x000fc600000000a7 */
[----:B------:R-:W-:Y:S01]  /*3050*/  @P6 IMAD.WIDE.U32 R182, R0, R183, c[0x0][0x170] ;  /* 0x00005c0000b66625 */ /* 0x000fe200078e00b7 */
[----:B------:R0:W-:Y:S02]  /*3060*/  @P6 STG.E.128 [R180.64], R176 ;  /* 0x000000b0b4006986 */ /* 0x0001e4000c101d04 */
[----:B0-----:R-:W-:Y:S02]  /*3070*/  @P6 PRMT R180, RZ, 0x7610, R166 ;  /* 0x00007610ffb46816 */ /* 0x001fe400000000a6 */
[----:B------:R-:W-:Y:S02]  /*3080*/  @P6 PRMT R181, RZ, 0x5410, R167 ;  /* 0x00005410ffb56816 */ /* 0x000fe400000000a7 */
[----:B------:R0:W5:Y:S01]  /*3090*/  @P6 LDG.E.128 R164, [R182.64] ;  /* 0x00000004b6a46981 */ /* 0x000162000c1e1d00 */
[----:B------:R-:W-:Y:S01]  /*30a0*/  @!P5 ISETP.NE.U32.AND P3, PT, RZ, c[0x0][0x218], PT ;  /* 0x00008600ff00da0c */ /* 0x000fe20003f65070 */
[----:B------:R-:W-:Y:S01]  /*30b0*/  BSSY B0, `(.L_x_4238) ;  /* 0x0000015000007945 */ /* 0x000fe20003800000 */
[----:B------:R-:W-:Y:S01]  /*30c0*/  @!P5 ISETP.NE.U32.AND P4, PT, RZ, c[0x0][0x218], PT ;  /* 0x00008600ff00da0c */ /* 0x000fe20003f85070 */
[----:B------:R-:W-:Y:S01]  /*30d0*/  @P6 FFMA.FTZ R158, R191, R193, R158 ;  /* 0x000000c1bf9e6223 */ /* 0x000fe2000001009e */
[----:B------:R-:W-:Y:S01]  /*30e0*/  @!P5 ISETP.NE.AND.EX P3, PT, RZ, c[0x0][0x21c], PT, P3 ;  /* 0x00008700ff00da0c */ /* 0x000fe20003f65330 */
[----:B------:R-:W-:Y:S01]  /*30f0*/  @P6 FFMA.FTZ R159, R188, R192, R159 ;  /* 0x000000c0bc9f6223 */ /* 0x000fe2000001009f */
[----:B------:R-:W-:Y:S01]  /*3100*/  @!P5 ISETP.NE.AND.EX P4, PT, RZ, c[0x0][0x21c], PT, P4 ;  /* 0x00008700ff00da0c */ /* 0x000fe20003f85340 */
[----:B------:R-:W-:Y:S01]  /*3110*/  @P6 FFMA.FTZ R157, R190, R194, R157 ;  /* 0x000000c2be9d6223 */ /* 0x000fe2000001009d */
[----:B------:R-:W-:Y:S01]  /*3120*/  @!P5 ISETP.NE.U32.AND P2, PT, RZ, c[0x0][0x218], PT ;  /* 0x00008600ff00da0c */ /* 0x000fe20003f45070 */
[----:B------:R-:W-:Y:S01]  /*3130*/  @P6 FFMA.FTZ R152, R195, R237, R152 ;  /* 0x000000edc3986223 */ /* 0x000fe20000010098 */
[----:B------:R-:W-:Y:S01]  /*3140*/  @!P5 FSEL R192, R25, RZ, P3 ;  /* 0x000000ff19c0d208 */ /* 0x000fe20001800000 */
[----:B------:R-:W-:Y:S01]  /*3150*/  @P6 FFMA.FTZ R153, R222, R234, R153 ;  /* 0x000000eade996223 */ /* 0x000fe20000010099 */
[----:B------:R-:W-:Y:S01]  /*3160*/  @!P5 FSEL R191, R24, RZ, P4 ;  /* 0x000000ff18bfd208 */ /* 0x000fe20002000000 */
        /* <DEDUP_REMOVED lines=9> */
.L_x_4239:
[----:B0-----:R-:W-:Y:S05]  /*3200*/  BSYNC B0 ;  /* 0x0000000000007941 */ /* 0x001fea0003800000 */
.L_x_4238:
        /* <DEDUP_REMOVED lines=10> */
.L_x_4241:
[----:B------:R-:W-:Y:S05]  /*32b0*/  BSYNC B0 ;  /* 0x0000000000007941 */ /* 0x000fea0003800000 */
.L_x_4240:
[----:B------:R-:W-:Y:S01]  /*32c0*/  @P6 FMUL.FTZ R183, R191, c[0x0][0x1ec] ;  /* 0x00007b00bfb76a20 */ /* 0x000fe20000410000 */
[----:B------:R-:W-:Y:S01]  /*32d0*/  @!P5 ISETP.NE.AND.EX P2, PT, RZ, c[0x0][0x21c], PT, P2 ;  /* 0x00008700ff00da0c */ /* 0x000fe20003f45320 */
[----:B------:R-:W-:Y:S01]  /*32e0*/  @P6 FMUL.FTZ R182, R192, c[0x0][0x1ec] ;  /* 0x00007b00c0b66a20 */ /* 0x000fe20000410000 */
[----:B------:R-:W-:Y:S01]  /*32f0*/  BSSY B0, `(.L_x_4242) ;  /* 0x000000f000007945 */ /* 0x000fe20003800000 */
[----:B------:R-:W-:Y:S01]  /*3300*/  @!P5 ISETP.NE.U32.AND P3, PT, RZ, c[0x0][0x218], PT ;  /* 0x00008600ff00da0c */ /* 0x000fe20003f65070 */
[----:B------:R-:W-:Y:S01]  /*3310*/  @P6 FFMA.FTZ R154, R223, R241, R154 ;  /* 0x000000f1df9a6223 */ /* 0x000fe2000001009a */
[----:B------:R-:W-:Y:S01]  /*3320*/  @!P5 FSEL R193, R26, RZ, P2 ;  /* 0x000000ff1ac1d208 */ /* 0x000fe20001000000 */
[----:B------:R-:W-:Y:S02]  /*3330*/  @P6 FMUL.FTZ R188, R48, R183 ;  /* 0x000000b730bc6220 */ /* 0x000fe40000410000 */
        /* <DEDUP_REMOVED lines=10> */
.L_x_4243:
[----:B------:R-:W-:Y:S05]  /*33e0*/  BSYNC B0 ;  /* 0x0000000000007941 */ /* 0x000fea0003800000 */
.L_x_4242:
[----:B------:R-:W-:Y:S01]  /*33f0*/  @!P5 ISETP.NE.AND.EX P3, PT, RZ, c[0x0][0x21c], PT, P3 ;  /* 0x00008700ff00da0c */ /* 0x000fe20003f65330 */
[----:B------:R-:W-:Y:S01]  /*3400*/  BSSY B0, `(.L_x_4244) ;  /* 0x0000011000007945 */ /* 0x000fe20003800000 */
[----:B------:R-:W-:Y:S01]  /*3410*/  @P6 FFMA.FTZ R155, R189, R240, R155 ;  /* 0x000000f0bd9b6223 */ /* 0x000fe2000001009b */
[----:B------:R-:W-:Y:S01]  /*3420*/  @!P5 ISETP.NE.U32.AND P2, PT, RZ, c[0x0][0x218], PT ;  /* 0x00008600ff00da0c */ /* 0x000fe20003f45070 */
[----:B------:R-:W-:Y:S01]  /*3430*/  @P6 FMUL.FTZ R189, R193, c[0x0][0x1ec] ;  /* 0x00007b00c1bd6a20 */ /* 0x000fe20000410000 */
[----:B------:R-:W-:Y:S02]  /*3440*/  @P6 F2FP.BF16.PACK_AB R188, RZ, R188 ;  /* 0x000000bcffbc623e */ /* 0x000fe400000010ff */
[----:B------:R-:W-:Y:S02]  /*3450*/  @P6 F2FP.BF16.PACK_AB R190, RZ, R190 ;  /* 0x000000beffbe623e */ /* 0x000fe400000010ff */
        /* <DEDUP_REMOVED lines=11> */
.L_x_4245:
[----:B------:R-:W-:Y:S05]  /*3510*/  BSYNC B0 ;  /* 0x0000000000007941 */ /* 0x000fea0003800000 */
.L_x_4244:
[----:B------:R-:W-:Y:S01]  /*3520*/  @P6 FMUL.FTZ R191, R50, R189 ;  /* 0x000000bd32bf6220 */ /* 0x000fe20000410000 */
[----:B------:R-:W-:Y:S01]  /*3530*/  SEL R169, R192, R169, P1 ;  /* 0x000000a9c0a97207 */ /* 0x000fe20000800000 */
[----:B------:R-:W-:Y:S01]  /*3540*/  @P6 FMUL.FTZ R192, R194, c[0x0][0x1ec] ;  /* 0x00007b00c2c06a20 */ /* 0x000fe20000410000 */
[----:B------:R-:W-:Y:S01]  /*3550*/  @!P5 ISETP.NE.AND.EX P2, PT, RZ, c[0x0][0x21c], PT, P2 ;  /* 0x00008700ff00da0c */ /* 0x000fe20003f45320 */
[----:B------:R-:W-:Y:S01]  /*3560*/  BSSY B0, `(.L_x_4246) ;  /* 0x000000f000007945 */ /* 0x000fe20003800000 */
[----:B------:R-:W-:Y:S01]  /*3570*/  SEL R170, R193, R170, P1 ;  /* 0x000000aac1aa7207 */ /* 0x000fe20000800000 */
[----:B------:R-:W-:Y:S01]  /*3580*/  @P6 FMUL.FTZ R193, R51, R192 ;  /* 0x000000c033c16220 */ /* 0x000fe20000410000 */
[----:B------:R-:W-:Y:S02]  /*3590*/  @!P5 ISETP.NE.U32.AND P3, PT, RZ, c[0x0][0x218], PT ;  /* 0x00008600ff00da0c */ /* 0x000fe40003f65070 */
[----:B------:R-:W-:Y:S02]  /*35a0*/  @P6 F2FP.BF16.PACK_AB R191, RZ, R191 ;  /* 0x000000bfffbf623e */ /* 0x000fe400000010ff */
        /* <DEDUP_REMOVED lines=10> */
.L_x_4247:
[----:B------:R-:W-:Y:S05]  /*3650*/  BSYNC B0 ;  /* 0x0000000000007941 */ /* 0x000fea0003800000 */
.L_x_4246:
[----:B------:R-:W-:Y:S01]  /*3660*/  @!P5 ISETP.NE.U32.AND P2, PT, RZ, c[0x0][0x218], PT ;  /* 0x00008600ff00da0c */ /* 0x000fe20003f45070 */
[----:B------:R-:W-:Y:S01]  /*3670*/  BSSY B0, `(.L_x_4248) ;  /* 0x0000012000007945 */ /* 0x000fe20003800000 */
[----:B------:R-:W-:Y:S01]  /*3680*/  SEL R171, R194, R171, P1 ;  /* 0x000000abc2ab7207 */ /* 0x000fe20000800000 */
[----:B------:R-:W-:Y:S01]  /*3690*/  @P6 FFMA.FTZ R148, R185, R239, R148 ;  /* 0x000000efb9946223 */ /* 0x000fe20000010094 */
[----:B------:R-:W-:Y:S01]  /*36a0*/  @!P5 ISETP.NE.AND.EX P2, PT, RZ, c[0x0][0x21c], PT, P2 ;  /* 0x00008700ff00da0c */ /* 0x000fe20003f45320 */
[C---:B------:R-:W-:Y:S01]  /*36b0*/  @P6 FMUL.FTZ R185, R195.reuse, c[0x0][0x1ec] ;  /* 0x00007b00c3b96a20 */ /* 0x040fe20000410000 */
[----:B------:R-:W-:Y:S02]  /*36c0*/  @!P5 ISETP.NE.AND.EX P3, PT, RZ, c[0x0][0x21c], PT, P3 ;  /* 0x00008700ff00da0c */ /* 0x000fe40003f65330 */
[----:B------:R-:W-:Y:S02]  /*36d0*/  @P6 F2FP.BF16.PACK_AB R193, RZ, R193 ;  /* 0x000000c1ffc1623e */ /* 0x000fe400000010ff */
        /* <DEDUP_REMOVED lines=11> */
.L_x_4249:
[----:B------:R-:W-:Y:S05]  /*3790*/  BSYNC B0 ;  /* 0x0000000000007941 */ /* 0x000fea0003800000 */
.L_x_4248:
[----:B------:R-:W-:Y:S01]  /*37a0*/  BSSY B0, `(.L_x_4250) ;  /* 0x000000d000007945 */ /* 0x000fe20003800000 */
[C---:B------:R-:W-:Y:S01]  /*37b0*/  SEL R173, R194.reuse, R173, P1 ;  /* 0x000000adc2ad7207 */ /* 0x040fe20000800000 */
[----:B------:R-:W-:Y:S01]  /*37c0*/  @P6 FMUL.FTZ R194, R194, c[0x0][0x1ec] ;  /* 0x00007b00c2c26a20 */ /* 0x000fe20000410000 */
        /* <DEDUP_REMOVED lines=10> */
.L_x_4251:
[----:B------:R-:W-:Y:S05]  /*3870*/  BSYNC B0 ;  /* 0x0000000000007941 */ /* 0x000fea0003800000 */
.L_x_4250:
[----:B------:R-:W-:Y:S01]  /*3880*/  @P6 FFMA.FTZ R149, R180, R238, R149 ;  /* 0x000000eeb4956223 */ /* 0x000fe20000010095 */
[----:B------:R-:W-:Y:S01]  /*3890*/  @!P5 ISETP.NE.U32.AND P2, PT, RZ, c[0x0][0x218], PT ;  /* 0x00008600ff00da0c */ /* 0x000fe20003f45070 */
[----:B------:R-:W-:Y:S01]  /*38a0*/  @P6 FMUL.FTZ R180, R44, R185 ;  /* 0x000000b92cb46220 */ /* 0x000fe20000410000 */
[----:B------:R-:W-:Y:S01]  /*38b0*/  @P6 PRMT R176, R188, 0x7610, R176 ;  /* 0x00007610bcb06816 */ /* 0x000fe200000000b0 */
[----:B------:R-:W-:Y:S01]  /*38c0*/  @P6 FMUL.FTZ R235, R223, c[0x0][0x1ec] ;  /* 0x00007b00dfeb6a20 */ /* 0x000fe20000410000 */
[----:B------:R-:W-:Y:S01]  /*38d0*/  @P6 PRMT R177, R191, 0x7610, R177 ;  /* 0x00007610bfb16816 */ /* 0x000fe200000000b1 */
[----:B------:R-:W-:Y:S01]  /*38e0*/  @P6 FMUL.FTZ R195, R45, R194 ;  /* 0x000000c22dc36220 */ /* 0x000fe20000410000 */
[----:B------:R-:W-:Y:S01]  /*38f0*/  @P6 F2FP.BF16.PACK_AB R180, RZ, R180 ;  /* 0x000000b4ffb4623e */ /* 0x000fe200000010ff */
[----:B------:R-:W-:Y:S01]  /*3900*/  @P6 FMUL.FTZ R222, R46, R235 ;  /* 0x000000eb2ede6220 */ /* 0x000fe20000410000 */
[----:B------:R-:W-:Y:S01]  /*3910*/  @!P5 ISETP.NE.AND.EX P2, PT, RZ, c[0x0][0x21c], PT, P2 ;  /* 0x00008700ff00da0c */ /* 0x000fe20003f45320 */
[----:B------:R-:W-:Y:S01]  /*3920*/  BSSY B0, `(.L_x_4252) ;  /* 0x0000023000007945 */ /* 0x000fe20003800000 */
[----:B------:R-:W-:Y:S01]  /*3930*/  @P6 PRMT R178, R180, 0x7610, R178 ;  /* 0x00007610b4b26816 */ /* 0x000fe200000000b2 */
[----:B------:R-:W-:Y:S01]  /*3940*/  @P6 FFMA.FTZ R150, R181, R243, R150 ;  /* 0x000000f3b5966223 */ /* 0x000fe20000010096 */
[----:B-----5:R-:W-:Y:S01]  /*3950*/  @P6 PRMT R180, RZ, 0x5410, R164 ;  /* 0x00005410ffb46816 */ /* 0x020fe200000000a4 */
[----:B------:R-:W-:Y:S01]  /*3960*/  @P6 FFMA.FTZ R151, R184, R242, R151 ;  /* 0x000000f2b8976223 */ /* 0x000fe20000010097 */
[----:B------:R-:W-:-:S02]  /*3970*/  @P6 F2FP.BF16.PACK_AB R195, RZ, R195 ;  /* 0x000000c3ffc3623e */ /* 0x000fc400000010ff */
[----:B------:R-:W-:Y:S01]  /*3980*/  @P6 F2FP.BF16.PACK_AB R222, RZ, R222 ;  /* 0x000000deffde623e */ /* 0x000fe200000010ff */
[----:B------:R-:W-:Y:S01]  /*3990*/  @P6 FFMA.FTZ R144, R180, R183, R144 ;  /* 0x000000b7b4906223 */ /* 0x000fe20000010090 */
[----:B------:R-:W-:Y:S02]  /*39a0*/  @P6 PRMT R180, RZ, 0x7610, R164 ;  /* 0x00007610ffb46816 */ /* 0x000fe400000000a4 */
[----:B------:R-:W-:Y:S02]  /*39b0*/  SEL R174, R223, R174, P1 ;  /* 0x000000aedfae7207 */ /* 0x000fe40000800000 */
[----:B------:R-:W-:Y:S01]  /*39c0*/  @P6 PRMT R176, R176, 0x5410, R190 ;  /* 0x00005410b0b06816 */ /* 0x000fe200000000be */
[----:B------:R-:W-:Y:S01]  /*39d0*/  @P6 FFMA.FTZ R145, R180, R182, R145 ;  /* 0x000000b6b4916223 */ /* 0x000fe20000010091 */
[----:B------:R-:W-:Y:S02]  /*39e0*/  @P6 PRMT R180, RZ, 0x5410, R165 ;  /* 0x00005410ffb46816 */ /* 0x000fe400000000a5 */
[----:B------:R-:W-:-:S02]  /*39f0*/  @P6 PRMT R177, R177, 0x5410, R193 ;  /* 0x00005410b1b16816 */ /* 0x000fc400000000c1 */
[----:B------:R-:W-:Y:S01]  /*3a00*/  @P6 PRMT R178, R178, 0x5410, R195 ;  /* 0x00005410b2b26816 */ /* 0x000fe200000000c3 */
[----:B------:R-:W-:Y:S01]  /*3a10*/  @P6 FFMA.FTZ R146, R180, R189, R146 ;  /* 0x000000bdb4926223 */ /* 0x000fe20000010092 */
[----:B------:R-:W-:Y:S02]  /*3a20*/  @P6 PRMT R180, RZ, 0x7610, R165 ;  /* 0x00007610ffb46816 */ /* 0x000fe400000000a5 */
[----:B------:R-:W-:-:S03]  /*3a30*/  @P6 PRMT R179, R222, 0x7610, R179 ;  /* 0x00007610deb36816 */ /* 0x000fc600000000b3 */
[----:B------:R-:W-:Y:S01]  /*3a40*/  @P6 FFMA.FTZ R147, R180, R192, R147 ;  /* 0x000000c0b4936223 */ /* 0x000fe20000010093 */
[----:B------:R-:W-:-:S05]  /*3a50*/  @P6 PRMT R180, RZ, 0x5410, R166 ;  /* 0x00005410ffb46816 */ /* 0x000fca00000000a6 */
[----:B------:R-:W-:Y:S01]  /*3a60*/  @P6 FFMA.FTZ R140, R180, R185, R140 ;  /* 0x000000b9b48c6223 */ /* 0x000fe2000001008c */
[----:B------:R-:W-:-:S05]  /*3a70*/  @P6 PRMT R180, RZ, 0x7610, R166 ;  /* 0x00007610ffb46816 */ /* 0x000fca00000000a6 */
[----:B------:R-:W-:Y:S01]  /*3a80*/  @P6 FFMA.FTZ R141, R180, R194, R141 ;  /* 0x000000c2b48d6223 */ /* 0x000fe2000001008d */
[----:B------:R-:W-:-:S05]  /*3a90*/  @P6 PRMT R180, RZ, 0x5410, R167 ;  /* 0x00005410ffb46816 */ /* 0x000fca00000000a7 */
[----:B------:R-:W-:Y:S01]  /*3aa0*/  @P6 FFMA.FTZ R142, R180, R235, R142 ;  /* 0x000000ebb48e6223 */ /* 0x000fe2000001008e */
        /* <DEDUP_REMOVED lines=10> */
.L_x_4253:
[----:B------:R-:W-:Y:S05]  /*3b50*/  BSYNC B0 ;  /* 0x0000000000007941 */ /* 0x000fea0003800000 */
.L_x_4252:
[C---:B------:R-:W-:Y:S01]  /*3b60*/  @P6 FMUL.FTZ R182, R180.reuse, c[0x0][0x1ec] ;  /* 0x00007b00b4b66a20 */ /* 0x040fe20000410000 */
[----:B------:R-:W-:Y:S02]  /*3b70*/  @P0 MOV R229, 0x20 ;  /* 0x0000002000e50802 */ /* 0x000fe40000000f00 */
[----:B------:R-:W-:Y:S01]  /*3b80*/  @P6 MOV R185, 0x10 ;  /* 0x0000001000b96802 */ /* 0x000fe20000000f00 */
[----:B------:R-:W-:Y:S01]  /*3b90*/  @P6 FMUL.FTZ R181, R47, R182 ;  /* 0x000000b62fb56220 */ /* 0x000fe20000410000 */
[----:B------:R-:W-:Y:S01]  /*3ba0*/  SEL R175, R180, R175, P1 ;  /* 0x000000afb4af7207 */ /* 0x000fe20000800000 */
[----:B------:R-:W-:Y:S01]  /*3bb0*/  @P0 IMAD.WIDE.U32 R228, R228, R229, c[0x0][0x258] ;  /* 0x00009600e4e40625 */ /* 0x000fe200078e00e5 */
[----:B------:R-:W-:Y:S02]  /*3bc0*/  IADD3 R232, R232, c[0x0][0x160], RZ ;  /* 0x00005800e8e87a10 */ /* 0x000fe40007ffe0ff */
[----:B------:R-:W-:Y:S01]  /*3bd0*/  @P6 F2FP.BF16.PACK_AB R183, RZ, R181 ;  /* 0x000000b5ffb7623e */ /* 0x000fe200000010ff */
[----:B------:R-:W-:Y:S01]  /*3be0*/  @P6 IMAD.WIDE.U32 R180, R0, R185, c[0x0][0x248] ;  /* 0x0000920000b46625 */ /* 0x000fe200078e00b9 */
[----:B------:R0:W-:Y:S01]  /*3bf0*/  @P0 STG.E.128 [R228.64], R168 ;  /* 0x000000a8e4000986 */ /* 0x0001e2000c101d04 */
[----:B------:R-:W-:-:S02]  /*3c00*/  @P6 PRMT R0, RZ, 0x7610, R167 ;  /* 0x00007610ff006816 */ /* 0x000fc400000000a7 */
[----:B------:R-:W-:Y:S01]  /*3c10*/  @P6 PRMT R179, R179, 0x5410, R183 ;  /* 0x00005410b3b36816 */ /* 0x000fe200000000b7 */
[----:B------:R0:W-:Y:S01]  /*3c20*/  @P0 STG.E.128 [R228.64+0x10], R172 ;  /* 0x000010ace4000986 */ /* 0x0001e2000c101d04 */
[----:B------:R-:W-:Y:S01]  /*3c30*/  ISETP.GE.AND P0, PT, R232, c[0x0][0x164], PT ;  /* 0x00005900e8007a0c */ /* 0x000fe20003f06270 */
[----:B------:R-:W-:Y:S01]  /*3c40*/  @P6 FFMA.FTZ R143, R0, R182, R143 ;  /* 0x000000b6008f6223 */ /* 0x000fe2000001008f */
[----:B------:R-:W-:Y:S01]  /*3c50*/  LOP3.LUT P1, RZ, R230, 0xff, RZ, 0xc0, !PT ;  /* 0x000000ffe6ff7812 */ /* 0x000fe2000782c0ff */
[----:B------:R0:W-:Y:S03]  /*3c60*/  @P6 STG.E.128 [R180.64], R176 ;  /* 0x000000b0b4006986 */ /* 0x0001e6000c101d04 */
[----:B------:R-:W-:-:S07]  /*3c70*/  SEL R230, RZ, 0x1, P1 ;  /* 0x00000001ffe67807 */ /* 0x000fce0000800000 */
[----:B0-----:R-:W-:Y:S01]  /*3c80*/  @P0 CALL.REL.NOINC `(.L_x_4200) ;  /* 0x0000001000000944 */ /* 0x001fe20003c00000 */
[----:B------:R-:W-:Y:S05]  /*3c90*/  BRA `(.L_x_4254) ;  /* 0xffffc9a000007947 */ /* 0x000fea000383ffff */
.L_x_4200:
[----:B------:R-:W0:Y:S01]  /*3ca0*/  S2UR UR6, SR_CTAID.X ;  /* 0x00000000000679c3 */ /* 0x000e220000002500 */
[----:B------:R-:W-:Y:S01]  /*3cb0*/  HFMA2.MMA R7, -RZ, RZ, 0, 1.9073486328125e-06 ;  /* 0x00000020ff077435 */ /* 0x000fe200000001ff */
        /* <DEDUP_REMOVED lines=26> */
.L_x_4204:
[----:B------:R-:W-:Y:S01]  /*3e60*/  HFMA2.MMA R189, -RZ, RZ, 0, 9.5367431640625e-07 ;  /* 0x00000010ffbd7435 */ /* 0x000fe200000001ff */
[----:B------:R-:W-:-:S02]  /*3e70*/  MOV R184, R186 ;  /* 0x000000ba00b87202 */ /* 0x000fc40000000f00 */
[----:B------:R-:W-:Y:S02]  /*3e80*/  MOV R188, 0x1f ;  /* 0x0000001f00bc7802 */ /* 0x000fe40000000f00 */
[----:B------:R-:W-:Y:S02]  /*3e90*/  MOV R191, 0xffffffff ;  /* 0xffffffff00bf7802 */ /* 0x000fe40000000f00 */
[----:B------:R-:W-:Y:S02]  /*3ea0*/  MOV R180, 0x3ec0 ;  /* 0x00003ec000b47802 */ /* 0x000fe40000000f00 */
[----:B-----5:R-:W-:Y:S05]  /*3eb0*/  CALL.REL.NOINC `($__internal_87_$__cuda_sm70_shflsync_down_p) ;  /* 0x0000046000007944 */ /* 0x020fea0003c00000 */
[----:B-1----:R-:W-:Y:S01]  /*3ec0*/  IMAD.MOV.U32 R183, RZ, RZ, R184 ;  /* 0x000000ffffb77224 */ /* 0x002fe200078e00b8 */
[----:B0-----:R-:W-:Y:S05]  /*3ed0*/  BRA `(.L_x_4255) ;  /* 0xffffd82000007947 */ /* 0x001fea000383ffff */
.L_x_4205:
[----:B------:R-:W-:Y:S01]  /*3ee0*/  HFMA2.MMA R189, -RZ, RZ, 0, 9.5367431640625e-07 ;  /* 0x00000010ffbd7435 */ /* 0x000fe200000001ff */
[----:B------:R-:W-:Y:S02]  /*3ef0*/  MOV R184, R187 ;  /* 0x000000bb00b87202 */ /* 0x000fe40000000f00 */
[----:B------:R-:W-:Y:S02]  /*3f00*/  MOV R188, 0x1f ;  /* 0x0000001f00bc7802 */ /* 0x000fe40000000f00 */
[----:B------:R-:W-:-:S02]  /*3f10*/  MOV R191, 0xffffffff ;  /* 0xffffffff00bf7802 */ /* 0x000fc40000000f00 */
[----:B------:R-:W-:Y:S02]  /*3f20*/  MOV R180, 0x3f40 ;  /* 0x00003f4000b47802 */ /* 0x000fe40000000f00 */
[----:B01---5:R-:W-:Y:S05]  /*3f30*/  CALL.REL.NOINC `($__internal_87_$__cuda_sm70_shflsync_down_p) ;  /* 0x000003e000007944 */ /* 0x023fea0003c00000 */
[----:B------:R-:W-:Y:S01]  /*3f40*/  FADD.FTZ R186, R183, R186 ;  /* 0x000000bab7ba7221 */ /* 0x000fe20000010000 */
[----:B0-----:R-:W-:Y:S01]  /*3f50*/  HFMA2.MMA R189, -RZ, RZ, 0, 4.76837158203125e-07 ;  /* 0x00000008ffbd7435 */ /* 0x001fe200000001ff */
[----:B-1----:R-:W-:Y:S01]  /*3f60*/  FADD.FTZ R187, R187, R184 ;  /* 0x000000b8bbbb7221 */ /* 0x002fe20000010000 */
[----:B------:R-:W-:Y:S01]  /*3f70*/  MOV R188, 0x1f ;  /* 0x0000001f00bc7802 */ /* 0x000fe20000000f00 */
[----:B------:R-:W-:Y:S01]  /*3f80*/  IMAD.MOV.U32 R184, RZ, RZ, R186 ;  /* 0x000000ffffb87224 */ /* 0x000fe200078e00ba */
[----:B------:R-:W-:Y:S02]  /*3f90*/  MOV R191, 0xffffffff ;  /* 0xffffffff00bf7802 */ /* 0x000fe40000000f00 */
[----:B------:R-:W-:Y:S02]  /*3fa0*/  MOV R180, 0x3fc0 ;  /* 0x00003fc000b47802 */ /* 0x000fe40000000f00 */
[----:B------:R-:W-:Y:S05]  /*3fb0*/  CALL.REL.NOINC `($__internal_87_$__cuda_sm70_shflsync_down_p) ;  /* 0x0000036000007944 */ /* 0x000fea0003c00000 */
[----:B0-----:R-:W-:Y:S01]  /*3fc0*/  HFMA2.MMA R189, -RZ, RZ, 0, 4.76837158203125e-07 ;  /* 0x00000008ffbd7435 */ /* 0x001fe200000001ff */
[----:B-1----:R-:W-:Y:S02]  /*3fd0*/  MOV R183, R184 ;  /* 0x000000b800b77202 */ /* 0x002fe40000000f00 */
[----:B------:R-:W-:-:S02]  /*3fe0*/  MOV R184, R187 ;  /* 0x000000bb00b87202 */ /* 0x000fc40000000f00 */
[----:B------:R-:W-:Y:S02]  /*3ff0*/  MOV R188, 0x1f ;  /* 0x0000001f00bc7802 */ /* 0x000fe40000000f00 */
[----:B------:R-:W-:Y:S02]  /*4000*/  MOV R191, 0xffffffff ;  /* 0xffffffff00bf7802 */ /* 0x000fe40000000f00 */
[----:B------:R-:W-:Y:S02]  /*4010*/  MOV R180, 0x4030 ;  /* 0x0000403000b47802 */ /* 0x000fe40000000f00 */
[----:B------:R-:W-:Y:S05]  /*4020*/  CALL.REL.NOINC `($__internal_87_$__cuda_sm70_shflsync_down_p) ;  /* 0x000002f000007944 */ /* 0x000fea0003c00000 */
[----:B------:R-:W-:Y:S01]  /*4030*/  FADD.FTZ R186, R183, R186 ;  /* 0x000000bab7ba7221 */ /* 0x000fe20000010000 */
[----:B0-----:R-:W-:Y:S01]  /*4040*/  HFMA2.MMA R189, -RZ, RZ, 0, 2.384185791015625e-07 ;  /* 0x00000004ffbd7435 */ /* 0x001fe200000001ff */
[----:B-1----:R-:W-:Y:S01]  /*4050*/  FADD.FTZ R187, R187, R184 ;  /* 0x000000b8bbbb7221 */ /* 0x002fe20000010000 */
[----:B------:R-:W-:Y:S01]  /*4060*/  MOV R188, 0x1f ;  /* 0x0000001f00bc7802 */ /* 0x000fe20000000f00 */
[----:B------:R-:W-:Y:S01]  /*4070*/  IMAD.MOV.U32 R191, RZ, RZ, -0x1 ;  /* 0xffffffffffbf7424 */ /* 0x000fe200078e00ff */
[----:B------:R-:W-:Y:S02]  /*4080*/  MOV R184, R186 ;  /* 0x000000ba00b87202 */ /* 0x000fe40000000f00 */
[----:B------:R-:W-:-:S02]  /*4090*/  MOV R180, 0x40b0 ;  /* 0x000040b000b47802 */ /* 0x000fc40000000f00 */
[----:B------:R-:W-:Y:S05]  /*40a0*/  CALL.REL.NOINC `($__internal_87_$__cuda_sm70_shflsync_down_p) ;  /* 0x0000027000007944 */ /* 0x000fea0003c00000 */
[----:B0-----:R-:W-:Y:S01]  /*40b0*/  HFMA2.MMA R189, -RZ, RZ, 0, 2.384185791015625e-07 ;  /* 0x00000004ffbd7435 */ /* 0x001fe200000001ff */
[----:B-1----:R-:W-:-:S02]  /*40c0*/  MOV R183, R184 ;  /* 0x000000b800b77202 */ /* 0x002fc40000000f00 */
[----:B------:R-:W-:Y:S02]  /*40d0*/  MOV R184, R187 ;  /* 0x000000bb00b87202 */ /* 0x000fe40000000f00 */
[----:B------:R-:W-:Y:S02]  /*40e0*/  MOV R188, 0x1f ;  /* 0x0000001f00bc7802 */ /* 0x000fe40000000f00 */
[----:B------:R-:W-:Y:S02]  /*40f0*/  MOV R191, 0xffffffff ;  /* 0xffffffff00bf7802 */ /* 0x000fe40000000f00 */
[----:B------:R-:W-:Y:S02]  /*4100*/  MOV R180, 0x4120 ;  /* 0x0000412000b47802 */ /* 0x000fe40000000f00 */
[----:B------:R-:W-:Y:S05]  /*4110*/  CALL.REL.NOINC `($__internal_87_$__cuda_sm70_shflsync_down_p) ;  /* 0x0000020000007944 */ /* 0x000fea0003c00000 */
[----:B------:R-:W-:Y:S01]  /*4120*/  FADD.FTZ R186, R183, R186 ;  /* 0x000000bab7ba7221 */ /* 0x000fe20000010000 */
[----:B0-----:R-:W-:Y:S01]  /*4130*/  HFMA2.MMA R189, -RZ, RZ, 0, 1.1920928955078125e-07 ;  /* 0x00000002ffbd7435 */ /* 0x001fe200000001ff */
[----:B-1----:R-:W-:Y:S01]  /*4140*/  FADD.FTZ R187, R187, R184 ;  /* 0x000000b8bbbb7221 */ /* 0x002fe20000010000 */
[----:B------:R-:W-:Y:S01]  /*4150*/  MOV R188, 0x1f ;  /* 0x0000001f00bc7802 */ /* 0x000fe20000000f00 */
[----:B------:R-:W-:Y:S01]  /*4160*/  IMAD.MOV.U32 R191, RZ, RZ, -0x1 ;  /* 0xffffffffffbf7424 */ /* 0x000fe200078e00ff */
[----:B------:R-:W-:-:S02]  /*4170*/  MOV R184, R186 ;  /* 0x000000ba00b87202 */ /* 0x000fc40000000f00 */
[----:B------:R-:W-:Y:S02]  /*4180*/  MOV R180, 0x41a0 ;  /* 0x000041a000b47802 */ /* 0x000fe40000000f00 */
[----:B------:R-:W-:Y:S05]  /*4190*/  CALL.REL.NOINC `($__internal_87_$__cuda_sm70_shflsync_down_p) ;  /* 0x0000018000007944 */ /* 0x000fea0003c00000 */
[----:B0-----:R-:W-:Y:S01]  /*41a0*/  HFMA2.MMA R189, -RZ, RZ, 0, 1.1920928955078125e-07 ;  /* 0x00000002ffbd7435 */ /* 0x001fe200000001ff */
[----:B-1----:R-:W-:Y:S02]  /*41b0*/  MOV R183, R184 ;  /* 0x000000b800b77202 */ /* 0x002fe40000000f00 */
[----:B------:R-:W-:Y:S02]  /*41c0*/  MOV R184, R187 ;  /* 0x000000bb00b87202 */ /* 0x000fe40000000f00 */
[----:B------:R-:W-:Y:S02]  /*41d0*/  MOV R188, 0x1f ;  /* 0x0000001f00bc7802 */ /* 0x000fe40000000f00 */
[----:B------:R-:W-:Y:S02]  /*41e0*/  MOV R191, 0xffffffff ;  /* 0xffffffff00bf7802 */ /* 0x000fe40000000f00 */
[----:B------:R-:W-:Y:S02]  /*41f0*/  MOV R180, 0x4210 ;  /* 0x0000421000b47802 */ /* 0x000fe40000000f00 */
[----:B------:R-:W-:Y:S05]  /*4200*/  CALL.REL.NOINC `($__internal_87_$__cuda_sm70_shflsync_down_p) ;  /* 0x0000011000007944 */ /* 0x000fea0003c00000 */
[----:B------:R-:W-:Y:S01]  /*4210*/  FADD.FTZ R185, R183, R186 ;  /* 0x000000bab7b97221 */ /* 0x000fe20000010000 */
[----:B0-----:R-:W-:Y:S01]  /*4220*/  HFMA2.MMA R189, -RZ, RZ, 0, 5.9604644775390625e-08 ;  /* 0x00000001ffbd7435 */ /* 0x001fe200000001ff */
[----:B-1----:R-:W-:Y:S01]  /*4230*/  FADD.FTZ R187, R187, R184 ;  /* 0x000000b8bbbb7221 */ /* 0x002fe20000010000 */
[----:B------:R-:W-:Y:S01]  /*4240*/  MOV R188, 0x1f ;  /* 0x0000001f00bc7802 */ /* 0x000fe20000000f00 */
[----:B------:R-:W-:Y:S01]  /*4250*/  IMAD.MOV.U32 R191, RZ, RZ, -0x1 ;  /* 0xffffffffffbf7424 */ /* 0x000fe200078e00ff */
[----:B------:R-:W-:-:S02]  /*4260*/  MOV R184, R185 ;  /* 0x000000b900b87202 */ /* 0x000fc40000000f00 */
[----:B------:R-:W-:Y:S02]  /*4270*/  MOV R180, 0x4290 ;  /* 0x0000429000b47802 */ /* 0x000fe40000000f00 */
[----:B------:R-:W-:Y:S05]  /*4280*/  CALL.REL.NOINC `($__internal_87_$__cuda_sm70_shflsync_down_p) ;  /* 0x0000009000007944 */ /* 0x000fea0003c00000 */
[----:B0-----:R-:W-:Y:S01]  /*4290*/  HFMA2.MMA R189, -RZ, RZ, 0, 5.9604644775390625e-08 ;  /* 0x00000001ffbd7435 */ /* 0x001fe200000001ff */
[----:B-1----:R-:W-:Y:S02]  /*42a0*/  MOV R222, R184 ;  /* 0x000000b800de7202 */ /* 0x002fe40000000f00 */
[----:B------:R-:W-:Y:S02]  /*42b0*/  MOV R184, R187 ;  /* 0x000000bb00b87202 */ /* 0x000fe40000000f00 */
[----:B------:R-:W-:Y:S02]  /*42c0*/  MOV R188, 0x1f ;  /* 0x0000001f00bc7802 */ /* 0x000fe40000000f00 */
[----:B------:R-:W-:Y:S02]  /*42d0*/  MOV R191, 0xffffffff ;  /* 0xffffffff00bf7802 */ /* 0x000fe40000000f00 */
[----:B------:R-:W-:Y:S02]  /*42e0*/  MOV R180, 0x4300 ;  /* 0x0000430000b47802 */ /* 0x000fe40000000f00 */
[----:B------:R-:W-:Y:S05]  /*42f0*/  CALL.REL.NOINC `($__internal_87_$__cuda_sm70_shflsync_down_p) ;  /* 0x0000002000007944 */ /* 0x000fea0003c00000 */
[----:B-1----:R-:W-:Y:S01]  /*4300*/  MOV R180, R184 ;  /* 0x000000b800b47202 */ /* 0x002fe20000000f00 */
[----:B0-----:R-:W-:Y:S05]  /*4310*/  BRA `(.L_x_4256) ;  /* 0xffffd50000007947 */ /* 0x001fea000383ffff */
        .weak           $__internal_87_$__cuda_sm70_shflsync_down_p
        .type           $__internal_87_$__cuda_sm70_shflsync_down_p,@function
        .size           $__internal_87_$__cuda_sm70_shflsync_down_p,(.L_x_9341 - $__internal_87_$__cuda_sm70_shflsync_down_p)
$__internal_87_$__cuda_sm70_shflsync_down_p:
[----:B------:R-:W-:Y:S01]  /*4320*/  HFMA2.MMA R181, -RZ, RZ, 0, 0 ;  /* 0x00000000ffb57435 */ /* 0x000fe200000001ff */
[----:B------:R-:W-:Y:S04]  /*4330*/  WARPSYNC R191 ;  /* 0x000000bf00007348 */ /* 0x000fe80003800000 */
[----:B------:R0:W1:Y:S01]  /*4340*/  SHFL.DOWN PT, R184, R184, R189, R188 ;  /* 0x080000bdb8b87389 */ /* 0x00006200000e00bc */
[----:B------:R-:W-:Y:S05]  /*4350*/  RET.REL.NODEC R180 `(_ZN10layer_norm13ln_bwd_kernelINS_13Kernel_traitsIf13__nv_bfloat16fS2_fjLj6144ELj1ELj1ELj8ELj16ENS_18Kernel_traits_baseILj6144EfS2_fS2_fjLj256EEEEELb0ELb1ELb1ELb1EEEvNS_9BwdParamsE) ;  /* 0xffffbca0b4007950 */ /* 0x000fea0003c3ffff */
.L_x_4257:
        /* <DEDUP_REMOVED lines=10> */
.L_x_9341:


//--------------------- .text._ZN10layer_norm13ln_bwd_kernelINS_13Kernel_traitsIf13__nv_bfloat16fS2_fjLj6144ELj1ELj1ELj8ELj16ENS_18Kernel_traits_baseILj6144EfS2_fS2_fjLj256EEEEELb1ELb0ELb0ELb0EEEvNS_9BwdParamsE --------------------------
	.section	.text._ZN10layer_norm13ln_bwd_kernelINS_13Kernel_traitsIf13__nv_bfloat16fS2_fjLj6144ELj1ELj1ELj8ELj16ENS_18Kernel_traits_baseILj6144EfS2_fS2_fjLj256EEEEELb1ELb0ELb0ELb0EEEvNS_9BwdParamsE,"ax",@progbits
	.sectioninfo	@"SHI_REGISTERS=190"
	.align	128
        .global         _ZN10layer_norm13ln_bwd_kernelINS_13Kernel_traitsIf13__nv_bfloat16fS2_fjLj6144ELj1ELj1ELj8ELj16ENS_18Kernel_traits_baseILj6144EfS2_fS2_fjLj256EEEEELb1ELb0ELb0ELb0EEEvNS_9BwdParamsE
        .type           _ZN10layer_norm13ln_bwd_kernelINS_13Kernel_traitsIf13__nv_bfloat16fS2_fjLj6144ELj1ELj1ELj8ELj16ENS_18Kernel_traits_baseILj6144EfS2_fS2_fjLj256EEEEELb1ELb0ELb0ELb0EEEvNS_9BwdParamsE,@function
        .size           _ZN10layer_norm13ln_bwd_kernelINS_13Kernel_traitsIf13__nv_bfloat16fS2_fjLj6144ELj1ELj1ELj8ELj16ENS_18Kernel_traits_baseILj6144EfS2_fS2_fjLj256EEEEELb1ELb0ELb0ELb0EEEvNS_9BwdParamsE,(.L_x_9342 - _ZN10layer_norm13ln_bwd_kernelINS_13Kernel_traitsIf13__nv_bfloat16fS2_fjLj6144ELj1ELj1ELj8ELj16ENS_18Kernel_traits_baseILj6144EfS2_fS2_fjLj256EEEEELb1ELb0ELb0ELb0EEEvNS_9BwdParamsE)
        .other          _ZN10layer_norm13ln_bwd_kernelINS_13Kernel_traitsIf13__nv_bfloat16fS2_fjLj6144ELj1ELj1ELj8ELj16ENS_18Kernel_traits_baseILj6144EfS2_fS2_fjLj256EEEEELb1ELb0ELb0ELb0EEEvNS_9BwdParamsE,@"STO_CUDA_ENTRY STV_DEFAULT"
_ZN10layer_norm13ln_bwd_kernelINS_13Kernel_traitsIf13__nv_bfloat16fS2_fjLj6144ELj1ELj1ELj8ELj16ENS_18Kernel_traits_baseILj6144EfS2_fS2_fjLj256EEEEELb1ELb0ELb0ELb0EEEvNS_9BwdParamsE:
.text._ZN10layer_norm13ln_bwd_kernelINS_13Kernel_traitsIf13__nv_bfloat16fS2_fjLj6144ELj1ELj1ELj8ELj16ENS_18Kernel_traits_baseILj6144EfS2_fS2_fjLj256EEEEELb1ELb0ELb0ELb0EEEvNS_9BwdParamsE:
        /* <DEDUP_REMOVED lines=57> */
.L_x_4273:
        /* <DEDUP_REMOVED lines=18> */
[----:B------:R-:W-:Y:S02]  /*04b0*/  LOP3.LUT P5, RZ, R128, 0xff, RZ, 0xc0, !PT ;  /* 0x000000ff80ff7812 */ /* 0x000fe400078ac0ff */
[----:B------:R-:W-:Y:S02]  /*04c0*/  MOV R123, RZ ;  /* 0x000000ff007b7202 */ /* 0x000fe40000000f00 */
[----:B------:R-:W-:Y:S02]  /*04d0*/  MOV R179, RZ ;  /* 0x000000ff00b37202 */ /* 0x000fe40000000f00 */
[----:B0-----:R-:W-:Y:S02]  /*04e0*/  SHF.R.U32.HI R121, RZ, 0x5, R181 ;  /* 0x00000005ff797819 */ /* 0x001fe400000116b5 */
[----:B------:R-:W-:-:S02]  /*04f0*/  MOV R177, R129 ;  /* 0x0000008100b17202 */ /* 0x000fc40000000f00 */
[----:B--2---:R-:W-:Y:S01]  /*0500*/  FSEL R122, R108, RZ, !P1 ;  /* 0x000000ff6c7a7208 */ /* 0x004fe20004800000 */
[----:B------:R-:W-:Y:S05]  /*0510*/  @!P2 BRA `(.L_x_4260) ;  /* 0x000005100000a947 */ /* 0x000fea0003800000 */
[----:B-1----:R-:W-:Y:S01]  /*0520*/  HFMA2.MMA R116, -RZ, RZ, 0, 9.5367431640625e-07 ;  /* 0x00000010ff747435 */ /* 0x002fe200000001ff */
        /* <DEDUP_REMOVED lines=16> */
[----:B------:R-:W-:Y:S01]  /*0630*/  FADD.FTZ R131, -R122, R112 ;  /* 0x000000707a837221 */ /* 0x000fe20000010100 */
[----:B----4-:R-:W-:-:S03]  /*0640*/  PRMT R113, RZ, 0x5410, R116 ;  /* 0x00005410ff717816 */ /* 0x010fc60000000074 */
[----:B-----5:R-:W-:Y:S01]  /*0650*/  FMUL.FTZ R131, R130, R131 ;  /* 0x0000008382837220 */ /* 0x020fe20000410000 */
[----:B------:R-:W-:Y:S01]  /*0660*/  PRMT R116, RZ, 0x7610, R116 ;  /* 0x00007610ff747816 */ /* 0x000fe20000000074 */
[----:B------:R-:W-:Y:S02]  /*0670*/  FADD.FTZ R163, -R122, R114 ;  /* 0x000000727aa37221 */ /* 0x000fe40000010100 */
[----:B0-----:R-:W-:Y:S01]  /*0680*/  FMUL.FTZ R168, R88, R113 ;  /* 0x0000007158a87220 */ /* 0x001fe20000410000 */
[----:B------:R-:W-:Y:S01]  /*0690*/  PRMT R112, RZ, 0x7610, R117 ;  /* 0x00007610ff707816 */ /* 0x000fe20000000075 */
[C---:B------:R-:W-:Y:S01]  /*06a0*/  FADD.FTZ R169, -R122.reuse, R115 ;  /* 0x000000737aa97221 */ /* 0x040fe20000010100 */
[----:B------:R-:W-:Y:S01]  /*06b0*/  PRMT R115, RZ, 0x5410, R117 ;  /* 0x00005410ff737816 */ /* 0x000fe20000000075 */
[C---:B---3--:R-:W-:Y:S01]  /*06c0*/  FADD.FTZ R117, -R122.reuse, R108 ;  /* 0x0000006c7a757221 */ /* 0x048fe20000010100 */
[--C-:B------:R-:W-:Y:S02]  /*06d0*/  PRMT R175, RZ, 0x5410, R119.reuse ;  /* 0x00005410ffaf7816 */ /* 0x100fe40000000077 */
[----:B------:R-:W-:Y:S01]  /*06e0*/  PRMT R114, RZ, 0x7610, R119 ;  /* 0x00007610ff727816 */ /* 0x000fe20000000077 */
[----:B------:R-:W-:-:S02]  /*06f0*/  FADD.FTZ R119, -R122, R109 ;  /* 0x0000006d7a777221 */ /* 0x000fc40000010100 */
[----:B-1----:R-:W-:Y:S02]  /*0700*/  FMUL.FTZ R166, R130, R123 ;  /* 0x0000007b82a67220 */ /* 0x002fe40000410000 */
[----:B------:R-:W-:Y:S02]  /*0710*/  FMUL.FTZ R165, R89, R116 ;  /* 0x0000007459a57220 */ /* 0x000fe40000410000 */
[----:B------:R-:W-:Y:S02]  /*0720*/  FADD.FTZ R108, RZ, R168 ;  /* 0x000000a8ff6c7221 */ /* 0x000fe40000010000 */
[----:B------:R-:W-:Y:S02]  /*0730*/  FFMA.FTZ R109, R131, R168, RZ ;  /* 0x000000a8836d7223 */ /* 0x000fe400000100ff */
[----:B------:R-:W-:Y:S02]  /*0740*/  FADD.FTZ R177, -R122, R111 ;  /* 0x0000006f7ab17221 */ /* 0x000fe40000010100 */
        /* <DEDUP_REMOVED lines=46> */
.L_x_4260:
[----:B-1----:R-:W-:Y:S05]  /*0a30*/  BSYNC B0 ;  /* 0x0000000000007941 */ /* 0x002fea0003800000 */
.L_x_4259:
[----:B------:R-:W-:Y:S01]  /*0a40*/  BSSY B0, `(.L_x_4261) ;  /* 0x0000053000007945 */ /* 0x000fe20003800000 */
[----:B------:R-:W-:Y:S05]  /*0a50*/  @!P3 BRA `(.L_x_4262) ;  /* 0x000005100000b947 */ /* 0x000fea0003800000 */
[----:B------:R-:W-:Y:S02]  /*0a60*/  MOV R116, 0x10 ;  /* 0x0000001000747802 */ /* 0x000fe40000000f00 */
[----:B------:R-:W-:-:S03]  /*0a70*/  LEA R136, P1, R177, c[0x0][0x188], 0x5 ;  /* 0x00006200b1887a11 */ /* 0x000fc600078228ff */
[C---:B------:R-:W-:Y:S01]  /*0a80*/  IMAD.WIDE.U32 R116, R177.reuse, R116, c[0x0][0x208] ;  /* 0x00008200b1747625 */ /* 0x040fe200078e0074 */
[----:B------:R-:W-:-:S05]  /*0a90*/  LEA.HI.X R137, R177, c[0x0][0x18c], RZ, 0x5, P1 ;  /* 0x00006300b1897a11 */ /* 0x000fca00008f2cff */
        /* <DEDUP_REMOVED lines=14> */
[----:B------:R-:W-:Y:S01]  /*0b80*/  FADD.FTZ R139, -R122, R112 ;  /* 0x000000707a8b7221 */ /* 0x000fe20000010100 */
[--C-:B---3--:R-:W-:Y:S02]  /*0b90*/  PRMT R113, RZ, 0x5410, R116.reuse ;  /* 0x00005410ff717816 */ /* 0x108fe40000000074 */
[----:B------:R-:W-:Y:S01]  /*0ba0*/  PRMT R116, RZ, 0x7610, R116 ;  /* 0x00007610ff747816 */ /* 0x000fe20000000074 */
[----:B0----5:R-:W-:-:S02]  /*0bb0*/  FMUL.FTZ R133, R130, R139 ;  /* 0x0000008b82857220 */ /* 0x021fc40000410000 */
[----:B------:R-:W-:Y:S01]  /*0bc0*/  FMUL.FTZ R134, R80, R113 ;  /* 0x0000007150867220 */ /* 0x000fe20000410000 */
[----:B------:R-:W-:Y:S01]  /*0bd0*/  PRMT R112, RZ, 0x7610, R117 ;  /* 0x00007610ff707816 */ /* 0x000fe20000000075 */
[C---:B------:R-:W-:Y:S01]  /*0be0*/  FADD.FTZ R143, -R122.reuse, R115 ;  /* 0x000000737a8f7221 */ /* 0x040fe20000010100 */
[----:B------:R-:W-:Y:S01]  /*0bf0*/  PRMT R115, RZ, 0x5410, R117 ;  /* 0x00005410ff737816 */ /* 0x000fe20000000075 */
[C---:B----4-:R-:W-:Y:S02]  /*0c00*/  FADD.FTZ R117, -R122.reuse, R108 ;  /* 0x0000006c7a757221 */ /* 0x050fe40000010100 */
[C---:B------:R-:W-:Y:S02]  /*0c10*/  FADD.FTZ R109, -R122.reuse, R109 ;  /* 0x0000006d7a6d7221 */ /* 0x040fe40000010100 */
[----:B------:R-:W-:Y:S02]  /*0c20*/  FADD.FTZ R141, -R122, R114 ;  /* 0x000000727a8d7221 */ /* 0x000fe40000010100 */
        /* <DEDUP_REMOVED lines=21> */
[----:B------:R-:W-:Y:S02]  /*0d80*/  FFMA.FTZ R52, R143, R145, R52 ;  /* 0x000000918f347223 */ /* 0x000fe40000010034 */
[----:B------:R-:W-:-:S02]  /*0d90*/  FADD.FTZ R147, -R122, R110 ;  /* 0x0000006e7a937221 */ /* 0x000fc40000010100 */
[----:B------:R-:W-:Y:S02]  /*0da0*/  FMUL.FTZ R145, R77, R118 ;  /* 0x000000764d917220 */ /* 0x000fe40000410000 */
[----:B------:R-:W-:Y:S02]  /*0db0*/  FADD.FTZ R108, R109, R140 ;  /* 0x0000008c6d6c7221 */ /* 0x000fe40000010000 */
[----:B------:R-:W-:Y:S01]  /*0dc0*/  FFMA.FTZ R179, R143, R140, R179 ;  /* 0x0000008c8fb37223 */ /* 0x000fe200000100b3 */
[----:B------:R-:W-:Y:S01]  /*0dd0*/  PRMT R114, RZ, 0x7610, R119 ;  /* 0x00007610ff727816 */ /* 0x000fe20000000077 */
        /* <DEDUP_REMOVED lines=25> */
.L_x_4262:
[----:B------:R-:W-:Y:S05]  /*0f70*/  BSYNC B0 ;  /* 0x0000000000007941 */ /* 0x000fea0003800000 */
.L_x_4261:
        /* <DEDUP_REMOVED lines=25> */
[--C-:B------:R-:W-:Y:S02]  /*1110*/  PRMT R115, RZ, 0x5410, R117.reuse ;  /* 0x00005410ff737816 */ /* 0x100fe40000000075 */
[----:B------:R-:W-:Y:S01]  /*1120*/  PRMT R112, RZ, 0x7610, R117 ;  /* 0x00007610ff707816 */ /* 0x000fe20000000075 */
[C---:B---3--:R-:W-:Y:S02]  /*1130*/  FADD.FTZ R117, -R122.reuse, R108 ;  /* 0x0000006c7a757221 */ /* 0x048fe40000010100 */
[----:B------:R-:W-:-:S02]  /*1140*/  FADD.FTZ R153, -R122, R114 ;  /* 0x000000727a997221 */ /* 0x000fc40000010100 */
[----:B-1----:R-:W-:Y:S02]  /*1150*/  FMUL.FTZ R150, R130, R149 ;  /* 0x0000009582967220 */ /* 0x002fe40000410000 */
[----:B------:R-:W-:Y:S02]  /*1160*/  FMUL.FTZ R151, R73, R116 ;  /* 0x0000007449977220 */ /* 0x000fe40000410000 */
[----:B------:R-:W-:Y:S02]  /*1170*/  FADD.FTZ R108, R123, R152 ;  /* 0x000000987b6c7221 */ /* 0x000fe40000010000 */
[----:B------:R-:W-:Y:S01]  /*1180*/  FFMA.FTZ R179, R135, R152, R179 ;  /* 0x0000009887b37223 */ /* 0x000fe200000100b3 */
[--C-:B------:R-:W-:Y:S02]  /*1190*/  PRMT R161, RZ, 0x5410, R119.reuse ;  /* 0x00005410ffa17816 */ /* 0x100fe40000000077 */
        /* <DEDUP_REMOVED lines=48> */
.L_x_4264:
[----:B------:R-:W-:Y:S05]  /*14a0*/  BSYNC B0 ;  /* 0x0000000000007941 */ /* 0x000fea0003800000 */
.L_x_4263:
[----:B------:R-:W-:Y:S02]  /*14b0*/  LOP3.LUT R183, R121, 0x7fffff8, RZ, 0xc0, !PT ;  /* 0x07fffff879b77812 */ /* 0x000fe400078ec0ff */
[----:B------:R-:W-:Y:S02]  /*14c0*/  MOV R177, 0x3f800000 ;  /* 0x3f80000000b17802 */ /* 0x000fe40000000f00 */
[----:B------:R-:W-:Y:S02]  /*14d0*/  LOP3.LUT P1, RZ, R181, 0x1f, RZ, 0xc0, !PT ;  /* 0x0000001fb5ff7812 */ /* 0x000fe4000782c0ff */
[----:B------:R-:W-:Y:S02]  /*14e0*/  @!P5 IADD3 R183, R183, 0x8, RZ ;  /* 0x00000008b7b7d810 */ /* 0x000fe40007ffe0ff */
[----:B-----5:R-:W-:Y:S01]  /*14f0*/  @P0 PRMT R177, RZ, 0x5410, R120 ;  /* 0x00005410ffb10816 */ /* 0x020fe20000000078 */
[----:B------:R-:W-:Y:S06]  /*1500*/  BRA.DIV ~URZ, `(.L_x_4265) ;  /* 0x000016a27f007947 */ /* 0x000fec000b800000 */
[----:B------:R0:W1:Y:S02]  /*1510*/  SHFL.DOWN PT, R110, R123, 0x10, 0x1f ;  /* 0x0a001f007b6e7f89 */ /* 0x00006400000e0000 */
.L_x_4274:
        /* <DEDUP_REMOVED lines=18> */
.L_x_4275:
[----:B------:R-:W-:Y:S01]  /*1640*/  @!P1 LOP3.LUT R110, R121, 0x7, RZ, 0xc0, !PT ;  /* 0x00000007796e9812 */ /* 0x000fe200078ec0ff */
[----:B---3--:R-:W-:Y:S01]  /*1650*/  FADD.FTZ R186, R114, R113 ;  /* 0x0000007172ba7221 */ /* 0x008fe20000010000 */
[----:B------:R-:W-:Y:S01]  /*1660*/  WARPSYNC 0xffffffff ;  /* 0xffffffff00007948 */ /* 0x000fe20003800000 */
[----:B--2---:R-:W-:Y:S01]  /*1670*/  FADD.FTZ R187, R108, R115 ;  /* 0x000000736cbb7221 */ /* 0x004fe20000010000 */
[----:B------:R-:W-:Y:S01]  /*1680*/  @!P1 IADD3 R179, R183, R110, RZ ;  /* 0x0000006eb7b39210 */ /* 0x000fe20007ffe0ff */
[----:B------:R-:W-:Y:S01]  /*1690*/  BSSY B0, `(.L_x_4267) ;  /* 0x0000075000007945 */ /* 0x000fe20003800000 */
[----:B------:R-:W-:-:S03]  /*16a0*/  ISETP.NE.AND P0, PT, R182, RZ, PT ;  /* 0x000000ffb600720c */ /* 0x000fc60003f05270 */
[----:B------:R-:W-:Y:S04]  /*16b0*/  @!P1 STS.64 [R179.X8+0x6000], R186 ;  /* 0x006000bab3009388 */ /* 0x000fe80000008a00 */
[----:B------:R-:W-:Y:S06]  /*16c0*/  BAR.SYNC.DEFER_BLOCKING 0x0 ;  /* 0x0000000000007b1d */ /* 0x000fec0000010000 */
[----:B------:R-:W2:Y:S04]  /*16d0*/  LDS.128 R108, [R183.X8+0x6000] ;  /* 0x00600000b76c7984 */ /* 0x000ea80000008c00 */
[----:B-1----:R-:W1:Y:S04]  /*16e0*/  LDS.128 R112, [R183.X8+0x6010] ;  /* 0x00601000b7707984 */ /* 0x002e680000008c00 */
[----:B------:R-:W3:Y:S04]  /*16f0*/  LDS.128 R116, [R183.X8+0x6020] ;  /* 0x00602000b7747984 */ /* 0x000ee80000008c00 */
[----:B0-----:R-:W0:Y:S01]  /*1700*/  LDS.128 R120, [R183.X8+0x6030] ;  /* 0x00603000b7787984 */ /* 0x001e220000008c00 */
        /* <DEDUP_REMOVED lines=109> */
.L_x_4268:
[----:B------:R-:W-:Y:S05]  /*1de0*/  BSYNC B0 ;  /* 0x0000000000007941 */ /* 0x000fea0003800000 */
.L_x_4267:
        /* <DEDUP_REMOVED lines=91> */
.L_x_4270:
[----:B------:R-:W-:Y:S05]  /*23a0*/  BSYNC B0 ;  /* 0x0000000000007941 */ /* 0x000fea0003800000 */
.L_x_4269:
        /* <DEDUP_REMOVED lines=15> */
[-CC-:B------:R-:W-:Y:S01]  /*24a0*/  FFMA.FTZ R117, R155, R112.reuse, R113.reuse ;  /* 0x000000709b757223 */ /* 0x180fe20000010071 */
[----:B------:R-:W-:Y:S01]  /*24b0*/  HFMA2.MMA R118, -RZ, RZ, 0, 9.5367431640625e-07 ;  /* 0x00000010ff767435 */ /* 0x000fe200000001ff */
[----:B------:R-:W-:-:S02]  /*24c0*/  FFMA.FTZ R116, R160, R112, R113 ;  /* 0x00000070a0747223 */ /* 0x000fc40000010071 */
[-CC-:B------:R-:W-:Y:S02]  /*24d0*/  FFMA.FTZ R121, R159, R112.reuse, R113.reuse ;  /* 0x000000709f797223 */ /* 0x180fe40000010071 */
[----:B------:R-:W-:Y:S02]  /*24e0*/  FFMA.FTZ R112, R164, R112, R113 ;  /* 0x00000070a4707223 */ /* 0x000fe40000010071 */
[C---:B------:R-:W-:Y:S02]  /*24f0*/  FMUL.FTZ R109, R130.reuse, R109 ;  /* 0x0000006d826d7220 */ /* 0x040fe40000410000 */
[----:B------:R-:W-:Y:S02]  /*2500*/  FADD.FTZ R113, R153, -R114 ;  /* 0x8000007299717221 */ /* 0x000fe40000010000 */
[----:B------:R-:W-:Y:S02]  /*2510*/  FMUL.FTZ R108, R130, R111 ;  /* 0x0000006f826c7220 */ /* 0x000fe40000410000 */
[----:B------:R-:W-:-:S02]  /*2520*/  FADD.FTZ R115, R156, -R115 ;  /* 0x800000739c737221 */ /* 0x000fc40000010000 */
[----:B------:R-:W-:Y:S02]  /*2530*/  FADD.FTZ R117, R158, -R117 ;  /* 0x800000759e757221 */ /* 0x000fe40000010000 */
[----:B------:R-:W-:Y:S02]  /*2540*/  @P0 FADD.FTZ R109, R92, R109 ;  /* 0x0000006d5c6d0221 */ /* 0x000fe40000010000 */
[C---:B------:R-:W-:Y:S02]  /*2550*/  FMUL.FTZ R110, R130.reuse, R113 ;  /* 0x00000071826e7220 */ /* 0x040fe40000410000 */
[----:B------:R-:W-:Y:S01]  /*2560*/  @P0 FADD.FTZ R108, R93, R108 ;  /* 0x0000006c5d6c0221 */ /* 0x000fe20000010000 */
[----:B------:R-:W-:Y:S01]  /*2570*/  SEL R100, R109, R100, P1 ;  /* 0x000000646d647207 */ /* 0x000fe20000800000 */
[----:B------:R-:W-:Y:S02]  /*2580*/  FMUL.FTZ R115, R130, R115 ;  /* 0x0000007382737220 */ /* 0x000fe40000410000 */
[----:B------:R-:W-:Y:S01]  /*2590*/  FADD.FTZ R119, R157, -R116 ;  /* 0x800000749d777221 */ /* 0x000fe20000010000 */
[----:B------:R-:W-:Y:S01]  /*25a0*/  SEL R101, R108, R101, P1 ;  /* 0x000000656c657207 */ /* 0x000fe20000800000 */
[----:B------:R-:W-:Y:S01]  /*25b0*/  FADD.FTZ R121, R162, -R121 ;  /* 0x80000079a2797221 */ /* 0x000fe20000010000 */
[----:B------:R-:W-:Y:S01]  /*25c0*/  @P1 MOV R116, 0x20 ;  /* 0x0000002000741802 */ /* 0x000fe20000000f00 */
[----:B------:R-:W-:-:S02]  /*25d0*/  FMUL.FTZ R117, R130, R117 ;  /* 0x0000007582757220 */ /* 0x000fc40000410000 */
[----:B------:R-:W-:Y:S02]  /*25e0*/  @P0 FADD.FTZ R110, R95, R110 ;  /* 0x0000006e5f6e0221 */ /* 0x000fe40000010000 */
[----:B------:R-:W-:Y:S02]  /*25f0*/  FADD.FTZ R123, R161, -R112 ;  /* 0x80000070a17b7221 */ /* 0x000fe40000010000 */
[----:B------:R-:W-:Y:S01]  /*2600*/  @P0 FADD.FTZ R115, R94, R115 ;  /* 0x000000735e730221 */ /* 0x000fe20000010000 */
[----:B------:R-:W-:Y:S01]  /*2610*/  SEL R103, R110, R103, P1 ;  /* 0x000000676e677207 */ /* 0x000fe20000800000 */
[----:B------:R-:W-:Y:S02]  /*2620*/  FMUL.FTZ R109, R109, R177 ;  /* 0x000000b16d6d7220 */ /* 0x000fe40000410000 */
[C---:B------:R-:W-:Y:S01]  /*2630*/  FMUL.FTZ R112, R130.reuse, R119 ;  /* 0x0000007782707220 */ /* 0x040fe20000410000 */
[----:B------:R-:W-:Y:S01]  /*2640*/  SEL R102, R115, R102, P1 ;  /* 0x0000006673667207 */ /* 0x000fe20000800000 */
[----:B------:R-:W-:-:S02]  /*2650*/  FMUL.FTZ R121, R130, R121 ;  /* 0x0000007982797220 */ /* 0x000fc40000410000 */
[----:B------:R-:W-:Y:S02]  /*2660*/  @P0 FADD.FTZ R117, R96, R117 ;  /* 0x0000007560750221 */ /* 0x000fe40000010000 */
[----:B------:R-:W-:Y:S02]  /*2670*/  FMUL.FTZ R108, R108, R177 ;  /* 0x000000b16c6c7220 */ /* 0x000fe40000410000 */
[----:B------:R-:W-:Y:S01]  /*2680*/  FMUL.FTZ R130, R130, R123 ;  /* 0x0000007b82827220 */ /* 0x000fe20000410000 */
[----:B------:R-:W-:Y:S01]  /*2690*/  SEL R104, R117, R104, P1 ;  /* 0x0000006875687207 */ /* 0x000fe20000800000 */
[----:B------:R-:W-:Y:S02]  /*26a0*/  FMUL.FTZ R111, R110, R177 ;  /* 0x000000b16e6f7220 */ /* 0x000fe40000410000 */
[----:B------:R-:W-:Y:S02]  /*26b0*/  FMUL.FTZ R109, R109, c[0x0][0x1e8] ;  /* 0x00007a006d6d7a20 */ /* 0x000fe40000410000 */
[----:B------:R-:W-:-:S02]  /*26c0*/  @P0 FADD.FTZ R112, R97, R112 ;  /* 0x0000007061700221 */ /* 0x000fc40000010000 */
        /* <DEDUP_REMOVED lines=40> */
.L_x_4272:
[----:B------:R-:W-:Y:S05]  /*2950*/  BSYNC B0 ;  /* 0x0000000000007941 */ /* 0x000fea0003800000 */
.L_x_4271:
[----:B------:R-:W-:Y:S02]  /*2960*/  IADD3 R0, R0, c[0x0][0x160], RZ ;  /* 0x0000580000007a10 */ /* 0x000fe40007ffe0ff */
[----:B------:R-:W-:-:S02]  /*2970*/  LOP3.LUT P1, RZ, R128, 0xff, RZ, 0xc0, !PT ;  /* 0x000000ff80ff7812 */ /* 0x000fc4000782c0ff */
[----:B------:R-:W-:Y:S02]  /*2980*/  ISETP.GE.AND P0, PT, R0, c[0x0][0x164], PT ;  /* 0x0000590000007a0c */ /* 0x000fe40003f06270 */
[----:B------:R-:W-:-:S11]  /*2990*/  SEL R128, RZ, 0x1, P1 ;  /* 0x00000001ff807807 */ /* 0x000fd60000800000 */
[----:B0-----:R-:W-:Y:S01]  /*29a0*/  @P0 CALL.REL.NOINC `(.L_x_4258) ;  /* 0x0000001000000944 */ /* 0x001fe20003c00000 */
[----:B------:R-:W-:Y:S05]  /*29b0*/  BRA `(.L_x_4273) ;  /* 0xffffd9d000007947 */ /* 0x000fea000383ffff */
.L_x_4258:
        /* <DEDUP_REMOVED lines=31> */
.L_x_4265:
[----:B------:R-:W-:Y:S01]  /*2bb0*/  HFMA2.MMA R112, -RZ, RZ, 0, 9.5367431640625e-07 ;  /* 0x00000010ff707435 */ /* 0x000fe200000001ff */
[----:B------:R-:W-:-:S02]  /*2bc0*/  MOV R111, R123 ;  /* 0x0000007b006f7202 */ /* 0x000fc40000000f00 */
[----:B------:R-:W-:Y:S02]  /*2bd0*/  MOV R116, 0x1f ;  /* 0x0000001f00747802 */ /* 0x000fe40000000f00 */
[----:B------:R-:W-:Y:S02]  /*2be0*/  MOV R117, 0xffffffff ;  /* 0xffffffff00757802 */ /* 0x000fe40000000f00 */
[----:B------:R-:W-:Y:S02]  /*2bf0*/  MOV R108, 0x2c10 ;  /* 0x00002c10006c7802 */ /* 0x000fe40000000f00 */
[----:B------:R-:W-:Y:S05]  /*2c00*/  CALL.REL.NOINC `($__internal_88_$__cuda_sm70_shflsync_down_p) ;  /* 0x0000046000007944 */ /* 0x000fea0003c00000 */
[----:B-1----:R-:W-:Y:S01]  /*2c10*/  MOV R110, R112 ;  /* 0x00000070006e7202 */ /* 0x002fe20000000f00 */
[----:B0-----:R-:W-:Y:S05]  /*2c20*/  BRA `(.L_x_4274) ;  /* 0xffffe8f000007947 */ /* 0x001fea000383ffff */
.L_x_4266:
[----:B------:R-:W-:Y:S01]  /*2c30*/  HFMA2.MMA R112, -RZ, RZ, 0, 9.5367431640625e-07 ;  /* 0x00000010ff707435 */ /* 0x000fe200000001ff */
[----:B------:R-:W-:Y:S02]  /*2c40*/  MOV R111, R179 ;  /* 0x000000b3006f7202 */ /* 0x000fe40000000f00 */
[----:B------:R-:W-:Y:S02]  /*2c50*/  MOV R116, 0x1f ;  /* 0x0000001f00747802 */ /* 0x000fe40000000f00 */
[----:B------:R-:W-:-:S02]  /*2c60*/  MOV R117, 0xffffffff ;  /* 0xffffffff00757802 */ /* 0x000fc40000000f00 */
[----:B------:R-:W-:Y:S02]  /*2c70*/  MOV R108, 0x2c90 ;  /* 0x00002c90006c7802 */ /* 0x000fe40000000f00 */
[----:B01----:R-:W-:Y:S05]  /*2c80*/  CALL.REL.NOINC `($__internal_88_$__cuda_sm70_shflsync_down_p) ;  /* 0x000003e000007944 */ /* 0x003fea0003c00000 */
[----:B------:R-:W-:Y:S01]  /*2c90*/  FADD.FTZ R123, R110, R123 ;  /* 0x0000007b6e7b7221 */ /* 0x000fe20000010000 */
[----:B0-----:R-:W-:Y:S01]  /*2ca0*/  MOV R116, 0x1f ;  /* 0x0000001f00747802 */ /* 0x001fe20000000f00 */
[----:B-1----:R-:W-:Y:S01]  /*2cb0*/  FADD.FTZ R179, R179, R112 ;  /* 0x00000070b3b37221 */ /* 0x002fe20000010000 */
[----:B------:R-:W-:Y:S01]  /*2cc0*/  HFMA2.MMA R112, -RZ, RZ, 0, 4.76837158203125e-07 ;  /* 0x00000008ff707435 */ /* 0x000fe200000001ff */
[----:B------:R-:W-:Y:S02]  /*2cd0*/  MOV R117, 0xffffffff ;  /* 0xffffffff00757802 */ /* 0x000fe40000000f00 */
[----:B------:R-:W-:Y:S02]  /*2ce0*/  MOV R111, R123 ;  /* 0x0000007b006f7202 */ /* 0x000fe40000000f00 */
[----:B------:R-:W-:Y:S02]  /*2cf0*/  MOV R108, 0x2d10 ;  /* 0x00002d10006c7802 */ /* 0x000fe40000000f00 */
[----:B------:R-:W-:Y:S05]  /*2d00*/  CALL.REL.NOINC `($__internal_88_$__cuda_sm70_shflsync_down_p) ;  /* 0x0000036000007944 */ /* 0x000fea0003c00000 */
[----:B-1----:R-:W-:Y:S01]  /*2d10*/  MOV R110, R112 ;  /* 0x00000070006e7202 */ /* 0x002fe20000000f00 */
[----:B------:R-:W-:Y:S01]  /*2d20*/  HFMA2.MMA R112, -RZ, RZ, 0, 4.76837158203125e-07 ;  /* 0x00000008ff707435 */ /* 0x000fe200000001ff */
[----:B0-----:R-:W-:-:S02]  /*2d30*/  MOV R111, R179 ;  /* 0x000000b3006f7202 */ /* 0x001fc40000000f00 */
[----:B------:R-:W-:Y:S02]  /*2d40*/  MOV R116, 0x1f ;  /* 0x0000001f00747802 */ /* 0x000fe40000000f00 */
[----:B------:R-:W-:Y:S02]  /*2d50*/  MOV R117, 0xffffffff ;  /* 0xffffffff00757802 */ /* 0x000fe40000000f00 */
[----:B------:R-:W-:Y:S02]  /*2d60*/  MOV R108, 0x2d80 ;  /* 0x00002d80006c7802 */ /* 0x000fe40000000f00 */
[----:B------:R-:W-:Y:S05]  /*2d70*/  CALL.REL.NOINC `($__internal_88_$__cuda_sm70_shflsync_down_p) ;  /* 0x000002f000007944 */ /* 0x000fea0003c00000 */
[----:B------:R-:W-:Y:S01]  /*2d80*/  FADD.FTZ R123, R110, R123 ;  /* 0x0000007b6e7b7221 */ /* 0x000fe20000010000 */
[----:B0-----:R-:W-:Y:S01]  /*2d90*/  MOV R116, 0x1f ;  /* 0x0000001f00747802 */ /* 0x001fe20000000f00 */
[----:B-1----:R-:W-:Y:S01]  /*2da0*/  FADD.FTZ R179, R179, R112 ;  /* 0x00000070b3b37221 */ /* 0x002fe20000010000 */
[----:B------:R-:W-:Y:S01]  /*2db0*/  HFMA2.MMA R112, -RZ, RZ, 0, 2.384185791015625e-07 ;  /* 0x00000004ff707435 */ /* 0x000fe200000001ff */
[----:B------:R-:W-:Y:S02]  /*2dc0*/  MOV R117, 0xffffffff ;  /* 0xffffffff00757802 */ /* 0x000fe40000000f00 */
[----:B------:R-:W-:-:S02]  /*2dd0*/  MOV R111, R123 ;  /* 0x0000007b006f7202 */ /* 0x000fc40000000f00 */
[----:B------:R-:W-:Y:S02]  /*2de0*/  MOV R108, 0x2e00 ;  /* 0x00002e00006c7802 */ /* 0x000fe40000000f00 */
[----:B------:R-:W-:Y:S05]  /*2df0*/  CALL.REL.NOINC `($__internal_88_$__cuda_sm70_shflsync_down_p) ;  /* 0x0000027000007944 */ /* 0x000fea0003c00000 */
[----:B-1----:R-:W-:Y:S01]  /*2e00*/  MOV R110, R112 ;  /* 0x00000070006e7202 */ /* 0x002fe20000000f00 */
[----:B------:R-:W-:Y:S01]  /*2e10*/  HFMA2.MMA R112, -RZ, RZ, 0, 2.384185791015625e-07 ;  /* 0x00000004ff707435 */ /* 0x000fe200000001ff */
[----:B0-----:R-:W-:Y:S02]  /*2e20*/  MOV R111, R179 ;  /* 0x000000b3006f7202 */ /* 0x001fe40000000f00 */
[----:B------:R-:W-:Y:S02]  /*2e30*/  MOV R116, 0x1f ;  /* 0x0000001f00747802 */ /* 0x000fe40000000f00 */
[----:B------:R-:W-:Y:S02]  /*2e40*/  MOV R117, 0xffffffff ;  /* 0xffffffff00757802 */ /* 0x000fe40000000f00 */
[----:B------:R-:W-:Y:S02]  /*2e50*/  MOV R108, 0x2e70 ;  /* 0x00002e70006c7802 */ /* 0x000fe40000000f00 */
[----:B------:R-:W-:Y:S05]  /*2e60*/  CALL.REL.NOINC `($__internal_88_$__cuda_sm70_shflsync_down_p) ;  /* 0x0000020000007944 */ /* 0x000fea0003c00000 */
[----:B------:R-:W-:Y:S01]  /*2e70*/  FADD.FTZ R113, R110, R123 ;  /* 0x0000007b6e717221 */ /* 0x000fe20000010000 */
[----:B0-----:R-:W-:Y:S01]  /*2e80*/  MOV R116, 0x1f ;  /* 0x0000001f00747802 */ /* 0x001fe20000000f00 */
[----:B-1----:R-:W-:Y:S01]  /*2e90*/  FADD.FTZ R115, R179, R112 ;  /* 0x00000070b3737221 */ /* 0x002fe20000010000 */
[----:B------:R-:W-:Y:S01]  /*2ea0*/  HFMA2.MMA R112, -RZ, RZ, 0, 1.1920928955078125e-07 ;  /* 0x00000002ff707435 */ /* 0x000fe200000001ff */
[----:B------:R-:W-:-:S02]  /*2eb0*/  MOV R117, 0xffffffff ;  /* 0xffffffff00757802 */ /* 0x000fc40000000f00 */
[----:B------:R-:W-:Y:S02]  /*2ec0*/  MOV R111, R113 ;  /* 0x00000071006f7202 */ /* 0x000fe40000000f00 */
[----:B------:R-:W-:Y:S02]  /*2ed0*/  MOV R108, 0x2ef0 ;  /* 0x00002ef0006c7802 */ /* 0x000fe40000000f00 */
[----:B------:R-:W-:Y:S05]  /*2ee0*/  CALL.REL.NOINC `($__internal_88_$__cuda_sm70_shflsync_down_p) ;  /* 0x0000018000007944 */ /* 0x000fea0003c00000 */
[----:B-1----:R-:W-:Y:S01]  /*2ef0*/  MOV R110, R112 ;  /* 0x00000070006e7202 */ /* 0x002fe20000000f00 */
[----:B------:R-:W-:Y:S01]  /*2f00*/  HFMA2.MMA R112, -RZ, RZ, 0, 1.1920928955078125e-07 ;  /* 0x00000002ff707435 */ /* 0x000fe200000001ff */
[----:B0-----:R-:W-:Y:S02]  /*2f10*/  MOV R111, R115 ;  /* 0x00000073006f7202 */ /* 0x001fe40000000f00 */
[----:B------:R-:W-:Y:S02]  /*2f20*/  MOV R116, 0x1f ;  /* 0x0000001f00747802 */ /* 0x000fe40000000f00 */
[----:B------:R-:W-:Y:S02]  /*2f30*/  MOV R117, 0xffffffff ;  /* 0xffffffff00757802 */ /* 0x000fe40000000f00 */
[----:B------:R-:W-:-:S02]  /*2f40*/  MOV R108, 0x2f60 ;  /* 0x00002f60006c7802 */ /* 0x000fc40000000f00 */
[----:B------:R-:W-:Y:S05]  /*2f50*/  CALL.REL.NOINC `($__internal_88_$__cuda_sm70_shflsync_down_p) ;  /* 0x0000011000007944 */ /* 0x000fea0003c00000 */
[----:B------:R-:W-:Y:S01]  /*2f60*/  FADD.FTZ R113, R110, R113 ;  /* 0x000000716e717221 */ /* 0x000fe20000010000 */
[----:B0-----:R-:W-:Y:S01]  /*2f70*/  MOV R116, 0x1f ;  /* 0x0000001f00747802 */ /* 0x001fe20000000f00 */
[----:B-1----:R-:W-:Y:S01]  /*2f80*/  FADD.FTZ R115, R115, R112 ;  /* 0x0000007073737221 */ /* 0x002fe20000010000 */
[----:B------:R-:W-:Y:S01]  /*2f90*/  HFMA2.MMA R112, -RZ, RZ, 0, 5.9604644775390625e-08 ;  /* 0x00000001ff707435 */ /* 0x000fe200000001ff */
[----:B------:R-:W-:-:S02]  /*2fa0*/  MOV R117, 0xffffffff ;  /* 0xffffffff00757802 */ /* 0x000fc40000000f00 */
[----:B------:R-:W-:Y:S02]  /*2fb0*/  MOV R111, R113 ;  /* 0x00000071006f7202 */ /* 0x000fe40000000f00 */
[----:B------:R-:W-:Y:S02]  /*2fc0*/  MOV R108, 0x2fe0 ;  /* 0x00002fe0006c7802 */ /* 0x000fe40000000f00 */
[----:B------:R-:W-:Y:S05]  /*2fd0*/  CALL.REL.NOINC `($__internal_88_$__cuda_sm70_shflsync_down_p) ;  /* 0x0000009000007944 */ /* 0x000fea0003c00000 */
[----:B-1----:R-:W-:Y:S01]  /*2fe0*/  MOV R114, R112 ;  /* 0x0000007000727202 */ /* 0x002fe20000000f00 */
[----:B------:R-:W-:Y:S01]  /*2ff0*/  HFMA2.MMA R112, -RZ, RZ, 0, 5.9604644775390625e-08 ;  /* 0x00000001ff707435 */ /* 0x000fe200000001ff */
[----:B0-----:R-:W-:Y:S02]  /*3000*/  MOV R111, R115 ;  /* 0x00000073006f7202 */ /* 0x001fe40000000f00 */
[----:B------:R-:W-:Y:S02]  /*3010*/  MOV R116, 0x1f ;  /* 0x0000001f00747802 */ /* 0x000fe40000000f00 */
[----:B------:R-:W-:Y:S02]  /*3020*/  MOV R117, 0xffffffff ;  /* 0xffffffff00757802 */ /* 0x000fe40000000f00 */
[----:B------:R-:W-:-:S02]  /*3030*/  MOV R108, 0x3050 ;  /* 0x00003050006c7802 */ /* 0x000fc40000000f00 */
[----:B------:R-:W-:Y:S05]  /*3040*/  CALL.REL.NOINC `($__internal_88_$__cuda_sm70_shflsync_down_p) ;  /* 0x0000002000007944 */ /* 0x000fea0003c00000 */
[----:B-1----:R-:W-:Y:S01]  /*3050*/  MOV R108, R112 ;  /* 0x00000070006c7202 */ /* 0x002fe20000000f00 */
[----:B0-----:R-:W-:Y:S05]  /*3060*/  BRA `(.L_x_4275) ;  /* 0xffffe5d000007947 */ /* 0x001fea000383ffff */
        .weak           $__internal_88_$__cuda_sm70_shflsync_down_p
        .type           $__internal_88_$__cuda_sm70_shflsync_down_p,@function
        .size           $__internal_88_$__cuda_sm70_shflsync_down_p,(.L_x_9342 - $__internal_88_$__cuda_sm70_shflsync_down_p)
$__internal_88_$__cuda_sm70_shflsync_down_p:
[----:B------:R-:W-:Y:S01]  /*3070*/  HFMA2.MMA R109, -RZ, RZ, 0, 0 ;  /* 0x00000000ff6d7435 */ /* 0x000fe200000001ff */
[----:B------:R-:W-:Y:S04]  /*3080*/  WARPSYNC R117 ;  /* 0x0000007500007348 */ /* 0x000fe80003800000 */
[----:B------:R0:W1:Y:S01]  /*3090*/  SHFL.DOWN PT, R112, R111, R112, R116 ;  /* 0x080000706f707389 */ /* 0x00006200000e0074 */
[----:B------:R-:W-:Y:S05]  /*30a0*/  RET.REL.NODEC R108 `(_ZN10layer_norm13ln_bwd_kernelINS_13Kernel_traitsIf13__nv_bfloat16fS2_fjLj6144ELj1ELj1ELj8ELj16ENS_18Kernel_traits_baseILj6144EfS2_fS2_fjLj256EEEEELb1ELb0ELb0ELb0EEEvNS_9BwdParamsE) ;  /* 0xffffcf506c007950 */ /* 0x000fea0003c3ffff */
.L_x_4276:
        /* <DEDUP_REMOVED lines=13> */
.L_x_9342:


//--------------------- .text._ZN10layer_norm13ln_bwd_kernelINS_13Kernel_traitsIf13__nv_bfloat16fS2_fjLj6144ELj1ELj1ELj8ELj16ENS_18Kernel_traits_baseILj6144EfS2_fS2_fjLj256EEEEELb1ELb0ELb0ELb1EEEvNS_9BwdParamsE --------------------------
	.section	.text._ZN10layer_norm13ln_bwd_kernelINS_13Kernel_traitsIf13__nv_bfloat16fS2_fjLj6144ELj1ELj1ELj8ELj16ENS_18Kernel_traits_baseILj6144EfS2_fS2_fjLj256EEEEELb1ELb0ELb0ELb1EEEvNS_9BwdParamsE,"ax",@progbits
	.sectioninfo	@"SHI_REGISTERS=210"
	.align	128
        .global         _ZN10layer_norm13ln_bwd_kernelINS_13Kernel_traitsIf13__nv_bfloat16fS2_fjLj6144ELj1ELj1ELj8ELj16ENS_18Kernel_traits_baseILj6144EfS2_fS2_fjLj256EEEEELb1ELb0ELb0ELb1EEEvNS_9BwdParamsE
        .type           _ZN10layer_norm13ln_bwd_kernelINS_13Kernel_traitsIf13__nv_bfloat16fS2_fjLj6144ELj1ELj1ELj8ELj16ENS_18Kernel_traits_baseILj6144EfS2_fS2_fjLj256EEEEELb1ELb0ELb0ELb1EEEvNS_9BwdParamsE,@function
        .size           _ZN10layer_norm13ln_bwd_kernelINS_13Kernel_traitsIf13__nv_bfloat16fS2_fjLj6144ELj1ELj1ELj8ELj16ENS_18Kernel_traits_baseILj6144EfS2_fS2_fjLj256EEEEELb1ELb0ELb0ELb1EEEvNS_9BwdParamsE,(.L_x_9343 - _ZN10layer_norm13ln_bwd_kernelINS_13Kernel_traitsIf13__nv_bfloat16fS2_fjLj6144ELj1ELj1ELj8ELj16ENS_18Kernel_traits_baseILj6144EfS2_fS2_fjLj256EEEEELb1ELb0ELb0ELb1EEEvNS_9BwdParamsE)
        .other          _ZN10layer_norm13ln_bwd_kernelINS_13Kernel_traitsIf13__nv_bfloat16fS2_fjLj6144ELj1ELj1ELj8ELj16ENS_18Kernel_traits_baseILj6144EfS2_fS2_fjLj256EEEEELb1ELb0ELb0ELb1EEEvNS_9BwdParamsE,@"STO_CUDA_ENTRY STV_DEFAULT"
_ZN10layer_norm13ln_bwd_kernelINS_13Kernel_traitsIf13__nv_bfloat16fS2_fjLj6144ELj1ELj1ELj8ELj16ENS_18Kernel_traits_baseILj6144EfS2_fS2_fjLj256EEEEELb1ELb0ELb0ELb1EEEvNS_9BwdParamsE:
.text._ZN10layer_norm13ln_bwd_kernelINS_13Kernel_traitsIf13__nv_bfloat16fS2_fjLj6144ELj1ELj1ELj8ELj16ENS_18Kernel_traits_baseILj6144EfS2_fS2_fjLj256EEEEELb1ELb0ELb0ELb1EEEvNS_9BwdParamsE:
        /* <DEDUP_REMOVED lines=32> */
.L_x_4277:
        /* <DEDUP_REMOVED lines=36> */
.L_x_4282:
[----:B------:R-:W-:Y:S01]  /*0440*/  IMAD R2, R147, c[0x0][0x168], RZ ;  /* 0x00005a0093027a24 */ /* 0x000fe200078e02ff */
[----:B------:R-:W-:-:S02]  /*0450*/  LOP3.LUT R61, R148, 0xff, RZ, 0xc0, !PT ;  /* 0x000000ff943d7812 */ /* 0x000fc400078ec0ff */
[----:B------:R-:W-:Y:S02]  /*0460*/  MOV R152, 0x4 ;  /* 0x0000000400987802 */ /* 0x000fe40000000f00 */
[----:B------:R-:W-:Y:S02]  /*0470*/  SHF.R.S32.HI R3, RZ, 0x1f, R2 ;  /* 0x0000001fff037819 */ /* 0x000fe40000011402 */
[----:B------:R-:W-:Y:S02]  /*0480*/  MOV R160, 0x20 ;  /* 0x0000002000a07802 */ /* 0x000fe40000000f00 */
[----:B------:R-:W-:Y:S01]  /*0490*/  LEA.HI R150, R3, R2, RZ, 0x3 ;  /* 0x0000000203967211 */ /* 0x000fe200078f18ff */
[----:B------:R-:W-:Y:S01]  /*04a0*/  IMAD.WIDE R2, R147, R152, c[0x0][0x1a0] ;  /* 0x0000680093027625 */ /* 0x000fe200078e0298 */
[----:B------:R-:W-:Y:S02]  /*04b0*/  MOV R88, 0x10 ;  /* 0x0000001000587802 */ /* 0x000fe40000000f00 */
[----:B------:R-:W-:-:S02]  /*04c0*/  LEA.HI.SX32 R150, R150, R61, 0x1d ;  /* 0x0000003d96967211 */ /* 0x000fc400078feaff */
[----:B------:R0:W2:Y:S02]  /*04d0*/  LDG.E R164, [R2.64] ;  /* 0x0000000402a47981 */ /* 0x0000a4000c1e1900 */
[C---:B------:R-:W-:Y:S01]  /*04e0*/  IADD3 R149, R150.reuse, 0x200, RZ ;  /* 0x0000020096957810 */ /* 0x040fe20007ffe0ff */
[C---:B------:R-:W-:Y:S01]  /*04f0*/  IMAD.WIDE.U32 R64, R150.reuse, R88, c[0x0][0x208] ;  /* 0x0000820096407625 */ /* 0x040fe200078e0058 */
[----:B------:R-:W-:-:S03]  /*0500*/  IADD3 R151, R150, 0x100, RZ ;  /* 0x0000010096977810 */ /* 0x000fc60007ffe0ff */
[-C--:B------:R-:W-:Y:S02]  /*0510*/  IMAD.WIDE.U32 R96, R150, R160.reuse, c[0x0][0x188] ;  /* 0x0000620096607625 */ /* 0x080fe400078e00a0 */
[----:B------:R-:W3:Y:S02]  /*0520*/  LDG.E.128 R64, [R64.64] ;  /* 0x0000000440407981 */ /* 0x000ee4000c1e1d00 */
[-C--:B------:R-:W-:Y:S02]  /*0530*/  IMAD.WIDE.U32 R154, R149, R160.reuse, c[0x0][0x188] ;  /* 0x00006200959a7625 */ /* 0x080fe400078e00a0 */
[----:B------:R1:W4:Y:S02]  /*0540*/  LDG.E.128 R60, [R96.64] ;  /* 0x00000004603c7981 */ /* 0x000324000c1e1d00 */
[----:B------:R-:W-:Y:S02]  /*0550*/  IMAD.WIDE.U32 R98, R151, R160, c[0x0][0x188] ;  /* 0x0000620097627625 */ /* 0x000fe400078e00a0 */
[----:B------:R1:W4:Y:S02]  /*0560*/  LDG.E.128 R68, [R96.64+0x10] ;  /* 0x0000100460447981 */ /* 0x000324000c1e1d00 */
[----:B0-----:R-:W-:-:S02]  /*0570*/  IMAD.WIDE R2, R147, R152, c[0x0][0x1a8] ;  /* 0x00006a0093027625 */ /* 0x001fc400078e0298 */
[----:B------:R0:W4:Y:S02]  /*0580*/  LDG.E.128 R84, [R154.64] ;  /* 0x000000049a547981 */ /* 0x000124000c1e1d00 */
[-C--:B------:R-:W-:Y:S02]  /*0590*/  IMAD.WIDE.U32 R76, R151, R88.reuse, c[0x0][0x208] ;  /* 0x00008200974c7625 */ /* 0x080fe400078e0058 */
[----:B------:R0:W4:Y:S02]  /*05a0*/  LDG.E.128 R80, [R98.64+0x10] ;  /* 0x0000100462507981 */ /* 0x000124000c1e1d00 */
[----:B------:R-:W-:Y:S02]  /*05b0*/  IMAD.WIDE.U32 R88, R149, R88, c[0x0][0x208] ;  /* 0x0000820095587625 */ /* 0x000fe400078e0058 */
[----:B------:R0:W4:Y:S04]  /*05c0*/  LDG.E R152, [R2.64] ;  /* 0x0000000402987981 */ /* 0x000128000c1e1900 */
[----:B------:R0:W4:Y:S04]  /*05d0*/  LDG.E.128 R72, [R98.64] ;  /* 0x0000000462487981 */ /* 0x000128000c1e1d00 */
[----:B------:R-:W4:Y:S04]  /*05e0*/  LDG.E.128 R76, [R76.64] ;  /* 0x000000044c4c7981 */ /* 0x000f28000c1e1d00 */
[----:B------:R-:W4:Y:S04]  /*05f0*/  LDG.E.128 R88, [R88.64] ;  /* 0x0000000458587981 */ /* 0x000f28000c1e1d00 */
        /* <DEDUP_REMOVED lines=28> */
[----:B---3--:R-:W-:Y:S02]  /*07c0*/  PRMT R157, RZ, 0x5410, R64 ;  /* 0x00005410ff9d7816 */ /* 0x008fe40000000040 */
[----:B------:R-:W-:Y:S01]  /*07d0*/  PRMT R171, RZ, 0x5410, R67 ;  /* 0x00005410ffab7816 */ /* 0x000fe20000000043 */
[C---:B----4-:R-:W-:Y:S01]  /*07e0*/  FADD.FTZ R159, -R164.reuse, R61 ;  /* 0x0000003da49f7221 */ /* 0x050fe20000010100 */
[----:B------:R-:W-:Y:S01]  /*07f0*/  PRMT R158, RZ, 0x7610, R67 ;  /* 0x00007610ff9e7816 */ /* 0x000fe20000000043 */
[C---:B------:R-:W-:Y:S01]  /*0800*/  FADD.FTZ R155, -R164.reuse, R60 ;  /* 0x0000003ca49b7221 */ /* 0x040fe20000010100 */
[----:B------:R-:W-:Y:S01]  /*0810*/  PRMT R64, RZ, 0x7610, R64 ;  /* 0x00007610ff407816 */ /* 0x000fe20000000040 */
[C---:B------:R-:W-:Y:S02]  /*0820*/  FADD.FTZ R67, -R164.reuse, R68 ;  /* 0x00000044a4437221 */ /* 0x040fe40000010100 */
[----:B------:R-:W-:-:S02]  /*0830*/  FADD.FTZ R191, -R164, R84 ;  /* 0x00000054a4bf7221 */ /* 0x000fc40000010100 */
[C---:B------:R-:W-:Y:S02]  /*0840*/  FADD.FTZ R195, -R164.reuse, R85 ;  /* 0x00000055a4c37221 */ /* 0x040fe40000010100 */
[----:B------:R-:W-:Y:S02]  /*0850*/  FADD.FTZ R183, -R164, R81 ;  /* 0x00000051a4b77221 */ /* 0x000fe40000010100 */
[----:B------:R-:W-:Y:S02]  /*0860*/  FMUL.FTZ R84, R24, R157 ;  /* 0x0000009d18547220 */ /* 0x000fe40000410000 */
[C---:B------:R-:W-:Y:S02]  /*0870*/  FMUL.FTZ R85, R152.reuse, R159 ;  /* 0x0000009f98557220 */ /* 0x040fe40000410000 */
[----:B------:R-:W-:Y:S01]  /*0880*/  FMUL.FTZ R81, R152, R155 ;  /* 0x0000009b98517220 */ /* 0x000fe20000410000 */
[----:B-1----:R-:W-:Y:S01]  /*0890*/  PRMT R161, RZ, 0x5410, R65 ;  /* 0x00005410ffa17816 */ /* 0x002fe20000000041 */
[----:B------:R-:W-:-:S02]  /*08a0*/  FADD.FTZ R189, -R164, R83 ;  /* 0x00000053a4bd7221 */ /* 0x000fc40000010100 */
[C---:B------:R-:W-:Y:S02]  /*08b0*/  FADD.FTZ R69, -R164.reuse, R69 ;  /* 0x00000045a4457221 */ /* 0x040fe40000010100 */
[----:B------:R-:W-:Y:S02]  /*08c0*/  FADD.FTZ R197, -R164, R86 ;  /* 0x00000056a4c57221 */ /* 0x000fe40000010100 */
[----:B------:R-:W-:Y:S01]  /*08d0*/  FMUL.FTZ R83, R152, R67 ;  /* 0x0000004398537220 */ /* 0x000fe20000410000 */
[----:B------:R-:W-:Y:S01]  /*08e0*/  PRMT R167, RZ, 0x5410, R66 ;  /* 0x00005410ffa77816 */ /* 0x000fe20000000042 */
[----:B------:R-:W-:Y:S02]  /*08f0*/  FADD.FTZ R123, R64, R123 ;  /* 0x0000007b407b7221 */ /* 0x000fe40000010000 */
[-C--:B------:R-:W-:Y:S02]  /*0900*/  FFMA.FTZ R0, R85, R64.reuse, R0 ;  /* 0x0000004055007223 */ /* 0x080fe40000010000 */
[----:B------:R-:W-:-:S02]  /*0910*/  FMUL.FTZ R86, R25, R64 ;  /* 0x0000004019567220 */ /* 0x000fc40000410000 */
[----:B------:R-:W-:Y:S01]  /*0920*/  FADD.FTZ R67, RZ, R84 ;  /* 0x00000054ff437221 */ /* 0x000fe20000010000 */
[----:B------:R-:W-:Y:S01]  /*0930*/  PRMT R66, RZ, 0x7610, R66 ;  /* 0x00007610ff427816 */ /* 0x000fe20000000042 */
[C---:B0-----:R-:W-:Y:S01]  /*0940*/  FADD.FTZ R163, -R164.reuse, R62 ;  /* 0x0000003ea4a37221 */ /* 0x041fe20000010100 */
[----:B------:R-:W-:Y:S01]  /*0950*/  PRMT R181, RZ, 0x5410, R78 ;  /* 0x00005410ffb57816 */ /* 0x000fe2000000004e */
[C---:B------:R-:W-:Y:S01]  /*0960*/  FADD.FTZ R169, -R164.reuse, R70 ;  /* 0x00000046a4a97221 */ /* 0x040fe20000010100 */
[----:B------:R-:W-:Y:S01]  /*0970*/  PRMT R70, RZ, 0x7610, R78 ;  /* 0x00007610ff467816 */ /* 0x000fe2000000004e */
[----:B------:R-:W-:Y:S01]  /*0980*/  FFMA.FTZ R64, R81, R84, RZ ;  /* 0x0000005451407223 */ /* 0x000fe200000100ff */
[----:B------:R-:W-:Y:S01]  /*0990*/  PRMT R156, RZ, 0x7610, R65 ;  /* 0x00007610ff9c7816 */ /* 0x000fe20000000041 */
[----:B------:R-:W-:Y:S01]  /*09a0*/  FADD.FTZ R177, -R164, R74 ;  /* 0x0000004aa4b17221 */ /* 0x000fe20000010100 */
[--C-:B------:R-:W-:Y:S01]  /*09b0*/  PRMT R193, RZ, 0x5410, R88.reuse ;  /* 0x00005410ffc17816 */ /* 0x100fe20000000058 */
[----:B------:R-:W-:Y:S01]  /*09c0*/  FMUL.FTZ R78, R152, R69 ;  /* 0x00000045984e7220 */ /* 0x000fe20000410000 */
[----:B------:R-:W-:Y:S01]  /*09d0*/  PRMT R74, RZ, 0x7610, R88 ;  /* 0x00007610ff4a7816 */ /* 0x000fe20000000058 */
[----:B------:R-:W-:-:S02]  /*09e0*/  FADD.FTZ R201, -R164, R87 ;  /* 0x00000057a4c97221 */ /* 0x000fc40000010100 */
[----:B------:R-:W-:Y:S02]  /*09f0*/  FMUL.FTZ R88, R26, R161 ;  /* 0x000000a11a587220 */ /* 0x000fe40000410000 */
[----:B------:R-:W-:Y:S02]  /*0a00*/  FADD.FTZ R67, R67, R86 ;  /* 0x0000005643437221 */ /* 0x000fe40000010000 */
[----:B------:R-:W-:Y:S02]  /*0a10*/  FADD.FTZ R165, -R164, R63 ;  /* 0x0000003fa4a57221 */ /* 0x000fe40000010100 */
[----:B------:R-:W-:Y:S02]  /*0a20*/  FMUL.FTZ R87, R152, R163 ;  /* 0x000000a398577220 */ /* 0x000fe40000410000 */
[----:B------:R-:W-:Y:S02]  /*0a30*/  FFMA.FTZ R64, R85, R86, R64 ;  /* 0x0000005655407223 */ /* 0x000fe40000010040 */
[----:B------:R-:W-:-:S02]  /*0a40*/  FADD.FTZ R207, -R164, R93 ;  /* 0x0000005da4cf7221 */ /* 0x000fc40000010100 */
[----:B------:R-:W-:Y:S02]  /*0a50*/  FADD.FTZ R124, R157, R124 ;  /* 0x0000007c9d7c7221 */ /* 0x000fe40000010000 */
[----:B------:R-:W-:Y:S02]  /*0a60*/  FFMA.FTZ R100, R81, R157, R100 ;  /* 0x0000009d51647223 */ /* 0x000fe40000010064 */
[----:B------:R-:W-:Y:S02]  /*0a70*/  FADD.FTZ R127, R66, R127 ;  /* 0x0000007f427f7221 */ /* 0x000fe40000010000 */
[-C--:B------:R-:W-:Y:S02]  /*0a80*/  FFMA.FTZ R103, R78, R66.reuse, R103 ;  /* 0x000000424e677223 */ /* 0x080fe40000010067 */
[----:B------:R-:W-:Y:S02]  /*0a90*/  FMUL.FTZ R93, R21, R66 ;  /* 0x00000042155d7220 */ /* 0x000fe40000410000 */
[----:B------:R-:W-:-:S02]  /*0aa0*/  FADD.FTZ R185, -R164, R82 ;  /* 0x00000052a4b97221 */ /* 0x000fc40000010100 */
[----:B------:R-:W-:Y:S02]  /*0ab0*/  FMUL.FTZ R157, R27, R156 ;  /* 0x0000009c1b9d7220 */ /* 0x000fe40000410000 */
[----:B------:R-:W-:Y:S01]  /*0ac0*/  FADD.FTZ R66, R67, R88 ;  /* 0x0000005843427221 */ /* 0x000fe20000010000 */
[----:B------:R-:W-:Y:S01]  /*0ad0*/  PRMT R68, RZ, 0x7610, R77 ;  /* 0x00007610ff447816 */ /* 0x000fe2000000004d */
[----:B------:R-:W-:Y:S01]  /*0ae0*/  FADD.FTZ R179, -R164, R75 ;  /* 0x0000004ba4b37221 */ /* 0x000fe20000010100 */
[----:B------:R-:W-:Y:S01]  /*0af0*/  PRMT R75, RZ, 0x5410, R77 ;  /* 0x00005410ff4b7816 */ /* 0x000fe2000000004d */
[----:B------:R-:W-:Y:S02]  /*0b00*/  FMUL.FTZ R82, R152, R165 ;  /* 0x000000a598527220 */ /* 0x000fe40000410000 */
[----:B------:R-:W-:Y:S02]  /*0b10*/  FFMA.FTZ R64, R87, R88, R64 ;  /* 0x0000005857407223 */ /* 0x000fe40000010040 */
[----:B------:R-:W-:-:S02]  /*0b20*/  FADD.FTZ R77, -R164, R80 ;  /* 0x00000050a44d7221 */ /* 0x000fc40000010100 */
[----:B------:R-:W-:Y:S02]  /*0b30*/  FMUL.FTZ R80, R20, R167 ;  /* 0x000000a714507220 */ /* 0x000fe40000410000 */
[----:B------:R-:W-:Y:S02]  /*0b40*/  FADD.FTZ R67, R66, R157 ;  /* 0x0000009d42437221 */ /* 0x000fe40000010000 */
[----:B------:R-:W-:Y:S02]  /*0b50*/  FFMA.FTZ R64, R82, R157, R64 ;  /* 0x0000009d52407223 */ /* 0x000fe40000010040 */
[----:B------:R-:W-:Y:S02]  /*0b60*/  FADD.FTZ R66, R67, R80 ;  /* 0x0000005043427221 */ /* 0x000fe40000010000 */
[----:B------:R-:W-:Y:S01]  /*0b70*/  FFMA.FTZ R64, R83, R80, R64 ;  /* 0x0000005053407223 */ /* 0x000fe20000010040 */
[--C-:B------:R-:W-:Y:S01]  /*0b80*/  PRMT R61, RZ, 0x5410, R91.reuse ;  /* 0x00005410ff3d7816 */ /* 0x100fe2000000005b */
[----:B------:R-:W-:Y:S01]  /*0b90*/  FADD.FTZ R65, -R164, R94 ;  /* 0x0000005ea4417221 */ /* 0x000fe20000010100 */
[----:B------:R-:W-:Y:S01]  /*0ba0*/  PRMT R60, RZ, 0x7610, R91 ;  /* 0x00007610ff3c7816 */ /* 0x000fe2000000005b */
[----:B------:R-:W-:-:S02]  /*0bb0*/  FMUL.FTZ R94, R22, R171 ;  /* 0x000000ab165e7220 */ /* 0x000fc40000410000 */
[----:B------:R-:W-:Y:S02]  /*0bc0*/  FADD.FTZ R67, R66, R93 ;  /* 0x0000005d42437221 */ /* 0x000fe40000010000 */
[----:B------:R-:W-:Y:S02]  /*0bd0*/  FADD.FTZ R71, -R164, R71 ;  /* 0x00000047a4477221 */ /* 0x000fe40000010100 */
[----:B------:R-:W-:Y:S02]  /*0be0*/  FMUL.FTZ R91, R152, R169 ;  /* 0x000000a9985b7220 */ /* 0x000fe40000410000 */
[----:B------:R-:W-:Y:S01]  /*0bf0*/  FFMA.FTZ R64, R78, R93, R64 ;  /* 0x0000005d4e407223 */ /* 0x000fe20000010040 */
[----:B------:R-:W-:Y:S01]  /*0c00*/  PRMT R205, RZ, 0x5410, R90 ;  /* 0x00005410ffcd7816 */ /* 0x000fe2000000005a */
[----:B------:R-:W-:Y:S01]  /*0c10*/  FADD.FTZ R175, -R164, R73 ;  /* 0x00000049a4af7221 */ /* 0x000fe20000010100 */
[----:B------:R-:W-:Y:S01]  /*0c20*/  PRMT R73, RZ, 0x5410, R76 ;  /* 0x00005410ff497816 */ /* 0x000fe2000000004c */
[----:B------:R-:W-:Y:S01]  /*0c30*/  FMUL.FTZ R155, R23, R158 ;  /* 0x0000009e179b7220 */ /* 0x000fe20000410000 */
[----:B------:R-:W-:Y:S01]  /*0c40*/  PRMT R62, RZ, 0x7610, R90 ;  /* 0x00007610ff3e7816 */ /* 0x000fe2000000005a */
[----:B------:R-:W-:-:S02]  /*0c50*/  FADD.FTZ R66, R67, R94 ;  /* 0x0000005e43427221 */ /* 0x000fc40000010000 */
[----:B------:R-:W-:Y:S02]  /*0c60*/  FADD.FTZ R173, -R164, R72 ;  /* 0x00000048a4ad7221 */ /* 0x000fe40000010100 */
[----:B------:R-:W-:Y:S02]  /*0c70*/  FMUL.FTZ R90, R152, R71 ;  /* 0x00000047985a7220 */ /* 0x000fe40000410000 */
[----:B------:R-:W-:Y:S01]  /*0c80*/  FFMA.FTZ R64, R91, R94, R64 ;  /* 0x0000005e5b407223 */ /* 0x000fe20000010040 */
[----:B------:R-:W-:Y:S01]  /*0c90*/  PRMT R76, RZ, 0x7610, R76 ;  /* 0x00007610ff4c7816 */ /* 0x000fe2000000004c */
[C---:B------:R-:W-:Y:S02]  /*0ca0*/  FADD.FTZ R203, -R164.reuse, R92 ;  /* 0x0000005ca4cb7221 */ /* 0x040fe40000010100 */
[----:B------:R-:W-:Y:S02]  /*0cb0*/  FADD.FTZ R63, -R164, R95 ;  /* 0x0000005fa43f7221 */ /* 0x000fe40000010100 */
[----:B------:R-:W-:-:S02]  /*0cc0*/  FADD.FTZ R67, R66, R155 ;  /* 0x0000009b42437221 */ /* 0x000fc40000010000 */
[----:B------:R-:W-:Y:S02]  /*0cd0*/  FMUL.FTZ R159, R152, R173 ;  /* 0x000000ad989f7220 */ /* 0x000fe40000410000 */
[----:B------:R-:W-:Y:S02]  /*0ce0*/  FMUL.FTZ R164, R16, R73 ;  /* 0x0000004910a47220 */ /* 0x000fe40000410000 */
        /* <DEDUP_REMOVED lines=20> */
[----:B------:R-:W-:Y:S01]  /*0e30*/  FFMA.FTZ R66, R156, R165, R66 ;  /* 0x000000a59c427223 */ /* 0x000fe20000010042 */
[----:B------:R-:W-:Y:S01]  /*0e40*/  PRMT R187, RZ, 0x5410, R79 ;  /* 0x00005410ffbb7816 */ /* 0x000fe2000000004f */
        /* <DEDUP_REMOVED lines=89> */
[----:B------:R-:W-:Y:S01]  /*13e0*/  FFMA.FTZ R67, R185, R184, R66 ;  /* 0x000000b8b9437223 */ /* 0x000fe20000010042 */
[----:B------:R-:W-:Y:S05]  /*13f0*/  BRA.DIV ~URZ, `(.L_x_4279) ;  /* 0x000018727f007947 */ /* 0x000fea000b800000 */
[----:B------:R0:W1:Y:S02]  /*1400*/  SHFL.DOWN PT, R62, R65, 0x10, 0x1f ;  /* 0x0a001f00413e7f89 */ /* 0x00006400000e0000 */
.L_x_4283:
        /* <DEDUP_REMOVED lines=18> */
.L_x_4284:
        /* <DEDUP_REMOVED lines=58> */
[----:B------:R-:W-:Y:S02]  /*18d0*/  FADD.FTZ R83, R80, -R83 ;  /* 0x8000005350537221 */ /* 0x000fe40000010000 */
[----:B------:R-:W-:Y:S02]  /*18e0*/  FMUL.FTZ R69, R68, R79 ;  /* 0x0000004f44457220 */ /* 0x000fe40000410000 */
[----:B------:R-:W-:Y:S02]  /*18f0*/  FFMA.FTZ R78, R78, R63, R64 ;  /* 0x0000003f4e4e7223 */ /* 0x000fe40000010040 */
[----:B------:R-:W-:Y:S02]  /*1900*/  FMUL.FTZ R69, R69, c[0x0][0x1e8] ;  /* 0x00007a0045457a20 */ /* 0x000fe40000410000 */
[----:B------:R-:W-:-:S02]  /*1910*/  FMUL.FTZ R65, R152, R81 ;  /* 0x0000005198417220 */ /* 0x000fc40000410000 */
[----:B------:R-:W-:Y:S01]  /*1920*/  FADD.FTZ R93, R93, -R78 ;  /* 0x8000004e5d5d7221 */ /* 0x000fe20000010000 */
[----:B------:R-:W-:Y:S01]  /*1930*/  FSEL R77, R69, RZ, P2 ;  /* 0x000000ff454d7208 */ /* 0x000fe20001000000 */
[----:B------:R-:W-:Y:S01]  /*1940*/  FMUL.FTZ R69, R152, R83 ;  /* 0x0000005398457220 */ /* 0x000fe20000410000 */
[----:B------:R-:W-:Y:S01]  /*1950*/  LOP3.LUT P2, RZ, R70, 0xff, RZ, 0xc0, !PT ;  /* 0x000000ff46ff7812 */ /* 0x000fe2000784c0ff */
[----:B------:R-:W-:Y:S02]  /*1960*/  @P0 FADD.FTZ R65, R28, R65 ;  /* 0x000000411c410221 */ /* 0x000fe40000010000 */
[----:B------:R-:W-:Y:S02]  /*1970*/  @P0 FADD.FTZ R69, R32, R69 ;  /* 0x0000004520450221 */ /* 0x000fe40000010000 */
[-CC-:B------:R-:W-:Y:S02]  /*1980*/  FFMA.FTZ R85, R85, R63.reuse, R64.reuse ;  /* 0x0000003f55557223 */ /* 0x180fe40000010040 */
[----:B------:R-:W-:-:S02]  /*1990*/  FFMA.FTZ R87, R87, R63, R64 ;  /* 0x0000003f57577223 */ /* 0x000fc40000010040 */
        /* <DEDUP_REMOVED lines=232> */
.L_x_4281:
        /* <DEDUP_REMOVED lines=48> */
.L_x_4278:
        /* <DEDUP_REMOVED lines=21> */
.L_x_4279:
[----:B------:R-:W-:Y:S01]  /*2c70*/  HFMA2.MMA R64, -RZ, RZ, 0, 9.5367431640625e-07 ;  /* 0x00000010ff407435 */ /* 0x000fe200000001ff */
[----:B------:R-:W-:-:S02]  /*2c80*/  MOV R63, R65 ;  /* 0x00000041003f7202 */ /* 0x000fc40000000f00 */
[----:B------:R-:W-:Y:S02]  /*2c90*/  MOV R66, 0x1f ;  /* 0x0000001f00427802 */ /* 0x000fe40000000f00 */
[----:B------:R-:W-:Y:S02]  /*2ca0*/  MOV R69, 0xffffffff ;  /* 0xffffffff00457802 */ /* 0x000fe40000000f00 */
[----:B------:R-:W-:Y:S02]  /*2cb0*/  MOV R60, 0x2cd0 ;  /* 0x00002cd0003c7802 */ /* 0x000fe40000000f00 */
[----:B-----5:R-:W-:Y:S05]  /*2cc0*/  CALL.REL.NOINC `($__internal_89_$__cuda_sm70_shflsync_down_p) ;  /* 0x0000046000007944 */ /* 0x020fea0003c00000 */
[----:B-1----:R-:W-:Y:S01]  /*2cd0*/  MOV R62, R63 ;  /* 0x0000003f003e7202 */ /* 0x002fe20000000f00 */
[----:B0-----:R-:W-:Y:S05]  /*2ce0*/  BRA `(.L_x_4283) ;  /* 0xffffe72000007947 */ /* 0x001fea000383ffff */
.L_x_4280:
[----:B------:R-:W-:Y:S01]  /*2cf0*/  HFMA2.MMA R64, -RZ, RZ, 0, 9.5367431640625e-07 ;  /* 0x00000010ff407435 */ /* 0x000fe200000001ff */
[----:B------:R-:W-:Y:S02]  /*2d00*/  MOV R63, R67 ;  /* 0x00000043003f7202 */ /* 0x000fe40000000f00 */
[----:B------:R-:W-:Y:S02]  /*2d10*/  MOV R66, 0x1f ;  /* 0x0000001f00427802 */ /* 0x000fe40000000f00 */
[----:B------:R-:W-:-:S02]  /*2d20*/  MOV R69, 0xffffffff ;  /* 0xffffffff00457802 */ /* 0x000fc40000000f00 */
[----:B------:R-:W-:Y:S02]  /*2d30*/  MOV R60, 0x2d50 ;  /* 0x00002d50003c7802 */ /* 0x000fe40000000f00 */
[----:B01---5:R-:W-:Y:S05]  /*2d40*/  CALL.REL.NOINC `($__internal_89_$__cuda_sm70_shflsync_down_p) ;  /* 0x000003e000007944 */ /* 0x023fea0003c00000 */
[----:B------:R-:W-:Y:S01]  /*2d50*/  FADD.FTZ R65, R65, R62 ;  /* 0x0000003e41417221 */ /* 0x000fe20000010000 */
[----:B0-----:R-:W-:Y:S01]  /*2d60*/  HFMA2.MMA R64, -RZ, RZ, 0, 4.76837158203125e-07 ;  /* 0x00000008ff407435 */ /* 0x001fe200000001ff */
[----:B-1----:R-:W-:Y:S01]  /*2d70*/  FADD.FTZ R68, R67, R63 ;  /* 0x0000003f43447221 */ /* 0x002fe20000010000 */
[----:B------:R-:W-:Y:S02]  /*2d80*/  MOV R66, 0x1f ;  /* 0x0000001f00427802 */ /* 0x000fe40000000f00 */
[----:B------:R-:W-:Y:S02]  /*2d90*/  MOV R69, 0xffffffff ;  /* 0xffffffff00457802 */ /* 0x000fe40000000f00 */
[----:B------:R-:W-:Y:S02]  /*2da0*/  MOV R63, R65 ;  /* 0x00000041003f7202 */ /* 0x000fe40000000f00 */
[----:B------:R-:W-:Y:S02]  /*2db0*/  MOV R60, 0x2dd0 ;  /* 0x00002dd0003c7802 */ /* 0x000fe40000000f00 */
[----:B------:R-:W-:Y:S05]  /*2dc0*/  CALL.REL.NOINC `($__internal_89_$__cuda_sm70_shflsync_down_p) ;  /* 0x0000036000007944 */ /* 0x000fea0003c00000 */
[----:B0-----:R-:W-:Y:S01]  /*2dd0*/  HFMA2.MMA R64, -RZ, RZ, 0, 4.76837158203125e-07 ;  /* 0x00000008ff407435 */ /* 0x001fe200000001ff */
[----:B-1----:R-:W-:-:S02]  /*2de0*/  MOV R62, R63 ;  /* 0x0000003f003e7202 */ /* 0x002fc40000000f00 */
[----:B------:R-:W-:Y:S02]  /*2df0*/  MOV R63, R68 ;  /* 0x00000044003f7202 */ /* 0x000fe40000000f00 */
[----:B------:R-:W-:Y:S02]  /*2e00*/  MOV R66, 0x1f ;  /* 0x0000001f00427802 */ /* 0x000fe40000000f00 */
[----:B------:R-:W-:Y:S02]  /*2e10*/  MOV R69, 0xffffffff ;  /* 0xffffffff00457802 */ /* 0x000fe40000000f00 */
[----:B------:R-:W-:Y:S02]  /*2e20*/  MOV R60, 0x2e40 ;  /* 0x00002e40003c7802 */ /* 0x000fe40000000f00 */
[----:B------:R-:W-:Y:S05]  /*2e30*/  CALL.REL.NOINC `($__internal_89_$__cuda_sm70_shflsync_down_p) ;  /* 0x000002f000007944 */ /* 0x000fea0003c00000 */
[----:B------:R-:W-:Y:S01]  /*2e40*/  FADD.FTZ R65, R62, R65 ;  /* 0x000000413e417221 */ /* 0x000fe20000010000 */
[----:B0-----:R-:W-:Y:S01]  /*2e50*/  HFMA2.MMA R64, -RZ, RZ, 0, 2.384185791015625e-07 ;  /* 0x00000004ff407435 */ /* 0x001fe200000001ff */
[----:B-1----:R-:W-:Y:S01]  /*2e60*/  FADD.FTZ R68, R68, R63 ;  /* 0x0000003f44447221 */ /* 0x002fe20000010000 */
[----:B------:R-:W-:Y:S02]  /*2e70*/  MOV R66, 0x1f ;  /* 0x0000001f00427802 */ /* 0x000fe40000000f00 */
[----:B------:R-:W-:-:S02]  /*2e80*/  MOV R69, 0xffffffff ;  /* 0xffffffff00457802 */ /* 0x000fc40000000f00 */
[----:B------:R-:W-:Y:S02]  /*2e90*/  MOV R63, R65 ;  /* 0x00000041003f7202 */ /* 0x000fe40000000f00 */
[----:B------:R-:W-:Y:S02]  /*2ea0*/  MOV R60, 0x2ec0 ;  /* 0x00002ec0003c7802 */ /* 0x000fe40000000f00 */
[----:B------:R-:W-:Y:S05]  /*2eb0*/  CALL.REL.NOINC `($__internal_89_$__cuda_sm70_shflsync_down_p) ;  /* 0x0000027000007944 */ /* 0x000fea0003c00000 */
[----:B0-----:R-:W-:Y:S01]  /*2ec0*/  HFMA2.MMA R64, -RZ, RZ, 0, 2.384185791015625e-07 ;  /* 0x00000004ff407435 */ /* 0x001fe200000001ff */
[----:B-1----:R-:W-:Y:S02]  /*2ed0*/  MOV R62, R63 ;  /* 0x0000003f003e7202 */ /* 0x002fe40000000f00 */
[----:B------:R-:W-:Y:S02]  /*2ee0*/  MOV R63, R68 ;  /* 0x00000044003f7202 */ /* 0x000fe40000000f00 */
[----:B------:R-:W-:Y:S02]  /*2ef0*/  MOV R66, 0x1f ;  /* 0x0000001f00427802 */ /* 0x000fe40000000f00 */
[----:B------:R-:W-:Y:S02]  /*2f00*/  MOV R69, 0xffffffff ;  /* 0xffffffff00457802 */ /* 0x000fe40000000f00 */
[----:B------:R-:W-:-:S02]  /*2f10*/  MOV R60, 0x2f30 ;  /* 0x00002f30003c7802 */ /* 0x000fc40000000f00 */
[----:B------:R-:W-:Y:S05]  /*2f20*/  CALL.REL.NOINC `($__internal_89_$__cuda_sm70_shflsync_down_p) ;  /* 0x0000020000007944 */ /* 0x000fea0003c00000 */
[----:B------:R-:W-:Y:S01]  /*2f30*/  FADD.FTZ R65, R62, R65 ;  /* 0x000000413e417221 */ /* 0x000fe20000010000 */
[----:B0-----:R-:W-:Y:S01]  /*2f40*/  HFMA2.MMA R64, -RZ, RZ, 0, 1.1920928955078125e-07 ;  /* 0x00000002ff407435 */ /* 0x001fe200000001ff */
[----:B-1----:R-:W-:Y:S01]  /*2f50*/  FADD.FTZ R68, R68, R63 ;  /* 0x0000003f44447221 */ /* 0x002fe20000010000 */
[----:B------:R-:W-:-:S02]  /*2f60*/  MOV R66, 0x1f ;  /* 0x0000001f00427802 */ /* 0x000fc40000000f00 */
[----:B------:R-:W-:Y:S02]  /*2f70*/  MOV R69, 0xffffffff ;  /* 0xffffffff00457802 */ /* 0x000fe40000000f00 */
[----:B------:R-:W-:Y:S02]  /*2f80*/  MOV R63, R65 ;  /* 0x00000041003f7202 */ /* 0x000fe40000000f00 */
[----:B------:R-:W-:Y:S02]  /*2f90*/  MOV R60, 0x2fb0 ;  /* 0x00002fb0003c7802 */ /* 0x000fe40000000f00 */
[----:B------:R-:W-:Y:S05]  /*2fa0*/  CALL.REL.NOINC `($__internal_89_$__cuda_sm70_shflsync_down_p) ;  /* 0x0000018000007944 */ /* 0x000fea0003c00000 */
[----:B0-----:R-:W-:Y:S01]  /*2fb0*/  HFMA2.MMA R64, -RZ, RZ, 0, 1.1920928955078125e-07 ;  /* 0x00000002ff407435 */ /* 0x001fe200000001ff */
[----:B-1----:R-:W-:Y:S02]  /*2fc0*/  MOV R62, R63 ;  /* 0x0000003f003e7202 */ /* 0x002fe40000000f00 */
[----:B------:R-:W-:Y:S02]  /*2fd0*/  MOV R63, R68 ;  /* 0x00000044003f7202 */ /* 0x000fe40000000f00 */
[----:B------:R-:W-:Y:S02]  /*2fe0*/  MOV R66, 0x1f ;  /* 0x0000001f00427802 */ /* 0x000fe40000000f00 */
[----:B------:R-:W-:-:S02]  /*2ff0*/  MOV R69, 0xffffffff ;  /* 0xffffffff00457802 */ /* 0x000fc40000000f00 */
[----:B------:R-:W-:Y:S02]  /*3000*/  MOV R60, 0x3020 ;  /* 0x00003020003c7802 */ /* 0x000fe40000000f00 */
[----:B------:R-:W-:Y:S05]  /*3010*/  CALL.REL.NOINC `($__internal_89_$__cuda_sm70_shflsync_down_p) ;  /* 0x0000011000007944 */ /* 0x000fea0003c00000 */
[----:B------:R-:W-:Y:S01]  /*3020*/  FADD.FTZ R65, R62, R65 ;  /* 0x000000413e417221 */ /* 0x000fe20000010000 */
[----:B0-----:R-:W-:Y:S01]  /*3030*/  HFMA2.MMA R64, -RZ, RZ, 0, 5.9604644775390625e-08 ;  /* 0x00000001ff407435 */ /* 0x001fe200000001ff */
[----:B-1----:R-:W-:Y:S01]  /*3040*/  FADD.FTZ R67, R68, R63 ;  /* 0x0000003f44437221 */ /* 0x002fe20000010000 */
[----:B------:R-:W-:Y:S02]  /*3050*/  MOV R66, 0x1f ;  /* 0x0000001f00427802 */ /* 0x000fe40000000f00 */
[----:B------:R-:W-:Y:S02]  /*3060*/  MOV R69, 0xffffffff ;  /* 0xffffffff00457802 */ /* 0x000fe40000000f00 */
[----:B------:R-:W-:Y:S02]  /*3070*/  MOV R63, R65 ;  /* 0x00000041003f7202 */ /* 0x000fe40000000f00 */
[----:B------:R-:W-:Y:S02]  /*3080*/  MOV R60, 0x30a0 ;  /* 0x000030a0003c7802 */ /* 0x000fe40000000f00 */
[----:B------:R-:W-:Y:S05]  /*3090*/  CALL.REL.NOINC `($__internal_89_$__cuda_sm70_shflsync_down_p) ;  /* 0x0000009000007944 */ /* 0x000fea0003c00000 */
[----:B0-----:R-:W-:Y:S01]  /*30a0*/  HFMA2.MMA R64, -RZ, RZ, 0, 5.9604644775390625e-08 ;  /* 0x00000001ff407435 */ /* 0x001fe200000001ff */
[----:B-1----:R-:W-:-:S02]  /*30b0*/  MOV R76, R63 ;  /* 0x0000003f004c7202 */ /* 0x002fc40000000f00 */
[----:B------:R-:W-:Y:S02]  /*30c0*/  MOV R63, R67 ;  /* 0x00000043003f7202 */ /* 0x000fe40000000f00 */
[----:B------:R-:W-:Y:S02]  /*30d0*/  MOV R66, 0x1f ;  /* 0x0000001f00427802 */ /* 0x000fe40000000f00 */
[----:B------:R-:W-:Y:S02]  /*30e0*/  MOV R69, 0xffffffff ;  /* 0xffffffff00457802 */ /* 0x000fe40000000f00 */
[----:B------:R-:W-:Y:S02]  /*30f0*/  MOV R60, 0x3110 ;  /* 0x00003110003c7802 */ /* 0x000fe40000000f00 */
[----:B------:R-:W-:Y:S05]  /*3100*/  CALL.REL.NOINC `($__internal_89_$__cuda_sm70_shflsync_down_p) ;  /* 0x0000002000007944 */ /* 0x000fea0003c00000 */
[----:B-1----:R-:W-:Y:S01]  /*3110*/  MOV R60, R63 ;  /* 0x0000003f003c7202 */ /* 0x002fe20000000f00 */
[----:B0-----:R-:W-:Y:S05]  /*3120*/  BRA `(.L_x_4284) ;  /* 0xffffe40000007947 */ /* 0x001fea000383ffff */
        .weak           $__internal_89_$__cuda_sm70_shflsync_down_p
        .type           $__internal_89_$__cuda_sm70_shflsync_down_p,@function
        .size           $__internal_89_$__cuda_sm70_shflsync_down_p,(.L_x_9343 - $__internal_89_$__cuda_sm70_shflsync_down_p)
$__internal_89_$__cuda_sm70_shflsync_down_p:
[----:B------:R-:W-:Y:S01]  /*3130*/  HFMA2.MMA R61, -RZ, RZ, 0, 0 ;  /* 0x00000000ff3d7435 */ /* 0x000fe200000001ff */
[----:B------:R-:W-:Y:S04]  /*3140*/  WARPSYNC R69 ;  /* 0x0000004500007348 */ /* 0x000fe80003800000 */
[----:B------:R0:W1:Y:S01]  /*3150*/  SHFL.DOWN PT, R63, R63, R64, R66 ;  /* 0x080000403f3f7389 */ /* 0x00006200000e0042 */
[----:B------:R-:W-:Y:S05]  /*3160*/  RET.REL.NODEC R60 `(_ZN10layer_norm13ln_bwd_kernelINS_13Kernel_traitsIf13__nv_bfloat16fS2_fjLj6144ELj1ELj1ELj8ELj16ENS_18Kernel_traits_baseILj6144EfS2_fS2_fjLj256EEEEELb1ELb0ELb0ELb1EEEvNS_9BwdParamsE) ;  /* 0xffffce903c007950 */ /* 0x000fea0003c3ffff */
.L_x_4285:
        /* <DEDUP_REMOVED lines=9> */
.L_x_9343:


//--------------------- .text._ZN10layer_norm22ln_bwd_finalize_kernelINS_22Kernel_traits_finalizeILj6144Ef13__nv_bfloat16fS2_fjLb0ELj1024ELj4ENS_18Kernel_traits_baseILj6144EfS2_fS2_fjLj1024EEEEELb0ELb0EEEvNS_9BwdParamsE --------------------------
	.section	.text._ZN10layer_norm22ln_bwd_finalize_kernelINS_22Kernel_traits_finalizeILj6144Ef13__nv_bfloat16fS2_fjLb0ELj1024ELj4ENS_18Kernel_traits_baseILj6144EfS2_fS2_fjLj1024EEEEELb0ELb0EEEvNS_9BwdParamsE,"ax",@progbits
	.sectioninfo	@"SHI_REGISTERS=30"
	.align	128
        .global         _ZN10layer_norm22ln_bwd_finalize_kernelINS_22Kernel_traits_finalizeILj6144Ef13__nv_bfloat16fS2_fjLb0ELj1024ELj4ENS_18Kernel_traits_baseILj6144EfS2_fS2_fjLj1024EEEEELb0ELb0EEEvNS_9BwdParamsE
        .type           _ZN10layer_norm22ln_bwd_finalize_kernelINS_22Kernel_traits_finalizeILj6144Ef13__nv_bfloat16fS2_fjLb0ELj1024ELj4ENS_18Kernel_traits_baseILj6144EfS2_fS2_fjLj1024EEEEELb0ELb0EEEvNS_9BwdParamsE,@function
        .size           _ZN10layer_norm22ln_bwd_finalize_kernelINS_22Kernel_traits_finalizeILj6144Ef13__nv_bfloat16fS2_fjLb0ELj1024ELj4ENS_18Kernel_traits_baseILj6144EfS2_fS2_fjLj1024EEEEELb0ELb0EEEvNS_9BwdParamsE,(.L_x_9344 - _ZN10layer_norm22ln_bwd_finalize_kernelINS_22Kernel_traits_finalizeILj6144Ef13__nv_bfloat16fS2_fjLb0ELj1024ELj4ENS_18Kernel_traits_baseILj6144EfS2_fS2_fjLj1024EEEEELb0ELb0EEEvNS_9BwdParamsE)
        .other          _ZN10layer_norm22ln_bwd_finalize_kernelINS_22Kernel_traits_finalizeILj6144Ef13__nv_bfloat16fS2_fjLb0ELj1024ELj4ENS_18Kernel_traits_baseILj6144EfS2_fS2_fjLj1024EEEEELb0ELb0EEEvNS_9BwdParamsE,@"STO_CUDA_ENTRY STV_DEFAULT"
_ZN10layer_norm22ln_bwd_finalize_kernelINS_22Kernel_traits_finalizeILj6144Ef13__nv_bfloat16fS2_fjLb0ELj1024ELj4ENS_18Kernel_traits_baseILj6144EfS2_fS2_fjLj1024EEEEELb0ELb0EEEvNS_9BwdParamsE:
.text._ZN10layer_norm22ln_bwd_finalize_kernelINS_22Kernel_traits_finalizeILj6144Ef13__nv_bfloat16fS2_fjLb0ELj1024ELj4ENS_18Kernel_traits_baseILj6144EfS2_fS2_fjLj1024EEEEELb0ELb0EEEvNS_9BwdParamsE:
        /* <DEDUP_REMOVED lines=19> */
.L_x_4299:
        /* <DEDUP_REMOVED lines=28> */
.L_x_4290:
        /* <DEDUP_REMOVED lines=35> */
.L_x_4289:
[----:B------:R-:W-:Y:S05]  /*0520*/  BSYNC B1 ;  /* 0x0000000000017941 */ /* 0x000fea0003800000 */
.L_x_4288:
        /* <DEDUP_REMOVED lines=23> */
.L_x_4292:
[----:B------:R-:W-:Y:S05]  /*06a0*/  BSYNC B1 ;  /* 0x0000000000017941 */ /* 0x000fea0003800000 */
.L_x_4291:
        /* <DEDUP_REMOVED lines=11> */
.L_x_4293:
[----:B------:R-:W-:Y:S05]  /*0760*/  BSYNC B1 ;  /* 0x0000000000017941 */ /* 0x000fea0003800000 */
.L_x_4287:
[----:B------:R-:W-:Y:S05]  /*0770*/  BSYNC B0 ;  /* 0x0000000000007941 */ /* 0x000fea0003800000 */
.L_x_4286:
        /* <DEDUP_REMOVED lines=11> */
.L_x_4300:
        /* <DEDUP_REMOVED lines=18> */
.L_x_4301:
[----:B---3--:R-:W-:Y:S02]  /*0950*/  FADD.FTZ R4, R4, R9 ;  /* 0x0000000904047221 */ /* 0x008fe40000010000 */
[----:B-12---:R-:W-:-:S03]  /*0960*/  FADD.FTZ R6, R5, R6 ;  /* 0x0000000605067221 */ /* 0x006fc60000010000 */
[----:B------:R1:W-:Y:S04]  /*0970*/  @!P1 STS [R17.X4+0x2000], R4 ;  /* 0x0020000411009388 */ /* 0x0003e80000004800 */
[----:B------:R1:W-:Y:S02]  /*0980*/  @!P1 STS [R17.X4+0x2080], R6 ;  /* 0x0020800611009388 */ /* 0x0003e40000004800 */
.L_x_4294:
        /* <DEDUP_REMOVED lines=15> */
.L_x_4298:
[----:B------:R-:W-:Y:S05]  /*0a80*/  BSYNC B0 ;  /* 0x0000000000007941 */ /* 0x000fea0003800000 */
.L_x_4297:
[C---:B------:R-:W-:Y:S02]  /*0a90*/  ISETP.GT.U32.AND P1, PT, R18.reuse, -0x1801, PT ;  /* 0xffffe7ff1200780c */ /* 0x040fe40003f24070 */
[----:B------:R-:W-:Y:S02]  /*0aa0*/  IADD3 R18, R18, 0x1800, RZ ;  /* 0x0000180012127810 */ /* 0x000fe40007ffe0ff */
[----:B------:R-:W-:-:S09]  /*0ab0*/  IADD3 R19, R19, 0xc00, RZ ;  /* 0x00000c0013137810 */ /* 0x000fd20007ffe0ff */
[----:B01----:R-:W-:Y:S05]  /*0ac0*/  @P1 BRA `(.L_x_4299) ;  /* 0xfffff66000001947 */ /* 0x003fea000383ffff */
[----:B------:R-:W-:Y:S05]  /*0ad0*/  EXIT ;  /* 0x000000000000794d */ /* 0x000fea0003800000 */
.L_x_4295:
[----:B--2---:R-:W-:Y:S01]  /*0ae0*/  IMAD.MOV.U32 R9, RZ, RZ, R5 ;  /* 0x000000ffff097224 */ /* 0x004fe200078e0005 */
[----:B------:R-:W-:Y:S01]  /*0af0*/  MOV R8, 0x1 ;  /* 0x0000000100087802 */ /* 0x000fe20000000f00 */
[----:B------:R-:W-:Y:S01]  /*0b00*/  IMAD.MOV.U32 R7, RZ, RZ, 0x1f ;  /* 0x0000001fff077424 */ /* 0x000fe200078e00ff */
[----:B------:R-:W-:Y:S02]  /*0b10*/  MOV R10, 0xffffffff ;  /* 0xffffffff000a7802 */ /* 0x000fe40000000f00 */
[----:B------:R-:W-:Y:S02]  /*0b20*/  MOV R2, 0xb40 ;  /* 0x00000b4000027802 */ /* 0x000fe40000000f00 */
[----:B01----:R-:W-:Y:S05]  /*0b30*/  CALL.REL.NOINC `($__internal_90_$__cuda_sm70_shflsync_bfly_p) ;  /* 0x000003b000007944 */ /* 0x003fea0003c00000 */
[----:B-1----:R-:W-:Y:S01]  /*0b40*/  IMAD.MOV.U32 R2, RZ, RZ, R7 ;  /* 0x000000ffff027224 */ /* 0x002fe200078e0007 */
[----:B0-----:R-:W-:Y:S05]  /*0b50*/  BRA `(.L_x_4300) ;  /* 0xfffffcd000007947 */ /* 0x001fea000383ffff */
.L_x_4296:
[----:B------:R-:W-:Y:S01]  /*0b60*/  HFMA2.MMA R8, -RZ, RZ, 0, 1.1920928955078125e-07 ;  /* 0x00000002ff087435 */ /* 0x000fe200000001ff */
[----:B------:R-:W-:Y:S01]  /*0b70*/  MOV R7, 0x1f ;  /* 0x0000001f00077802 */ /* 0x000fe20000000f00 */
[----:B------:R-:W-:Y:S01]  /*0b80*/  IMAD.MOV.U32 R10, RZ, RZ, -0x1 ;  /* 0xffffffffff0a7424 */ /* 0x000fe200078e00ff */
[----:B------:R-:W-:-:S03]  /*0b90*/  MOV R2, 0xbb0 ;  /* 0x00000bb000027802 */ /* 0x000fc60000000f00 */
[----:B012---:R-:W-:Y:S05]  /*0ba0*/  CALL.REL.NOINC `($__internal_90_$__cuda_sm70_shflsync_bfly_p) ;  /* 0x0000034000007944 */ /* 0x007fea0003c00000 */
[----:B0-----:R-:W-:Y:S01]  /*0bb0*/  HFMA2.MMA R8, -RZ, RZ, 0, 2.384185791015625e-07 ;  /* 0x00000004ff087435 */ /* 0x001fe200000001ff */
[----:B-1----:R-:W-:Y:S01]  /*0bc0*/  FADD.FTZ R9, R9, R7 ;  /* 0x0000000709097221 */ /* 0x002fe20000010000 */
[----:B------:R-:W-:Y:S01]  /*0bd0*/  MOV R7, 0x1f ;  /* 0x0000001f00077802 */ /* 0x000fe20000000f00 */
[----:B------:R-:W-:Y:S01]  /*0be0*/  IMAD.MOV.U32 R10, RZ, RZ, -0x1 ;  /* 0xffffffffff0a7424 */ /* 0x000fe200078e00ff */
[----:B------:R-:W-:-:S02]  /*0bf0*/  MOV R2, 0xc10 ;  /* 0x00000c1000027802 */ /* 0x000fc40000000f00 */
[----:B------:R-:W-:Y:S05]  /*0c00*/  CALL.REL.NOINC `($__internal_90_$__cuda_sm70_shflsync_bfly_p) ;  /* 0x000002e000007944 */ /* 0x000fea0003c00000 */
[----:B0-----:R-:W-:Y:S01]  /*0c10*/  HFMA2.MMA R8, -RZ, RZ, 0, 4.76837158203125e-07 ;  /* 0x00000008ff087435 */ /* 0x001fe200000001ff */
[----:B-1----:R-:W-:Y:S01]  /*0c20*/  FADD.FTZ R9, R9, R7 ;  /* 0x0000000709097221 */ /* 0x002fe20000010000 */
[----:B------:R-:W-:Y:S01]  /*0c30*/  MOV R7, 0x1f ;  /* 0x0000001f00077802 */ /* 0x000fe20000000f00 */
[----:B------:R-:W-:Y:S01]  /*0c40*/  IMAD.MOV.U32 R10, RZ, RZ, -0x1 ;  /* 0xffffffffff0a7424 */ /* 0x000fe200078e00ff */
[----:B------:R-:W-:-:S02]  /*0c50*/  MOV R2, 0xc70 ;  /* 0x00000c7000027802 */ /* 0x000fc40000000f00 */
[----:B------:R-:W-:Y:S05]  /*0c60*/  CALL.REL.NOINC `($__internal_90_$__cuda_sm70_shflsync_bfly_p) ;  /* 0x0000028000007944 */ /* 0x000fea0003c00000 */
[----:B-1----:R-:W-:Y:S01]  /*0c70*/  FADD.FTZ R6, R9, R7 ;  /* 0x0000000709067221 */ /* 0x002fe20000010000 */
[----:B0-----:R-:W-:Y:S01]  /*0c80*/  HFMA2.MMA R8, -RZ, RZ, 0, 9.5367431640625e-07 ;  /* 0x00000010ff087435 */ /* 0x001fe200000001ff */
[----:B------:R-:W-:Y:S01]  /*0c90*/  MOV R7, 0x1f ;  /* 0x0000001f00077802 */ /* 0x000fe20000000f00 */
[----:B------:R-:W-:Y:S01]  /*0ca0*/  IMAD.MOV.U32 R10, RZ, RZ, -0x1 ;  /* 0xffffffffff0a7424 */ /* 0x000fe200078e00ff */
[----:B------:R-:W-:-:S02]  /*0cb0*/  MOV R2, 0xce0 ;  /* 0x00000ce000027802 */ /* 0x000fc40000000f00 */
[----:B------:R-:W-:Y:S02]  /*0cc0*/  MOV R9, R6 ;  /* 0x0000000600097202 */ /* 0x000fe40000000f00 */
[----:B------:R-:W-:Y:S05]  /*0cd0*/  CALL.REL.NOINC `($__internal_90_$__cuda_sm70_shflsync_bfly_p) ;  /* 0x0000021000007944 */ /* 0x000fea0003c00000 */
[----:B0-----:R-:W-:Y:S01]  /*0ce0*/  HFMA2.MMA R8, -RZ, RZ, 0, 5.9604644775390625e-08 ;  /* 0x00000001ff087435 */ /* 0x001fe200000001ff */
[----:B-1----:R-:W-:Y:S01]  /*0cf0*/  MOV R5, R7 ;  /* 0x0000000700057202 */ /* 0x002fe20000000f00 */
[----:B------:R-:W-:Y:S01]  /*0d00*/  IMAD.MOV.U32 R9, RZ, RZ, R4 ;  /* 0x000000ffff097224 */ /* 0x000fe200078e0004 */
[----:B------:R-:W-:Y:S01]  /*0d10*/  MOV R7, 0x1f ;  /* 0x0000001f00077802 */ /* 0x000fe20000000f00 */
[----:B------:R-:W-:Y:S01]  /*0d20*/  IMAD.MOV.U32 R10, RZ, RZ, -0x1 ;  /* 0xffffffffff0a7424 */ /* 0x000fe200078e00ff */
[----:B------:R-:W-:Y:S02]  /*0d30*/  MOV R2, 0xd50 ;  /* 0x00000d5000027802 */ /* 0x000fe40000000f00 */
[----:B------:R-:W-:Y:S05]  /*0d40*/  CALL.REL.NOINC `($__internal_90_$__cuda_sm70_shflsync_bfly_p) ;  /* 0x000001a000007944 */ /* 0x000fea0003c00000 */
[----:B0-----:R-:W-:Y:S01]  /*0d50*/  HFMA2.MMA R8, -RZ, RZ, 0, 1.1920928955078125e-07 ;  /* 0x00000002ff087435 */ /* 0x001fe200000001ff */
[----:B-1----:R-:W-:Y:S01]  /*0d60*/  FADD.FTZ R9, R4, R7 ;  /* 0x0000000704097221 */ /* 0x002fe20000010000 */
[----:B------:R-:W-:Y:S01]  /*0d70*/  MOV R7, 0x1f ;  /* 0x0000001f00077802 */ /* 0x000fe20000000f00 */
[----:B------:R-:W-:Y:S01]  /*0d80*/  IMAD.MOV.U32 R10, RZ, RZ, -0x1 ;  /* 0xffffffffff0a7424 */ /* 0x000fe200078e00ff */
[----:B------:R-:W-:Y:S02]  /*0d90*/  MOV R2, 0xdb0 ;  /* 0x00000db000027802 */ /* 0x000fe40000000f00 */
[----:B------:R-:W-:Y:S05]  /*0da0*/  CALL.REL.NOINC `($__internal_90_$__cuda_sm70_shflsync_bfly_p) ;  /* 0x0000014000007944 */ /* 0x000fea0003c00000 */
        /* <DEDUP_REMOVED lines=12> */
[----:B0-----:R-:W-:Y:S01]  /*0e70*/  HFMA2.MMA R8, -RZ, RZ, 0, 9.5367431640625e-07 ;  /* 0x00000010ff087435 */ /* 0x001fe200000001ff */
[----:B-1----:R-:W-:Y:S01]  /*0e80*/  FADD.FTZ R9, R9, R7 ;  /* 0x0000000709097221 */ /* 0x002fe20000010000 */
[----:B------:R-:W-:Y:S01]  /*0e90*/  MOV R7, 0x1f ;  /* 0x0000001f00077802 */ /* 0x000fe20000000f00 */
[----:B------:R-:W-:Y:S01]  /*0ea0*/  IMAD.MOV.U32 R10, RZ, RZ, -0x1 ;  /* 0xffffffffff0a7424 */ /* 0x000fe200078e00ff */
[----:B------:R-:W-:-:S02]  /*0eb0*/  MOV R2, 0xed0 ;  /* 0x00000ed000027802 */ /* 0x000fc40000000f00 */
[----:B------:R-:W-:Y:S05]  /*0ec0*/  CALL.REL.NOINC `($__internal_90_$__cuda_sm70_shflsync_bfly_p) ;  /* 0x0000002000007944 */ /* 0x000fea0003c00000 */
[----:B-1----:R-:W-:Y:S01]  /*0ed0*/  MOV R4, R7 ;  /* 0x0000000700047202 */ /* 0x002fe20000000f00 */
[----:B0-----:R-:W-:Y:S05]  /*0ee0*/  BRA `(.L_x_4301) ;  /* 0xfffffa6000007947 */ /* 0x001fea000383ffff */
        .weak           $__internal_90_$__cuda_sm70_shflsync_bfly_p
        .type           $__internal_90_$__cuda_sm70_shflsync_bfly_p,@function
        .size           $__internal_90_$__cuda_sm70_shflsync_bfly_p,(.L_x_9344 - $__internal_90_$__cuda_sm70_shflsync_bfly_p)
$__internal_90_$__cuda_sm70_shflsync_bfly_p:
[----:B------:R-:W-:Y:S01]  /*0ef0*/  HFMA2.MMA R3, -RZ, RZ, 0, 0 ;  /* 0x00000000ff037435 */ /* 0x000fe200000001ff */
[----:B------:R-:W-:Y:S04]  /*0f00*/  WARPSYNC R10 ;  /* 0x0000000a00007348 */ /* 0x000fe80003800000 */
[----:B------:R0:W1:Y:S01]  /*0f10*/  SHFL.BFLY PT, R7, R9, R8, R7 ;  /* 0x0c00000809077389 */ /* 0x00006200000e0007 */
[----:B------:R-:W-:Y:S05]  /*0f20*/  RET.REL.NODEC R2 `(_ZN10layer_norm22ln_bwd_finalize_kernelINS_22Kernel_traits_finalizeILj6144Ef13__nv_bfloat16fS2_fjLb0ELj1024ELj4ENS_18Kernel_traits_baseILj6144EfS2_fS2_fjLj1024EEEEELb0ELb0EEEvNS_9BwdParamsE) ;  /* 0xfffff0d002007950 */ /* 0x000fea0003c3ffff */
.L_x_4302:
        /* <DEDUP_REMOVED lines=13> */
.L_x_9344:


//--------------------- .text._ZN10layer_norm13ln_bwd_kernelINS_13Kernel_traitsIf13__nv_bfloat16fS2_fjLj6144ELj1ELj1ELj8ELj16ENS_18Kernel_traits_baseILj6144EfS2_fS2_fjLj256EEEEELb1ELb0ELb1ELb0EEEvNS_9BwdParamsE --------------------------
	.section	.text._ZN10layer_norm13ln_bwd_kernelINS_13Kernel_traitsIf13__nv_bfloat16fS2_fjLj6144ELj1ELj1ELj8ELj16ENS_18Kernel_traits_baseILj6144EfS2_fS2_fjLj256EEEEELb1ELb0ELb1ELb0EEEvNS_9BwdParamsE,"ax",@progbits
	.sectioninfo	@"SHI_REGISTERS=196"
	.align	128
        .global         _ZN10layer_norm13ln_bwd_kernelINS_13Kernel_traitsIf13__nv_bfloat16fS2_fjLj6144ELj1ELj1ELj8ELj16ENS_18Kernel_traits_baseILj6144EfS2_fS2_fjLj256EEEEELb1ELb0ELb1ELb0EEEvNS_9BwdParamsE
        .type           _ZN10layer_norm13ln_bwd_kernelINS_13Kernel_traitsIf13__nv_bfloat16fS2_fjLj6144ELj1ELj1ELj8ELj16ENS_18Kernel_traits_baseILj6144EfS2_fS2_fjLj256EEEEELb1ELb0ELb1ELb0EEEvNS_9BwdParamsE,@function
        .size           _ZN10layer_norm13ln_bwd_kernelINS_13Kernel_traitsIf13__nv_bfloat16fS2_fjLj6144ELj1ELj1ELj8ELj16ENS_18Kernel_traits_baseILj6144EfS2_fS2_fjLj256EEEEELb1ELb0ELb1ELb0EEEvNS_9BwdParamsE,(.L_x_9345 - _ZN10layer_norm13ln_bwd_kernelINS_13Kernel_traitsIf13__nv_bfloat16fS2_fjLj6144ELj1ELj1ELj8ELj16ENS_18Kernel_traits_baseILj6144EfS2_fS2_fjLj256EEEEELb1ELb0ELb1ELb0EEEvNS_9BwdParamsE)
        .other          _ZN10layer_norm13ln_bwd_kernelINS_13Kernel_traitsIf13__nv_bfloat16fS2_fjLj6144ELj1ELj1ELj8ELj16ENS_18Kernel_traits_baseILj6144EfS2_fS2_fjLj256EEEEELb1ELb0ELb1ELb0EEEvNS_9BwdParamsE,@"STO_CUDA_ENTRY STV_DEFAULT"
_ZN10layer_norm13ln_bwd_kernelINS_13Kernel_traitsIf13__nv_bfloat16fS2_fjLj6144ELj1ELj1ELj8ELj16ENS_18Kernel_traits_baseILj6144EfS2_fS2_fjLj256EEEEELb1ELb0ELb1ELb0EEEvNS_9BwdParamsE:
.text._ZN10layer_norm13ln_bwd_kernelINS_13Kernel_traitsIf13__nv_bfloat16fS2_fjLj6144ELj1ELj1ELj8ELj16ENS_18Kernel_traits_baseILj6144EfS2_fS2_fjLj256EEEEELb1ELb0ELb1ELb0EEEvNS_9BwdParamsE:
        /* <DEDUP_REMOVED lines=57> */
.L_x_4371:
        /* <DEDUP_REMOVED lines=17> */
[----:B-1---5:R-:W-:Y:S01]  /*04a0*/  ISETP.GE.AND P0, PT, R135, 0x1, PT ;  /* 0x000000018700780c */ /* 0x022fe20003f06270 */
        /* <DEDUP_REMOVED lines=18> */
.L_x_4307:
[----:B------:R-:W-:Y:S05]  /*05d0*/  BSYNC B1 ;  /* 0x0000000000017941 */ /* 0x000fea0003800000 */
.L_x_4306:
        /* <DEDUP_REMOVED lines=12> */
.L_x_4309:
[----:B------:R-:W-:Y:S05]  /*06a0*/  BSYNC B1 ;  /* 0x0000000000017941 */ /* 0x000fea0003800000 */
.L_x_4308:
        /* <DEDUP_REMOVED lines=8> */
[----:B--2---:R-:W-:-:S05]  /*0730*/  @P0 IMAD.WIDE.U32 R112, R116, R127, c[0x0][0x218] ;  /* 0x0000860074700625 */ /* 0x004fca00078e007f */
[----:B------:R2:W5:Y:S04]  /*0740*/  @P0 LDG.E.128 R8, [R112.64] ;  /* 0x0000000470080981 */ /* 0x000568000c1e1d00 */
[----:B------:R2:W5:Y:S01]  /*0750*/  @P0 LDG.E.128 R4, [R112.64+0x10] ;  /* 0x0000100470040981 */ /* 0x000562000c1e1d00 */
[----:B------:R-:W-:Y:S01]  /*0760*/  HFMA2.MMA R188, -RZ, RZ, 0, 0 ;  /* 0x00000000ffbc7435 */ /* 0x000fe200000001ff */
[----:B------:R-:W-:Y:S05]  /*0770*/  BRA `(.L_x_4310) ;  /* 0x0000109000007947 */ /* 0x000fea0003800000 */
.L_x_4305:
[----:B-1----:R-:W-:-:S06]  /*0780*/  IMAD.WIDE R112, R0, R121, c[0x0][0x1a0] ;  /* 0x0000680000707625 */ /* 0x002fcc00078e0279 */
        /* <DEDUP_REMOVED lines=20> */
[----:B------:R-:W-:Y:S01]  /*08d0*/  HFMA2.MMA R116, -RZ, RZ, 0, 9.5367431640625e-07 ;  /* 0x00000010ff747435 */ /* 0x000fe200000001ff */
[----:B------:R-:W-:-:S05]  /*08e0*/  IMAD.WIDE.U32 R152, R134, R127, c[0x0][0x188] ;  /* 0x0000620086987625 */ /* 0x000fca00078e007f */
[----:B------:R-:W2:Y:S04]  /*08f0*/  LDG.E.128 R112, [R152.64] ;  /* 0x0000000498707981 */ /* 0x000ea8000c1e1d00 */
[----:B------:R-:W-:Y:S01]  /*0900*/  IMAD.WIDE.U32 R116, R185, R116, c[0x0][0x208] ;  /* 0x00008200b9747625 */ /* 0x000fe200078e0074 */
[----:B------:R0:W3:Y:S05]  /*0910*/  LDG.E.128 R120, [R152.64+0x10] ;  /* 0x0000100498787981 */ /* 0x0000ea000c1e1d00 */
[----:B------:R-:W4:Y:S01]  /*0920*/  LDG.E.128 R116, [R116.64] ;  /* 0x0000000474747981 */ /* 0x000f22000c1e1d00 */
[----:B------:R-:W-:-:S04]  /*0930*/  IMAD.MOV.U32 R131, RZ, RZ, 0x8 ;  /* 0x00000008ff837424 */ /* 0x000fc800078e00ff */
[----:B------:R-:W-:-:S06]  /*0940*/  IMAD.WIDE.U32 R130, R184, R131, c[0x0][0x190] ;  /* 0x00006400b8827625 */ /* 0x000fcc00078e0083 */
[----:B------:R-:W5:Y:S01]  /*0950*/  LDG.E.64 R130, [R130.64] ;  /* 0x0000000482827981 */ /* 0x000f62000c1e1b00 */
[----:B------:R-:W-:-:S04]  /*0960*/  ISETP.NE.U32.AND P0, PT, RZ, c[0x0][0x218], PT ;  /* 0x00008600ff007a0c */ /* 0x000fc80003f05070 */
[----:B------:R-:W-:-:S13]  /*0970*/  ISETP.NE.AND.EX P0, PT, RZ, c[0x0][0x21c], PT, P0 ;  /* 0x00008700ff007a0c */ /* 0x000fda0003f05300 */
[----:B------:R1:W5:Y:S04]  /*0980*/  @P0 LDG.E.128 R24, [R124.64] ;  /* 0x000000047c180981 */ /* 0x000368000c1e1d00 */
[----:B------:R1:W5:Y:S01]  /*0990*/  @P0 LDG.E.128 R20, [R124.64+0x10] ;  /* 0x000010047c140981 */ /* 0x000362000c1e1d00 */
[----:B------:R-:W-:Y:S02]  /*09a0*/  IADD3 R186, R134, 0x100, RZ ;  /* 0x0000010086ba7810 */ /* 0x000fe40007ffe0ff */
[----:B------:R-:W-:Y:S02]  /*09b0*/  IADD3 R185, R185, 0x100, RZ ;  /* 0x00000100b9b97810 */ /* 0x000fe40007ffe0ff */
[----:B------:R-:W-:Y:S01]  /*09c0*/  IADD3 R184, R184, 0x100, RZ ;  /* 0x00000100b8b87810 */ /* 0x000fe20007ffe0ff */
[----:B--2---:R-:W-:-:S02]  /*09d0*/  FADD.FTZ R154, -R126, R113 ;  /* 0x000000717e9a7221 */ /* 0x004fc40000010100 */
[C---:B------:R-:W-:Y:S02]  /*09e0*/  FADD.FTZ R112, -R126.reuse, R112 ;  /* 0x000000707e707221 */ /* 0x040fe40000010100 */
[C---:B------:R-:W-:Y:S02]  /*09f0*/  FADD.FTZ R114, -R126.reuse, R114 ;  /* 0x000000727e727221 */ /* 0x040fe40000010100 */
[C---:B0-----:R-:W-:Y:S01]  /*0a00*/  FMUL.FTZ R153, R133.reuse, R112 ;  /* 0x0000007085997220 */ /* 0x041fe20000410000 */
[--C-:B----4-:R-:W-:Y:S02]  /*0a10*/  PRMT R113, RZ, 0x5410, R116.reuse ;  /* 0x00005410ff717816 */ /* 0x110fe40000000074 */
[----:B------:R-:W-:Y:S01]  /*0a20*/  PRMT R116, RZ, 0x7610, R116 ;  /* 0x00007610ff747816 */ /* 0x000fe20000000074 */
[----:B------:R-:W-:Y:S02]  /*0a30*/  FADD.FTZ R156, -R126, R115 ;  /* 0x000000737e9c7221 */ /* 0x000fe40000010100 */
[----:B------:R-:W-:Y:S01]  /*0a40*/  FMUL.FTZ R160, R96, R113 ;  /* 0x0000007160a07220 */ /* 0x000fe20000410000 */
        /* <DEDUP_REMOVED lines=8> */
[----:B-1----:R-:W-:Y:S01]  /*0ad0*/  PRMT R124, RZ, 0x7610, R117 ;  /* 0x00007610ff7c7816 */ /* 0x002fe20000000075 */
[----:B------:R-:W-:-:S02]  /*0ae0*/  FFMA.FTZ R74, R155, R115, R74 ;  /* 0x000000739b4a7223 */ /* 0x000fc4000001004a */
[----:B------:R-:W-:Y:S02]  /*0af0*/  FADD.FTZ R50, R50, R115 ;  /* 0x0000007332327221 */ /* 0x000fe40000010000 */
[----:B------:R-:W-:Y:S02]  /*0b00*/  FMUL.FTZ R162, R98, R115 ;  /* 0x0000007362a27220 */ /* 0x000fe40000410000 */
        /* <DEDUP_REMOVED lines=44> */
.L_x_4312:
[----:B------:R-:W-:Y:S05]  /*0dd0*/  BSYNC B1 ;  /* 0x0000000000017941 */ /* 0x000fea0003800000 */
.L_x_4311:
        /* <DEDUP_REMOVED lines=19> */
[----:B--2---:R-:W-:-:S02]  /*0f10*/  FADD.FTZ R138, -R126, R113 ;  /* 0x000000717e8a7221 */ /* 0x004fc40000010100 */
[----:B------:R-:W-:Y:S01]  /*0f20*/  FADD.FTZ R112, -R126, R112 ;  /* 0x000000707e707221 */ /* 0x000fe20000010100 */
[----:B----4-:R-:W-:-:S03]  /*0f30*/  PRMT R113, RZ, 0x5410, R116 ;  /* 0x00005410ff717816 */ /* 0x010fc60000000074 */
[C---:B0-----:R-:W-:Y:S01]  /*0f40*/  FMUL.FTZ R137, R133.reuse, R112 ;  /* 0x0000007085897220 */ /* 0x041fe20000410000 */
        /* <DEDUP_REMOVED lines=9> */
[----:B-1----:R-:W-:Y:S01]  /*0fe0*/  PRMT R124, RZ, 0x7610, R117 ;  /* 0x00007610ff7c7816 */ /* 0x002fe20000000075 */
        /* <DEDUP_REMOVED lines=14> */
[C---:B------:R-:W-:Y:S02]  /*10d0*/  FMUL.FTZ R141, R133.reuse, R120 ;  /* 0x00000078858d7220 */ /* 0x040fe40000410000 */
[----:B------:R-:W-:Y:S02]  /*10e0*/  FMUL.FTZ R148, R84, R117 ;  /* 0x0000007554947220 */ /* 0x000fe40000410000 */
[----:B------:R-:W-:Y:S02]  /*10f0*/  FADD.FTZ R113, R112, R147 ;  /* 0x0000009370717221 */ /* 0x000fe40000010000 */
[----:B------:R-:W-:Y:S01]  /*1100*/  FFMA.FTZ R188, R138, R147, R188 ;  /* 0x000000938abc7223 */ /* 0x000fe200000100bc */
[----:B------:R-:W-:Y:S01]  /*1110*/  PRMT R125, RZ, 0x5410, R119 ;  /* 0x00005410ff7d7816 */ /* 0x000fe20000000077 */
[----:B------:R-:W-:-:S02]  /*1120*/  FMUL.FTZ R140, R133, R118 ;  /* 0x00000076858c7220 */ /* 0x000fc40000410000 */
        /* <DEDUP_REMOVED lines=30> */
.L_x_4314:
[----:B------:R-:W-:Y:S05]  /*1310*/  BSYNC B1 ;  /* 0x0000000000017941 */ /* 0x000fea0003800000 */
.L_x_4313:
        /* <DEDUP_REMOVED lines=79> */
.L_x_4310:
[----:B------:R-:W-:Y:S05]  /*1810*/  BSYNC B0 ;  /* 0x0000000000007941 */ /* 0x000fea0003800000 */
.L_x_4304:
[----:B------:R-:W-:Y:S02]  /*1820*/  LOP3.LUT P1, RZ, R132, 0xff, RZ, 0xc0, !PT ;  /* 0x000000ff84ff7812 */ /* 0x000fe4000782c0ff */
[----:B------:R-:W-:-:S02]  /*1830*/  SHF.R.U32.HI R114, RZ, 0x5, R189 ;  /* 0x00000005ff727819 */ /* 0x000fc400000116bd */
[----:B------:R-:W-:Y:S02]  /*1840*/  LOP3.LUT P0, RZ, R189, 0x1f, RZ, 0xc0, !PT ;  /* 0x0000001fbdff7812 */ /* 0x000fe4000780c0ff */
[----:B------:R-:W-:-:S07]  /*1850*/  LOP3.LUT R184, R114, 0x7fffff8, RZ, 0xc0, !PT ;  /* 0x07fffff872b87812 */ /* 0x000fce00078ec0ff */
[----:B------:R-:W-:Y:S01]  /*1860*/  @!P1 IADD3 R184, R184, 0x8, RZ ;  /* 0x00000008b8b89810 */ /* 0x000fe20007ffe0ff */
[----:B------:R-:W-:Y:S05]  /*1870*/  BRA.DIV ~URZ, `(.L_x_4315) ;  /* 0x000025527f007947 */ /* 0x000fea000b800000 */
[----:B------:R3:W4:Y:S02]  /*1880*/  SHFL.DOWN PT, R116, R187, 0x10, 0x1f ;  /* 0x0a001f00bb747f89 */ /* 0x00072400000e0000 */
.L_x_4372:
        /* <DEDUP_REMOVED lines=18> */
.L_x_4373:
[----:B------:R-:W-:Y:S01]  /*19b0*/  @!P0 LOP3.LUT R115, R114, 0x7, RZ, 0xc0, !PT ;  /* 0x0000000772738812 */ /* 0x000fe200078ec0ff */
[----:B----4-:R-:W-:Y:S01]  /*19c0*/  FADD.FTZ R192, R119, R118 ;  /* 0x0000007677c07221 */ /* 0x010fe20000010000 */
[----:B------:R-:W-:Y:S01]  /*19d0*/  WARPSYNC 0xffffffff ;  /* 0xffffffff00007948 */ /* 0x000fe20003800000 */
[----:B--2---:R-:W-:Y:S01]  /*19e0*/  FADD.FTZ R193, R113, R120 ;  /* 0x0000007871c17221 */ /* 0x004fe20000010000 */
[----:B------:R-:W-:Y:S01]  /*19f0*/  @!P0 IADD3 R185, R184, R115, RZ ;  /* 0x00000073b8b98210 */ /* 0x000fe20007ffe0ff */
[----:B------:R-:W-:Y:S01]  /*1a00*/  BSSY B0, `(.L_x_4317) ;  /* 0x00000c9000007945 */ /* 0x000fe20003800000 */
[----:B------:R-:W-:-:S03]  /*1a10*/  ISETP.GE.AND P6, PT, R135, 0x1, PT ;  /* 0x000000018700780c */ /* 0x000fc60003fc6270 */
[----:B------:R-:W-:Y:S04]  /*1a20*/  @!P0 STS.64 [R185.X8+0x6000], R192 ;  /* 0x006000c0b9008388 */ /* 0x000fe80000008a00 */
[----:B------:R-:W-:Y:S01]  /*1a30*/  BAR.SYNC.DEFER_BLOCKING 0x0 ;  /* 0x0000000000007b1d */ /* 0x000fe20000010000 */
[----:B0-----:R-:W-:-:S05]  /*1a40*/  ISETP.NE.AND P0, PT, R190, RZ, PT ;  /* 0x000000ffbe00720c */ /* 0x001fca0003f05270 */
[----:B------:R-:W-:-:S05]  /*1a50*/  @P6 IADD3 R135, R135, -0x1, RZ ;  /* 0xffffffff87876810 */ /* 0x000fca0007ffe0ff */
[----:B------:R-:W-:Y:S01]  /*1a60*/  @P6 IMAD R135, R135, c[0x0][0x168], RZ ;  /* 0x00005a0087876a24 */ /* 0x000fe200078e02ff */
[----:B------:R-:W0:Y:S04]  /*1a70*/  LDS.128 R112, [R184.X8+0x6000] ;  /* 0x00600000b8707984 */ /* 0x000e280000008c00 */
[----:B---3--:R-:W2:Y:S04]  /*1a80*/  LDS.128 R116, [R184.X8+0x6010] ;  /* 0x00601000b8747984 */ /* 0x008ea80000008c00 */
[----:B------:R-:W3:Y:S04]  /*1a90*/  LDS.128 R120, [R184.X8+0x6020] ;  /* 0x00602000b8787984 */ /* 0x000ee80000008c00 */
[----:B-1----:R-:W1:Y:S01]  /*1aa0*/  LDS.128 R124, [R184.X8+0x6030] ;  /* 0x00603000b87c7984 */ /* 0x002e620000008c00 */
[----:B0-----:R-:W-:-:S02]  /*1ab0*/  FADD.FTZ R187, RZ, R112 ;  /* 0x00000070ffbb7221 */ /* 0x001fc40000010000 */
[----:B------:R-:W-:Y:S02]  /*1ac0*/  FADD.FTZ R112, RZ, R113 ;  /* 0x00000071ff707221 */ /* 0x000fe40000010000 */
[----:B------:R-:W-:Y:S01]  /*1ad0*/  FADD.FTZ R187, R114, R187 ;  /* 0x000000bb72bb7221 */ /* 0x000fe20000010000 */
[----:B------:R-:W-:Y:S01]  /*1ae0*/  @P6 SHF.R.S32.HI R114, RZ, 0x1f, R135 ;  /* 0x0000001fff726819 */ /* 0x000fe20000011487 */
[----:B------:R-:W-:Y:S01]  /*1af0*/  FADD.FTZ R112, R115, R112 ;  /* 0x0000007073707221 */ /* 0x000fe20000010000 */
[----:B------:R-:W-:Y:S01]  /*1b00*/  @P6 LOP3.LUT R115, R189, 0xff, RZ, 0xc0, !PT ;  /* 0x000000ffbd736812 */ /* 0x000fe200078ec0ff */
        /* <DEDUP_REMOVED lines=14> */
[----:B------:R-:W-:Y:S01]  /*1bf0*/  IMAD.MOV.U32 R112, RZ, RZ, RZ ;  /* 0x000000ffff707224 */ /* 0x000fe200078e00ff */
[----:B------:R-:W-:Y:S01]  /*1c00*/  @P6 LEA.HI.SX32 R112, R116, R115, 0x1d ;  /* 0x0000007374706211 */ /* 0x000fe200078feaff */
[----:B------:R-:W-:Y:S01]  /*1c10*/  FMUL.FTZ R114, R114, c[0x0][0x1e0] ;  /* 0x0000780072727a20 */ /* 0x000fe20000410000 */
        /* <DEDUP_REMOVED lines=13> */
.L_x_4320:
[----:B------:R-:W-:Y:S05]  /*1cf0*/  BSYNC B1 ;  /* 0x0000000000017941 */ /* 0x000fea0003800000 */
.L_x_4319:
        /* <DEDUP_REMOVED lines=15> */
.L_x_4322:
[----:B------:R-:W-:Y:S05]  /*1df0*/  BSYNC B1 ;  /* 0x0000000000017941 */ /* 0x000fea0003800000 */
.L_x_4321:
        /* <DEDUP_REMOVED lines=15> */
.L_x_4324:
[----:B------:R-:W-:Y:S05]  /*1ef0*/  BSYNC B1 ;  /* 0x0000000000017941 */ /* 0x000fea0003800000 */
.L_x_4323:
        /* <DEDUP_REMOVED lines=15> */
.L_x_4326:
[----:B------:R-:W-:Y:S05]  /*1ff0*/  BSYNC B1 ;  /* 0x0000000000017941 */ /* 0x000fea0003800000 */
.L_x_4325:
        /* <DEDUP_REMOVED lines=15> */
.L_x_4328:
[----:B------:R-:W-:Y:S05]  /*20f0*/  BSYNC B1 ;  /* 0x0000000000017941 */ /* 0x000fea0003800000 */
.L_x_4327:
        /* <DEDUP_REMOVED lines=15> */
.L_x_4330:
[----:B------:R-:W-:Y:S05]  /*21f0*/  BSYNC B1 ;  /* 0x0000000000017941 */ /* 0x000fea0003800000 */
.L_x_4329:
        /* <DEDUP_REMOVED lines=15> */
.L_x_4332:
[----:B------:R-:W-:Y:S05]  /*22f0*/  BSYNC B1 ;  /* 0x0000000000017941 */ /* 0x000fea0003800000 */
.L_x_4331:
        /* <DEDUP_REMOVED lines=22> */
.L_x_4334:
[----:B------:R-:W-:Y:S05]  /*2460*/  BSYNC B1 ;  /* 0x0000000000017941 */ /* 0x000fea0003800000 */
.L_x_4333:
[----:B------:R-:W-:Y:S02]  /*2470*/  ISETP.NE.U32.AND P0, PT, RZ, c[0x0][0x258], PT ;  /* 0x00009600ff007a0c */ /* 0x000fe40003f05070 */
[----:B------:R-:W-:Y:S01]  /*2480*/  SEL R100, R115, R100, P1 ;  /* 0x0000006473647207 */ /* 0x000fe20000800000 */
        /* <DEDUP_REMOVED lines=8> */
[----:B------:R-:W-:Y:S02]  /*2510*/  SEL R106, R127, R106, P1 ;  /* 0x0000006a7f6a7207 */ /* 0x000fe40000800000 */
[----:B------:R-:W-:Y:S02]  /*2520*/  SEL R107, R184, R107, P1 ;  /* 0x0000006bb86b7207 */ /* 0x000fe40000800000 */
[----:B------:R-:W-:Y:S02]  /*2530*/  @P6 LOP3.LUT P1, RZ, R131, 0xff000000, RZ, 0xc0, !PT ;  /* 0xff00000083ff6812 */ /* 0x000fe4000782c0ff */
[----:B------:R-:W-:-:S02]  /*2540*/  @P6 PRMT R108, R116, 0x7610, R108 ;  /* 0x00007610746c6816 */ /* 0x000fc4000000006c */
[----:B------:R-:W-:Y:S02]  /*2550*/  @P6 FSEL R115, R115, RZ, P1 ;  /* 0x000000ff73736208 */ /* 0x000fe40000800000 */
[----:B------:R-:W-:Y:S02]  /*2560*/  @P6 F2FP.BF16.PACK_AB R135, RZ, R135 ;  /* 0x00000087ff87623e */ /* 0x000fe400000010ff */
[----:B------:R-:W-:Y:S02]  /*2570*/  @P6 PRMT R108, R108, 0x5410, R117 ;  /* 0x000054106c6c6816 */ /* 0x000fe40000000075 */
[----:B------:R-:W-:Y:S02]  /*2580*/  @P0 MOV R117, 0x20 ;  /* 0x0000002000750802 */ /* 0x000fe40000000f00 */
[----:B------:R-:W-:Y:S02]  /*2590*/  @P6 MOV R119, 0x10 ;  /* 0x0000001000776802 */ /* 0x000fe40000000f00 */
[----:B------:R-:W-:Y:S01]  /*25a0*/  @P6 PRMT R109, R120, 0x7610, R109 ;  /* 0x00007610786d6816 */ /* 0x000fe2000000006d */
[----:B------:R-:W-:Y:S01]  /*25b0*/  @P0 IMAD.WIDE.U32 R116, R134, R117, c[0x0][0x258] ;  /* 0x0000960086740625 */ /* 0x000fe200078e0075 */
[----:B------:R-:W-:-:S02]  /*25c0*/  @P6 F2FP.BF16.PACK_AB R125, RZ, R125 ;  /* 0x0000007dff7d623e */ /* 0x000fc400000010ff */
[----:B------:R-:W-:Y:S01]  /*25d0*/  @P6 PRMT R110, R124, 0x7610, R110 ;  /* 0x000076107c6e6816 */ /* 0x000fe2000000006e */
[----:B------:R-:W-:Y:S01]  /*25e0*/  @P6 IMAD.WIDE.U32 R118, R112, R119, c[0x0][0x248] ;  /* 0x0000920070766625 */ /* 0x000fe200078e0077 */
[----:B------:R-:W-:Y:S01]  /*25f0*/  @P6 F2FP.BF16.PACK_AB R115, RZ, R115 ;  /* 0x00000073ff73623e */ /* 0x000fe200000010ff */
[----:B------:R0:W-:Y:S01]  /*2600*/  @P0 STG.E.128 [R116.64], R100 ;  /* 0x0000006474000986 */ /* 0x0001e2000c101d04 */
[----:B------:R-:W-:Y:S02]  /*2610*/  @P6 PRMT R111, R135, 0x7610, R111 ;  /* 0x00007610876f6816 */ /* 0x000fe4000000006f */
[----:B------:R-:W-:Y:S01]  /*2620*/  @P6 PRMT R109, R109, 0x5410, R121 ;  /* 0x000054106d6d6816 */ /* 0x000fe20000000079 */
[----:B------:R0:W-:Y:S01]  /*2630*/  @P0 STG.E.128 [R116.64+0x10], R104 ;  /* 0x0000106874000986 */ /* 0x0001e2000c101d04 */
[----:B------:R-:W-:Y:S02]  /*2640*/  @P6 PRMT R110, R110, 0x5410, R125 ;  /* 0x000054106e6e6816 */ /* 0x000fe4000000007d */
[----:B------:R-:W-:-:S02]  /*2650*/  @P6 PRMT R111, R111, 0x5410, R115 ;  /* 0x000054106f6f6816 */ /* 0x000fc40000000073 */
[----:B------:R-:W-:Y:S02]  /*2660*/  IADD3 R134, R134, 0x100, RZ ;  /* 0x0000010086867810 */ /* 0x000fe40007ffe0ff */
[----:B------:R-:W-:Y:S01]  /*2670*/  IADD3 R112, R112, 0x100, RZ ;  /* 0x0000010070707810 */ /* 0x000fe20007ffe0ff */
[----:B------:R0:W-:Y:S04]  /*2680*/  @P6 STG.E.128 [R118.64], R108 ;  /* 0x0000006c76006986 */ /* 0x0001e8000c101d04 */
.L_x_4318:
[----:B------:R-:W-:Y:S05]  /*2690*/  BSYNC B0 ;  /* 0x0000000000007941 */ /* 0x000fea0003800000 */
.L_x_4317:
[----:B------:R-:W-:Y:S01]  /*26a0*/  BSSY B0, `(.L_x_4335) ;  /* 0x00000a7000007945 */ /* 0x000fe20003800000 */
        /* <DEDUP_REMOVED lines=9> */
[----:B0-----:R-:W-:-:S04]  /*2740*/  FADD.FTZ R116, R144, -R115 ;  /* 0x8000007390747221 */ /* 0x001fc80000010000 */
[----:B------:R-:W-:-:S08]  /*2750*/  FMUL.FTZ R115, R133, R116 ;  /* 0x0000007485737220 */ /* 0x000fd00000410000 */
[----:B------:R-:W-:Y:S02]  /*2760*/  @P0 FADD.FTZ R115, R16, R115 ;  /* 0x0000007310730221 */ /* 0x000fe40000010000 */
.L_x_4338:
[----:B------:R-:W-:Y:S05]  /*2770*/  BSYNC B1 ;  /* 0x0000000000017941 */ /* 0x000fea0003800000 */
.L_x_4337:
[----:B0-----:R-:W-:Y:S01]  /*2780*/  @P6 FMUL.FTZ R116, R115, c[0x0][0x1ec] ;  /* 0x00007b0073746a20 */ /* 0x001fe20000410000 */
        /* <DEDUP_REMOVED lines=14> */
.L_x_4340:
[----:B------:R-:W-:Y:S05]  /*2870*/  BSYNC B1 ;  /* 0x0000000000017941 */ /* 0x000fea0003800000 */
.L_x_4339:
        /* <DEDUP_REMOVED lines=15> */
.L_x_4342:
[----:B------:R-:W-:Y:S05]  /*2970*/  BSYNC B1 ;  /* 0x0000000000017941 */ /* 0x000fea0003800000 */
.L_x_4341:
        /* <DEDUP_REMOVED lines=15> */
.L_x_4344:
[----:B------:R-:W-:Y:S05]  /*2a70*/  BSYNC B1 ;  /* 0x0000000000017941 */ /* 0x000fea0003800000 */
.L_x_4343:
        /* <DEDUP_REMOVED lines=15> */
.L_x_4346:
[----:B------:R-:W-:Y:S05]  /*2b70*/  BSYNC B1 ;  /* 0x0000000000017941 */ /* 0x000fea0003800000 */
.L_x_4345:
        /* <DEDUP_REMOVED lines=15> */
.L_x_4348:
[----:B------:R-:W-:Y:S05]  /*2c70*/  BSYNC B1 ;  /* 0x0000000000017941 */ /* 0x000fea0003800000 */
.L_x_4347:
        /* <DEDUP_REMOVED lines=15> */
.L_x_4350:
[----:B------:R-:W-:Y:S05]  /*2d70*/  BSYNC B1 ;  /* 0x0000000000017941 */ /* 0x000fea0003800000 */
.L_x_4349:
        /* <DEDUP_REMOVED lines=22> */
.L_x_4352:
[----:B------:R-:W-:Y:S05]  /*2ee0*/  BSYNC B1 ;  /* 0x0000000000017941 */ /* 0x000fea0003800000 */
.L_x_4351:
        /* <DEDUP_REMOVED lines=16> */
[----:B------:R-:W-:Y:S01]  /*2ff0*/  @P6 PRMT R108, R108, 0x5410, R117 ;  /* 0x000054106c6c6816 */ /* 0x000fe20000000075 */
[----:B------:R-:W-:Y:S01]  /*3000*/  @P0 IMAD.MOV.U32 R117, RZ, RZ, 0x20 ;  /* 0x00000020ff750424 */ /* 0x000fe200078e00ff */
        /* <DEDUP_REMOVED lines=16> */
.L_x_4336:
[----:B------:R-:W-:Y:S05]  /*3110*/  BSYNC B0 ;  /* 0x0000000000007941 */ /* 0x000fea0003800000 */
.L_x_4335:
        /* <DEDUP_REMOVED lines=13> */
.L_x_4356:
[----:B------:R-:W-:Y:S05]  /*31f0*/  BSYNC B1 ;  /* 0x0000000000017941 */ /* 0x000fea0003800000 */
.L_x_4355:
        /* <DEDUP_REMOVED lines=15> */
.L_x_4358:
[----:B------:R-:W-:Y:S05]  /*32f0*/  BSYNC B1 ;  /* 0x0000000000017941 */ /* 0x000fea0003800000 */
.L_x_4357:
        /* <DEDUP_REMOVED lines=32> */
.L_x_4360:
[----:B------:R-:W-:Y:S05]  /*3500*/  BSYNC B1 ;  /* 0x0000000000017941 */ /* 0x000fea0003800000 */
.L_x_4359:
        /* <DEDUP_REMOVED lines=8> */
.L_x_4362:
[----:B------:R-:W-:Y:S05]  /*3590*/  BSYNC B1 ;  /* 0x0000000000017941 */ /* 0x000fea0003800000 */
.L_x_4361:
        /* <DEDUP_REMOVED lines=8> */
.L_x_4364:
[----:B------:R-:W-:Y:S05]  /*3620*/  BSYNC B1 ;  /* 0x0000000000017941 */ /* 0x000fea0003800000 */
.L_x_4363:
        /* <DEDUP_REMOVED lines=8> */
.L_x_4366:
[----:B------:R-:W-:Y:S05]  /*36b0*/  BSYNC B1 ;  /* 0x0000000000017941 */ /* 0x000fea0003800000 */
.L_x_4365:
        /* <DEDUP_REMOVED lines=8> */
.L_x_4368:
[----:B------:R-:W-:Y:S05]  /*3740*/  BSYNC B1 ;  /* 0x0000000000017941 */ /* 0x000fea0003800000 */
.L_x_4367:
        /* <DEDUP_REMOVED lines=8> */
.L_x_4370:
[----:B------:R-:W-:Y:S05]  /*37d0*/  BSYNC B1 ;  /* 0x0000000000017941 */ /* 0x000fea0003800000 */
.L_x_4369:
        /* <DEDUP_REMOVED lines=13> */
[----:B------:R-:W-:-:S02]  /*38b0*/  @P6 FSEL R113, R113, RZ, P5 ;  /* 0x000000ff71716208 */ /* 0x000fc40002800000 */
[----:B------:R-:W-:Y:S01]  /*38c0*/  ISETP.NE.AND.EX P0, PT, RZ, c[0x0][0x25c], PT, P0 ;  /* 0x00009700ff007a0c */ /* 0x000fe20003f05300 */
[----:B------:R-:W-:Y:S01]  /*38d0*/  @P6 FMUL.FTZ R123, R123, c[0x0][0x1e8] ;  /* 0x00007a007b7b6a20 */ /* 0x000fe20000410000 */
[----:B------:R-:W-:Y:S02]  /*38e0*/  @P6 FSEL R120, R120, RZ, P1 ;  /* 0x000000ff78786208 */ /* 0x000fe40000800000 */
[----:B------:R-:W-:Y:S01]  /*38f0*/  SEL R100, R115, R100, P0 ;  /* 0x0000006473647207 */ /* 0x000fe20000000000 */
[----:B------:R-:W-:Y:S01]  /*3900*/  @P6 FMUL.FTZ R115, R125, c[0x0][0x1ec] ;  /* 0x00007b007d736a20 */ /* 0x000fe20000410000 */
[----:B------:R-:W-:Y:S02]  /*3910*/  ISETP.NE.U32.AND P1, PT, RZ, c[0x0][0x258], PT ;  /* 0x00009600ff007a0c */ /* 0x000fe40003f25070 */
[----:B------:R-:W-:Y:S01]  /*3920*/  @P6 LOP3.LUT P5, RZ, R3, 0xff00, RZ, 0xc0, !PT ;  /* 0x0000ff0003ff6812 */ /* 0x000fe200078ac0ff */
[----:B------:R-:W-:Y:S01]  /*3930*/  @P6 FMUL.FTZ R115, R115, c[0x0][0x1e8] ;  /* 0x00007a0073736a20 */ /* 0x000fe20000410000 */
[----:B------:R-:W-:-:S02]  /*3940*/  @P6 F2FP.BF16.PACK_AB R113, RZ, R113 ;  /* 0x00000071ff71623e */ /* 0x000fc400000010ff */
[----:B------:R-:W-:Y:S02]  /*3950*/  ISETP.NE.AND.EX P1, PT, RZ, c[0x0][0x25c], PT, P1 ;  /* 0x00009700ff007a0c */ /* 0x000fe40003f25310 */
[----:B------:R-:W-:Y:S02]  /*3960*/  @P6 FSEL R123, R123, RZ, P5 ;  /* 0x000000ff7b7b6208 */ /* 0x000fe40002800000 */
[----:B------:R-:W-:Y:S01]  /*3970*/  @P6 PRMT R109, R113, 0x7610, R109 ;  /* 0x00007610716d6816 */ /* 0x000fe2000000006d */
[----:B------:R-:W-:Y:S01]  /*3980*/  @P6 FMUL.FTZ R113, R126, c[0x0][0x1ec] ;  /* 0x00007b007e716a20 */ /* 0x000fe20000410000 */
[----:B------:R-:W-:Y:S02]  /*3990*/  @P6 LOP3.LUT P5, RZ, R3, 0xff0000, RZ, 0xc0, !PT ;  /* 0x00ff000003ff6812 */ /* 0x000fe400078ac0ff */
[----:B------:R-:W-:Y:S01]  /*39a0*/  @P6 F2FP.BF16.PACK_AB R114, RZ, R114 ;  /* 0x00000072ff72623e */ /* 0x000fe200000010ff */
[----:B------:R-:W-:Y:S01]  /*39b0*/  @P6 FMUL.FTZ R113, R113, c[0x0][0x1e8] ;  /* 0x00007a0071716a20 */ /* 0x000fe20000410000 */
[----:B------:R-:W-:-:S02]  /*39c0*/  @P6 FSEL R115, R115, RZ, P5 ;  /* 0x000000ff73736208 */ /* 0x000fc40002800000 */
[----:B------:R-:W-:Y:S02]  /*39d0*/  @P6 LOP3.LUT P5, RZ, R3, 0xff000000, RZ, 0xc0, !PT ;  /* 0xff00000003ff6812 */ /* 0x000fe400078ac0ff */
[----:B------:R-:W-:Y:S02]  /*39e0*/  @P6 F2FP.BF16.PACK_AB R120, RZ, R120 ;  /* 0x00000078ff78623e */ /* 0x000fe400000010ff */
[----:B------:R-:W-:Y:S02]  /*39f0*/  @P6 FSEL R113, R113, RZ, P5 ;  /* 0x000000ff71716208 */ /* 0x000fe40002800000 */
[----:B------:R-:W-:Y:S02]  /*3a00*/  @P6 F2FP.BF16.PACK_AB R115, RZ, R115 ;  /* 0x00000073ff73623e */ /* 0x000fe400000010ff */
[----:B------:R-:W-:Y:S02]  /*3a10*/  @P1 MOV R135, 0x20 ;  /* 0x0000002000871802 */ /* 0x000fe40000000f00 */
[----:B------:R-:W-:Y:S01]  /*3a20*/  @P6 PRMT R108, R108, 0x5410, R117 ;  /* 0x000054106c6c6816 */ /* 0x000fe20000000075 */
[----:B------:R-:W-:Y:S01]  /*3a30*/  @P6 IMAD.MOV.U32 R117, RZ, RZ, 0x10 ;  /* 0x00000010ff756424 */ /* 0x000fe200078e00ff */
[----:B------:R-:W-:Y:S01]  /*3a40*/  @P6 PRMT R109, R109, 0x5410, R114 ;  /* 0x000054106d6d6816 */ /* 0x000fe20000000072 */
[----:B------:R-:W-:Y:S01]  /*3a50*/  @P1 IMAD.WIDE.U32 R134, R134, R135, c[0x0][0x258] ;  /* 0x0000960086861625 */ /* 0x000fe200078e0087 */
        /* <DEDUP_REMOVED lines=17> */
.L_x_4354:
[----:B------:R-:W-:Y:S05]  /*3b70*/  BSYNC B0 ;  /* 0x0000000000007941 */ /* 0x000fea0003800000 */
.L_x_4353:
[----:B------:R-:W-:Y:S02]  /*3b80*/  IADD3 R0, R0, c[0x0][0x160], RZ ;  /* 0x0000580000007a10 */ /* 0x000fe40007ffe0ff */
[----:B------:R-:W-:-:S02]  /*3b90*/  LOP3.LUT P1, RZ, R132, 0xff, RZ, 0xc0, !PT ;  /* 0x000000ff84ff7812 */ /* 0x000fc4000782c0ff */
[----:B------:R-:W-:Y:S02]  /*3ba0*/  ISETP.GE.AND P0, PT, R0, c[0x0][0x164], PT ;  /* 0x0000590000007a0c */ /* 0x000fe40003f06270 */
[----:B------:R-:W-:-:S11]  /*3bb0*/  SEL R132, RZ, 0x1, P1 ;  /* 0x00000001ff847807 */ /* 0x000fd60000800000 */
[----:B0----5:R-:W-:Y:S01]  /*3bc0*/  @P0 CALL.REL.NOINC `(.L_x_4303) ;  /* 0x0000001000000944 */ /* 0x021fe20003c00000 */
[----:B------:R-:W-:Y:S05]  /*3bd0*/  BRA `(.L_x_4371) ;  /* 0xffffc7b000007947 */ /* 0x000fea000383ffff */
.L_x_4303:
        /* <DEDUP_REMOVED lines=31> */
.L_x_4315:
[----:B------:R-:W-:Y:S01]  /*3dd0*/  HFMA2.MMA R122, -RZ, RZ, 0, 9.5367431640625e-07 ;  /* 0x00000010ff7a7435 */ /* 0x000fe200000001ff */
[----:B------:R-:W-:Y:S01]  /*3de0*/  MOV R117, R187 ;  /* 0x000000bb00757202 */ /* 0x000fe20000000f00 */
[----:B------:R-:W-:Y:S01]  /*3df0*/  IMAD.MOV.U32 R121, RZ, RZ, 0x1f ;  /* 0x0000001fff797424 */ /* 0x000fe200078e00ff */
[----:B-1----:R-:W-:-:S02]  /*3e00*/  MOV R124, 0xffffffff ;  /* 0xffffffff007c7802 */ /* 0x002fc40000000f00 */
[----:B--2---:R-:W-:Y:S02]  /*3e10*/  MOV R112, 0x3e30 ;  /* 0x00003e3000707802 */ /* 0x004fe40000000f00 */
[----:B0----5:R-:W-:Y:S05]  /*3e20*/  CALL.REL.NOINC `($__internal_91_$__cuda_sm70_shflsync_down_p) ;  /* 0x0000046000007944 */ /* 0x021fea0003c00000 */
[----:B-1----:R-:W-:Y:S01]  /*3e30*/  MOV R116, R117 ;  /* 0x0000007500747202 */ /* 0x002fe20000000f00 */
[----:B0-----:R-:W-:Y:S05]  /*3e40*/  BRA `(.L_x_4372) ;  /* 0xffffda4000007947 */ /* 0x001fea000383ffff */
.L_x_4316:
[----:B------:R-:W-:Y:S01]  /*3e50*/  HFMA2.MMA R122, -RZ, RZ, 0, 9.5367431640625e-07 ;  /* 0x00000010ff7a7435 */ /* 0x000fe200000001ff */
[----:B------:R-:W-:Y:S01]  /*3e60*/  IMAD.MOV.U32 R117, RZ, RZ, R188 ;  /* 0x000000ffff757224 */ /* 0x000fe200078e00bc */
[----:B------:R-:W-:Y:S01]  /*3e70*/  MOV R121, 0x1f ;  /* 0x0000001f00797802 */ /* 0x000fe20000000f00 */
[----:B-1----:R-:W-:Y:S01]  /*3e80*/  IMAD.MOV.U32 R124, RZ, RZ, -0x1 ;  /* 0xffffffffff7c7424 */ /* 0x002fe200078e00ff */
[----:B--2---:R-:W-:Y:S02]  /*3e90*/  MOV R112, 0x3eb0 ;  /* 0x00003eb000707802 */ /* 0x004fe40000000f00 */
[----:B0--345:R-:W-:Y:S05]  /*3ea0*/  CALL.REL.NOINC `($__internal_91_$__cuda_sm70_shflsync_down_p) ;  /* 0x000003e000007944 */ /* 0x039fea0003c00000 */
[----:B------:R-:W-:Y:S01]  /*3eb0*/  FADD.FTZ R116, R116, R187 ;  /* 0x000000bb74747221 */ /* 0x000fe20000010000 */
[----:B0-----:R-:W-:Y:S01]  /*3ec0*/  HFMA2.MMA R122, -RZ, RZ, 0, 4.76837158203125e-07 ;  /* 0x00000008ff7a7435 */ /* 0x001fe200000001ff */
[----:B-1----:R-:W-:Y:S01]  /*3ed0*/  FADD.FTZ R188, R188, R117 ;  /* 0x00000075bcbc7221 */ /* 0x002fe20000010000 */
[----:B------:R-:W-:Y:S01]  /*3ee0*/  MOV R121, 0x1f ;  /* 0x0000001f00797802 */ /* 0x000fe20000000f00 */
[----:B------:R-:W-:Y:S01]  /*3ef0*/  IMAD.MOV.U32 R124, RZ, RZ, -0x1 ;  /* 0xffffffffff7c7424 */ /* 0x000fe200078e00ff */
[----:B------:R-:W-:-:S02]  /*3f00*/  MOV R117, R116 ;  /* 0x0000007400757202 */ /* 0x000fc40000000f00 */
[----:B------:R-:W-:Y:S02]  /*3f10*/  MOV R112, 0x3f30 ;  /* 0x00003f3000707802 */ /* 0x000fe40000000f00 */
[----:B------:R-:W-:Y:S05]  /*3f20*/  CALL.REL.NOINC `($__internal_91_$__cuda_sm70_shflsync_down_p) ;  /* 0x0000036000007944 */ /* 0x000fea0003c00000 */
[----:B0-----:R-:W-:Y:S01]  /*3f30*/  HFMA2.MMA R122, -RZ, RZ, 0, 4.76837158203125e-07 ;  /* 0x00000008ff7a7435 */ /* 0x001fe200000001ff */
[----:B-1----:R-:W-:Y:S01]  /*3f40*/  MOV R115, R117 ;  /* 0x0000007500737202 */ /* 0x002fe20000000f00 */
[----:B------:R-:W-:Y:S01]  /*3f50*/  IMAD.MOV.U32 R117, RZ, RZ, R188 ;  /* 0x000000ffff757224 */ /* 0x000fe200078e00bc */
[----:B------:R-:W-:Y:S01]  /*3f60*/  MOV R121, 0x1f ;  /* 0x0000001f00797802 */ /* 0x000fe20000000f00 */
[----:B------:R-:W-:Y:S01]  /*3f70*/  IMAD.MOV.U32 R124, RZ, RZ, -0x1 ;  /* 0xffffffffff7c7424 */ /* 0x000fe200078e00ff */
[----:B------:R-:W-:Y:S02]  /*3f80*/  MOV R112, 0x3fa0 ;  /* 0x00003fa000707802 */ /* 0x000fe40000000f00 */
[----:B------:R-:W-:Y:S05]  /*3f90*/  CALL.REL.NOINC `($__internal_91_$__cuda_sm70_shflsync_down_p) ;  /* 0x000002f000007944 */ /* 0x000fea0003c00000 */
[----:B------:R-:W-:Y:S01]  /*3fa0*/  FADD.FTZ R116, R115, R116 ;  /* 0x0000007473747221 */ /* 0x000fe20000010000 */
[----:B0-----:R-:W-:Y:S01]  /*3fb0*/  HFMA2.MMA R122, -RZ, RZ, 0, 2.384185791015625e-07 ;  /* 0x00000004ff7a7435 */ /* 0x001fe200000001ff */
[----:B-1----:R-:W-:Y:S01]  /*3fc0*/  FADD.FTZ R188, R188, R117 ;  /* 0x00000075bcbc7221 */ /* 0x002fe20000010000 */
[----:B------:R-:W-:Y:S01]  /*3fd0*/  MOV R121, 0x1f ;  /* 0x0000001f00797802 */ /* 0x000fe20000000f00 */
[----:B------:R-:W-:Y:S01]  /*3fe0*/  IMAD.MOV.U32 R124, RZ, RZ, -0x1 ;  /* 0xffffffffff7c7424 */ /* 0x000fe200078e00ff */
[----:B------:R-:W-:-:S02]  /*3ff0*/  MOV R117, R116 ;  /* 0x0000007400757202 */ /* 0x000fc40000000f00 */
[----:B------:R-:W-:Y:S02]  /*4000*/  MOV R112, 0x4020 ;  /* 0x0000402000707802 */ /* 0x000fe40000000f00 */
[----:B------:R-:W-:Y:S05]  /*4010*/  CALL.REL.NOINC `($__internal_91_$__cuda_sm70_shflsync_down_p) ;  /* 0x0000027000007944 */ /* 0x000fea0003c00000 */
[----:B0-----:R-:W-:Y:S01]  /*4020*/  HFMA2.MMA R122, -RZ, RZ, 0, 2.384185791015625e-07 ;  /* 0x00000004ff7a7435 */ /* 0x001fe200000001ff */
[----:B-1----:R-:W-:Y:S01]  /*4030*/  MOV R115, R117 ;  /* 0x0000007500737202 */ /* 0x002fe20000000f00 */
[----:B------:R-:W-:Y:S01]  /*4040*/  IMAD.MOV.U32 R117, RZ, RZ, R188 ;  /* 0x000000ffff757224 */ /* 0x000fe200078e00bc */
[----:B------:R-:W-:Y:S01]  /*4050*/  MOV R121, 0x1f ;  /* 0x0000001f00797802 */ /* 0x000fe20000000f00 */
[----:B------:R-:W-:Y:S01]  /*4060*/  IMAD.MOV.U32 R124, RZ, RZ, -0x1 ;  /* 0xffffffffff7c7424 */ /* 0x000fe200078e00ff */
[----:B------:R-:W-:Y:S02]  /*4070*/  MOV R112, 0x4090 ;  /* 0x0000409000707802 */ /* 0x000fe40000000f00 */
[----:B------:R-:W-:Y:S05]  /*4080*/  CALL.REL.NOINC `($__internal_91_$__cuda_sm70_shflsync_down_p) ;  /* 0x0000020000007944 */ /* 0x000fea0003c00000 */
[----:B------:R-:W-:Y:S01]  /*4090*/  FADD.FTZ R116, R115, R116 ;  /* 0x0000007473747221 */ /* 0x000fe20000010000 */
[----:B0-----:R-:W-:Y:S01]  /*40a0*/  HFMA2.MMA R122, -RZ, RZ, 0, 1.1920928955078125e-07 ;  /* 0x00000002ff7a7435 */ /* 0x001fe200000001ff */
[----:B-1----:R-:W-:Y:S01]  /*40b0*/  FADD.FTZ R120, R188, R117 ;  /* 0x00000075bc787221 */ /* 0x002fe20000010000 */
[----:B------:R-:W-:Y:S01]  /*40c0*/  MOV R121, 0x1f ;  /* 0x0000001f00797802 */ /* 0x000fe20000000f00 */
[----:B------:R-:W-:Y:S01]  /*40d0*/  IMAD.MOV.U32 R124, RZ, RZ, -0x1 ;  /* 0xffffffffff7c7424 */ /* 0x000fe200078e00ff */
[----:B------:R-:W-:-:S02]  /*40e0*/  MOV R117, R116 ;  /* 0x0000007400757202 */ /* 0x000fc40000000f00 */
[----:B------:R-:W-:Y:S02]  /*40f0*/  MOV R112, 0x4110 ;  /* 0x0000411000707802 */ /* 0x000fe40000000f00 */
[----:B------:R-:W-:Y:S05]  /*4100*/  CALL.REL.NOINC `($__internal_91_$__cuda_sm70_shflsync_down_p) ;  /* 0x0000018000007944 */ /* 0x000fea0003c00000 */
[----:B0-----:R-:W-:Y:S01]  /*4110*/  HFMA2.MMA R122, -RZ, RZ, 0, 1.1920928955078125e-07 ;  /* 0x00000002ff7a7435 */ /* 0x001fe200000001ff */
[----:B-1----:R-:W-:Y:S01]  /*4120*/  MOV R115, R117 ;  /* 0x0000007500737202 */ /* 0x002fe20000000f00 */
[----:B------:R-:W-:Y:S01]  /*4130*/  IMAD.MOV.U32 R117, RZ, RZ, R120 ;  /* 0x000000ffff757224 */ /* 0x000fe200078e0078 */
[----:B------:R-:W-:Y:S01]  /*4140*/  MOV R121, 0x1f ;  /* 0x0000001f00797802 */ /* 0x000fe20000000f00 */
[----:B------:R-:W-:Y:S01]  /*4150*/  IMAD.MOV.U32 R124, RZ, RZ, -0x1 ;  /* 0xffffffffff7c7424 */ /* 0x000fe200078e00ff */
[----:B------:R-:W-:Y:S02]  /*4160*/  MOV R112, 0x4180 ;  /* 0x0000418000707802 */ /* 0x000fe40000000f00 */
[----:B------:R-:W-:Y:S05]  /*4170*/  CALL.REL.NOINC `($__internal_91_$__cuda_sm70_shflsync_down_p) ;  /* 0x0000011000007944 */ /* 0x000fea0003c00000 */
[----:B------:R-:W-:Y:S01]  /*4180*/  FADD.FTZ R118, R115, R116 ;  /* 0x0000007473767221 */ /* 0x000fe20000010000 */
[----:B0-----:R-:W-:Y:S01]  /*4190*/  HFMA2.MMA R122, -RZ, RZ, 0, 5.9604644775390625e-08 ;  /* 0x00000001ff7a7435 */ /* 0x001fe200000001ff */
[----:B-1----:R-:W-:Y:S01]  /*41a0*/  FADD.FTZ R120, R120, R117 ;  /* 0x0000007578787221 */ /* 0x002fe20000010000 */
[----:B------:R-:W-:Y:S01]  /*41b0*/  MOV R121, 0x1f ;  /* 0x0000001f00797802 */ /* 0x000fe20000000f00 */
[----:B------:R-:W-:Y:S01]  /*41c0*/  IMAD.MOV.U32 R124, RZ, RZ, -0x1 ;  /* 0xffffffffff7c7424 */ /* 0x000fe200078e00ff */
[----:B------:R-:W-:-:S02]  /*41d0*/  MOV R117, R118 ;  /* 0x0000007600757202 */ /* 0x000fc40000000f00 */
[----:B------:R-:W-:Y:S02]  /*41e0*/  MOV R112, 0x4200 ;  /* 0x0000420000707802 */ /* 0x000fe40000000f00 */
[----:B------:R-:W-:Y:S05]  /*41f0*/  CALL.REL.NOINC `($__internal_91_$__cuda_sm70_shflsync_down_p) ;  /* 0x0000009000007944 */ /* 0x000fea0003c00000 */
[----:B0-----:R-:W-:Y:S01]  /*4200*/  HFMA2.MMA R122, -RZ, RZ, 0, 5.9604644775390625e-08 ;  /* 0x00000001ff7a7435 */ /* 0x001fe200000001ff */
[----:B-1----:R-:W-:Y:S01]  /*4210*/  MOV R119, R117 ;  /* 0x0000007500777202 */ /* 0x002fe20000000f00 */
[----:B------:R-:W-:Y:S01]  /*4220*/  IMAD.MOV.U32 R117, RZ, RZ, R120 ;  /* 0x000000ffff757224 */ /* 0x000fe200078e0078 */
[----:B------:R-:W-:Y:S01]  /*4230*/  MOV R121, 0x1f ;  /* 0x0000001f00797802 */ /* 0x000fe20000000f00 */
[----:B------:R-:W-:Y:S01]  /*4240*/  IMAD.MOV.U32 R124, RZ, RZ, -0x1 ;  /* 0xffffffffff7c7424 */ /* 0x000fe200078e00ff */
[----:B------:R-:W-:Y:S02]  /*4250*/  MOV R112, 0x4270 ;  /* 0x0000427000707802 */ /* 0x000fe40000000f00 */
[----:B------:R-:W-:Y:S05]  /*4260*/  CALL.REL.NOINC `($__internal_91_$__cuda_sm70_shflsync_down_p) ;  /* 0x0000002000007944 */ /* 0x000fea0003c00000 */
[----:B-1----:R-:W-:Y:S01]  /*4270*/  MOV R113, R117 ;  /* 0x0000007500717202 */ /* 0x002fe20000000f00 */
[----:B0-----:R-:W-:Y:S05]  /*4280*/  BRA `(.L_x_4373) ;  /* 0xffffd72000007947 */ /* 0x001fea000383ffff */
        .weak           $__internal_91_$__cuda_sm70_shflsync_down_p
        .type           $__internal_91_$__cuda_sm70_shflsync_down_p,@function
        .size           $__internal_91_$__cuda_sm70_shflsync_down_p,(.L_x_9345 - $__internal_91_$__cuda_sm70_shflsync_down_p)
$__internal_91_$__cuda_sm70_shflsync_down_p:
[----:B------:R-:W-:Y:S01]  /*4290*/  HFMA2.MMA R113, -RZ, RZ, 0, 0 ;  /* 0x00000000ff717435 */ /* 0x000fe200000001ff */
[----:B------:R-:W-:Y:S04]  /*42a0*/  WARPSYNC R124 ;  /* 0x0000007c00007348 */ /* 0x000fe80003800000 */
[----:B------:R0:W1:Y:S01]  /*42b0*/  SHFL.DOWN PT, R117, R117, R122, R121 ;  /* 0x0800007a75757389 */ /* 0x00006200000e0079 */
[----:B------:R-:W-:Y:S05]  /*42c0*/  RET.REL.NODEC R112 `(_ZN10layer_norm13ln_bwd_kernelINS_13Kernel_traitsIf13__nv_bfloat16fS2_fjLj6144ELj1ELj1ELj8ELj16ENS_18Kernel_traits_baseILj6144EfS2_fS2_fjLj256EEEEELb1ELb0ELb1ELb0EEEvNS_9BwdParamsE) ;  /* 0xffffbd3070007950 */ /* 0x000fea0003c3ffff */
.L_x_4374:
        /* <DEDUP_REMOVED lines=11> */
.L_x_9345:


//--------------------- .text._ZN10layer_norm22ln_bwd_finalize_kernelINS_22Kernel_traits_finalizeILj6144Ef13__nv_bfloat16fS2_fjLb0ELj1024ELj4ENS_18Kernel_traits_baseILj6144EfS2_fS2_fjLj1024EEEEELb0ELb1EEEvNS_9BwdParamsE --------------------------
	.section	.text._ZN10layer_norm22ln_bwd_finalize_kernelINS_22Kernel_traits_finalizeILj6144Ef13__nv_bfloat16fS2_fjLb0ELj1024ELj4ENS_18Kernel_traits_baseILj6144EfS2_fS2_fjLj1024EEEEELb0ELb1EEEvNS_9BwdParamsE,"ax",@progbits
	.sectioninfo	@"SHI_REGISTERS=32"
	.align	128
        .global         _ZN10layer_norm22ln_bwd_finalize_kernelINS_22Kernel_traits_finalizeILj6144Ef13__nv_bfloat16fS2_fjLb0ELj1024ELj4ENS_18Kernel_traits_baseILj6144EfS2_fS2_fjLj1024EEEEELb0ELb1EEEvNS_9BwdParamsE
        .type           _ZN10layer_norm22ln_bwd_finalize_kernelINS_22Kernel_traits_finalizeILj6144Ef13__nv_bfloat16fS2_fjLb0ELj1024ELj4ENS_18Kernel_traits_baseILj6144EfS2_fS2_fjLj1024EEEEELb0ELb1EEEvNS_9BwdParamsE,@function
        .size           _ZN10layer_norm22ln_bwd_finalize_kernelINS_22Kernel_traits_finalizeILj6144Ef13__nv_bfloat16fS2_fjLb0ELj1024ELj4ENS_18Kernel_traits_baseILj6144EfS2_fS2_fjLj1024EEEEELb0ELb1EEEvNS_9BwdParamsE,(.L_x_9346 - _ZN10layer_norm22ln_bwd_finalize_kernelINS_22Kernel_traits_finalizeILj6144Ef13__nv_bfloat16fS2_fjLb0ELj1024ELj4ENS_18Kernel_traits_baseILj6144EfS2_fS2_fjLj1024EEEEELb0ELb1EEEvNS_9BwdParamsE)
        .other          _ZN10layer_norm22ln_bwd_finalize_kernelINS_22Kernel_traits_finalizeILj6144Ef13__nv_bfloat16fS2_fjLb0ELj1024ELj4ENS_18Kernel_traits_baseILj6144EfS2_fS2_fjLj1024EEEEELb0ELb1EEEvNS_9BwdParamsE,@"STO_CUDA_ENTRY STV_DEFAULT"
_ZN10layer_norm22ln_bwd_finalize_kernelINS_22Kernel_traits_finalizeILj6144Ef13__nv_bfloat16fS2_fjLb0ELj1024ELj4ENS_18Kernel_traits_baseILj6144EfS2_fS2_fjLj1024EEEEELb0ELb1EEEvNS_9BwdParamsE:
.text._ZN10layer_norm22ln_bwd_finalize_kernelINS_22Kernel_traits_finalizeILj6144Ef13__nv_bfloat16fS2_fjLb0ELj1024ELj4ENS_18Kernel_traits_baseILj6144EfS2_fS2_fjLj1024EEEEELb0ELb1EEEvNS_9BwdParamsE:
        /* <DEDUP_REMOVED lines=19> */
.L_x_4385:
        /* <DEDUP_REMOVED lines=27> */
.L_x_4379:
        /* <DEDUP_REMOVED lines=35> */
.L_x_4378:
[----:B------:R-:W-:Y:S05]  /*0510*/  BSYNC B1 ;  /* 0x0000000000017941 */ /* 0x000fea0003800000 */
.L_x_4377:
        /* <DEDUP_REMOVED lines=23> */
.L_x_4381:
[----:B------:R-:W-:Y:S05]  /*0690*/  BSYNC B1 ;  /* 0x0000000000017941 */ /* 0x000fea0003800000 */
.L_x_4380:
        /* <DEDUP_REMOVED lines=10> */
.L_x_4376:
[----:B------:R-:W-:Y:S05]  /*0740*/  BSYNC B0 ;  /* 0x0000000000007941 */ /* 0x000fea0003800000 */
.L_x_4375:
        /* <DEDUP_REMOVED lines=11> */
.L_x_4386:
        /* <DEDUP_REMOVED lines=18> */
.L_x_4387:
[----:B------:R-:W-:Y:S01]  /*0920*/  @!P1 SHF.R.U32.HI R2, RZ, 0x3, R0 ;  /* 0x00000003ff029819 */ /* 0x000fe20000011600 */
[----:B---3--:R-:W-:Y:S02]  /*0930*/  FADD.FTZ R5, R5, R10 ;  /* 0x0000000a05057221 */ /* 0x008fe40000010000 */
[----:B--2---:R-:W-:Y:S01]  /*0940*/  FADD.FTZ R7, R7, R4 ;  /* 0x0000000407077221 */ /* 0x004fe20000010000 */
[----:B------:R-:W-:-:S05]  /*0950*/  @!P1 LOP3.LUT R2, R2, 0x1ffffffc, RZ, 0xc0, !PT ;  /* 0x1ffffffc02029812 */ /* 0x000fca00078ec0ff */
[----:B------:R2:W-:Y:S04]  /*0960*/  @!P1 STS [R2+0x2000], R5 ;  /* 0x0020000502009388 */ /* 0x0005e80000000800 */
[----:B------:R2:W-:Y:S02]  /*0970*/  @!P1 STS [R2+0x2080], R7 ;  /* 0x0020800702009388 */ /* 0x0005e40000000800 */
.L_x_4382:
        /* <DEDUP_REMOVED lines=14> */
.L_x_4383:
[----:B------:R-:W-:Y:S01]  /*0a60*/  HFMA2.MMA R9, -RZ, RZ, 0, 5.9604644775390625e-08 ;  /* 0x00000001ff097435 */ /* 0x000fe200000001ff */
[----:B--2---:R-:W-:Y:S01]  /*0a70*/  IMAD.MOV.U32 R10, RZ, RZ, R4 ;  /* 0x000000ffff0a7224 */ /* 0x004fe200078e0004 */
[----:B------:R-:W-:Y:S01]  /*0a80*/  MOV R11, 0xffffffff ;  /* 0xffffffff000b7802 */ /* 0x000fe20000000f00 */
[----:B------:R-:W-:Y:S01]  /*0a90*/  IMAD.MOV.U32 R6, RZ, RZ, 0x1f ;  /* 0x0000001fff067424 */ /* 0x000fe200078e00ff */
[----:B------:R-:W-:-:S02]  /*0aa0*/  MOV R2, 0xac0 ;  /* 0x00000ac000027802 */ /* 0x000fc40000000f00 */
[----:B01----:R-:W-:Y:S05]  /*0ab0*/  CALL.REL.NOINC `($__internal_92_$__cuda_sm70_shflsync_bfly_p) ;  /* 0x000003c000007944 */ /* 0x003fea0003c00000 */
[----:B-1----:R-:W-:Y:S01]  /*0ac0*/  MOV R3, R6 ;  /* 0x0000000600037202 */ /* 0x002fe20000000f00 */
[----:B0-----:R-:W-:Y:S05]  /*0ad0*/  BRA `(.L_x_4386) ;  /* 0xfffffd2000007947 */ /* 0x001fea000383ffff */
.L_x_4384:
[----:B------:R-:W-:Y:S01]  /*0ae0*/  HFMA2.MMA R9, -RZ, RZ, 0, 1.1920928955078125e-07 ;  /* 0x00000002ff097435 */ /* 0x000fe200000001ff */
[----:B------:R-:W-:Y:S01]  /*0af0*/  IMAD.MOV.U32 R10, RZ, RZ, R13 ;  /* 0x000000ffff0a7224 */ /* 0x000fe200078e000d */
[----:B------:R-:W-:Y:S01]  /*0b00*/  MOV R6, 0x1f ;  /* 0x0000001f00067802 */ /* 0x000fe20000000f00 */
[----:B------:R-:W-:Y:S01]  /*0b10*/  IMAD.MOV.U32 R11, RZ, RZ, -0x1 ;  /* 0xffffffffff0b7424 */ /* 0x000fe200078e00ff */
[----:B------:R-:W-:-:S02]  /*0b20*/  MOV R2, 0xb40 ;  /* 0x00000b4000027802 */ /* 0x000fc40000000f00 */
[----:B012---:R-:W-:Y:S05]  /*0b30*/  CALL.REL.NOINC `($__internal_92_$__cuda_sm70_shflsync_bfly_p) ;  /* 0x0000034000007944 */ /* 0x007fea0003c00000 */
[----:B0-----:R-:W-:Y:S01]  /*0b40*/  HFMA2.MMA R9, -RZ, RZ, 0, 2.384185791015625e-07 ;  /* 0x00000004ff097435 */ /* 0x001fe200000001ff */
[----:B-1----:R-:W-:Y:S01]  /*0b50*/  FADD.FTZ R10, R13, R6 ;  /* 0x000000060d0a7221 */ /* 0x002fe20000010000 */
[----:B------:R-:W-:Y:S01]  /*0b60*/  MOV R6, 0x1f ;  /* 0x0000001f00067802 */ /* 0x000fe20000000f00 */
[----:B------:R-:W-:Y:S01]  /*0b70*/  IMAD.MOV.U32 R11, RZ, RZ, -0x1 ;  /* 0xffffffffff0b7424 */ /* 0x000fe200078e00ff */
[----:B------:R-:W-:-:S02]  /*0b80*/  MOV R2, 0xba0 ;  /* 0x00000ba000027802 */ /* 0x000fc40000000f00 */
[----:B------:R-:W-:Y:S05]  /*0b90*/  CALL.REL.NOINC `($__internal_92_$__cuda_sm70_shflsync_bfly_p) ;  /* 0x000002e000007944 */ /* 0x000fea0003c00000 */
[----:B0-----:R-:W-:Y:S01]  /*0ba0*/  HFMA2.MMA R9, -RZ, RZ, 0, 4.76837158203125e-07 ;  /* 0x00000008ff097435 */ /* 0x001fe200000001ff */
[----:B-1----:R-:W-:Y:S01]  /*0bb0*/  FADD.FTZ R10, R10, R6 ;  /* 0x000000060a0a7221 */ /* 0x002fe20000010000 */
[----:B------:R-:W-:Y:S01]  /*0bc0*/  MOV R6, 0x1f ;  /* 0x0000001f00067802 */ /* 0x000fe20000000f00 */
[----:B------:R-:W-:Y:S01]  /*0bd0*/  IMAD.MOV.U32 R11, RZ, RZ, -0x1 ;  /* 0xffffffffff0b7424 */ /* 0x000fe200078e00ff */
[----:B------:R-:W-:-:S02]  /*0be0*/  MOV R2, 0xc00 ;  /* 0x00000c0000027802 */ /* 0x000fc40000000f00 */
[----:B------:R-:W-:Y:S05]  /*0bf0*/  CALL.REL.NOINC `($__internal_92_$__cuda_sm70_shflsync_bfly_p) ;  /* 0x0000028000007944 */ /* 0x000fea0003c00000 */
[----:B-1----:R-:W-:Y:S01]  /*0c00*/  FADD.FTZ R4, R10, R6 ;  /* 0x000000060a047221 */ /* 0x002fe20000010000 */
[----:B0-----:R-:W-:Y:S01]  /*0c10*/  HFMA2.MMA R9, -RZ, RZ, 0, 9.5367431640625e-07 ;  /* 0x00000010ff097435 */ /* 0x001fe200000001ff */
[----:B------:R-:W-:Y:S01]  /*0c20*/  MOV R6, 0x1f ;  /* 0x0000001f00067802 */ /* 0x000fe20000000f00 */
[----:B------:R-:W-:Y:S01]  /*0c30*/  IMAD.MOV.U32 R11, RZ, RZ, -0x1 ;  /* 0xffffffffff0b7424 */ /* 0x000fe200078e00ff */
[----:B------:R-:W-:-:S02]  /*0c40*/  MOV R2, 0xc70 ;  /* 0x00000c7000027802 */ /* 0x000fc40000000f00 */
[----:B------:R-:W-:Y:S02]  /*0c50*/  MOV R10, R4 ;  /* 0x00000004000a7202 */ /* 0x000fe40000000f00 */
[----:B------:R-:W-:Y:S05]  /*0c60*/  CALL.REL.NOINC `($__internal_92_$__cuda_sm70_shflsync_bfly_p) ;  /* 0x0000021000007944 */ /* 0x000fea0003c00000 */
[----:B0-----:R-:W-:Y:S01]  /*0c70*/  HFMA2.MMA R9, -RZ, RZ, 0, 5.9604644775390625e-08 ;  /* 0x00000001ff097435 */ /* 0x001fe200000001ff */
[----:B-1----:R-:W-:Y:S01]  /*0c80*/  MOV R7, R6 ;  /* 0x0000000600077202 */ /* 0x002fe20000000f00 */
[----:B------:R-:W-:Y:S01]  /*0c90*/  IMAD.MOV.U32 R10, RZ, RZ, R5 ;  /* 0x000000ffff0a7224 */ /* 0x000fe200078e0005 */
[----:B------:R-:W-:Y:S01]  /*0ca0*/  MOV R6, 0x1f ;  /* 0x0000001f00067802 */ /* 0x000fe20000000f00 */
[----:B------:R-:W-:Y:S01]  /*0cb0*/  IMAD.MOV.U32 R11, RZ, RZ, -0x1 ;  /* 0xffffffffff0b7424 */ /* 0x000fe200078e00ff */
[----:B------:R-:W-:Y:S02]  /*0cc0*/  MOV R2, 0xce0 ;  /* 0x00000ce000027802 */ /* 0x000fe40000000f00 */
[----:B------:R-:W-:Y:S05]  /*0cd0*/  CALL.REL.NOINC `($__internal_92_$__cuda_sm70_shflsync_bfly_p) ;  /* 0x000001a000007944 */ /* 0x000fea0003c00000 */
[----:B0-----:R-:W-:Y:S01]  /*0ce0*/  HFMA2.MMA R9, -RZ, RZ, 0, 1.1920928955078125e-07 ;  /* 0x00000002ff097435 */ /* 0x001fe200000001ff */
[----:B-1----:R-:W-:Y:S01]  /*0cf0*/  FADD.FTZ R10, R5, R6 ;  /* 0x00000006050a7221 */ /* 0x002fe20000010000 */
[----:B------:R-:W-:Y:S01]  /*0d00*/  MOV R6, 0x1f ;  /* 0x0000001f00067802 */ /* 0x000fe20000000f00 */
[----:B------:R-:W-:Y:S01]  /*0d10*/  IMAD.MOV.U32 R11, RZ, RZ, -0x1 ;  /* 0xffffffffff0b7424 */ /* 0x000fe200078e00ff */
[----:B------:R-:W-:Y:S02]  /*0d20*/  MOV R2, 0xd40 ;  /* 0x00000d4000027802 */ /* 0x000fe40000000f00 */
[----:B------:R-:W-:Y:S05]  /*0d30*/  CALL.REL.NOINC `($__internal_92_$__cuda_sm70_shflsync_bfly_p) ;  /* 0x0000014000007944 */ /* 0x000fea0003c00000 */
        /* <DEDUP_REMOVED lines=12> */
[----:B0-----:R-:W-:Y:S01]  /*0e00*/  HFMA2.MMA R9, -RZ, RZ, 0, 9.5367431640625e-07 ;  /* 0x00000010ff097435 */ /* 0x001fe200000001ff */
[----:B-1----:R-:W-:Y:S01]  /*0e10*/  FADD.FTZ R10, R10, R6 ;  /* 0x000000060a0a7221 */ /* 0x002fe20000010000 */
[----:B------:R-:W-:Y:S01]  /*0e20*/  MOV R6, 0x1f ;  /* 0x0000001f00067802 */ /* 0x000fe20000000f00 */
[----:B------:R-:W-:Y:S01]  /*0e30*/  IMAD.MOV.U32 R11, RZ, RZ, -0x1 ;  /* 0xffffffffff0b7424 */ /* 0x000fe200078e00ff */
[----:B------:R-:W-:-:S02]  /*0e40*/  MOV R2, 0xe60 ;  /* 0x00000e6000027802 */ /* 0x000fc40000000f00 */
[----:B------:R-:W-:Y:S05]  /*0e50*/  CALL.REL.NOINC `($__internal_92_$__cuda_sm70_shflsync_bfly_p) ;  /* 0x0000002000007944 */ /* 0x000fea0003c00000 */
[----:B-1----:R-:W-:Y:S01]  /*0e60*/  MOV R5, R6 ;  /* 0x0000000600057202 */ /* 0x002fe20000000f00 */
[----:B0-----:R-:W-:Y:S05]  /*0e70*/  BRA `(.L_x_4387) ;  /* 0xfffffaa000007947 */ /* 0x001fea000383ffff */
        .weak           $__internal_92_$__cuda_sm70_shflsync_bfly_p
        .type           $__internal_92_$__cuda_sm70_shflsync_bfly_p,@function
        .size           $__internal_92_$__cuda_sm70_shflsync_bfly_p,(.L_x_9346 - $__internal_92_$__cuda_sm70_shflsync_bfly_p)
$__internal_92_$__cuda_sm70_shflsync_bfly_p:
[----:B------:R-:W-:Y:S01]  /*0e80*/  HFMA2.MMA R3, -RZ, RZ, 0, 0 ;  /* 0x00000000ff037435 */ /* 0x000fe200000001ff */
[----:B------:R-:W-:Y:S04]  /*0e90*/  WARPSYNC R11 ;  /* 0x0000000b00007348 */ /* 0x000fe80003800000 */
[----:B------:R0:W1:Y:S01]  /*0ea0*/  SHFL.BFLY PT, R6, R10, R9, R6 ;  /* 0x0c0000090a067389 */ /* 0x00006200000e0006 */
[----:B------:R-:W-:Y:S05]  /*0eb0*/  RET.REL.NODEC R2 `(_ZN10layer_norm22ln_bwd_finalize_kernelINS_22Kernel_traits_finalizeILj6144Ef13__nv_bfloat16fS2_fjLb0ELj1024ELj4ENS_18Kernel_traits_baseILj6144EfS2_fS2_fjLj1024EEEEELb0ELb1EEEvNS_9BwdParamsE) ;  /* 0xfffff14002007950 */ /* 0x000fea0003c3ffff */
.L_x_4388:
        /* <DEDUP_REMOVED lines=12> */
.L_x_9346:


//--------------------- .text._ZN10layer_norm13ln_bwd_kernelINS_13Kernel_traitsIf13__nv_bfloat16fS2_fjLj6144ELj1ELj1ELj8ELj16ENS_18Kernel_traits_baseILj6144EfS2_fS2_fjLj256EEEEELb1ELb0ELb1ELb1EEEvNS_9BwdParamsE --------------------------
	.section	.text._ZN10layer_norm13ln_bwd_kernelINS_13Kernel_traitsIf13__nv_bfloat16fS2_fjLj6144ELj1ELj1ELj8ELj16ENS_18Kernel_traits_baseILj6144EfS2_fS2_fjLj256EEEEELb1ELb0ELb1ELb1EEEvNS_9BwdParamsE,"ax",@progbits
	.sectioninfo	@"SHI_REGISTERS=211"
	.align	128
        .global         _ZN10layer_norm13ln_bwd_kernelINS_13Kernel_traitsIf13__nv_bfloat16fS2_fjLj6144ELj1ELj1ELj8ELj16ENS_18Kernel_traits_baseILj6144EfS2_fS2_fjLj256EEEEELb1ELb0ELb1ELb1EEEvNS_9BwdParamsE
        .type           _ZN10layer_norm13ln_bwd_kernelINS_13Kernel_traitsIf13__nv_bfloat16fS2_fjLj6144ELj1ELj1ELj8ELj16ENS_18Kernel_traits_baseILj6144EfS2_fS2_fjLj256EEEEELb1ELb0ELb1ELb1EEEvNS_9BwdParamsE,@function
        .size           _ZN10layer_norm13ln_bwd_kernelINS_13Kernel_traitsIf13__nv_bfloat16fS2_fjLj6144ELj1ELj1ELj8ELj16ENS_18Kernel_traits_baseILj6144EfS2_fS2_fjLj256EEEEELb1ELb0ELb1ELb1EEEvNS_9BwdParamsE,(.L_x_9347 - _ZN10layer_norm13ln_bwd_kernelINS_13Kernel_traitsIf13__nv_bfloat16fS2_fjLj6144ELj1ELj1ELj8ELj16ENS_18Kernel_traits_baseILj6144EfS2_fS2_fjLj256EEEEELb1ELb0ELb1ELb1EEEvNS_9BwdParamsE)
        .other          _ZN10layer_norm13ln_bwd_kernelINS_13Kernel_traitsIf13__nv_bfloat16fS2_fjLj6144ELj1ELj1ELj8ELj16ENS_18Kernel_traits_baseILj6144EfS2_fS2_fjLj256EEEEELb1ELb0ELb1ELb1EEEvNS_9BwdParamsE,@"STO_CUDA_ENTRY STV_DEFAULT"
_ZN10layer_norm13ln_bwd_kernelINS_13Kernel_traitsIf13__nv_bfloat16fS2_fjLj6144ELj1ELj1ELj8ELj16ENS_18Kernel_traits_baseILj6144EfS2_fS2_fjLj256EEEEELb1ELb0ELb1ELb1EEEvNS_9BwdParamsE:
.text._ZN10layer_norm13ln_bwd_kernelINS_13Kernel_traitsIf13__nv_bfloat16fS2_fjLj6144ELj1ELj1ELj8ELj16ENS_18Kernel_traits_baseILj6144EfS2_fS2_fjLj256EEEEELb1ELb0ELb1ELb1EEEvNS_9BwdParamsE:
        /* <DEDUP_REMOVED lines=32> */
.L_x_4389:
        /* <DEDUP_REMOVED lines=36> */
.L_x_4444:
        /* <DEDUP_REMOVED lines=8> */
[----:B------:R-:W-:Y:S01]  /*04c0*/  MOV R123, 0x20 ;  /* 0x00000020007b7802 */ /* 0x000fe20000000f00 */
[----:B------:R-:W-:Y:S01]  /*04d0*/  BSSY B0, `(.L_x_4391) ;  /* 0x000011b000007945 */ /* 0x000fe20003800000 */
[----:B------:R-:W-:Y:S01]  /*04e0*/  LEA.HI R117, R117, R116, RZ, 0x3 ;  /* 0x0000007475757211 */ /* 0x000fe200078f18ff */
[C---:B------:R-:W-:Y:S01]  /*04f0*/  IMAD.WIDE R120, R132.reuse, R121, c[0x0][0x1a0] ;  /* 0x0000680084787625 */ /* 0x040fe200078e0279 */
[----:B-----5:R1:W5:Y:S02]  /*0500*/  LDG.E R135, [R2.64] ;  /* 0x0000000402877981 */ /* 0x020364000c1e1900 */
[----:B------:R-:W-:Y:S02]  /*0510*/  LEA.HI.SX32 R138, R117, R188, 0x1d ;  /* 0x000000bc758a7211 */ /* 0x000fe400078feaff */
[----:B------:R-:W-:Y:S01]  /*0520*/  IADD3 R132, R132, c[0x0][0x160], RZ ;  /* 0x0000580084847a10 */ /* 0x000fe20007ffe0ff */
[----:B------:R3:W5:Y:S01]  /*0530*/  LDG.E R139, [R114.64] ;  /* 0x00000004728b7981 */ /* 0x000762000c1e1900 */
[----:B------:R-:W-:-:S02]  /*0540*/  IADD3 R137, R138, 0x100, RZ ;  /* 0x000001008a897810 */ /* 0x000fc40007ffe0ff */
[----:B------:R-:W-:Y:S02]  /*0550*/  IADD3 R136, R138, 0x200, RZ ;  /* 0x000002008a887810 */ /* 0x000fe40007ffe0ff */
[----:B------:R-:W-:Y:S01]  /*0560*/  ISETP.GE.AND P0, PT, R132, c[0x0][0x164], PT ;  /* 0x0000590084007a0c */ /* 0x000fe20003f06270 */
[----:B-1----:R-:W-:-:S04]  /*0570*/  IMAD.WIDE.U32 R2, R138, R123, c[0x0][0x218] ;  /* 0x000086008a027625 */ /* 0x002fc800078e007b */
[----:B0-----:R-:W-:-:S04]  /*0580*/  IMAD.WIDE.U32 R112, R137, R123, c[0x0][0x218] ;  /* 0x0000860089707625 */ /* 0x001fc800078e007b */
[----:B---3--:R-:W-:Y:S01]  /*0590*/  IMAD.WIDE.U32 R114, R136, R123, c[0x0][0x218] ;  /* 0x0000860088727625 */ /* 0x008fe200078e007b */
        /* <DEDUP_REMOVED lines=26> */
[----:B------:R-:W-:Y:S01]  /*0740*/  CS2R R118, SRZ ;  /* 0x0000000000767805 */ /* 0x000fe2000001ff00 */
[----:B------:R-:W-:Y:S05]  /*0750*/  BRA `(.L_x_4393) ;  /* 0x00000f2000007947 */ /* 0x000fea0003800000 */
.L_x_4392:
[----:B------:R-:W-:Y:S01]  /*0760*/  IADD3 R116, R118, -0x1, RZ ;  /* 0xffffffff76747810 */ /* 0x000fe20007ffe0ff */
[----:B------:R0:W2:Y:S04]  /*0770*/  LDG.E R166, [R120.64] ;  /* 0x0000000478a67981 */ /* 0x0000a8000c1e1900 */
[----:B------:R-:W-:-:S05]  /*0780*/  IMAD R116, R116, c[0x0][0x168], RZ ;  /* 0x00005a0074747a24 */ /* 0x000fca00078e02ff */
[----:B------:R-:W-:-:S04]  /*0790*/  SHF.R.S32.HI R117, RZ, 0x1f, R116 ;  /* 0x0000001fff757819 */ /* 0x000fc80000011474 */
[----:B------:R-:W-:Y:S02]  /*07a0*/  LEA.HI R117, R117, R116, RZ, 0x3 ;  /* 0x0000007475757211 */ /* 0x000fe400078f18ff */
[----:B------:R-:W-:Y:S02]  /*07b0*/  MOV R125, 0x10 ;  /* 0x00000010007d7802 */ /* 0x000fe40000000f00 */
[----:B------:R-:W-:Y:S01]  /*07c0*/  LEA.HI.SX32 R122, R117, R188, 0x1d ;  /* 0x000000bc757a7211 */ /* 0x000fe200078feaff */
[----:B------:R-:W-:-:S04]  /*07d0*/  IMAD.WIDE.U32 R128, R138, R123, c[0x0][0x188] ;  /* 0x000062008a807625 */ /* 0x000fc800078e007b */
[----:B------:R-:W-:Y:S01]  /*07e0*/  IMAD.WIDE.U32 R140, R122, R125, c[0x0][0x208] ;  /* 0x000082007a8c7625 */ /* 0x000fe200078e007d */
[----:B------:R1:W3:Y:S03]  /*07f0*/  LDG.E.128 R116, [R128.64] ;  /* 0x0000000480747981 */ /* 0x0002e6000c1e1d00 */
[----:B------:R-:W-:-:S04]  /*0800*/  IMAD.WIDE.U32 R164, R136, R123, c[0x0][0x188] ;  /* 0x0000620088a47625 */ /* 0x000fc800078e007b */
[----:B------:R-:W-:Y:S01]  /*0810*/  IMAD.WIDE.U32 R130, R137, R123, c[0x0][0x188] ;  /* 0x0000620089827625 */ /* 0x000fe200078e007b */
[----:B------:R-:W4:Y:S04]  /*0820*/  LDG.E.128 R140, [R140.64] ;  /* 0x000000048c8c7981 */ /* 0x000f28000c1e1d00 */
[----:B------:R1:W4:Y:S01]  /*0830*/  LDG.E.128 R156, [R164.64] ;  /* 0x00000004a49c7981 */ /* 0x000322000c1e1d00 */
[----:B------:R-:W-:-:S03]  /*0840*/  IADD3 R152, R122, 0x100, RZ ;  /* 0x000001007a987810 */ /* 0x000fc60007ffe0ff */
[----:B------:R1:W4:Y:S01]  /*0850*/  LDG.E.128 R160, [R130.64+0x10] ;  /* 0x0000100482a07981 */ /* 0x000322000c1e1d00 */
[----:B0-----:R-:W-:Y:S01]  /*0860*/  IADD3 R120, R122, 0x200, RZ ;  /* 0x000002007a787810 */ /* 0x001fe20007ffe0ff */
[-C--:B------:R-:W-:Y:S02]  /*0870*/  IMAD.WIDE.U32 R152, R152, R125.reuse, c[0x0][0x208] ;  /* 0x0000820098987625 */ /* 0x080fe400078e007d */
[----:B------:R1:W4:Y:S02]  /*0880*/  LDG.E.128 R144, [R128.64+0x10] ;  /* 0x0000100480907981 */ /* 0x000324000c1e1d00 */
[----:B------:R-:W-:Y:S02]  /*0890*/  IMAD.WIDE.U32 R120, R120, R125, c[0x0][0x208] ;  /* 0x0000820078787625 */ /* 0x000fe400078e007d */
[----:B------:R-:W4:Y:S04]  /*08a0*/  LDG.E.128 R152, [R152.64] ;  /* 0x0000000498987981 */ /* 0x000f28000c1e1d00 */
[----:B------:R0:W4:Y:S04]  /*08b0*/  LDG.E.128 R124, [R164.64+0x10] ;  /* 0x00001004a47c7981 */ /* 0x000128000c1e1d00 */
[----:B------:R0:W4:Y:S01]  /*08c0*/  LDG.E.128 R148, [R130.64] ;  /* 0x0000000482947981 */ /* 0x000122000c1e1d00 */
[----:B-----5:R-:W-:-:S03]  /*08d0*/  ISETP.GE.AND P3, PT, R139, 0x1, PT ;  /* 0x000000018b00780c */ /* 0x020fc60003f66270 */
[----:B------:R-:W4:Y:S10]  /*08e0*/  LDG.E.128 R120, [R120.64] ;  /* 0x0000000478787981 */ /* 0x000f34000c1e1d00 */
[----:B-1----:R-:W-:-:S05]  /*08f0*/  @P3 IADD3 R128, R139, -0x1, RZ ;  /* 0xffffffff8b803810 */ /* 0x002fca0007ffe0ff */
[----:B------:R-:W-:-:S05]  /*0900*/  @P3 IMAD R128, R128, c[0x0][0x168], RZ ;  /* 0x00005a0080803a24 */ /* 0x000fca00078e02ff */
[----:B------:R-:W-:-:S04]  /*0910*/  @P3 SHF.R.S32.HI R129, RZ, 0x1f, R128 ;  /* 0x0000001fff813819 */ /* 0x000fc80000011480 */
[----:B------:R-:W-:Y:S02]  /*0920*/  @P3 LEA.HI R129, R129, R128, RZ, 0x3 ;  /* 0x0000008081813211 */ /* 0x000fe400078f18ff */
[----:B0-----:R-:W-:Y:S02]  /*0930*/  MOV R130, RZ ;  /* 0x000000ff00827202 */ /* 0x001fe40000000f00 */
[----:B------:R-:W-:Y:S02]  /*0940*/  @P3 LEA.HI.SX32 R130, R129, R188, 0x1d ;  /* 0x000000bc81823211 */ /* 0x000fe400078feaff */
[----:B------:R-:W-:Y:S02]  /*0950*/  MOV R165, 0x8 ;  /* 0x0000000800a57802 */ /* 0x000fe40000000f00 */
[C---:B------:R-:W-:Y:S02]  /*0960*/  IADD3 R128, R130.reuse, 0x100, RZ ;  /* 0x0000010082807810 */ /* 0x040fe40007ffe0ff */
[C---:B------:R-:W-:Y:S01]  /*0970*/  IADD3 R164, R130.reuse, 0x200, RZ ;  /* 0x0000020082a47810 */ /* 0x040fe20007ffe0ff */
[----:B------:R-:W-:-:S04]  /*0980*/  IMAD.WIDE.U32 R130, R130, R165, c[0x0][0x190] ;  /* 0x0000640082827625 */ /* 0x000fc800078e00a5 */
[----:B------:R-:W-:Y:S02]  /*0990*/  IMAD.WIDE.U32 R128, R128, R165, c[0x0][0x190] ;  /* 0x0000640080807625 */ /* 0x000fe400078e00a5 */
[----:B------:R-:W5:Y:S04]  /*09a0*/  LDG.E.64 R130, [R130.64] ;  /* 0x0000000482827981 */ /* 0x000f68000c1e1b00 */
[----:B------:R-:W5:Y:S01]  /*09b0*/  LDG.E.64 R128, [R128.64] ;  /* 0x0000000480807981 */ /* 0x000f62000c1e1b00 */
        /* <DEDUP_REMOVED lines=8> */
[----:B------:R-:W-:Y:S01]  /*0a40*/  ISETP.NE.AND P2, PT, R133, RZ, PT ;  /* 0x000000ff8500720c */ /* 0x000fe20003f45270 */
[----:B------:R-:W-:-:S05]  /*0a50*/  IMAD.WIDE.U32 R164, R164, R165, c[0x0][0x190] ;  /* 0x00006400a4a47625 */ /* 0x000fca00078e00a5 */
[----:B0-----:R0:W5:Y:S01]  /*0a60*/  LDG.E.64 R2, [R164.64] ;  /* 0x00000004a4027981 */ /* 0x001162000c1e1b00 */
[----:B--2---:R-:W-:-:S05]  /*0a70*/  FSEL R186, R166, RZ, !P2 ;  /* 0x000000ffa6ba7208 */ /* 0x004fca0005000000 */
[C---:B---3--:R-:W-:Y:S02]  /*0a80*/  FADD.FTZ R180, -R186.reuse, R117 ;  /* 0x00000075bab47221 */ /* 0x048fe40000010100 */
[C---:B------:R-:W-:Y:S02]  /*0a90*/  FADD.FTZ R116, -R186.reuse, R116 ;  /* 0x00000074ba747221 */ /* 0x040fe40000010100 */
[C---:B------:R-:W-:Y:S01]  /*0aa0*/  FADD.FTZ R118, -R186.reuse, R118 ;  /* 0x00000076ba767221 */ /* 0x040fe20000010100 */
[----:B----4-:R-:W-:Y:S01]  /*0ab0*/  PRMT R117, RZ, 0x5410, R140 ;  /* 0x00005410ff757816 */ /* 0x010fe2000000008c */
[C---:B------:R-:W-:Y:S01]  /*0ac0*/  FADD.FTZ R158, -R186.reuse, R158 ;  /* 0x0000009eba9e7221 */ /* 0x040fe20000010100 */
[----:B------:R-:W-:Y:S01]  /*0ad0*/  PRMT R140, RZ, 0x7610, R140 ;  /* 0x00007610ff8c7816 */ /* 0x000fe2000000008c */
[----:B------:R-:W-:Y:S02]  /*0ae0*/  FMUL.FTZ R181, R135, R116 ;  /* 0x0000007487b57220 */ /* 0x000fe40000410000 */
[----:B------:R-:W-:-:S02]  /*0af0*/  FADD.FTZ R166, -R186, R163 ;  /* 0x000000a3baa67221 */ /* 0x000fc40000010100 */
[C---:B------:R-:W-:Y:S02]  /*0b00*/  FMUL.FTZ R163, R135.reuse, R158 ;  /* 0x0000009e87a37220 */ /* 0x040fe40000410000 */
[----:B------:R-:W-:Y:S02]  /*0b10*/  FMUL.FTZ R158, R48, R117 ;  /* 0x00000075309e7220 */ /* 0x000fe40000410000 */
[C---:B------:R-:W-:Y:S01]  /*0b20*/  FADD.FTZ R178, -R186.reuse, R119 ;  /* 0x00000077bab27221 */ /* 0x040fe20000010100 */
[----:B------:R-:W-:Y:S01]  /*0b30*/  PRMT R119, RZ, 0x5410, R141 ;  /* 0x00005410ff777816 */ /* 0x000fe2000000008d */
[C---:B------:R-:W-:Y:S02]  /*0b40*/  FADD.FTZ R156, -R186.reuse, R156 ;  /* 0x0000009cba9c7221 */ /* 0x040fe40000010100 */
[----:B0-----:R-:W-:Y:S02]  /*0b50*/  FADD.FTZ R164, -R186, R157 ;  /* 0x0000009dbaa47221 */ /* 0x001fe40000010100 */
        /* <DEDUP_REMOVED lines=8> */
[----:B------:R-:W-:-:S02]  /*0be0*/  FMUL.FTZ R165, R135, R156 ;  /* 0x0000009c87a57220 */ /* 0x000fc40000410000 */
[-C--:B------:R-:W-:Y:S02]  /*0bf0*/  FFMA.FTZ R54, R179, R119.reuse, R54 ;  /* 0x00000077b3367223 */ /* 0x080fe40000010036 */
[----:B------:R-:W-:Y:S02]  /*0c00*/  FADD.FTZ R98, R98, R119 ;  /* 0x0000007762627221 */ /* 0x000fe40000010000 */
[----:B------:R-:W-:Y:S02]  /*0c10*/  FMUL.FTZ R156, R50, R119 ;  /* 0x00000077329c7220 */ /* 0x000fe40000410000 */
[----:B------:R-:W-:Y:S02]  /*0c20*/  FADD.FTZ R119, R116, R157 ;  /* 0x0000009d74777221 */ /* 0x000fe40000010000 */
[----:B------:R-:W-:Y:S01]  /*0c30*/  FFMA.FTZ R117, R180, R157, R117 ;  /* 0x0000009db4757223 */ /* 0x000fe20000010075 */
        /* <DEDUP_REMOVED lines=9> */
[----:B------:R-:W-:-:S02]  /*0cd0*/  FMUL.FTZ R155, R51, R182 ;  /* 0x000000b6339b7220 */ /* 0x000fc40000410000 */
[----:B------:R-:W-:Y:S02]  /*0ce0*/  FADD.FTZ R116, R119, R156 ;  /* 0x0000009c77747221 */ /* 0x000fe40000010000 */
[----:B------:R-:W-:Y:S01]  /*0cf0*/  FFMA.FTZ R117, R179, R156, R117 ;  /* 0x0000009cb3757223 */ /* 0x000fe20000010075 */
[----:B------:R-:W-:Y:S01]  /*0d00*/  PRMT R142, RZ, 0x7610, R142 ;  /* 0x00007610ff8e7816 */ /* 0x000fe2000000008e */
[C---:B------:R-:W-:Y:S02]  /*0d10*/  FMUL.FTZ R169, R135.reuse, R160 ;  /* 0x000000a087a97220 */ /* 0x040fe40000410000 */
[C---:B------:R-:W-:Y:S01]  /*0d20*/  FMUL.FTZ R160, R135.reuse, R154 ;  /* 0x0000009a87a07220 */ /* 0x040fe20000410000 */
        /* <DEDUP_REMOVED lines=17> */
[----:B------:R-:W-:Y:S02]  /*0e40*/  FFMA.FTZ R117, R177, R154, R117 ;  /* 0x0000009ab1757223 */ /* 0x000fe40000010075 */
[C---:B------:R-:W-:Y:S02]  /*0e50*/  FMUL.FTZ R167, R135.reuse, R162 ;  /* 0x000000a287a77220 */ /* 0x040fe40000410000 */
[----:B------:R-:W-:Y:S02]  /*0e60*/  FMUL.FTZ R162, R135, R152 ;  /* 0x0000009887a27220 */ /* 0x000fe40000410000 */
[----:B------:R-:W-:-:S02]  /*0e70*/  FADD.FTZ R174, -R186, R147 ;  /* 0x00000093baae7221 */ /* 0x000fc40000010100 */
[----:B------:R-:W-:Y:S02]  /*0e80*/  FMUL.FTZ R175, R135, R146 ;  /* 0x0000009287af7220 */ /* 0x000fe40000410000 */
[----:B------:R-:W-:Y:S02]  /*0e90*/  FMUL.FTZ R152, R46, R183 ;  /* 0x000000b72e987220 */ /* 0x000fe40000410000 */
[----:B------:R-:W-:Y:S02]  /*0ea0*/  FADD.FTZ R119, R116, R153 ;  /* 0x0000009974777221 */ /* 0x000fe40000010000 */
[----:B------:R-:W-:Y:S02]  /*0eb0*/  FFMA.FTZ R117, R176, R153, R117 ;  /* 0x00000099b0757223 */ /* 0x000fe40000010075 */
[C---:B------:R-:W-:Y:S02]  /*0ec0*/  FADD.FTZ R150, -R186.reuse, R150 ;  /* 0x00000096ba967221 */ /* 0x040fe40000010100 */
[----:B------:R-:W-:-:S02]  /*0ed0*/  FADD.FTZ R170, -R186, R151 ;  /* 0x00000097baaa7221 */ /* 0x000fc40000010100 */
[----:B------:R-:W-:Y:S02]  /*0ee0*/  FADD.FTZ R148, -R186, R148 ;  /* 0x00000094ba947221 */ /* 0x000fe40000010100 */
[----:B------:R-:W-:Y:S02]  /*0ef0*/  FMUL.FTZ R174, R135, R174 ;  /* 0x000000ae87ae7220 */ /* 0x000fe40000410000 */
[----:B------:R-:W-:Y:S02]  /*0f00*/  FMUL.FTZ R151, R47, R184 ;  /* 0x000000b82f977220 */ /* 0x000fe40000410000 */
[----:B------:R-:W-:Y:S02]  /*0f10*/  FADD.FTZ R116, R119, R152 ;  /* 0x0000009877747221 */ /* 0x000fe40000010000 */
[----:B------:R-:W-:Y:S02]  /*0f20*/  FFMA.FTZ R117, R175, R152, R117 ;  /* 0x00000098af757223 */ /* 0x000fe40000010075 */
[----:B------:R-:W-:-:S02]  /*0f30*/  FMUL.FTZ R171, R135, R150 ;  /* 0x0000009687ab7220 */ /* 0x000fc40000410000 */
        /* <DEDUP_REMOVED lines=18> */
[----:B------:R-:W-:Y:S02]  /*1060*/  FADD.FTZ R119, R116, R147 ;  /* 0x0000009374777221 */ /* 0x000fe40000010000 */
[----:B------:R-:W-:Y:S02]  /*1070*/  FFMA.FTZ R117, R170, R147, R117 ;  /* 0x00000093aa757223 */ /* 0x000fe40000010075 */
[----:B------:R-:W-:Y:S02]  /*1080*/  FFMA.FTZ R62, R171, R145, R62 ;  /* 0x00000091ab3e7223 */ /* 0x000fe4000001003e */
[----:B------:R-:W-:Y:S02]  /*1090*/  FADD.FTZ R90, R90, R145 ;  /* 0x000000915a5a7221 */ /* 0x000fe40000010000 */
[----:B------:R-:W-:Y:S02]  /*10a0*/  FMUL.FTZ R168, R135, R168 ;  /* 0x000000a887a87220 */ /* 0x000fe40000410000 */
[----:B------:R-:W-:-:S02]  /*10b0*/  FMUL.FTZ R145, R37, R192 ;  /* 0x000000c025917220 */ /* 0x000fc40000410000 */
[----:B------:R-:W-:Y:S02]  /*10c0*/  FADD.FTZ R116, R119, R146 ;  /* 0x0000009277747221 */ /* 0x000fe40000010000 */
[----:B------:R-:W-:Y:S02]  /*10d0*/  FFMA.FTZ R117, R169, R146, R117 ;  /* 0x00000092a9757223 */ /* 0x000fe40000010075 */
[----:B------:R-:W-:Y:S02]  /*10e0*/  FMUL.FTZ R144, R38, R187 ;  /* 0x000000bb26907220 */ /* 0x000fe40000410000 */
[----:B------:R-:W-:Y:S02]  /*10f0*/  FADD.FTZ R119, R116, R145 ;  /* 0x0000009174777221 */ /* 0x000fe40000010000 */
[----:B------:R-:W-:Y:S01]  /*1100*/  FFMA.FTZ R117, R168, R145, R117 ;  /* 0x00000091a8757223 */ /* 0x000fe20000010075 */
[----:B------:R-:W-:Y:S01]  /*1110*/  PRMT R189, RZ, 0x5410, R120 ;  /* 0x00005410ffbd7816 */ /* 0x000fe20000000078 */
[----:B------:R-:W-:-:S02]  /*1120*/  FFMA.FTZ R60, R173, R143, R60 ;  /* 0x0000008fad3c7223 */ /* 0x000fc4000001003c */
[----:B------:R-:W-:Y:S02]  /*1130*/  FADD.FTZ R88, R88, R143 ;  /* 0x0000008f58587221 */ /* 0x000fe40000010000 */
[----:B------:R-:W-:Y:S02]  /*1140*/  FMUL.FTZ R166, R135, R166 ;  /* 0x000000a687a67220 */ /* 0x000fe40000410000 */
[----:B------:R-:W-:Y:S02]  /*1150*/  FMUL.FTZ R143, R39, R194 ;  /* 0x000000c2278f7220 */ /* 0x000fe40000410000 */
[----:B------:R-:W-:Y:S02]  /*1160*/  FADD.FTZ R116, R119, R144 ;  /* 0x0000009077747221 */ /* 0x000fe40000010000 */
[----:B------:R-:W-:Y:S01]  /*1170*/  FFMA.FTZ R117, R167, R144, R117 ;  /* 0x00000090a7757223 */ /* 0x000fe20000010075 */
[----:B------:R-:W-:Y:S01]  /*1180*/  PRMT R120, RZ, 0x7610, R120 ;  /* 0x00007610ff787816 */ /* 0x000fe20000000078 */
[----:B------:R-:W-:-:S02]  /*1190*/  FADD.FTZ R93, R93, R142 ;  /* 0x0000008e5d5d7221 */ /* 0x000fc40000010000 */
[----:B------:R-:W-:Y:S02]  /*11a0*/  FFMA.FTZ R57, R176, R142, R57 ;  /* 0x0000008eb0397223 */ /* 0x000fe40000010039 */
        /* <DEDUP_REMOVED lines=9> */
[----:B------:R-:W-:Y:S01]  /*1240*/  FFMA.FTZ R117, R165, R142, R117 ;  /* 0x0000008ea5757223 */ /* 0x000fe20000010075 */
[----:B-1----:R-:W-:Y:S01]  /*1250*/  PRMT R114, RZ, 0x7610, R121 ;  /* 0x00007610ff727816 */ /* 0x002fe20000000079 */
[----:B------:R-:W-:Y:S02]  /*1260*/  FADD.FTZ R124, -R186, R124 ;  /* 0x0000007cba7c7221 */ /* 0x000fe40000010100 */
[----:B------:R-:W-:-:S02]  /*1270*/  FFMA.FTZ R53, R180, R140, R53 ;  /* 0x0000008cb4357223 */ /* 0x000fc40000010035 */
[----:B------:R-:W-:Y:S02]  /*1280*/  FADD.FTZ R97, R97, R140 ;  /* 0x0000008c61617221 */ /* 0x000fe40000010000 */
[----:B------:R-:W-:Y:S02]  /*1290*/  FMUL.FTZ R140, R34, R191 ;  /* 0x000000bf228c7220 */ /* 0x000fe40000410000 */
[----:B------:R-:W-:Y:S02]  /*12a0*/  FADD.FTZ R119, R116, R141 ;  /* 0x0000008d74777221 */ /* 0x000fe40000010000 */
[----:B------:R-:W-:Y:S01]  /*12b0*/  FFMA.FTZ R117, R164, R141, R117 ;  /* 0x0000008da4757223 */ /* 0x000fe20000010075 */
[----:B------:R-:W-:Y:S01]  /*12c0*/  PRMT R115, RZ, 0x5410, R122 ;  /* 0x00005410ff737816 */ /* 0x000fe2000000007a */
[----:B------:R-:W-:Y:S02]  /*12d0*/  FADD.FTZ R94, R94, R183 ;  /* 0x000000b75e5e7221 */ /* 0x000fe40000010000 */
[----:B------:R-:W-:-:S02]  /*12e0*/  FFMA.FTZ R58, R175, R183, R58 ;  /* 0x000000b7af3a7223 */ /* 0x000fc4000001003a */
[----:B------:R-:W-:Y:S02]  /*12f0*/  FMUL.FTZ R161, R135, R124 ;  /* 0x0000007c87a17220 */ /* 0x000fe40000410000 */
[-C--:B------:R-:W-:Y:S02]  /*1300*/  FFMA.FTZ R71, R162, R114.reuse, R71 ;  /* 0x00000072a2477223 */ /* 0x080fe40000010047 */
[----:B------:R-:W-:Y:S02]  /*1310*/  FADD.FTZ R83, R83, R114 ;  /* 0x0000007253537221 */ /* 0x000fe40000010000 */
[----:B------:R-:W-:Y:S02]  /*1320*/  FMUL.FTZ R183, R35, R114 ;  /* 0x0000007223b77220 */ /* 0x000fe40000410000 */
[----:B------:R-:W-:Y:S02]  /*1330*/  FADD.FTZ R114, R119, R140 ;  /* 0x0000008c77727221 */ /* 0x000fe40000010000 */
[----:B------:R-:W-:Y:S01]  /*1340*/  FFMA.FTZ R117, R163, R140, R117 ;  /* 0x0000008ca3757223 */ /* 0x000fe20000010075 */
[----:B------:R-:W-:Y:S01]  /*1350*/  PRMT R122, RZ, 0x7610, R122 ;  /* 0x00007610ff7a7816 */ /* 0x000fe2000000007a */
[----:B------:R-:W-:-:S02]  /*1360*/  FFMA.FTZ R55, R178, R182, R55 ;  /* 0x000000b6b2377223 */ /* 0x000fc40000010037 */
[----:B------:R-:W-:Y:S02]  /*1370*/  FADD.FTZ R99, R99, R182 ;  /* 0x000000b663637221 */ /* 0x000fe40000010000 */
[----:B------:R-:W-:Y:S02]  /*1380*/  FADD.FTZ R126, -R186, R126 ;  /* 0x0000007eba7e7221 */ /* 0x000fe40000010100 */
[----:B------:R-:W-:Y:S02]  /*1390*/  FADD.FTZ R76, R76, R115 ;  /* 0x000000734c4c7221 */ /* 0x000fe40000010000 */
[-C--:B------:R-:W-:Y:S02]  /*13a0*/  FFMA.FTZ R72, R161, R115.reuse, R72 ;  /* 0x00000073a1487223 */ /* 0x080fe40000010048 */
[----:B------:R-:W-:Y:S02]  /*13b0*/  FMUL.FTZ R182, R28, R115 ;  /* 0x000000731cb67220 */ /* 0x000fe40000410000 */
[----:B------:R-:W-:-:S02]  /*13c0*/  FADD.FTZ R115, R114, R183 ;  /* 0x000000b772737221 */ /* 0x000fc40000010000 */
[----:B------:R-:W-:Y:S01]  /*13d0*/  FFMA.FTZ R117, R162, R183, R117 ;  /* 0x000000b7a2757223 */ /* 0x000fe20000010075 */
[----:B------:R-:W-:Y:S01]  /*13e0*/  PRMT R113, RZ, 0x5410, R123 ;  /* 0x00005410ff717816 */ /* 0x000fe2000000007b */
[----:B------:R-:W-:Y:S02]  /*13f0*/  FMUL.FTZ R159, R135, R126 ;  /* 0x0000007e879f7220 */ /* 0x000fe40000410000 */
[----:B------:R-:W-:Y:S02]  /*1400*/  FADD.FTZ R84, R84, R185 ;  /* 0x000000b954547221 */ /* 0x000fe40000010000 */
[----:B------:R-:W-:Y:S02]  /*1410*/  FFMA.FTZ R64, R169, R185, R64 ;  /* 0x000000b9a9407223 */ /* 0x000fe40000010040 */
[----:B------:R-:W-:Y:S02]  /*1420*/  FMUL.FTZ R185, R29, R122 ;  /* 0x0000007a1db97220 */ /* 0x000fe40000410000 */
[----:B------:R-:W-:-:S02]  /*1430*/  FADD.FTZ R114, R115, R182 ;  /* 0x000000b673727221 */ /* 0x000fc40000010000 */
[----:B------:R-:W-:Y:S01]  /*1440*/  FFMA.FTZ R117, R161, R182, R117 ;  /* 0x000000b6a1757223 */ /* 0x000fe20000010075 */
[----:B------:R-:W-:Y:S01]  /*1450*/  PRMT R112, RZ, 0x7610, R123 ;  /* 0x00007610ff707816 */ /* 0x000fe2000000007b */
[----:B------:R-:W-:Y:S02]  /*1460*/  FADD.FTZ R95, R95, R184 ;  /* 0x000000b85f5f7221 */ /* 0x000fe40000010000 */
[----:B------:R-:W-:Y:S02]  /*1470*/  FFMA.FTZ R59, R174, R184, R59 ;  /* 0x000000b8ae3b7223 */ /* 0x000fe4000001003b */
[----:B------:R-:W-:Y:S02]  /*1480*/  FADD.FTZ R78, R78, R113 ;  /* 0x000000714e4e7221 */ /* 0x000fe40000010000 */
[-C--:B------:R-:W-:Y:S02]  /*1490*/  FFMA.FTZ R74, R159, R113.reuse, R74 ;  /* 0x000000719f4a7223 */ /* 0x080fe4000001004a */
[----:B------:R-:W-:-:S02]  /*14a0*/  FMUL.FTZ R184, R30, R113 ;  /* 0x000000711eb87220 */ /* 0x000fc40000410000 */
[----:B------:R-:W-:Y:S02]  /*14b0*/  FADD.FTZ R186, -R186, R127 ;  /* 0x0000007fbaba7221 */ /* 0x000fe40000010100 */
        /* <DEDUP_REMOVED lines=28> */
.L_x_4393:
[----:B------:R-:W-:Y:S05]  /*1680*/  BSYNC B0 ;  /* 0x0000000000007941 */ /* 0x000fea0003800000 */
.L_x_4391:
[----:B------:R-:W-:Y:S01]  /*1690*/  LOP3.LUT P3, RZ, R134, 0xff, RZ, 0xc0, !PT ;  /* 0x000000ff86ff7812 */ /* 0x000fe2000786c0ff */
[----:B-1---5:R-:W-:Y:S01]  /*16a0*/  IMAD.MOV.U32 R112, RZ, RZ, R130 ;  /* 0x000000ffff707224 */ /* 0x022fe200078e0082 */
[----:B------:R-:W-:-:S02]  /*16b0*/  SHF.R.U32.HI R114, RZ, 0x5, R0 ;  /* 0x00000005ff727819 */ /* 0x000fc40000011600 */
[----:B------:R-:W-:Y:S02]  /*16c0*/  MOV R113, R128 ;  /* 0x0000008000717202 */ /* 0x000fe40000000f00 */
[----:B------:R-:W-:Y:S02]  /*16d0*/  MOV R115, R2 ;  /* 0x0000000200737202 */ /* 0x000fe40000000f00 */
[----:B------:R-:W-:Y:S02]  /*16e0*/  LOP3.LUT R188, R114, 0x7fffff8, RZ, 0xc0, !PT ;  /* 0x07fffff872bc7812 */ /* 0x000fe400078ec0ff */
[----:B------:R-:W-:Y:S02]  /*16f0*/  LOP3.LUT P2, RZ, R0, 0x1f, RZ, 0xc0, !PT ;  /* 0x0000001f00ff7812 */ /* 0x000fe4000784c0ff */
[----:B------:R-:W-:Y:S02]  /*1700*/  PRMT R194, R112, 0x7610, R194 ;  /* 0x0000761070c27816 */ /* 0x000fe400000000c2 */
[----:B------:R-:W-:-:S02]  /*1710*/  PRMT R190, R113, 0x7610, R190 ;  /* 0x0000761071be7816 */ /* 0x000fc400000000be */
[----:B------:R-:W-:Y:S02]  /*1720*/  PRMT R202, R115, 0x7610, R202 ;  /* 0x0000761073ca7816 */ /* 0x000fe400000000ca */
[----:B------:R-:W-:Y:S01]  /*1730*/  @!P3 IADD3 R188, R188, 0x8, RZ ;  /* 0x00000008bcbcb810 */ /* 0x000fe20007ffe0ff */
[----:B------:R-:W-:Y:S05]  /*1740*/  BRA.DIV ~URZ, `(.L_x_4394) ;  /* 0x000023827f007947 */ /* 0x000fea000b800000 */
[----:B------:R0:W1:Y:S02]  /*1750*/  SHFL.DOWN PT, R115, R118, 0x10, 0x1f ;  /* 0x0a001f0076737f89 */ /* 0x00006400000e0000 */
.L_x_4445:
        /* <DEDUP_REMOVED lines=18> */
.L_x_4446:
[----:B------:R-:W-:Y:S01]  /*1880*/  @!P2 LOP3.LUT R113, R114, 0x7, RZ, 0xc0, !PT ;  /* 0x000000077271a812 */ /* 0x000fe200078ec0ff */
[----:B--2---:R-:W-:Y:S01]  /*1890*/  FADD.FTZ R192, R120, R117 ;  /* 0x0000007578c07221 */ /* 0x004fe20000010000 */
[----:B------:R-:W-:Y:S01]  /*18a0*/  WARPSYNC 0xffffffff ;  /* 0xffffffff00007948 */ /* 0x000fe20003800000 */
[----:B0-----:R-:W-:Y:S01]  /*18b0*/  FADD.FTZ R193, R112, R119 ;  /* 0x0000007770c17221 */ /* 0x001fe20000010000 */
        /* <DEDUP_REMOVED lines=10> */
[----:B------:R-:W0:Y:S04]  /*1960*/  LDS.128 R112, [R188.X8+0x6000] ;  /* 0x00600000bc707984 */ /* 0x000e280000008c00 */
[----:B-1----:R-:W1:Y:S04]  /*1970*/  LDS.128 R116, [R188.X8+0x6010] ;  /* 0x00601000bc747984 */ /* 0x002e680000008c00 */
[----:B------:R-:W2:Y:S04]  /*1980*/  LDS.128 R120, [R188.X8+0x6020] ;  /* 0x00602000bc787984 */ /* 0x000ea80000008c00 */
[----:B------:R-:W3:Y:S01]  /*1990*/  LDS.128 R124, [R188.X8+0x6030] ;  /* 0x00603000bc7c7984 */ /* 0x000ee20000008c00 */
[----:B0-----:R-:W-:-:S02]  /*19a0*/  FADD.FTZ R191, RZ, R112 ;  /* 0x00000070ffbf7221 */ /* 0x001fc40000010000 */
[----:B------:R-:W-:Y:S01]  /*19b0*/  FADD.FTZ R112, RZ, R113 ;  /* 0x00000071ff707221 */ /* 0x000fe20000010000 */
[----:B------:R-:W-:Y:S01]  /*19c0*/  @!P1 FSEL R113, R24, RZ, P4 ;  /* 0x000000ff18719208 */ /* 0x000fe20002000000 */
        /* <DEDUP_REMOVED lines=25> */
.L_x_4397:
[----:B------:R-:W-:Y:S05]  /*1b60*/  BSYNC B0 ;  /* 0x0000000000007941 */ /* 0x000fea0003800000 */
.L_x_4396:
        /* <DEDUP_REMOVED lines=13> */
.L_x_4399:
[----:B------:R-:W-:Y:S05]  /*1c40*/  BSYNC B0 ;  /* 0x0000000000007941 */ /* 0x000fea0003800000 */
.L_x_4398:
        /* <DEDUP_REMOVED lines=15> */
.L_x_4401:
[----:B------:R-:W-:Y:S05]  /*1d40*/  BSYNC B0 ;  /* 0x0000000000007941 */ /* 0x000fea0003800000 */
.L_x_4400:
        /* <DEDUP_REMOVED lines=15> */
.L_x_4403:
[----:B------:R-:W-:Y:S05]  /*1e40*/  BSYNC B0 ;  /* 0x0000000000007941 */ /* 0x000fea0003800000 */
.L_x_4402:
        /* <DEDUP_REMOVED lines=15> */
.L_x_4405:
[----:B------:R-:W-:Y:S05]  /*1f40*/  BSYNC B0 ;  /* 0x0000000000007941 */ /* 0x000fea0003800000 */
.L_x_4404:
        /* <DEDUP_REMOVED lines=15> */
.L_x_4407:
[----:B------:R-:W-:Y:S05]  /*2040*/  BSYNC B0 ;  /* 0x0000000000007941 */ /* 0x000fea0003800000 */
.L_x_4406:
        /* <DEDUP_REMOVED lines=15> */
.L_x_4409:
[----:B------:R-:W-:Y:S05]  /*2140*/  BSYNC B0 ;  /* 0x0000000000007941 */ /* 0x000fea0003800000 */
.L_x_4408:
        /* <DEDUP_REMOVED lines=15> */
.L_x_4411:
[----:B------:R-:W-:Y:S05]  /*2240*/  BSYNC B0 ;  /* 0x0000000000007941 */ /* 0x000fea0003800000 */
.L_x_4410:
        /* <DEDUP_REMOVED lines=15> */
.L_x_4413:
[----:B------:R-:W-:Y:S05]  /*2340*/  BSYNC B0 ;  /* 0x0000000000007941 */ /* 0x000fea0003800000 */
.L_x_4412:
        /* <DEDUP_REMOVED lines=15> */
.L_x_4415:
[----:B------:R-:W-:Y:S05]  /*2440*/  BSYNC B0 ;  /* 0x0000000000007941 */ /* 0x000fea0003800000 */
.L_x_4414:
        /* <DEDUP_REMOVED lines=15> */
.L_x_4417:
[----:B------:R-:W-:Y:S05]  /*2540*/  BSYNC B0 ;  /* 0x0000000000007941 */ /* 0x000fea0003800000 */
.L_x_4416:
        /* <DEDUP_REMOVED lines=15> */
.L_x_4419:
[----:B------:R-:W-:Y:S05]  /*2640*/  BSYNC B0 ;  /* 0x0000000000007941 */ /* 0x000fea0003800000 */
.L_x_4418:
        /* <DEDUP_REMOVED lines=15> */
.L_x_4421:
[----:B------:R-:W-:Y:S05]  /*2740*/  BSYNC B0 ;  /* 0x0000000000007941 */ /* 0x000fea0003800000 */
.L_x_4420:
[----:B------:R-:W-:Y:S01]  /*2750*/  @P2 FSEL R200, R118, RZ, P5 ;  /* 0x000000ff76c82208 */ /* 0x000fe20002800000 */
[----:B------:R-:W-:Y:S01]  /*2760*/  @P2 FMUL.FTZ R118, R191, c[0x0][0x1ec] ;  /* 0x00007b00bf762a20 */ /* 0x000fe20000410000 */
[----:B------:R-:W-:Y:S01]  /*2770*/  @!P1 ISETP.NE.AND.EX P4, PT, RZ, c[0x0][0x21c], PT, P4 ;  /* 0x00008700ff009a0c */ /* 0x000fe20003f85340 */
[----:B------:R-:W-:Y:S01]  /*2780*/  BSSY B0, `(.L_x_4422) ;  /* 0x000000d000007945 */ /* 0x000fe20003800000 */
[----:B------:R-:W-:Y:S01]  /*2790*/  @!P1 ISETP.NE.U32.AND P6, PT, RZ, c[0x0][0x218], PT ;  /* 0x00008600ff009a0c */ /* 0x000fe20003fc5070 */
[----:B------:R-:W-:Y:S01]  /*27a0*/  @P2 FMUL.FTZ R118, R118, c[0x0][0x1e8] ;  /* 0x00007a0076762a20 */ /* 0x000fe20000410000 */
[----:B------:R-:W-:Y:S02]  /*27b0*/  @P2 LOP3.LUT P5, RZ, R129, 0xff, RZ, 0xc0, !PT ;  /* 0x000000ff81ff2812 */ /* 0x000fe400078ac0ff */
[----:B------:R-:W-:Y:S02]  /*27c0*/  @P2 IADD3 R139, R139, -0x1, RZ ;  /* 0xffffffff8b8b2810 */ /* 0x000fe40007ffe0ff */
        /* <DEDUP_REMOVED lines=8> */
.L_x_4423:
[----:B------:R-:W-:Y:S05]  /*2850*/  BSYNC B0 ;  /* 0x0000000000007941 */ /* 0x000fea0003800000 */
.L_x_4422:
[----:B------:R-:W-:Y:S01]  /*2860*/  @P2 FSEL R203, R118, RZ, P5 ;  /* 0x000000ff76cb2208 */ /* 0x000fe20002800000 */
[----:B------:R-:W-:Y:S01]  /*2870*/  @P2 FMUL.FTZ R118, R194, c[0x0][0x1ec] ;  /* 0x00007b00c2762a20 */ /* 0x000fe20000410000 */
[----:B------:R-:W-:Y:S01]  /*2880*/  @!P1 ISETP.NE.AND.EX P6, PT, RZ, c[0x0][0x21c], PT, P6 ;  /* 0x00008700ff009a0c */ /* 0x000fe20003fc5360 */
[----:B------:R-:W-:Y:S01]  /*2890*/  BSSY B0, `(.L_x_4424) ;  /* 0x000000d000007945 */ /* 0x000fe20003800000 */
[----:B------:R-:W-:Y:S01]  /*28a0*/  @P2 IMAD R121, R139, c[0x0][0x168], RZ ;  /* 0x00005a008b792a24 */ /* 0x000fe200078e02ff */
        /* <DEDUP_REMOVED lines=11> */
.L_x_4425:
[----:B------:R-:W-:Y:S05]  /*2960*/  BSYNC B0 ;  /* 0x0000000000007941 */ /* 0x000fea0003800000 */
.L_x_4424:
        /* <DEDUP_REMOVED lines=19> */
.L_x_4427:
[----:B------:R-:W-:Y:S05]  /*2aa0*/  BSYNC B0 ;  /* 0x0000000000007941 */ /* 0x000fea0003800000 */
.L_x_4426:
        /* <DEDUP_REMOVED lines=15> */
[----:B------:R-:W-:Y:S02]  /*2ba0*/  @P2 F2FP.BF16.PACK_AB R122, RZ, R122 ;  /* 0x0000007aff7a223e */ /* 0x000fe400000010ff */
[----:B------:R-:W-:Y:S01]  /*2bb0*/  SEL R112, R123, R104, P4 ;  /* 0x000000687b707207 */ /* 0x000fe20002000000 */
[----:B------:R-:W-:Y:S01]  /*2bc0*/  @P3 STG.E.128 [R120.64], R116 ;  /* 0x0000007478003986 */ /* 0x000fe2000c101d04 */
[----:B------:R-:W-:Y:S02]  /*2bd0*/  SEL R113, R124, R105, P4 ;  /* 0x000000697c717207 */ /* 0x000fe40002000000 */
[----:B------:R-:W-:Y:S02]  /*2be0*/  SEL R114, R189, R106, P4 ;  /* 0x0000006abd727207 */ /* 0x000fe40002000000 */
[----:B------:R-:W-:Y:S02]  /*2bf0*/  SEL R115, R190, R107, P4 ;  /* 0x0000006bbe737207 */ /* 0x000fe40002000000 */
[----:B------:R-:W-:-:S02]  /*2c00*/  @P2 F2FP.BF16.PACK_AB R125, RZ, R125 ;  /* 0x0000007dff7d223e */ /* 0x000fc400000010ff */
[----:B------:R-:W-:Y:S01]  /*2c10*/  @P2 PRMT R109, R122, 0x7610, R109 ;  /* 0x000076107a6d2816 */ /* 0x000fe2000000006d */
[----:B------:R0:W-:Y:S01]  /*2c20*/  @P3 STG.E.128 [R120.64+0x10], R112 ;  /* 0x0000107078003986 */ /* 0x0001e2000c101d04 */
[----:B------:R-:W-:Y:S02]  /*2c30*/  @P2 F2FP.BF16.PACK_AB R130, RZ, R130 ;  /* 0x00000082ff82223e */ /* 0x000fe400000010ff */
[----:B------:R-:W-:Y:S02]  /*2c40*/  @P2 F2FP.BF16.PACK_AB R192, RZ, R192 ;  /* 0x000000c0ffc0223e */ /* 0x000fe400000010ff */
[----:B------:R-:W-:Y:S02]  /*2c50*/  @P2 PRMT R109, R109, 0x5410, R125 ;  /* 0x000054106d6d2816 */ /* 0x000fe4000000007d */
[----:B------:R-:W-:Y:S02]  /*2c60*/  @P2 MOV R125, 0x10 ;  /* 0x00000010007d2802 */ /* 0x000fe40000000f00 */
[----:B------:R-:W-:-:S02]  /*2c70*/  @P2 PRMT R110, R130, 0x7610, R110 ;  /* 0x00007610826e2816 */ /* 0x000fc4000000006e */
[----:B------:R-:W-:Y:S01]  /*2c80*/  @P2 F2FP.BF16.PACK_AB R193, RZ, R193 ;  /* 0x000000c1ffc1223e */ /* 0x000fe200000010ff */
[----:B------:R-:W-:Y:S01]  /*2c90*/  @P2 IMAD.WIDE.U32 R122, R128, R125, c[0x0][0x248] ;  /* 0x00009200807a2625 */ /* 0x000fe200078e007d */
[----:B------:R-:W-:Y:S02]  /*2ca0*/  @P2 F2FP.BF16.PACK_AB R196, RZ, R196 ;  /* 0x000000c4ffc4223e */ /* 0x000fe400000010ff */
        /* <DEDUP_REMOVED lines=45> */
.L_x_4429:
[----:B------:R-:W-:Y:S05]  /*2f80*/  BSYNC B0 ;  /* 0x0000000000007941 */ /* 0x000fea0003800000 */
.L_x_4428:
[----:B------:R-:W-:Y:S01]  /*2f90*/  @P2 FMUL.FTZ R118, R119, c[0x0][0x1ec] ;  /* 0x00007b0077762a20 */ /* 0x000fe20000410000 */
[----:B------:R-:W-:Y:S01]  /*2fa0*/  @!P1 ISETP.NE.U32.AND P6, PT, RZ, c[0x0][0x218], PT ;  /* 0x00008600ff009a0c */ /* 0x000fe20003fc5070 */
[----:B------:R-:W-:Y:S01]  /*2fb0*/  @P2 IMAD.WIDE.U32 R116, R116, R121, c[0x0][0x248] ;  /* 0x0000920074742625 */ /* 0x000fe200078e0079 */
[----:B------:R-:W-:Y:S01]  /*2fc0*/  @P2 F2FP.BF16.PACK_AB R120, RZ, R120 ;  /* 0x00000078ff78223e */ /* 0x000fe200000010ff */
[----:B------:R-:W-:Y:S01]  /*2fd0*/  BSSY B0, `(.L_x_4430) ;  /* 0x0000017000007945 */ /* 0x000fe20003800000 */
[----:B------:R-:W-:Y:S01]  /*2fe0*/  @P2 PRMT R111, R205, 0x7610, R111 ;  /* 0x00007610cd6f2816 */ /* 0x000fe2000000006f */
[----:B------:R-:W-:Y:S01]  /*2ff0*/  @P2 FMUL.FTZ R118, R118, c[0x0][0x1e8] ;  /* 0x00007a0076762a20 */ /* 0x000fe20000410000 */
[----:B------:R-:W-:Y:S01]  /*3000*/  @!P1 ISETP.NE.AND.EX P6, PT, RZ, c[0x0][0x21c], PT, P6 ;  /* 0x00008700ff009a0c */ /* 0x000fe20003fc5360 */
[----:B------:R0:W-:Y:S01]  /*3010*/  @P3 STG.E.128 [R124.64+0x10], R112 ;  /* 0x000010707c003986 */ /* 0x0001e2000c101d04 */
[----:B------:R-:W-:Y:S02]  /*3020*/  @P2 PRMT R111, R111, 0x5410, R120 ;  /* 0x000054106f6f2816 */ /* 0x000fe40000000078 */
[----:B------:R-:W-:-:S02]  /*3030*/  @P2 FSEL R118, R118, RZ, P5 ;  /* 0x000000ff76762208 */ /* 0x000fc40002800000 */
[----:B------:R-:W-:Y:S01]  /*3040*/  @!P1 ISETP.NE.U32.AND P5, PT, RZ, c[0x0][0x218], PT ;  /* 0x00008600ff009a0c */ /* 0x000fe20003fa5070 */
[----:B------:R1:W-:Y:S01]  /*3050*/  @P2 STG.E.128 [R116.64], R108 ;  /* 0x0000006c74002986 */ /* 0x0003e2000c101d04 */
[----:B------:R-:W-:Y:S02]  /*3060*/  @!P1 FSEL R120, R9, RZ, P6 ;  /* 0x000000ff09789208 */ /* 0x000fe40003000000 */
[----:B------:R-:W-:Y:S02]  /*3070*/  @!P1 ISETP.NE.U32.AND P6, PT, RZ, c[0x0][0x218], PT ;  /* 0x00008600ff009a0c */ /* 0x000fe40003fc5070 */
[----:B------:R-:W-:Y:S02]  /*3080*/  @!P1 ISETP.NE.AND.EX P5, PT, RZ, c[0x0][0x21c], PT, P5 ;  /* 0x00008700ff009a0c */ /* 0x000fe40003fa5350 */
[----:B------:R-:W-:Y:S02]  /*3090*/  @!P1 ISETP.NE.AND.EX P6, PT, RZ, c[0x0][0x21c], PT, P6 ;  /* 0x00008700ff009a0c */ /* 0x000fe40003fc5360 */
[----:B0-----:R-:W-:-:S02]  /*30a0*/  @!P1 FSEL R113, R10, RZ, P5 ;  /* 0x000000ff0a719208 */ /* 0x001fc40002800000 */
[----:B------:R-:W-:Y:S02]  /*30b0*/  @P2 LOP3.LUT P5, RZ, R2, 0xff00, RZ, 0xc0, !PT ;  /* 0x0000ff0002ff2812 */ /* 0x000fe400078ac0ff */
[----:B-1----:R-:W-:Y:S01]  /*30c0*/  @!P1 FSEL R116, R11, RZ, P6 ;  /* 0x000000ff0b749208 */ /* 0x002fe20003000000 */
[----:B------:R-:W-:Y:S05]  /*30d0*/  @!P1 BRA `(.L_x_4431) ;  /* 0x0000006000009947 */ /* 0x000fea0003800000 */
[----:B------:R-:W-:Y:S01]  /*30e0*/  ISETP.NE.U32.AND P6, PT, RZ, c[0x0][0x218], PT ;  /* 0x00008600ff007a0c */ /* 0x000fe20003fc5070 */
[----:B------:R-:W-:-:S03]  /*30f0*/  FFMA.FTZ R112, R164, R127, R126 ;  /* 0x0000007fa4707223 */ /* 0x000fc6000001007e */
[----:B------:R-:W-:Y:S01]  /*3100*/  ISETP.NE.AND.EX P6, PT, RZ, c[0x0][0x21c], PT, P6 ;  /* 0x00008700ff007a0c */ /* 0x000fe20003fc5360 */
[----:B------:R-:W-:-:S04]  /*3110*/  FADD.FTZ R112, R141, -R112 ;  /* 0x800000708d707221 */ /* 0x000fc80000010000 */
[----:B------:R-:W-:-:S08]  /*3120*/  FMUL.FTZ R120, R135, R112 ;  /* 0x0000007087787220 */ /* 0x000fd00000410000 */
[----:B------:R-:W-:Y:S02]  /*3130*/  @P6 FADD.FTZ R120, R9, R120 ;  /* 0x0000007809786221 */ /* 0x000fe40000010000 */
.L_x_4431:
[----:B------:R-:W-:Y:S05]  /*3140*/  BSYNC B0 ;  /* 0x0000000000007941 */ /* 0x000fea0003800000 */
.L_x_4430:
        /* <DEDUP_REMOVED lines=8> */
.L_x_4433:
[----:B------:R-:W-:Y:S05]  /*31d0*/  BSYNC B0 ;  /* 0x0000000000007941 */ /* 0x000fea0003800000 */
.L_x_4432:
        /* <DEDUP_REMOVED lines=15> */
.L_x_4435:
[----:B------:R-:W-:Y:S05]  /*32d0*/  BSYNC B0 ;  /* 0x0000000000007941 */ /* 0x000fea0003800000 */
.L_x_4434:
        /* <DEDUP_REMOVED lines=21> */
.L_x_4437:
[----:B------:R-:W-:Y:S05]  /*3430*/  BSYNC B0 ;  /* 0x0000000000007941 */ /* 0x000fea0003800000 */
.L_x_4436:
        /* <DEDUP_REMOVED lines=8> */
.L_x_4439:
[----:B------:R-:W-:Y:S05]  /*34c0*/  BSYNC B0 ;  /* 0x0000000000007941 */ /* 0x000fea0003800000 */
.L_x_4438:
        /* <DEDUP_REMOVED lines=15> */
.L_x_4441:
[----:B------:R-:W-:Y:S05]  /*35c0*/  BSYNC B0 ;  /* 0x0000000000007941 */ /* 0x000fea0003800000 */
.L_x_4440:
        /* <DEDUP_REMOVED lines=39> */
.L_x_4443:
[----:B------:R-:W-:Y:S05]  /*3840*/  BSYNC B0 ;  /* 0x0000000000007941 */ /* 0x000fea0003800000 */
.L_x_4442:
        /* <DEDUP_REMOVED lines=8> */
[----:B------:R-:W-:-:S02]  /*38d0*/  SEL R107, R112, R107, P4 ;  /* 0x0000006b706b7207 */ /* 0x000fc40002000000 */
[----:B------:R-:W-:Y:S01]  /*38e0*/  @P2 F2FP.BF16.PACK_AB R112, RZ, R2 ;  /* 0x00000002ff70223e */ /* 0x000fe200000010ff */
[----:B------:R-:W-:Y:S01]  /*38f0*/  @P2 IMAD.WIDE.U32 R2, R3, R114, c[0x0][0x248] ;  /* 0x0000920003022625 */ /* 0x000fe200078e0072 */
[----:B------:R0:W-:Y:S01]  /*3900*/  @P3 STG.E.128 [R136.64], R100 ;  /* 0x0000006488003986 */ /* 0x0001e2000c101d04 */
[----:B------:R-:W-:Y:S02]  /*3910*/  LOP3.LUT P1, RZ, R134, 0xff, RZ, 0xc0, !PT ;  /* 0x000000ff86ff7812 */ /* 0x000fe4000782c0ff */
[----:B------:R-:W-:Y:S01]  /*3920*/  @P2 PRMT R111, R111, 0x5410, R112 ;  /* 0x000054106f6f2816 */ /* 0x000fe20000000070 */
[----:B------:R0:W-:Y:S01]  /*3930*/  @P3 STG.E.128 [R136.64+0x10], R104 ;  /* 0x0000106888003986 */ /* 0x0001e2000c101d04 */
[----:B------:R-:W-:-:S03]  /*3940*/  SEL R134, RZ, 0x1, P1 ;  /* 0x00000001ff867807 */ /* 0x000fc60000800000 */
[----:B------:R0:W-:Y:S02]  /*3950*/  @P2 STG.E.128 [R2.64], R108 ;  /* 0x0000006c02002986 */ /* 0x0001e4000c101d04 */
[----:B0-----:R-:W-:Y:S01]  /*3960*/  @P0 CALL.REL.NOINC `(.L_x_4390) ;  /* 0x0000001000000944 */ /* 0x001fe20003c00000 */
[----:B------:R-:W-:Y:S05]  /*3970*/  BRA `(.L_x_4444) ;  /* 0xffffcac000007947 */ /* 0x000fea000383ffff */
.L_x_4390:
        /* <DEDUP_REMOVED lines=21> */
.L_x_4394:
[----:B------:R-:W-:Y:S01]  /*3ad0*/  HFMA2.MMA R122, -RZ, RZ, 0, 1.847743988037109375e-06 ;  /* 0x0000001fff7a7435 */ /* 0x000fe200000001ff */
[----:B------:R-:W-:Y:S01]  /*3ae0*/  IMAD.MOV.U32 R116, RZ, RZ, R118 ;  /* 0x000000ffff747224 */ /* 0x000fe200078e0076 */
[----:B------:R-:W-:-:S02]  /*3af0*/  MOV R121, 0x10 ;  /* 0x0000001000797802 */ /* 0x000fc40000000f00 */
[----:B------:R-:W-:Y:S02]  /*3b00*/  MOV R123, 0xffffffff ;  /* 0xffffffff007b7802 */ /* 0x000fe40000000f00 */
[----:B------:R-:W-:Y:S02]  /*3b10*/  MOV R112, 0x3b30 ;  /* 0x00003b3000707802 */ /* 0x000fe40000000f00 */
[----:B------:R-:W-:Y:S05]  /*3b20*/  CALL.REL.NOINC `($__internal_93_$__cuda_sm70_shflsync_down_p) ;  /* 0x0000046000007944 */ /* 0x000fea0003c00000 */
[----:B-1----:R-:W-:Y:S01]  /*3b30*/  IMAD.MOV.U32 R115, RZ, RZ, R116 ;  /* 0x000000ffff737224 */ /* 0x002fe200078e0074 */
[----:B0-----:R-:W-:Y:S05]  /*3b40*/  BRA `(.L_x_4445) ;  /* 0xffffdc1000007947 */ /* 0x001fea000383ffff */
.L_x_4395:
[----:B------:R-:W-:Y:S01]  /*3b50*/  HFMA2.MMA R121, -RZ, RZ, 0, 9.5367431640625e-07 ;  /* 0x00000010ff797435 */ /* 0x000fe200000001ff */
[----:B------:R-:W-:Y:S01]  /*3b60*/  MOV R116, R119 ;  /* 0x0000007700747202 */ /* 0x000fe20000000f00 */
[----:B------:R-:W-:Y:S01]  /*3b70*/  IMAD.MOV.U32 R123, RZ, RZ, -0x1 ;  /* 0xffffffffff7b7424 */ /* 0x000fe200078e00ff */
[----:B------:R-:W-:Y:S02]  /*3b80*/  MOV R122, 0x1f ;  /* 0x0000001f007a7802 */ /* 0x000fe40000000f00 */
[----:B------:R-:W-:Y:S02]  /*3b90*/  MOV R112, 0x3bb0 ;  /* 0x00003bb000707802 */ /* 0x000fe40000000f00 */
[----:B01----:R-:W-:Y:S05]  /*3ba0*/  CALL.REL.NOINC `($__internal_93_$__cuda_sm70_shflsync_down_p) ;  /* 0x000003e000007944 */ /* 0x003fea0003c00000 */
[----:B------:R-:W-:Y:S01]  /*3bb0*/  FADD.FTZ R118, R115, R118 ;  /* 0x0000007673767221 */ /* 0x000fe20000010000 */
[----:B0-----:R-:W-:Y:S01]  /*3bc0*/  HFMA2.MMA R121, -RZ, RZ, 0, 4.76837158203125e-07 ;  /* 0x00000008ff797435 */ /* 0x001fe200000001ff */
[----:B-1----:R-:W-:Y:S01]  /*3bd0*/  FADD.FTZ R119, R119, R116 ;  /* 0x0000007477777221 */ /* 0x002fe20000010000 */
[----:B------:R-:W-:Y:S01]  /*3be0*/  MOV R122, 0x1f ;  /* 0x0000001f007a7802 */ /* 0x000fe20000000f00 */
[----:B------:R-:W-:Y:S01]  /*3bf0*/  IMAD.MOV.U32 R116, RZ, RZ, R118 ;  /* 0x000000ffff747224 */ /* 0x000fe200078e0076 */
[----:B------:R-:W-:-:S02]  /*3c00*/  MOV R123, 0xffffffff ;  /* 0xffffffff007b7802 */ /* 0x000fc40000000f00 */
[----:B------:R-:W-:Y:S02]  /*3c10*/  MOV R112, 0x3c30 ;  /* 0x00003c3000707802 */ /* 0x000fe40000000f00 */
[----:B------:R-:W-:Y:S05]  /*3c20*/  CALL.REL.NOINC `($__internal_93_$__cuda_sm70_shflsync_down_p) ;  /* 0x0000036000007944 */ /* 0x000fea0003c00000 */
[----:B0-----:R-:W-:Y:S01]  /*3c30*/  HFMA2.MMA R121, -RZ, RZ, 0, 4.76837158203125e-07 ;  /* 0x00000008ff797435 */ /* 0x001fe200000001ff */
[----:B-1----:R-:W-:Y:S01]  /*3c40*/  MOV R115, R116 ;  /* 0x0000007400737202 */ /* 0x002fe20000000f00 */
[----:B------:R-:W-:Y:S01]  /*3c50*/  IMAD.MOV.U32 R122, RZ, RZ, 0x1f ;  /* 0x0000001fff7a7424 */ /* 0x000fe200078e00ff */
[----:B------:R-:W-:Y:S02]  /*3c60*/  MOV R116, R119 ;  /* 0x0000007700747202 */ /* 0x000fe40000000f00 */
[----:B------:R-:W-:Y:S02]  /*3c70*/  MOV R123, 0xffffffff ;  /* 0xffffffff007b7802 */ /* 0x000fe40000000f00 */
[----:B------:R-:W-:Y:S02]  /*3c80*/  MOV R112, 0x3ca0 ;  /* 0x00003ca000707802 */ /* 0x000fe40000000f00 */
[----:B------:R-:W-:Y:S05]  /*3c90*/  CALL.REL.NOINC `($__internal_93_$__cuda_sm70_shflsync_down_p) ;  /* 0x000002f000007944 */ /* 0x000fea0003c00000 */
[----:B------:R-:W-:Y:S01]  /*3ca0*/  FADD.FTZ R118, R115, R118 ;  /* 0x0000007673767221 */ /* 0x000fe20000010000 */
[----:B0-----:R-:W-:Y:S01]  /*3cb0*/  HFMA2.MMA R121, -RZ, RZ, 0, 2.384185791015625e-07 ;  /* 0x00000004ff797435 */ /* 0x001fe200000001ff */
[----:B-1----:R-:W-:Y:S01]  /*3cc0*/  FADD.FTZ R119, R119, R116 ;  /* 0x0000007477777221 */ /* 0x002fe20000010000 */
[----:B------:R-:W-:Y:S01]  /*3cd0*/  MOV R122, 0x1f ;  /* 0x0000001f007a7802 */ /* 0x000fe20000000f00 */
[----:B------:R-:W-:Y:S01]  /*3ce0*/  IMAD.MOV.U32 R123, RZ, RZ, -0x1 ;  /* 0xffffffffff7b7424 */ /* 0x000fe200078e00ff */
[----:B------:R-:W-:-:S02]  /*3cf0*/  MOV R116, R118 ;  /* 0x0000007600747202 */ /* 0x000fc40000000f00 */
[----:B------:R-:W-:Y:S02]  /*3d00*/  MOV R112, 0x3d20 ;  /* 0x00003d2000707802 */ /* 0x000fe40000000f00 */
[----:B------:R-:W-:Y:S05]  /*3d10*/  CALL.REL.NOINC `($__internal_93_$__cuda_sm70_shflsync_down_p) ;  /* 0x0000027000007944 */ /* 0x000fea0003c00000 */
[----:B0-----:R-:W-:Y:S01]  /*3d20*/  HFMA2.MMA R122, -RZ, RZ, 0, 1.847743988037109375e-06 ;  /* 0x0000001fff7a7435 */ /* 0x001fe200000001ff */
[----:B-1----:R-:W-:Y:S01]  /*3d30*/  MOV R115, R116 ;  /* 0x0000007400737202 */ /* 0x002fe20000000f00 */
[----:B------:R-:W-:Y:S01]  /*3d40*/  IMAD.MOV.U32 R121, RZ, RZ, 0x4 ;  /* 0x00000004ff797424 */ /* 0x000fe200078e00ff */
[----:B------:R-:W-:Y:S02]  /*3d50*/  MOV R116, R119 ;  /* 0x0000007700747202 */ /* 0x000fe40000000f00 */
[----:B------:R-:W-:Y:S02]  /*3d60*/  MOV R123, 0xffffffff ;  /* 0xffffffff007b7802 */ /* 0x000fe40000000f00 */
[----:B------:R-:W-:Y:S02]  /*3d70*/  MOV R112, 0x3d90 ;  /* 0x00003d9000707802 */ /* 0x000fe40000000f00 */
[----:B------:R-:W-:Y:S05]  /*3d80*/  CALL.REL.NOINC `($__internal_93_$__cuda_sm70_shflsync_down_p) ;  /* 0x0000020000007944 */ /* 0x000fea0003c00000 */
[----:B------:R-:W-:Y:S01]  /*3d90*/  FADD.FTZ R118, R115, R118 ;  /* 0x0000007673767221 */ /* 0x000fe20000010000 */
[----:B0-----:R-:W-:Y:S01]  /*3da0*/  HFMA2.MMA R121, -RZ, RZ, 0, 1.1920928955078125e-07 ;  /* 0x00000002ff797435 */ /* 0x001fe200000001ff */
[----:B-1----:R-:W-:Y:S01]  /*3db0*/  FADD.FTZ R119, R119, R116 ;  /* 0x0000007477777221 */ /* 0x002fe20000010000 */
[----:B------:R-:W-:Y:S01]  /*3dc0*/  MOV R123, 0xffffffff ;  /* 0xffffffff007b7802 */ /* 0x000fe20000000f00 */
[----:B------:R-:W-:Y:S01]  /*3dd0*/  IMAD.MOV.U32 R122, RZ, RZ, 0x1f ;  /* 0x0000001fff7a7424 */ /* 0x000fe200078e00ff */
[----:B------:R-:W-:-:S02]  /*3de0*/  MOV R116, R118 ;  /* 0x0000007600747202 */ /* 0x000fc40000000f00 */
[----:B------:R-:W-:Y:S02]  /*3df0*/  MOV R112, 0x3e10 ;  /* 0x00003e1000707802 */ /* 0x000fe40000000f00 */
[----:B------:R-:W-:Y:S05]  /*3e00*/  CALL.REL.NOINC `($__internal_93_$__cuda_sm70_shflsync_down_p) ;  /* 0x0000018000007944 */ /* 0x000fea0003c00000 */
[----:B0-----:R-:W-:Y:S01]  /*3e10*/  HFMA2.MMA R121, -RZ, RZ, 0, 1.1920928955078125e-07 ;  /* 0x00000002ff797435 */ /* 0x001fe200000001ff */
[----:B-1----:R-:W-:Y:S01]  /*3e20*/  MOV R115, R116 ;  /* 0x0000007400737202 */ /* 0x002fe20000000f00 */
[----:B------:R-:W-:Y:S01]  /*3e30*/  IMAD.MOV.U32 R116, RZ, RZ, R119 ;  /* 0x000000ffff747224 */ /* 0x000fe200078e0077 */
[----:B------:R-:W-:Y:S02]  /*3e40*/  MOV R122, 0x1f ;  /* 0x0000001f007a7802 */ /* 0x000fe40000000f00 */
[----:B------:R-:W-:Y:S02]  /*3e50*/  MOV R123, 0xffffffff ;  /* 0xffffffff007b7802 */ /* 0x000fe40000000f00 */
[----:B------:R-:W-:Y:S02]  /*3e60*/  MOV R112, 0x3e80 ;  /* 0x00003e8000707802 */ /* 0x000fe40000000f00 */
[----:B------:R-:W-:Y:S05]  /*3e70*/  CALL.REL.NOINC `($__internal_93_$__cuda_sm70_shflsync_down_p) ;  /* 0x0000011000007944 */ /* 0x000fea0003c00000 */
[----:B------:R-:W-:Y:S01]  /*3e80*/  FADD.FTZ R117, R115, R118 ;  /* 0x0000007673757221 */ /* 0x000fe20000010000 */
[----:B0-----:R-:W-:Y:S01]  /*3e90*/  HFMA2.MMA R121, -RZ, RZ, 0, 5.9604644775390625e-08 ;  /* 0x00000001ff797435 */ /* 0x001fe200000001ff */
[----:B-1----:R-:W-:Y:S01]  /*3ea0*/  FADD.FTZ R119, R119, R116 ;  /* 0x0000007477777221 */ /* 0x002fe20000010000 */
[----:B------:R-:W-:Y:S01]  /*3eb0*/  MOV R123, 0xffffffff ;  /* 0xffffffff007b7802 */ /* 0x000fe20000000f00 */
[----:B------:R-:W-:Y:S01]  /*3ec0*/  IMAD.MOV.U32 R122, RZ, RZ, 0x1f ;  /* 0x0000001fff7a7424 */ /* 0x000fe200078e00ff */
        /* <DEDUP_REMOVED lines=10> */
[----:B-1----:R-:W-:Y:S01]  /*3f70*/  MOV R112, R116 ;  /* 0x0000007400707202 */ /* 0x002fe20000000f00 */
[----:B0-----:R-:W-:Y:S05]  /*3f80*/  BRA `(.L_x_4446) ;  /* 0xffffd8f000007947 */ /* 0x001fea000383ffff */
        .weak           $__internal_93_$__cuda_sm70_shflsync_down_p
        .type           $__internal_93_$__cuda_sm70_shflsync_down_p,@function
        .size           $__internal_93_$__cuda_sm70_shflsync_down_p,(.L_x_9347 - $__internal_93_$__cuda_sm70_shflsync_down_p)
$__internal_93_$__cuda_sm70_shflsync_down_p:
[----:B------:R-:W-:Y:S01]  /*3f90*/  HFMA2.MMA R113, -RZ, RZ, 0, 0 ;  /* 0x00000000ff717435 */ /* 0x000fe200000001ff */
[----:B------:R-:W-:Y:S04]  /*3fa0*/  WARPSYNC R123 ;  /* 0x0000007b00007348 */ /* 0x000fe80003800000 */
[----:B------:R0:W1:Y:S01]  /*3fb0*/  SHFL.DOWN PT, R116, R116, R121, R122 ;  /* 0x0800007974747389 */ /* 0x00006200000e007a */
[----:B------:R-:W-:Y:S05]  /*3fc0*/  RET.REL.NODEC R112 `(_ZN10layer_norm13ln_bwd_kernelINS_13Kernel_traitsIf13__nv_bfloat16fS2_fjLj6144ELj1ELj1ELj8ELj16ENS_18Kernel_traits_baseILj6144EfS2_fS2_fjLj256EEEEELb1ELb0ELb1ELb1EEEvNS_9BwdParamsE) ;  /* 0xffffc03070007950 */ /* 0x000fea0003c3ffff */
.L_x_4447:
        /* <DEDUP_REMOVED lines=11> */
.L_x_9347:


//--------------------- .text._ZN10layer_norm13ln_bwd_kernelINS_13Kernel_traitsIf13__nv_bfloat16fS2_fjLj6144ELj1ELj1ELj8ELj16ENS_18Kernel_traits_baseILj6144EfS2_fS2_fjLj256EEEEELb1ELb1ELb0ELb0EEEvNS_9BwdParamsE --------------------------
	.section	.text._ZN10layer_norm13ln_bwd_kernelINS_13Kernel_traitsIf13__nv_bfloat16fS2_fjLj6144ELj1ELj1ELj8ELj16ENS_18Kernel_traits_baseILj6144EfS2_fS2_fjLj256EEEEELb1ELb1ELb0ELb0EEEvNS_9BwdParamsE,"ax",@progbits
	.sectioninfo	@"SHI_REGISTERS=239"
	.align	128
        .global         _ZN10layer_norm13ln_bwd_kernelINS_13Kernel_traitsIf13__nv_bfloat16fS2_fjLj6144ELj1ELj1ELj8ELj16ENS_18Kernel_traits_baseILj6144EfS2_fS2_fjLj256EEEEELb1ELb1ELb0ELb0EEEvNS_9BwdParamsE
        .type           _ZN10layer_norm13ln_bwd_kernelINS_13Kernel_traitsIf13__nv_bfloat16fS2_fjLj6144ELj1ELj1ELj8ELj16ENS_18Kernel_traits_baseILj6144EfS2_fS2_fjLj256EEEEELb1ELb1ELb0ELb0EEEvNS_9BwdParamsE,@function
        .size           _ZN10layer_norm13ln_bwd_kernelINS_13Kernel_traitsIf13__nv_bfloat16fS2_fjLj6144ELj1ELj1ELj8ELj16ENS_18Kernel_traits_baseILj6144EfS2_fS2_fjLj256EEEEELb1ELb1ELb0ELb0EEEvNS_9BwdParamsE,(.L_x_9348 - _ZN10layer_norm13ln_bwd_kernelINS_13Kernel_traitsIf13__nv_bfloat16fS2_fjLj6144ELj1ELj1ELj8ELj16ENS_18Kernel_traits_baseILj6144EfS2_fS2_fjLj256EEEEELb1ELb1ELb0ELb0EEEvNS_9BwdParamsE)
        .other          _ZN10layer_norm13ln_bwd_kernelINS_13Kernel_traitsIf13__nv_bfloat16fS2_fjLj6144ELj1ELj1ELj8ELj16ENS_18Kernel_traits_baseILj6144EfS2_fS2_fjLj256EEEEELb1ELb1ELb0ELb0EEEvNS_9BwdParamsE,@"STO_CUDA_ENTRY STV_DEFAULT"
_ZN10layer_norm13ln_bwd_kernelINS_13Kernel_traitsIf13__nv_bfloat16fS2_fjLj6144ELj1ELj1ELj8ELj16ENS_18Kernel_traits_baseILj6144EfS2_fS2_fjLj256EEEEELb1ELb1ELb0ELb0EEEvNS_9BwdParamsE:
.text._ZN10layer_norm13ln_bwd_kernelINS_13Kernel_traitsIf13__nv_bfloat16fS2_fjLj6144ELj1ELj1ELj8ELj16ENS_18Kernel_traits_baseILj6144EfS2_fS2_fjLj256EEEEELb1ELb1ELb0ELb0EEEvNS_9BwdParamsE:
        /* <DEDUP_REMOVED lines=78> */
.L_x_4463:
[----:B------:R-:W-:Y:S02]  /*04e0*/  ISETP.NE.U32.AND P0, PT, RZ, c[0x0][0x1c0], PT ;  /* 0x00007000ff007a0c */ /* 0x000fe40003f05070 */
[----:B------:R-:W-:-:S02]  /*04f0*/  MOV R181, 0x4 ;  /* 0x0000000400b57802 */ /* 0x000fc40000000f00 */
[----:B------:R-:W-:Y:S02]  /*0500*/  ISETP.NE.AND.EX P0, PT, RZ, c[0x0][0x1c4], PT, P0 ;  /* 0x00007100ff007a0c */ /* 0x000fe40003f05300 */
[----:B------:R-:W-:Y:S01]  /*0510*/  SHF.R.S32.HI R21, RZ, 0x1f, R2 ;  /* 0x0000001fff157819 */ /* 0x000fe20000011402 */
[----:B------:R-:W-:-:S04]  /*0520*/  IMAD.WIDE R178, R2, R181, c[0x0][0x1a0] ;  /* 0x0000680002b27625 */ /* 0x000fc800078e02b5 */
[C---:B------:R-:W-:Y:S02]  /*0530*/  IMAD.WIDE R180, R2.reuse, R181, c[0x0][0x1a8] ;  /* 0x00006a0002b47625 */ /* 0x040fe400078e02b5 */
[----:B------:R-:W2:Y:S04]  /*0540*/  LDG.E R178, [R178.64] ;  /* 0x00000004b2b27981 */ /* 0x000ea8000c1e1900 */
[----:B------:R-:W-:-:S04]  /*0550*/  @P0 LEA R176, P1, R2, c[0x0][0x1c0], 0x1 ;  /* 0x0000700002b00a11 */ /* 0x000fc800078208ff */
[C---:B------:R-:W-:Y:S02]  /*0560*/  @P0 LEA.HI.X R177, R2.reuse, c[0x0][0x1c4], R21, 0x1, P1 ;  /* 0x0000710002b10a11 */ /* 0x040fe400008f0c15 */
[----:B-----5:R1:W5:Y:S04]  /*0570*/  LDG.E R21, [R180.64] ;  /* 0x00000004b4157981 */ /* 0x020368000c1e1900 */
[----:B------:R1:W5:Y:S01]  /*0580*/  @P0 LDG.E.U16 R188, [R176.64] ;  /* 0x00000004b0bc0981 */ /* 0x000362000c1e1500 */
[----:B------:R-:W-:-:S05]  /*0590*/  IMAD R22, R2, c[0x0][0x168], RZ ;  /* 0x00005a0002167a24 */ /* 0x000fca00078e02ff */
[----:B------:R-:W-:-:S04]  /*05a0*/  SHF.R.S32.HI R183, RZ, 0x1f, R22 ;  /* 0x0000001fffb77819 */ /* 0x000fc80000011416 */
[----:B------:R-:W-:Y:S02]  /*05b0*/  LEA.HI R22, R183, R22, RZ, 0x3 ;  /* 0x00000016b7167211 */ /* 0x000fe400078f18ff */
[----:B------:R-:W-:Y:S01]  /*05c0*/  LOP3.LUT R183, R4, 0xff, RZ, 0xc0, !PT ;  /* 0x000000ff04b77812 */ /* 0x000fe200078ec0ff */
[----:B------:R-:W-:Y:S01]  /*05d0*/  BSSY B0, `(.L_x_4449) ;  /* 0x0000058000007945 */ /* 0x000fe20003800000 */
[----:B0-----:R-:W-:Y:S02]  /*05e0*/  ISETP.NE.AND P1, PT, R3, RZ, PT ;  /* 0x000000ff0300720c */ /* 0x001fe40003f25270 */
[----:B------:R-:W-:Y:S01]  /*05f0*/  LEA.HI.SX32 R22, R22, R183, 0x1d ;  /* 0x000000b716167211 */ /* 0x000fe200078feaff */
[----:B------:R-:W-:-:S03]  /*0600*/  CS2R R190, SRZ ;  /* 0x0000000000be7805 */ /* 0x000fc6000001ff00 */
[----:B------:R-:W-:Y:S02]  /*0610*/  MOV R218, R22 ;  /* 0x0000001600da7202 */ /* 0x000fe40000000f00 */
        /* <DEDUP_REMOVED lines=29> */
[----:B------:R-:W-:Y:S02]  /*07f0*/  FMUL.FTZ R223, R21, R210 ;  /* 0x000000d215df7220 */ /* 0x000fe40000410000 */
        /* <DEDUP_REMOVED lines=16> */
[----:B0-----:R-:W-:Y:S01]  /*0900*/  PRMT R190, RZ, 0x7610, R182 ;  /* 0x00007610ffbe7816 */ /* 0x001fe200000000b6 */
        /* <DEDUP_REMOVED lines=36> */
.L_x_4450:
[----:B-1----:R-:W-:Y:S05]  /*0b50*/  BSYNC B0 ;  /* 0x0000000000007941 */ /* 0x002fea0003800000 */
.L_x_4449:
        /* <DEDUP_REMOVED lines=23> */
[----:B-1---5:R-:W-:-:S02]  /*0cd0*/  FMUL.FTZ R193, R21, R176 ;  /* 0x000000b015c17220 */ /* 0x022fc40000410000 */
[-C--:B------:R-:W-:Y:S02]  /*0ce0*/  FMUL.FTZ R208, R124, R177.reuse ;  /* 0x000000b17cd07220 */ /* 0x080fe40000410000 */
[----:B0-----:R-:W-:Y:S01]  /*0cf0*/  FADD.FTZ R194, -R189, R179 ;  /* 0x000000b3bdc27221 */ /* 0x001fe20000010100 */
[----:B------:R-:W-:Y:S01]  /*0d00*/  PRMT R179, RZ, 0x5410, R181 ;  /* 0x00005410ffb37816 */ /* 0x000fe200000000b5 */
[----:B------:R-:W-:Y:S02]  /*0d10*/  FADD.FTZ R60, R60, R177 ;  /* 0x000000b13c3c7221 */ /* 0x000fe40000010000 */
        /* <DEDUP_REMOVED lines=13> */
[----:B----4-:R-:W-:Y:S02]  /*0df0*/  FADD.FTZ R184, -R189, R184 ;  /* 0x000000b8bdb87221 */ /* 0x010fe40000010100 */
[----:B------:R-:W-:Y:S02]  /*0e00*/  FMUL.FTZ R197, R127, R198 ;  /* 0x000000c67fc57220 */ /* 0x000fe40000410000 */
[----:B------:R-:W-:Y:S02]  /*0e10*/  FADD.FTZ R176, R191, R196 ;  /* 0x000000c4bfb07221 */ /* 0x000fe40000010000 */
[----:B------:R-:W-:Y:S01]  /*0e20*/  FFMA.FTZ R177, R195, R196, R177 ;  /* 0x000000c4c3b17223 */ /* 0x000fe200000100b1 */
[----:B------:R-:W-:Y:S01]  /*0e30*/  PRMT R182, RZ, 0x7610, R182 ;  /* 0x00007610ffb67816 */ /* 0x000fe200000000b6 */
        /* <DEDUP_REMOVED lines=8> */
[----:B------:R-:W-:Y:S01]  /*0ec0*/  FFMA.FTZ R177, R194, R197, R177 ;  /* 0x000000c5c2b17223 */ /* 0x000fe200000100b1 */
[----:B------:R-:W-:Y:S01]  /*0ed0*/  PRMT R205, RZ, 0x5410, R183 ;  /* 0x00005410ffcd7816 */ /* 0x000fe200000000b7 */
[----:B------:R-:W-:Y:S02]  /*0ee0*/  FADD.FTZ R186, -R189, R186 ;  /* 0x000000babdba7221 */ /* 0x000fe40000010100 */
[----:B------:R-:W-:Y:S02]  /*0ef0*/  FMUL.FTZ R200, R21, R200 ;  /* 0x000000c815c87220 */ /* 0x000fe40000410000 */
[----:B------:R-:W-:Y:S02]  /*0f00*/  FMUL.FTZ R201, R121, R182 ;  /* 0x000000b679c97220 */ /* 0x000fe40000410000 */
[----:B------:R-:W-:-:S02]  /*0f10*/  FADD.FTZ R176, R179, R198 ;  /* 0x000000c6b3b07221 */ /* 0x000fc40000010000 */
[----:B------:R-:W-:Y:S01]  /*0f20*/  FFMA.FTZ R177, R199, R198, R177 ;  /* 0x000000c6c7b17223 */ /* 0x000fe200000100b1 */
[----:B------:R-:W-:Y:S01]  /*0f30*/  PRMT R234, RZ, 0x7610, R183 ;  /* 0x00007610ffea7816 */ /* 0x000fe200000000b7 */
        /* <DEDUP_REMOVED lines=21> */
.L_x_4452:
[----:B------:R-:W-:Y:S05]  /*1090*/  BSYNC B0 ;  /* 0x0000000000007941 */ /* 0x000fea0003800000 */
.L_x_4451:
        /* <DEDUP_REMOVED lines=20> */
[----:B0-----:R-:W-:Y:S01]  /*11e0*/  FADD.FTZ R176, -R189, R15 ;  /* 0x0000000fbdb07221 */ /* 0x001fe20000010100 */
[--C-:B----4-:R-:W-:Y:S01]  /*11f0*/  PRMT R7, RZ, 0x5410, R16.reuse ;  /* 0x00005410ff077816 */ /* 0x110fe20000000010 */
[----:B-----5:R-:W-:Y:S01]  /*1200*/  FMUL.FTZ R6, R21, R20 ;  /* 0x0000001415067220 */ /* 0x020fe20000410000 */
[----:B------:R-:W-:-:S02]  /*1210*/  PRMT R16, RZ, 0x7610, R16 ;  /* 0x00007610ff107816 */ /* 0x000fc40000000010 */
[--C-:B------:R-:W-:Y:S02]  /*1220*/  PRMT R15, RZ, 0x5410, R18.reuse ;  /* 0x00005410ff0f7816 */ /* 0x100fe40000000012 */
[----:B------:R-:W-:Y:S01]  /*1230*/  PRMT R182, RZ, 0x7610, R18 ;  /* 0x00007610ffb67816 */ /* 0x000fe20000000012 */
[----:B---3--:R-:W-:Y:S02]  /*1240*/  FADD.FTZ R18, -R189, R8 ;  /* 0x00000008bd127221 */ /* 0x008fe40000010100 */
[----:B------:R-:W-:Y:S02]  /*1250*/  FMUL.FTZ R5, R21, R12 ;  /* 0x0000000c15057220 */ /* 0x000fe40000410000 */
[----:B------:R-:W-:Y:S01]  /*1260*/  FMUL.FTZ R8, R100, R7 ;  /* 0x0000000764087220 */ /* 0x000fe20000410000 */
[----:B------:R-:W-:Y:S01]  /*1270*/  PRMT R13, RZ, 0x5410, R17 ;  /* 0x00005410ff0d7816 */ /* 0x000fe20000000011 */
[C---:B------:R-:W-:Y:S02]  /*1280*/  FADD.FTZ R14, -R189.reuse, R14 ;  /* 0x0000000ebd0e7221 */ /* 0x040fe40000010100 */
[----:B------:R-:W-:-:S02]  /*1290*/  FADD.FTZ R180, -R189, R9 ;  /* 0x00000009bdb47221 */ /* 0x000fc40000010100 */
[----:B------:R-:W-:Y:S02]  /*12a0*/  FADD.FTZ R53, R53, R16 ;  /* 0x0000001035357221 */ /* 0x000fe40000010000 */
[-C--:B------:R-:W-:Y:S02]  /*12b0*/  FFMA.FTZ R77, R6, R16.reuse, R77 ;  /* 0x00000010064d7223 */ /* 0x080fe4000001004d */
[----:B------:R-:W-:Y:S02]  /*12c0*/  FMUL.FTZ R9, R101, R16 ;  /* 0x0000001065097220 */ /* 0x000fe40000410000 */
[----:B------:R-:W-:Y:S02]  /*12d0*/  FADD.FTZ R16, R191, R8 ;  /* 0x00000008bf107221 */ /* 0x000fe40000010000 */
[----:B------:R-:W-:Y:S02]  /*12e0*/  FFMA.FTZ R190, R5, R8, R190 ;  /* 0x0000000805be7223 */ /* 0x000fe400000100be */
        /* <DEDUP_REMOVED lines=9> */
[C---:B------:R-:W-:Y:S02]  /*1380*/  FADD.FTZ R184, -R189.reuse, R10 ;  /* 0x0000000abdb87221 */ /* 0x040fe40000010100 */
[----:B------:R-:W-:Y:S02]  /*1390*/  FADD.FTZ R186, -R189, R11 ;  /* 0x0000000bbdba7221 */ /* 0x000fe40000010100 */
[C---:B------:R-:W-:Y:S02]  /*13a0*/  FMUL.FTZ R13, R21.reuse, R18 ;  /* 0x00000012150d7220 */ /* 0x040fe40000410000 */
[----:B------:R-:W-:Y:S02]  /*13b0*/  FMUL.FTZ R10, R21, R176 ;  /* 0x000000b0150a7220 */ /* 0x000fe40000410000 */
[----:B------:R-:W-:-:S02]  /*13c0*/  FMUL.FTZ R11, R103, R178 ;  /* 0x000000b2670b7220 */ /* 0x000fc40000410000 */
[----:B------:R-:W-:Y:S02]  /*13d0*/  FADD.FTZ R18, R17, R12 ;  /* 0x0000000c11127221 */ /* 0x000fe40000010000 */
[----:B------:R-:W-:Y:S01]  /*13e0*/  FFMA.FTZ R190, R7, R12, R190 ;  /* 0x0000000c07be7223 */ /* 0x000fe200000100be */
[--C-:B------:R-:W-:Y:S01]  /*13f0*/  PRMT R177, RZ, 0x5410, R19.reuse ;  /* 0x00005410ffb17816 */ /* 0x100fe20000000013 */
[----:B------:R-:W-:Y:S01]  /*1400*/  FMUL.FTZ R14, R96, R15 ;  /* 0x0000000f600e7220 */ /* 0x000fe20000410000 */
[----:B------:R-:W-:Y:S01]  /*1410*/  PRMT R218, RZ, 0x7610, R19 ;  /* 0x00007610ffda7816 */ /* 0x000fe20000000013 */
        /* <DEDUP_REMOVED lines=26> */
.L_x_4454:
[----:B------:R-:W-:Y:S05]  /*15c0*/  BSYNC B0 ;  /* 0x0000000000007941 */ /* 0x000fea0003800000 */
.L_x_4453:
        /* <DEDUP_REMOVED lines=9> */
.L_x_4468:
        /* <DEDUP_REMOVED lines=18> */
.L_x_4469:
        /* <DEDUP_REMOVED lines=37> */
[----:B------:R-:W-:Y:S01]  /*19d0*/  LOP3.LUT P6, RZ, R231, 0xff, RZ, 0xc0, !PT ;  /* 0x000000ffe7ff7812 */ /* 0x000fe200078cc0ff */
[-CC-:B------:R-:W-:Y:S01]  /*19e0*/  FFMA.FTZ R181, R215, R188.reuse, R233.reuse ;  /* 0x000000bcd7b57223 */ /* 0x180fe200000100e9 */
[----:B------:R-:W-:Y:S01]  /*19f0*/  ISETP.NE.U32.AND P0, PT, RZ, c[0x0][0x258], PT ;  /* 0x00009600ff007a0c */ /* 0x000fe20003f05070 */
[-C--:B------:R-:W-:Y:S01]  /*1a00*/  FFMA.FTZ R219, R213, R188.reuse, R233 ;  /* 0x000000bcd5db7223 */ /* 0x080fe200000100e9 */
[----:B------:R-:W-:Y:S01]  /*1a10*/  MOV R187, RZ ;  /* 0x000000ff00bb7202 */ /* 0x000fe20000000f00 */
[----:B------:R-:W-:Y:S01]  /*1a20*/  FADD.FTZ R180, R214, -R181 ;  /* 0x800000b5d6b47221 */ /* 0x000fe20000010000 */
[----:B------:R-:W-:Y:S01]  /*1a30*/  ISETP.NE.AND.EX P0, PT, RZ, c[0x0][0x25c], PT, P0 ;  /* 0x00009700ff007a0c */ /* 0x000fe20003f05300 */
[----:B------:R-:W-:-:S02]  /*1a40*/  FFMA.FTZ R183, R223, R188, R233 ;  /* 0x000000bcdfb77223 */ /* 0x000fc400000100e9 */
[----:B------:R-:W-:Y:S02]  /*1a50*/  FMUL.FTZ R181, R21, R180 ;  /* 0x000000b415b57220 */ /* 0x000fe40000410000 */
[-C--:B------:R-:W-:Y:S02]  /*1a60*/  FFMA.FTZ R189, R221, R188.reuse, R233 ;  /* 0x000000bcddbd7223 */ /* 0x080fe400000100e9 */
[----:B------:R-:W-:Y:S02]  /*1a70*/  @P5 FADD.FTZ R181, R148, R181 ;  /* 0x000000b594b55221 */ /* 0x000fe40000010000 */
[--C-:B------:R-:W-:Y:S02]  /*1a80*/  FFMA.FTZ R191, R217, R188, R233.reuse ;  /* 0x000000bcd9bf7223 */ /* 0x100fe400000100e9 */
[C---:B------:R-:W-:Y:S01]  /*1a90*/  FMUL.FTZ R180, R181.reuse, R225 ;  /* 0x000000e1b5b47220 */ /* 0x040fe20000410000 */
[----:B------:R-:W-:Y:S01]  /*1aa0*/  SEL R172, R181, R172, P0 ;  /* 0x000000acb5ac7207 */ /* 0x000fe20000000000 */
[----:B------:R-:W-:-:S02]  /*1ab0*/  FFMA.FTZ R181, R23, R188, R233 ;  /* 0x000000bc17b57223 */ /* 0x000fc400000100e9 */
[----:B------:R-:W-:Y:S02]  /*1ac0*/  FMUL.FTZ R235, R180, c[0x0][0x1e8] ;  /* 0x00007a00b4eb7a20 */ /* 0x000fe40000410000 */
[-CC-:B------:R-:W-:Y:S02]  /*1ad0*/  FFMA.FTZ R232, R211, R188.reuse, R233.reuse ;  /* 0x000000bcd3e87223 */ /* 0x180fe400000100e9 */
[----:B------:R-:W-:Y:S02]  /*1ae0*/  FFMA.FTZ R236, R210, R188, R233 ;  /* 0x000000bcd2ec7223 */ /* 0x000fe400000100e9 */
[----:B------:R-:W-:Y:S02]  /*1af0*/  FADD.FTZ R218, R212, -R219 ;  /* 0x800000dbd4da7221 */ /* 0x000fe40000010000 */
[----:B------:R-:W-:Y:S02]  /*1b00*/  FADD.FTZ R184, R222, -R183 ;  /* 0x800000b7deb87221 */ /* 0x000fe40000010000 */
[----:B------:R-:W-:Y:S01]  /*1b10*/  FADD.FTZ R182, R220, -R189 ;  /* 0x800000bddcb67221 */ /* 0x000fe20000010000 */
[----:B------:R-:W-:Y:S01]  /*1b20*/  MOV R189, RZ ;  /* 0x000000ff00bd7202 */ /* 0x000fe20000000f00 */
[----:B------:R-:W-:-:S02]  /*1b30*/  FADD.FTZ R190, R216, -R191 ;  /* 0x800000bfd8be7221 */ /* 0x000fc40000010000 */
[----:B------:R-:W-:Y:S02]  /*1b40*/  FADD.FTZ R234, R209, -R232 ;  /* 0x800000e8d1ea7221 */ /* 0x000fe40000010000 */
[----:B------:R-:W-:Y:S02]  /*1b50*/  FADD.FTZ R236, R207, -R236 ;  /* 0x800000eccfec7221 */ /* 0x000fe40000010000 */
[C---:B------:R-:W-:Y:S02]  /*1b60*/  FMUL.FTZ R184, R21.reuse, R184 ;  /* 0x000000b815b87220 */ /* 0x040fe40000410000 */
[C---:B------:R-:W-:Y:S01]  /*1b70*/  FMUL.FTZ R232, R21.reuse, R190 ;  /* 0x000000be15e87220 */ /* 0x040fe20000410000 */
[----:B------:R-:W-:Y:S01]  /*1b80*/  HFMA2.MMA R190, -RZ, RZ, 0, 0 ;  /* 0x00000000ffbe7435 */ /* 0x000fe200000001ff */
[----:B------:R-:W-:Y:S02]  /*1b90*/  FMUL.FTZ R183, R21, R234 ;  /* 0x000000ea15b77220 */ /* 0x000fe40000410000 */
[----:B------:R-:W-:-:S02]  /*1ba0*/  @P5 FADD.FTZ R184, R145, R184 ;  /* 0x000000b891b85221 */ /* 0x000fc40000010000 */
[----:B------:R-:W-:Y:S02]  /*1bb0*/  @P5 FADD.FTZ R232, R147, R232 ;  /* 0x000000e893e85221 */ /* 0x000fe40000010000 */
[----:B------:R-:W-:Y:S01]  /*1bc0*/  @P5 FADD.FTZ R183, R150, R183 ;  /* 0x000000b796b75221 */ /* 0x000fe20000010000 */
[C---:B------:R-:W-:Y:S01]  /*1bd0*/  SEL R169, R184.reuse, R169, P0 ;  /* 0x000000a9b8a97207 */ /* 0x040fe20000000000 */
[----:B------:R-:W-:Y:S01]  /*1be0*/  FMUL.FTZ R184, R184, R225 ;  /* 0x000000e1b8b87220 */ /* 0x000fe20000410000 */
[----:B------:R-:W-:Y:S02]  /*1bf0*/  SEL R171, R232, R171, P0 ;  /* 0x000000abe8ab7207 */ /* 0x000fe40000000000 */
[C---:B------:R-:W-:Y:S01]  /*1c00*/  SEL R174, R183.reuse, R174, P0 ;  /* 0x000000aeb7ae7207 */ /* 0x040fe20000000000 */
[----:B------:R-:W-:Y:S01]  /*1c10*/  FMUL.FTZ R183, R183, R225 ;  /* 0x000000e1b7b77220 */ /* 0x000fe20000410000 */
[----:B--2---:R-:W-:-:S05]  /*1c20*/  @P6 PRMT R180, RZ, 0x5410, R178 ;  /* 0x00005410ffb46816 */ /* 0x004fca00000000b2 */
[----:B------:R-:W-:Y:S02]  /*1c30*/  @P6 FMUL.FTZ R187, R235, R180 ;  /* 0x000000b4ebbb6220 */ /* 0x000fe40000410000 */
[----:B------:R-:W-:Y:S02]  /*1c40*/  FADD.FTZ R180, R224, -R181 ;  /* 0x800000b5e0b47221 */ /* 0x000fe40000010000 */
[C---:B------:R-:W-:Y:S02]  /*1c50*/  FMUL.FTZ R181, R21.reuse, R182 ;  /* 0x000000b615b57220 */ /* 0x040fe40000410000 */
[C---:B------:R-:W-:Y:S02]  /*1c60*/  FMUL.FTZ R191, R21.reuse, R180 ;  /* 0x000000b415bf7220 */ /* 0x040fe40000410000 */
[C---:B------:R-:W-:Y:S02]  /*1c70*/  FMUL.FTZ R180, R21.reuse, R218 ;  /* 0x000000da15b47220 */ /* 0x040fe40000410000 */
[----:B------:R-:W-:-:S02]  /*1c80*/  FMUL.FTZ R218, R21, R236 ;  /* 0x000000ec15da7220 */ /* 0x000fc40000410000 */
[----:B------:R-:W-:Y:S02]  /*1c90*/  @P5 FADD.FTZ R191, R144, R191 ;  /* 0x000000bf90bf5221 */ /* 0x000fe40000010000 */
[----:B------:R-:W-:Y:S02]  /*1ca0*/  @P5 FADD.FTZ R181, R146, R181 ;  /* 0x000000b592b55221 */ /* 0x000fe40000010000 */
[----:B------:R-:W-:Y:S01]  /*1cb0*/  @P5 FADD.FTZ R180, R149, R180 ;  /* 0x000000b495b45221 */ /* 0x000fe20000010000 */
[----:B------:R-:W-:Y:S01]  /*1cc0*/  SEL R168, R191, R168, P0 ;  /* 0x000000a8bfa87207 */ /* 0x000fe20000000000 */
[----:B------:R-:W-:Y:S01]  /*1cd0*/  @P5 FADD.FTZ R218, R151, R218 ;  /* 0x000000da97da5221 */ /* 0x000fe20000010000 */
[----:B------:R-:W-:Y:S01]  /*1ce0*/  LOP3.LUT P5, RZ, R231, 0xff00, RZ, 0xc0, !PT ;  /* 0x0000ff00e7ff7812 */ /* 0x000fe200078ac0ff */
[----:B------:R-:W-:Y:S01]  /*1cf0*/  FMUL.FTZ R182, R128, R235 ;  /* 0x000000eb80b67220 */ /* 0x000fe20000410000 */
[C---:B------:R-:W-:Y:S01]  /*1d00*/  SEL R173, R180.reuse, R173, P0 ;  /* 0x000000adb4ad7207 */ /* 0x040fe20000000000 */
[-C--:B------:R-:W-:Y:S01]  /*1d10*/  FMUL.FTZ R180, R180, R225.reuse ;  /* 0x000000e1b4b47220 */ /* 0x080fe20000410000 */
[C---:B------:R-:W-:Y:S01]  /*1d20*/  SEL R170, R181.reuse, R170, P0 ;  /* 0x000000aab5aa7207 */ /* 0x040fe20000000000 */
[----:B------:R-:W-:Y:S01]  /*1d30*/  FMUL.FTZ R181, R181, R225 ;  /* 0x000000e1b5b57220 */ /* 0x000fe20000410000 */
[----:B------:R-:W-:Y:S01]  /*1d40*/  FSEL R182, R182, RZ, P6 ;  /* 0x000000ffb6b67208 */ /* 0x000fe20003000000 */
[----:B------:R-:W-:Y:S01]  /*1d50*/  FMUL.FTZ R180, R180, c[0x0][0x1e8] ;  /* 0x00007a00b4b47a20 */ /* 0x000fe20000410000 */
[----:B------:R-:W-:Y:S01]  /*1d60*/  LOP3.LUT P6, RZ, R230, 0xff0000, RZ, 0xc0, !PT ;  /* 0x00ff0000e6ff7812 */ /* 0x000fe200078cc0ff */
[----:B------:R-:W-:Y:S01]  /*1d70*/  FMUL.FTZ R181, R181, c[0x0][0x1e8] ;  /* 0x00007a00b5b57a20 */ /* 0x000fe20000410000 */
[C---:B------:R-:W-:Y:S01]  /*1d80*/  SEL R175, R218.reuse, R175, P0 ;  /* 0x000000afdaaf7207 */ /* 0x040fe20000000000 */
[----:B------:R-:W-:Y:S01]  /*1d90*/  FMUL.FTZ R218, R218, R225 ;  /* 0x000000e1dada7220 */ /* 0x000fe20000410000 */
[----:B------:R-:W-:Y:S01]  /*1da0*/  ISETP.NE.U32.AND P0, PT, RZ, c[0x0][0x258], PT ;  /* 0x00009600ff007a0c */ /* 0x000fe20003f05070 */
[----:B------:R-:W-:Y:S01]  /*1db0*/  FMUL.FTZ R219, R134, R181 ;  /* 0x000000b586db7220 */ /* 0x000fe20000410000 */
[----:B------:R-:W-:Y:S01]  /*1dc0*/  @P5 PRMT R178, RZ, 0x7610, R178 ;  /* 0x00007610ffb25816 */ /* 0x000fe200000000b2 */
[----:B------:R-:W-:Y:S01]  /*1dd0*/  FADD.FTZ R40, R40, R187 ;  /* 0x000000bb28287221 */ /* 0x000fe20000010000 */
[----:B------:R-:W-:-:S02]  /*1de0*/  ISETP.NE.AND.EX P0, PT, RZ, c[0x0][0x25c], PT, P0 ;  /* 0x00009700ff007a0c */ /* 0x000fc40003f05300 */
[----:B------:R-:W-:Y:S01]  /*1df0*/  FSEL R219, R219, RZ, P6 ;  /* 0x000000ffdbdb7208 */ /* 0x000fe20003000000 */
[----:B------:R-:W-:Y:S02]  /*1e00*/  @P5 FMUL.FTZ R190, R180, R178 ;  /* 0x000000b2b4be5220 */ /* 0x000fe40000410000 */
[----:B------:R-:W-:Y:S01]  /*1e10*/  FMUL.FTZ R180, R129, R180 ;  /* 0x000000b481b47220 */ /* 0x000fe20000410000 */
[----:B------:R-:W-:Y:S01]  /*1e20*/  @P6 PRMT R178, RZ, 0x5410, R177 ;  /* 0x00005410ffb26816 */ /* 0x000fe200000000b1 */
[----:B------:R-:W-:-:S03]  /*1e30*/  FADD.FTZ R41, R41, R190 ;  /* 0x000000be29297221 */ /* 0x000fc60000010000 */
[----:B------:R-:W-:Y:S01]  /*1e40*/  FSEL R235, R180, RZ, P5 ;  /* 0x000000ffb4eb7208 */ /* 0x000fe20002800000 */
[----:B------:R-:W-:Y:S01]  /*1e50*/  @P6 FMUL.FTZ R189, R181, R178 ;  /* 0x000000b2b5bd6220 */ /* 0x000fe20000410000 */
[----:B------:R-:W-:Y:S02]  /*1e60*/  LOP3.LUT P5, RZ, R230, 0xff000000, RZ, 0xc0, !PT ;  /* 0xff000000e6ff7812 */ /* 0x000fe400078ac0ff */
[----:B------:R-:W-:Y:S01]  /*1e70*/  MOV R178, R230 ;  /* 0x000000e600b27202 */ /* 0x000fe20000000f00 */
[----:B------:R-:W-:Y:S01]  /*1e80*/  FADD.FTZ R46, R46, R189 ;  /* 0x000000bd2e2e7221 */ /* 0x000fe20000010000 */
[----:B------:R-:W-:Y:S02]  /*1e90*/  @P0 MOV R233, 0x20 ;  /* 0x0000002000e90802 */ /* 0x000fe40000000f00 */
[----:B------:R-:W-:Y:S01]  /*1ea0*/  LOP3.LUT P6, RZ, R178, 0xff, RZ, 0xc0, !PT ;  /* 0x000000ffb2ff7812 */ /* 0x000fe200078cc0ff */
[----:B------:R-:W-:Y:S01]  /*1eb0*/  HFMA2.MMA R178, -RZ, RZ, 0, 0 ;  /* 0x00000000ffb27435 */ /* 0x000fe200000001ff */
[----:B------:R-:W-:Y:S01]  /*1ec0*/  F2FP.BF16.PACK_AB R182, R235, R182 ;  /* 0x000000b6ebb6723e */ /* 0x000fe200000010ff */
[----:B------:R-:W-:-:S04]  /*1ed0*/  @P0 IMAD.WIDE.U32 R180, R22, R233, c[0x0][0x258] ;  /* 0x0000960016b40625 */ /* 0x000fc800078e00e9 */
[-C--:B------:R-:W-:Y:S01]  /*1ee0*/  FMUL.FTZ R233, R232, R225.reuse ;  /* 0x000000e1e8e97220 */ /* 0x080fe20000410000 */
[----:B------:R-:W-:Y:S01]  /*1ef0*/  @P5 PRMT R177, RZ, 0x7610, R177 ;  /* 0x00007610ffb15816 */ /* 0x000fe200000000b1 */
[----:B------:R-:W-:Y:S01]  /*1f00*/  FMUL.FTZ R232, R191, R225 ;  /* 0x000000e1bfe87220 */ /* 0x000fe20000410000 */
[----:B------:R-:W-:Y:S01]  /*1f10*/  MOV R191, RZ ;  /* 0x000000ff00bf7202 */ /* 0x000fe20000000f00 */
[----:B------:R-:W-:Y:S01]  /*1f20*/  FMUL.FTZ R234, R233, c[0x0][0x1e8] ;  /* 0x00007a00e9ea7a20 */ /* 0x000fe20000410000 */
[----:B------:R-:W-:Y:S01]  /*1f30*/  @P0 STG.E.128 [R180.64], R168 ;  /* 0x000000a8b4000986 */ /* 0x000fe2000c101d04 */
[----:B------:R-:W-:Y:S02]  /*1f40*/  FMUL.FTZ R232, R232, c[0x0][0x1e8] ;  /* 0x00007a00e8e87a20 */ /* 0x000fe40000410000 */
[----:B------:R-:W-:Y:S01]  /*1f50*/  @P5 FMUL.FTZ R178, R234, R177 ;  /* 0x000000b1eab25220 */ /* 0x000fe20000410000 */
[----:B------:R-:W-:Y:S01]  /*1f60*/  @P6 PRMT R177, RZ, 0x5410, R176 ;  /* 0x00005410ffb16816 */ /* 0x000fe200000000b0 */
[----:B------:R0:W-:Y:S01]  /*1f70*/  @P0 STG.E.128 [R180.64+0x10], R172 ;  /* 0x000010acb4000986 */ /* 0x0001e2000c101d04 */
[----:B------:R-:W-:Y:S01]  /*1f80*/  FMUL.FTZ R233, R184, c[0x0][0x1e8] ;  /* 0x00007a00b8e97a20 */ /* 0x000fe20000410000 */
[----:B------:R-:W-:Y:S01]  /*1f90*/  LOP3.LUT P0, RZ, R230, 0xff00, RZ, 0xc0, !PT ;  /* 0x0000ff00e6ff7812 */ /* 0x000fe2000780c0ff */
[----:B------:R-:W-:-:S02]  /*1fa0*/  FMUL.FTZ R235, R183, c[0x0][0x1e8] ;  /* 0x00007a00b7eb7a20 */ /* 0x000fc40000410000 */
[----:B------:R-:W-:Y:S02]  /*1fb0*/  @P6 FMUL.FTZ R191, R232, R177 ;  /* 0x000000b1e8bf6220 */ /* 0x000fe40000410000 */
[----:B------:R-:W-:Y:S02]  /*1fc0*/  FMUL.FTZ R177, R132, R232 ;  /* 0x000000e884b17220 */ /* 0x000fe40000410000 */
[----:B------:R-:W-:Y:S02]  /*1fd0*/  FADD.FTZ R47, R47, R178 ;  /* 0x000000b22f2f7221 */ /* 0x000fe40000010000 */
[----:B------:R-:W-:Y:S01]  /*1fe0*/  FADD.FTZ R44, R44, R191 ;  /* 0x000000bf2c2c7221 */ /* 0x000fe20000010000 */
[----:B------:R-:W-:Y:S01]  /*1ff0*/  FSEL R183, R177, RZ, P6 ;  /* 0x000000ffb1b77208 */ /* 0x000fe20003000000 */
[----:B------:R-:W-:Y:S01]  /*2000*/  FMUL.FTZ R177, R133, R233 ;  /* 0x000000e985b17220 */ /* 0x000fe20000410000 */
[----:B------:R-:W-:Y:S02]  /*2010*/  LOP3.LUT P6, RZ, R231, 0xff000000, RZ, 0xc0, !PT ;  /* 0xff000000e7ff7812 */ /* 0x000fe400078cc0ff */
[----:B------:R-:W-:Y:S01]  /*2020*/  @P0 PRMT R176, RZ, 0x7610, R176 ;  /* 0x00007610ffb00816 */ /* 0x000fe200000000b0 */
[----:B0-----:R-:W-:Y:S01]  /*2030*/  FMUL.FTZ R180, R135, R234 ;  /* 0x000000ea87b47220 */ /* 0x001fe20000410000 */
[----:B------:R-:W-:Y:S01]  /*2040*/  FSEL R184, R177, RZ, P0 ;  /* 0x000000ffb1b87208 */ /* 0x000fe20000000000 */
[----:B------:R-:W-:-:S03]  /*2050*/  FMUL.FTZ R234, R218, c[0x0][0x1e8] ;  /* 0x00007a00daea7a20 */ /* 0x000fc60000410000 */
[----:B------:R-:W-:Y:S01]  /*2060*/  FSEL R232, R180, RZ, P5 ;  /* 0x000000ffb4e87208 */ /* 0x000fe20002800000 */
[----:B------:R-:W-:Y:S01]  /*2070*/  FMUL.FTZ R180, R130, R235 ;  /* 0x000000eb82b47220 */ /* 0x000fe20000410000 */
[----:B------:R-:W-:Y:S01]  /*2080*/  LOP3.LUT P5, RZ, R231, 0xff0000, RZ, 0xc0, !PT ;  /* 0x00ff0000e7ff7812 */ /* 0x000fe200078ac0ff */
[----:B------:R-:W-:-:S03]  /*2090*/  FMUL.FTZ R181, R131, R234 ;  /* 0x000000ea83b57220 */ /* 0x000fc60000410000 */
[----:B------:R-:W-:Y:S02]  /*20a0*/  FSEL R177, R180, RZ, P5 ;  /* 0x000000ffb4b17208 */ /* 0x000fe40002800000 */
[----:B------:R-:W-:Y:S02]  /*20b0*/  FSEL R218, R181, RZ, P6 ;  /* 0x000000ffb5da7208 */ /* 0x000fe40003000000 */
[----:B------:R-:W-:Y:S01]  /*20c0*/  F2FP.BF16.PACK_AB R180, R184, R183 ;  /* 0x000000b7b8b4723e */ /* 0x000fe200000010ff */
[----:B------:R-:W-:Y:S01]  /*20d0*/  IMAD.WIDE.U32 R184, R22, R185, c[0x0][0x248] ;  /* 0x0000920016b87625 */ /* 0x000fe200078e00b9 */
[----:B------:R-:W-:Y:S01]  /*20e0*/  F2FP.BF16.PACK_AB R181, R232, R219 ;  /* 0x000000dbe8b5723e */ /* 0x000fe200000010ff */
[----:B------:R-:W-:Y:S01]  /*20f0*/  HFMA2.MMA R232, -RZ, RZ, 0, 0 ;  /* 0x00000000ffe87435 */ /* 0x000fe200000001ff */
[----:B------:R-:W-:Y:S01]  /*2100*/  F2FP.BF16.PACK_AB R183, R218, R177 ;  /* 0x000000b1dab7723e */ /* 0x000fe200000010ff */
[----:B------:R-:W-:Y:S01]  /*2110*/  HFMA2.MMA R218, -RZ, RZ, 0, 0 ;  /* 0x00000000ffda7435 */ /* 0x000fe200000001ff */
[----:B------:R-:W-:-:S02]  /*2120*/  MOV R177, RZ ;  /* 0x000000ff00b17202 */ /* 0x000fc40000000f00 */
[----:B------:R-:W-:Y:S01]  /*2130*/  IADD3 R22, R22, 0x100, RZ ;  /* 0x0000010016167810 */ /* 0x000fe20007ffe0ff */
[----:B------:R0:W-:Y:S02]  /*2140*/  STG.E.128 [R184.64], R180 ;  /* 0x000000b4b8007986 */ /* 0x0001e4000c101d04 */
[----:B------:R-:W-:-:S04]  /*2150*/  @P0 FMUL.FTZ R218, R233, R176 ;  /* 0x000000b0e9da0220 */ /* 0x000fc80000410000 */
[----:B------:R-:W-:Y:S01]  /*2160*/  FADD.FTZ R45, R45, R218 ;  /* 0x000000da2d2d7221 */ /* 0x000fe20000010000 */
[--C-:B0-----:R-:W-:Y:S02]  /*2170*/  @P5 PRMT R180, RZ, 0x5410, R179.reuse ;  /* 0x00005410ffb45816 */ /* 0x101fe400000000b3 */
[----:B------:R-:W-:-:S03]  /*2180*/  @P6 PRMT R179, RZ, 0x7610, R179 ;  /* 0x00007610ffb36816 */ /* 0x000fc600000000b3 */
[----:B------:R-:W-:Y:S02]  /*2190*/  @P5 FMUL.FTZ R177, R235, R180 ;  /* 0x000000b4ebb15220 */ /* 0x000fe40000410000 */
[----:B------:R-:W-:Y:S02]  /*21a0*/  @P6 FMUL.FTZ R232, R234, R179 ;  /* 0x000000b3eae86220 */ /* 0x000fe40000410000 */
[----:B------:R-:W-:Y:S02]  /*21b0*/  FADD.FTZ R42, R42, R177 ;  /* 0x000000b12a2a7221 */ /* 0x000fe40000010000 */
[----:B------:R-:W-:Y:S02]  /*21c0*/  FADD.FTZ R43, R43, R232 ;  /* 0x000000e82b2b7221 */ /* 0x000fe40000010000 */
.L_x_4458:
[----:B------:R-:W-:Y:S05]  /*21d0*/  BSYNC B0 ;  /* 0x0000000000007941 */ /* 0x000fea0003800000 */
.L_x_4457:
[----:B------:R-:W-:Y:S01]  /*21e0*/  BSSY B0, `(.L_x_4459) ;  /* 0x0000088000007945 */ /* 0x000fe20003800000 */
[----:B------:R-:W-:Y:S05]  /*21f0*/  @!P3 BRA `(.L_x_4460) ;  /* 0x000008600000b947 */ /* 0x000fea0003800000 */
[----:B------:R-:W-:-:S05]  /*2200*/  MOV R185, 0x10 ;  /* 0x0000001000b97802 */ /* 0x000fca0000000f00 */
[----:B------:R-:W-:-:S06]  /*2210*/  IMAD.WIDE.U32 R176, R22, R185, c[0x0][0x170] ;  /* 0x00005c0016b07625 */ /* 0x000fcc00078e00b9 */
[----:B------:R-:W2:Y:S01]  /*2220*/  LDG.E.128 R176, [R176.64] ;  /* 0x00000004b0b07981 */ /* 0x000ea2000c1e1d00 */
[----:B------:R-:W-:Y:S01]  /*2230*/  ISETP.NE.U32.AND P5, PT, RZ, c[0x0][0x218], PT ;  /* 0x00008600ff007a0c */ /* 0x000fe20003fa5070 */
[----:B------:R-:W-:Y:S01]  /*2240*/  HFMA2.MMA R187, -RZ, RZ, 0, 0 ;  /* 0x00000000ffbb7435 */ /* 0x000fe200000001ff */
[----:B------:R-:W-:Y:S02]  /*2250*/  FSEL R219, R186, RZ, !P1 ;  /* 0x000000ffbadb7208 */ /* 0x000fe40004800000 */
[----:B------:R-:W-:Y:S02]  /*2260*/  ISETP.NE.AND.EX P5, PT, RZ, c[0x0][0x21c], PT, P5 ;  /* 0x00008700ff007a0c */ /* 0x000fe40003fa5350 */
[----:B------:R-:W-:Y:S01]  /*2270*/  LOP3.LUT P6, RZ, R229, 0xff, RZ, 0xc0, !PT ;  /* 0x000000ffe5ff7812 */ /* 0x000fe200078cc0ff */
[-CC-:B------:R-:W-:Y:S01]  /*2280*/  FFMA.FTZ R181, R199, R188.reuse, R219.reuse ;  /* 0x000000bcc7b57223 */ /* 0x180fe200000100db */
[----:B------:R-:W-:Y:S01]  /*2290*/  ISETP.NE.U32.AND P0, PT, RZ, c[0x0][0x258], PT ;  /* 0x00009600ff007a0c */ /* 0x000fe20003f05070 */
[----:B------:R-:W-:-:S02]  /*22a0*/  FFMA.FTZ R183, R206, R188, R219 ;  /* 0x000000bcceb77223 */ /* 0x000fc400000100db */
[----:B------:R-:W-:Y:S01]  /*22b0*/  FADD.FTZ R180, R198, -R181 ;  /* 0x800000b5c6b47221 */ /* 0x000fe20000010000 */
[----:B------:R-:W-:Y:S01]  /*22c0*/  ISETP.NE.AND.EX P0, PT, RZ, c[0x0][0x25c], PT, P0 ;  /* 0x00009700ff007a0c */ /* 0x000fe20003f05300 */
[--C-:B------:R-:W-:Y:S02]  /*22d0*/  FFMA.FTZ R189, R195, R188, R219.reuse ;  /* 0x000000bcc3bd7223 */ /* 0x100fe400000100db */
[----:B------:R-:W-:Y:S02]  /*22e0*/  FMUL.FTZ R181, R21, R180 ;  /* 0x000000b415b57220 */ /* 0x000fe40000410000 */
[-C--:B------:R-:W-:Y:S02]  /*22f0*/  FFMA.FTZ R190, R194, R188.reuse, R219 ;  /* 0x000000bcc2be7223 */ /* 0x080fe400000100db */
[----:B------:R-:W-:Y:S02]  /*2300*/  @P5 FADD.FTZ R181, R156, R181 ;  /* 0x000000b59cb55221 */ /* 0x000fe40000010000 */
[----:B------:R-:W-:-:S02]  /*2310*/  FFMA.FTZ R218, R200, R188, R219 ;  /* 0x000000bcc8da7223 */ /* 0x000fc400000100db */
[C---:B------:R-:W-:Y:S01]  /*2320*/  FMUL.FTZ R180, R181.reuse, R225 ;  /* 0x000000e1b5b47220 */ /* 0x040fe20000410000 */
[----:B------:R-:W-:Y:S01]  /*2330*/  SEL R172, R181, R172, P0 ;  /* 0x000000acb5ac7207 */ /* 0x000fe20000000000 */
[-CC-:B------:R-:W-:Y:S02]  /*2340*/  FFMA.FTZ R181, R193, R188.reuse, R219.reuse ;  /* 0x000000bcc1b57223 */ /* 0x180fe400000100db */
[----:B------:R-:W-:Y:S02]  /*2350*/  FMUL.FTZ R233, R180, c[0x0][0x1e8] ;  /* 0x00007a00b4e97a20 */ /* 0x000fe40000410000 */
[-CC-:B------:R-:W-:Y:S02]  /*2360*/  FFMA.FTZ R191, R203, R188.reuse, R219.reuse ;  /* 0x000000bccbbf7223 */ /* 0x180fe400000100db */
[----:B------:R-:W-:Y:S02]  /*2370*/  FFMA.FTZ R219, R205, R188, R219 ;  /* 0x000000bccddb7223 */ /* 0x000fe400000100db */
[----:B------:R-:W-:-:S02]  /*2380*/  FADD.FTZ R218, R201, -R218 ;  /* 0x800000dac9da7221 */ /* 0x000fc40000010000 */
[----:B------:R-:W-:Y:S02]  /*2390*/  FADD.FTZ R184, R192, -R183 ;  /* 0x800000b7c0b87221 */ /* 0x000fe40000010000 */
[----:B------:R-:W-:Y:S01]  /*23a0*/  FADD.FTZ R182, R196, -R189 ;  /* 0x800000bdc4b67221 */ /* 0x000fe20000010000 */
[----:B------:R-:W-:Y:S01]  /*23b0*/  HFMA2.MMA R189, -RZ, RZ, 0, 0 ;  /* 0x00000000ffbd7435 */ /* 0x000fe200000001ff */
[----:B------:R-:W-:Y:S02]  /*23c0*/  FADD.FTZ R190, R197, -R190 ;  /* 0x800000bec5be7221 */ /* 0x000fe40000010000 */
[----:B------:R-:W-:Y:S02]  /*23d0*/  FADD.FTZ R234, R202, -R191 ;  /* 0x800000bfcaea7221 */ /* 0x000fe40000010000 */
[----:B------:R-:W-:Y:S02]  /*23e0*/  FADD.FTZ R236, R204, -R219 ;  /* 0x800000dbccec7221 */ /* 0x000fe40000010000 */
[----:B------:R-:W-:-:S02]  /*23f0*/  FMUL.FTZ R184, R21, R184 ;  /* 0x000000b815b87220 */ /* 0x000fc40000410000 */
[C---:B------:R-:W-:Y:S01]  /*2400*/  FMUL.FTZ R232, R21.reuse, R190 ;  /* 0x000000be15e87220 */ /* 0x040fe20000410000 */
[----:B------:R-:W-:Y:S01]  /*2410*/  MOV R190, RZ ;  /* 0x000000ff00be7202 */ /* 0x000fe20000000f00 */
[----:B------:R-:W-:Y:S02]  /*2420*/  FMUL.FTZ R183, R21, R234 ;  /* 0x000000ea15b77220 */ /* 0x000fe40000410000 */
[----:B------:R-:W-:Y:S02]  /*2430*/  @P5 FADD.FTZ R184, R153, R184 ;  /* 0x000000b899b85221 */ /* 0x000fe40000010000 */
[----:B------:R-:W-:Y:S02]  /*2440*/  @P5 FADD.FTZ R232, R155, R232 ;  /* 0x000000e89be85221 */ /* 0x000fe40000010000 */
[----:B------:R-:W-:Y:S01]  /*2450*/  @P5 FADD.FTZ R183, R158, R183 ;  /* 0x000000b79eb75221 */ /* 0x000fe20000010000 */
[C---:B------:R-:W-:Y:S01]  /*2460*/  SEL R169, R184.reuse, R169, P0 ;  /* 0x000000a9b8a97207 */ /* 0x040fe20000000000 */
[----:B------:R-:W-:Y:S01]  /*2470*/  FMUL.FTZ R184, R184, R225 ;  /* 0x000000e1b8b87220 */ /* 0x000fe20000410000 */
[----:B------:R-:W-:-:S02]  /*2480*/  SEL R171, R232, R171, P0 ;  /* 0x000000abe8ab7207 */ /* 0x000fc40000000000 */
        /* <DEDUP_REMOVED lines=93> */
.L_x_4460:
[----:B------:R-:W-:Y:S05]  /*2a60*/  BSYNC B0 ;  /* 0x0000000000007941 */ /* 0x000fea0003800000 */
.L_x_4459:
[----:B------:R-:W-:Y:S01]  /*2a70*/  BSSY B0, `(.L_x_4461) ;  /* 0x0000087000007945 */ /* 0x000fe20003800000 */
[----:B------:R-:W-:Y:S05]  /*2a80*/  @!P4 BRA `(.L_x_4462) ;  /* 0x000008500000c947 */ /* 0x000fea0003800000 */
[----:B------:R-:W-:-:S05]  /*2a90*/  MOV R177, 0x10 ;  /* 0x0000001000b17802 */ /* 0x000fca0000000f00 */
[----:B------:R-:W-:-:S06]  /*2aa0*/  IMAD.WIDE.U32 R176, R22, R177, c[0x0][0x170] ;  /* 0x00005c0016b07625 */ /* 0x000fcc00078e00b1 */
[----:B------:R-:W2:Y:S01]  /*2ab0*/  LDG.E.128 R176, [R176.64] ;  /* 0x00000004b0b07981 */ /* 0x000ea2000c1e1d00 */
[----:B------:R-:W-:Y:S02]  /*2ac0*/  FSEL R185, R186, RZ, !P1 ;  /* 0x000000ffbab97208 */ /* 0x000fe40004800000 */
[----:B------:R-:W-:Y:S02]  /*2ad0*/  ISETP.NE.U32.AND P1, PT, RZ, c[0x0][0x218], PT ;  /* 0x00008600ff007a0c */ /* 0x000fe40003f25070 */
[----:B------:R-:W-:Y:S01]  /*2ae0*/  MOV R180, R226 ;  /* 0x000000e200b47202 */ /* 0x000fe20000000f00 */
[-CC-:B------:R-:W-:Y:S01]  /*2af0*/  FFMA.FTZ R181, R5, R188.reuse, R185.reuse ;  /* 0x000000bc05b57223 */ /* 0x180fe200000100b9 */
[----:B------:R-:W-:Y:S01]  /*2b00*/  ISETP.NE.AND.EX P1, PT, RZ, c[0x0][0x21c], PT, P1 ;  /* 0x00008700ff007a0c */ /* 0x000fe20003f25310 */
[-C--:B------:R-:W-:Y:S01]  /*2b10*/  FFMA.FTZ R182, R6, R188.reuse, R185 ;  /* 0x000000bc06b67223 */ /* 0x080fe200000100b9 */
[----:B------:R-:W-:Y:S01]  /*2b20*/  LOP3.LUT P6, RZ, R180, 0xff, RZ, 0xc0, !PT ;  /* 0x000000ffb4ff7812 */ /* 0x000fe200078cc0ff */
[----:B------:R-:W-:Y:S01]  /*2b30*/  FADD.FTZ R180, R8, -R181 ;  /* 0x800000b508b47221 */ /* 0x000fe20000010000 */
[----:B------:R-:W-:Y:S01]  /*2b40*/  ISETP.NE.U32.AND P0, PT, RZ, c[0x0][0x258], PT ;  /* 0x00009600ff007a0c */ /* 0x000fe20003f05070 */
[-CC-:B------:R-:W-:Y:S01]  /*2b50*/  FFMA.FTZ R183, R7, R188.reuse, R185.reuse ;  /* 0x000000bc07b77223 */ /* 0x180fe200000100b9 */
[----:B------:R-:W-:Y:S01]  /*2b60*/  ISETP.NE.U32.AND P5, PT, RZ, c[0x0][0x258], PT ;  /* 0x00009600ff007a0c */ /* 0x000fe20003fa5070 */
[-CC-:B------:R-:W-:Y:S01]  /*2b70*/  FFMA.FTZ R184, R10, R188.reuse, R185.reuse ;  /* 0x000000bc0ab87223 */ /* 0x180fe200000100b9 */
[----:B------:R-:W-:Y:S01]  /*2b80*/  ISETP.NE.AND.EX P0, PT, RZ, c[0x0][0x25c], PT, P0 ;  /* 0x00009700ff007a0c */ /* 0x000fe20003f05300 */
[-CC-:B------:R-:W-:Y:S01]  /*2b90*/  FFMA.FTZ R187, R13, R188.reuse, R185.reuse ;  /* 0x000000bc0dbb7223 */ /* 0x180fe200000100b9 */
[----:B------:R-:W-:Y:S01]  /*2ba0*/  ISETP.NE.AND.EX P5, PT, RZ, c[0x0][0x25c], PT, P5 ;  /* 0x00009700ff007a0c */ /* 0x000fe20003fa5350 */
[----:B------:R-:W-:-:S02]  /*2bb0*/  FFMA.FTZ R189, R15, R188, R185 ;  /* 0x000000bc0fbd7223 */ /* 0x000fc400000100b9 */
[-CC-:B------:R-:W-:Y:S02]  /*2bc0*/  FFMA.FTZ R191, R17, R188.reuse, R185.reuse ;  /* 0x000000bc11bf7223 */ /* 0x180fe400000100b9 */
[----:B------:R-:W-:Y:S01]  /*2bd0*/  FFMA.FTZ R234, R20, R188, R185 ;  /* 0x000000bc14ea7223 */ /* 0x000fe200000100b9 */
[----:B------:R-:W-:Y:S01]  /*2be0*/  HFMA2.MMA R185, -RZ, RZ, 0, 0 ;  /* 0x00000000ffb97435 */ /* 0x000fe200000001ff */
[----:B------:R-:W-:Y:S02]  /*2bf0*/  FMUL.FTZ R181, R21, R180 ;  /* 0x000000b415b57220 */ /* 0x000fe40000410000 */
[----:B------:R-:W-:Y:S02]  /*2c00*/  FADD.FTZ R182, R9, -R182 ;  /* 0x800000b609b67221 */ /* 0x000fe40000010000 */
[----:B------:R-:W-:Y:S02]  /*2c10*/  FADD.FTZ R186, R12, -R183 ;  /* 0x800000b70cba7221 */ /* 0x000fe40000010000 */
[----:B------:R-:W-:-:S02]  /*2c20*/  FADD.FTZ R188, R11, -R184 ;  /* 0x800000b80bbc7221 */ /* 0x000fc40000010000 */
[----:B------:R-:W-:Y:S02]  /*2c30*/  FADD.FTZ R190, R14, -R187 ;  /* 0x800000bb0ebe7221 */ /* 0x000fe40000010000 */
[----:B------:R-:W-:Y:S02]  /*2c40*/  FADD.FTZ R218, R16, -R189 ;  /* 0x800000bd10da7221 */ /* 0x000fe40000010000 */
[----:B------:R-:W-:Y:S02]  /*2c50*/  FADD.FTZ R232, R18, -R191 ;  /* 0x800000bf12e87221 */ /* 0x000fe40000010000 */
[----:B------:R-:W-:Y:S02]  /*2c60*/  FADD.FTZ R234, R19, -R234 ;  /* 0x800000ea13ea7221 */ /* 0x000fe40000010000 */
[----:B------:R-:W-:Y:S02]  /*2c70*/  @P1 FADD.FTZ R181, R160, R181 ;  /* 0x000000b5a0b51221 */ /* 0x000fe40000010000 */
[----:B------:R-:W-:-:S02]  /*2c80*/  FMUL.FTZ R184, R21, R182 ;  /* 0x000000b615b87220 */ /* 0x000fc40000410000 */
[----:B------:R-:W-:Y:S01]  /*2c90*/  FMUL.FTZ R183, R21, R186 ;  /* 0x000000ba15b77220 */ /* 0x000fe20000410000 */
[----:B------:R-:W-:Y:S01]  /*2ca0*/  SEL R168, R181, R168, P5 ;  /* 0x000000a8b5a87207 */ /* 0x000fe20002800000 */
[C---:B------:R-:W-:Y:S01]  /*2cb0*/  FMUL.FTZ R188, R21.reuse, R188 ;  /* 0x000000bc15bc7220 */ /* 0x040fe20000410000 */
[----:B------:R-:W-:Y:S01]  /*2cc0*/  MOV R186, RZ ;  /* 0x000000ff00ba7202 */ /* 0x000fe20000000f00 */
        /* <DEDUP_REMOVED lines=17> */
[----:B------:R-:W-:Y:S01]  /*2de0*/  FMUL.FTZ R182, R180, c[0x0][0x1e8] ;  /* 0x00007a00b4b67a20 */ /* 0x000fe20000410000 */
[----:B------:R-:W-:Y:S01]  /*2df0*/  SEL R174, R189, R174, P5 ;  /* 0x000000aebdae7207 */ /* 0x000fe20002800000 */
[----:B------:R-:W-:Y:S01]  /*2e00*/  FMUL.FTZ R183, R183, R225 ;  /* 0x000000e1b7b77220 */ /* 0x000fe20000410000 */
[----:B------:R-:W-:Y:S01]  /*2e10*/  SEL R175, R234, R175, P5 ;  /* 0x000000afeaaf7207 */ /* 0x000fe20002800000 */
[----:B------:R-:W-:Y:S01]  /*2e20*/  FMUL.FTZ R188, R188, R225 ;  /* 0x000000e1bcbc7220 */ /* 0x000fe20000410000 */
[----:B------:R-:W-:Y:S01]  /*2e30*/  LOP3.LUT P5, RZ, R226, 0xff00, RZ, 0xc0, !PT ;  /* 0x0000ff00e2ff7812 */ /* 0x000fe200078ac0ff */
[----:B------:R-:W-:Y:S01]  /*2e40*/  FMUL.FTZ R183, R183, c[0x0][0x1e8] ;  /* 0x00007a00b7b77a20 */ /* 0x000fe20000410000 */
[----:B------:R-:W-:Y:S01]  /*2e50*/  @P0 LEA R180, P1, R22, c[0x0][0x258], 0x5 ;  /* 0x0000960016b40a11 */ /* 0x000fe200078228ff */
[----:B------:R-:W-:-:S02]  /*2e60*/  FMUL.FTZ R188, R188, c[0x0][0x1e8] ;  /* 0x00007a00bcbc7a20 */ /* 0x000fc40000410000 */
[-C--:B------:R-:W-:Y:S01]  /*2e70*/  FMUL.FTZ R187, R187, R225.reuse ;  /* 0x000000e1bbbb7220 */ /* 0x080fe20000410000 */
[----:B------:R-:W-:Y:S01]  /*2e80*/  @P0 LEA.HI.X R181, R22, c[0x0][0x25c], RZ, 0x5, P1 ;  /* 0x0000970016b50a11 */ /* 0x000fe200008f2cff */
[-C--:B------:R-:W-:Y:S01]  /*2e90*/  FMUL.FTZ R218, R218, R225.reuse ;  /* 0x000000e1dada7220 */ /* 0x080fe20000410000 */
[----:B------:R-:W-:Y:S01]  /*2ea0*/  LOP3.LUT P1, RZ, R226, 0xff000000, RZ, 0xc0, !PT ;  /* 0xff000000e2ff7812 */ /* 0x000fe2000782c0ff */
[----:B------:R-:W-:Y:S02]  /*2eb0*/  FMUL.FTZ R189, R189, R225 ;  /* 0x000000e1bdbd7220 */ /* 0x000fe40000410000 */
[----:B------:R-:W-:Y:S01]  /*2ec0*/  @P0 STG.E.128 [R180.64], R168 ;  /* 0x000000a8b4000986 */ /* 0x000fe2000c101d04 */
[----:B------:R-:W-:Y:S02]  /*2ed0*/  FMUL.FTZ R233, R187, c[0x0][0x1e8] ;  /* 0x00007a00bbe97a20 */ /* 0x000fe40000410000 */
[----:B------:R-:W-:Y:S01]  /*2ee0*/  FMUL.FTZ R218, R218, c[0x0][0x1e8] ;  /* 0x00007a00dada7a20 */ /* 0x000fe20000410000 */
[----:B------:R0:W-:Y:S01]  /*2ef0*/  @P0 STG.E.128 [R180.64+0x10], R172 ;  /* 0x000010acb4000986 */ /* 0x0001e2000c101d04 */
[----:B------:R-:W-:-:S02]  /*2f00*/  LOP3.LUT P0, RZ, R227, 0xff, RZ, 0xc0, !PT ;  /* 0x000000ffe3ff7812 */ /* 0x000fc4000780c0ff */
[--C-:B--2---:R-:W-:Y:S02]  /*2f10*/  @P6 PRMT R21, RZ, 0x5410, R176.reuse ;  /* 0x00005410ff156816 */ /* 0x104fe400000000b0 */
[----:B------:R-:W-:Y:S02]  /*2f20*/  @P5 PRMT R176, RZ, 0x7610, R176 ;  /* 0x00007610ffb05816 */ /* 0x000fe400000000b0 */
[----:B0-----:R-:W-:Y:S01]  /*2f30*/  @P1 PRMT R180, RZ, 0x7610, R177 ;  /* 0x00007610ffb41816 */ /* 0x001fe200000000b1 */
[----:B------:R-:W-:Y:S02]  /*2f40*/  @P6 FMUL.FTZ R185, R182, R21 ;  /* 0x00000015b6b96220 */ /* 0x000fe40000410000 */
[----:B------:R-:W-:Y:S02]  /*2f50*/  FMUL.FTZ R182, R108, R182 ;  /* 0x000000b66cb67220 */ /* 0x000fe40000410000 */
[-C--:B------:R-:W-:Y:S01]  /*2f60*/  FMUL.FTZ R21, R184, R225.reuse ;  /* 0x000000e1b8157220 */ /* 0x080fe20000410000 */
[----:B------:R-:W-:Y:S01]  /*2f70*/  MOV R184, RZ ;  /* 0x000000ff00b87202 */ /* 0x000fe20000000f00 */
[----:B------:R-:W-:Y:S01]  /*2f80*/  FMUL.FTZ R225, R234, R225 ;  /* 0x000000e1eae17220 */ /* 0x000fe20000410000 */
[----:B------:R-:W-:Y:S01]  /*2f90*/  FSEL R182, R182, RZ, P6 ;  /* 0x000000ffb6b67208 */ /* 0x000fe20003000000 */
[----:B------:R-:W-:Y:S01]  /*2fa0*/  FMUL.FTZ R190, R21, c[0x0][0x1e8] ;  /* 0x00007a0015be7a20 */ /* 0x000fe20000410000 */
[----:B------:R-:W-:Y:S01]  /*2fb0*/  LOP3.LUT P6, RZ, R226, 0xff0000, RZ, 0xc0, !PT ;  /* 0x00ff0000e2ff7812 */ /* 0x000fe200078cc0ff */
[----:B------:R-:W-:Y:S01]  /*2fc0*/  HFMA2.MMA R21, -RZ, RZ, 0, 0 ;  /* 0x00000000ff157435 */ /* 0x000fe200000001ff */
[----:B------:R-:W-:-:S02]  /*2fd0*/  @P1 FMUL.FTZ R186, R188, R180 ;  /* 0x000000b4bcba1220 */ /* 0x000fc40000410000 */
[----:B------:R-:W-:Y:S02]  /*2fe0*/  @P5 FMUL.FTZ R184, R190, R176 ;  /* 0x000000b0beb85220 */ /* 0x000fe40000410000 */
[----:B------:R-:W-:Y:S02]  /*2ff0*/  FMUL.FTZ R180, R111, R188 ;  /* 0x000000bc6fb47220 */ /* 0x000fe40000410000 */
[----:B------:R-:W-:Y:S02]  /*3000*/  FMUL.FTZ R232, R225, c[0x0][0x1e8] ;  /* 0x00007a00e1e87a20 */ /* 0x000fe40000410000 */
[----:B------:R-:W-:Y:S01]  /*3010*/  FADD.FTZ R28, R28, R185 ;  /* 0x000000b91c1c7221 */ /* 0x000fe20000010000 */
[----:B------:R-:W-:Y:S01]  /*3020*/  FSEL R219, R180, RZ, P1 ;  /* 0x000000ffb4db7208 */ /* 0x000fe20000800000 */
[----:B------:R-:W-:Y:S01]  /*3030*/  FMUL.FTZ R180, R105, R218 ;  /* 0x000000da69b47220 */ /* 0x000fe20000410000 */
[----:B------:R-:W-:Y:S01]  /*3040*/  @P6 PRMT R176, RZ, 0x5410, R177 ;  /* 0x00005410ffb06816 */ /* 0x000fe200000000b1 */
[----:B------:R-:W-:Y:S01]  /*3050*/  FMUL.FTZ R177, R110, R183 ;  /* 0x000000b76eb17220 */ /* 0x000fe20000410000 */
[----:B------:R-:W-:Y:S01]  /*3060*/  LOP3.LUT P1, RZ, R227, 0xff0000, RZ, 0xc0, !PT ;  /* 0x00ff0000e3ff7812 */ /* 0x000fe2000782c0ff */
[----:B------:R-:W-:-:S02]  /*3070*/  FADD.FTZ R29, R29, R184 ;  /* 0x000000b81d1d7221 */ /* 0x000fc40000010000 */
[----:B------:R-:W-:Y:S01]  /*3080*/  @P6 FMUL.FTZ R21, R183, R176 ;  /* 0x000000b0b7156220 */ /* 0x000fe20000410000 */
[----:B------:R-:W-:Y:S01]  /*3090*/  FSEL R188, R177, RZ, P6 ;  /* 0x000000ffb1bc7208 */ /* 0x000fe20003000000 */
[----:B------:R-:W-:Y:S01]  /*30a0*/  FMUL.FTZ R176, R109, R190 ;  /* 0x000000be6db07220 */ /* 0x000fe20000410000 */
[----:B------:R-:W-:Y:S01]  /*30b0*/  LOP3.LUT P6, RZ, R227, 0xff00, RZ, 0xc0, !PT ;  /* 0x0000ff00e3ff7812 */ /* 0x000fe200078cc0ff */
[----:B------:R-:W-:Y:S02]  /*30c0*/  FMUL.FTZ R190, R189, c[0x0][0x1e8] ;  /* 0x00007a00bdbe7a20 */ /* 0x000fe40000410000 */
[----:B------:R-:W-:Y:S01]  /*30d0*/  FMUL.FTZ R183, R107, R232 ;  /* 0x000000e86bb77220 */ /* 0x000fe20000410000 */
[----:B------:R-:W-:Y:S01]  /*30e0*/  FSEL R191, R176, RZ, P5 ;  /* 0x000000ffb0bf7208 */ /* 0x000fe20002800000 */
[----:B------:R-:W-:Y:S01]  /*30f0*/  FMUL.FTZ R181, R106, R190 ;  /* 0x000000be6ab57220 */ /* 0x000fe20000410000 */
[----:B------:R-:W-:Y:S01]  /*3100*/  LEA R176, P5, R22, c[0x0][0x248], 0x4 ;  /* 0x0000920016b07a11 */ /* 0x000fe200078a20ff */
[----:B------:R-:W-:Y:S01]  /*3110*/  FADD.FTZ R30, R30, R21 ;  /* 0x000000151e1e7221 */ /* 0x000fe20000010000 */
[----:B------:R-:W-:Y:S01]  /*3120*/  FSEL R187, R180, RZ, P6 ;  /* 0x000000ffb4bb7208 */ /* 0x000fe20003000000 */
[----:B------:R-:W-:Y:S01]  /*3130*/  FADD.FTZ R31, R31, R186 ;  /* 0x000000ba1f1f7221 */ /* 0x000fe20000010000 */
[----:B------:R-:W-:Y:S01]  /*3140*/  LEA.HI.X R177, R22, c[0x0][0x24c], RZ, 0x4, P5 ;  /* 0x0000930016b17a11 */ /* 0x000fe200028f24ff */
[----:B------:R-:W-:Y:S01]  /*3150*/  FMUL.FTZ R22, R104, R233 ;  /* 0x000000e968167220 */ /* 0x000fe20000410000 */
[----:B------:R-:W-:-:S02]  /*3160*/  LOP3.LUT P5, RZ, R227, 0xff000000, RZ, 0xc0, !PT ;  /* 0xff000000e3ff7812 */ /* 0x000fc400078ac0ff */
[----:B------:R-:W-:Y:S02]  /*3170*/  FSEL R189, R181, RZ, P1 ;  /* 0x000000ffb5bd7208 */ /* 0x000fe40000800000 */
[----:B------:R-:W-:Y:S02]  /*3180*/  FSEL R22, R22, RZ, P0 ;  /* 0x000000ff16167208 */ /* 0x000fe40000000000 */
[----:B------:R-:W-:Y:S02]  /*3190*/  FSEL R234, R183, RZ, P5 ;  /* 0x000000ffb7ea7208 */ /* 0x000fe40002800000 */
[----:B------:R-:W-:Y:S02]  /*31a0*/  F2FP.BF16.PACK_AB R180, R191, R182 ;  /* 0x000000b6bfb4723e */ /* 0x000fe400000010ff */
[----:B------:R-:W-:Y:S02]  /*31b0*/  F2FP.BF16.PACK_AB R181, R219, R188 ;  /* 0x000000bcdbb5723e */ /* 0x000fe400000010ff */
[----:B------:R-:W-:Y:S01]  /*31c0*/  F2FP.BF16.PACK_AB R182, R187, R22 ;  /* 0x00000016bbb6723e */ /* 0x000fe200000010ff */
[----:B------:R-:W-:Y:S01]  /*31d0*/  HFMA2.MMA R187, -RZ, RZ, 0, 0 ;  /* 0x00000000ffbb7435 */ /* 0x000fe200000001ff */
[----:B------:R-:W-:-:S02]  /*31e0*/  F2FP.BF16.PACK_AB R183, R234, R189 ;  /* 0x000000bdeab7723e */ /* 0x000fc400000010ff */
[----:B------:R-:W-:Y:S01]  /*31f0*/  CS2R R188, SRZ ;  /* 0x0000000000bc7805 */ /* 0x000fe2000001ff00 */
[----:B------:R-:W-:Y:S02]  /*3200*/  MOV R22, RZ ;  /* 0x000000ff00167202 */ /* 0x000fe40000000f00 */
[----:B------:R0:W-:Y:S02]  /*3210*/  STG.E.128 [R176.64], R180 ;  /* 0x000000b4b0007986 */ /* 0x0001e4000c101d04 */
[--C-:B0-----:R-:W-:Y:S02]  /*3220*/  @P0 PRMT R176, RZ, 0x5410, R178.reuse ;  /* 0x00005410ffb00816 */ /* 0x101fe400000000b2 */
[--C-:B------:R-:W-:Y:S02]  /*3230*/  @P1 PRMT R177, RZ, 0x5410, R179.reuse ;  /* 0x00005410ffb11816 */ /* 0x100fe400000000b3 */
[----:B------:R-:W-:Y:S01]  /*3240*/  @P6 PRMT R178, RZ, 0x7610, R178 ;  /* 0x00007610ffb26816 */ /* 0x000fe200000000b2 */
[----:B------:R-:W-:Y:S01]  /*3250*/  @P0 FMUL.FTZ R187, R233, R176 ;  /* 0x000000b0e9bb0220 */ /* 0x000fe20000410000 */
[----:B------:R-:W-:Y:S01]  /*3260*/  @P5 PRMT R179, RZ, 0x7610, R179 ;  /* 0x00007610ffb35816 */ /* 0x000fe200000000b3 */
[----:B------:R-:W-:-:S02]  /*3270*/  @P1 FMUL.FTZ R189, R190, R177 ;  /* 0x000000b1bebd1220 */ /* 0x000fc40000410000 */
[----:B------:R-:W-:Y:S02]  /*3280*/  @P6 FMUL.FTZ R22, R218, R178 ;  /* 0x000000b2da166220 */ /* 0x000fe40000410000 */
[----:B------:R-:W-:Y:S02]  /*3290*/  @P5 FMUL.FTZ R188, R232, R179 ;  /* 0x000000b3e8bc5220 */ /* 0x000fe40000410000 */
[----:B------:R-:W-:Y:S02]  /*32a0*/  FADD.FTZ R24, R24, R187 ;  /* 0x000000bb18187221 */ /* 0x000fe40000010000 */
[----:B------:R-:W-:Y:S02]  /*32b0*/  FADD.FTZ R25, R25, R22 ;  /* 0x0000001619197221 */ /* 0x000fe40000010000 */
[----:B------:R-:W-:Y:S02]  /*32c0*/  FADD.FTZ R26, R26, R189 ;  /* 0x000000bd1a1a7221 */ /* 0x000fe40000010000 */
[----:B------:R-:W-:-:S02]  /*32d0*/  FADD.FTZ R27, R27, R188 ;  /* 0x000000bc1b1b7221 */ /* 0x000fc40000010000 */
.L_x_4462:
[----:B------:R-:W-:Y:S05]  /*32e0*/  BSYNC B0 ;  /* 0x0000000000007941 */ /* 0x000fea0003800000 */
.L_x_4461:
[----:B------:R-:W-:Y:S02]  /*32f0*/  IADD3 R2, R2, c[0x0][0x160], RZ ;  /* 0x0000580002027a10 */ /* 0x000fe40007ffe0ff */
[----:B------:R-:W-:-:S02]  /*3300*/  LOP3.LUT P1, RZ, R0, 0xff, RZ, 0xc0, !PT ;  /* 0x000000ff00ff7812 */ /* 0x000fc4000782c0ff */
[----:B------:R-:W-:Y:S02]  /*3310*/  ISETP.GE.AND P0, PT, R2, c[0x0][0x164], PT ;  /* 0x0000590002007a0c */ /* 0x000fe40003f06270 */
[----:B------:R-:W-:-:S11]  /*3320*/  SEL R0, RZ, 0x1, P1 ;  /* 0x00000001ff007807 */ /* 0x000fd60000800000 */
[----:B------:R-:W-:Y:S01]  /*3330*/  @P0 CALL.REL.NOINC `(.L_x_4448) ;  /* 0x0000001000000944 */ /* 0x000fe20003c00000 */
[----:B------:R-:W-:Y:S05]  /*3340*/  BRA `(.L_x_4463) ;  /* 0xffffd19000007947 */ /* 0x000fea000383ffff */
.L_x_4448:
        /* <DEDUP_REMOVED lines=19> */
.L_x_4465:
[----:B------:R-:W-:Y:S05]  /*3480*/  BSYNC B0 ;  /* 0x0000000000007941 */ /* 0x000fea0003800000 */
.L_x_4464:
        /* <DEDUP_REMOVED lines=13> */
.L_x_4467:
[----:B------:R-:W-:Y:S05]  /*3560*/  BSYNC B0 ;  /* 0x0000000000007941 */ /* 0x000fea0003800000 */
.L_x_4466:
        /* <DEDUP_REMOVED lines=12> */
.L_x_4455:
[----:B------:R-:W-:Y:S01]  /*3630*/  HFMA2.MMA R186, -RZ, RZ, 0, 9.5367431640625e-07 ;  /* 0x00000010ffba7435 */ /* 0x000fe200000001ff */
[----:B------:R-:W-:-:S02]  /*3640*/  MOV R181, R191 ;  /* 0x000000bf00b57202 */ /* 0x000fc40000000f00 */
[----:B------:R-:W-:Y:S02]  /*3650*/  MOV R219, 0x1f ;  /* 0x0000001f00db7802 */ /* 0x000fe40000000f00 */
[----:B------:R-:W-:Y:S02]  /*3660*/  MOV R188, 0xffffffff ;  /* 0xffffffff00bc7802 */ /* 0x000fe40000000f00 */
[----:B------:R-:W-:Y:S02]  /*3670*/  MOV R176, 0x3690 ;  /* 0x0000369000b07802 */ /* 0x000fe40000000f00 */
[----:B------:R-:W-:Y:S05]  /*3680*/  CALL.REL.NOINC `($__internal_94_$__cuda_sm70_shflsync_down_p) ;  /* 0x0000045000007944 */ /* 0x000fea0003c00000 */
[----:B-1----:R-:W-:Y:S01]  /*3690*/  MOV R180, R219 ;  /* 0x000000db00b47202 */ /* 0x002fe20000000f00 */
[----:B0-----:R-:W-:Y:S05]  /*36a0*/  BRA `(.L_x_4468) ;  /* 0xffffdfb000007947 */ /* 0x001fea000383ffff */
.L_x_4456:
[----:B------:R-:W-:Y:S01]  /*36b0*/  HFMA2.MMA R186, -RZ, RZ, 0, 9.5367431640625e-07 ;  /* 0x00000010ffba7435 */ /* 0x000fe200000001ff */
[----:B------:R-:W-:Y:S02]  /*36c0*/  MOV R181, R190 ;  /* 0x000000be00b57202 */ /* 0x000fe40000000f00 */
[----:B------:R-:W-:Y:S02]  /*36d0*/  MOV R219, 0x1f ;  /* 0x0000001f00db7802 */ /* 0x000fe40000000f00 */
[----:B------:R-:W-:-:S02]  /*36e0*/  MOV R188, 0xffffffff ;  /* 0xffffffff00bc7802 */ /* 0x000fc40000000f00 */
[----:B------:R-:W-:Y:S02]  /*36f0*/  MOV R176, 0x3710 ;  /* 0x0000371000b07802 */ /* 0x000fe40000000f00 */
[----:B01----:R-:W-:Y:S05]  /*3700*/  CALL.REL.NOINC `($__internal_94_$__cuda_sm70_shflsync_down_p) ;  /* 0x000003d000007944 */ /* 0x003fea0003c00000 */
[----:B------:R-:W-:Y:S01]  /*3710*/  FADD.FTZ R180, R180, R191 ;  /* 0x000000bfb4b47221 */ /* 0x000fe20000010000 */
[----:B0-----:R-:W-:Y:S01]  /*3720*/  HFMA2.MMA R186, -RZ, RZ, 0, 4.76837158203125e-07 ;  /* 0x00000008ffba7435 */ /* 0x001fe200000001ff */
[----:B-1----:R-:W-:Y:S01]  /*3730*/  FADD.FTZ R190, R190, R219 ;  /* 0x000000dbbebe7221 */ /* 0x002fe20000010000 */
[----:B------:R-:W-:Y:S02]  /*3740*/  MOV R219, 0x1f ;  /* 0x0000001f00db7802 */ /* 0x000fe40000000f00 */
[----:B------:R-:W-:Y:S02]  /*3750*/  MOV R188, 0xffffffff ;  /* 0xffffffff00bc7802 */ /* 0x000fe40000000f00 */
[----:B------:R-:W-:Y:S02]  /*3760*/  MOV R181, R180 ;  /* 0x000000b400b57202 */ /* 0x000fe40000000f00 */
[----:B------:R-:W-:Y:S02]  /*3770*/  MOV R176, 0x3790 ;  /* 0x0000379000b07802 */ /* 0x000fe40000000f00 */
[----:B------:R-:W-:Y:S05]  /*3780*/  CALL.REL.NOINC `($__internal_94_$__cuda_sm70_shflsync_down_p) ;  /* 0x0000035000007944 */ /* 0x000fea0003c00000 */
[----:B0-----:R-:W-:Y:S01]  /*3790*/  HFMA2.MMA R186, -RZ, RZ, 0, 4.76837158203125e-07 ;  /* 0x00000008ffba7435 */ /* 0x001fe200000001ff */
[----:B-1----:R-:W-:-:S02]  /*37a0*/  MOV R179, R219 ;  /* 0x000000db00b37202 */ /* 0x002fc40000000f00 */
[----:B------:R-:W-:Y:S02]  /*37b0*/  MOV R181, R190 ;  /* 0x000000be00b57202 */ /* 0x000fe40000000f00 */
[----:B------:R-:W-:Y:S02]  /*37c0*/  MOV R219, 0x1f ;  /* 0x0000001f00db7802 */ /* 0x000fe40000000f00 */
[----:B------:R-:W-:Y:S02]  /*37d0*/  MOV R188, 0xffffffff ;  /* 0xffffffff00bc7802 */ /* 0x000fe40000000f00 */
[----:B------:R-:W-:Y:S02]  /*37e0*/  MOV R176, 0x3800 ;  /* 0x0000380000b07802 */ /* 0x000fe40000000f00 */
[----:B------:R-:W-:Y:S05]  /*37f0*/  CALL.REL.NOINC `($__internal_94_$__cuda_sm70_shflsync_down_p) ;  /* 0x000002e000007944 */ /* 0x000fea0003c00000 */
[----:B------:R-:W-:Y:S01]  /*3800*/  FADD.FTZ R180, R179, R180 ;  /* 0x000000b4b3b47221 */ /* 0x000fe20000010000 */
[----:B0-----:R-:W-:Y:S01]  /*3810*/  HFMA2.MMA R186, -RZ, RZ, 0, 2.384185791015625e-07 ;  /* 0x00000004ffba7435 */ /* 0x001fe200000001ff */
[----:B-1----:R-:W-:Y:S01]  /*3820*/  FADD.FTZ R190, R190, R219 ;  /* 0x000000dbbebe7221 */ /* 0x002fe20000010000 */
[----:B------:R-:W-:Y:S02]  /*3830*/  MOV R219, 0x1f ;  /* 0x0000001f00db7802 */ /* 0x000fe40000000f00 */
[----:B------:R-:W-:-:S02]  /*3840*/  MOV R188, 0xffffffff ;  /* 0xffffffff00bc7802 */ /* 0x000fc40000000f00 */
[----:B------:R-:W-:Y:S02]  /*3850*/  MOV R181, R180 ;  /* 0x000000b400b57202 */ /* 0x000fe40000000f00 */
[----:B------:R-:W-:Y:S02]  /*3860*/  MOV R176, 0x3880 ;  /* 0x0000388000b07802 */ /* 0x000fe40000000f00 */
[----:B------:R-:W-:Y:S05]  /*3870*/  CALL.REL.NOINC `($__internal_94_$__cuda_sm70_shflsync_down_p) ;  /* 0x0000026000007944 */ /* 0x000fea0003c00000 */
[----:B0-----:R-:W-:Y:S01]  /*3880*/  HFMA2.MMA R186, -RZ, RZ, 0, 2.384185791015625e-07 ;  /* 0x00000004ffba7435 */ /* 0x001fe200000001ff */
[----:B-1----:R-:W-:Y:S02]  /*3890*/  MOV R179, R219 ;  /* 0x000000db00b37202 */ /* 0x002fe40000000f00 */
[----:B------:R-:W-:Y:S02]  /*38a0*/  MOV R181, R190 ;  /* 0x000000be00b57202 */ /* 0x000fe40000000f00 */
[----:B------:R-:W-:Y:S02]  /*38b0*/  MOV R219, 0x1f ;  /* 0x0000001f00db7802 */ /* 0x000fe40000000f00 */
[----:B------:R-:W-:Y:S02]  /*38c0*/  MOV R188, 0xffffffff ;  /* 0xffffffff00bc7802 */ /* 0x000fe40000000f00 */
[----:B------:R-:W-:-:S02]  /*38d0*/  MOV R176, 0x38f0 ;  /* 0x000038f000b07802 */ /* 0x000fc40000000f00 */
[----:B------:R-:W-:Y:S05]  /*38e0*/  CALL.REL.NOINC `($__internal_94_$__cuda_sm70_shflsync_down_p) ;  /* 0x000001f000007944 */ /* 0x000fea0003c00000 */
[----:B------:R-:W-:Y:S01]  /*38f0*/  FADD.FTZ R180, R179, R180 ;  /* 0x000000b4b3b47221 */ /* 0x000fe20000010000 */
[----:B0-----:R-:W-:Y:S01]  /*3900*/  HFMA2.MMA R186, -RZ, RZ, 0, 1.1920928955078125e-07 ;  /* 0x00000002ffba7435 */ /* 0x001fe200000001ff */
[----:B-1----:R-:W-:Y:S01]  /*3910*/  FADD.FTZ R184, R190, R219 ;  /* 0x000000dbbeb87221 */ /* 0x002fe20000010000 */
[----:B------:R-:W-:-:S02]  /*3920*/  MOV R219, 0x1f ;  /* 0x0000001f00db7802 */ /* 0x000fc40000000f00 */
[----:B------:R-:W-:Y:S02]  /*3930*/  MOV R188, 0xffffffff ;  /* 0xffffffff00bc7802 */ /* 0x000fe40000000f00 */
[----:B------:R-:W-:Y:S02]  /*3940*/  MOV R181, R180 ;  /* 0x000000b400b57202 */ /* 0x000fe40000000f00 */
[----:B------:R-:W-:Y:S02]  /*3950*/  MOV R176, 0x3970 ;  /* 0x0000397000b07802 */ /* 0x000fe40000000f00 */
[----:B------:R-:W-:Y:S05]  /*3960*/  CALL.REL.NOINC `($__internal_94_$__cuda_sm70_shflsync_down_p) ;  /* 0x0000017000007944 */ /* 0x000fea0003c00000 */
[----:B0-----:R-:W-:Y:S01]  /*3970*/  HFMA2.MMA R186, -RZ, RZ, 0, 1.1920928955078125e-07 ;  /* 0x00000002ffba7435 */ /* 0x001fe200000001ff */
[----:B-1----:R-:W-:Y:S02]  /*3980*/  MOV R179, R219 ;  /* 0x000000db00b37202 */ /* 0x002fe40000000f00 */
[----:B------:R-:W-:Y:S02]  /*3990*/  MOV R181, R184 ;  /* 0x000000b800b57202 */ /* 0x000fe40000000f00 */
[----:B------:R-:W-:Y:S02]  /*39a0*/  MOV R219, 0x1f ;  /* 0x0000001f00db7802 */ /* 0x000fe40000000f00 */
[----:B------:R-:W-:-:S02]  /*39b0*/  MOV R188, 0xffffffff ;  /* 0xffffffff00bc7802 */ /* 0x000fc40000000f00 */
[----:B------:R-:W-:Y:S02]  /*39c0*/  MOV R176, 0x39e0 ;  /* 0x000039e000b07802 */ /* 0x000fe40000000f00 */
[----:B------:R-:W-:Y:S05]  /*39d0*/  CALL.REL.NOINC `($__internal_94_$__cuda_sm70_shflsync_down_p) ;  /* 0x0000010000007944 */ /* 0x000fea0003c00000 */
[----:B------:R-:W-:Y:S01]  /*39e0*/  FADD.FTZ R182, R179, R180 ;  /* 0x000000b4b3b67221 */ /* 0x000fe20000010000 */
[----:B0-----:R-:W-:Y:S01]  /*39f0*/  HFMA2.MMA R186, -RZ, RZ, 0, 5.9604644775390625e-08 ;  /* 0x00000001ffba7435 */ /* 0x001fe200000001ff */
[----:B-1----:R-:W-:Y:S01]  /*3a00*/  FADD.FTZ R184, R184, R219 ;  /* 0x000000dbb8b87221 */ /* 0x002fe20000010000 */
[----:B------:R-:W-:Y:S02]  /*3a10*/  MOV R219, 0x1f ;  /* 0x0000001f00db7802 */ /* 0x000fe40000000f00 */
[----:B------:R-:W-:Y:S02]  /*3a20*/  MOV R188, 0xffffffff ;  /* 0xffffffff00bc7802 */ /* 0x000fe40000000f00 */
[----:B------:R-:W-:Y:S02]  /*3a30*/  MOV R181, R182 ;  /* 0x000000b600b57202 */ /* 0x000fe40000000f00 */
[----:B------:R-:W-:Y:S02]  /*3a40*/  MOV R176, 0x3a60 ;  /* 0x00003a6000b07802 */ /* 0x000fe40000000f00 */
[----:B------:R-:W-:Y:S05]  /*3a50*/  CALL.REL.NOINC `($__internal_94_$__cuda_sm70_shflsync_down_p) ;  /* 0x0000008000007944 */ /* 0x000fea0003c00000 */
[----:B0-----:R-:W-:Y:S01]  /*3a60*/  HFMA2.MMA R186, -RZ, RZ, 0, 5.9604644775390625e-08 ;  /* 0x00000001ffba7435 */ /* 0x001fe200000001ff */
[----:B-1----:R-:W-:-:S02]  /*3a70*/  MOV R183, R219 ;  /* 0x000000db00b77202 */ /* 0x002fc40000000f00 */
[----:B------:R-:W-:Y:S02]  /*3a80*/  MOV R181, R184 ;  /* 0x000000b800b57202 */ /* 0x000fe40000000f00 */
[----:B------:R-:W-:Y:S02]  /*3a90*/  MOV R219, 0x1f ;  /* 0x0000001f00db7802 */ /* 0x000fe40000000f00 */
[----:B------:R-:W-:Y:S02]  /*3aa0*/  MOV R188, 0xffffffff ;  /* 0xffffffff00bc7802 */ /* 0x000fe40000000f00 */
[----:B------:R-:W-:Y:S02]  /*3ab0*/  MOV R176, 0x3ad0 ;  /* 0x00003ad000b07802 */ /* 0x000fe40000000f00 */
[----:B------:R-:W-:Y:S05]  /*3ac0*/  CALL.REL.NOINC `($__internal_94_$__cuda_sm70_shflsync_down_p) ;  /* 0x0000001000007944 */ /* 0x000fea0003c00000 */
[----:B01----:R-:W-:Y:S05]  /*3ad0*/  BRA `(.L_x_4469) ;  /* 0xffffdca000007947 */ /* 0x003fea000383ffff */
        .weak           $__internal_94_$__cuda_sm70_shflsync_down_p
        .type           $__internal_94_$__cuda_sm70_shflsync_down_p,@function
        .size           $__internal_94_$__cuda_sm70_shflsync_down_p,(.L_x_9348 - $__internal_94_$__cuda_sm70_shflsync_down_p)
$__internal_94_$__cuda_sm70_shflsync_down_p:
[----:B------:R-:W-:Y:S01]  /*3ae0*/  HFMA2.MMA R177, -RZ, RZ, 0, 0 ;  /* 0x00000000ffb17435 */ /* 0x000fe200000001ff */
[----:B------:R-:W-:Y:S04]  /*3af0*/  WARPSYNC R188 ;  /* 0x000000bc00007348 */ /* 0x000fe80003800000 */
[----:B------:R0:W1:Y:S01]  /*3b00*/  SHFL.DOWN PT, R219, R181, R186, R219 ;  /* 0x080000bab5db7389 */ /* 0x00006200000e00db */
[----:B------:R-:W-:Y:S05]  /*3b10*/  RET.REL.NODEC R176 `(_ZN10layer_norm13ln_bwd_kernelINS_13Kernel_traitsIf13__nv_bfloat16fS2_fjLj6144ELj1ELj1ELj8ELj16ENS_18Kernel_traits_baseILj6144EfS2_fS2_fjLj256EEEEELb1ELb1ELb0ELb0EEEvNS_9BwdParamsE) ;  /* 0xffffc4e0b0007950 */ /* 0x000fea0003c3ffff */
.L_x_4470:
        /* <DEDUP_REMOVED lines=14> */
.L_x_9348:


//--------------------- .text._ZN10layer_norm13ln_bwd_kernelINS_13Kernel_traitsIf13__nv_bfloat16fS2_fjLj6144ELj1ELj1ELj8ELj16ENS_18Kernel_traits_baseILj6144EfS2_fS2_fjLj256EEEEELb1ELb1ELb0ELb1EEEvNS_9BwdParamsE --------------------------
	.section	.text._ZN10layer_norm13ln_bwd_kernelINS_13Kernel_traitsIf13__nv_bfloat16fS2_fjLj6144ELj1ELj1ELj8ELj16ENS_18Kernel_traits_baseILj6144EfS2_fS2_fjLj256EEEEELb1ELb1ELb0ELb1EEEvNS_9BwdParamsE,"ax",@progbits
	.sectioninfo	@"SHI_REGISTERS=243"
	.align	128
        .global         _ZN10layer_norm13ln_bwd_kernelINS_13Kernel_traitsIf13__nv_bfloat16fS2_fjLj6144ELj1ELj1ELj8ELj16ENS_18Kernel_traits_baseILj6144EfS2_fS2_fjLj256EEEEELb1ELb1ELb0ELb1EEEvNS_9BwdParamsE
        .type           _ZN10layer_norm13ln_bwd_kernelINS_13Kernel_traitsIf13__nv_bfloat16fS2_fjLj6144ELj1ELj1ELj8ELj16ENS_18Kernel_traits_baseILj6144EfS2_fS2_fjLj256EEEEELb1ELb1ELb0ELb1EEEvNS_9BwdParamsE,@function
        .size           _ZN10layer_norm13ln_bwd_kernelINS_13Kernel_traitsIf13__nv_bfloat16fS2_fjLj6144ELj1ELj1ELj8ELj16ENS_18Kernel_traits_baseILj6144EfS2_fS2_fjLj256EEEEELb1ELb1ELb0ELb1EEEvNS_9BwdParamsE,(.L_x_9349 - _ZN10layer_norm13ln_bwd_kernelINS_13Kernel_traitsIf13__nv_bfloat16fS2_fjLj6144ELj1ELj1ELj8ELj16ENS_18Kernel_traits_baseILj6144EfS2_fS2_fjLj256EEEEELb1ELb1ELb0ELb1EEEvNS_9BwdParamsE)
        .other          _ZN10layer_norm13ln_bwd_kernelINS_13Kernel_traitsIf13__nv_bfloat16fS2_fjLj6144ELj1ELj1ELj8ELj16ENS_18Kernel_traits_baseILj6144EfS2_fS2_fjLj256EEEEELb1ELb1ELb0ELb1EEEvNS_9BwdParamsE,@"STO_CUDA_ENTRY STV_DEFAULT"
_ZN10layer_norm13ln_bwd_kernelINS_13Kernel_traitsIf13__nv_bfloat16fS2_fjLj6144ELj1ELj1ELj8ELj16ENS_18Kernel_traits_baseILj6144EfS2_fS2_fjLj256EEEEELb1ELb1ELb0ELb1EEEvNS_9BwdParamsE:
.text._ZN10layer_norm13ln_bwd_kernelINS_13Kernel_traitsIf13__nv_bfloat16fS2_fjLj6144ELj1ELj1ELj8ELj16ENS_18Kernel_traits_baseILj6144EfS2_fS2_fjLj256EEEEELb1ELb1ELb0ELb1EEEvNS_9BwdParamsE:
        /* <DEDUP_REMOVED lines=44> */
.L_x_4471:
[----:B------:R-:W-:-:S04]  /*02c0*/  SHF.L.U32 R0, R179, 0x5, RZ ;  /* 0x00000005b3007819 */ /* 0x000fc800000006ff */
[----:B------:R-:W-:-:S04]  /*02d0*/  LOP3.LUT R0, R0, 0x1fe0, RZ, 0xc0, !PT ;  /* 0x00001fe000007812 */ /* 0x000fc800078ec0ff */
[C---:B------:R-:W-:Y:S02]  /*02e0*/  IADD3 R2, P0, R0.reuse, c[0x0][0x1b0], RZ ;  /* 0x00006c0000027a10 */ /* 0x040fe40007f1e0ff */
[----:B------:R-:W-:Y:S02]  /*02f0*/  IADD3 R4, P1, R0, c[0x0][0x1c8], RZ ;  /* 0x0000720000047a10 */ /* 0x000fe40007f3e0ff */
[----:B------:R-:W-:Y:S02]  /*0300*/  IADD3.X R3, RZ, c[0x0][0x1b4], RZ, P0, !PT ;  /* 0x00006d00ff037a10 */ /* 0x000fe400007fe4ff */
[----:B------:R-:W-:Y:S01]  /*0310*/  IADD3.X R5, RZ, c[0x0][0x1cc], RZ, P1, !PT ;  /* 0x00007300ff057a10 */ /* 0x000fe20000ffe4ff */
[----:B------:R-:W-:Y:S02]  /*0320*/  HFMA2.MMA R197, -RZ, RZ, 0, 5.9604644775390625e-08 ;  /* 0x00000001ffc57435 */ /* 0x000fe400000001ff */
        /* <DEDUP_REMOVED lines=47> */
[----:B0-----:R-:W-:Y:S01]  /*0620*/  CS2R R2, SRZ ;  /* 0x0000000000027805 */ /* 0x001fe2000001ff00 */
[----:B------:R-:W-:Y:S01]  /*0630*/  MOV R0, RZ ;  /* 0x000000ff00007202 */ /* 0x000fe20000000f00 */
[----:B-1----:R-:W-:-:S02]  /*0640*/  CS2R R4, SRZ ;  /* 0x0000000000047805 */ /* 0x002fc4000001ff00 */
.L_x_4476:
[----:B------:R-:W-:Y:S01]  /*0650*/  IMAD R116, R195, c[0x0][0x168], RZ ;  /* 0x00005a00c3747a24 */ /* 0x000fe200078e02ff */
[----:B------:R-:W-:-:S02]  /*0660*/  LOP3.LUT R202, R179, 0xff, RZ, 0xc0, !PT ;  /* 0x000000ffb3ca7812 */ /* 0x000fc400078ec0ff */
[----:B------:R-:W-:Y:S02]  /*0670*/  MOV R200, 0x4 ;  /* 0x0000000400c87802 */ /* 0x000fe40000000f00 */
[----:B------:R-:W-:Y:S02]  /*0680*/  SHF.R.S32.HI R117, RZ, 0x1f, R116 ;  /* 0x0000001fff757819 */ /* 0x000fe40000011474 */
[----:B------:R-:W-:Y:S01]  /*0690*/  MOV R201, 0x20 ;  /* 0x0000002000c97802 */ /* 0x000fe20000000f00 */
[----:B------:R-:W-:Y:S01]  /*06a0*/  IMAD.WIDE R134, R195, R200, c[0x0][0x1a0] ;  /* 0x00006800c3867625 */ /* 0x000fe200078e02c8 */
[----:B------:R-:W-:-:S04]  /*06b0*/  LEA.HI R117, R117, R116, RZ, 0x3 ;  /* 0x0000007475757211 */ /* 0x000fc800078f18ff */
[----:B------:R-:W-:Y:S01]  /*06c0*/  LEA.HI.SX32 R202, R117, R202, 0x1d ;  /* 0x000000ca75ca7211 */ /* 0x000fe200078feaff */
[----:B------:R0:W2:Y:S01]  /*06d0*/  LDG.E R210, [R134.64] ;  /* 0x0000000486d27981 */ /* 0x0000a2000c1e1900 */
[----:B------:R-:W-:-:S03]  /*06e0*/  MOV R145, 0x10 ;  /* 0x0000001000917802 */ /* 0x000fc60000000f00 */
[C---:B------:R-:W-:Y:S01]  /*06f0*/  IMAD.WIDE.U32 R158, R202.reuse, R201, c[0x0][0x188] ;  /* 0x00006200ca9e7625 */ /* 0x040fe200078e00c9 */
[----:B------:R-:W-:-:S03]  /*0700*/  IADD3 R203, R202, 0x100, RZ ;  /* 0x00000100cacb7810 */ /* 0x000fc60007ffe0ff */
[C---:B------:R-:W-:Y:S01]  /*0710*/  IMAD.WIDE.U32 R120, R202.reuse, R145, c[0x0][0x208] ;  /* 0x00008200ca787625 */ /* 0x040fe200078e0091 */
[----:B------:R1:W3:Y:S01]  /*0720*/  LDG.E.128 R116, [R158.64] ;  /* 0x000000049e747981 */ /* 0x0002e2000c1e1d00 */
[----:B------:R-:W-:-:S03]  /*0730*/  IADD3 R198, R202, 0x200, RZ ;  /* 0x00000200cac67810 */ /* 0x000fc60007ffe0ff */
[----:B------:R1:W4:Y:S01]  /*0740*/  LDG.E.128 R124, [R158.64+0x10] ;  /* 0x000010049e7c7981 */ /* 0x000322000c1e1d00 */
[----:B------:R-:W-:-:S03]  /*0750*/  IMAD.WIDE.U32 R132, R203, R145, c[0x0][0x208] ;  /* 0x00008200cb847625 */ /* 0x000fc600078e0091 */
[----:B------:R-:W4:Y:S01]  /*0760*/  LDG.E.128 R120, [R120.64] ;  /* 0x0000000478787981 */ /* 0x000f22000c1e1d00 */
[----:B------:R-:W-:-:S03]  /*0770*/  IMAD.WIDE.U32 R176, R203, R201, c[0x0][0x188] ;  /* 0x00006200cbb07625 */ /* 0x000fc600078e00c9 */
[----:B0-----:R-:W4:Y:S01]  /*0780*/  LDG.E.128 R132, [R132.64] ;  /* 0x0000000484847981 */ /* 0x001f22000c1e1d00 */
[----:B-1----:R-:W-:-:S03]  /*0790*/  IMAD.WIDE R158, R195, R200, c[0x0][0x1a8] ;  /* 0x00006a00c39e7625 */ /* 0x002fc600078e02c8 */
[----:B------:R0:W4:Y:S01]  /*07a0*/  LDG.E.128 R128, [R176.64] ;  /* 0x00000004b0807981 */ /* 0x000122000c1e1d00 */
[----:B------:R-:W-:-:S03]  /*07b0*/  IMAD.WIDE.U32 R144, R198, R145, c[0x0][0x208] ;  /* 0x00008200c6907625 */ /* 0x000fc600078e0091 */
[----:B------:R1:W4:Y:S04]  /*07c0*/  LDG.E R199, [R158.64] ;  /* 0x000000049ec77981 */ /* 0x000328000c1e1900 */
[----:B------:R0:W4:Y:S04]  /*07d0*/  LDG.E.128 R136, [R176.64+0x10] ;  /* 0x00001004b0887981 */ /* 0x000128000c1e1d00 */
[----:B------:R-:W4:Y:S01]  /*07e0*/  LDG.E.128 R144, [R144.64] ;  /* 0x0000000490907981 */ /* 0x000f22000c1e1d00 */
[----:B------:R-:W-:-:S05]  /*07f0*/  IMAD.WIDE.U32 R166, R198, R201, c[0x0][0x188] ;  /* 0x00006200c6a67625 */ /* 0x000fca00078e00c9 */
[----:B------:R0:W4:Y:S04]  /*0800*/  LDG.E.128 R140, [R166.64] ;  /* 0x00000004a68c7981 */ /* 0x000128000c1e1d00 */
[----:B------:R1:W4:Y:S01]  /*0810*/  LDG.E.128 R148, [R166.64+0x10] ;  /* 0x00001004a6947981 */ /* 0x000322000c1e1d00 */
[----:B------:R-:W-:-:S04]  /*0820*/  ISETP.NE.U32.AND P0, PT, RZ, c[0x0][0x1c0], PT ;  /* 0x00007000ff007a0c */ /* 0x000fc80003f05070 */
[----:B------:R-:W-:Y:S02]  /*0830*/  ISETP.NE.AND.EX P0, PT, RZ, c[0x0][0x1c4], PT, P0 ;  /* 0x00007100ff007a0c */ /* 0x000fe40003f05300 */
[----:B0-----:R-:W-:Y:S02]  /*0840*/  SHF.R.S32.HI R176, RZ, 0x1f, R195 ;  /* 0x0000001fffb07819 */ /* 0x001fe400000114c3 */
[----:B-1----:R-:W-:-:S09]  /*0850*/  MOV R159, 0x8 ;  /* 0x00000008009f7802 */ /* 0x002fd20000000f00 */
        /* <DEDUP_REMOVED lines=26> */
[----:B----4-:R-:W-:Y:S01]  /*0a00*/  PRMT R235, RZ, 0x5410, R120 ;  /* 0x00005410ffeb7816 */ /* 0x010fe20000000078 */
[----:B------:R-:W-:Y:S01]  /*0a10*/  FADD.FTZ R238, -R205, R118 ;  /* 0x00000076cdee7221 */ /* 0x000fe20000010100 */
[----:B------:R-:W-:-:S03]  /*0a20*/  PRMT R233, RZ, 0x7610, R120 ;  /* 0x00007610ffe97816 */ /* 0x000fc60000000078 */
[----:B------:R-:W-:Y:S02]  /*0a30*/  FADD.FTZ R194, R235, R194 ;  /* 0x000000c2ebc27221 */ /* 0x000fe40000010000 */
[C---:B------:R-:W-:Y:S02]  /*0a40*/  FMUL.FTZ R237, R199.reuse, R214 ;  /* 0x000000d6c7ed7220 */ /* 0x040fe40000410000 */
[----:B------:R-:W-:Y:S02]  /*0a50*/  FMUL.FTZ R240, R199, R240 ;  /* 0x000000f0c7f07220 */ /* 0x000fe40000410000 */
[-C--:B------:R-:W-:Y:S02]  /*0a60*/  FFMA.FTZ R196, R237, R235.reuse, R196 ;  /* 0x000000ebedc47223 */ /* 0x080fe400000100c4 */
        /* <DEDUP_REMOVED lines=12> */
[-C--:B------:R-:W-:Y:S02]  /*0b30*/  FFMA.FTZ R193, R240, R233.reuse, R193 ;  /* 0x000000e9f0c17223 */ /* 0x080fe400000100c1 */
[----:B------:R-:W-:Y:S02]  /*0b40*/  FMUL.FTZ R233, R81, R233 ;  /* 0x000000e951e97220 */ /* 0x000fe40000410000 */
[----:B------:R-:W-:Y:S01]  /*0b50*/  FADD.FTZ R146, RZ, R235 ;  /* 0x000000ebff927221 */ /* 0x000fe20000010000 */
[----:B------:R-:W-:Y:S01]  /*0b60*/  PRMT R224, RZ, 0x7610, R121 ;  /* 0x00007610ffe07816 */ /* 0x000fe20000000079 */
[----:B------:R-:W-:Y:S01]  /*0b70*/  FADD.FTZ R212, -R205, R127 ;  /* 0x0000007fcdd47221 */ /* 0x000fe20000010100 */
[----:B------:R-:W-:Y:S01]  /*0b80*/  PRMT R127, RZ, 0x5410, R134 ;  /* 0x00005410ff7f7816 */ /* 0x000fe20000000086 */
[----:B------:R-:W-:-:S02]  /*0b90*/  FFMA.FTZ R133, R237, R235, RZ ;  /* 0x000000ebed857223 */ /* 0x000fc400000100ff */
[C---:B------:R-:W-:Y:S02]  /*0ba0*/  FADD.FTZ R234, -R205.reuse, R124 ;  /* 0x0000007ccdea7221 */ /* 0x040fe40000010100 */
[----:B------:R-:W-:Y:S02]  /*0bb0*/  FADD.FTZ R220, -R205, R131 ;  /* 0x00000083cddc7221 */ /* 0x000fe40000010100 */
[----:B------:R-:W-:Y:S02]  /*0bc0*/  FMUL.FTZ R236, R199, R236 ;  /* 0x000000ecc7ec7220 */ /* 0x000fe40000410000 */
[----:B------:R-:W-:Y:S02]  /*0bd0*/  FADD.FTZ R190, R225, R190 ;  /* 0x000000bee1be7221 */ /* 0x000fe40000010000 */
[----:B------:R-:W-:Y:S02]  /*0be0*/  FFMA.FTZ R191, R238, R225, R191 ;  /* 0x000000e1eebf7223 */ /* 0x000fe400000100bf */
[----:B0-----:R-:W-:-:S02]  /*0bf0*/  FMUL.FTZ R209, R199, R136 ;  /* 0x00000088c7d17220 */ /* 0x001fc40000410000 */
[----:B------:R-:W-:Y:S02]  /*0c00*/  FMUL.FTZ R225, R82, R225 ;  /* 0x000000e152e17220 */ /* 0x000fe40000410000 */
[----:B------:R-:W-:Y:S01]  /*0c10*/  FADD.FTZ R146, R146, R233 ;  /* 0x000000e992927221 */ /* 0x000fe20000010000 */
[----:B------:R-:W-:Y:S01]  /*0c20*/  PRMT R231, RZ, 0x5410, R122 ;  /* 0x00005410ffe77816 */ /* 0x000fe2000000007a */
[----:B------:R-:W-:Y:S02]  /*0c30*/  FFMA.FTZ R133, R240, R233, R133 ;  /* 0x000000e9f0857223 */ /* 0x000fe40000010085 */
[----:B------:R-:W-:Y:S02]  /*0c40*/  FMUL.FTZ R227, R199, R212 ;  /* 0x000000d4c7e37220 */ /* 0x000fe40000410000 */
[----:B------:R-:W-:Y:S02]  /*0c50*/  FADD.FTZ R232, -R205, R125 ;  /* 0x0000007dcde87221 */ /* 0x000fe40000010100 */
[----:B------:R-:W-:-:S02]  /*0c60*/  FADD.FTZ R188, R224, R188 ;  /* 0x000000bce0bc7221 */ /* 0x000fc40000010000 */
[C---:B------:R-:W-:Y:S02]  /*0c70*/  FMUL.FTZ R234, R199.reuse, R234 ;  /* 0x000000eac7ea7220 */ /* 0x040fe40000410000 */
[----:B------:R-:W-:Y:S02]  /*0c80*/  FFMA.FTZ R189, R236, R224, R189 ;  /* 0x000000e0ecbd7223 */ /* 0x000fe400000100bd */
[----:B------:R-:W-:Y:S02]  /*0c90*/  FMUL.FTZ R220, R199, R220 ;  /* 0x000000dcc7dc7220 */ /* 0x000fe40000410000 */
[----:B------:R-:W-:Y:S02]  /*0ca0*/  FADD.FTZ R22, R127, R22 ;  /* 0x000000167f167221 */ /* 0x000fe40000010000 */
[-C--:B------:R-:W-:Y:S02]  /*0cb0*/  FFMA.FTZ R6, R209, R127.reuse, R6 ;  /* 0x0000007fd1067223 */ /* 0x080fe40000010006 */
[----:B------:R-:W-:-:S02]  /*0cc0*/  FMUL.FTZ R212, R68, R127 ;  /* 0x0000007f44d47220 */ /* 0x000fc40000410000 */
[----:B------:R-:W-:Y:S02]  /*0cd0*/  FMUL.FTZ R224, R83, R224 ;  /* 0x000000e053e07220 */ /* 0x000fe40000410000 */
[----:B------:R-:W-:Y:S01]  /*0ce0*/  FADD.FTZ R127, R146, R225 ;  /* 0x000000e1927f7221 */ /* 0x000fe20000010000 */
[----:B------:R-:W-:Y:S01]  /*0cf0*/  PRMT R229, RZ, 0x7610, R122 ;  /* 0x00007610ffe57816 */ /* 0x000fe2000000007a */
[----:B------:R-:W-:Y:S01]  /*0d00*/  FFMA.FTZ R133, R238, R225, R133 ;  /* 0x000000e1ee857223 */ /* 0x000fe20000010085 */
[----:B------:R-:W-:Y:S01]  /*0d10*/  PRMT R131, RZ, 0x5410, R132 ;  /* 0x00005410ff837816 */ /* 0x000fe20000000084 */
[----:B------:R-:W-:Y:S01]  /*0d20*/  FADD.FTZ R186, R231, R186 ;  /* 0x000000bae7ba7221 */ /* 0x000fe20000010000 */
[----:B------:R-:W-:Y:S01]  /*0d30*/  PRMT R215, RZ, 0x7610, R132 ;  /* 0x00007610ffd77816 */ /* 0x000fe20000000084 */
[----:B------:R-:W-:Y:S02]  /*0d40*/  FADD.FTZ R132, -R205, R138 ;  /* 0x0000008acd847221 */ /* 0x000fe40000010100 */
[----:B------:R-:W-:-:S02]  /*0d50*/  FMUL.FTZ R232, R199, R232 ;  /* 0x000000e8c7e87220 */ /* 0x000fc40000410000 */
[-C--:B------:R-:W-:Y:S02]  /*0d60*/  FFMA.FTZ R187, R234, R231.reuse, R187 ;  /* 0x000000e7eabb7223 */ /* 0x080fe400000100bb */
        /* <DEDUP_REMOVED lines=8> */
[----:B------:R-:W-:-:S02]  /*0df0*/  FADD.FTZ R184, R229, R184 ;  /* 0x000000b8e5b87221 */ /* 0x000fc40000010000 */
[-C--:B------:R-:W-:Y:S02]  /*0e00*/  FFMA.FTZ R185, R232, R229.reuse, R185 ;  /* 0x000000e5e8b97223 */ /* 0x080fe400000100b9 */
[----:B-1----:R-:W-:Y:S02]  /*0e10*/  FMUL.FTZ R207, R199, R132 ;  /* 0x00000084c7cf7220 */ /* 0x002fe40000410000 */
[----:B------:R-:W-:Y:S02]  /*0e20*/  FMUL.FTZ R229, R77, R229 ;  /* 0x000000e54de57220 */ /* 0x000fe40000410000 */
[----:B------:R-:W-:Y:S01]  /*0e30*/  FADD.FTZ R130, R130, R231 ;  /* 0x000000e782827221 */ /* 0x000fe20000010000 */
[----:B------:R-:W-:Y:S01]  /*0e40*/  PRMT R226, RZ, 0x7610, R123 ;  /* 0x00007610ffe27816 */ /* 0x000fe2000000007b */
[----:B------:R-:W-:Y:S02]  /*0e50*/  FADD.FTZ R230, -R205, R126 ;  /* 0x0000007ecde67221 */ /* 0x000fe40000010100 */
[----:B------:R-:W-:-:S02]  /*0e60*/  FFMA.FTZ R133, R234, R231, R133 ;  /* 0x000000e7ea857223 */ /* 0x000fc40000010085 */
[----:B------:R-:W-:Y:S02]  /*0e70*/  FMUL.FTZ R219, R199, R210 ;  /* 0x000000d2c7db7220 */ /* 0x000fe40000410000 */
[----:B------:R-:W-:Y:S02]  /*0e80*/  FADD.FTZ R24, R121, R24 ;  /* 0x0000001879187221 */ /* 0x000fe40000010000 */
[-C--:B------:R-:W-:Y:S02]  /*0e90*/  FFMA.FTZ R8, R207, R121.reuse, R8 ;  /* 0x00000079cf087223 */ /* 0x080fe40000010008 */
[----:B------:R-:W-:Y:S02]  /*0ea0*/  FMUL.FTZ R210, R70, R121 ;  /* 0x0000007946d27220 */ /* 0x000fe40000410000 */
[----:B------:R-:W-:Y:S02]  /*0eb0*/  FMUL.FTZ R228, R78, R201 ;  /* 0x000000c94ee47220 */ /* 0x000fe40000410000 */
[----:B------:R-:W-:-:S02]  /*0ec0*/  FADD.FTZ R121, R130, R229 ;  /* 0x000000e582797221 */ /* 0x000fc40000010000 */
[----:B------:R-:W-:Y:S02]  /*0ed0*/  FMUL.FTZ R230, R199, R230 ;  /* 0x000000e6c7e67220 */ /* 0x000fe40000410000 */
[----:B------:R-:W-:Y:S02]  /*0ee0*/  FFMA.FTZ R133, R232, R229, R133 ;  /* 0x000000e5e8857223 */ /* 0x000fe40000010085 */
[----:B------:R-:W-:Y:S02]  /*0ef0*/  FADD.FTZ R206, -R205, R139 ;  /* 0x0000008bcdce7221 */ /* 0x000fe40000010100 */
[----:B------:R-:W-:Y:S02]  /*0f00*/  FADD.FTZ R180, R226, R180 ;  /* 0x000000b4e2b47221 */ /* 0x000fe40000010000 */
[-C--:B------:R-:W-:Y:S02]  /*0f10*/  FFMA.FTZ R181, R227, R226.reuse, R181 ;  /* 0x000000e2e3b57223 */ /* 0x080fe400000100b5 */
[----:B------:R-:W-:-:S02]  /*0f20*/  FMUL.FTZ R226, R79, R226 ;  /* 0x000000e24fe27220 */ /* 0x000fc40000410000 */
[----:B------:R-:W-:Y:S01]  /*0f30*/  FADD.FTZ R121, R121, R228 ;  /* 0x000000e479797221 */ /* 0x000fe20000010000 */
[----:B------:R-:W-:Y:S01]  /*0f40*/  PRMT R122, RZ, 0x7610, R135 ;  /* 0x00007610ff7a7816 */ /* 0x000fe20000000087 */
[----:B------:R-:W-:Y:S02]  /*0f50*/  FADD.FTZ R204, -R205, R128 ;  /* 0x00000080cdcc7221 */ /* 0x000fe40000010100 */
[----:B------:R-:W-:Y:S02]  /*0f60*/  FFMA.FTZ R133, R230, R228, R133 ;  /* 0x000000e4e6857223 */ /* 0x000fe40000010085 */
[C---:B------:R-:W-:Y:S02]  /*0f70*/  FMUL.FTZ R206, R199.reuse, R206 ;  /* 0x000000cec7ce7220 */ /* 0x040fe40000410000 */
[----:B------:R-:W-:Y:S02]  /*0f80*/  FMUL.FTZ R216, R199, R216 ;  /* 0x000000d8c7d87220 */ /* 0x000fe40000410000 */
[----:B------:R-:W-:-:S02]  /*0f90*/  FMUL.FTZ R218, R72, R131 ;  /* 0x0000008348da7220 */ /* 0x000fc40000410000 */
[----:B------:R-:W-:Y:S02]  /*0fa0*/  FADD.FTZ R121, R121, R226 ;  /* 0x000000e279797221 */ /* 0x000fe40000010000 */
[----:B------:R-:W-:Y:S02]  /*0fb0*/  FMUL.FTZ R217, R199, R204 ;  /* 0x000000ccc7d97220 */ /* 0x000fe40000410000 */
[----:B------:R-:W-:Y:S02]  /*0fc0*/  FFMA.FTZ R133, R227, R226, R133 ;  /* 0x000000e2e3857223 */ /* 0x000fe40000010085 */
[----:B------:R-:W-:Y:S02]  /*0fd0*/  FADD.FTZ R23, R122, R23 ;  /* 0x000000177a177221 */ /* 0x000fe40000010000 */
[-C--:B------:R-:W-:Y:S02]  /*0fe0*/  FFMA.FTZ R7, R206, R122.reuse, R7 ;  /* 0x0000007ace077223 */ /* 0x080fe40000010007 */
[----:B------:R-:W-:-:S02]  /*0ff0*/  FMUL.FTZ R211, R71, R122 ;  /* 0x0000007a47d37220 */ /* 0x000fc40000410000 */
[----:B------:R-:W-:Y:S02]  /*1000*/  FADD.FTZ R17, R215, R17 ;  /* 0x00000011d7117221 */ /* 0x000fe40000010000 */
[-C--:B------:R-:W-:Y:S02]  /*1010*/  FFMA.FTZ R0, R216, R215.reuse, R0 ;  /* 0x000000d7d8007223 */ /* 0x080fe40000010000 */
[----:B------:R-:W-:Y:S02]  /*1020*/  FADD.FTZ R122, R121, R218 ;  /* 0x000000da797a7221 */ /* 0x000fe40000010000 */
[----:B------:R-:W-:Y:S02]  /*1030*/  FMUL.FTZ R215, R73, R215 ;  /* 0x000000d749d77220 */ /* 0x000fe40000410000 */
        /* <DEDUP_REMOVED lines=9> */
[----:B------:R-:W-:Y:S02]  /*10d0*/  FFMA.FTZ R121, R219, R214, R121 ;  /* 0x000000d6db797223 */ /* 0x000fe40000010079 */
[----:B------:R-:W-:Y:S01]  /*10e0*/  FADD.FTZ R138, -R205, R141 ;  /* 0x0000008dcd8a7221 */ /* 0x000fe20000010100 */
[----:B------:R-:W-:Y:S01]  /*10f0*/  PRMT R134, RZ, 0x7610, R134 ;  /* 0x00007610ff867816 */ /* 0x000fe20000000086 */
[----:B------:R-:W-:Y:S02]  /*1100*/  FMUL.FTZ R141, R199, R142 ;  /* 0x0000008ec78d7220 */ /* 0x000fe40000410000 */
[----:B------:R-:W-:Y:S02]  /*1110*/  FADD.FTZ R26, R125, R26 ;  /* 0x0000001a7d1a7221 */ /* 0x000fe40000010000 */
[-C--:B------:R-:W-:Y:S02]  /*1120*/  FFMA.FTZ R10, R139, R125.reuse, R10 ;  /* 0x0000007d8b0a7223 */ /* 0x080fe4000001000a */
[----:B------:R-:W-:Y:S01]  /*1130*/  FMUL.FTZ R142, R64, R125 ;  /* 0x0000007d408e7220 */ /* 0x000fe20000410000 */
[----:B------:R-:W-:Y:S01]  /*1140*/  PRMT R144, RZ, 0x7610, R144 ;  /* 0x00007610ff907816 */ /* 0x000fe20000000090 */
[----:B------:R-:W-:-:S02]  /*1150*/  FADD.FTZ R208, -R205, R137 ;  /* 0x00000089cdd07221 */ /* 0x000fc40000010100 */
[----:B------:R-:W-:Y:S02]  /*1160*/  FADD.FTZ R125, R122, R221 ;  /* 0x000000dd7a7d7221 */ /* 0x000fe40000010000 */
[----:B------:R-:W-:Y:S01]  /*1170*/  FFMA.FTZ R121, R220, R221, R121 ;  /* 0x000000dddc797223 */ /* 0x000fe20000010079 */
[----:B------:R-:W-:Y:S01]  /*1180*/  PRMT R123, RZ, 0x5410, R145 ;  /* 0x00005410ff7b7816 */ /* 0x000fe20000000091 */
[C---:B------:R-:W-:Y:S02]  /*1190*/  FMUL.FTZ R138, R199.reuse, R138 ;  /* 0x0000008ac78a7220 */ /* 0x040fe40000410000 */
        /* <DEDUP_REMOVED lines=9> */
[-C--:B------:R-:W-:Y:S02]  /*1230*/  FFMA.FTZ R12, R141, R123.reuse, R12 ;  /* 0x0000007b8d0c7223 */ /* 0x080fe4000001000c */
[----:B------:R-:W-:Y:S02]  /*1240*/  FMUL.FTZ R144, R66, R123 ;  /* 0x0000007b42907220 */ /* 0x000fe40000410000 */
[----:B------:R-:W-:Y:S02]  /*1250*/  FADD.FTZ R123, R122, R213 ;  /* 0x000000d57a7b7221 */ /* 0x000fe40000010000 */
[----:B------:R-:W-:Y:S02]  /*1260*/  FFMA.FTZ R121, R208, R213, R121 ;  /* 0x000000d5d0797223 */ /* 0x000fe40000010079 */
[----:B------:R-:W-:Y:S02]  /*1270*/  FADD.FTZ R128, -R205, R148 ;  /* 0x00000094cd807221 */ /* 0x000fe40000010100 */
[----:B------:R-:W-:-:S02]  /*1280*/  FADD.FTZ R122, R123, R210 ;  /* 0x000000d27b7a7221 */ /* 0x000fc40000010000 */
[----:B------:R-:W-:Y:S01]  /*1290*/  FFMA.FTZ R121, R207, R210, R121 ;  /* 0x000000d2cf797223 */ /* 0x000fe20000010079 */
[--C-:B------:R-:W-:Y:S02]  /*12a0*/  PRMT R117, RZ, 0x5410, R147.reuse ;  /* 0x00005410ff757816 */ /* 0x100fe40000000093 */
[----:B------:R-:W-:Y:S01]  /*12b0*/  PRMT R116, RZ, 0x7610, R147 ;  /* 0x00007610ff747816 */ /* 0x000fe20000000093 */
[----:B------:R-:W-:Y:S02]  /*12c0*/  FMUL.FTZ R147, R199, R128 ;  /* 0x00000080c7937220 */ /* 0x000fe40000410000 */
[----:B------:R-:W-:Y:S02]  /*12d0*/  FADD.FTZ R123, R122, R211 ;  /* 0x000000d37a7b7221 */ /* 0x000fe40000010000 */
[----:B------:R-:W-:Y:S02]  /*12e0*/  FFMA.FTZ R121, R206, R211, R121 ;  /* 0x000000d3ce797223 */ /* 0x000fe40000010079 */
[----:B------:R-:W-:-:S02]  /*12f0*/  FADD.FTZ R148, -R205, R149 ;  /* 0x00000095cd947221 */ /* 0x000fc40000010100 */
[----:B------:R-:W-:Y:S02]  /*1300*/  FADD.FTZ R30, R119, R30 ;  /* 0x0000001e771e7221 */ /* 0x000fe40000010000 */
[-C--:B------:R-:W-:Y:S02]  /*1310*/  FFMA.FTZ R14, R147, R119.reuse, R14 ;  /* 0x00000077930e7223 */ /* 0x080fe4000001000e */
[----:B------:R-:W-:Y:S02]  /*1320*/  FMUL.FTZ R146, R60, R119 ;  /* 0x000000773c927220 */ /* 0x000fe40000410000 */
[----:B------:R-:W-:Y:S02]  /*1330*/  FADD.FTZ R122, R123, R142 ;  /* 0x0000008e7b7a7221 */ /* 0x000fe40000010000 */
        /* <DEDUP_REMOVED lines=10> */
[----:B------:R-:W-:Y:S02]  /*13e0*/  FADD.FTZ R120, R121, R144 ;  /* 0x0000009079787221 */ /* 0x000fe40000010000 */
[----:B------:R-:W-:Y:S02]  /*13f0*/  FFMA.FTZ R119, R141, R144, R119 ;  /* 0x000000908d777223 */ /* 0x000fe40000010077 */
[----:B------:R-:W-:Y:S02]  /*1400*/  FADD.FTZ R150, -R205, R150 ;  /* 0x00000096cd967221 */ /* 0x000fe40000010100 */
[----:B------:R-:W-:Y:S02]  /*1410*/  FADD.FTZ R121, R120, R145 ;  /* 0x0000009178797221 */ /* 0x000fe40000010000 */
[----:B------:R-:W-:-:S02]  /*1420*/  FFMA.FTZ R119, R140, R145, R119 ;  /* 0x000000918c777223 */ /* 0x000fc40000010077 */
[----:B------:R-:W-:Y:S02]  /*1430*/  FADD.FTZ R200, -R205, R151 ;  /* 0x00000097cdc87221 */ /* 0x000fe40000010100 */
[----:B------:R-:W-:Y:S02]  /*1440*/  FMUL.FTZ R151, R199, R150 ;  /* 0x00000096c7977220 */ /* 0x000fe40000410000 */
[----:B------:R-:W-:Y:S02]  /*1450*/  FADD.FTZ R120, R121, R146 ;  /* 0x0000009279787221 */ /* 0x000fe40000010000 */
[----:B------:R-:W-:Y:S01]  /*1460*/  FFMA.FTZ R119, R147, R146, R119 ;  /* 0x0000009293777223 */ /* 0x000fe20000010077 */
[----:B------:R-:W-:Y:S01]  /*1470*/  SHF.R.U32.HI R118, RZ, 0x5, R179 ;  /* 0x00000005ff767819 */ /* 0x000fe200000116b3 */
        /* <DEDUP_REMOVED lines=8> */
[----:B------:R-:W-:Y:S01]  /*1500*/  LOP3.LUT R223, R118, 0x7fffff8, RZ, 0xc0, !PT ;  /* 0x07fffff876df7812 */ /* 0x000fe200078ec0ff */
[----:B------:R-:W-:-:S02]  /*1510*/  FADD.FTZ R31, R116, R31 ;  /* 0x0000001f741f7221 */ /* 0x000fc40000010000 */
[-C--:B------:R-:W-:Y:S02]  /*1520*/  FFMA.FTZ R15, R200, R116.reuse, R15 ;  /* 0x00000074c80f7223 */ /* 0x080fe4000001000f */
[----:B------:R-:W-:Y:S02]  /*1530*/  FMUL.FTZ R201, R63, R116 ;  /* 0x000000743fc97220 */ /* 0x000fe40000410000 */
[----:B------:R-:W-:Y:S02]  /*1540*/  FADD.FTZ R116, R117, R150 ;  /* 0x0000009675747221 */ /* 0x000fe40000010000 */
[----:B------:R-:W-:Y:S01]  /*1550*/  FFMA.FTZ R119, R151, R150, R119 ;  /* 0x0000009697777223 */ /* 0x000fe20000010077 */
[----:B------:R-:W-:Y:S01]  /*1560*/  MOV R204, 0x3f800000 ;  /* 0x3f80000000cc7802 */ /* 0x000fe20000000f00 */
[----:B------:R-:W-:Y:S01]  /*1570*/  FADD.FTZ R27, R124, R27 ;  /* 0x0000001b7c1b7221 */ /* 0x000fe20000010000 */
[----:B------:R-:W-:Y:S01]  /*1580*/  LOP3.LUT P1, RZ, R179, 0x1f, RZ, 0xc0, !PT ;  /* 0x0000001fb3ff7812 */ /* 0x000fe2000782c0ff */
[----:B------:R-:W-:Y:S01]  /*1590*/  FFMA.FTZ R11, R140, R124, R11 ;  /* 0x0000007c8c0b7223 */ /* 0x000fe2000001000b */
[----:B------:R-:W-:Y:S01]  /*15a0*/  @!P2 IADD3 R223, R223, 0x8, RZ ;  /* 0x00000008dfdfa810 */ /* 0x000fe20007ffe0ff */
[----:B------:R-:W-:Y:S01]  /*15b0*/  FADD.FTZ R18, R131, R18 ;  /* 0x0000001283127221 */ /* 0x000fe20000010000 */
[----:B------:R-:W-:Y:S01]  /*15c0*/  @P0 PRMT R204, RZ, 0x5410, R222 ;  /* 0x00005410ffcc0816 */ /* 0x000fe200000000de */
        /* <DEDUP_REMOVED lines=9> */
.L_x_4477:
        /* <DEDUP_REMOVED lines=18> */
.L_x_4478:
        /* <DEDUP_REMOVED lines=8> */
[----:B------:R-:W-:Y:S04]  /*1800*/  @!P1 STS.64 [R222.X8+0x6000], R136 ;  /* 0x00600088de009388 */ /* 0x000fe80000008a00 */
[----:B------:R-:W-:Y:S01]  /*1810*/  BAR.SYNC.DEFER_BLOCKING 0x0 ;  /* 0x0000000000007b1d */ /* 0x000fe20000010000 */
[----:B------:R-:W-:-:S06]  /*1820*/  IMAD.WIDE.U32 R116, R202, R205, c[0x0][0x170] ;  /* 0x00005c00ca747625 */ /* 0x000fcc00078e00cd */
[----:B------:R-:W2:Y:S01]  /*1830*/  LDG.E.128 R116, [R116.64] ;  /* 0x0000000474747981 */ /* 0x000ea2000c1e1d00 */
[----:B------:R-:W-:Y:S02]  /*1840*/  ISETP.NE.U32.AND P0, PT, RZ, c[0x0][0x218], PT ;  /* 0x00008600ff007a0c */ /* 0x000fe40003f05070 */
[C---:B-----5:R-:W-:Y:S01]  /*1850*/  LOP3.LUT P5, RZ, R176.reuse, 0xff00, RZ, 0xc0, !PT ;  /* 0x0000ff00b0ff7812 */ /* 0x060fe200078ac0ff */
[----:B0-----:R-:W0:Y:S01]  /*1860*/  LDS.128 R120, [R223.X8+0x6000] ;  /* 0x00600000df787984 */ /* 0x001e220000008c00 */
[----:B------:R-:W-:Y:S02]  /*1870*/  ISETP.NE.AND.EX P0, PT, RZ, c[0x0][0x21c], PT, P0 ;  /* 0x00008700ff007a0c */ /* 0x000fe40003f05300 */
[----:B------:R-:W-:Y:S01]  /*1880*/  LOP3.LUT P1, RZ, R176, 0xff0000, RZ, 0xc0, !PT ;  /* 0x00ff0000b0ff7812 */ /* 0x000fe2000782c0ff */
        /* <DEDUP_REMOVED lines=33> */
[----:B------:R-:W-:Y:S02]  /*1aa0*/  @P0 FADD.FTZ R125, R84, R125 ;  /* 0x0000007d547d0221 */ /* 0x000fe40000010000 */
[----:B------:R-:W-:Y:S02]  /*1ab0*/  FFMA.FTZ R121, R236, R222, R223 ;  /* 0x000000deec797223 */ /* 0x000fe400000100df */
[----:B------:R-:W-:Y:S02]  /*1ac0*/  @P0 FADD.FTZ R126, R85, R126 ;  /* 0x0000007e557e0221 */ /* 0x000fe40000010000 */
[-C--:B------:R-:W-:Y:S02]  /*1ad0*/  FMUL.FTZ R120, R125, R204.reuse ;  /* 0x000000cc7d787220 */ /* 0x080fe40000410000 */
[----:B------:R-:W-:Y:S02]  /*1ae0*/  FADD.FTZ R122, R224, -R121 ;  /* 0x80000079e07a7221 */ /* 0x000fe40000010000 */
[----:B------:R-:W-:-:S02]  /*1af0*/  FMUL.FTZ R121, R126, R204 ;  /* 0x000000cc7e797220 */ /* 0x000fc40000410000 */
[-CC-:B------:R-:W-:Y:S02]  /*1b00*/  FFMA.FTZ R238, R238, R222.reuse, R223.reuse ;  /* 0x000000deeeee7223 */ /* 0x180fe400000100df */
[----:B------:R-:W-:Y:S02]  /*1b10*/  FMUL.FTZ R123, R120, c[0x0][0x1e8] ;  /* 0x00007a00787b7a20 */ /* 0x000fe40000410000 */
[----:B------:R-:W-:Y:S02]  /*1b20*/  FMUL.FTZ R121, R121, c[0x0][0x1e8] ;  /* 0x00007a0079797a20 */ /* 0x000fe40000410000 */
[----:B------:R-:W-:Y:S02]  /*1b30*/  FADD.FTZ R238, R225, -R238 ;  /* 0x800000eee1ee7221 */ /* 0x000fe40000010000 */
[----:B------:R-:W-:Y:S01]  /*1b40*/  CS2R R224, SRZ ;  /* 0x0000000000e07805 */ /* 0x000fe2000001ff00 */
[----:B------:R-:W-:Y:S02]  /*1b50*/  FFMA.FTZ R234, R234, R222, R223 ;  /* 0x000000deeaea7223 */ /* 0x000fe400000100df */
[----:B------:R-:W-:-:S02]  /*1b60*/  FMUL.FTZ R127, R199, R238 ;  /* 0x000000eec77f7220 */ /* 0x000fc40000410000 */
[-C--:B------:R-:W-:Y:S02]  /*1b70*/  FFMA.FTZ R232, R232, R222.reuse, R223 ;  /* 0x000000dee8e87223 */ /* 0x080fe400000100df */
[----:B------:R-:W-:Y:S02]  /*1b80*/  @P0 FADD.FTZ R127, R86, R127 ;  /* 0x0000007f567f0221 */ /* 0x000fe40000010000 */
[----:B------:R-:W-:Y:S02]  /*1b90*/  FFMA.FTZ R227, R227, R222, R223 ;  /* 0x000000dee3e37223 */ /* 0x000fe400000100df */
[----:B------:R-:W-:Y:S02]  /*1ba0*/  FADD.FTZ R234, R231, -R234 ;  /* 0x800000eae7ea7221 */ /* 0x000fe40000010000 */
[----:B------:R-:W-:Y:S02]  /*1bb0*/  FADD.FTZ R232, R229, -R232 ;  /* 0x800000e8e5e87221 */ /* 0x000fe40000010000 */
[----:B------:R-:W-:-:S02]  /*1bc0*/  FADD.FTZ R226, R226, -R227 ;  /* 0x800000e3e2e27221 */ /* 0x000fc40000010000 */
[C---:B------:R-:W-:Y:S02]  /*1bd0*/  FMUL.FTZ R232, R199.reuse, R232 ;  /* 0x000000e8c7e87220 */ /* 0x040fe40000410000 */
[----:B------:R-:W-:Y:S01]  /*1be0*/  FMUL.FTZ R132, R199, R226 ;  /* 0x000000e2c7847220 */ /* 0x000fe20000410000 */
[----:B------:R-:W-:Y:S01]  /*1bf0*/  IADD3 R226, R202, 0x100, RZ ;  /* 0x00000100cae27810 */ /* 0x000fe20007ffe0ff */
[----:B------:R-:W-:Y:S02]  /*1c00*/  @P0 FADD.FTZ R232, R89, R232 ;  /* 0x000000e859e80221 */ /* 0x000fe40000010000 */
[----:B------:R-:W-:Y:S01]  /*1c10*/  @P0 FADD.FTZ R132, R91, R132 ;  /* 0x000000845b840221 */ /* 0x000fe20000010000 */
[--C-:B--2---:R-:W-:Y:S02]  /*1c20*/  @P6 PRMT R120, RZ, 0x5410, R116.reuse ;  /* 0x00005410ff786816 */ /* 0x104fe40000000074 */
[----:B------:R-:W-:-:S03]  /*1c30*/  @P5 PRMT R116, RZ, 0x7610, R116 ;  /* 0x00007610ff745816 */ /* 0x000fc60000000074 */
[----:B------:R-:W-:Y:S02]  /*1c40*/  @P6 FMUL.FTZ R225, R123, R120 ;  /* 0x000000787be16220 */ /* 0x000fe40000410000 */
[----:B------:R-:W-:Y:S02]  /*1c50*/  @P5 FMUL.FTZ R224, R121, R116 ;  /* 0x0000007479e05220 */ /* 0x000fe40000410000 */
[----:B------:R-:W-:Y:S02]  /*1c60*/  FMUL.FTZ R116, R56, R123 ;  /* 0x0000007b38747220 */ /* 0x000fe40000410000 */
[----:B------:R-:W-:Y:S02]  /*1c70*/  FMUL.FTZ R120, R57, R121 ;  /* 0x0000007939787220 */ /* 0x000fe40000410000 */
[----:B------:R-:W-:Y:S01]  /*1c80*/  FFMA.FTZ R123, R230, R222, R223 ;  /* 0x000000dee67b7223 */ /* 0x000fe200000100df */
[----:B------:R-:W-:Y:S01]  /*1c90*/  FSEL R129, R116, RZ, P6 ;  /* 0x000000ff74817208 */ /* 0x000fe20003000000 */
[----:B------:R-:W-:Y:S01]  /*1ca0*/  FMUL.FTZ R116, R199, R122 ;  /* 0x0000007ac7747220 */ /* 0x000fe20000410000 */
[----:B------:R-:W-:Y:S01]  /*1cb0*/  FSEL R120, R120, RZ, P5 ;  /* 0x000000ff78787208 */ /* 0x000fe20002800000 */
[-C--:B------:R-:W-:Y:S01]  /*1cc0*/  FMUL.FTZ R121, R127, R204.reuse ;  /* 0x000000cc7f797220 */ /* 0x080fe20000410000 */
[----:B------:R-:W-:Y:S01]  /*1cd0*/  LOP3.LUT P6, RZ, R177, 0xff0000, RZ, 0xc0, !PT ;  /* 0x00ff0000b1ff7812 */ /* 0x000fe200078cc0ff */
[----:B------:R-:W-:Y:S01]  /*1ce0*/  @P0 FADD.FTZ R116, R87, R116 ;  /* 0x0000007457740221 */ /* 0x000fe20000010000 */
[----:B------:R-:W-:Y:S01]  /*1cf0*/  LOP3.LUT P5, RZ, R177, 0xff000000, RZ, 0xc0, !PT ;  /* 0xff000000b1ff7812 */ /* 0x000fe200078ac0ff */
[----:B------:R-:W-:Y:S01]  /*1d00*/  FADD.FTZ R228, R228, -R123 ;  /* 0x8000007be4e47221 */ /* 0x000fe20000010000 */
[----:B------:R-:W-:Y:S01]  /*1d10*/  CS2R R176, SRZ ;  /* 0x0000000000b07805 */ /* 0x000fe2000001ff00 */
[----:B------:R-:W-:Y:S01]  /*1d20*/  FMUL.FTZ R122, R116, R204 ;  /* 0x000000cc747a7220 */ /* 0x000fe20000410000 */
[----:B------:R-:W-:Y:S01]  /*1d30*/  F2FP.BF16.PACK_AB R120, R120, R129 ;  /* 0x000000817878723e */ /* 0x000fe200000010ff */
[----:B------:R-:W-:Y:S01]  /*1d40*/  FMUL.FTZ R123, R121, c[0x0][0x1e8] ;  /* 0x00007a00797b7a20 */ /* 0x000fe20000410000 */
[--C-:B------:R-:W-:Y:S01]  /*1d50*/  @P1 PRMT R121, RZ, 0x5410, R117.reuse ;  /* 0x00005410ff791816 */ /* 0x100fe20000000075 */
[----:B------:R-:W-:Y:S01]  /*1d60*/  FMUL.FTZ R124, R122, c[0x0][0x1e8] ;  /* 0x00007a007a7c7a20 */ /* 0x000fe20000410000 */
[----:B------:R-:W-:Y:S01]  /*1d70*/  @P2 PRMT R117, RZ, 0x7610, R117 ;  /* 0x00007610ff752816 */ /* 0x000fe20000000075 */
[----:B------:R-:W-:-:S02]  /*1d80*/  FMUL.FTZ R131, R199, R228 ;  /* 0x000000e4c7837220 */ /* 0x000fc40000410000 */
[----:B------:R-:W-:Y:S02]  /*1d90*/  @P1 FMUL.FTZ R177, R123, R121 ;  /* 0x000000797bb11220 */ /* 0x000fe40000410000 */
[----:B------:R-:W-:Y:S02]  /*1da0*/  @P2 FMUL.FTZ R176, R124, R117 ;  /* 0x000000757cb02220 */ /* 0x000fe40000410000 */
[----:B------:R-:W-:Y:S02]  /*1db0*/  FMUL.FTZ R121, R58, R123 ;  /* 0x0000007b3a797220 */ /* 0x000fe40000410000 */
[----:B------:R-:W-:Y:S02]  /*1dc0*/  FMUL.FTZ R117, R199, R234 ;  /* 0x000000eac7757220 */ /* 0x000fe40000410000 */
[----:B------:R-:W-:Y:S01]  /*1dd0*/  FMUL.FTZ R122, R59, R124 ;  /* 0x0000007c3b7a7220 */ /* 0x000fe20000410000 */
[----:B------:R-:W-:Y:S01]  /*1de0*/  FSEL R124, R121, RZ, P1 ;  /* 0x000000ff797c7208 */ /* 0x000fe20000800000 */
[----:B------:R-:W-:Y:S01]  /*1df0*/  @P0 FADD.FTZ R117, R88, R117 ;  /* 0x0000007558750221 */ /* 0x000fe20000010000 */
[----:B------:R-:W-:Y:S01]  /*1e00*/  ISETP.NE.U32.AND P1, PT, RZ, c[0x0][0x258], PT ;  /* 0x00009600ff007a0c */ /* 0x000fe20003f25070 */
[----:B------:R-:W-:Y:S01]  /*1e10*/  @P0 FADD.FTZ R131, R90, R131 ;  /* 0x000000835a830221 */ /* 0x000fe20000010000 */
[----:B------:R-:W-:Y:S01]  /*1e20*/  FSEL R121, R122, RZ, P2 ;  /* 0x000000ff7a797208 */ /* 0x000fe20001000000 */
[-C--:B------:R-:W-:Y:S01]  /*1e30*/  FMUL.FTZ R231, R117, R204.reuse ;  /* 0x000000cc75e77220 */ /* 0x080fe20000410000 */
[----:B------:R-:W-:Y:S01]  /*1e40*/  ISETP.NE.AND.EX P1, PT, RZ, c[0x0][0x25c], PT, P1 ;  /* 0x00009700ff007a0c */ /* 0x000fe20003f25310 */
[----:B------:R-:W-:Y:S01]  /*1e50*/  FMUL.FTZ R228, R232, R204 ;  /* 0x000000cce8e47220 */ /* 0x000fe20000410000 */
[----:B------:R-:W-:Y:S01]  /*1e60*/  F2FP.BF16.PACK_AB R121, R121, R124 ;  /* 0x0000007c7979723e */ /* 0x000fe200000010ff */
[-C--:B------:R-:W-:Y:S01]  /*1e70*/  FMUL.FTZ R229, R131, R204.reuse ;  /* 0x000000cc83e57220 */ /* 0x080fe20000410000 */
[----:B------:R-:W-:Y:S01]  /*1e80*/  ISETP.NE.U32.AND P2, PT, RZ, c[0x0][0x258], PT ;  /* 0x00009600ff007a0c */ /* 0x000fe20003f45070 */
[----:B------:R-:W-:-:S02]  /*1e90*/  FMUL.FTZ R230, R132, R204 ;  /* 0x000000cc84e67220 */ /* 0x000fc40000410000 */
[----:B------:R-:W-:Y:S01]  /*1ea0*/  FMUL.FTZ R231, R231, c[0x0][0x1e8] ;  /* 0x00007a00e7e77a20 */ /* 0x000fe20000410000 */
[----:B------:R-:W-:Y:S01]  /*1eb0*/  ISETP.NE.AND.EX P2, PT, RZ, c[0x0][0x25c], PT, P2 ;  /* 0x00009700ff007a0c */ /* 0x000fe20003f45320 */
[----:B------:R-:W-:Y:S02]  /*1ec0*/  FMUL.FTZ R228, R228, c[0x0][0x1e8] ;  /* 0x00007a00e4e47a20 */ /* 0x000fe40000410000 */
[----:B------:R-:W-:Y:S01]  /*1ed0*/  FMUL.FTZ R229, R229, c[0x0][0x1e8] ;  /* 0x00007a00e5e57a20 */ /* 0x000fe20000410000 */
[----:B------:R-:W-:Y:S01]  /*1ee0*/  SEL R130, R131, R114, P2 ;  /* 0x0000007283827207 */ /* 0x000fe20001000000 */
[----:B------:R-:W-:Y:S01]  /*1ef0*/  FMUL.FTZ R230, R230, c[0x0][0x1e8] ;  /* 0x00007a00e6e67a20 */ /* 0x000fe20000410000 */
[----:B------:R-:W-:Y:S01]  /*1f00*/  @P1 MOV R137, 0x20 ;  /* 0x0000002000891802 */ /* 0x000fe20000000f00 */
[----:B------:R-:W-:Y:S01]  /*1f10*/  FMUL.FTZ R122, R52, R231 ;  /* 0x000000e7347a7220 */ /* 0x000fe20000410000 */
[----:B------:R-:W-:Y:S01]  /*1f20*/  SEL R131, R132, R115, P2 ;  /* 0x0000007384837207 */ /* 0x000fe20001000000 */
[----:B------:R-:W-:-:S02]  /*1f30*/  FMUL.FTZ R123, R53, R228 ;  /* 0x000000e4357b7220 */ /* 0x000fc40000410000 */
[----:B------:R-:W-:Y:S01]  /*1f40*/  FMUL.FTZ R124, R54, R229 ;  /* 0x000000e5367c7220 */ /* 0x000fe20000410000 */
[----:B------:R-:W-:Y:S01]  /*1f50*/  FSEL R129, R122, RZ, P4 ;  /* 0x000000ff7a817208 */ /* 0x000fe20002000000 */
[----:B------:R-:W-:Y:S01]  /*1f60*/  FMUL.FTZ R128, R55, R230 ;  /* 0x000000e637807220 */ /* 0x000fe20000410000 */
[----:B------:R-:W-:Y:S01]  /*1f70*/  FSEL R122, R123, RZ, P3 ;  /* 0x000000ff7b7a7208 */ /* 0x000fe20001800000 */
[----:B------:R-:W-:Y:S01]  /*1f80*/  @P1 IMAD.WIDE.U32 R136, R202, R137, c[0x0][0x258] ;  /* 0x00009600ca881625 */ /* 0x000fe200078e0089 */
[----:B------:R-:W-:Y:S02]  /*1f90*/  FSEL R123, R124, RZ, P6 ;  /* 0x000000ff7c7b7208 */ /* 0x000fe40003000000 */
[----:B------:R-:W-:Y:S01]  /*1fa0*/  FSEL R128, R128, RZ, P5 ;  /* 0x000000ff80807208 */ /* 0x000fe20002800000 */
[----:B------:R-:W-:Y:S01]  /*1fb0*/  IMAD.WIDE.U32 R132, R226, R205, c[0x0][0x170] ;  /* 0x00005c00e2847625 */ /* 0x000fe200078e00cd */
[----:B------:R-:W-:Y:S02]  /*1fc0*/  SEL R124, R125, R108, P2 ;  /* 0x0000006c7d7c7207 */ /* 0x000fe40001000000 */
[----:B------:R-:W-:-:S02]  /*1fd0*/  SEL R125, R126, R109, P2 ;  /* 0x0000006d7e7d7207 */ /* 0x000fc40001000000 */
[----:B------:R-:W-:Y:S02]  /*1fe0*/  F2FP.BF16.PACK_AB R122, R122, R129 ;  /* 0x000000817a7a723e */ /* 0x000fe400000010ff */
[----:B------:R-:W-:Y:S02]  /*1ff0*/  F2FP.BF16.PACK_AB R123, R128, R123 ;  /* 0x0000007b807b723e */ /* 0x000fe400000010ff */
[----:B------:R-:W-:Y:S02]  /*2000*/  SEL R126, R127, R110, P2 ;  /* 0x0000006e7f7e7207 */ /* 0x000fe40001000000 */
[----:B------:R-:W-:Y:S02]  /*2010*/  SEL R127, R116, R111, P2 ;  /* 0x0000006f747f7207 */ /* 0x000fe40001000000 */
[----:B------:R-:W-:Y:S01]  /*2020*/  SEL R128, R117, R112, P2 ;  /* 0x0000007075807207 */ /* 0x000fe20001000000 */
[----:B------:R-:W-:Y:S01]  /*2030*/  IMAD.WIDE.U32 R116, R202, R205, c[0x0][0x248] ;  /* 0x00009200ca747625 */ /* 0x000fe200078e00cd */
[----:B------:R-:W-:Y:S01]  /*2040*/  SEL R129, R232, R113, P2 ;  /* 0x00000071e8817207 */ /* 0x000fe20001000000 */
[----:B------:R-:W-:Y:S04]  /*2050*/  @P1 STG.E.128 [R136.64], R124 ;  /* 0x0000007c88001986 */ /* 0x000fe8000c101d04 */
[----:B------:R0:W-:Y:S04]  /*2060*/  @P1 STG.E.128 [R136.64+0x10], R128 ;  /* 0x0000108088001986 */ /* 0x0001e8000c101d04 */
[----:B------:R1:W-:Y:S04]  /*2070*/  STG.E.128 [R116.64], R120 ;  /* 0x0000007874007986 */ /* 0x0003e8000c101d04 */
[----:B------:R-:W2:Y:S01]  /*2080*/  LDG.E.128 R132, [R132.64] ;  /* 0x0000000484847981 */ /* 0x000ea2000c1e1d00 */
[--C-:B------:R-:W-:Y:S01]  /*2090*/  FFMA.FTZ R217, R217, R222, R223.reuse ;  /* 0x000000ded9d97223 */ /* 0x100fe200000100df */
[----:B------:R-:W-:Y:S01]  /*20a0*/  HFMA2.MMA R227, -RZ, RZ, 0, 0 ;  /* 0x00000000ffe37435 */ /* 0x000fe200000001ff */
[----:B------:R-:W-:Y:S01]  /*20b0*/  MOV R232, R166 ;  /* 0x000000a600e87202 */ /* 0x000fe20000000f00 */
[----:B------:R-:W-:Y:S01]  /*20c0*/  FFMA.FTZ R216, R216, R222, R223 ;  /* 0x000000ded8d87223 */ /* 0x000fe200000100df */
[----:B------:R-:W-:Y:S01]  /*20d0*/  IADD3 R202, R202, 0x200, RZ ;  /* 0x00000200caca7810 */ /* 0x000fe20007ffe0ff */
[----:B------:R-:W-:-:S02]  /*20e0*/  FADD.FTZ R218, R218, -R217 ;  /* 0x800000d9dada7221 */ /* 0x000fc40000010000 */
[-CC-:B------:R-:W-:Y:S02]  /*20f0*/  FFMA.FTZ R219, R219, R222.reuse, R223.reuse ;  /* 0x000000dedbdb7223 */ /* 0x180fe400000100df */
[-CC-:B------:R-:W-:Y:S01]  /*2100*/  FFMA.FTZ R220, R220, R222.reuse, R223.reuse ;  /* 0x000000dedcdc7223 */ /* 0x180fe200000100df */
[----:B0-----:R-:W-:Y:S01]  /*2110*/  @P1 MOV R136, 0x20 ;  /* 0x0000002000881802 */ /* 0x001fe20000000f00 */
[----:B------:R-:W-:Y:S01]  /*2120*/  FFMA.FTZ R207, R207, R222, R223 ;  /* 0x000000decfcf7223 */ /* 0x000fe200000100df */
[--C-:B-1----:R-:W-:Y:S01]  /*2130*/  @P4 PRMT R116, RZ, 0x5410, R118.reuse ;  /* 0x00005410ff744816 */ /* 0x102fe20000000076 */
[----:B------:R-:W-:Y:S01]  /*2140*/  FMUL.FTZ R117, R199, R218 ;  /* 0x000000dac7757220 */ /* 0x000fe20000410000 */
[----:B------:R-:W-:Y:S01]  /*2150*/  @P3 PRMT R121, RZ, 0x7610, R118 ;  /* 0x00007610ff793816 */ /* 0x000fe20000000076 */
[----:B------:R-:W-:Y:S02]  /*2160*/  FADD.FTZ R120, R215, -R216 ;  /* 0x800000d8d7787221 */ /* 0x000fe40000010000 */
[----:B------:R-:W-:Y:S01]  /*2170*/  @P4 FMUL.FTZ R227, R231, R116 ;  /* 0x00000074e7e34220 */ /* 0x000fe20000410000 */
[----:B------:R-:W-:Y:S01]  /*2180*/  LOP3.LUT P4, RZ, R232, 0xff, RZ, 0xc0, !PT ;  /* 0x000000ffe8ff7812 */ /* 0x000fe2000788c0ff */
[----:B------:R-:W-:Y:S01]  /*2190*/  @P0 FADD.FTZ R117, R92, R117 ;  /* 0x000000755c750221 */ /* 0x000fe20000010000 */
[----:B------:R-:W-:Y:S01]  /*21a0*/  @P6 PRMT R116, RZ, 0x5410, R119 ;  /* 0x00005410ff746816 */ /* 0x000fe20000000077 */
[----:B------:R-:W-:Y:S01]  /*21b0*/  FADD.FTZ R122, R214, -R219 ;  /* 0x800000dbd67a7221 */ /* 0x000fe20000010000 */
[----:B------:R-:W-:Y:S01]  /*21c0*/  @P5 PRMT R119, RZ, 0x7610, R119 ;  /* 0x00007610ff775816 */ /* 0x000fe20000000077 */
[----:B------:R-:W-:Y:S01]  /*21d0*/  FMUL.FTZ R118, R117, R204 ;  /* 0x000000cc75767220 */ /* 0x000fe20000410000 */
[----:B------:R-:W-:Y:S01]  /*21e0*/  CS2R R214, SRZ ;  /* 0x0000000000d67805 */ /* 0x000fe2000001ff00 */
[----:B------:R-:W-:Y:S01]  /*21f0*/  CS2R R216, SRZ ;  /* 0x0000000000d87805 */ /* 0x000fe2000001ff00 */
[----:B------:R-:W-:Y:S01]  /*2200*/  @P6 FMUL.FTZ R215, R229, R116 ;  /* 0x00000074e5d76220 */ /* 0x000fe20000410000 */
[----:B------:R-:W-:Y:S01]  /*2210*/  LOP3.LUT P6, RZ, R166, 0xff00, RZ, 0xc0, !PT ;  /* 0x0000ff00a6ff7812 */ /* 0x000fe200078cc0ff */
[----:B------:R-:W-:Y:S01]  /*2220*/  FMUL.FTZ R123, R118, c[0x0][0x1e8] ;  /* 0x00007a00767b7a20 */ /* 0x000fe20000410000 */
[----:B------:R-:W-:Y:S01]  /*2230*/  CS2R R218, SRZ ;  /* 0x0000000000da7805 */ /* 0x000fe2000001ff00 */
[----:B------:R-:W-:-:S02]  /*2240*/  FMUL.FTZ R118, R199, R120 ;  /* 0x00000078c7767220 */ /* 0x000fc40000410000 */
[----:B------:R-:W-:Y:S01]  /*2250*/  @P5 FMUL.FTZ R216, R230, R119 ;  /* 0x00000077e6d85220 */ /* 0x000fe20000410000 */
[----:B------:R-:W-:Y:S01]  /*2260*/  LOP3.LUT P5, RZ, R166, 0xff0000, RZ, 0xc0, !PT ;  /* 0x00ff0000a6ff7812 */ /* 0x000fe200078ac0ff */
[----:B------:R-:W-:Y:S02]  /*2270*/  @P0 FADD.FTZ R118, R93, R118 ;  /* 0x000000765d760221 */ /* 0x000fe40000010000 */
[----:B------:R-:W-:Y:S02]  /*2280*/  FMUL.FTZ R119, R199, R122 ;  /* 0x0000007ac7777220 */ /* 0x000fe40000410000 */
[----:B------:R-:W-:Y:S02]  /*2290*/  FADD.FTZ R220, R221, -R220 ;  /* 0x800000dcdddc7221 */ /* 0x000fe40000010000 */
[----:B------:R-:W-:Y:S02]  /*22a0*/  @P0 FADD.FTZ R119, R94, R119 ;  /* 0x000000775e770221 */ /* 0x000fe40000010000 */
[----:B------:R-:W-:-:S02]  /*22b0*/  FMUL.FTZ R120, R199, R220 ;  /* 0x000000dcc7787220 */ /* 0x000fc40000410000 */
[----:B------:R-:W-:Y:S01]  /*22c0*/  @P3 FMUL.FTZ R214, R228, R121 ;  /* 0x00000079e4d63220 */ /* 0x000fe20000410000 */
[----:B------:R-:W-:Y:S01]  /*22d0*/  LOP3.LUT P3, RZ, R166, 0xff000000, RZ, 0xc0, !PT ;  /* 0xff000000a6ff7812 */ /* 0x000fe2000786c0ff */
[----:B------:R-:W-:Y:S01]  /*22e0*/  @P0 FADD.FTZ R120, R95, R120 ;  /* 0x000000785f780221 */ /* 0x000fe20000010000 */
[----:B------:R-:W-:Y:S01]  /*22f0*/  HFMA2.MMA R166, -RZ, RZ, 0, 0 ;  /* 0x00000000ffa67435 */ /* 0x000fe200000001ff */
[--C-:B------:R-:W-:Y:S02]  /*2300*/  FFMA.FTZ R206, R206, R222, R223.reuse ;  /* 0x000000decece7223 */ /* 0x100fe400000100df */
[----:B------:R-:W-:Y:S02]  /*2310*/  FMUL.FTZ R121, R120, R204 ;  /* 0x000000cc78797220 */ /* 0x000fe40000410000 */
[----:B------:R-:W-:Y:S02]  /*2320*/  FFMA.FTZ R209, R209, R222, R223 ;  /* 0x000000ded1d17223 */ /* 0x000fe400000100df */
[----:B------:R-:W-:-:S02]  /*2330*/  FMUL.FTZ R126, R121, c[0x0][0x1e8] ;  /* 0x00007a00797e7a20 */ /* 0x000fc40000410000 */
[----:B------:R-:W-:Y:S02]  /*2340*/  FFMA.FTZ R208, R208, R222, R223 ;  /* 0x000000ded0d07223 */ /* 0x000fe400000100df */
[----:B------:R-:W-:Y:S02]  /*2350*/  FADD.FTZ R210, R210, -R207 ;  /* 0x800000cfd2d27221 */ /* 0x000fe40000010000 */
[----:B------:R-:W-:Y:S02]  /*2360*/  FADD.FTZ R206, R211, -R206 ;  /* 0x800000ced3ce7221 */ /* 0x000fe40000010000 */
[----:B------:R-:W-:Y:S02]  /*2370*/  FADD.FTZ R212, R212, -R209 ;  /* 0x800000d1d4d47221 */ /* 0x000fe40000010000 */
[----:B------:R-:W-:Y:S02]  /*2380*/  FADD.FTZ R208, R213, -R208 ;  /* 0x800000d0d5d07221 */ /* 0x000fe40000010000 */
[----:B------:R-:W-:-:S02]  /*2390*/  FMUL.FTZ R127, R199, R210 ;  /* 0x000000d2c77f7220 */ /* 0x000fc40000410000 */
[----:B------:R-:W-:Y:S02]  /*23a0*/  FMUL.FTZ R130, R199, R206 ;  /* 0x000000cec7827220 */ /* 0x000fe40000410000 */
[----:B------:R-:W-:Y:S02]  /*23b0*/  @P0 FADD.FTZ R127, R98, R127 ;  /* 0x0000007f627f0221 */ /* 0x000fe40000010000 */
[----:B------:R-:W-:Y:S02]  /*23c0*/  @P0 FADD.FTZ R130, R99, R130 ;  /* 0x0000008263820221 */ /* 0x000fe40000010000 */
[----:B------:R-:W-:-:S04]  /*23d0*/  @P1 IMAD.WIDE.U32 R136, R203, R136, c[0x0][0x258] ;  /* 0x00009600cb881625 */ /* 0x000fc800078e0088 */
[----:B------:R-:W-:-:S04]  /*23e0*/  FMUL.FTZ R206, R130, R204 ;  /* 0x000000cc82ce7220 */ /* 0x000fc80000410000 */
[----:B------:R-:W-:-:S04]  /*23f0*/  FMUL.FTZ R206, R206, c[0x0][0x1e8] ;  /* 0x00007a00cece7a20 */ /* 0x000fc80000410000 */
[----:B------:R-:W-:Y:S01]  /*2400*/  FMUL.FTZ R129, R47, R206 ;  /* 0x000000ce2f817220 */ /* 0x000fe20000410000 */
[--C-:B--2---:R-:W-:Y:S02]  /*2410*/  @P4 PRMT R116, RZ, 0x5410, R132.reuse ;  /* 0x00005410ff744816 */ /* 0x104fe40000000084 */
[----:B------:R-:W-:-:S03]  /*2420*/  @P6 PRMT R132, RZ, 0x7610, R132 ;  /* 0x00007610ff846816 */ /* 0x000fc60000000084 */
[----:B------:R-:W-:Y:S02]  /*2430*/  @P4 FMUL.FTZ R217, R123, R116 ;  /* 0x000000747bd94220 */ /* 0x000fe40000410000 */
[----:B------:R-:W-:-:S04]  /*2440*/  FMUL.FTZ R116, R118, R204 ;  /* 0x000000cc76747220 */ /* 0x000fc80000410000 */
[----:B------:R-:W-:Y:S02]  /*2450*/  FMUL.FTZ R122, R116, c[0x0][0x1e8] ;  /* 0x00007a00747a7a20 */ /* 0x000fe40000410000 */
[----:B------:R-:W-:Y:S02]  /*2460*/  FMUL.FTZ R116, R119, R204 ;  /* 0x000000cc77747220 */ /* 0x000fe40000410000 */
[----:B------:R-:W-:Y:S02]  /*2470*/  FMUL.FTZ R121, R49, R122 ;  /* 0x0000007a31797220 */ /* 0x000fe40000410000 */
[----:B------:R-:W-:Y:S01]  /*2480*/  FMUL.FTZ R125, R116, c[0x0][0x1e8] ;  /* 0x00007a00747d7a20 */ /* 0x000fe20000410000 */
[--C-:B------:R-:W-:Y:S01]  /*2490*/  @P5 PRMT R116, RZ, 0x5410, R133.reuse ;  /* 0x00005410ff745816 */ /* 0x100fe20000000085 */
[----:B------:R-:W-:Y:S01]  /*24a0*/  @P6 FMUL.FTZ R166, R122, R132 ;  /* 0x000000847aa66220 */ /* 0x000fe20000410000 */
[----:B------:R-:W-:Y:S01]  /*24b0*/  @P3 PRMT R133, RZ, 0x7610, R133 ;  /* 0x00007610ff853816 */ /* 0x000fe20000000085 */
[----:B------:R-:W-:Y:S01]  /*24c0*/  FMUL.FTZ R122, R50, R125 ;  /* 0x0000007d327a7220 */ /* 0x000fe20000410000 */
[----:B------:R-:W-:Y:S01]  /*24d0*/  FSEL R121, R121, RZ, P6 ;  /* 0x000000ff79797208 */ /* 0x000fe20003000000 */
[----:B------:R-:W-:Y:S01]  /*24e0*/  @P5 FMUL.FTZ R219, R125, R116 ;  /* 0x000000747ddb5220 */ /* 0x000fe20000410000 */
[----:B------:R-:W-:Y:S01]  /*24f0*/  LEA R132, P6, R226, c[0x0][0x248], 0x4 ;  /* 0x00009200e2847a11 */ /* 0x000fe200078c20ff */
[----:B------:R-:W-:Y:S01]  /*2500*/  FMUL.FTZ R116, R48, R123 ;  /* 0x0000007b30747220 */ /* 0x000fe20000410000 */
[----:B------:R-:W-:Y:S01]  /*2510*/  FSEL R125, R122, RZ, P5 ;  /* 0x000000ff7a7d7208 */ /* 0x000fe20002800000 */
[----:B------:R-:W-:Y:S01]  /*2520*/  @P3 FMUL.FTZ R218, R126, R133 ;  /* 0x000000857eda3220 */ /* 0x000fe20000410000 */
[----:B------:R-:W-:-:S02]  /*2530*/  LEA.HI.X R133, R226, c[0x0][0x24c], RZ, 0x4, P6 ;  /* 0x00009300e2857a11 */ /* 0x000fc400030f24ff */
[----:B------:R-:W-:Y:S01]  /*2540*/  FSEL R124, R116, RZ, P4 ;  /* 0x000000ff747c7208 */ /* 0x000fe20002000000 */
[----:B------:R-:W-:Y:S01]  /*2550*/  FMUL.FTZ R116, R51, R126 ;  /* 0x0000007e33747220 */ /* 0x000fe20000410000 */
[----:B------:R-:W-:Y:S01]  /*2560*/  LOP3.LUT P4, RZ, R167, 0xff, RZ, 0xc0, !PT ;  /* 0x000000ffa7ff7812 */ /* 0x000fe2000788c0ff */
[----:B------:R-:W-:Y:S01]  /*2570*/  FMUL.FTZ R126, R199, R208 ;  /* 0x000000d0c77e7220 */ /* 0x000fe20000410000 */
[----:B------:R-:W-:Y:S01]  /*2580*/  F2FP.BF16.PACK_AB R124, R121, R124 ;  /* 0x0000007c797c723e */ /* 0x000fe200000010ff */
[----:B------:R-:W-:Y:S01]  /*2590*/  FMUL.FTZ R121, R199, R212 ;  /* 0x000000d4c7797220 */ /* 0x000fe20000410000 */
[----:B------:R-:W-:Y:S01]  /*25a0*/  FSEL R116, R116, RZ, P3 ;  /* 0x000000ff74747208 */ /* 0x000fe20001800000 */
[----:B------:R-:W-:Y:S01]  /*25b0*/  @P0 FADD.FTZ R126, R97, R126 ;  /* 0x0000007e617e0221 */ /* 0x000fe20000010000 */
[C---:B------:R-:W-:Y:S01]  /*25c0*/  LOP3.LUT P5, RZ, R167.reuse, 0xff00, RZ, 0xc0, !PT ;  /* 0x0000ff00a7ff7812 */ /* 0x040fe200078ac0ff */
[----:B------:R-:W-:Y:S01]  /*25d0*/  @P0 FADD.FTZ R121, R96, R121 ;  /* 0x0000007960790221 */ /* 0x000fe20000010000 */
[C---:B------:R-:W-:Y:S01]  /*25e0*/  LOP3.LUT P3, RZ, R167.reuse, 0xff0000, RZ, 0xc0, !PT ;  /* 0x00ff0000a7ff7812 */ /* 0x040fe2000786c0ff */
[-C--:B------:R-:W-:Y:S01]  /*25f0*/  FMUL.FTZ R208, R126, R204.reuse ;  /* 0x000000cc7ed07220 */ /* 0x080fe20000410000 */
[----:B------:R-:W-:Y:S01]  /*2600*/  LOP3.LUT P6, RZ, R167, 0xff000000, RZ, 0xc0, !PT ;  /* 0xff000000a7ff7812 */ /* 0x000fe200078cc0ff */
[-C--:B------:R-:W-:Y:S01]  /*2610*/  FMUL.FTZ R167, R127, R204.reuse ;  /* 0x000000cc7fa77220 */ /* 0x080fe20000410000 */
[----:B------:R-:W-:Y:S01]  /*2620*/  F2FP.BF16.PACK_AB R125, R116, R125 ;  /* 0x0000007d747d723e */ /* 0x000fe200000010ff */
[----:B------:R-:W-:Y:S01]  /*2630*/  FMUL.FTZ R122, R121, R204 ;  /* 0x000000cc797a7220 */ /* 0x000fe20000410000 */
[----:B------:R-:W-:Y:S01]  /*2640*/  SEL R116, R117, R108, P2 ;  /* 0x0000006c75747207 */ /* 0x000fe20001000000 */
[----:B------:R-:W-:Y:S01]  /*2650*/  FMUL.FTZ R167, R167, c[0x0][0x1e8] ;  /* 0x00007a00a7a77a20 */ /* 0x000fe20000410000 */
[----:B------:R-:W-:Y:S01]  /*2660*/  SEL R117, R118, R109, P2 ;  /* 0x0000006d76757207 */ /* 0x000fe20001000000 */
[----:B------:R-:W-:Y:S01]  /*2670*/  FMUL.FTZ R207, R122, c[0x0][0x1e8] ;  /* 0x00007a007acf7a20 */ /* 0x000fe20000410000 */
[----:B------:R-:W-:Y:S01]  /*2680*/  SEL R118, R119, R110, P2 ;  /* 0x0000006e77767207 */ /* 0x000fe20001000000 */
[----:B------:R-:W-:Y:S01]  /*2690*/  FMUL.FTZ R208, R208, c[0x0][0x1e8] ;  /* 0x00007a00d0d07a20 */ /* 0x000fe20000410000 */
[----:B------:R-:W-:Y:S01]  /*26a0*/  SEL R119, R120, R111, P2 ;  /* 0x0000006f78777207 */ /* 0x000fe20001000000 */
[----:B------:R-:W-:Y:S01]  /*26b0*/  FMUL.FTZ R128, R46, R167 ;  /* 0x000000a72e807220 */ /* 0x000fe20000410000 */
[----:B------:R-:W-:Y:S01]  /*26c0*/  SEL R120, R121, R112, P2 ;  /* 0x0000007079787207 */ /* 0x000fe20001000000 */
[----:B------:R-:W-:Y:S01]  /*26d0*/  FMUL.FTZ R122, R44, R207 ;  /* 0x000000cf2c7a7220 */ /* 0x000fe20000410000 */
[----:B------:R-:W-:Y:S01]  /*26e0*/  SEL R121, R126, R113, P2 ;  /* 0x000000717e797207 */ /* 0x000fe20001000000 */
[----:B------:R-:W-:Y:S01]  /*26f0*/  FMUL.FTZ R123, R45, R208 ;  /* 0x000000d02d7b7220 */ /* 0x000fe20000410000 */
[----:B------:R-:W-:Y:S01]  /*2700*/  FSEL R128, R128, RZ, P3 ;  /* 0x000000ff80807208 */ /* 0x000fe20001800000 */
[----:B------:R0:W-:Y:S01]  /*2710*/  @P1 STG.E.128 [R136.64], R116 ;  /* 0x0000007488001986 */ /* 0x0001e2000c101d04 */
[----:B------:R-:W-:-:S02]  /*2720*/  FSEL R129, R129, RZ, P6 ;  /* 0x000000ff81817208 */ /* 0x000fc40003000000 */
[----:B------:R-:W-:Y:S02]  /*2730*/  FSEL R131, R122, RZ, P4 ;  /* 0x000000ff7a837208 */ /* 0x000fe40002000000 */
[----:B------:R-:W-:Y:S02]  /*2740*/  FSEL R126, R123, RZ, P5 ;  /* 0x000000ff7b7e7208 */ /* 0x000fe40002800000 */
[----:B------:R-:W-:Y:S02]  /*2750*/  SEL R122, R127, R114, P2 ;  /* 0x000000727f7a7207 */ /* 0x000fe40001000000 */
[----:B------:R-:W-:Y:S02]  /*2760*/  SEL R123, R130, R115, P2 ;  /* 0x00000073827b7207 */ /* 0x000fe40001000000 */
[----:B------:R-:W-:Y:S01]  /*2770*/  F2FP.BF16.PACK_AB R127, R129, R128 ;  /* 0x00000080817f723e */ /* 0x000fe200000010ff */
[----:B------:R-:W-:Y:S01]  /*2780*/  IMAD.WIDE.U32 R128, R202, R205, c[0x0][0x170] ;  /* 0x00005c00ca807625 */ /* 0x000fe200078e00cd */
[----:B------:R-:W-:Y:S01]  /*2790*/  F2FP.BF16.PACK_AB R126, R126, R131 ;  /* 0x000000837e7e723e */ /* 0x000fe200000010ff */
[----:B------:R1:W-:Y:S04]  /*27a0*/  @P1 STG.E.128 [R136.64+0x10], R120 ;  /* 0x0000107888001986 */ /* 0x0003e8000c101d04 */
[----:B------:R2:W-:Y:S04]  /*27b0*/  STG.E.128 [R132.64], R124 ;  /* 0x0000007c84007986 */ /* 0x0005e8000c101d04 */
[----:B------:R-:W3:Y:S01]  /*27c0*/  LDG.E.128 R128, [R128.64] ;  /* 0x0000000480807981 */ /* 0x000ee2000c1e1d00 */
[-CC-:B------:R-:W-:Y:S01]  /*27d0*/  FFMA.FTZ R139, R139, R222.reuse, R223.reuse ;  /* 0x000000de8b8b7223 */ /* 0x180fe200000100df */
[----:B------:R-:W-:Y:S01]  /*27e0*/  HFMA2.MMA R203, -RZ, RZ, 0, 0 ;  /* 0x00000000ffcb7435 */ /* 0x000fe200000001ff */
[--C-:B0-----:R-:W-:Y:S01]  /*27f0*/  @P4 PRMT R116, RZ, 0x5410, R134.reuse ;  /* 0x00005410ff744816 */ /* 0x101fe20000000086 */
[----:B------:R-:W-:Y:S01]  /*2800*/  FFMA.FTZ R138, R138, R222, R223 ;  /* 0x000000de8a8a7223 */ /* 0x000fe200000100df */
[----:B------:R-:W-:Y:S01]  /*2810*/  MOV R205, R158 ;  /* 0x0000009e00cd7202 */ /* 0x000fe20000000f00 */
[----:B------:R-:W-:Y:S01]  /*2820*/  FADD.FTZ R142, R142, -R139 ;  /* 0x8000008b8e8e7221 */ /* 0x000fe20000010000 */
[----:B------:R-:W-:Y:S01]  /*2830*/  @P5 PRMT R117, RZ, 0x7610, R134 ;  /* 0x00007610ff755816 */ /* 0x000fe20000000086 */
[----:B------:R-:W-:Y:S01]  /*2840*/  @P4 FMUL.FTZ R203, R207, R116 ;  /* 0x00000074cfcb4220 */ /* 0x000fe20000410000 */
[----:B------:R-:W-:Y:S01]  /*2850*/  HFMA2.MMA R116, -RZ, RZ, 0, 0 ;  /* 0x00000000ff747435 */ /* 0x000fe200000001ff */
[----:B------:R-:W-:Y:S01]  /*2860*/  FMUL.FTZ R119, R199, R142 ;  /* 0x0000008ec7777220 */ /* 0x000fe20000410000 */
[----:B------:R-:W-:Y:S01]  /*2870*/  LOP3.LUT P4, RZ, R205, 0xff, RZ, 0xc0, !PT ;  /* 0x000000ffcdff7812 */ /* 0x000fe2000788c0ff */
[-C--:B------:R-:W-:Y:S01]  /*2880*/  FFMA.FTZ R141, R141, R222.reuse, R223 ;  /* 0x000000de8d8d7223 */ /* 0x080fe200000100df */
[----:B-1----:R-:W-:Y:S01]  /*2890*/  @P3 PRMT R120, RZ, 0x5410, R135 ;  /* 0x00005410ff783816 */ /* 0x002fe20000000087 */
[-CC-:B------:R-:W-:Y:S01]  /*28a0*/  FFMA.FTZ R140, R140, R222.reuse, R223.reuse ;  /* 0x000000de8c8c7223 */ /* 0x180fe200000100df */
[----:B------:R-:W-:Y:S01]  /*28b0*/  CS2R R122, SRZ ;  /* 0x00000000007a7805 */ /* 0x000fe2000001ff00 */
[-C--:B------:R-:W-:Y:S01]  /*28c0*/  FFMA.FTZ R147, R147, R222.reuse, R223 ;  /* 0x000000de93937223 */ /* 0x080fe200000100df */
[----:B------:R-:W-:Y:S01]  /*28d0*/  @P6 PRMT R135, RZ, 0x7610, R135 ;  /* 0x00007610ff876816 */ /* 0x000fe20000000087 */
[----:B------:R-:W-:Y:S01]  /*28e0*/  FADD.FTZ R138, R143, -R138 ;  /* 0x8000008a8f8a7221 */ /* 0x000fe20000010000 */
[----:B------:R-:W-:Y:S01]  /*28f0*/  MOV R118, RZ ;  /* 0x000000ff00767202 */ /* 0x000fe20000000f00 */
[-CC-:B------:R-:W-:Y:S01]  /*2900*/  FFMA.FTZ R148, R148, R222.reuse, R223.reuse ;  /* 0x000000de94947223 */ /* 0x180fe200000100df */
[----:B------:R-:W-:Y:S01]  /*2910*/  IADD3 R195, R195, c[0x0][0x160], RZ ;  /* 0x00005800c3c37a10 */ /* 0x000fe20007ffe0ff */
[-CC-:B------:R-:W-:Y:S01]  /*2920*/  FFMA.FTZ R151, R151, R222.reuse, R223.reuse ;  /* 0x000000de97977223 */ /* 0x180fe200000100df */
[----:B--2---:R-:W-:Y:S01]  /*2930*/  MOV R132, RZ ;  /* 0x000000ff00847202 */ /* 0x004fe20000000f00 */
[----:B------:R-:W-:-:S02]  /*2940*/  FFMA.FTZ R200, R200, R222, R223 ;  /* 0x000000dec8c87223 */ /* 0x000fc400000100df */
[----:B------:R-:W-:Y:S02]  /*2950*/  @P0 FADD.FTZ R119, R100, R119 ;  /* 0x0000007764770221 */ /* 0x000fe40000010000 */
[----:B------:R-:W-:Y:S02]  /*2960*/  FADD.FTZ R144, R144, -R141 ;  /* 0x8000008d90907221 */ /* 0x000fe40000010000 */
[----:B------:R-:W-:Y:S01]  /*2970*/  FADD.FTZ R140, R145, -R140 ;  /* 0x8000008c918c7221 */ /* 0x000fe20000010000 */
[----:B------:R-:W-:Y:S01]  /*2980*/  SEL R108, R119, R108, P2 ;  /* 0x0000006c776c7207 */ /* 0x000fe20001000000 */
[----:B------:R-:W-:Y:S02]  /*2990*/  FADD.FTZ R146, R146, -R147 ;  /* 0x8000009392927221 */ /* 0x000fe40000010000 */
[----:B------:R-:W-:Y:S02]  /*29a0*/  FMUL.FTZ R138, R199, R138 ;  /* 0x0000008ac78a7220 */ /* 0x000fe40000410000 */
[----:B------:R-:W-:-:S02]  /*29b0*/  FADD.FTZ R148, R149, -R148 ;  /* 0x8000009495947221 */ /* 0x000fc40000010000 */
[----:B------:R-:W-:Y:S02]  /*29c0*/  FADD.FTZ R150, R150, -R151 ;  /* 0x8000009796967221 */ /* 0x000fe40000010000 */
[----:B------:R-:W-:Y:S02]  /*29d0*/  FADD.FTZ R200, R201, -R200 ;  /* 0x800000c8c9c87221 */ /* 0x000fe40000010000 */
[----:B------:R-:W-:Y:S01]  /*29e0*/  @P5 FMUL.FTZ R116, R208, R117 ;  /* 0x00000075d0745220 */ /* 0x000fe20000410000 */
[----:B------:R-:W-:Y:S01]  /*29f0*/  LOP3.LUT P5, RZ, R158, 0xff00, RZ, 0xc0, !PT ;  /* 0x0000ff009eff7812 */ /* 0x000fe200078ac0ff */
[----:B------:R-:W-:Y:S01]  /*2a00*/  HFMA2.MMA R117, -RZ, RZ, 0, 0 ;  /* 0x00000000ff757435 */ /* 0x000fe200000001ff */
[C---:B------:R-:W-:Y:S02]  /*2a10*/  FMUL.FTZ R125, R199.reuse, R144 ;  /* 0x00000090c77d7220 */ /* 0x040fe40000410000 */
[C---:B------:R-:W-:Y:S02]  /*2a20*/  FMUL.FTZ R140, R199.reuse, R140 ;  /* 0x0000008cc78c7220 */ /* 0x040fe40000410000 */
[----:B------:R-:W-:-:S02]  /*2a30*/  FMUL.FTZ R127, R199, R146 ;  /* 0x00000092c77f7220 */ /* 0x000fc40000410000 */
[----:B------:R-:W-:Y:S02]  /*2a40*/  @P0 FADD.FTZ R138, R101, R138 ;  /* 0x0000008a658a0221 */ /* 0x000fe40000010000 */
[C---:B------:R-:W-:Y:S02]  /*2a50*/  FMUL.FTZ R148, R199.reuse, R148 ;  /* 0x00000094c7947220 */ /* 0x040fe40000410000 */
[C---:B------:R-:W-:Y:S01]  /*2a60*/  FMUL.FTZ R133, R199.reuse, R150 ;  /* 0x00000096c7857220 */ /* 0x040fe20000410000 */
[----:B------:R-:W-:Y:S01]  /*2a70*/  SEL R109, R138, R109, P2 ;  /* 0x0000006d8a6d7207 */ /* 0x000fe20001000000 */
[----:B------:R-:W-:Y:S01]  /*2a80*/  FMUL.FTZ R200, R199, R200 ;  /* 0x000000c8c7c87220 */ /* 0x000fe20000410000 */
[----:B------:R-:W-:Y:S01]  /*2a90*/  @P1 MOV R199, 0x20 ;  /* 0x0000002000c71802 */ /* 0x000fe20000000f00 */
[----:B------:R-:W-:Y:S02]  /*2aa0*/  FMUL.FTZ R119, R119, R204 ;  /* 0x000000cc77777220 */ /* 0x000fe40000410000 */
[----:B------:R-:W-:-:S02]  /*2ab0*/  @P0 FADD.FTZ R125, R102, R125 ;  /* 0x0000007d667d0221 */ /* 0x000fc40000010000 */
[----:B------:R-:W-:Y:S02]  /*2ac0*/  @P0 FADD.FTZ R140, R103, R140 ;  /* 0x0000008c678c0221 */ /* 0x000fe40000010000 */
[----:B------:R-:W-:Y:S01]  /*2ad0*/  @P0 FADD.FTZ R127, R104, R127 ;  /* 0x0000007f687f0221 */ /* 0x000fe20000010000 */
[----:B------:R-:W-:Y:S01]  /*2ae0*/  SEL R110, R125, R110, P2 ;  /* 0x0000006e7d6e7207 */ /* 0x000fe20001000000 */
[----:B------:R-:W-:Y:S01]  /*2af0*/  @P3 FMUL.FTZ R117, R167, R120 ;  /* 0x00000078a7753220 */ /* 0x000fe20000410000 */
[----:B------:R-:W-:Y:S01]  /*2b00*/  SEL R111, R140, R111, P2 ;  /* 0x0000006f8c6f7207 */ /* 0x000fe20001000000 */
[----:B------:R-:W-:Y:S01]  /*2b10*/  @P0 FADD.FTZ R148, R105, R148 ;  /* 0x0000009469940221 */ /* 0x000fe20000010000 */
[----:B------:R-:W-:Y:S01]  /*2b20*/  SEL R112, R127, R112, P2 ;  /* 0x000000707f707207 */ /* 0x000fe20001000000 */
[----:B------:R-:W-:Y:S01]  /*2b30*/  @P0 FADD.FTZ R133, R106, R133 ;  /* 0x000000856a850221 */ /* 0x000fe20000010000 */
[----:B------:R-:W-:Y:S01]  /*2b40*/  LOP3.LUT P3, RZ, R158, 0xff000000, RZ, 0xc0, !PT ;  /* 0xff0000009eff7812 */ /* 0x000fe2000786c0ff */
[----:B------:R-:W-:Y:S01]  /*2b50*/  @P0 FADD.FTZ R200, R107, R200 ;  /* 0x000000c86bc80221 */ /* 0x000fe20000010000 */
[----:B------:R-:W-:Y:S01]  /*2b60*/  SEL R113, R148, R113, P2 ;  /* 0x0000007194717207 */ /* 0x000fe20001000000 */
[----:B------:R-:W-:Y:S01]  /*2b70*/  FMUL.FTZ R120, R119, c[0x0][0x1e8] ;  /* 0x00007a0077787a20 */ /* 0x000fe20000410000 */
[----:B------:R-:W-:Y:S01]  /*2b80*/  SEL R114, R133, R114, P2 ;  /* 0x0000007285727207 */ /* 0x000fe20001000000 */
[-C--:B------:R-:W-:Y:S01]  /*2b90*/  FMUL.FTZ R138, R138, R204.reuse ;  /* 0x000000cc8a8a7220 */ /* 0x080fe20000410000 */
[----:B------:R-:W-:Y:S01]  /*2ba0*/  SEL R115, R200, R115, P2 ;  /* 0x00000073c8737207 */ /* 0x000fe20001000000 */
[-C--:B------:R-:W-:Y:S01]  /*2bb0*/  FMUL.FTZ R125, R125, R204.reuse ;  /* 0x000000cc7d7d7220 */ /* 0x080fe20000410000 */
[----:B------:R-:W-:Y:S01]  /*2bc0*/  LOP3.LUT P0, RZ, R158, 0xff0000, RZ, 0xc0, !PT ;  /* 0x00ff00009eff7812 */ /* 0x000fe2000780c0ff */
[----:B------:R-:W-:Y:S01]  /*2bd0*/  FMUL.FTZ R138, R138, c[0x0][0x1e8] ;  /* 0x00007a008a8a7a20 */ /* 0x000fe20000410000 */
[----:B------:R-:W-:Y:S01]  /*2be0*/  LOP3.LUT P2, RZ, R159, 0xff, RZ, 0xc0, !PT ;  /* 0x000000ff9fff7812 */ /* 0x000fe2000784c0ff */
[----:B------:R-:W-:-:S02]  /*2bf0*/  FMUL.FTZ R140, R140, R204 ;  /* 0x000000cc8c8c7220 */ /* 0x000fc40000410000 */
[-C--:B------:R-:W-:Y:S02]  /*2c00*/  FMUL.FTZ R127, R127, R204.reuse ;  /* 0x000000cc7f7f7220 */ /* 0x080fe40000410000 */
[-C--:B------:R-:W-:Y:S02]  /*2c10*/  FMUL.FTZ R148, R148, R204.reuse ;  /* 0x000000cc94947220 */ /* 0x080fe40000410000 */
[-C--:B------:R-:W-:Y:S02]  /*2c20*/  FMUL.FTZ R133, R133, R204.reuse ;  /* 0x000000cc85857220 */ /* 0x080fe40000410000 */
[----:B------:R-:W-:Y:S02]  /*2c30*/  FMUL.FTZ R200, R200, R204 ;  /* 0x000000ccc8c87220 */ /* 0x000fe40000410000 */
[----:B------:R-:W-:-:S04]  /*2c40*/  @P1 IMAD.WIDE.U32 R198, R198, R199, c[0x0][0x258] ;  /* 0x00009600c6c61625 */ /* 0x000fc800078e00c7 */
[----:B------:R-:W-:Y:S01]  /*2c50*/  FMUL.FTZ R121, R41, R138 ;  /* 0x0000008a29797220 */ /* 0x000fe20000410000 */
[----:B------:R0:W-:Y:S01]  /*2c60*/  @P1 STG.E.128 [R198.64], R108 ;  /* 0x0000006cc6001986 */ /* 0x0001e2000c101d04 */
[----:B------:R-:W-:Y:S02]  /*2c70*/  FMUL.FTZ R137, R125, c[0x0][0x1e8] ;  /* 0x00007a007d897a20 */ /* 0x000fe40000410000 */
[----:B------:R-:W-:Y:S01]  /*2c80*/  FMUL.FTZ R140, R140, c[0x0][0x1e8] ;  /* 0x00007a008c8c7a20 */ /* 0x000fe20000410000 */
[----:B------:R0:W-:Y:S01]  /*2c90*/  @P1 STG.E.128 [R198.64+0x10], R112 ;  /* 0x00001070c6001986 */ /* 0x0001e2000c101d04 */
[----:B------:R-:W-:Y:S01]  /*2ca0*/  FMUL.FTZ R139, R127, c[0x0][0x1e8] ;  /* 0x00007a007f8b7a20 */ /* 0x000fe20000410000 */
[----:B------:R-:W-:Y:S01]  /*2cb0*/  LOP3.LUT P1, RZ, R159, 0xff00, RZ, 0xc0, !PT ;  /* 0x0000ff009fff7812 */ /* 0x000fe2000782c0ff */
[----:B------:R-:W-:Y:S02]  /*2cc0*/  FMUL.FTZ R148, R148, c[0x0][0x1e8] ;  /* 0x00007a0094947a20 */ /* 0x000fe40000410000 */
[----:B------:R-:W-:-:S02]  /*2cd0*/  FMUL.FTZ R136, R133, c[0x0][0x1e8] ;  /* 0x00007a0085887a20 */ /* 0x000fc40000410000 */
[----:B------:R-:W-:Y:S02]  /*2ce0*/  FMUL.FTZ R200, R200, c[0x0][0x1e8] ;  /* 0x00007a00c8c87a20 */ /* 0x000fe40000410000 */
[----:B------:R-:W-:Y:S02]  /*2cf0*/  FADD.FTZ R163, R116, R163 ;  /* 0x000000a374a37221 */ /* 0x000fe40000010000 */
[----:B------:R-:W-:Y:S02]  /*2d00*/  FADD.FTZ R168, R117, R168 ;  /* 0x000000a875a87221 */ /* 0x000fe40000010000 */
[----:B------:R-:W-:Y:S01]  /*2d10*/  @P6 FMUL.FTZ R118, R206, R135 ;  /* 0x00000087ce766220 */ /* 0x000fe20000410000 */
[----:B------:R-:W-:Y:S01]  /*2d20*/  FSEL R135, R121, RZ, P5 ;  /* 0x000000ff79877208 */ /* 0x000fe20002800000 */
[----:B------:R-:W-:Y:S01]  /*2d30*/  FMUL.FTZ R116, R42, R137 ;  /* 0x000000892a747220 */ /* 0x000fe20000410000 */
[----:B------:R-:W-:Y:S01]  /*2d40*/  LOP3.LUT P6, RZ, R159, 0xff0000, RZ, 0xc0, !PT ;  /* 0x00ff00009fff7812 */ /* 0x000fe200078cc0ff */
[----:B------:R-:W-:-:S02]  /*2d50*/  FMUL.FTZ R117, R43, R140 ;  /* 0x0000008c2b757220 */ /* 0x000fc40000410000 */
[----:B------:R-:W-:Y:S01]  /*2d60*/  FMUL.FTZ R125, R38, R136 ;  /* 0x00000088267d7220 */ /* 0x000fe20000410000 */
[----:B------:R-:W-:Y:S01]  /*2d70*/  FSEL R116, R116, RZ, P0 ;  /* 0x000000ff74747208 */ /* 0x000fe20000000000 */
[----:B------:R-:W-:Y:S01]  /*2d80*/  FMUL.FTZ R126, R39, R200 ;  /* 0x000000c8277e7220 */ /* 0x000fe20000410000 */
[----:B------:R-:W-:Y:S01]  /*2d90*/  FSEL R117, R117, RZ, P3 ;  /* 0x000000ff75757208 */ /* 0x000fe20001800000 */
[----:B------:R-:W-:Y:S02]  /*2da0*/  FMUL.FTZ R124, R37, R148 ;  /* 0x00000094257c7220 */ /* 0x000fe40000410000 */
[----:B------:R-:W-:Y:S01]  /*2db0*/  FADD.FTZ R165, R118, R165 ;  /* 0x000000a576a57221 */ /* 0x000fe20000010000 */
[----:B------:R-:W-:Y:S01]  /*2dc0*/  F2FP.BF16.PACK_AB R117, R117, R116 ;  /* 0x000000747575723e */ /* 0x000fe200000010ff */
        /* <DEDUP_REMOVED lines=13> */
[----:B------:R-:W-:Y:S01]  /*2ea0*/  FADD.FTZ R164, R203, R164 ;  /* 0x000000a4cba47221 */ /* 0x000fe20000010000 */
[--C-:B---3--:R-:W-:Y:S02]  /*2eb0*/  @P4 PRMT R119, RZ, 0x5410, R128.reuse ;  /* 0x00005410ff774816 */ /* 0x108fe40000000080 */
[----:B------:R-:W-:-:S02]  /*2ec0*/  @P5 PRMT R128, RZ, 0x7610, R128 ;  /* 0x00007610ff805816 */ /* 0x000fc40000000080 */
[----:B------:R-:W-:Y:S01]  /*2ed0*/  @P6 PRMT R133, RZ, 0x5410, R131 ;  /* 0x00005410ff856816 */ /* 0x000fe20000000083 */
[----:B------:R-:W-:Y:S02]  /*2ee0*/  @P4 FMUL.FTZ R123, R120, R119 ;  /* 0x00000077787b4220 */ /* 0x000fe40000410000 */
[----:B------:R-:W-:Y:S02]  /*2ef0*/  FMUL.FTZ R119, R40, R120 ;  /* 0x0000007828777220 */ /* 0x000fe40000410000 */
[----:B------:R-:W-:Y:S01]  /*2f00*/  @P5 FMUL.FTZ R122, R138, R128 ;  /* 0x000000808a7a5220 */ /* 0x000fe20000410000 */
[----:B------:R-:W-:Y:S01]  /*2f10*/  LOP3.LUT P5, RZ, R159, 0xff000000, RZ, 0xc0, !PT ;  /* 0xff0000009fff7812 */ /* 0x000fe200078ac0ff */
[----:B------:R-:W-:Y:S01]  /*2f20*/  FADD.FTZ R170, R123, R170 ;  /* 0x000000aa7baa7221 */ /* 0x000fe20000010000 */
[----:B------:R-:W-:Y:S01]  /*2f30*/  FSEL R128, R119, RZ, P4 ;  /* 0x000000ff77807208 */ /* 0x000fe20002000000 */
[----:B------:R-:W-:Y:S01]  /*2f40*/  FMUL.FTZ R119, R36, R139 ;  /* 0x0000008b24777220 */ /* 0x000fe20000410000 */
[----:B------:R-:W-:Y:S01]  /*2f50*/  LEA R120, P4, R202, c[0x0][0x248], 0x4 ;  /* 0x00009200ca787a11 */ /* 0x000fe200078820ff */
[----:B------:R-:W-:Y:S01]  /*2f60*/  FADD.FTZ R169, R122, R169 ;  /* 0x000000a97aa97221 */ /* 0x000fe20000010000 */
[----:B------:R-:W-:-:S02]  /*2f70*/  FSEL R126, R126, RZ, P5 ;  /* 0x000000ff7e7e7208 */ /* 0x000fc40002800000 */
[----:B------:R-:W-:Y:S02]  /*2f80*/  FSEL R127, R119, RZ, P2 ;  /* 0x000000ff777f7208 */ /* 0x000fe40001000000 */
[----:B------:R-:W-:Y:S01]  /*2f90*/  FSEL R119, R125, RZ, P6 ;  /* 0x000000ff7d777208 */ /* 0x000fe20003000000 */
[----:B------:R-:W-:Y:S01]  /*2fa0*/  HFMA2.MMA R125, -RZ, RZ, 0, 0 ;  /* 0x00000000ff7d7435 */ /* 0x000fe200000001ff */
[----:B------:R-:W-:Y:S02]  /*2fb0*/  LEA.HI.X R121, R202, c[0x0][0x24c], RZ, 0x4, P4 ;  /* 0x00009300ca797a11 */ /* 0x000fe400020f24ff */
[----:B------:R-:W-:Y:S02]  /*2fc0*/  F2FP.BF16.PACK_AB R119, R126, R119 ;  /* 0x000000777e77723e */ /* 0x000fe400000010ff */
[----:B------:R-:W-:Y:S02]  /*2fd0*/  F2FP.BF16.PACK_AB R118, R124, R127 ;  /* 0x0000007f7c76723e */ /* 0x000fe400000010ff */
[----:B------:R-:W-:Y:S01]  /*2fe0*/  F2FP.BF16.PACK_AB R116, R135, R128 ;  /* 0x000000808774723e */ /* 0x000fe200000010ff */
[----:B------:R-:W-:Y:S01]  /*2ff0*/  CS2R R126, SRZ ;  /* 0x00000000007e7805 */ /* 0x000fe2000001ff00 */
[----:B------:R-:W-:-:S02]  /*3000*/  @P0 PRMT R124, RZ, 0x5410, R129 ;  /* 0x00005410ff7c0816 */ /* 0x000fc40000000081 */
[----:B------:R-:W-:Y:S01]  /*3010*/  @P5 PRMT R134, RZ, 0x7610, R131 ;  /* 0x00007610ff865816 */ /* 0x000fe20000000083 */
[----:B------:R0:W-:Y:S01]  /*3020*/  STG.E.128 [R120.64], R116 ;  /* 0x0000007478007986 */ /* 0x0001e2000c101d04 */
[--C-:B------:R-:W-:Y:S01]  /*3030*/  @P2 PRMT R128, RZ, 0x5410, R130.reuse ;  /* 0x00005410ff802816 */ /* 0x100fe20000000082 */
[----:B------:R-:W-:Y:S01]  /*3040*/  @P0 FMUL.FTZ R125, R137, R124 ;  /* 0x0000007c897d0220 */ /* 0x000fe20000410000 */
[----:B------:R-:W-:Y:S01]  /*3050*/  ISETP.GE.AND P0, PT, R195, c[0x0][0x164], PT ;  /* 0x00005900c3007a0c */ /* 0x000fe20003f06270 */
[----:B------:R-:W-:Y:S01]  /*3060*/  HFMA2.MMA R131, -RZ, RZ, 0, 0 ;  /* 0x00000000ff837435 */ /* 0x000fe200000001ff */
[----:B------:R-:W-:Y:S01]  /*3070*/  @P3 PRMT R129, RZ, 0x7610, R129 ;  /* 0x00007610ff813816 */ /* 0x000fe20000000081 */
[----:B------:R-:W-:Y:S01]  /*3080*/  @P2 FMUL.FTZ R127, R139, R128 ;  /* 0x000000808b7f2220 */ /* 0x000fe20000410000 */
[----:B------:R-:W-:Y:S01]  /*3090*/  @P1 PRMT R130, RZ, 0x7610, R130 ;  /* 0x00007610ff821816 */ /* 0x000fe20000000082 */
[----:B------:R-:W-:Y:S01]  /*30a0*/  @P5 FMUL.FTZ R132, R200, R134 ;  /* 0x00000086c8845220 */ /* 0x000fe20000410000 */
        /* <DEDUP_REMOVED lines=10> */
[----:B------:R-:W-:-:S02]  /*3150*/  FADD.FTZ R178, R131, R178 ;  /* 0x000000b283b27221 */ /* 0x000fc40000010000 */
[----:B------:R-:W-:Y:S01]  /*3160*/  FADD.FTZ R175, R132, R175 ;  /* 0x000000af84af7221 */ /* 0x000fe20000010000 */
[----:B0-----:R-:W-:Y:S01]  /*3170*/  @P0 CALL.REL.NOINC `(.L_x_4475) ;  /* 0x0000001000000944 */ /* 0x001fe20003c00000 */
[----:B------:R-:W-:Y:S05]  /*3180*/  BRA `(.L_x_4476) ;  /* 0xffffd4c000007947 */ /* 0x000fea000383ffff */
.L_x_4475:
        /* <DEDUP_REMOVED lines=53> */
.L_x_4472:
[----:B------:R-:W0:Y:S01]  /*34e0*/  S2UR UR6, SR_CTAID.X ;  /* 0x00000000000679c3 */ /* 0x000e220000002500 */
[----:B------:R-:W-:Y:S01]  /*34f0*/  HFMA2.MMA R15, -RZ, RZ, 0, 1.9073486328125e-06 ;  /* 0x00000020ff0f7435 */ /* 0x000fe200000001ff */
[----:B0-----:R-:W-:-:S02]  /*3500*/  LEA.HI R0, R179, UR6, RZ, 0x18 ;  /* 0x00000006b3007c11 */ /* 0x001fc4000f8fc0ff */
        /* <DEDUP_REMOVED lines=25> */
.L_x_4473:
[----:B------:R-:W-:Y:S01]  /*36a0*/  HFMA2.MMA R125, -RZ, RZ, 0, 9.5367431640625e-07 ;  /* 0x00000010ff7d7435 */ /* 0x000fe200000001ff */
[----:B------:R-:W-:-:S02]  /*36b0*/  MOV R120, R124 ;  /* 0x0000007c00787202 */ /* 0x000fc40000000f00 */
[----:B------:R-:W-:Y:S02]  /*36c0*/  MOV R122, 0x1f ;  /* 0x0000001f007a7802 */ /* 0x000fe40000000f00 */
[----:B------:R-:W-:Y:S02]  /*36d0*/  MOV R127, 0xffffffff ;  /* 0xffffffff007f7802 */ /* 0x000fe40000000f00 */
[----:B------:R-:W-:Y:S02]  /*36e0*/  MOV R116, 0x3700 ;  /* 0x0000370000747802 */ /* 0x000fe40000000f00 */
[----:B-----5:R-:W-:Y:S05]  /*36f0*/  CALL.REL.NOINC `($__internal_95_$__cuda_sm70_shflsync_down_p) ;  /* 0x0000046000007944 */ /* 0x020fea0003c00000 */
[----:B-1----:R-:W-:Y:S01]  /*3700*/  MOV R119, R120 ;  /* 0x0000007800777202 */ /* 0x002fe20000000f00 */
[----:B0-----:R-:W-:Y:S05]  /*3710*/  BRA `(.L_x_4477) ;  /* 0xffffdf4000007947 */ /* 0x001fea000383ffff */
.L_x_4474:
[----:B------:R-:W-:Y:S01]  /*3720*/  HFMA2.MMA R125, -RZ, RZ, 0, 9.5367431640625e-07 ;  /* 0x00000010ff7d7435 */ /* 0x000fe200000001ff */
[----:B------:R-:W-:Y:S02]  /*3730*/  MOV R120, R121 ;  /* 0x0000007900787202 */ /* 0x000fe40000000f00 */
[----:B------:R-:W-:Y:S02]  /*3740*/  MOV R122, 0x1f ;  /* 0x0000001f007a7802 */ /* 0x000fe40000000f00 */
[----:B------:R-:W-:-:S02]  /*3750*/  MOV R127, 0xffffffff ;  /* 0xffffffff007f7802 */ /* 0x000fc40000000f00 */
[----:B------:R-:W-:Y:S02]  /*3760*/  MOV R116, 0x3780 ;  /* 0x0000378000747802 */ /* 0x000fe40000000f00 */
[----:B01---5:R-:W-:Y:S05]  /*3770*/  CALL.REL.NOINC `($__internal_95_$__cuda_sm70_shflsync_down_p) ;  /* 0x000003e000007944 */ /* 0x023fea0003c00000 */
[----:B------:R-:W-:Y:S01]  /*3780*/  FADD.FTZ R124, R124, R119 ;  /* 0x000000777c7c7221 */ /* 0x000fe20000010000 */
[----:B0-----:R-:W-:Y:S01]  /*3790*/  HFMA2.MMA R125, -RZ, RZ, 0, 4.76837158203125e-07 ;  /* 0x00000008ff7d7435 */ /* 0x001fe200000001ff */
[----:B-1----:R-:W-:Y:S01]  /*37a0*/  FADD.FTZ R121, R121, R120 ;  /* 0x0000007879797221 */ /* 0x002fe20000010000 */
[----:B------:R-:W-:Y:S02]  /*37b0*/  MOV R122, 0x1f ;  /* 0x0000001f007a7802 */ /* 0x000fe40000000f00 */
[----:B------:R-:W-:Y:S02]  /*37c0*/  MOV R127, 0xffffffff ;  /* 0xffffffff007f7802 */ /* 0x000fe40000000f00 */
[----:B------:R-:W-:Y:S02]  /*37d0*/  MOV R120, R124 ;  /* 0x0000007c00787202 */ /* 0x000fe40000000f00 */
[----:B------:R-:W-:Y:S02]  /*37e0*/  MOV R116, 0x3800 ;  /* 0x0000380000747802 */ /* 0x000fe40000000f00 */
[----:B------:R-:W-:Y:S05]  /*37f0*/  CALL.REL.NOINC `($__internal_95_$__cuda_sm70_shflsync_down_p) ;  /* 0x0000036000007944 */ /* 0x000fea0003c00000 */
[----:B0-----:R-:W-:Y:S01]  /*3800*/  HFMA2.MMA R125, -RZ, RZ, 0, 4.76837158203125e-07 ;  /* 0x00000008ff7d7435 */ /* 0x001fe200000001ff */
[----:B-1----:R-:W-:-:S02]  /*3810*/  MOV R119, R120 ;  /* 0x0000007800777202 */ /* 0x002fc40000000f00 */
[----:B------:R-:W-:Y:S02]  /*3820*/  MOV R120, R121 ;  /* 0x0000007900787202 */ /* 0x000fe40000000f00 */
[----:B------:R-:W-:Y:S02]  /*3830*/  MOV R122, 0x1f ;  /* 0x0000001f007a7802 */ /* 0x000fe40000000f00 */
[----:B------:R-:W-:Y:S02]  /*3840*/  MOV R127, 0xffffffff ;  /* 0xffffffff007f7802 */ /* 0x000fe40000000f00 */
[----:B------:R-:W-:Y:S02]  /*3850*/  MOV R116, 0x3870 ;  /* 0x0000387000747802 */ /* 0x000fe40000000f00 */
[----:B------:R-:W-:Y:S05]  /*3860*/  CALL.REL.NOINC `($__internal_95_$__cuda_sm70_shflsync_down_p) ;  /* 0x000002f000007944 */ /* 0x000fea0003c00000 */
[----:B------:R-:W-:Y:S01]  /*3870*/  FADD.FTZ R124, R119, R124 ;  /* 0x0000007c777c7221 */ /* 0x000fe20000010000 */
[----:B0-----:R-:W-:Y:S01]  /*3880*/  HFMA2.MMA R125, -RZ, RZ, 0, 2.384185791015625e-07 ;  /* 0x00000004ff7d7435 */ /* 0x001fe200000001ff */
[----:B-1----:R-:W-:Y:S01]  /*3890*/  FADD.FTZ R121, R121, R120 ;  /* 0x0000007879797221 */ /* 0x002fe20000010000 */
[----:B------:R-:W-:Y:S02]  /*38a0*/  MOV R122, 0x1f ;  /* 0x0000001f007a7802 */ /* 0x000fe40000000f00 */
[----:B------:R-:W-:-:S02]  /*38b0*/  MOV R127, 0xffffffff ;  /* 0xffffffff007f7802 */ /* 0x000fc40000000f00 */
[----:B------:R-:W-:Y:S02]  /*38c0*/  MOV R120, R124 ;  /* 0x0000007c00787202 */ /* 0x000fe40000000f00 */
[----:B------:R-:W-:Y:S02]  /*38d0*/  MOV R116, 0x38f0 ;  /* 0x000038f000747802 */ /* 0x000fe40000000f00 */
[----:B------:R-:W-:Y:S05]  /*38e0*/  CALL.REL.NOINC `($__internal_95_$__cuda_sm70_shflsync_down_p) ;  /* 0x0000027000007944 */ /* 0x000fea0003c00000 */
[----:B0-----:R-:W-:Y:S01]  /*38f0*/  HFMA2.MMA R125, -RZ, RZ, 0, 2.384185791015625e-07 ;  /* 0x00000004ff7d7435 */ /* 0x001fe200000001ff */
[----:B-1----:R-:W-:Y:S02]  /*3900*/  MOV R119, R120 ;  /* 0x0000007800777202 */ /* 0x002fe40000000f00 */
[----:B------:R-:W-:Y:S02]  /*3910*/  MOV R120, R121 ;  /* 0x0000007900787202 */ /* 0x000fe40000000f00 */
[----:B------:R-:W-:Y:S02]  /*3920*/  MOV R122, 0x1f ;  /* 0x0000001f007a7802 */ /* 0x000fe40000000f00 */
[----:B------:R-:W-:Y:S02]  /*3930*/  MOV R127, 0xffffffff ;  /* 0xffffffff007f7802 */ /* 0x000fe40000000f00 */
[----:B------:R-:W-:-:S02]  /*3940*/  MOV R116, 0x3960 ;  /* 0x0000396000747802 */ /* 0x000fc40000000f00 */
[----:B------:R-:W-:Y:S05]  /*3950*/  CALL.REL.NOINC `($__internal_95_$__cuda_sm70_shflsync_down_p) ;  /* 0x0000020000007944 */ /* 0x000fea0003c00000 */
[----:B------:R-:W-:Y:S01]  /*3960*/  FADD.FTZ R124, R119, R124 ;  /* 0x0000007c777c7221 */ /* 0x000fe20000010000 */
[----:B0-----:R-:W-:Y:S01]  /*3970*/  HFMA2.MMA R125, -RZ, RZ, 0, 1.1920928955078125e-07 ;  /* 0x00000002ff7d7435 */ /* 0x001fe200000001ff */
[----:B-1----:R-:W-:Y:S01]  /*3980*/  FADD.FTZ R123, R121, R120 ;  /* 0x00000078797b7221 */ /* 0x002fe20000010000 */
[----:B------:R-:W-:-:S02]  /*3990*/  MOV R122, 0x1f ;  /* 0x0000001f007a7802 */ /* 0x000fc40000000f00 */
[----:B------:R-:W-:Y:S02]  /*39a0*/  MOV R127, 0xffffffff ;  /* 0xffffffff007f7802 */ /* 0x000fe40000000f00 */
[----:B------:R-:W-:Y:S02]  /*39b0*/  MOV R120, R124 ;  /* 0x0000007c00787202 */ /* 0x000fe40000000f00 */
[----:B------:R-:W-:Y:S02]  /*39c0*/  MOV R116, 0x39e0 ;  /* 0x000039e000747802 */ /* 0x000fe40000000f00 */
[----:B------:R-:W-:Y:S05]  /*39d0*/  CALL.REL.NOINC `($__internal_95_$__cuda_sm70_shflsync_down_p) ;  /* 0x0000018000007944 */ /* 0x000fea0003c00000 */
[----:B0-----:R-:W-:Y:S01]  /*39e0*/  HFMA2.MMA R125, -RZ, RZ, 0, 1.1920928955078125e-07 ;  /* 0x00000002ff7d7435 */ /* 0x001fe200000001ff */
[----:B-1----:R-:W-:Y:S02]  /*39f0*/  MOV R119, R120 ;  /* 0x0000007800777202 */ /* 0x002fe40000000f00 */
[----:B------:R-:W-:Y:S02]  /*3a00*/  MOV R120, R123 ;  /* 0x0000007b00787202 */ /* 0x000fe40000000f00 */
[----:B------:R-:W-:Y:S02]  /*3a10*/  MOV R122, 0x1f ;  /* 0x0000001f007a7802 */ /* 0x000fe40000000f00 */
[----:B------:R-:W-:-:S02]  /*3a20*/  MOV R127, 0xffffffff ;  /* 0xffffffff007f7802 */ /* 0x000fc40000000f00 */
[----:B------:R-:W-:Y:S02]  /*3a30*/  MOV R116, 0x3a50 ;  /* 0x00003a5000747802 */ /* 0x000fe40000000f00 */
[----:B------:R-:W-:Y:S05]  /*3a40*/  CALL.REL.NOINC `($__internal_95_$__cuda_sm70_shflsync_down_p) ;  /* 0x0000011000007944 */ /* 0x000fea0003c00000 */
[----:B------:R-:W-:Y:S01]  /*3a50*/  FADD.FTZ R121, R119, R124 ;  /* 0x0000007c77797221 */ /* 0x000fe20000010000 */
[----:B0-----:R-:W-:Y:S01]  /*3a60*/  HFMA2.MMA R125, -RZ, RZ, 0, 5.9604644775390625e-08 ;  /* 0x00000001ff7d7435 */ /* 0x001fe200000001ff */
[----:B-1----:R-:W-:Y:S01]  /*3a70*/  FADD.FTZ R123, R123, R120 ;  /* 0x000000787b7b7221 */ /* 0x002fe20000010000 */
[----:B------:R-:W-:Y:S02]  /*3a80*/  MOV R122, 0x1f ;  /* 0x0000001f007a7802 */ /* 0x000fe40000000f00 */
[----:B------:R-:W-:Y:S02]  /*3a90*/  MOV R127, 0xffffffff ;  /* 0xffffffff007f7802 */ /* 0x000fe40000000f00 */
[----:B------:R-:W-:Y:S02]  /*3aa0*/  MOV R120, R121 ;  /* 0x0000007900787202 */ /* 0x000fe40000000f00 */
[----:B------:R-:W-:Y:S02]  /*3ab0*/  MOV R116, 0x3ad0 ;  /* 0x00003ad000747802 */ /* 0x000fe40000000f00 */
[----:B------:R-:W-:Y:S05]  /*3ac0*/  CALL.REL.NOINC `($__internal_95_$__cuda_sm70_shflsync_down_p) ;  /* 0x0000009000007944 */ /* 0x000fea0003c00000 */
[----:B0-----:R-:W-:Y:S01]  /*3ad0*/  HFMA2.MMA R125, -RZ, RZ, 0, 5.9604644775390625e-08 ;  /* 0x00000001ff7d7435 */ /* 0x001fe200000001ff */
[----:B-1----:R-:W-:-:S02]  /*3ae0*/  MOV R136, R120 ;  /* 0x0000007800887202 */ /* 0x002fc40000000f00 */
[----:B------:R-:W-:Y:S02]  /*3af0*/  MOV R120, R123 ;  /* 0x0000007b00787202 */ /* 0x000fe40000000f00 */
[----:B------:R-:W-:Y:S02]  /*3b00*/  MOV R122, 0x1f ;  /* 0x0000001f007a7802 */ /* 0x000fe40000000f00 */
[----:B------:R-:W-:Y:S02]  /*3b10*/  MOV R127, 0xffffffff ;  /* 0xffffffff007f7802 */ /* 0x000fe40000000f00 */
[----:B------:R-:W-:Y:S02]  /*3b20*/  MOV R116, 0x3b40 ;  /* 0x00003b4000747802 */ /* 0x000fe40000000f00 */
[----:B------:R-:W-:Y:S05]  /*3b30*/  CALL.REL.NOINC `($__internal_95_$__cuda_sm70_shflsync_down_p) ;  /* 0x0000002000007944 */ /* 0x000fea0003c00000 */
[----:B-1----:R-:W-:Y:S01]  /*3b40*/  MOV R116, R120 ;  /* 0x0000007800747202 */ /* 0x002fe20000000f00 */
[----:B0-----:R-:W-:Y:S05]  /*3b50*/  BRA `(.L_x_4478) ;  /* 0xffffdc2000007947 */ /* 0x001fea000383ffff */
        .weak           $__internal_95_$__cuda_sm70_shflsync_down_p
        .type           $__internal_95_$__cuda_sm70_shflsync_down_p,@function
        .size           $__internal_95_$__cuda_sm70_shflsync_down_p,(.L_x_9349 - $__internal_95_$__cuda_sm70_shflsync_down_p)
$__internal_95_$__cuda_sm70_shflsync_down_p:
[----:B------:R-:W-:Y:S01]  /*3b60*/  HFMA2.MMA R117, -RZ, RZ, 0, 0 ;  /* 0x00000000ff757435 */ /* 0x000fe200000001ff */
[----:B------:R-:W-:Y:S04]  /*3b70*/  WARPSYNC R127 ;  /* 0x0000007f00007348 */ /* 0x000fe80003800000 */
[----:B------:R0:W1:Y:S01]  /*3b80*/  SHFL.DOWN PT, R120, R120, R125, R122 ;  /* 0x0800007d78787389 */ /* 0x00006200000e007a */
[----:B------:R-:W-:Y:S05]  /*3b90*/  RET.REL.NODEC R116 `(_ZN10layer_norm13ln_bwd_kernelINS_13Kernel_traitsIf13__nv_bfloat16fS2_fjLj6144ELj1ELj1ELj8ELj16ENS_18Kernel_traits_baseILj6144EfS2_fS2_fjLj256EEEEELb1ELb1ELb0ELb1EEEvNS_9BwdParamsE) ;  /* 0xffffc46074007950 */ /* 0x000fea0003c3ffff */
.L_x_4479:
        /* <DEDUP_REMOVED lines=14> */
.L_x_9349:


//--------------------- .text._ZN10layer_norm22ln_bwd_finalize_kernelINS_22Kernel_traits_finalizeILj6144Ef13__nv_bfloat16fS2_fjLb1ELj1024ELj4ENS_18Kernel_traits_baseILj6144EfS2_fS2_fjLj1024EEEEELb1ELb0EEEvNS_9BwdParamsE --------------------------
	.section	.text._ZN10layer_norm22ln_bwd_finalize_kernelINS_22Kernel_traits_finalizeILj6144Ef13__nv_bfloat16fS2_fjLb1ELj1024ELj4ENS_18Kernel_traits_baseILj6144EfS2_fS2_fjLj1024EEEEELb1ELb0EEEvNS_9BwdParamsE,"ax",@progbits
	.sectioninfo	@"SHI_REGISTERS=32"
	.align	128
        .global         _ZN10layer_norm22ln_bwd_finalize_kernelINS_22Kernel_traits_finalizeILj6144Ef13__nv_bfloat16fS2_fjLb1ELj1024ELj4ENS_18Kernel_traits_baseILj6144EfS2_fS2_fjLj1024EEEEELb1ELb0EEEvNS_9BwdParamsE
        .type           _ZN10layer_norm22ln_bwd_finalize_kernelINS_22Kernel_traits_finalizeILj6144Ef13__nv_bfloat16fS2_fjLb1ELj1024ELj4ENS_18Kernel_traits_baseILj6144EfS2_fS2_fjLj1024EEEEELb1ELb0EEEvNS_9BwdParamsE,@function
        .size           _ZN10layer_norm22ln_bwd_finalize_kernelINS_22Kernel_traits_finalizeILj6144Ef13__nv_bfloat16fS2_fjLb1ELj1024ELj4ENS_18Kernel_traits_baseILj6144EfS2_fS2_fjLj1024EEEEELb1ELb0EEEvNS_9BwdParamsE,(.L_x_9350 - _ZN10layer_norm22ln_bwd_finalize_kernelINS_22Kernel_traits_finalizeILj6144Ef13__nv_bfloat16fS2_fjLb1ELj1024ELj4ENS_18Kernel_traits_baseILj6144EfS2_fS2_fjLj1024EEEEELb1ELb0EEEvNS_9BwdParamsE)
        .other          _ZN10layer_norm22ln_bwd_finalize_kernelINS_22Kernel_traits_finalizeILj6144Ef13__nv_bfloat16fS2_fjLb1ELj1024ELj4ENS_18Kernel_traits_baseILj6144EfS2_fS2_fjLj1024EEEEELb1ELb0EEEvNS_9BwdParamsE,@"STO_CUDA_ENTRY STV_DEFAULT"
_ZN10layer_norm22ln_bwd_finalize_kernelINS_22Kernel_traits_finalizeILj6144Ef13__nv_bfloat16fS2_fjLb1ELj1024ELj4ENS_18Kernel_traits_baseILj6144EfS2_fS2_fjLj1024EEEEELb1ELb0EEEvNS_9BwdParamsE:
.text._ZN10layer_norm22ln_bwd_finalize_kernelINS_22Kernel_traits_finalizeILj6144Ef13__nv_bfloat16fS2_fjLb1ELj1024ELj4ENS_18Kernel_traits_baseILj6144EfS2_fS2_fjLj1024EEEEELb1ELb0EEEvNS_9BwdParamsE:
        /* <DEDUP_REMOVED lines=19> */
.L_x_4493:
        /* <DEDUP_REMOVED lines=33> */
.L_x_4484:
        /* <DEDUP_REMOVED lines=47> */
.L_x_4483:
[----:B------:R-:W-:Y:S05]  /*0630*/  BSYNC B1 ;  /* 0x0000000000017941 */ /* 0x000fea0003800000 */
.L_x_4482:
        /* <DEDUP_REMOVED lines=29> */
.L_x_4486:
[----:B------:R-:W-:Y:S05]  /*0810*/  BSYNC B1 ;  /* 0x0000000000017941 */ /* 0x000fea0003800000 */
.L_x_4485:
        /* <DEDUP_REMOVED lines=14> */
.L_x_4487:
[----:B------:R-:W-:Y:S05]  /*0900*/  BSYNC B1 ;  /* 0x0000000000017941 */ /* 0x000fea0003800000 */
.L_x_4481:
[----:B------:R-:W-:Y:S05]  /*0910*/  BSYNC B0 ;  /* 0x0000000000007941 */ /* 0x000fea0003800000 */
.L_x_4480:
        /* <DEDUP_REMOVED lines=12> */
.L_x_4494:
        /* <DEDUP_REMOVED lines=27> */
.L_x_4495:
        /* <DEDUP_REMOVED lines=9> */
.L_x_4488:
        /* <DEDUP_REMOVED lines=18> */
.L_x_4492:
[----:B------:R-:W-:Y:S05]  /*0d40*/  BSYNC B0 ;  /* 0x0000000000007941 */ /* 0x000fea0003800000 */
.L_x_4491:
[C---:B------:R-:W-:Y:S02]  /*0d50*/  ISETP.GT.U32.AND P1, PT, R4.reuse, -0x1801, PT ;  /* 0xffffe7ff0400780c */ /* 0x040fe40003f24070 */
[----:B------:R-:W-:-:S02]  /*0d60*/  IADD3 R4, R4, 0x1800, RZ ;  /* 0x0000180004047810 */ /* 0x000fc40007ffe0ff */
[----:B------:R-:W-:-:S09]  /*0d70*/  IADD3 R5, R5, 0xc00, RZ ;  /* 0x00000c0005057810 */ /* 0x000fd20007ffe0ff */
[----:B01----:R-:W-:Y:S05]  /*0d80*/  @P1 BRA `(.L_x_4493) ;  /* 0xfffff3a000001947 */ /* 0x003fea000383ffff */
[----:B------:R-:W-:Y:S05]  /*0d90*/  EXIT ;  /* 0x000000000000794d */ /* 0x000fea0003800000 */
.L_x_4489:
[----:B------:R-:W-:Y:S01]  /*0da0*/  HFMA2.MMA R17, -RZ, RZ, 0, 5.9604644775390625e-08 ;  /* 0x00000001ff117435 */ /* 0x000fe200000001ff */
[----:B---3--:R-:W-:Y:S01]  /*0db0*/  MOV R18, R10 ;  /* 0x0000000a00127202 */ /* 0x008fe20000000f00 */
[----:B------:R-:W-:Y:S01]  /*0dc0*/  IMAD.MOV.U32 R14, RZ, RZ, 0x1f ;  /* 0x0000001fff0e7424 */ /* 0x000fe200078e00ff */
[----:B------:R-:W-:Y:S02]  /*0dd0*/  MOV R19, 0xffffffff ;  /* 0xffffffff00137802 */ /* 0x000fe40000000f00 */
[----:B------:R-:W-:Y:S02]  /*0de0*/  MOV R8, 0xe00 ;  /* 0x00000e0000087802 */ /* 0x000fe40000000f00 */
[----:B012---:R-:W-:Y:S05]  /*0df0*/  CALL.REL.NOINC `($__internal_96_$__cuda_sm70_shflsync_bfly_p) ;  /* 0x0000059000007944 */ /* 0x007fea0003c00000 */
[----:B01----:R-:W-:Y:S05]  /*0e00*/  BRA `(.L_x_4494) ;  /* 0xfffffbd000007947 */ /* 0x003fea000383ffff */
.L_x_4490:
[----:B------:R-:W-:Y:S01]  /*0e10*/  HFMA2.MMA R17, -RZ, RZ, 0, 1.1920928955078125e-07 ;  /* 0x00000002ff117435 */ /* 0x000fe200000001ff */
[----:B------:R-:W-:Y:S01]  /*0e20*/  IMAD.MOV.U32 R14, RZ, RZ, 0x1f ;  /* 0x0000001fff0e7424 */ /* 0x000fe200078e00ff */
[----:B------:R-:W-:Y:S02]  /*0e30*/  MOV R19, 0xffffffff ;  /* 0xffffffff00137802 */ /* 0x000fe40000000f00 */
[----:B------:R-:W-:Y:S02]  /*0e40*/  MOV R8, 0xe60 ;  /* 0x00000e6000087802 */ /* 0x000fe40000000f00 */
[----:B0123--:R-:W-:Y:S05]  /*0e50*/  CALL.REL.NOINC `($__internal_96_$__cuda_sm70_shflsync_bfly_p) ;  /* 0x0000053000007944 */ /* 0x00ffea0003c00000 */
[----:B0-----:R-:W-:Y:S01]  /*0e60*/  HFMA2.MMA R17, -RZ, RZ, 0, 2.384185791015625e-07 ;  /* 0x00000004ff117435 */ /* 0x001fe200000001ff */
[----:B-1----:R-:W-:Y:S01]  /*0e70*/  FADD.FTZ R18, R18, R14 ;  /* 0x0000000e12127221 */ /* 0x002fe20000010000 */
[----:B------:R-:W-:Y:S01]  /*0e80*/  MOV R19, 0xffffffff ;  /* 0xffffffff00137802 */ /* 0x000fe20000000f00 */
[----:B------:R-:W-:Y:S01]  /*0e90*/  IMAD.MOV.U32 R14, RZ, RZ, 0x1f ;  /* 0x0000001fff0e7424 */ /* 0x000fe200078e00ff */
[----:B------:R-:W-:-:S02]  /*0ea0*/  MOV R8, 0xec0 ;  /* 0x00000ec000087802 */ /* 0x000fc40000000f00 */
[----:B------:R-:W-:Y:S05]  /*0eb0*/  CALL.REL.NOINC `($__internal_96_$__cuda_sm70_shflsync_bfly_p) ;  /* 0x000004d000007944 */ /* 0x000fea0003c00000 */
[----:B0-----:R-:W-:Y:S01]  /*0ec0*/  HFMA2.MMA R17, -RZ, RZ, 0, 4.76837158203125e-07 ;  /* 0x00000008ff117435 */ /* 0x001fe200000001ff */
[----:B-1----:R-:W-:Y:S01]  /*0ed0*/  FADD.FTZ R18, R18, R14 ;  /* 0x0000000e12127221 */ /* 0x002fe20000010000 */
[----:B------:R-:W-:Y:S01]  /*0ee0*/  MOV R19, 0xffffffff ;  /* 0xffffffff00137802 */ /* 0x000fe20000000f00 */
[----:B------:R-:W-:Y:S01]  /*0ef0*/  IMAD.MOV.U32 R14, RZ, RZ, 0x1f ;  /* 0x0000001fff0e7424 */ /* 0x000fe200078e00ff */
[----:B------:R-:W-:-:S02]  /*0f00*/  MOV R8, 0xf20 ;  /* 0x00000f2000087802 */ /* 0x000fc40000000f00 */
[----:B------:R-:W-:Y:S05]  /*0f10*/  CALL.REL.NOINC `($__internal_96_$__cuda_sm70_shflsync_bfly_p) ;  /* 0x0000047000007944 */ /* 0x000fea0003c00000 */
[----:B-1----:R-:W-:Y:S01]  /*0f20*/  FADD.FTZ R10, R18, R14 ;  /* 0x0000000e120a7221 */ /* 0x002fe20000010000 */
[----:B0-----:R-:W-:Y:S01]  /*0f30*/  HFMA2.MMA R17, -RZ, RZ, 0, 9.5367431640625e-07 ;  /* 0x00000010ff117435 */ /* 0x001fe200000001ff */
[----:B------:R-:W-:Y:S01]  /*0f40*/  IMAD.MOV.U32 R14, RZ, RZ, 0x1f ;  /* 0x0000001fff0e7424 */ /* 0x000fe200078e00ff */
[----:B------:R-:W-:-:S02]  /*0f50*/  MOV R19, 0xffffffff ;  /* 0xffffffff00137802 */ /* 0x000fc40000000f00 */
[----:B------:R-:W-:Y:S02]  /*0f60*/  MOV R18, R10 ;  /* 0x0000000a00127202 */ /* 0x000fe40000000f00 */
[----:B------:R-:W-:Y:S02]  /*0f70*/  MOV R8, 0xf90 ;  /* 0x00000f9000087802 */ /* 0x000fe40000000f00 */
[----:B------:R-:W-:Y:S05]  /*0f80*/  CALL.REL.NOINC `($__internal_96_$__cuda_sm70_shflsync_bfly_p) ;  /* 0x0000040000007944 */ /* 0x000fea0003c00000 */
[----:B0-----:R-:W-:Y:S01]  /*0f90*/  HFMA2.MMA R17, -RZ, RZ, 0, 5.9604644775390625e-08 ;  /* 0x00000001ff117435 */ /* 0x001fe200000001ff */
[----:B-1----:R-:W-:Y:S01]  /*0fa0*/  IMAD.MOV.U32 R13, RZ, RZ, R14 ;  /* 0x000000ffff0d7224 */ /* 0x002fe200078e000e */
[----:B------:R-:W-:Y:S01]  /*0fb0*/  MOV R18, R15 ;  /* 0x0000000f00127202 */ /* 0x000fe20000000f00 */
[----:B------:R-:W-:Y:S01]  /*0fc0*/  IMAD.MOV.U32 R14, RZ, RZ, 0x1f ;  /* 0x0000001fff0e7424 */ /* 0x000fe200078e00ff */
[----:B------:R-:W-:Y:S02]  /*0fd0*/  MOV R19, 0xffffffff ;  /* 0xffffffff00137802 */ /* 0x000fe40000000f00 */
[----:B------:R-:W-:Y:S02]  /*0fe0*/  MOV R8, 0x1000 ;  /* 0x0000100000087802 */ /* 0x000fe40000000f00 */
[----:B------:R-:W-:Y:S05]  /*0ff0*/  CALL.REL.NOINC `($__internal_96_$__cuda_sm70_shflsync_bfly_p) ;  /* 0x0000039000007944 */ /* 0x000fea0003c00000 */
[----:B0-----:R-:W-:Y:S01]  /*1000*/  HFMA2.MMA R17, -RZ, RZ, 0, 1.1920928955078125e-07 ;  /* 0x00000002ff117435 */ /* 0x001fe200000001ff */
[----:B-1----:R-:W-:Y:S01]  /*1010*/  FADD.FTZ R18, R15, R14 ;  /* 0x0000000e0f127221 */ /* 0x002fe20000010000 */
[----:B------:R-:W-:Y:S01]  /*1020*/  MOV R19, 0xffffffff ;  /* 0xffffffff00137802 */ /* 0x000fe20000000f00 */
[----:B------:R-:W-:Y:S01]  /*1030*/  IMAD.MOV.U32 R14, RZ, RZ, 0x1f ;  /* 0x0000001fff0e7424 */ /* 0x000fe200078e00ff */
[----:B------:R-:W-:-:S02]  /*1040*/  MOV R8, 0x1060 ;  /* 0x0000106000087802 */ /* 0x000fc40000000f00 */
[----:B------:R-:W-:Y:S05]  /*1050*/  CALL.REL.NOINC `($__internal_96_$__cuda_sm70_shflsync_bfly_p) ;  /* 0x0000033000007944 */ /* 0x000fea0003c00000 */
        /* <DEDUP_REMOVED lines=14> */
[----:B------:R-:W-:Y:S01]  /*1140*/  MOV R14, 0x1f ;  /* 0x0000001f000e7802 */ /* 0x000fe20000000f00 */
[----:B------:R-:W-:Y:S01]  /*1150*/  IMAD.MOV.U32 R19, RZ, RZ, -0x1 ;  /* 0xffffffffff137424 */ /* 0x000fe200078e00ff */
[----:B------:R-:W-:-:S02]  /*1160*/  MOV R8, 0x1190 ;  /* 0x0000119000087802 */ /* 0x000fc40000000f00 */
[----:B------:R-:W-:Y:S02]  /*1170*/  MOV R18, R12 ;  /* 0x0000000c00127202 */ /* 0x000fe40000000f00 */
[----:B------:R-:W-:Y:S05]  /*1180*/  CALL.REL.NOINC `($__internal_96_$__cuda_sm70_shflsync_bfly_p) ;  /* 0x0000020000007944 */ /* 0x000fea0003c00000 */
[----:B-1----:R-:W-:Y:S01]  /*1190*/  MOV R15, R14 ;  /* 0x0000000e000f7202 */ /* 0x002fe20000000f00 */
[----:B------:R-:W-:Y:S01]  /*11a0*/  HFMA2.MMA R14, -RZ, RZ, 0, 1.847743988037109375e-06 ;  /* 0x0000001fff0e7435 */ /* 0x000fe200000001ff */
[----:B0-----:R-:W-:Y:S01]  /*11b0*/  MOV R18, R11 ;  /* 0x0000000b00127202 */ /* 0x001fe20000000f00 */
        /* <DEDUP_REMOVED lines=13> */
[----:B------:R-:W-:Y:S01]  /*1290*/  IMAD.MOV.U32 R19, RZ, RZ, -0x1 ;  /* 0xffffffffff137424 */ /* 0x000fe200078e00ff */
[----:B------:R-:W-:-:S02]  /*12a0*/  MOV R8, 0x12c0 ;  /* 0x000012c000087802 */ /* 0x000fc40000000f00 */
[----:B------:R-:W-:Y:S05]  /*12b0*/  CALL.REL.NOINC `($__internal_96_$__cuda_sm70_shflsync_bfly_p) ;  /* 0x000000d000007944 */ /* 0x000fea0003c00000 */
[----:B0-----:R-:W-:Y:S01]  /*12c0*/  HFMA2.MMA R17, -RZ, RZ, 0, 4.76837158203125e-07 ;  /* 0x00000008ff117435 */ /* 0x001fe200000001ff */
[----:B-1----:R-:W-:Y:S01]  /*12d0*/  FADD.FTZ R18, R18, R14 ;  /* 0x0000000e12127221 */ /* 0x002fe20000010000 */
[----:B------:R-:W-:-:S02]  /*12e0*/  MOV R14, 0x1f ;  /* 0x0000001f000e7802 */ /* 0x000fc40000000f00 */
[----:B------:R-:W-:Y:S02]  /*12f0*/  MOV R19, 0xffffffff ;  /* 0xffffffff00137802 */ /* 0x000fe40000000f00 */
[----:B------:R-:W-:Y:S02]  /*1300*/  MOV R8, 0x1320 ;  /* 0x0000132000087802 */ /* 0x000fe40000000f00 */
[----:B------:R-:W-:Y:S05]  /*1310*/  CALL.REL.NOINC `($__internal_96_$__cuda_sm70_shflsync_bfly_p) ;  /* 0x0000007000007944 */ /* 0x000fea0003c00000 */
[----:B01----:R-:W-:Y:S01]  /*1320*/  FADD.FTZ R18, R18, R14 ;  /* 0x0000000e12127221 */ /* 0x003fe20000010000 */
[----:B------:R-:W-:Y:S01]  /*1330*/  HFMA2.MMA R14, -RZ, RZ, 0, 1.847743988037109375e-06 ;  /* 0x0000001fff0e7435 */ /* 0x000fe200000001ff */
[----:B------:R-:W-:Y:S01]  /*1340*/  IMAD.MOV.U32 R17, RZ, RZ, 0x10 ;  /* 0x00000010ff117424 */ /* 0x000fe200078e00ff */
[----:B------:R-:W-:Y:S02]  /*1350*/  MOV R19, 0xffffffff ;  /* 0xffffffff00137802 */ /* 0x000fe40000000f00 */
[----:B------:R-:W-:Y:S02]  /*1360*/  MOV R8, 0x1380 ;  /* 0x0000138000087802 */ /* 0x000fe40000000f00 */
[----:B------:R-:W-:Y:S05]  /*1370*/  CALL.REL.NOINC `($__internal_96_$__cuda_sm70_shflsync_bfly_p) ;  /* 0x0000001000007944 */ /* 0x000fea0003c00000 */
[----:B01----:R-:W-:Y:S05]  /*1380*/  BRA `(.L_x_4495) ;  /* 0xfffff80000007947 */ /* 0x003fea000383ffff */
        .weak           $__internal_96_$__cuda_sm70_shflsync_bfly_p
        .type           $__internal_96_$__cuda_sm70_shflsync_bfly_p,@function
        .size           $__internal_96_$__cuda_sm70_shflsync_bfly_p,(.L_x_9350 - $__internal_96_$__cuda_sm70_shflsync_bfly_p)
$__internal_96_$__cuda_sm70_shflsync_bfly_p:
[----:B------:R-:W-:Y:S01]  /*1390*/  HFMA2.MMA R9, -RZ, RZ, 0, 0 ;  /* 0x00000000ff097435 */ /* 0x000fe200000001ff */
[----:B------:R-:W-:Y:S04]  /*13a0*/  WARPSYNC R19 ;  /* 0x0000001300007348 */ /* 0x000fe80003800000 */
[----:B------:R0:W1:Y:S01]  /*13b0*/  SHFL.BFLY PT, R14, R18, R17, R14 ;  /* 0x0c000011120e7389 */ /* 0x00006200000e000e */
[----:B------:R-:W-:Y:S05]  /*13c0*/  RET.REL.NODEC R8 `(_ZN10layer_norm22ln_bwd_finalize_kernelINS_22Kernel_traits_finalizeILj6144Ef13__nv_bfloat16fS2_fjLb1ELj1024ELj4ENS_18Kernel_traits_baseILj6144EfS2_fS2_fjLj1024EEEEELb1ELb0EEEvNS_9BwdParamsE) ;  /* 0xffffec3008007950 */ /* 0x000fea0003c3ffff */
.L_x_4496:
        /* <DEDUP_REMOVED lines=11> */
.L_x_9350:


//--------------------- .text._ZN10layer_norm13ln_bwd_kernelINS_13Kernel_traitsIf13__nv_bfloat16fS2_fjLj6144ELj1ELj1ELj8ELj16ENS_18Kernel_traits_baseILj6144EfS2_fS2_fjLj256EEEEELb1ELb1ELb1ELb0EEEvNS_9BwdParamsE --------------------------
	.section	.text._ZN10layer_norm13ln_bwd_kernelINS_13Kernel_traitsIf13__nv_bfloat16fS2_fjLj6144ELj1ELj1ELj8ELj16ENS_18Kernel_traits_baseILj6144EfS2_fS2_fjLj256EEEEELb1ELb1ELb1ELb0EEEvNS_9BwdParamsE,"ax",@progbits
	.sectioninfo	@"SHI_REGISTERS=246"
	.align	128
        .global         _ZN10layer_norm13ln_bwd_kernelINS_13Kernel_traitsIf13__nv_bfloat16fS2_fjLj6144ELj1ELj1ELj8ELj16ENS_18Kernel_traits_baseILj6144EfS2_fS2_fjLj256EEEEELb1ELb1ELb1ELb0EEEvNS_9BwdParamsE
        .type           _ZN10layer_norm13ln_bwd_kernelINS_13Kernel_traitsIf13__nv_bfloat16fS2_fjLj6144ELj1ELj1ELj8ELj16ENS_18Kernel_traits_baseILj6144EfS2_fS2_fjLj256EEEEELb1ELb1ELb1ELb0EEEvNS_9BwdParamsE,@function
        .size           _ZN10layer_norm13ln_bwd_kernelINS_13Kernel_traitsIf13__nv_bfloat16fS2_fjLj6144ELj1ELj1ELj8ELj16ENS_18Kernel_traits_baseILj6144EfS2_fS2_fjLj256EEEEELb1ELb1ELb1ELb0EEEvNS_9BwdParamsE,(.L_x_9351 - _ZN10layer_norm13ln_bwd_kernelINS_13Kernel_traitsIf13__nv_bfloat16fS2_fjLj6144ELj1ELj1ELj8ELj16ENS_18Kernel_traits_baseILj6144EfS2_fS2_fjLj256EEEEELb1ELb1ELb1ELb0EEEvNS_9BwdParamsE)
        .other          _ZN10layer_norm13ln_bwd_kernelINS_13Kernel_traitsIf13__nv_bfloat16fS2_fjLj6144ELj1ELj1ELj8ELj16ENS_18Kernel_traits_baseILj6144EfS2_fS2_fjLj256EEEEELb1ELb1ELb1ELb0EEEvNS_9BwdParamsE,@"STO_CUDA_ENTRY STV_DEFAULT"
_ZN10layer_norm13ln_bwd_kernelINS_13Kernel_traitsIf13__nv_bfloat16fS2_fjLj6144ELj1ELj1ELj8ELj16ENS_18Kernel_traits_baseILj6144EfS2_fS2_fjLj256EEEEELb1ELb1ELb1ELb0EEEvNS_9BwdParamsE:
.text._ZN10layer_norm13ln_bwd_kernelINS_13Kernel_traitsIf13__nv_bfloat16fS2_fjLj6144ELj1ELj1ELj8ELj16ENS_18Kernel_traits_baseILj6144EfS2_fS2_fjLj256EEEEELb1ELb1ELb1ELb0EEEvNS_9BwdParamsE:
        /* <DEDUP_REMOVED lines=78> */
.L_x_4619:
        /* <DEDUP_REMOVED lines=36> */
.L_x_4501:
[----:B------:R-:W-:Y:S05]  /*0720*/  BSYNC B1 ;  /* 0x0000000000017941 */ /* 0x000fea0003800000 */
.L_x_4500:
        /* <DEDUP_REMOVED lines=12> */
.L_x_4503:
[----:B------:R-:W-:Y:S05]  /*07f0*/  BSYNC B1 ;  /* 0x0000000000017941 */ /* 0x000fea0003800000 */
.L_x_4502:
[----:B------:R-:W-:Y:S01]  /*0800*/  MOV R224, RZ ;  /* 0x000000ff00e07202 */ /* 0x000fe20000000f00 */
[----:B------:R-:W-:Y:S01]  /*0810*/  IMAD.MOV.U32 R195, RZ, RZ, RZ ;  /* 0x000000ffffc37224 */ /* 0x000fe200078e00ff */
        /* <DEDUP_REMOVED lines=9> */
[----:B------:R-:W-:Y:S01]  /*08b0*/  MOV R195, RZ ;  /* 0x000000ff00c37202 */ /* 0x000fe20000000f00 */
[----:B------:R-:W-:Y:S05]  /*08c0*/  BRA `(.L_x_4504) ;  /* 0x0000108000007947 */ /* 0x000fea0003800000 */
.L_x_4499:
[----:B-1----:R-:W-:-:S06]  /*08d0*/  IMAD.WIDE R180, R4, R187, c[0x0][0x1a0] ;  /* 0x0000680004b47625 */ /* 0x002fcc00078e02bb */
        /* <DEDUP_REMOVED lines=23> */
[----:B------:R-:W3:Y:S05]  /*0a50*/  LDG.E.128 R188, [R206.64+0x10] ;  /* 0x00001004cebc7981 */ /* 0x000eea000c1e1d00 */
[----:B------:R-:W4:Y:S01]  /*0a60*/  LDG.E.128 R184, [R184.64] ;  /* 0x00000004b8b87981 */ /* 0x000f22000c1e1d00 */
        /* <DEDUP_REMOVED lines=9> */
[----:B------:R-:W-:Y:S01]  /*0b00*/  IADD3 R194, R194, 0x100, RZ ;  /* 0x00000100c2c27810 */ /* 0x000fe20007ffe0ff */
[C---:B--2---:R-:W-:Y:S02]  /*0b10*/  FADD.FTZ R233, -R193.reuse, R183 ;  /* 0x000000b7c1e97221 */ /* 0x044fe40000010100 */
[C---:B------:R-:W-:Y:S02]  /*0b20*/  FADD.FTZ R239, -R193.reuse, R180 ;  /* 0x000000b4c1ef7221 */ /* 0x040fe40000010100 */
[----:B------:R-:W-:Y:S02]  /*0b30*/  FADD.FTZ R237, -R193, R181 ;  /* 0x000000b5c1ed7221 */ /* 0x000fe40000010100 */
[----:B------:R-:W-:Y:S01]  /*0b40*/  FMUL.FTZ R239, R2, R239 ;  /* 0x000000ef02ef7220 */ /* 0x000fe20000410000 */
[----:B----4-:R-:W-:-:S02]  /*0b50*/  PRMT R183, RZ, 0x5410, R184 ;  /* 0x00005410ffb77816 */ /* 0x010fc400000000b8 */
[----:B------:R-:W-:-:S03]  /*0b60*/  PRMT R184, RZ, 0x7610, R184 ;  /* 0x00007610ffb87816 */ /* 0x000fc600000000b8 */
[-C--:B------:R-:W-:Y:S01]  /*0b70*/  FMUL.FTZ R238, R160, R183.reuse ;  /* 0x000000b7a0ee7220 */ /* 0x080fe20000410000 */
[----:B------:R-:W-:Y:S01]  /*0b80*/  PRMT R195, RZ, 0x5410, R185 ;  /* 0x00005410ffc37816 */ /* 0x000fe200000000b9 */
[----:B------:R-:W-:Y:S02]  /*0b90*/  FADD.FTZ R235, -R193, R182 ;  /* 0x000000b6c1eb7221 */ /* 0x000fe40000010100 */
[----:B------:R-:W-:Y:S02]  /*0ba0*/  FFMA.FTZ R112, R239, R183, R112 ;  /* 0x000000b7ef707223 */ /* 0x000fe40000010070 */
[----:B------:R-:W-:Y:S02]  /*0bb0*/  FADD.FTZ R88, R88, R183 ;  /* 0x000000b758587221 */ /* 0x000fe40000010000 */
[----:B------:R-:W-:Y:S02]  /*0bc0*/  FMUL.FTZ R237, R2, R237 ;  /* 0x000000ed02ed7220 */ /* 0x000fe40000410000 */
[----:B------:R-:W-:-:S02]  /*0bd0*/  FMUL.FTZ R236, R161, R184 ;  /* 0x000000b8a1ec7220 */ /* 0x000fc40000410000 */
[----:B------:R-:W-:Y:S02]  /*0be0*/  FADD.FTZ R183, RZ, R238 ;  /* 0x000000eeffb77221 */ /* 0x000fe40000010000 */
[----:B------:R-:W-:Y:S01]  /*0bf0*/  FFMA.FTZ R182, R239, R238, RZ ;  /* 0x000000eeefb67223 */ /* 0x000fe200000100ff */
[----:B------:R-:W-:Y:S01]  /*0c00*/  PRMT R232, RZ, 0x7610, R185 ;  /* 0x00007610ffe87816 */ /* 0x000fe200000000b9 */
[C---:B------:R-:W-:Y:S02]  /*0c10*/  FMUL.FTZ R233, R2.reuse, R233 ;  /* 0x000000e902e97220 */ /* 0x040fe40000410000 */
[----:B------:R-:W-:Y:S02]  /*0c20*/  FMUL.FTZ R235, R2, R235 ;  /* 0x000000eb02eb7220 */ /* 0x000fe40000410000 */
[----:B------:R-:W-:Y:S02]  /*0c30*/  FMUL.FTZ R234, R162, R195 ;  /* 0x000000c3a2ea7220 */ /* 0x000fe40000410000 */
[----:B------:R-:W-:-:S02]  /*0c40*/  FADD.FTZ R183, R183, R236 ;  /* 0x000000ecb7b77221 */ /* 0x000fc40000010000 */
[----:B------:R-:W-:Y:S01]  /*0c50*/  FFMA.FTZ R182, R237, R236, R182 ;  /* 0x000000ecedb67223 */ /* 0x000fe200000100b6 */
[----:B------:R-:W-:Y:S01]  /*0c60*/  PRMT R185, RZ, 0x5410, R186 ;  /* 0x00005410ffb97816 */ /* 0x000fe200000000ba */
[-C--:B------:R-:W-:Y:S02]  /*0c70*/  FFMA.FTZ R115, R233, R232.reuse, R115 ;  /* 0x000000e8e9737223 */ /* 0x080fe40000010073 */
[----:B------:R-:W-:Y:S02]  /*0c80*/  FADD.FTZ R91, R91, R232 ;  /* 0x000000e85b5b7221 */ /* 0x000fe40000010000 */
[----:B---3--:R-:W-:Y:S02]  /*0c90*/  FADD.FTZ R231, -R193, R188 ;  /* 0x000000bcc1e77221 */ /* 0x008fe40000010100 */
        /* <DEDUP_REMOVED lines=39> */
.L_x_4506:
[----:B0-----:R-:W-:Y:S05]  /*0f10*/  BSYNC B1 ;  /* 0x0000000000017941 */ /* 0x001fea0003800000 */
.L_x_4505:
[----:B------:R-:W-:Y:S01]  /*0f20*/  BSSY B1, `(.L_x_4507) ;  /* 0x0000053000017945 */ /* 0x000fe20003800000 */
[----:B------:R-:W-:Y:S05]  /*0f30*/  @!P3 BRA `(.L_x_4508) ;  /* 0x000005100000b947 */ /* 0x000fea0003800000 */
[----:B------:R-:W-:Y:S01]  /*0f40*/  MOV R13, 0x10 ;  /* 0x00000010000d7802 */ /* 0x000fe20000000f00 */
[----:B------:R-:W-:-:S04]  /*0f50*/  IMAD.WIDE.U32 R182, R225, R192, c[0x0][0x188] ;  /* 0x00006200e1b67625 */ /* 0x000fc800078e00c0 */
[----:B------:R-:W-:Y:S01]  /*0f60*/  IMAD.WIDE.U32 R12, R240, R13, c[0x0][0x208] ;  /* 0x00008200f00c7625 */ /* 0x000fe200078e000d */
[----:B------:R-:W2:Y:S04]  /*0f70*/  LDG.E.128 R16, [R182.64+0x10] ;  /* 0x00001004b6107981 */ /* 0x000ea8000c1e1d00 */
[----:B------:R-:W3:Y:S04]  /*0f80*/  LDG.E.128 R8, [R182.64] ;  /* 0x00000004b6087981 */ /* 0x000ee8000c1e1d00 */
        /* <DEDUP_REMOVED lines=13> */
[C---:B---3--:R-:W-:Y:S01]  /*1060*/  FADD.FTZ R185, -R193.reuse, R8 ;  /* 0x00000008c1b97221 */ /* 0x048fe20000010100 */
[--C-:B----4-:R-:W-:Y:S02]  /*1070*/  PRMT R187, RZ, 0x5410, R13.reuse ;  /* 0x00005410ffbb7816 */ /* 0x110fe4000000000d */
[----:B------:R-:W-:Y:S01]  /*1080*/  PRMT R182, RZ, 0x7610, R13 ;  /* 0x00007610ffb67816 */ /* 0x000fe2000000000d */
[C---:B------:R-:W-:Y:S01]  /*1090*/  FADD.FTZ R13, -R193.reuse, R16 ;  /* 0x00000010c10d7221 */ /* 0x040fe20000010100 */
[--C-:B0-----:R-:W-:Y:S02]  /*10a0*/  PRMT R181, RZ, 0x5410, R12.reuse ;  /* 0x00005410ffb57816 */ /* 0x101fe4000000000c */
[----:B------:R-:W-:Y:S01]  /*10b0*/  PRMT R180, RZ, 0x7610, R12 ;  /* 0x00007610ffb47816 */ /* 0x000fe2000000000c */
[----:B------:R-:W-:Y:S02]  /*10c0*/  FMUL.FTZ R12, R2, R13 ;  /* 0x0000000d020c7220 */ /* 0x000fe40000410000 */
[----:B------:R-:W-:-:S02]  /*10d0*/  FADD.FTZ R9, -R193, R9 ;  /* 0x00000009c1097221 */ /* 0x000fc40000010100 */
[C---:B------:R-:W-:Y:S02]  /*10e0*/  FMUL.FTZ R8, R2.reuse, R185 ;  /* 0x000000b902087220 */ /* 0x040fe40000410000 */
[----:B------:R-:W-:Y:S01]  /*10f0*/  FMUL.FTZ R13, R2, R17 ;  /* 0x00000011020d7220 */ /* 0x000fe20000410000 */
[--C-:B------:R-:W-:Y:S01]  /*1100*/  PRMT R199, RZ, 0x5410, R15.reuse ;  /* 0x00005410ffc77816 */ /* 0x100fe2000000000f */
[----:B------:R-:W-:Y:S01]  /*1110*/  FMUL.FTZ R17, R144, R181 ;  /* 0x000000b590117220 */ /* 0x000fe20000410000 */
[----:B------:R-:W-:Y:S01]  /*1120*/  PRMT R198, RZ, 0x7610, R15 ;  /* 0x00007610ffc67816 */ /* 0x000fe2000000000f */
[C---:B------:R-:W-:Y:S02]  /*1130*/  FADD.FTZ R15, -R193.reuse, R18 ;  /* 0x00000012c10f7221 */ /* 0x040fe40000010100 */
[----:B------:R-:W-:Y:S02]  /*1140*/  FADD.FTZ R19, -R193, R19 ;  /* 0x00000013c1137221 */ /* 0x000fe40000010100 */
[----:B------:R-:W-:-:S02]  /*1150*/  FMUL.FTZ R9, R2, R9 ;  /* 0x0000000902097220 */ /* 0x000fc40000410000 */
[----:B------:R-:W-:Y:S02]  /*1160*/  FFMA.FTZ R104, R8, R181, R104 ;  /* 0x000000b508687223 */ /* 0x000fe40000010068 */
[----:B------:R-:W-:Y:S01]  /*1170*/  FADD.FTZ R80, R80, R181 ;  /* 0x000000b550507221 */ /* 0x000fe20000010000 */
[----:B------:R-:W-:Y:S01]  /*1180*/  PRMT R197, RZ, 0x5410, R14 ;  /* 0x00005410ffc57816 */ /* 0x000fe2000000000e */
[----:B------:R-:W-:Y:S01]  /*1190*/  FADD.FTZ R183, -R193, R10 ;  /* 0x0000000ac1b77221 */ /* 0x000fe20000010100 */
[----:B------:R-:W-:Y:S01]  /*11a0*/  PRMT R196, RZ, 0x7610, R14 ;  /* 0x00007610ffc47816 */ /* 0x000fe2000000000e */
[----:B------:R-:W-:Y:S02]  /*11b0*/  FMUL.FTZ R16, R145, R180 ;  /* 0x000000b491107220 */ /* 0x000fe40000410000 */
[----:B------:R-:W-:Y:S02]  /*11c0*/  FADD.FTZ R181, R224, R17 ;  /* 0x00000011e0b57221 */ /* 0x000fe40000010000 */
[----:B------:R-:W-:-:S02]  /*11d0*/  FFMA.FTZ R195, R8, R17, R195 ;  /* 0x0000001108c37223 */ /* 0x000fc400000100c3 */
[C---:B------:R-:W-:Y:S02]  /*11e0*/  FMUL.FTZ R14, R2.reuse, R15 ;  /* 0x0000000f020e7220 */ /* 0x040fe40000410000 */
[C---:B------:R-:W-:Y:S02]  /*11f0*/  FMUL.FTZ R15, R2.reuse, R19 ;  /* 0x00000013020f7220 */ /* 0x040fe40000410000 */
[----:B------:R-:W-:Y:S02]  /*1200*/  FFMA.FTZ R105, R9, R180, R105 ;  /* 0x000000b409697223 */ /* 0x000fe40000010069 */
[----:B------:R-:W-:Y:S02]  /*1210*/  FADD.FTZ R81, R81, R180 ;  /* 0x000000b451517221 */ /* 0x000fe40000010000 */
        /* <DEDUP_REMOVED lines=35> */
.L_x_4508:
[----:B------:R-:W-:Y:S05]  /*1450*/  BSYNC B1 ;  /* 0x0000000000017941 */ /* 0x000fea0003800000 */
.L_x_4507:
        /* <DEDUP_REMOVED lines=16> */
[C---:B------:R-:W-:Y:S02]  /*1560*/  FADD.FTZ R215, -R193.reuse, R180 ;  /* 0x000000b4c1d77221 */ /* 0x040fe40000010100 */
[C---:B------:R-:W-:Y:S01]  /*1570*/  FADD.FTZ R219, -R193.reuse, R182 ;  /* 0x000000b6c1db7221 */ /* 0x040fe20000010100 */
[--C-:B----4-:R-:W-:Y:S01]  /*1580*/  PRMT R183, RZ, 0x5410, R184.reuse ;  /* 0x00005410ffb77816 */ /* 0x110fe200000000b8 */
[----:B------:R-:W-:Y:S01]  /*1590*/  FADD.FTZ R217, -R193, R181 ;  /* 0x000000b5c1d97221 */ /* 0x000fe20000010100 */
[----:B------:R-:W-:Y:S01]  /*15a0*/  PRMT R184, RZ, 0x7610, R184 ;  /* 0x00007610ffb87816 */ /* 0x000fe200000000b8 */
[----:B0-----:R-:W-:-:S02]  /*15b0*/  FMUL.FTZ R211, R2, R215 ;  /* 0x000000d702d37220 */ /* 0x001fc40000410000 */
[----:B------:R-:W-:Y:S01]  /*15c0*/  FMUL.FTZ R216, R120, R183 ;  /* 0x000000b778d87220 */ /* 0x000fe20000410000 */
[----:B------:R-:W-:Y:S01]  /*15d0*/  PRMT R221, RZ, 0x5410, R185 ;  /* 0x00005410ffdd7816 */ /* 0x000fe200000000b9 */
[C---:B-1----:R-:W-:Y:S02]  /*15e0*/  FMUL.FTZ R213, R2.reuse, R219 ;  /* 0x000000db02d57220 */ /* 0x042fe40000410000 */
[----:B------:R-:W-:Y:S02]  /*15f0*/  FMUL.FTZ R210, R2, R217 ;  /* 0x000000d902d27220 */ /* 0x000fe40000410000 */
[----:B------:R-:W-:Y:S02]  /*1600*/  FMUL.FTZ R219, R121, R184 ;  /* 0x000000b879db7220 */ /* 0x000fe40000410000 */
[----:B------:R-:W-:Y:S02]  /*1610*/  FADD.FTZ R224, R224, R216 ;  /* 0x000000d8e0e07221 */ /* 0x000fe40000010000 */
[----:B------:R-:W-:Y:S01]  /*1620*/  FFMA.FTZ R195, R211, R216, R195 ;  /* 0x000000d8d3c37223 */ /* 0x000fe200000100c3 */
[----:B------:R-:W-:Y:S01]  /*1630*/  PRMT R182, RZ, 0x7610, R185 ;  /* 0x00007610ffb67816 */ /* 0x000fe200000000b9 */
        /* <DEDUP_REMOVED lines=9> */
[-C--:B------:R-:W-:Y:S02]  /*16d0*/  FFMA.FTZ R99, R212, R182.reuse, R99 ;  /* 0x000000b6d4637223 */ /* 0x080fe40000010063 */
[----:B------:R-:W-:Y:S02]  /*16e0*/  FADD.FTZ R75, R75, R182 ;  /* 0x000000b64b4b7221 */ /* 0x000fe40000010000 */
[----:B------:R-:W-:Y:S02]  /*16f0*/  FMUL.FTZ R221, R123, R182 ;  /* 0x000000b67bdd7220 */ /* 0x000fe40000410000 */
[----:B---3--:R-:W-:Y:S02]  /*1700*/  FADD.FTZ R185, -R193, R188 ;  /* 0x000000bcc1b97221 */ /* 0x008fe40000010100 */
[----:B------:R-:W-:-:S02]  /*1710*/  FADD.FTZ R182, R183, R218 ;  /* 0x000000dab7b67221 */ /* 0x000fc40000010000 */
[----:B------:R-:W-:Y:S01]  /*1720*/  FFMA.FTZ R195, R213, R218, R195 ;  /* 0x000000dad5c37223 */ /* 0x000fe200000100c3 */
[--C-:B------:R-:W-:Y:S02]  /*1730*/  PRMT R181, RZ, 0x5410, R187.reuse ;  /* 0x00005410ffb57816 */ /* 0x100fe400000000bb */
[----:B------:R-:W-:Y:S01]  /*1740*/  PRMT R180, RZ, 0x7610, R187 ;  /* 0x00007610ffb47816 */ /* 0x000fe200000000bb */
[C---:B------:R-:W-:Y:S01]  /*1750*/  FADD.FTZ R187, -R193.reuse, R190 ;  /* 0x000000bec1bb7221 */ /* 0x040fe20000010100 */
[----:B------:R-:W-:Y:S01]  /*1760*/  PRMT R186, RZ, 0x7610, R186 ;  /* 0x00007610ffba7816 */ /* 0x000fe200000000ba */
[----:B------:R-:W-:Y:S02]  /*1770*/  FADD.FTZ R189, -R193, R189 ;  /* 0x000000bdc1bd7221 */ /* 0x000fe40000010100 */
        /* <DEDUP_REMOVED lines=29> */
.L_x_4504:
[----:B------:R-:W-:Y:S05]  /*1950*/  BSYNC B0 ;  /* 0x0000000000007941 */ /* 0x000fea0003800000 */
.L_x_4498:
[----:B------:R-:W-:Y:S02]  /*1960*/  LOP3.LUT P1, RZ, R3, 0xff, RZ, 0xc0, !PT ;  /* 0x000000ff03ff7812 */ /* 0x000fe4000782c0ff */
[----:B------:R-:W-:Y:S02]  /*1970*/  SHF.R.U32.HI R182, RZ, 0x5, R6 ;  /* 0x00000005ffb67819 */ /* 0x000fe40000011606 */
[----:B------:R-:W-:Y:S02]  /*1980*/  LOP3.LUT P0, RZ, R6, 0x1f, RZ, 0xc0, !PT ;  /* 0x0000001f06ff7812 */ /* 0x000fe4000780c0ff */
[----:B------:R-:W-:-:S07]  /*1990*/  LOP3.LUT R240, R182, 0x7fffff8, RZ, 0xc0, !PT ;  /* 0x07fffff8b6f07812 */ /* 0x000fce00078ec0ff */
[----:B------:R-:W-:Y:S01]  /*19a0*/  @!P1 IADD3 R240, R240, 0x8, RZ ;  /* 0x00000008f0f09810 */ /* 0x000fe20007ffe0ff */
[----:B------:R-:W-:Y:S05]  /*19b0*/  BRA.DIV ~URZ, `(.L_x_4509) ;  /* 0x000036427f007947 */ /* 0x000fea000b800000 */
[----:B------:R4:W1:Y:S02]  /*19c0*/  SHFL.DOWN PT, R183, R224, 0x10, 0x1f ;  /* 0x0a001f00e0b77f89 */ /* 0x00086400000e0000 */
.L_x_4624:
        /* <DEDUP_REMOVED lines=15> */
[----:B------:R1:W4:Y:S01]  /*1ac0*/  SHFL.DOWN PT, R224, R185, 0x1, 0x1f ;  /* 0x08201f00b9e07f89 */ /* 0x00032200000e0000 */
[----:B--2---:R-:W-:-:S05]  /*1ad0*/  FADD.FTZ R187, R186, R187 ;  /* 0x000000bbbabb7221 */ /* 0x004fca0000010000 */
[----:B------:R1:W2:Y:S02]  /*1ae0*/  SHFL.DOWN PT, R180, R187, 0x1, 0x1f ;  /* 0x08201f00bbb47f89 */ /* 0x0002a400000e0000 */
.L_x_4625:
        /* <DEDUP_REMOVED lines=8> */
[----:B------:R-:W-:Y:S06]  /*1b70*/  BAR.SYNC.DEFER_BLOCKING 0x0 ;  /* 0x0000000000007b1d */ /* 0x000fec0000010000 */
[----:B------:R-:W-:-:S05]  /*1b80*/  @P6 IADD3 R0, R0, -0x1, RZ ;  /* 0xffffffff00006810 */ /* 0x000fca0007ffe0ff */
[----:B------:R-:W-:Y:S01]  /*1b90*/  @P6 IMAD R0, R0, c[0x0][0x168], RZ ;  /* 0x00005a0000006a24 */ /* 0x000fe200078e02ff */
[----:B------:R-:W2:Y:S04]  /*1ba0*/  LDS.128 R180, [R240.X8+0x6000] ;  /* 0x00600000f0b47984 */ /* 0x000ea80000008c00 */
[----:B-1----:R-:W1:Y:S04]  /*1bb0*/  LDS.128 R184, [R240.X8+0x6010] ;  /* 0x00601000f0b87984 */ /* 0x002e680000008c00 */
[----:B------:R-:W4:Y:S04]  /*1bc0*/  LDS.128 R188, [R240.X8+0x6020] ;  /* 0x00602000f0bc7984 */ /* 0x000f280000008c00 */
[----:B---3--:R-:W3:Y:S01]  /*1bd0*/  LDS.128 R192, [R240.X8+0x6030] ;  /* 0x00603000f0c07984 */ /* 0x008ee20000008c00 */
[----:B--2---:R-:W-:-:S02]  /*1be0*/  FADD.FTZ R243, RZ, R180 ;  /* 0x000000b4fff37221 */ /* 0x004fc40000010000 */
        /* <DEDUP_REMOVED lines=10> */
[----:B----4-:R-:W-:Y:S02]  /*1c90*/  FADD.FTZ R243, R243, R188 ;  /* 0x000000bcf3f37221 */ /* 0x010fe40000010000 */
        /* <DEDUP_REMOVED lines=19> */
.L_x_4514:
[----:B------:R-:W-:Y:S05]  /*1dd0*/  BSYNC B1 ;  /* 0x0000000000017941 */ /* 0x000fea0003800000 */
.L_x_4513:
[----:B------:R-:W-:Y:S01]  /*1de0*/  BSSY B1, `(.L_x_4515) ;  /* 0x000000b000017945 */ /* 0x000fe20003800000 */
[----:B-----5:R-:W-:Y:S01]  /*1df0*/  @!P5 FSEL R181, R40, RZ, P0 ;  /* 0x000000ff28b5d208 */ /* 0x020fe20000000000 */
        /* <DEDUP_REMOVED lines=9> */
.L_x_4516:
[----:B------:R-:W-:Y:S05]  /*1e90*/  BSYNC B1 ;  /* 0x0000000000017941 */ /* 0x000fea0003800000 */
.L_x_4515:
        /* <DEDUP_REMOVED lines=28> */
[----:B------:R-:W-:-:S08]  /*2060*/  FMUL.FTZ R193, R190, c[0x0][0x1e8] ;  /* 0x00007a00bec17a20 */ /* 0x000fd00000410000 */
[----:B------:R-:W-:-:S05]  /*2070*/  @P1 PRMT R190, RZ, 0x5410, R164 ;  /* 0x00005410ffbe1816 */ /* 0x000fca00000000a4 */
[----:B------:R-:W-:Y:S02]  /*2080*/  @P1 FMUL.FTZ R191, R193, R190 ;  /* 0x000000bec1bf1220 */ /* 0x000fe40000410000 */
[----:B------:R-:W-:Y:S02]  /*2090*/  FMUL.FTZ R190, R148, R193 ;  /* 0x000000c194be7220 */ /* 0x000fe40000410000 */
[----:B------:R-:W-:-:S03]  /*20a0*/  FADD.FTZ R64, R64, R191 ;  /* 0x000000bf40407221 */ /* 0x000fc60000010000 */
[----:B------:R-:W-:-:S04]  /*20b0*/  FSEL R190, R190, RZ, P1 ;  /* 0x000000ffbebe7208 */ /* 0x000fc80000800000 */
[----:B------:R-:W-:-:S04]  /*20c0*/  F2FP.BF16.PACK_AB R190, RZ, R190 ;  /* 0x000000beffbe723e */ /* 0x000fc800000010ff */
[----:B------:R-:W-:Y:S02]  /*20d0*/  PRMT R168, R190, 0x7610, R168 ;  /* 0x00007610bea87816 */ /* 0x000fe400000000a8 */
.L_x_4518:
[----:B------:R-:W-:Y:S05]  /*20e0*/  BSYNC B1 ;  /* 0x0000000000017941 */ /* 0x000fea0003800000 */
.L_x_4517:
        /* <DEDUP_REMOVED lines=10> */
.L_x_4520:
[----:B------:R-:W-:Y:S05]  /*2190*/  BSYNC B1 ;  /* 0x0000000000017941 */ /* 0x000fea0003800000 */
.L_x_4519:
[----:B------:R-:W-:Y:S01]  /*21a0*/  BSSY B1, `(.L_x_4521) ;  /* 0x000000d000017945 */ /* 0x000fe20003800000 */
[----:B------:R-:W-:Y:S05]  /*21b0*/  @!P6 BRA `(.L_x_4522) ;  /* 0x000000b00000e947 */ /* 0x000fea0003800000 */
[----:B------:R-:W-:Y:S01]  /*21c0*/  LOP3.LUT P1, RZ, R204, 0xff00, RZ, 0xc0, !PT ;  /* 0x0000ff00ccff7812 */ /* 0x000fe2000782c0ff */
[----:B------:R-:W-:Y:S02]  /*21d0*/  FMUL.FTZ R190, R188, c[0x0][0x1ec] ;  /* 0x00007b00bcbe7a20 */ /* 0x000fe40000410000 */
[----:B------:R-:W-:Y:S02]  /*21e0*/  IMAD.MOV.U32 R192, RZ, RZ, RZ ;  /* 0x000000ffffc07224 */ /* 0x000fe400078e00ff */
        /* <DEDUP_REMOVED lines=8> */
.L_x_4522:
[----:B------:R-:W-:Y:S05]  /*2270*/  BSYNC B1 ;  /* 0x0000000000017941 */ /* 0x000fea0003800000 */
.L_x_4521:
        /* <DEDUP_REMOVED lines=10> */
.L_x_4524:
[----:B------:R-:W-:Y:S05]  /*2320*/  BSYNC B1 ;  /* 0x0000000000017941 */ /* 0x000fea0003800000 */
.L_x_4523:
[----:B------:R-:W-:Y:S01]  /*2330*/  BSSY B1, `(.L_x_4525) ;  /* 0x000000d000017945 */ /* 0x000fe20003800000 */
[----:B------:R-:W-:Y:S05]  /*2340*/  @!P6 BRA `(.L_x_4526) ;  /* 0x000000b00000e947 */ /* 0x000fea0003800000 */
[----:B------:R-:W-:Y:S01]  /*2350*/  LOP3.LUT P1, RZ, R204, 0xff0000, RZ, 0xc0, !PT ;  /* 0x00ff0000ccff7812 */ /* 0x000fe2000782c0ff */
[----:B------:R-:W-:Y:S01]  /*2360*/  FMUL.FTZ R190, R189, c[0x0][0x1ec] ;  /* 0x00007b00bdbe7a20 */ /* 0x000fe20000410000 */
[----:B------:R-:W-:-:S03]  /*2370*/  HFMA2.MMA R191, -RZ, RZ, 0, 0 ;  /* 0x00000000ffbf7435 */ /* 0x000fc600000001ff */
        /* <DEDUP_REMOVED lines=8> */
.L_x_4526:
[----:B------:R-:W-:Y:S05]  /*2400*/  BSYNC B1 ;  /* 0x0000000000017941 */ /* 0x000fea0003800000 */
.L_x_4525:
        /* <DEDUP_REMOVED lines=10> */
.L_x_4528:
[----:B------:R-:W-:Y:S05]  /*24b0*/  BSYNC B1 ;  /* 0x0000000000017941 */ /* 0x000fea0003800000 */
.L_x_4527:
[----:B------:R-:W-:Y:S01]  /*24c0*/  BSSY B1, `(.L_x_4529) ;  /* 0x000000d000017945 */ /* 0x000fe20003800000 */
        /* <DEDUP_REMOVED lines=12> */
.L_x_4530:
[----:B------:R-:W-:Y:S05]  /*2590*/  BSYNC B1 ;  /* 0x0000000000017941 */ /* 0x000fea0003800000 */
.L_x_4529:
        /* <DEDUP_REMOVED lines=10> */
.L_x_4532:
[----:B------:R-:W-:Y:S05]  /*2640*/  BSYNC B1 ;  /* 0x0000000000017941 */ /* 0x000fea0003800000 */
.L_x_4531:
        /* <DEDUP_REMOVED lines=13> */
.L_x_4534:
[----:B------:R-:W-:Y:S05]  /*2720*/  BSYNC B1 ;  /* 0x0000000000017941 */ /* 0x000fea0003800000 */
.L_x_4533:
        /* <DEDUP_REMOVED lines=10> */
.L_x_4536:
[----:B------:R-:W-:Y:S05]  /*27d0*/  BSYNC B1 ;  /* 0x0000000000017941 */ /* 0x000fea0003800000 */
.L_x_4535:
        /* <DEDUP_REMOVED lines=13> */
.L_x_4538:
[----:B------:R-:W-:Y:S05]  /*28b0*/  BSYNC B1 ;  /* 0x0000000000017941 */ /* 0x000fea0003800000 */
.L_x_4537:
        /* <DEDUP_REMOVED lines=10> */
.L_x_4540:
[----:B------:R-:W-:Y:S05]  /*2960*/  BSYNC B1 ;  /* 0x0000000000017941 */ /* 0x000fea0003800000 */
.L_x_4539:
        /* <DEDUP_REMOVED lines=13> */
.L_x_4542:
[----:B------:R-:W-:Y:S05]  /*2a40*/  BSYNC B1 ;  /* 0x0000000000017941 */ /* 0x000fea0003800000 */
.L_x_4541:
        /* <DEDUP_REMOVED lines=10> */
.L_x_4544:
[----:B------:R-:W-:Y:S05]  /*2af0*/  BSYNC B1 ;  /* 0x0000000000017941 */ /* 0x000fea0003800000 */
.L_x_4543:
        /* <DEDUP_REMOVED lines=11> */
[----:B------:R-:W-:Y:S02]  /*2bb0*/  SEL R178, R187, R178, P1 ;  /* 0x000000b2bbb27207 */ /* 0x000fe40000800000 */
[----:B------:R-:W-:Y:S01]  /*2bc0*/  SEL R179, R186, R179, P1 ;  /* 0x000000b3bab37207 */ /* 0x000fe20000800000 */
[----:B------:R1:W-:Y:S01]  /*2bd0*/  @P0 STG.E.128 [R182.64], R172 ;  /* 0x000000acb6000986 */ /* 0x0003e2000c101d04 */
[----:B------:R-:W-:-:S03]  /*2be0*/  @P6 MOV R181, 0x10 ;  /* 0x0000001000b56802 */ /* 0x000fc60000000f00 */
[----:B------:R1:W-:Y:S02]  /*2bf0*/  @P0 STG.E.128 [R182.64+0x10], R176 ;  /* 0x000010b0b6000986 */ /* 0x0003e4000c101d04 */
[----:B------:R-:W-:Y:S01]  /*2c00*/  @P6 IMAD.WIDE.U32 R180, R0, R181, c[0x0][0x248] ;  /* 0x0000920000b46625 */ /* 0x000fe200078e00b5 */
[----:B------:R-:W-:Y:S05]  /*2c10*/  @!P6 BRA `(.L_x_4546) ;  /* 0x000000b00000e947 */ /* 0x000fea0003800000 */
[----:B------:R-:W-:Y:S01]  /*2c20*/  LOP3.LUT P0, RZ, R205, 0xff000000, RZ, 0xc0, !PT ;  /* 0xff000000cdff7812 */ /* 0x000fe2000780c0ff */
        /* <DEDUP_REMOVED lines=10> */
.L_x_4546:
[----:B------:R-:W-:Y:S05]  /*2cd0*/  BSYNC B1 ;  /* 0x0000000000017941 */ /* 0x000fea0003800000 */
.L_x_4545:
[----:B------:R2:W-:Y:S01]  /*2ce0*/  @P6 STG.E.128 [R180.64], R168 ;  /* 0x000000a8b4006986 */ /* 0x0005e2000c101d04 */
[----:B------:R-:W-:Y:S02]  /*2cf0*/  IADD3 R7, R7, 0x100, RZ ;  /* 0x0000010007077810 */ /* 0x000fe40007ffe0ff */
[----:B------:R-:W-:Y:S02]  /*2d00*/  IADD3 R0, R0, 0x100, RZ ;  /* 0x0000010000007810 */ /* 0x000fe40007ffe0ff */
.L_x_4512:
[----:B------:R-:W-:Y:S05]  /*2d10*/  BSYNC B0 ;  /* 0x0000000000007941 */ /* 0x000fea0003800000 */
.L_x_4511:
        /* <DEDUP_REMOVED lines=9> */
.L_x_4550:
[----:B------:R-:W-:Y:S05]  /*2db0*/  BSYNC B1 ;  /* 0x0000000000017941 */ /* 0x000fea0003800000 */
.L_x_4549:
[----:B------:R-:W-:Y:S01]  /*2dc0*/  BSSY B1, `(.L_x_4551) ;  /* 0x000000b000017945 */ /* 0x000fe20003800000 */
[----:B--2--5:R-:W-:Y:S01]  /*2dd0*/  @!P5 FSEL R181, R32, RZ, P0 ;  /* 0x000000ff20b5d208 */ /* 0x024fe20000000000 */
        /* <DEDUP_REMOVED lines=9> */
.L_x_4552:
[----:B------:R-:W-:Y:S05]  /*2e70*/  BSYNC B1 ;  /* 0x0000000000017941 */ /* 0x000fea0003800000 */
.L_x_4551:
[----:B------:R-:W-:Y:S01]  /*2e80*/  @!P5 ISETP.NE.U32.AND P1, PT, RZ, c[0x0][0x218], PT ;  /* 0x00008600ff00da0c */ /* 0x000fe20003f25070 */
[----:B------:R-:W-:Y:S01]  /*2e90*/  BSSY B1, `(.L_x_4553) ;  /* 0x0000023000017945 */ /* 0x000fe20003800000 */
[----:B------:R-:W-:Y:S02]  /*2ea0*/  @!P5 ISETP.NE.U32.AND P0, PT, RZ, c[0x0][0x218], PT ;  /* 0x00008600ff00da0c */ /* 0x000fe40003f05070 */
[----:B------:R-:W-:Y:S02]  /*2eb0*/  @!P5 ISETP.NE.AND.EX P1, PT, RZ, c[0x0][0x21c], PT, P1 ;  /* 0x00008700ff00da0c */ /* 0x000fe40003f25310 */
[----:B------:R-:W-:Y:S02]  /*2ec0*/  @!P5 ISETP.NE.AND.EX P0, PT, RZ, c[0x0][0x21c], PT, P0 ;  /* 0x00008700ff00da0c */ /* 0x000fe40003f05300 */
[----:B------:R-:W-:Y:S02]  /*2ed0*/  @!P5 FSEL R189, R34, RZ, P1 ;  /* 0x000000ff22bdd208 */ /* 0x000fe40000800000 */
[----:B------:R-:W-:-:S02]  /*2ee0*/  @!P5 ISETP.NE.U32.AND P1, PT, RZ, c[0x0][0x218], PT ;  /* 0x00008600ff00da0c */ /* 0x000fc40003f25070 */
[----:B-1----:R-:W-:Y:S02]  /*2ef0*/  @!P5 FSEL R182, R33, RZ, P0 ;  /* 0x000000ff21b6d208 */ /* 0x002fe40000000000 */
        /* <DEDUP_REMOVED lines=28> */
.L_x_4554:
[----:B------:R-:W-:Y:S05]  /*30c0*/  BSYNC B1 ;  /* 0x0000000000017941 */ /* 0x000fea0003800000 */
.L_x_4553:
        /* <DEDUP_REMOVED lines=10> */
.L_x_4556:
[----:B------:R-:W-:Y:S05]  /*3170*/  BSYNC B1 ;  /* 0x0000000000017941 */ /* 0x000fea0003800000 */
.L_x_4555:
[----:B------:R-:W-:Y:S01]  /*3180*/  BSSY B1, `(.L_x_4557) ;  /* 0x000000d000017945 */ /* 0x000fe20003800000 */
[----:B------:R-:W-:Y:S05]  /*3190*/  @!P6 BRA `(.L_x_4558) ;  /* 0x000000b00000e947 */ /* 0x000fea0003800000 */
[----:B------:R-:W-:Y:S01]  /*31a0*/  LOP3.LUT P1, RZ, R202, 0xff00, RZ, 0xc0, !PT ;  /* 0x0000ff00caff7812 */ /* 0x000fe2000782c0ff */
        /* <DEDUP_REMOVED lines=10> */
.L_x_4558:
[----:B------:R-:W-:Y:S05]  /*3250*/  BSYNC B1 ;  /* 0x0000000000017941 */ /* 0x000fea0003800000 */
.L_x_4557:
        /* <DEDUP_REMOVED lines=10> */
.L_x_4560:
[----:B------:R-:W-:Y:S05]  /*3300*/  BSYNC B1 ;  /* 0x0000000000017941 */ /* 0x000fea0003800000 */
.L_x_4559:
[----:B------:R-:W-:Y:S01]  /*3310*/  BSSY B1, `(.L_x_4561) ;  /* 0x000000d000017945 */ /* 0x000fe20003800000 */
[----:B------:R-:W-:Y:S05]  /*3320*/  @!P6 BRA `(.L_x_4562) ;  /* 0x000000b00000e947 */ /* 0x000fea0003800000 */
[----:B------:R-:W-:Y:S01]  /*3330*/  LOP3.LUT P1, RZ, R202, 0xff0000, RZ, 0xc0, !PT ;  /* 0x00ff0000caff7812 */ /* 0x000fe2000782c0ff */
        /* <DEDUP_REMOVED lines=10> */
.L_x_4562:
[----:B------:R-:W-:Y:S05]  /*33e0*/  BSYNC B1 ;  /* 0x0000000000017941 */ /* 0x000fea0003800000 */
.L_x_4561:
        /* <DEDUP_REMOVED lines=10> */
.L_x_4564:
[----:B------:R-:W-:Y:S05]  /*3490*/  BSYNC B1 ;  /* 0x0000000000017941 */ /* 0x000fea0003800000 */
.L_x_4563:
[----:B------:R-:W-:Y:S01]  /*34a0*/  BSSY B1, `(.L_x_4565) ;  /* 0x000000d000017945 */ /* 0x000fe20003800000 */
[----:B------:R-:W-:Y:S05]  /*34b0*/  @!P6 BRA `(.L_x_4566) ;  /* 0x000000b00000e947 */ /* 0x000fea0003800000 */
[----:B------:R-:W-:Y:S01]  /*34c0*/  LOP3.LUT P1, RZ, R202, 0xff000000, RZ, 0xc0, !PT ;  /* 0xff000000caff7812 */ /* 0x000fe2000782c0ff */
        /* <DEDUP_REMOVED lines=10> */
.L_x_4566:
[----:B------:R-:W-:Y:S05]  /*3570*/  BSYNC B1 ;  /* 0x0000000000017941 */ /* 0x000fea0003800000 */
.L_x_4565:
        /* <DEDUP_REMOVED lines=10> */
.L_x_4568:
[----:B------:R-:W-:Y:S05]  /*3620*/  BSYNC B1 ;  /* 0x0000000000017941 */ /* 0x000fea0003800000 */
.L_x_4567:
[----:B------:R-:W-:Y:S01]  /*3630*/  BSSY B1, `(.L_x_4569) ;  /* 0x000000d000017945 */ /* 0x000fe20003800000 */
[----:B------:R-:W-:Y:S05]  /*3640*/  @!P6 BRA `(.L_x_4570) ;  /* 0x000000b00000e947 */ /* 0x000fea0003800000 */
[----:B------:R-:W-:Y:S01]  /*3650*/  LOP3.LUT P1, RZ, R203, 0xff, RZ, 0xc0, !PT ;  /* 0x000000ffcbff7812 */ /* 0x000fe2000782c0ff */
        /* <DEDUP_REMOVED lines=10> */
.L_x_4570:
[----:B------:R-:W-:Y:S05]  /*3700*/  BSYNC B1 ;  /* 0x0000000000017941 */ /* 0x000fea0003800000 */
.L_x_4569:
        /* <DEDUP_REMOVED lines=10> */
.L_x_4572:
[----:B------:R-:W-:Y:S05]  /*37b0*/  BSYNC B1 ;  /* 0x0000000000017941 */ /* 0x000fea0003800000 */
.L_x_4571:
[----:B------:R-:W-:Y:S01]  /*37c0*/  BSSY B1, `(.L_x_4573) ;  /* 0x000000d000017945 */ /* 0x000fe20003800000 */
[----:B------:R-:W-:Y:S05]  /*37d0*/  @!P6 BRA `(.L_x_4574) ;  /* 0x000000b00000e947 */ /* 0x000fea0003800000 */
[----:B------:R-:W-:Y:S01]  /*37e0*/  LOP3.LUT P1, RZ, R203, 0xff00, RZ, 0xc0, !PT ;  /* 0x0000ff00cbff7812 */ /* 0x000fe2000782c0ff */
        /* <DEDUP_REMOVED lines=10> */
.L_x_4574:
[----:B------:R-:W-:Y:S05]  /*3890*/  BSYNC B1 ;  /* 0x0000000000017941 */ /* 0x000fea0003800000 */
.L_x_4573:
        /* <DEDUP_REMOVED lines=10> */
.L_x_4576:
[----:B------:R-:W-:Y:S05]  /*3940*/  BSYNC B1 ;  /* 0x0000000000017941 */ /* 0x000fea0003800000 */
.L_x_4575:
[----:B------:R-:W-:Y:S01]  /*3950*/  BSSY B1, `(.L_x_4577) ;  /* 0x000000d000017945 */ /* 0x000fe20003800000 */
        /* <DEDUP_REMOVED lines=12> */
.L_x_4578:
[----:B------:R-:W-:Y:S05]  /*3a20*/  BSYNC B1 ;  /* 0x0000000000017941 */ /* 0x000fea0003800000 */
.L_x_4577:
        /* <DEDUP_REMOVED lines=10> */
.L_x_4580:
[----:B------:R-:W-:Y:S05]  /*3ad0*/  BSYNC B1 ;  /* 0x0000000000017941 */ /* 0x000fea0003800000 */
.L_x_4579:
        /* <DEDUP_REMOVED lines=29> */
.L_x_4582:
[----:B------:R-:W-:Y:S05]  /*3cb0*/  BSYNC B1 ;  /* 0x0000000000017941 */ /* 0x000fea0003800000 */
.L_x_4581:
[----:B------:R2:W-:Y:S01]  /*3cc0*/  @P6 STG.E.128 [R180.64], R168 ;  /* 0x000000a8b4006986 */ /* 0x0005e2000c101d04 */
[----:B------:R-:W-:Y:S02]  /*3cd0*/  IADD3 R0, R0, 0x100, RZ ;  /* 0x0000010000007810 */ /* 0x000fe40007ffe0ff */
[----:B------:R-:W-:Y:S02]  /*3ce0*/  IADD3 R7, R7, 0x100, RZ ;  /* 0x0000010007077810 */ /* 0x000fe40007ffe0ff */
.L_x_4548:
[----:B------:R-:W-:Y:S05]  /*3cf0*/  BSYNC B0 ;  /* 0x0000000000007941 */ /* 0x000fea0003800000 */
.L_x_4547:
        /* <DEDUP_REMOVED lines=9> */
.L_x_4586:
[----:B------:R-:W-:Y:S05]  /*3d90*/  BSYNC B1 ;  /* 0x0000000000017941 */ /* 0x000fea0003800000 */
.L_x_4585:
        /* <DEDUP_REMOVED lines=11> */
.L_x_4588:
[----:B------:R-:W-:Y:S05]  /*3e50*/  BSYNC B1 ;  /* 0x0000000000017941 */ /* 0x000fea0003800000 */
.L_x_4587:
        /* <DEDUP_REMOVED lines=36> */
.L_x_4590:
[----:B------:R-:W-:Y:S05]  /*40a0*/  BSYNC B1 ;  /* 0x0000000000017941 */ /* 0x000fea0003800000 */
.L_x_4589:
        /* <DEDUP_REMOVED lines=10> */
.L_x_4592:
[----:B------:R-:W-:Y:S05]  /*4150*/  BSYNC B1 ;  /* 0x0000000000017941 */ /* 0x000fea0003800000 */
.L_x_4591:
        /* <DEDUP_REMOVED lines=13> */
.L_x_4594:
[----:B------:R-:W-:Y:S05]  /*4230*/  BSYNC B1 ;  /* 0x0000000000017941 */ /* 0x000fea0003800000 */
.L_x_4593:
        /* <DEDUP_REMOVED lines=10> */
.L_x_4596:
[----:B------:R-:W-:Y:S05]  /*42e0*/  BSYNC B1 ;  /* 0x0000000000017941 */ /* 0x000fea0003800000 */
.L_x_4595:
        /* <DEDUP_REMOVED lines=13> */
.L_x_4598:
[----:B------:R-:W-:Y:S05]  /*43c0*/  BSYNC B1 ;  /* 0x0000000000017941 */ /* 0x000fea0003800000 */
.L_x_4597:
        /* <DEDUP_REMOVED lines=10> */
.L_x_4600:
[----:B------:R-:W-:Y:S05]  /*4470*/  BSYNC B1 ;  /* 0x0000000000017941 */ /* 0x000fea0003800000 */
.L_x_4599:
        /* <DEDUP_REMOVED lines=13> */
.L_x_4602:
[----:B------:R-:W-:Y:S05]  /*4550*/  BSYNC B1 ;  /* 0x0000000000017941 */ /* 0x000fea0003800000 */
.L_x_4601:
        /* <DEDUP_REMOVED lines=10> */
.L_x_4604:
[----:B------:R-:W-:Y:S05]  /*4600*/  BSYNC B1 ;  /* 0x0000000000017941 */ /* 0x000fea0003800000 */
.L_x_4603:
        /* <DEDUP_REMOVED lines=13> */
.L_x_4606:
[----:B------:R-:W-:Y:S05]  /*46e0*/  BSYNC B1 ;  /* 0x0000000000017941 */ /* 0x000fea0003800000 */
.L_x_4605:
        /* <DEDUP_REMOVED lines=10> */
.L_x_4608:
[----:B------:R-:W-:Y:S05]  /*4790*/  BSYNC B1 ;  /* 0x0000000000017941 */ /* 0x000fea0003800000 */
.L_x_4607:
        /* <DEDUP_REMOVED lines=13> */
.L_x_4610:
[----:B------:R-:W-:Y:S05]  /*4870*/  BSYNC B1 ;  /* 0x0000000000017941 */ /* 0x000fea0003800000 */
.L_x_4609:
        /* <DEDUP_REMOVED lines=10> */
.L_x_4612:
[----:B------:R-:W-:Y:S05]  /*4920*/  BSYNC B1 ;  /* 0x0000000000017941 */ /* 0x000fea0003800000 */
.L_x_4611:
        /* <DEDUP_REMOVED lines=13> */
.L_x_4614:
[----:B------:R-:W-:Y:S05]  /*4a00*/  BSYNC B1 ;  /* 0x0000000000017941 */ /* 0x000fea0003800000 */
.L_x_4613:
        /* <DEDUP_REMOVED lines=10> */
.L_x_4616:
[----:B------:R-:W-:Y:S05]  /*4ab0*/  BSYNC B1 ;  /* 0x0000000000017941 */ /* 0x000fea0003800000 */
.L_x_4615:
        /* <DEDUP_REMOVED lines=9> */
[----:B------:R-:W-:-:S02]  /*4b50*/  SEL R175, R188, R175, P1 ;  /* 0x000000afbcaf7207 */ /* 0x000fc40000800000 */
[----:B------:R-:W-:Y:S02]  /*4b60*/  SEL R177, R180, R177, P1 ;  /* 0x000000b1b4b17207 */ /* 0x000fe40000800000 */
        /* <DEDUP_REMOVED lines=18> */
.L_x_4618:
[----:B------:R-:W-:Y:S05]  /*4c90*/  BSYNC B1 ;  /* 0x0000000000017941 */ /* 0x000fea0003800000 */
.L_x_4617:
[----:B------:R2:W-:Y:S02]  /*4ca0*/  @P6 STG.E.128 [R180.64], R168 ;  /* 0x000000a8b4006986 */ /* 0x0005e4000c101d04 */
.L_x_4584:
[----:B------:R-:W-:Y:S05]  /*4cb0*/  BSYNC B0 ;  /* 0x0000000000007941 */ /* 0x000fea0003800000 */
.L_x_4583:
[----:B------:R-:W-:Y:S02]  /*4cc0*/  IADD3 R4, R4, c[0x0][0x160], RZ ;  /* 0x0000580004047a10 */ /* 0x000fe40007ffe0ff */
[----:B------:R-:W-:Y:S02]  /*4cd0*/  LOP3.LUT P1, RZ, R3, 0xff, RZ, 0xc0, !PT ;  /* 0x000000ff03ff7812 */ /* 0x000fe4000782c0ff */
[----:B------:R-:W-:Y:S02]  /*4ce0*/  ISETP.GE.AND P0, PT, R4, c[0x0][0x164], PT ;  /* 0x0000590004007a0c */ /* 0x000fe40003f06270 */
[----:B------:R-:W-:-:S11]  /*4cf0*/  SEL R3, RZ, 0x1, P1 ;  /* 0x00000001ff037807 */ /* 0x000fd60000800000 */
[----:B012--5:R-:W-:Y:S01]  /*4d00*/  @P0 CALL.REL.NOINC `(.L_x_4497) ;  /* 0x0000001000000944 */ /* 0x027fe20003c00000 */
[----:B------:R-:W-:Y:S05]  /*4d10*/  BRA `(.L_x_4619) ;  /* 0xffffb7c000007947 */ /* 0x000fea000383ffff */
.L_x_4497:
        /* <DEDUP_REMOVED lines=19> */
.L_x_4621:
[----:B------:R-:W-:Y:S05]  /*4e50*/  BSYNC B0 ;  /* 0x0000000000007941 */ /* 0x000fea0003800000 */
.L_x_4620:
        /* <DEDUP_REMOVED lines=13> */
.L_x_4623:
[----:B------:R-:W-:Y:S05]  /*4f30*/  BSYNC B0 ;  /* 0x0000000000007941 */ /* 0x000fea0003800000 */
.L_x_4622:
        /* <DEDUP_REMOVED lines=12> */
.L_x_4509:
[----:B------:R-:W-:Y:S01]  /*5000*/  HFMA2.MMA R189, -RZ, RZ, 0, 9.5367431640625e-07 ;  /* 0x00000010ffbd7435 */ /* 0x000fe200000001ff */
[----:B------:R-:W-:Y:S01]  /*5010*/  MOV R184, R224 ;  /* 0x000000e000b87202 */ /* 0x000fe20000000f00 */
[----:B------:R-:W-:Y:S01]  /*5020*/  IMAD.MOV.U32 R186, RZ, RZ, 0x1f ;  /* 0x0000001fffba7424 */ /* 0x000fe200078e00ff */
[----:B------:R-:W-:-:S02]  /*5030*/  MOV R191, 0xffffffff ;  /* 0xffffffff00bf7802 */ /* 0x000fc40000000f00 */
[----:B--2---:R-:W-:Y:S02]  /*5040*/  MOV R180, 0x5060 ;  /* 0x0000506000b47802 */ /* 0x004fe40000000f00 */
[----:B01-3-5:R-:W-:Y:S05]  /*5050*/  CALL.REL.NOINC `($__internal_97_$__cuda_sm70_shflsync_down_p) ;  /* 0x0000046000007944 */ /* 0x02bfea0003c00000 */
[----:B-1----:R-:W-:Y:S01]  /*5060*/  MOV R183, R184 ;  /* 0x000000b800b77202 */ /* 0x002fe20000000f00 */
[----:B0-----:R-:W-:Y:S05]  /*5070*/  BRA `(.L_x_4624) ;  /* 0xffffc95000007947 */ /* 0x001fea000383ffff */
.L_x_4510:
[----:B------:R-:W-:Y:S01]  /*5080*/  HFMA2.MMA R189, -RZ, RZ, 0, 9.5367431640625e-07 ;  /* 0x00000010ffbd7435 */ /* 0x000fe200000001ff */
[----:B------:R-:W-:Y:S01]  /*5090*/  IMAD.MOV.U32 R184, RZ, RZ, R195 ;  /* 0x000000ffffb87224 */ /* 0x000fe200078e00c3 */
[----:B------:R-:W-:Y:S01]  /*50a0*/  MOV R186, 0x1f ;  /* 0x0000001f00ba7802 */ /* 0x000fe20000000f00 */
[----:B------:R-:W-:Y:S01]  /*50b0*/  IMAD.MOV.U32 R191, RZ, RZ, -0x1 ;  /* 0xffffffffffbf7424 */ /* 0x000fe200078e00ff */
[----:B--2---:R-:W-:Y:S02]  /*50c0*/  MOV R180, 0x50e0 ;  /* 0x000050e000b47802 */ /* 0x004fe40000000f00 */
[----:B01-345:R-:W-:Y:S05]  /*50d0*/  CALL.REL.NOINC `($__internal_97_$__cuda_sm70_shflsync_down_p) ;  /* 0x000003e000007944 */ /* 0x03bfea0003c00000 */
[----:B------:R-:W-:Y:S01]  /*50e0*/  FADD.FTZ R224, R183, R224 ;  /* 0x000000e0b7e07221 */ /* 0x000fe20000010000 */
[----:B0-----:R-:W-:Y:S01]  /*50f0*/  HFMA2.MMA R189, -RZ, RZ, 0, 4.76837158203125e-07 ;  /* 0x00000008ffbd7435 */ /* 0x001fe200000001ff */
[----:B-1----:R-:W-:Y:S01]  /*5100*/  FADD.FTZ R195, R195, R184 ;  /* 0x000000b8c3c37221 */ /* 0x002fe20000010000 */
[----:B------:R-:W-:Y:S01]  /*5110*/  MOV R186, 0x1f ;  /* 0x0000001f00ba7802 */ /* 0x000fe20000000f00 */
[----:B------:R-:W-:Y:S01]  /*5120*/  IMAD.MOV.U32 R191, RZ, RZ, -0x1 ;  /* 0xffffffffffbf7424 */ /* 0x000fe200078e00ff */
[----:B------:R-:W-:-:S02]  /*5130*/  MOV R184, R224 ;  /* 0x000000e000b87202 */ /* 0x000fc40000000f00 */
[----:B------:R-:W-:Y:S02]  /*5140*/  MOV R180, 0x5160 ;  /* 0x0000516000b47802 */ /* 0x000fe40000000f00 */
[----:B------:R-:W-:Y:S05]  /*5150*/  CALL.REL.NOINC `($__internal_97_$__cuda_sm70_shflsync_down_p) ;  /* 0x0000036000007944 */ /* 0x000fea0003c00000 */
[----:B0-----:R-:W-:Y:S01]  /*5160*/  HFMA2.MMA R189, -RZ, RZ, 0, 4.76837158203125e-07 ;  /* 0x00000008ffbd7435 */ /* 0x001fe200000001ff */
[----:B-1----:R-:W-:Y:S01]  /*5170*/  MOV R183, R184 ;  /* 0x000000b800b77202 */ /* 0x002fe20000000f00 */
[----:B------:R-:W-:Y:S01]  /*5180*/  IMAD.MOV.U32 R184, RZ, RZ, R195 ;  /* 0x000000ffffb87224 */ /* 0x000fe200078e00c3 */
[----:B------:R-:W-:Y:S01]  /*5190*/  MOV R186, 0x1f ;  /* 0x0000001f00ba7802 */ /* 0x000fe20000000f00 */
[----:B------:R-:W-:Y:S01]  /*51a0*/  IMAD.MOV.U32 R191, RZ, RZ, -0x1 ;  /* 0xffffffffffbf7424 */ /* 0x000fe200078e00ff */
[----:B------:R-:W-:Y:S02]  /*51b0*/  MOV R180, 0x51d0 ;  /* 0x000051d000b47802 */ /* 0x000fe40000000f00 */
[----:B------:R-:W-:Y:S05]  /*51c0*/  CALL.REL.NOINC `($__internal_97_$__cuda_sm70_shflsync_down_p) ;  /* 0x000002f000007944 */ /* 0x000fea0003c00000 */
[----:B------:R-:W-:Y:S01]  /*51d0*/  FADD.FTZ R224, R183, R224 ;  /* 0x000000e0b7e07221 */ /* 0x000fe20000010000 */
[----:B0-----:R-:W-:Y:S01]  /*51e0*/  HFMA2.MMA R189, -RZ, RZ, 0, 2.384185791015625e-07 ;  /* 0x00000004ffbd7435 */ /* 0x001fe200000001ff */
[----:B-1----:R-:W-:Y:S01]  /*51f0*/  FADD.FTZ R195, R195, R184 ;  /* 0x000000b8c3c37221 */ /* 0x002fe20000010000 */
[----:B------:R-:W-:Y:S01]  /*5200*/  MOV R186, 0x1f ;  /* 0x0000001f00ba7802 */ /* 0x000fe20000000f00 */
[----:B------:R-:W-:Y:S01]  /*5210*/  IMAD.MOV.U32 R191, RZ, RZ, -0x1 ;  /* 0xffffffffffbf7424 */ /* 0x000fe200078e00ff */
[----:B------:R-:W-:-:S02]  /*5220*/  MOV R184, R224 ;  /* 0x000000e000b87202 */ /* 0x000fc40000000f00 */
[----:B------:R-:W-:Y:S02]  /*5230*/  MOV R180, 0x5250 ;  /* 0x0000525000b47802 */ /* 0x000fe40000000f00 */
[----:B------:R-:W-:Y:S05]  /*5240*/  CALL.REL.NOINC `($__internal_97_$__cuda_sm70_shflsync_down_p) ;  /* 0x0000027000007944 */ /* 0x000fea0003c00000 */
[----:B0-----:R-:W-:Y:S01]  /*5250*/  HFMA2.MMA R189, -RZ, RZ, 0, 2.384185791015625e-07 ;  /* 0x00000004ffbd7435 */ /* 0x001fe200000001ff */
[----:B-1----:R-:W-:Y:S01]  /*5260*/  MOV R183, R184 ;  /* 0x000000b800b77202 */ /* 0x002fe20000000f00 */
[----:B------:R-:W-:Y:S01]  /*5270*/  IMAD.MOV.U32 R184, RZ, RZ, R195 ;  /* 0x000000ffffb87224 */ /* 0x000fe200078e00c3 */
[----:B------:R-:W-:Y:S01]  /*5280*/  MOV R186, 0x1f ;  /* 0x0000001f00ba7802 */ /* 0x000fe20000000f00 */
[----:B------:R-:W-:Y:S01]  /*5290*/  IMAD.MOV.U32 R191, RZ, RZ, -0x1 ;  /* 0xffffffffffbf7424 */ /* 0x000fe200078e00ff */
[----:B------:R-:W-:Y:S02]  /*52a0*/  MOV R180, 0x52c0 ;  /* 0x000052c000b47802 */ /* 0x000fe40000000f00 */
[----:B------:R-:W-:Y:S05]  /*52b0*/  CALL.REL.NOINC `($__internal_97_$__cuda_sm70_shflsync_down_p) ;  /* 0x0000020000007944 */ /* 0x000fea0003c00000 */
[----:B------:R-:W-:Y:S01]  /*52c0*/  FADD.FTZ R224, R183, R224 ;  /* 0x000000e0b7e07221 */ /* 0x000fe20000010000 */
[----:B0-----:R-:W-:Y:S01]  /*52d0*/  HFMA2.MMA R189, -RZ, RZ, 0, 1.1920928955078125e-07 ;  /* 0x00000002ffbd7435 */ /* 0x001fe200000001ff */
[----:B-1----:R-:W-:Y:S01]  /*52e0*/  FADD.FTZ R187, R195, R184 ;  /* 0x000000b8c3bb7221 */ /* 0x002fe20000010000 */
[----:B------:R-:W-:Y:S01]  /*52f0*/  MOV R186, 0x1f ;  /* 0x0000001f00ba7802 */ /* 0x000fe20000000f00 */
[----:B------:R-:W-:Y:S01]  /*5300*/  IMAD.MOV.U32 R191, RZ, RZ, -0x1 ;  /* 0xffffffffffbf7424 */ /* 0x000fe200078e00ff */
[----:B------:R-:W-:-:S02]  /*5310*/  MOV R184, R224 ;  /* 0x000000e000b87202 */ /* 0x000fc40000000f00 */
[----:B------:R-:W-:Y:S02]  /*5320*/  MOV R180, 0x5340 ;  /* 0x0000534000b47802 */ /* 0x000fe40000000f00 */
[----:B------:R-:W-:Y:S05]  /*5330*/  CALL.REL.NOINC `($__internal_97_$__cuda_sm70_shflsync_down_p) ;  /* 0x0000018000007944 */ /* 0x000fea0003c00000 */
[----:B0-----:R-:W-:Y:S01]  /*5340*/  HFMA2.MMA R189, -RZ, RZ, 0, 1.1920928955078125e-07 ;  /* 0x00000002ffbd7435 */ /* 0x001fe200000001ff */
[----:B-1----:R-:W-:Y:S01]  /*5350*/  MOV R183, R184 ;  /* 0x000000b800b77202 */ /* 0x002fe20000000f00 */
[----:B------:R-:W-:Y:S01]  /*5360*/  IMAD.MOV.U32 R184, RZ, RZ, R187 ;  /* 0x000000ffffb87224 */ /* 0x000fe200078e00bb */
[----:B------:R-:W-:Y:S01]  /*5370*/  MOV R186, 0x1f ;  /* 0x0000001f00ba7802 */ /* 0x000fe20000000f00 */
[----:B------:R-:W-:Y:S01]  /*5380*/  IMAD.MOV.U32 R191, RZ, RZ, -0x1 ;  /* 0xffffffffffbf7424 */ /* 0x000fe200078e00ff */
[----:B------:R-:W-:Y:S02]  /*5390*/  MOV R180, 0x53b0 ;  /* 0x000053b000b47802 */ /* 0x000fe40000000f00 */
[----:B------:R-:W-:Y:S05]  /*53a0*/  CALL.REL.NOINC `($__internal_97_$__cuda_sm70_shflsync_down_p) ;  /* 0x0000011000007944 */ /* 0x000fea0003c00000 */
[----:B------:R-:W-:Y:S01]  /*53b0*/  FADD.FTZ R185, R183, R224 ;  /* 0x000000e0b7b97221 */ /* 0x000fe20000010000 */
[----:B0-----:R-:W-:Y:S01]  /*53c0*/  HFMA2.MMA R189, -RZ, RZ, 0, 5.9604644775390625e-08 ;  /* 0x00000001ffbd7435 */ /* 0x001fe200000001ff */
[----:B-1----:R-:W-:Y:S01]  /*53d0*/  FADD.FTZ R187, R187, R184 ;  /* 0x000000b8bbbb7221 */ /* 0x002fe20000010000 */
[----:B------:R-:W-:Y:S01]  /*53e0*/  MOV R186, 0x1f ;  /* 0x0000001f00ba7802 */ /* 0x000fe20000000f00 */
[----:B------:R-:W-:Y:S01]  /*53f0*/  IMAD.MOV.U32 R191, RZ, RZ, -0x1 ;  /* 0xffffffffffbf7424 */ /* 0x000fe200078e00ff */
[----:B------:R-:W-:-:S02]  /*5400*/  MOV R184, R185 ;  /* 0x000000b900b87202 */ /* 0x000fc40000000f00 */
[----:B------:R-:W-:Y:S02]  /*5410*/  MOV R180, 0x5430 ;  /* 0x0000543000b47802 */ /* 0x000fe40000000f00 */
[----:B------:R-:W-:Y:S05]  /*5420*/  CALL.REL.NOINC `($__internal_97_$__cuda_sm70_shflsync_down_p) ;  /* 0x0000009000007944 */ /* 0x000fea0003c00000 */
[----:B0-----:R-:W-:Y:S01]  /*5430*/  HFMA2.MMA R189, -RZ, RZ, 0, 5.9604644775390625e-08 ;  /* 0x00000001ffbd7435 */ /* 0x001fe200000001ff */
[----:B-1----:R-:W-:Y:S01]  /*5440*/  MOV R224, R184 ;  /* 0x000000b800e07202 */ /* 0x002fe20000000f00 */
[----:B------:R-:W-:Y:S01]  /*5450*/  IMAD.MOV.U32 R184, RZ, RZ, R187 ;  /* 0x000000ffffb87224 */ /* 0x000fe200078e00bb */
[----:B------:R-:W-:Y:S01]  /*5460*/  MOV R186, 0x1f ;  /* 0x0000001f00ba7802 */ /* 0x000fe20000000f00 */
[----:B------:R-:W-:Y:S01]  /*5470*/  IMAD.MOV.U32 R191, RZ, RZ, -0x1 ;  /* 0xffffffffffbf7424 */ /* 0x000fe200078e00ff */
[----:B------:R-:W-:Y:S02]  /*5480*/  MOV R180, 0x54a0 ;  /* 0x000054a000b47802 */ /* 0x000fe40000000f00 */
[----:B------:R-:W-:Y:S05]  /*5490*/  CALL.REL.NOINC `($__internal_97_$__cuda_sm70_shflsync_down_p) ;  /* 0x0000002000007944 */ /* 0x000fea0003c00000 */
[----:B-1----:R-:W-:Y:S01]  /*54a0*/  MOV R180, R184 ;  /* 0x000000b800b47202 */ /* 0x002fe20000000f00 */
[----:B0-----:R-:W-:Y:S05]  /*54b0*/  BRA `(.L_x_4625) ;  /* 0xffffc63000007947 */ /* 0x001fea000383ffff */
        .weak           $__internal_97_$__cuda_sm70_shflsync_down_p
        .type           $__internal_97_$__cuda_sm70_shflsync_down_p,@function
        .size           $__internal_97_$__cuda_sm70_shflsync_down_p,(.L_x_9351 - $__internal_97_$__cuda_sm70_shflsync_down_p)
$__internal_97_$__cuda_sm70_shflsync_down_p:
[----:B------:R-:W-:Y:S01]  /*54c0*/  HFMA2.MMA R181, -RZ, RZ, 0, 0 ;  /* 0x00000000ffb57435 */ /* 0x000fe200000001ff */
[----:B------:R-:W-:Y:S04]  /*54d0*/  WARPSYNC R191 ;  /* 0x000000bf00007348 */ /* 0x000fe80003800000 */
[----:B------:R0:W1:Y:S01]  /*54e0*/  SHFL.DOWN PT, R184, R184, R189, R186 ;  /* 0x080000bdb8b87389 */ /* 0x00006200000e00ba */
[----:B------:R-:W-:Y:S05]  /*54f0*/  RET.REL.NODEC R180 `(_ZN10layer_norm13ln_bwd_kernelINS_13Kernel_traitsIf13__nv_bfloat16fS2_fjLj6144ELj1ELj1ELj8ELj16ENS_18Kernel_traits_baseILj6144EfS2_fS2_fjLj256EEEEELb1ELb1ELb1ELb0EEEvNS_9BwdParamsE) ;  /* 0xffffab00b4007950 */ /* 0x000fea0003c3ffff */
.L_x_4626:
        /* <DEDUP_REMOVED lines=16> */
.L_x_9351:


//--------------------- .text._ZN10layer_norm22ln_bwd_finalize_kernelINS_22Kernel_traits_finalizeILj6144Ef13__nv_bfloat16fS2_fjLb1ELj1024ELj4ENS_18Kernel_traits_baseILj6144EfS2_fS2_fjLj1024EEEEELb1ELb1EEEvNS_9BwdParamsE --------------------------
	.section	.text._ZN10layer_norm22ln_bwd_finalize_kernelINS_22Kernel_traits_finalizeILj6144Ef13__nv_bfloat16fS2_fjLb1ELj1024ELj4ENS_18Kernel_traits_baseILj6144EfS2_fS2_fjLj1024EEEEELb1ELb1EEEvNS_9BwdParamsE,"ax",@progbits
	.sectioninfo	@"SHI_REGISTERS=32"
	.align	128
        .global         _ZN10layer_norm22ln_bwd_finalize_kernelINS_22Kernel_traits_finalizeILj6144Ef13__nv_bfloat16fS2_fjLb1ELj1024ELj4ENS_18Kernel_traits_baseILj6144EfS2_fS2_fjLj1024EEEEELb1ELb1EEEvNS_9BwdParamsE
        .type           _ZN10layer_norm22ln_bwd_finalize_kernelINS_22Kernel_traits_finalizeILj6144Ef13__nv_bfloat16fS2_fjLb1ELj1024ELj4ENS_18Kernel_traits_baseILj6144EfS2_fS2_fjLj1024EEEEELb1ELb1EEEvNS_9BwdParamsE,@function
        .size           _ZN10layer_norm22ln_bwd_finalize_kernelINS_22Kernel_traits_finalizeILj6144Ef13__nv_bfloat16fS2_fjLb1ELj1024ELj4ENS_18Kernel_traits_baseILj6144EfS2_fS2_fjLj1024EEEEELb1ELb1EEEvNS_9BwdParamsE,(.L_x_9352 - _ZN10layer_norm22ln_bwd_finalize_kernelINS_22Kernel_traits_finalizeILj6144Ef13__nv_bfloat16fS2_fjLb1ELj1024ELj4ENS_18Kernel_traits_baseILj6144EfS2_fS2_fjLj1024EEEEELb1ELb1EEEvNS_9BwdParamsE)
        .other          _ZN10layer_norm22ln_bwd_finalize_kernelINS_22Kernel_traits_finalizeILj6144Ef13__nv_bfloat16fS2_fjLb1ELj1024ELj4ENS_18Kernel_traits_baseILj6144EfS2_fS2_fjLj1024EEEEELb1ELb1EEEvNS_9BwdParamsE,@"STO_CUDA_ENTRY STV_DEFAULT"
_ZN10layer_norm22ln_bwd_finalize_kernelINS_22Kernel_traits_finalizeILj6144Ef13__nv_bfloat16fS2_fjLb1ELj1024ELj4ENS_18Kernel_traits_baseILj6144EfS2_fS2_fjLj1024EEEEELb1ELb1EEEvNS_9BwdParamsE:
.text._ZN10layer_norm22ln_bwd_finalize_kernelINS_22Kernel_traits_finalizeILj6144Ef13__nv_bfloat16fS2_fjLb1ELj1024ELj4ENS_18Kernel_traits_baseILj6144EfS2_fS2_fjLj1024EEEEELb1ELb1EEEvNS_9BwdParamsE:
        /* <DEDUP_REMOVED lines=19> */
.L_x_4639:
        /* <DEDUP_REMOVED lines=32> */
.L_x_4631:
        /* <DEDUP_REMOVED lines=47> */
.L_x_4630:
[----:B------:R-:W-:Y:S05]  /*0620*/  BSYNC B1 ;  /* 0x0000000000017941 */ /* 0x000fea0003800000 */
.L_x_4629:
        /* <DEDUP_REMOVED lines=29> */
.L_x_4633:
[----:B------:R-:W-:Y:S05]  /*0800*/  BSYNC B1 ;  /* 0x0000000000017941 */ /* 0x000fea0003800000 */
.L_x_4632:
        /* <DEDUP_REMOVED lines=13> */
.L_x_4628:
[----:B------:R-:W-:Y:S05]  /*08e0*/  BSYNC B0 ;  /* 0x0000000000007941 */ /* 0x000fea0003800000 */
.L_x_4627:
        /* <DEDUP_REMOVED lines=12> */
.L_x_4640:
        /* <DEDUP_REMOVED lines=27> */
.L_x_4641:
        /* <DEDUP_REMOVED lines=9> */
.L_x_4634:
        /* <DEDUP_REMOVED lines=16> */
.L_x_4638:
[----:B------:R-:W-:Y:S05]  /*0cf0*/  BSYNC B0 ;  /* 0x0000000000007941 */ /* 0x000fea0003800000 */
.L_x_4637:
[C---:B------:R-:W-:Y:S02]  /*0d00*/  ISETP.GT.U32.AND P1, PT, R4.reuse, -0x1801, PT ;  /* 0xffffe7ff0400780c */ /* 0x040fe40003f24070 */
[----:B------:R-:W-:-:S02]  /*0d10*/  IADD3 R4, R4, 0x1800, RZ ;  /* 0x0000180004047810 */ /* 0x000fc40007ffe0ff */
[----:B------:R-:W-:-:S09]  /*0d20*/  IADD3 R5, R5, 0xc00, RZ ;  /* 0x00000c0005057810 */ /* 0x000fd20007ffe0ff */
[----:B012---:R-:W-:Y:S05]  /*0d30*/  @P1 BRA `(.L_x_4639) ;  /* 0xfffff3f000001947 */ /* 0x007fea000383ffff */
[----:B------:R-:W-:Y:S05]  /*0d40*/  EXIT ;  /* 0x000000000000794d */ /* 0x000fea0003800000 */
.L_x_4635:
[----:B------:R-:W-:Y:S01]  /*0d50*/  HFMA2.MMA R14, -RZ, RZ, 0, 1.847743988037109375e-06 ;  /* 0x0000001fff0e7435 */ /* 0x000fe200000001ff */
[----:B---3--:R-:W-:Y:S01]  /*0d60*/  IMAD.MOV.U32 R18, RZ, RZ, R10 ;  /* 0x000000ffff127224 */ /* 0x008fe200078e000a */
[----:B------:R-:W-:Y:S01]  /*0d70*/  MOV R17, 0x1 ;  /* 0x0000000100117802 */ /* 0x000fe20000000f00 */
[----:B------:R-:W-:Y:S01]  /*0d80*/  IMAD.MOV.U32 R19, RZ, RZ, -0x1 ;  /* 0xffffffffff137424 */ /* 0x000fe200078e00ff */
[----:B------:R-:W-:Y:S02]  /*0d90*/  MOV R8, 0xdb0 ;  /* 0x00000db000087802 */ /* 0x000fe40000000f00 */
[----:B012---:R-:W-:Y:S05]  /*0da0*/  CALL.REL.NOINC `($__internal_98_$__cuda_sm70_shflsync_bfly_p) ;  /* 0x0000059000007944 */ /* 0x007fea0003c00000 */
[----:B01----:R-:W-:Y:S05]  /*0db0*/  BRA `(.L_x_4640) ;  /* 0xfffffbf000007947 */ /* 0x003fea000383ffff */
.L_x_4636:
[----:B------:R-:W-:Y:S01]  /*0dc0*/  HFMA2.MMA R14, -RZ, RZ, 0, 1.847743988037109375e-06 ;  /* 0x0000001fff0e7435 */ /* 0x000fe200000001ff */
[----:B------:R-:W-:Y:S01]  /*0dd0*/  MOV R17, 0x2 ;  /* 0x0000000200117802 */ /* 0x000fe20000000f00 */
[----:B------:R-:W-:Y:S01]  /*0de0*/  IMAD.MOV.U32 R19, RZ, RZ, -0x1 ;  /* 0xffffffffff137424 */ /* 0x000fe200078e00ff */
[----:B------:R-:W-:-:S03]  /*0df0*/  MOV R8, 0xe10 ;  /* 0x00000e1000087802 */ /* 0x000fc60000000f00 */
[----:B0123--:R-:W-:Y:S05]  /*0e00*/  CALL.REL.NOINC `($__internal_98_$__cuda_sm70_shflsync_bfly_p) ;  /* 0x0000053000007944 */ /* 0x00ffea0003c00000 */
[----:B01----:R-:W-:Y:S01]  /*0e10*/  FADD.FTZ R18, R18, R14 ;  /* 0x0000000e12127221 */ /* 0x003fe20000010000 */
[----:B------:R-:W-:Y:S01]  /*0e20*/  HFMA2.MMA R14, -RZ, RZ, 0, 1.847743988037109375e-06 ;  /* 0x0000001fff0e7435 */ /* 0x000fe200000001ff */
[----:B------:R-:W-:Y:S01]  /*0e30*/  MOV R17, 0x4 ;  /* 0x0000000400117802 */ /* 0x000fe20000000f00 */
[----:B------:R-:W-:Y:S01]  /*0e40*/  IMAD.MOV.U32 R19, RZ, RZ, -0x1 ;  /* 0xffffffffff137424 */ /* 0x000fe200078e00ff */
[----:B------:R-:W-:-:S03]  /*0e50*/  MOV R8, 0xe70 ;  /* 0x00000e7000087802 */ /* 0x000fc60000000f00 */
[----:B------:R-:W-:Y:S05]  /*0e60*/  CALL.REL.NOINC `($__internal_98_$__cuda_sm70_shflsync_bfly_p) ;  /* 0x000004d000007944 */ /* 0x000fea0003c00000 */
[----:B01----:R-:W-:Y:S01]  /*0e70*/  FADD.FTZ R18, R18, R14 ;  /* 0x0000000e12127221 */ /* 0x003fe20000010000 */
[----:B------:R-:W-:Y:S01]  /*0e80*/  HFMA2.MMA R14, -RZ, RZ, 0, 1.847743988037109375e-06 ;  /* 0x0000001fff0e7435 */ /* 0x000fe200000001ff */
[----:B------:R-:W-:-:S02]  /*0e90*/  MOV R17, 0x8 ;  /* 0x0000000800117802 */ /* 0x000fc40000000f00 */
[----:B------:R-:W-:Y:S02]  /*0ea0*/  MOV R19, 0xffffffff ;  /* 0xffffffff00137802 */ /* 0x000fe40000000f00 */
[----:B------:R-:W-:Y:S02]  /*0eb0*/  MOV R8, 0xed0 ;  /* 0x00000ed000087802 */ /* 0x000fe40000000f00 */
[----:B------:R-:W-:Y:S05]  /*0ec0*/  CALL.REL.NOINC `($__internal_98_$__cuda_sm70_shflsync_bfly_p) ;  /* 0x0000047000007944 */ /* 0x000fea0003c00000 */
[----:B-1----:R-:W-:Y:S01]  /*0ed0*/  FADD.FTZ R10, R18, R14 ;  /* 0x0000000e120a7221 */ /* 0x002fe20000010000 */
[----:B------:R-:W-:Y:S01]  /*0ee0*/  HFMA2.MMA R14, -RZ, RZ, 0, 1.847743988037109375e-06 ;  /* 0x0000001fff0e7435 */ /* 0x000fe200000001ff */
[----:B0-----:R-:W-:Y:S01]  /*0ef0*/  IMAD.MOV.U32 R17, RZ, RZ, 0x10 ;  /* 0x00000010ff117424 */ /* 0x001fe200078e00ff */
[----:B------:R-:W-:Y:S02]  /*0f00*/  MOV R19, 0xffffffff ;  /* 0xffffffff00137802 */ /* 0x000fe40000000f00 */
[----:B------:R-:W-:Y:S02]  /*0f10*/  MOV R18, R10 ;  /* 0x0000000a00127202 */ /* 0x000fe40000000f00 */
[----:B------:R-:W-:Y:S02]  /*0f20*/  MOV R8, 0xf40 ;  /* 0x00000f4000087802 */ /* 0x000fe40000000f00 */
[----:B------:R-:W-:Y:S05]  /*0f30*/  CALL.REL.NOINC `($__internal_98_$__cuda_sm70_shflsync_bfly_p) ;  /* 0x0000040000007944 */ /* 0x000fea0003c00000 */
[----:B0-----:R-:W-:Y:S01]  /*0f40*/  HFMA2.MMA R17, -RZ, RZ, 0, 5.9604644775390625e-08 ;  /* 0x00000001ff117435 */ /* 0x001fe200000001ff */
[----:B-1----:R-:W-:Y:S01]  /*0f50*/  IMAD.MOV.U32 R13, RZ, RZ, R14 ;  /* 0x000000ffff0d7224 */ /* 0x002fe200078e000e */
[----:B------:R-:W-:Y:S01]  /*0f60*/  MOV R18, R15 ;  /* 0x0000000f00127202 */ /* 0x000fe20000000f00 */
[----:B------:R-:W-:Y:S01]  /*0f70*/  IMAD.MOV.U32 R19, RZ, RZ, -0x1 ;  /* 0xffffffffff137424 */ /* 0x000fe200078e00ff */
[----:B------:R-:W-:-:S02]  /*0f80*/  MOV R14, 0x1f ;  /* 0x0000001f000e7802 */ /* 0x000fc40000000f00 */
[----:B------:R-:W-:Y:S02]  /*0f90*/  MOV R8, 0xfb0 ;  /* 0x00000fb000087802 */ /* 0x000fe40000000f00 */
[----:B------:R-:W-:Y:S05]  /*0fa0*/  CALL.REL.NOINC `($__internal_98_$__cuda_sm70_shflsync_bfly_p) ;  /* 0x0000039000007944 */ /* 0x000fea0003c00000 */
[----:B0-----:R-:W-:Y:S01]  /*0fb0*/  HFMA2.MMA R17, -RZ, RZ, 0, 1.1920928955078125e-07 ;  /* 0x00000002ff117435 */ /* 0x001fe200000001ff */
[----:B-1----:R-:W-:Y:S01]  /*0fc0*/  FADD.FTZ R18, R15, R14 ;  /* 0x0000000e0f127221 */ /* 0x002fe20000010000 */
[----:B------:R-:W-:Y:S02]  /*0fd0*/  MOV R14, 0x1f ;  /* 0x0000001f000e7802 */ /* 0x000fe40000000f00 */
[----:B------:R-:W-:Y:S02]  /*0fe0*/  MOV R19, 0xffffffff ;  /* 0xffffffff00137802 */ /* 0x000fe40000000f00 */
[----:B------:R-:W-:Y:S02]  /*0ff0*/  MOV R8, 0x1010 ;  /* 0x0000101000087802 */ /* 0x000fe40000000f00 */
[----:B------:R-:W-:Y:S05]  /*1000*/  CALL.REL.NOINC `($__internal_98_$__cuda_sm70_shflsync_bfly_p) ;  /* 0x0000033000007944 */ /* 0x000fea0003c00000 */
[----:B01----:R-:W-:Y:S01]  /*1010*/  FADD.FTZ R18, R18, R14 ;  /* 0x0000000e12127221 */ /* 0x003fe20000010000 */
[----:B------:R-:W-:Y:S01]  /*1020*/  HFMA2.MMA R14, -RZ, RZ, 0, 1.847743988037109375e-06 ;  /* 0x0000001fff0e7435 */ /* 0x000fe200000001ff */
[----:B------:R-:W-:Y:S01]  /*1030*/  IMAD.MOV.U32 R17, RZ, RZ, 0x4 ;  /* 0x00000004ff117424 */ /* 0x000fe200078e00ff */
[----:B------:R-:W-:Y:S02]  /*1040*/  MOV R19, 0xffffffff ;  /* 0xffffffff00137802 */ /* 0x000fe40000000f00 */
[----:B------:R-:W-:-:S02]  /*1050*/  MOV R8, 0x1070 ;  /* 0x0000107000087802 */ /* 0x000fc40000000f00 */
[----:B------:R-:W-:Y:S05]  /*1060*/  CALL.REL.NOINC `($__internal_98_$__cuda_sm70_shflsync_bfly_p) ;  /* 0x000002d000007944 */ /* 0x000fea0003c00000 */
[----:B0-----:R-:W-:Y:S01]  /*1070*/  HFMA2.MMA R17, -RZ, RZ, 0, 4.76837158203125e-07 ;  /* 0x00000008ff117435 */ /* 0x001fe200000001ff */
[----:B-1----:R-:W-:Y:S01]  /*1080*/  FADD.FTZ R18, R18, R14 ;  /* 0x0000000e12127221 */ /* 0x002fe20000010000 */
[----:B------:R-:W-:Y:S01]  /*1090*/  MOV R19, 0xffffffff ;  /* 0xffffffff00137802 */ /* 0x000fe20000000f00 */
[----:B------:R-:W-:Y:S01]  /*10a0*/  IMAD.MOV.U32 R14, RZ, RZ, 0x1f ;  /* 0x0000001fff0e7424 */ /* 0x000fe200078e00ff */
[----:B------:R-:W-:-:S02]  /*10b0*/  MOV R8, 0x10d0 ;  /* 0x000010d000087802 */ /* 0x000fc40000000f00 */
[----:B------:R-:W-:Y:S05]  /*10c0*/  CALL.REL.NOINC `($__internal_98_$__cuda_sm70_shflsync_bfly_p) ;  /* 0x0000027000007944 */ /* 0x000fea0003c00000 */
[----:B-1----:R-:W-:Y:S01]  /*10d0*/  FADD.FTZ R12, R18, R14 ;  /* 0x0000000e120c7221 */ /* 0x002fe20000010000 */
[----:B0-----:R-:W-:Y:S01]  /*10e0*/  HFMA2.MMA R17, -RZ, RZ, 0, 9.5367431640625e-07 ;  /* 0x00000010ff117435 */ /* 0x001fe200000001ff */
[----:B------:R-:W-:Y:S01]  /*10f0*/  MOV R14, 0x1f ;  /* 0x0000001f000e7802 */ /* 0x000fe20000000f00 */
[----:B------:R-:W-:Y:S01]  /*1100*/  IMAD.MOV.U32 R19, RZ, RZ, -0x1 ;  /* 0xffffffffff137424 */ /* 0x000fe200078e00ff */
[----:B------:R-:W-:-:S02]  /*1110*/  MOV R8, 0x1140 ;  /* 0x0000114000087802 */ /* 0x000fc40000000f00 */
[----:B------:R-:W-:Y:S02]  /*1120*/  MOV R18, R12 ;  /* 0x0000000c00127202 */ /* 0x000fe40000000f00 */
[----:B------:R-:W-:Y:S05]  /*1130*/  CALL.REL.NOINC `($__internal_98_$__cuda_sm70_shflsync_bfly_p) ;  /* 0x0000020000007944 */ /* 0x000fea0003c00000 */
[----:B-1----:R-:W-:Y:S01]  /*1140*/  MOV R15, R14 ;  /* 0x0000000e000f7202 */ /* 0x002fe20000000f00 */
[----:B------:R-:W-:Y:S01]  /*1150*/  HFMA2.MMA R14, -RZ, RZ, 0, 1.847743988037109375e-06 ;  /* 0x0000001fff0e7435 */ /* 0x000fe200000001ff */
[----:B0-----:R-:W-:Y:S01]  /*1160*/  MOV R18, R11 ;  /* 0x0000000b00127202 */ /* 0x001fe20000000f00 */
[----:B------:R-:W-:Y:S01]  /*1170*/  IMAD.MOV.U32 R17, RZ, RZ, 0x1 ;  /* 0x00000001ff117424 */ /* 0x000fe200078e00ff */
[----:B------:R-:W-:Y:S02]  /*1180*/  MOV R19, 0xffffffff ;  /* 0xffffffff00137802 */ /* 0x000fe40000000f00 */
[----:B------:R-:W-:Y:S02]  /*1190*/  MOV R8, 0x11b0 ;  /* 0x000011b000087802 */ /* 0x000fe40000000f00 */
[----:B------:R-:W-:Y:S05]  /*11a0*/  CALL.REL.NOINC `($__internal_98_$__cuda_sm70_shflsync_bfly_p) ;  /* 0x0000019000007944 */ /* 0x000fea0003c00000 */
[----:B0-----:R-:W-:Y:S01]  /*11b0*/  HFMA2.MMA R17, -RZ, RZ, 0, 1.1920928955078125e-07 ;  /* 0x00000002ff117435 */ /* 0x001fe200000001ff */
[----:B-1----:R-:W-:Y:S01]  /*11c0*/  FADD.FTZ R18, R11, R14 ;  /* 0x0000000e0b127221 */ /* 0x002fe20000010000 */
[----:B------:R-:W-:Y:S01]  /*11d0*/  MOV R19, 0xffffffff ;  /* 0xffffffff00137802 */ /* 0x000fe20000000f00 */
[----:B------:R-:W-:Y:S01]  /*11e0*/  IMAD.MOV.U32 R14, RZ, RZ, 0x1f ;  /* 0x0000001fff0e7424 */ /* 0x000fe200078e00ff */
[----:B------:R-:W-:-:S02]  /*11f0*/  MOV R8, 0x1210 ;  /* 0x0000121000087802 */ /* 0x000fc40000000f00 */
[----:B------:R-:W-:Y:S05]  /*1200*/  CALL.REL.NOINC `($__internal_98_$__cuda_sm70_shflsync_bfly_p) ;  /* 0x0000013000007944 */ /* 0x000fea0003c00000 */
[----:B0-----:R-:W-:Y:S01]  /*1210*/  HFMA2.MMA R17, -RZ, RZ, 0, 2.384185791015625e-07 ;  /* 0x00000004ff117435 */ /* 0x001fe200000001ff */
[----:B-1----:R-:W-:Y:S01]  /*1220*/  FADD.FTZ R18, R18, R14 ;  /* 0x0000000e12127221 */ /* 0x002fe20000010000 */
[----:B------:R-:W-:Y:S01]  /*1230*/  MOV R14, 0x1f ;  /* 0x0000001f000e7802 */ /* 0x000fe20000000f00 */
[----:B------:R-:W-:Y:S01]  /*1240*/  IMAD.MOV.U32 R19, RZ, RZ, -0x1 ;  /* 0xffffffffff137424 */ /* 0x000fe200078e00ff */
[----:B------:R-:W-:-:S02]  /*1250*/  MOV R8, 0x1270 ;  /* 0x0000127000087802 */ /* 0x000fc40000000f00 */
[----:B------:R-:W-:Y:S05]  /*1260*/  CALL.REL.NOINC `($__internal_98_$__cuda_sm70_shflsync_bfly_p) ;  /* 0x000000d000007944 */ /* 0x000fea0003c00000 */
[----:B0-----:R-:W-:Y:S01]  /*1270*/  HFMA2.MMA R17, -RZ, RZ, 0, 4.76837158203125e-07 ;  /* 0x00000008ff117435 */ /* 0x001fe200000001ff */
[----:B-1----:R-:W-:Y:S01]  /*1280*/  FADD.FTZ R18, R18, R14 ;  /* 0x0000000e12127221 */ /* 0x002fe20000010000 */
[----:B------:R-:W-:-:S02]  /*1290*/  MOV R14, 0x1f ;  /* 0x0000001f000e7802 */ /* 0x000fc40000000f00 */
[----:B------:R-:W-:Y:S02]  /*12a0*/  MOV R19, 0xffffffff ;  /* 0xffffffff00137802 */ /* 0x000fe40000000f00 */
[----:B------:R-:W-:Y:S02]  /*12b0*/  MOV R8, 0x12d0 ;  /* 0x000012d000087802 */ /* 0x000fe40000000f00 */
[----:B------:R-:W-:Y:S05]  /*12c0*/  CALL.REL.NOINC `($__internal_98_$__cuda_sm70_shflsync_bfly_p) ;  /* 0x0000007000007944 */ /* 0x000fea0003c00000 */
[----:B01----:R-:W-:Y:S01]  /*12d0*/  FADD.FTZ R18, R18, R14 ;  /* 0x0000000e12127221 */ /* 0x003fe20000010000 */
[----:B------:R-:W-:Y:S01]  /*12e0*/  HFMA2.MMA R14, -RZ, RZ, 0, 1.847743988037109375e-06 ;  /* 0x0000001fff0e7435 */ /* 0x000fe200000001ff */
[----:B------:R-:W-:Y:S01]  /*12f0*/  IMAD.MOV.U32 R17, RZ, RZ, 0x10 ;  /* 0x00000010ff117424 */ /* 0x000fe200078e00ff */
[----:B------:R-:W-:Y:S02]  /*1300*/  MOV R19, 0xffffffff ;  /* 0xffffffff00137802 */ /* 0x000fe40000000f00 */
[----:B------:R-:W-:Y:S02]  /*1310*/  MOV R8, 0x1330 ;  /* 0x0000133000087802 */ /* 0x000fe40000000f00 */
[----:B------:R-:W-:Y:S05]  /*1320*/  CALL.REL.NOINC `($__internal_98_$__cuda_sm70_shflsync_bfly_p) ;  /* 0x0000001000007944 */ /* 0x000fea0003c00000 */
[----:B01----:R-:W-:Y:S05]  /*1330*/  BRA `(.L_x_4641) ;  /* 0xfffff82000007947 */ /* 0x003fea000383ffff */
        .weak           $__internal_98_$__cuda_sm70_shflsync_bfly_p
        .type           $__internal_98_$__cuda_sm70_shflsync_bfly_p,@function
        .size           $__internal_98_$__cuda_sm70_shflsync_bfly_p,(.L_x_9352 - $__internal_98_$__cuda_sm70_shflsync_bfly_p)
$__internal_98_$__cuda_sm70_shflsync_bfly_p:
[----:B------:R-:W-:Y:S01]  /*1340*/  HFMA2.MMA R9, -RZ, RZ, 0, 0 ;  /* 0x00000000ff097435 */ /* 0x000fe200000001ff */
[----:B------:R-:W-:Y:S04]  /*1350*/  WARPSYNC R19 ;  /* 0x0000001300007348 */ /* 0x000fe80003800000 */
[----:B------:R0:W1:Y:S01]  /*1360*/  SHFL.BFLY PT, R14, R18, R17, R14 ;  /* 0x0c000011120e7389 */ /* 0x00006200000e000e */
[----:B------:R-:W-:Y:S05]  /*1370*/  RET.REL.NODEC R8 `(_ZN10layer_norm22ln_bwd_finalize_kernelINS_22Kernel_traits_finalizeILj6144Ef13__nv_bfloat16fS2_fjLb1ELj1024ELj4ENS_18Kernel_traits_baseILj6144EfS2_fS2_fjLj1024EEEEELb1ELb1EEEvNS_9BwdParamsE) ;  /* 0xffffec8008007950 */ /* 0x000fea0003c3ffff */
.L_x_4642:
        /* <DEDUP_REMOVED lines=16> */
.L_x_9352:


//--------------------- .text._ZN10layer_norm13ln_bwd_kernelINS_13Kernel_traitsIf13__nv_bfloat16fS2_fjLj6144ELj1ELj1ELj8ELj16ENS_18Kernel_traits_baseILj6144EfS2_fS2_fjLj256EEEEELb1ELb1ELb1ELb1EEEvNS_9BwdParamsE --------------------------
	.section	.text._ZN10layer_norm13ln_bwd_kernelINS_13Kernel_traitsIf13__nv_bfloat16fS2_fjLj6144ELj1ELj1ELj8ELj16ENS_18Kernel_traits_baseILj6144EfS2_fS2_fjLj256EEEEELb1ELb1ELb1ELb1EEEvNS_9BwdParamsE,"ax",@progbits
	.sectioninfo	@"SHI_REGISTERS=254"
	.align	128
        .global         _ZN10layer_norm13ln_bwd_kernelINS_13Kernel_traitsIf13__nv_bfloat16fS2_fjLj6144ELj1ELj1ELj8ELj16ENS_18Kernel_traits_baseILj6144EfS2_fS2_fjLj256EEEEELb1ELb1ELb1ELb1EEEvNS_9BwdParamsE
        .type           _ZN10layer_norm13ln_bwd_kernelINS_13Kernel_traitsIf13__nv_bfloat16fS2_fjLj6144ELj1ELj1ELj8ELj16ENS_18Kernel_traits_baseILj6144EfS2_fS2_fjLj256EEEEELb1ELb1ELb1ELb1EEEvNS_9BwdParamsE,@function
        .size           _ZN10layer_norm13ln_bwd_kernelINS_13Kernel_traitsIf13__nv_bfloat16fS2_fjLj6144ELj1ELj1ELj8ELj16ENS_18Kernel_traits_baseILj6144EfS2_fS2_fjLj256EEEEELb1ELb1ELb1ELb1EEEvNS_9BwdParamsE,(.L_x_9353 - _ZN10layer_norm13ln_bwd_kernelINS_13Kernel_traitsIf13__nv_bfloat16fS2_fjLj6144ELj1ELj1ELj8ELj16ENS_18Kernel_traits_baseILj6144EfS2_fS2_fjLj256EEEEELb1ELb1ELb1ELb1EEEvNS_9BwdParamsE)
        .other          _ZN10layer_norm13ln_bwd_kernelINS_13Kernel_traitsIf13__nv_bfloat16fS2_fjLj6144ELj1ELj1ELj8ELj16ENS_18Kernel_traits_baseILj6144EfS2_fS2_fjLj256EEEEELb1ELb1ELb1ELb1EEEvNS_9BwdParamsE,@"STO_CUDA_ENTRY STV_DEFAULT"
_ZN10layer_norm13ln_bwd_kernelINS_13Kernel_traitsIf13__nv_bfloat16fS2_fjLj6144ELj1ELj1ELj8ELj16ENS_18Kernel_traits_baseILj6144EfS2_fS2_fjLj256EEEEELb1ELb1ELb1ELb1EEEvNS_9BwdParamsE:
.text._ZN10layer_norm13ln_bwd_kernelINS_13Kernel_traitsIf13__nv_bfloat16fS2_fjLj6144ELj1ELj1ELj8ELj16ENS_18Kernel_traits_baseILj6144EfS2_fS2_fjLj256EEEEELb1ELb1ELb1ELb1EEEvNS_9BwdParamsE:
        /* <DEDUP_REMOVED lines=44> */
.L_x_4643:
[----:B------:R-:W-:-:S04]  /*02c0*/  SHF.L.U32 R0, R6, 0x5, RZ ;  /* 0x0000000506007819 */ /* 0x000fc800000006ff */
[----:B------:R-:W-:-:S04]  /*02d0*/  LOP3.LUT R0, R0, 0x1fe0, RZ, 0xc0, !PT ;  /* 0x00001fe000007812 */ /* 0x000fc800078ec0ff */
[C---:B------:R-:W-:Y:S01]  /*02e0*/  IADD3 R8, P1, R0.reuse, c[0x0][0x1c8], RZ ;  /* 0x0000720000087a10 */ /* 0x040fe20007f3e0ff */
[----:B------:R-:W0:Y:S01]  /*02f0*/  LDC.U8 R4, c[0x0][0x1f0] ;  /* 0x00007c00ff047b82 */ /* 0x000e220000000000 */
[----:B------:R-:W-:Y:S02]  /*0300*/  IADD3 R2, P0, R0, c[0x0][0x1b0], RZ ;  /* 0x00006c0000027a10 */ /* 0x000fe40007f1e0ff */
[----:B------:R-:W-:Y:S01]  /*0310*/  IADD3.X R9, RZ, c[0x0][0x1cc], RZ, P1, !PT ;  /* 0x00007300ff097a10 */ /* 0x000fe20000ffe4ff */
[----:B------:R-:W-:Y:S02]  /*0320*/  HFMA2.MMA R0, -RZ, RZ, 0, 5.9604644775390625e-08 ;  /* 0x00000001ff007435 */ /* 0x000fe400000001ff */
[----:B------:R-:W-:Y:S02]  /*0330*/  IMAD.X R3, RZ, RZ, c[0x0][0x1b4], P0 ;  /* 0x00006d00ff037624 */ /* 0x000fe400000e06ff */
        /* <DEDUP_REMOVED lines=49> */
.L_x_4750:
[----:B------:R-:W-:-:S04]  /*0650*/  IMAD.MOV.U32 R184, RZ, RZ, 0x4 ;  /* 0x00000004ffb87424 */ /* 0x000fc800078e00ff */
[----:B------:R-:W-:-:S06]  /*0660*/  IMAD.WIDE R188, R5, R184, c[0x0][0x1d8] ;  /* 0x0000760005bc7625 */ /* 0x000fcc00078e02b8 */
[----:B------:R-:W2:Y:S01]  /*0670*/  LDG.E R188, [R188.64] ;  /* 0x00000004bcbc7981 */ /* 0x000ea2000c1e1900 */
[----:B------:R-:W-:-:S04]  /*0680*/  IMAD.WIDE R186, R5, R184, c[0x0][0x1a8] ;  /* 0x00006a0005ba7625 */ /* 0x000fc800078e02b8 */
[C---:B------:R-:W-:Y:S01]  /*0690*/  IMAD R0, R5.reuse, c[0x0][0x168], RZ ;  /* 0x00005a0005007a24 */ /* 0x040fe200078e02ff */
[----:B-----5:R0:W5:Y:S01]  /*06a0*/  LDG.E R2, [R186.64] ;  /* 0x00000004ba027981 */ /* 0x020162000c1e1900 */
[----:B------:R-:W-:Y:S01]  /*06b0*/  LOP3.LUT R180, R6, 0xff, RZ, 0xc0, !PT ;  /* 0x000000ff06b47812 */ /* 0x000fe200078ec0ff */
[CC--:B------:R-:W-:Y:S02]  /*06c0*/  IMAD.WIDE R182, R5.reuse, R184.reuse, c[0x0][0x1d0] ;  /* 0x0000740005b67625 */ /* 0x0c0fe400078e02b8 */
[----:B------:R-:W-:Y:S02]  /*06d0*/  SHF.R.S32.HI R181, RZ, 0x1f, R0 ;  /* 0x0000001fffb57819 */ /* 0x000fe40000011400 */
[----:B------:R-:W-:Y:S01]  /*06e0*/  IMAD.WIDE R184, R5, R184, c[0x0][0x1a0] ;  /* 0x0000680005b87625 */ /* 0x000fe200078e02b8 */
[----:B------:R-:W-:Y:S01]  /*06f0*/  BSSY B0, `(.L_x_4645) ;  /* 0x000011a000007945 */ /* 0x000fe20003800000 */
[----:B------:R-:W-:Y:S01]  /*0700*/  LEA.HI R181, R181, R0, RZ, 0x3 ;  /* 0x00000000b5b57211 */ /* 0x000fe200078f18ff */
[----:B------:R1:W5:Y:S03]  /*0710*/  LDG.E R241, [R182.64] ;  /* 0x00000004b6f17981 */ /* 0x000366000c1e1900 */
[----:B------:R-:W-:-:S02]  /*0720*/  LEA.HI.SX32 R242, R181, R180, 0x1d ;  /* 0x000000b4b5f27211 */ /* 0x000fc400078feaff */
[----:B------:R-:W-:Y:S02]  /*0730*/  MOV R181, 0x20 ;  /* 0x0000002000b57802 */ /* 0x000fe40000000f00 */
[C---:B------:R-:W-:Y:S02]  /*0740*/  IADD3 R240, R242.reuse, 0x100, RZ ;  /* 0x00000100f2f07810 */ /* 0x040fe40007ffe0ff */
[C---:B------:R-:W-:Y:S02]  /*0750*/  IADD3 R0, R242.reuse, 0x200, RZ ;  /* 0x00000200f2007810 */ /* 0x040fe40007ffe0ff */
[----:B------:R-:W-:Y:S01]  /*0760*/  IADD3 R5, R5, c[0x0][0x160], RZ ;  /* 0x0000580005057a10 */ /* 0x000fe20007ffe0ff */
[----:B------:R-:W-:-:S03]  /*0770*/  IMAD.WIDE.U32 R206, R242, R181, c[0x0][0x218] ;  /* 0x00008600f2ce7625 */ /* 0x000fc600078e00b5 */
[----:B------:R-:W-:Y:S01]  /*0780*/  ISETP.GE.AND P4, PT, R5, c[0x0][0x164], PT ;  /* 0x0000590005007a0c */ /* 0x000fe20003f86270 */
[----:B------:R-:W-:-:S04]  /*0790*/  IMAD.WIDE.U32 R222, R240, R181, c[0x0][0x218] ;  /* 0x00008600f0de7625 */ /* 0x000fc800078e00b5 */
[----:B-1----:R-:W-:Y:S01]  /*07a0*/  IMAD.WIDE.U32 R182, R0, R181, c[0x0][0x218] ;  /* 0x0000860000b67625 */ /* 0x002fe200078e00b5 */
[----:B--2---:R-:W-:-:S13]  /*07b0*/  ISETP.GT.AND P5, PT, R188, RZ, PT ;  /* 0x000000ffbc00720c */ /* 0x004fda0003fa4270 */
[----:B------:R-:W-:Y:S05]  /*07c0*/  @P5 BRA `(.L_x_4646) ;  /* 0x000001a000005947 */ /* 0x000fea0003800000 */
[----:B0----5:R-:W-:Y:S01]  /*07d0*/  ISETP.GE.AND P1, PT, R241, 0x1, PT ;  /* 0x00000001f100780c */ /* 0x021fe20003f26270 */
[----:B------:R-:W-:Y:S01]  /*07e0*/  HFMA2.MMA R238, -RZ, RZ, 0, 0 ;  /* 0x00000000ffee7435 */ /* 0x000fe200000001ff */
        /* <DEDUP_REMOVED lines=24> */
.L_x_4646:
        /* <DEDUP_REMOVED lines=9> */
[C---:B------:R-:W-:Y:S01]  /*0a00*/  IMAD.WIDE.U32 R12, R200.reuse, R201, c[0x0][0x208] ;  /* 0x00008200c80c7625 */ /* 0x040fe200078e00c9 */
[----:B------:R-:W-:Y:S01]  /*0a10*/  IADD3 R200, R200, 0x200, RZ ;  /* 0x00000200c8c87810 */ /* 0x000fe20007ffe0ff */
[----:B------:R1:W3:Y:S02]  /*0a20*/  LDG.E.128 R8, [R204.64] ;  /* 0x00000004cc087981 */ /* 0x0002e4000c1e1d00 */
[----:B------:R-:W-:Y:S02]  /*0a30*/  IMAD.WIDE.U32 R212, R240, R181, c[0x0][0x188] ;  /* 0x00006200f0d47625 */ /* 0x000fe400078e00b5 */
[----:B------:R-:W4:Y:S02]  /*0a40*/  LDG.E.128 R12, [R12.64] ;  /* 0x000000040c0c7981 */ /* 0x000f24000c1e1d00 */
[----:B------:R-:W-:Y:S02]  /*0a50*/  IMAD.WIDE.U32 R188, R188, R201, c[0x0][0x208] ;  /* 0x00008200bcbc7625 */ /* 0x000fe400078e00c9 */
[----:B------:R1:W4:Y:S02]  /*0a60*/  LDG.E.128 R16, [R204.64+0x10] ;  /* 0x00001004cc107981 */ /* 0x000324000c1e1d00 */
[----:B------:R-:W-:-:S02]  /*0a70*/  IMAD.WIDE.U32 R214, R0, R181, c[0x0][0x188] ;  /* 0x0000620000d67625 */ /* 0x000fc400078e00b5 */
[----:B0-----:R4:W4:Y:S02]  /*0a80*/  LDG.E.128 R184, [R212.64] ;  /* 0x00000004d4b87981 */ /* 0x001924000c1e1d00 */
[----:B------:R-:W-:Y:S02]  /*0a90*/  IMAD.WIDE.U32 R200, R200, R201, c[0x0][0x208] ;  /* 0x00008200c8c87625 */ /* 0x000fe400078e00c9 */
[----:B------:R-:W4:Y:S04]  /*0aa0*/  LDG.E.128 R188, [R188.64] ;  /* 0x00000004bcbc7981 */ /* 0x000f28000c1e1d00 */
[----:B------:R0:W4:Y:S04]  /*0ab0*/  LDG.E.128 R208, [R214.64+0x10] ;  /* 0x00001004d6d07981 */ /* 0x000128000c1e1d00 */
[----:B------:R-:W4:Y:S04]  /*0ac0*/  LDG.E.128 R200, [R200.64] ;  /* 0x00000004c8c87981 */ /* 0x000f28000c1e1d00 */
[----:B------:R4:W4:Y:S04]  /*0ad0*/  LDG.E.128 R192, [R212.64+0x10] ;  /* 0x00001004d4c07981 */ /* 0x000928000c1e1d00 */
[----:B------:R0:W4:Y:S01]  /*0ae0*/  LDG.E.128 R196, [R214.64] ;  /* 0x00000004d6c47981 */ /* 0x000122000c1e1d00 */
[----:B-----5:R-:W-:Y:S01]  /*0af0*/  ISETP.GE.AND P1, PT, R241, 0x1, PT ;  /* 0x00000001f100780c */ /* 0x020fe20003f26270 */
[----:B------:R-:W-:-:S12]  /*0b00*/  HFMA2.MMA R238, -RZ, RZ, 0, 0 ;  /* 0x00000000ffee7435 */ /* 0x000fd800000001ff */
[----:B------:R-:W-:-:S05]  /*0b10*/  @P1 IADD3 R7, R241, -0x1, RZ ;  /* 0xfffffffff1071810 */ /* 0x000fca0007ffe0ff */
[----:B------:R-:W-:-:S05]  /*0b20*/  @P1 IMAD R7, R7, c[0x0][0x168], RZ ;  /* 0x00005a0007071a24 */ /* 0x000fca00078e02ff */
[----:B-1----:R-:W-:-:S04]  /*0b30*/  @P1 SHF.R.S32.HI R204, RZ, 0x1f, R7 ;  /* 0x0000001fffcc1819 */ /* 0x002fc80000011407 */
        /* <DEDUP_REMOVED lines=19> */
[----:B-1----:R1:W5:Y:S01]  /*0c70*/  LDG.E.64 R206, [R180.64] ;  /* 0x00000004b4ce7981 */ /* 0x002362000c1e1b00 */
[----:B--2---:R-:W-:-:S05]  /*0c80*/  FSEL R204, R216, RZ, !P0 ;  /* 0x000000ffd8cc7208 */ /* 0x004fca0004000000 */
[C---:B---3--:R-:W-:Y:S02]  /*0c90*/  FADD.FTZ R11, -R204.reuse, R11 ;  /* 0x0000000bcc0b7221 */ /* 0x048fe40000010100 */
[C---:B------:R-:W-:Y:S01]  /*0ca0*/  FADD.FTZ R7, -R204.reuse, R8 ;  /* 0x00000008cc077221 */ /* 0x040fe20000010100 */
[----:B----4-:R-:W-:Y:S01]  /*0cb0*/  PRMT R213, RZ, 0x5410, R13 ;  /* 0x00005410ffd57816 */ /* 0x010fe2000000000d */
[C---:B------:R-:W-:Y:S01]  /*0cc0*/  FADD.FTZ R9, -R204.reuse, R9 ;  /* 0x00000009cc097221 */ /* 0x040fe20000010100 */
[----:B------:R-:W-:Y:S02]  /*0cd0*/  PRMT R212, RZ, 0x7610, R13 ;  /* 0x00007610ffd47816 */ /* 0x000fe4000000000d */
[--C-:B-1----:R-:W-:Y:S01]  /*0ce0*/  PRMT R181, RZ, 0x5410, R15.reuse ;  /* 0x00005410ffb57816 */ /* 0x102fe2000000000f */
[C---:B------:R-:W-:Y:S01]  /*0cf0*/  FADD.FTZ R13, -R204.reuse, R16 ;  /* 0x00000010cc0d7221 */ /* 0x040fe20000010100 */
[----:B------:R-:W-:Y:S01]  /*0d00*/  PRMT R180, RZ, 0x7610, R15 ;  /* 0x00007610ffb47816 */ /* 0x000fe2000000000f */
[C---:B------:R-:W-:Y:S01]  /*0d10*/  FADD.FTZ R15, -R204.reuse, R18 ;  /* 0x00000012cc0f7221 */ /* 0x040fe20000010100 */
[--C-:B0-----:R-:W-:Y:S01]  /*0d20*/  PRMT R215, RZ, 0x5410, R12.reuse ;  /* 0x00005410ffd77816 */ /* 0x101fe2000000000c */
[C---:B------:R-:W-:Y:S01]  /*0d30*/  FADD.FTZ R19, -R204.reuse, R19 ;  /* 0x00000013cc137221 */ /* 0x040fe20000010100 */
        /* <DEDUP_REMOVED lines=9> */
[C---:B------:R-:W-:Y:S01]  /*0dd0*/  FMUL.FTZ R7, R2.reuse, R7 ;  /* 0x0000000702077220 */ /* 0x040fe20000410000 */
[--C-:B------:R-:W-:Y:S01]  /*0de0*/  PRMT R183, RZ, 0x5410, R14.reuse ;  /* 0x00005410ffb77816 */ /* 0x100fe2000000000e */
[C---:B------:R-:W-:Y:S01]  /*0df0*/  FMUL.FTZ R8, R2.reuse, R9 ;  /* 0x0000000902087220 */ /* 0x040fe20000410000 */
[----:B------:R-:W-:Y:S01]  /*0e00*/  PRMT R182, RZ, 0x7610, R14 ;  /* 0x00007610ffb67816 */ /* 0x000fe2000000000e */
[C---:B------:R-:W-:Y:S01]  /*0e10*/  FMUL.FTZ R11, R2.reuse, R13 ;  /* 0x0000000d020b7220 */ /* 0x040fe20000410000 */
[--C-:B------:R-:W-:Y:S01]  /*0e20*/  PRMT R189, RZ, 0x5410, R203.reuse ;  /* 0x00005410ffbd7816 */ /* 0x100fe200000000cb */
[----:B------:R-:W-:Y:S01]  /*0e30*/  FMUL.FTZ R13, R2, R15 ;  /* 0x0000000f020d7220 */ /* 0x000fe20000410000 */
[----:B------:R-:W-:Y:S01]  /*0e40*/  PRMT R188, RZ, 0x7610, R203 ;  /* 0x00007610ffbc7816 */ /* 0x000fe200000000cb */
[----:B------:R-:W-:-:S02]  /*0e50*/  FADD.FTZ R203, -R204, R208 ;  /* 0x000000d0cccb7221 */ /* 0x000fc40000010100 */
[----:B------:R-:W-:Y:S02]  /*0e60*/  FMUL.FTZ R14, R2, R19 ;  /* 0x00000013020e7220 */ /* 0x000fe40000410000 */
        /* <DEDUP_REMOVED lines=13> */
[----:B------:R-:W-:Y:S02]  /*0f40*/  FADD.FTZ R223, -R204, R211 ;  /* 0x000000d3ccdf7221 */ /* 0x000fe40000010100 */
[----:B------:R-:W-:Y:S02]  /*0f50*/  FMUL.FTZ R208, R88, R215 ;  /* 0x000000d758d07220 */ /* 0x000fe40000410000 */
[----:B------:R-:W-:Y:S02]  /*0f60*/  FMUL.FTZ R204, R2, R209 ;  /* 0x000000d102cc7220 */ /* 0x000fe40000410000 */
[----:B------:R-:W-:-:S02]  /*0f70*/  FFMA.FTZ R92, R7, R215, R92 ;  /* 0x000000d7075c7223 */ /* 0x000fc4000001005c */
[----:B------:R-:W-:Y:S02]  /*0f80*/  FADD.FTZ R116, R116, R215 ;  /* 0x000000d774747221 */ /* 0x000fe40000010000 */
[-C--:B------:R-:W-:Y:S02]  /*0f90*/  FFMA.FTZ R93, R8, R214.reuse, R93 ;  /* 0x000000d6085d7223 */ /* 0x080fe4000001005d */
[----:B------:R-:W-:Y:S02]  /*0fa0*/  FADD.FTZ R117, R117, R214 ;  /* 0x000000d675757221 */ /* 0x000fe40000010000 */
[----:B------:R-:W-:Y:S02]  /*0fb0*/  FMUL.FTZ R209, R89, R214 ;  /* 0x000000d659d17220 */ /* 0x000fe40000410000 */
[----:B------:R-:W-:Y:S02]  /*0fc0*/  FADD.FTZ R122, R122, R181 ;  /* 0x000000b57a7a7221 */ /* 0x000fe40000010000 */
[----:B------:R-:W-:-:S02]  /*0fd0*/  FFMA.FTZ R98, R13, R181, R98 ;  /* 0x000000b50d627223 */ /* 0x000fc40000010062 */
[----:B------:R-:W-:Y:S02]  /*0fe0*/  FMUL.FTZ R214, R86, R181 ;  /* 0x000000b556d67220 */ /* 0x000fe40000410000 */
[----:B------:R-:W-:Y:S02]  /*0ff0*/  FADD.FTZ R123, R123, R180 ;  /* 0x000000b47b7b7221 */ /* 0x000fe40000010000 */
[-C--:B------:R-:W-:Y:S02]  /*1000*/  FFMA.FTZ R99, R14, R180.reuse, R99 ;  /* 0x000000b40e637223 */ /* 0x080fe40000010063 */
[----:B------:R-:W-:Y:S02]  /*1010*/  FMUL.FTZ R215, R87, R180 ;  /* 0x000000b457d77220 */ /* 0x000fe40000410000 */
[----:B------:R-:W-:Y:S02]  /*1020*/  FADD.FTZ R180, RZ, R208 ;  /* 0x000000d0ffb47221 */ /* 0x000fe40000010000 */
        /* <DEDUP_REMOVED lines=9> */
[----:B------:R-:W-:Y:S02]  /*10c0*/  FMUL.FTZ R210, R90, R213 ;  /* 0x000000d55ad27220 */ /* 0x000fe40000410000 */
[----:B------:R-:W-:Y:S02]  /*10d0*/  FADD.FTZ R183, R180, R209 ;  /* 0x000000d1b4b77221 */ /* 0x000fe40000010000 */
[----:B------:R-:W-:Y:S02]  /*10e0*/  FFMA.FTZ R181, R8, R209, R181 ;  /* 0x000000d108b57223 */ /* 0x000fe400000100b5 */
[----:B------:R-:W-:-:S02]  /*10f0*/  FADD.FTZ R180, R183, R210 ;  /* 0x000000d2b7b47221 */ /* 0x000fc40000010000 */
[C---:B------:R-:W-:Y:S02]  /*1100*/  FFMA.FTZ R181, R9.reuse, R210, R181 ;  /* 0x000000d209b57223 */ /* 0x040fe400000100b5 */
        /* <DEDUP_REMOVED lines=70> */
[--C-:B------:R-:W-:Y:S01]  /*1570*/  PRMT R191, RZ, 0x5410, R202.reuse ;  /* 0x00005410ffbf7816 */ /* 0x100fe200000000ca */
[----:B------:R-:W-:Y:S01]  /*1580*/  FMUL.FTZ R229, R75, R194 ;  /* 0x000000c24be57220 */ /* 0x000fe20000410000 */
        /* <DEDUP_REMOVED lines=24> */
[----:B------:R-:W-:Y:S02]  /*1710*/  FFMA.FTZ R103, R18, R186, R103 ;  /* 0x000000ba12677223 */ /* 0x000fe40000010067 */
[----:B------:R-:W-:Y:S02]  /*1720*/  FADD.FTZ R127, R127, R186 ;  /* 0x000000ba7f7f7221 */ /* 0x000fe40000010000 */
[----:B------:R-:W-:-:S02]  /*1730*/  FADD.FTZ R128, R128, R187 ;  /* 0x000000bb80807221 */ /* 0x000fc40000010000 */
[----:B------:R-:W-:Y:S02]  /*1740*/  FFMA.FTZ R104, R19, R187, R104 ;  /* 0x000000bb13687223 */ /* 0x000fe40000010068 */
        /* <DEDUP_REMOVED lines=20> */
.L_x_4647:
[----:B------:R-:W-:Y:S05]  /*1890*/  BSYNC B0 ;  /* 0x0000000000007941 */ /* 0x000fea0003800000 */
.L_x_4645:
[----:B------:R-:W-:Y:S01]  /*18a0*/  LOP3.LUT P1, RZ, R3, 0xff, RZ, 0xc0, !PT ;  /* 0x000000ff03ff7812 */ /* 0x000fe2000782c0ff */
[----:B-1---5:R-:W-:Y:S01]  /*18b0*/  IMAD.MOV.U32 R183, RZ, RZ, R206 ;  /* 0x000000ffffb77224 */ /* 0x022fe200078e00ce */
        /* <DEDUP_REMOVED lines=11> */
.L_x_4751:
        /* <DEDUP_REMOVED lines=18> */
.L_x_4752:
[----:B------:R-:W-:Y:S01]  /*1a90*/  @!P0 LOP3.LUT R182, R182, 0x7, RZ, 0xc0, !PT ;  /* 0x00000007b6b68812 */ /* 0x000fe200078ec0ff */
[----:B--2---:R-:W-:Y:S01]  /*1aa0*/  FADD.FTZ R222, R222, R185 ;  /* 0x000000b9dede7221 */ /* 0x004fe20000010000 */
[----:B------:R-:W-:Y:S01]  /*1ab0*/  WARPSYNC 0xffffffff ;  /* 0xffffffff00007948 */ /* 0x000fe20003800000 */
[----:B-1----:R-:W-:Y:S01]  /*1ac0*/  FADD.FTZ R223, R180, R187 ;  /* 0x000000bbb4df7221 */ /* 0x002fe20000010000 */
[----:B------:R-:W-:Y:S02]  /*1ad0*/  @!P0 IADD3 R246, R245, R182, RZ ;  /* 0x000000b6f5f68210 */ /* 0x000fe40007ffe0ff */
[----:B------:R-:W-:Y:S02]  /*1ae0*/  ISETP.GE.AND P6, PT, R241, 0x1, PT ;  /* 0x00000001f100780c */ /* 0x000fe40003fc6270 */
[----:B------:R-:W-:Y:S01]  /*1af0*/  @!P5 ISETP.NE.U32.AND P2, PT, RZ, c[0x0][0x218], PT ;  /* 0x00008600ff00da0c */ /* 0x000fe20003f45070 */
[----:B------:R-:W-:Y:S01]  /*1b00*/  @!P0 STS.64 [R246.X8+0x6000], R222 ;  /* 0x006000def6008388 */ /* 0x000fe20000008a00 */
[----:B------:R-:W-:Y:S03]  /*1b10*/  BSSY B0, `(.L_x_4650) ;  /* 0x000002f000007945 */ /* 0x000fe60003800000 */
[----:B------:R-:W-:Y:S01]  /*1b20*/  BAR.SYNC.DEFER_BLOCKING 0x0 ;  /* 0x0000000000007b1d */ /* 0x000fe20000010000 */
[----:B------:R-:W-:-:S02]  /*1b30*/  @!P5 ISETP.NE.AND.EX P2, PT, RZ, c[0x0][0x21c], PT, P2 ;  /* 0x00008700ff00da0c */ /* 0x000fc40003f45320 */
[----:B------:R-:W-:Y:S02]  /*1b40*/  @!P5 ISETP.NE.U32.AND P1, PT, RZ, c[0x0][0x218], PT ;  /* 0x00008600ff00da0c */ /* 0x000fe40003f25070 */
[----:B------:R-:W-:Y:S02]  /*1b50*/  ISETP.NE.U32.AND P0, PT, RZ, c[0x0][0x258], PT ;  /* 0x00009600ff007a0c */ /* 0x000fe40003f05070 */
[----:B------:R-:W-:-:S05]  /*1b60*/  @P6 IADD3 R241, R241, -0x1, RZ ;  /* 0xfffffffff1f16810 */ /* 0x000fca0007ffe0ff */
[----:B------:R-:W-:Y:S01]  /*1b70*/  @P6 IMAD R241, R241, c[0x0][0x168], RZ ;  /* 0x00005a00f1f16a24 */ /* 0x000fe200078e02ff */
[----:B------:R-:W1:Y:S04]  /*1b80*/  LDS.128 R180, [R245.X8+0x6000] ;  /* 0x00600000f5b47984 */ /* 0x000e680000008c00 */
[----:B0-----:R-:W0:Y:S04]  /*1b90*/  LDS.128 R184, [R245.X8+0x6010] ;  /* 0x00601000f5b87984 */ /* 0x001e280000008c00 */
[----:B------:R-:W2:Y:S04]  /*1ba0*/  LDS.128 R188, [R245.X8+0x6020] ;  /* 0x00602000f5bc7984 */ /* 0x000ea80000008c00 */
[----:B------:R-:W3:Y:S01]  /*1bb0*/  LDS.128 R192, [R245.X8+0x6030] ;  /* 0x00603000f5c07984 */ /* 0x000ee20000008c00 */
[----:B-1----:R-:W-:-:S02]  /*1bc0*/  FADD.FTZ R247, RZ, R180 ;  /* 0x000000b4fff77221 */ /* 0x002fc40000010000 */
[----:B------:R-:W-:Y:S01]  /*1bd0*/  FADD.FTZ R180, RZ, R181 ;  /* 0x000000b5ffb47221 */ /* 0x000fe20000010000 */
[----:B------:R-:W-:Y:S01]  /*1be0*/  @P6 LOP3.LUT R181, R6, 0xff, RZ, 0xc0, !PT ;  /* 0x000000ff06b56812 */ /* 0x000fe200078ec0ff */
[----:B------:R-:W-:Y:S01]  /*1bf0*/  FADD.FTZ R247, R182, R247 ;  /* 0x000000f7b6f77221 */ /* 0x000fe20000010000 */
[----:B------:R-:W-:Y:S01]  /*1c00*/  @P6 SHF.R.S32.HI R182, RZ, 0x1f, R241 ;  /* 0x0000001fffb66819 */ /* 0x000fe200000114f1 */
[----:B------:R-:W-:Y:S02]  /*1c10*/  FADD.FTZ R180, R183, R180 ;  /* 0x000000b4b7b47221 */ /* 0x000fe40000010000 */
[----:B0-----:R-:W-:Y:S01]  /*1c20*/  FADD.FTZ R247, R247, R184 ;  /* 0x000000b8f7f77221 */ /* 0x001fe20000010000 */
[----:B------:R-:W-:Y:S01]  /*1c30*/  @P6 LEA.HI R182, R182, R241, RZ, 0x3 ;  /* 0x000000f1b6b66211 */ /* 0x000fe200078f18ff */
[----:B------:R-:W-:Y:S02]  /*1c40*/  FADD.FTZ R180, R180, R185 ;  /* 0x000000b9b4b47221 */ /* 0x000fe40000010000 */
[----:B------:R-:W-:-:S02]  /*1c50*/  FADD.FTZ R247, R186, R247 ;  /* 0x000000f7baf77221 */ /* 0x000fc40000010000 */
[----:B------:R-:W-:Y:S02]  /*1c60*/  FADD.FTZ R180, R187, R180 ;  /* 0x000000b4bbb47221 */ /* 0x000fe40000010000 */
[----:B--2---:R-:W-:Y:S01]  /*1c70*/  FADD.FTZ R247, R247, R188 ;  /* 0x000000bcf7f77221 */ /* 0x004fe20000010000 */
[----:B------:R-:W-:Y:S01]  /*1c80*/  HFMA2.MMA R188, -RZ, RZ, 0, 0 ;  /* 0x00000000ffbc7435 */ /* 0x000fe200000001ff */
[----:B------:R-:W-:Y:S02]  /*1c90*/  FADD.FTZ R180, R180, R189 ;  /* 0x000000bdb4b47221 */ /* 0x000fe40000010000 */
[----:B------:R-:W-:Y:S02]  /*1ca0*/  FADD.FTZ R247, R190, R247 ;  /* 0x000000f7bef77221 */ /* 0x000fe40000010000 */
[----:B------:R-:W-:Y:S01]  /*1cb0*/  FADD.FTZ R180, R191, R180 ;  /* 0x000000b4bfb47221 */ /* 0x000fe20000010000 */
[----:B------:R-:W-:Y:S01]  /*1cc0*/  @P6 LEA.HI.SX32 R188, R182, R181, 0x1d ;  /* 0x000000b5b6bc6211 */ /* 0x000fe200078feaff */
[----:B------:R-:W-:-:S02]  /*1cd0*/  @P6 IMAD.MOV.U32 R181, RZ, RZ, 0x10 ;  /* 0x00000010ffb56424 */ /* 0x000fc400078e00ff */
[----:B---3--:R-:W-:Y:S02]  /*1ce0*/  FADD.FTZ R182, R180, R193 ;  /* 0x000000c1b4b67221 */ /* 0x008fe40000010000 */
        /* <DEDUP_REMOVED lines=17> */
.L_x_4651:
[----:B------:R-:W-:Y:S05]  /*1e00*/  BSYNC B0 ;  /* 0x0000000000007941 */ /* 0x000fea0003800000 */
.L_x_4650:
[----:B------:R-:W-:Y:S01]  /*1e10*/  BSSY B0, `(.L_x_4652) ;  /* 0x000000d000007945 */ /* 0x000fe20003800000 */
[----:B------:R-:W-:Y:S05]  /*1e20*/  @!P6 BRA `(.L_x_4653) ;  /* 0x000000b00000e947 */ /* 0x000fea0003800000 */
[----:B------:R-:W-:Y:S01]  /*1e30*/  LOP3.LUT P2, RZ, R244, 0xff, RZ, 0xc0, !PT ;  /* 0x000000fff4ff7812 */ /* 0x000fe2000784c0ff */
[----:B0-----:R-:W-:Y:S01]  /*1e40*/  FMUL.FTZ R180, R183, c[0x0][0x1ec] ;  /* 0x00007b00b7b47a20 */ /* 0x001fe20000410000 */
        /* <DEDUP_REMOVED lines=9> */
.L_x_4653:
[----:B------:R-:W-:Y:S05]  /*1ee0*/  BSYNC B0 ;  /* 0x0000000000007941 */ /* 0x000fea0003800000 */
.L_x_4652:
[----:B------:R-:W-:Y:S01]  /*1ef0*/  @!P5 ISETP.NE.U32.AND P3, PT, RZ, c[0x0][0x218], PT ;  /* 0x00008600ff00da0c */ /* 0x000fe20003f65070 */
[----:B------:R-:W-:Y:S01]  /*1f00*/  BSSY B0, `(.L_x_4654) ;  /* 0x0000010000007945 */ /* 0x000fe20003800000 */
[----:B------:R-:W-:Y:S02]  /*1f10*/  @!P5 ISETP.NE.AND.EX P1, PT, RZ, c[0x0][0x21c], PT, P1 ;  /* 0x00008700ff00da0c */ /* 0x000fe40003f25310 */
[----:B------:R-:W-:Y:S02]  /*1f20*/  @!P5 ISETP.NE.AND.EX P3, PT, RZ, c[0x0][0x21c], PT, P3 ;  /* 0x00008700ff00da0c */ /* 0x000fe40003f65330 */
[----:B------:R-:W-:Y:S02]  /*1f30*/  @!P5 ISETP.NE.U32.AND P2, PT, RZ, c[0x0][0x218], PT ;  /* 0x00008600ff00da0c */ /* 0x000fe40003f45070 */
[----:B------:R-:W-:Y:S02]  /*1f40*/  ISETP.NE.AND.EX P0, PT, RZ, c[0x0][0x25c], PT, P0 ;  /* 0x00009700ff007a0c */ /* 0x000fe40003f05300 */
[----:B------:R-:W-:-:S02]  /*1f50*/  @!P5 FSEL R187, R42, RZ, P3 ;  /* 0x000000ff2abbd208 */ /* 0x000fc40001800000 */
        /* <DEDUP_REMOVED lines=10> */
.L_x_4655:
[----:B------:R-:W-:Y:S05]  /*2000*/  BSYNC B0 ;  /* 0x0000000000007941 */ /* 0x000fea0003800000 */
.L_x_4654:
[----:B------:R-:W-:Y:S01]  /*2010*/  BSSY B0, `(.L_x_4656) ;  /* 0x000000d000007945 */ /* 0x000fe20003800000 */
[----:B------:R-:W-:Y:S05]  /*2020*/  @!P6 BRA `(.L_x_4657) ;  /* 0x000000b00000e947 */ /* 0x000fea0003800000 */
[----:B------:R-:W-:Y:S01]  /*2030*/  LOP3.LUT P1, RZ, R238, 0xff00, RZ, 0xc0, !PT ;  /* 0x0000ff00eeff7812 */ /* 0x000fe2000782c0ff */
[----:B0-----:R-:W-:-:S04]  /*2040*/  FMUL.FTZ R180, R182, c[0x0][0x1ec] ;  /* 0x00007b00b6b47a20 */ /* 0x001fc80000410000 */
        /* <DEDUP_REMOVED lines=9> */
.L_x_4657:
[----:B------:R-:W-:Y:S05]  /*20e0*/  BSYNC B0 ;  /* 0x0000000000007941 */ /* 0x000fea0003800000 */
.L_x_4656:
        /* <DEDUP_REMOVED lines=10> */
.L_x_4659:
[----:B------:R-:W-:Y:S05]  /*2190*/  BSYNC B0 ;  /* 0x0000000000007941 */ /* 0x000fea0003800000 */
.L_x_4658:
[----:B------:R-:W-:Y:S01]  /*21a0*/  ISETP.NE.U32.AND P1, PT, RZ, c[0x0][0x258], PT ;  /* 0x00009600ff007a0c */ /* 0x000fe20003f25070 */
[----:B------:R-:W-:Y:S01]  /*21b0*/  @P0 IMAD.MOV.U32 R185, RZ, RZ, 0x20 ;  /* 0x00000020ffb90424 */ /* 0x000fe200078e00ff */
[----:B------:R-:W-:Y:S01]  /*21c0*/  BSSY B0, `(.L_x_4660) ;  /* 0x0000012000007945 */ /* 0x000fe20003800000 */
[----:B------:R-:W-:Y:S02]  /*21d0*/  @!P5 ISETP.NE.AND.EX P2, PT, RZ, c[0x0][0x21c], PT, P2 ;  /* 0x00008700ff00da0c */ /* 0x000fe40003f45320 */
[----:B------:R-:W-:Y:S01]  /*21e0*/  ISETP.NE.AND.EX P1, PT, RZ, c[0x0][0x25c], PT, P1 ;  /* 0x00009700ff007a0c */ /* 0x000fe20003f25310 */
[----:B------:R-:W-:-:S03]  /*21f0*/  @P0 IMAD.WIDE.U32 R184, R242, R185, c[0x0][0x258] ;  /* 0x00009600f2b80625 */ /* 0x000fc600078e00b9 */
[----:B0-----:R-:W-:Y:S02]  /*2200*/  SEL R180, R183, R168, P1 ;  /* 0x000000a8b7b47207 */ /* 0x001fe40000800000 */
[----:B------:R-:W-:Y:S01]  /*2210*/  SEL R181, R182, R169, P1 ;  /* 0x000000a9b6b57207 */ /* 0x000fe20000800000 */
        /* <DEDUP_REMOVED lines=12> */
.L_x_4661:
[----:B------:R-:W-:Y:S05]  /*22e0*/  BSYNC B0 ;  /* 0x0000000000007941 */ /* 0x000fea0003800000 */
.L_x_4660:
        /* <DEDUP_REMOVED lines=12> */
.L_x_4663:
[----:B------:R-:W-:Y:S05]  /*23b0*/  BSYNC B0 ;  /* 0x0000000000007941 */ /* 0x000fea0003800000 */
.L_x_4662:
[----:B------:R-:W-:Y:S01]  /*23c0*/  BSSY B0, `(.L_x_4664) ;  /* 0x000000d000007945 */ /* 0x000fe20003800000 */
[----:B------:R-:W-:Y:S05]  /*23d0*/  @!P6 BRA `(.L_x_4665) ;  /* 0x000000b00000e947 */ /* 0x000fea0003800000 */
[----:B------:R-:W-:Y:S01]  /*23e0*/  LOP3.LUT P2, RZ, R238, 0xff000000, RZ, 0xc0, !PT ;  /* 0xff000000eeff7812 */ /* 0x000fe2000784c0ff */
[----:B------:R-:W-:Y:S01]  /*23f0*/  FMUL.FTZ R183, R186, c[0x0][0x1ec] ;  /* 0x00007b00bab77a20 */ /* 0x000fe20000410000 */
[----:B------:R-:W-:-:S03]  /*2400*/  HFMA2.MMA R190, -RZ, RZ, 0, 0 ;  /* 0x00000000ffbe7435 */ /* 0x000fc600000001ff */
[----:B------:R-:W-:-:S08]  /*2410*/  FMUL.FTZ R194, R183, c[0x0][0x1e8] ;  /* 0x00007a00b7c27a20 */ /* 0x000fd00000410000 */
[----:B-----5:R-:W-:-:S05]  /*2420*/  @P2 PRMT R183, RZ, 0x7610, R165 ;  /* 0x00007610ffb72816 */ /* 0x020fca00000000a5 */
[----:B------:R-:W-:Y:S02]  /*2430*/  @P2 FMUL.FTZ R190, R194, R183 ;  /* 0x000000b7c2be2220 */ /* 0x000fe40000410000 */
[----:B------:R-:W-:Y:S02]  /*2440*/  FMUL.FTZ R183, R67, R194 ;  /* 0x000000c243b77220 */ /* 0x000fe40000410000 */
[----:B------:R-:W-:-:S03]  /*2450*/  FADD.FTZ R163, R163, R190 ;  /* 0x000000bea3a37221 */ /* 0x000fc60000010000 */
[----:B------:R-:W-:-:S04]  /*2460*/  FSEL R183, R183, RZ, P2 ;  /* 0x000000ffb7b77208 */ /* 0x000fc80001000000 */
[----:B------:R-:W-:-:S04]  /*2470*/  F2FP.BF16.PACK_AB R183, RZ, R183 ;  /* 0x000000b7ffb7723e */ /* 0x000fc800000010ff */
[----:B------:R-:W-:Y:S02]  /*2480*/  PRMT R173, R173, 0x5410, R183 ;  /* 0x00005410adad7816 */ /* 0x000fe400000000b7 */
.L_x_4665:
[----:B------:R-:W-:Y:S05]  /*2490*/  BSYNC B0 ;  /* 0x0000000000007941 */ /* 0x000fea0003800000 */
.L_x_4664:
[----:B------:R-:W-:Y:S01]  /*24a0*/  @!P5 ISETP.NE.U32.AND P2, PT, RZ, c[0x0][0x218], PT ;  /* 0x00008600ff00da0c */ /* 0x000fe20003f45070 */
[----:B------:R-:W-:Y:S01]  /*24b0*/  BSSY B0, `(.L_x_4666) ;  /* 0x0000017000007945 */ /* 0x000fe20003800000 */
[----:B------:R-:W-:Y:S02]  /*24c0*/  @!P5 ISETP.NE.U32.AND P3, PT, RZ, c[0x0][0x218], PT ;  /* 0x00008600ff00da0c */ /* 0x000fe40003f65070 */
[----:B------:R-:W-:Y:S02]  /*24d0*/  @!P5 ISETP.NE.AND.EX P2, PT, RZ, c[0x0][0x21c], PT, P2 ;  /* 0x00008700ff00da0c */ /* 0x000fe40003f45320 */
[----:B------:R-:W-:Y:S02]  /*24e0*/  @!P5 ISETP.NE.AND.EX P3, PT, RZ, c[0x0][0x21c], PT, P3 ;  /* 0x00008700ff00da0c */ /* 0x000fe40003f65330 */
[----:B------:R-:W-:Y:S02]  /*24f0*/  @!P5 FSEL R190, R37, RZ, P2 ;  /* 0x000000ff25bed208 */ /* 0x000fe40001000000 */
[----:B------:R-:W-:-:S02]  /*2500*/  @!P5 FSEL R187, R38, RZ, P3 ;  /* 0x000000ff26bbd208 */ /* 0x000fc40001800000 */
[----:B------:R-:W-:Y:S02]  /*2510*/  @!P5 ISETP.NE.U32.AND P2, PT, RZ, c[0x0][0x218], PT ;  /* 0x00008600ff00da0c */ /* 0x000fe40003f45070 */
[----:B------:R-:W-:Y:S02]  /*2520*/  @!P5 ISETP.NE.U32.AND P3, PT, RZ, c[0x0][0x218], PT ;  /* 0x00008600ff00da0c */ /* 0x000fe40003f65070 */
[----:B------:R-:W-:Y:S02]  /*2530*/  SEL R183, R186, R171, P1 ;  /* 0x000000abbab77207 */ /* 0x000fe40000800000 */
[----:B------:R-:W-:Y:S02]  /*2540*/  @!P5 ISETP.NE.AND.EX P2, PT, RZ, c[0x0][0x21c], PT, P2 ;  /* 0x00008700ff00da0c */ /* 0x000fe40003f45320 */
[----:B------:R-:W-:Y:S01]  /*2550*/  @!P5 ISETP.NE.AND.EX P3, PT, RZ, c[0x0][0x21c], PT, P3 ;  /* 0x00008700ff00da0c */ /* 0x000fe20003f65330 */
[----:B------:R0:W-:Y:S01]  /*2560*/  @P0 STG.E.128 [R184.64], R180 ;  /* 0x000000b4b8000986 */ /* 0x0001e2000c101d04 */
[----:B------:R-:W-:-:S02]  /*2570*/  @!P5 FSEL R186, R39, RZ, P2 ;  /* 0x000000ff27bad208 */ /* 0x000fc40001000000 */
        /* <DEDUP_REMOVED lines=10> */
.L_x_4667:
[----:B------:R-:W-:Y:S05]  /*2620*/  BSYNC B0 ;  /* 0x0000000000007941 */ /* 0x000fea0003800000 */
.L_x_4666:
[----:B------:R-:W-:Y:S01]  /*2630*/  BSSY B0, `(.L_x_4668) ;  /* 0x000000d000007945 */ /* 0x000fe20003800000 */
[----:B------:R-:W-:Y:S05]  /*2640*/  @!P6 BRA `(.L_x_4669) ;  /* 0x000000b00000e947 */ /* 0x000fea0003800000 */
[----:B------:R-:W-:Y:S01]  /*2650*/  LOP3.LUT P2, RZ, R239, 0xff, RZ, 0xc0, !PT ;  /* 0x000000ffefff7812 */ /* 0x000fe2000784c0ff */
[----:B------:R-:W-:Y:S02]  /*2660*/  FMUL.FTZ R180, R181, c[0x0][0x1ec] ;  /* 0x00007b00b5b47a20 */ /* 0x000fe40000410000 */
[----:B------:R-:W-:Y:S02]  /*2670*/  IMAD.MOV.U32 R183, RZ, RZ, RZ ;  /* 0x000000ffffb77224 */ /* 0x000fe400078e00ff */
        /* <DEDUP_REMOVED lines=8> */
.L_x_4669:
[----:B------:R-:W-:Y:S05]  /*2700*/  BSYNC B0 ;  /* 0x0000000000007941 */ /* 0x000fea0003800000 */
.L_x_4668:
        /* <DEDUP_REMOVED lines=10> */
.L_x_4671:
[----:B------:R-:W-:Y:S05]  /*27b0*/  BSYNC B0 ;  /* 0x0000000000007941 */ /* 0x000fea0003800000 */
.L_x_4670:
[----:B------:R-:W-:Y:S01]  /*27c0*/  BSSY B0, `(.L_x_4672) ;  /* 0x000000d000007945 */ /* 0x000fe20003800000 */
[----:B------:R-:W-:Y:S05]  /*27d0*/  @!P6 BRA `(.L_x_4673) ;  /* 0x000000b00000e947 */ /* 0x000fea0003800000 */
[----:B------:R-:W-:Y:S01]  /*27e0*/  LOP3.LUT P2, RZ, R239, 0xff00, RZ, 0xc0, !PT ;  /* 0x0000ff00efff7812 */ /* 0x000fe2000784c0ff */
[----:B------:R-:W-:Y:S01]  /*27f0*/  FMUL.FTZ R180, R190, c[0x0][0x1ec] ;  /* 0x00007b00beb47a20 */ /* 0x000fe20000410000 */
[----:B------:R-:W-:-:S03]  /*2800*/  MOV R182, RZ ;  /* 0x000000ff00b67202 */ /* 0x000fc60000000f00 */
        /* <DEDUP_REMOVED lines=8> */
.L_x_4673:
[----:B------:R-:W-:Y:S05]  /*2890*/  BSYNC B0 ;  /* 0x0000000000007941 */ /* 0x000fea0003800000 */
.L_x_4672:
        /* <DEDUP_REMOVED lines=10> */
.L_x_4675:
[----:B------:R-:W-:Y:S05]  /*2940*/  BSYNC B0 ;  /* 0x0000000000007941 */ /* 0x000fea0003800000 */
.L_x_4674:
        /* <DEDUP_REMOVED lines=13> */
.L_x_4677:
[----:B------:R-:W-:Y:S05]  /*2a20*/  BSYNC B0 ;  /* 0x0000000000007941 */ /* 0x000fea0003800000 */
.L_x_4676:
        /* <DEDUP_REMOVED lines=10> */
.L_x_4679:
[----:B------:R-:W-:Y:S05]  /*2ad0*/  BSYNC B0 ;  /* 0x0000000000007941 */ /* 0x000fea0003800000 */
.L_x_4678:
[----:B------:R-:W-:Y:S01]  /*2ae0*/  BSSY B0, `(.L_x_4680) ;  /* 0x000000e000007945 */ /* 0x000fe20003800000 */
[----:B------:R-:W-:Y:S01]  /*2af0*/  @!P5 ISETP.NE.U32.AND P2, PT, RZ, c[0x0][0x218], PT ;  /* 0x00008600ff00da0c */ /* 0x000fe20003f45070 */
[----:B------:R-:W-:Y:S07]  /*2b00*/  @!P6 BRA `(.L_x_4681) ;  /* 0x000000b00000e947 */ /* 0x000fee0003800000 */
        /* <DEDUP_REMOVED lines=11> */
.L_x_4681:
[----:B------:R-:W-:Y:S05]  /*2bc0*/  BSYNC B0 ;  /* 0x0000000000007941 */ /* 0x000fea0003800000 */
.L_x_4680:
[----:B------:R-:W-:Y:S01]  /*2bd0*/  @P6 MOV R191, 0x10 ;  /* 0x0000001000bf6802 */ /* 0x000fe20000000f00 */
[----:B------:R-:W-:Y:S01]  /*2be0*/  BSSY B0, `(.L_x_4682) ;  /* 0x000000f000007945 */ /* 0x000fe20003800000 */
[----:B------:R-:W-:Y:S02]  /*2bf0*/  SEL R180, R181, R176, P1 ;  /* 0x000000b0b5b47207 */ /* 0x000fe40000800000 */
[----:B------:R-:W-:Y:S02]  /*2c00*/  SEL R181, R190, R177, P1 ;  /* 0x000000b1beb57207 */ /* 0x000fe40000800000 */
[----:B------:R-:W-:Y:S02]  /*2c10*/  SEL R182, R187, R178, P1 ;  /* 0x000000b2bbb67207 */ /* 0x000fe40000800000 */
[----:B------:R-:W-:Y:S01]  /*2c20*/  SEL R183, R186, R179, P1 ;  /* 0x000000b3bab77207 */ /* 0x000fe20000800000 */
[----:B------:R-:W-:Y:S01]  /*2c30*/  @P6 IMAD.WIDE.U32 R186, R188, R191, c[0x0][0x248] ;  /* 0x00009200bcba6625 */ /* 0x000fe200078e00bf */
[----:B------:R-:W-:-:S03]  /*2c40*/  @!P5 ISETP.NE.AND.EX P2, PT, RZ, c[0x0][0x21c], PT, P2 ;  /* 0x00008700ff00da0c */ /* 0x000fc60003f45320 */
[----:B------:R0:W-:Y:S01]  /*2c50*/  @P0 STG.E.128 [R184.64+0x10], R180 ;  /* 0x000010b4b8000986 */ /* 0x0001e2000c101d04 */
[----:B------:R-:W-:-:S03]  /*2c60*/  @!P5 FSEL R191, R32, RZ, P2 ;  /* 0x000000ff20bfd208 */ /* 0x000fc60001000000 */
[----:B------:R0:W-:Y:S01]  /*2c70*/  @P6 STG.E.128 [R186.64], R172 ;  /* 0x000000acba006986 */ /* 0x0001e2000c101d04 */
[----:B------:R-:W-:Y:S05]  /*2c80*/  @!P6 BRA `(.L_x_4683) ;  /* 0x000000400000e947 */ /* 0x000fea0003800000 */
[----:B-----5:R-:W-:Y:S01]  /*2c90*/  HFMA2.MMA R165, -RZ, RZ, 0, 9.5367431640625e-07 ;  /* 0x00000010ffa57435 */ /* 0x020fe200000001ff */
[----:B------:R-:W-:-:S09]  /*2ca0*/  IADD3 R164, R188, 0x100, RZ ;  /* 0x00000100bca47810 */ /* 0x000fd20007ffe0ff */
[----:B------:R-:W-:-:S06]  /*2cb0*/  IMAD.WIDE.U32 R164, R164, R165, c[0x0][0x170] ;  /* 0x00005c00a4a47625 */ /* 0x000fcc00078e00a5 */
[----:B------:R-:W5:Y:S02]  /*2cc0*/  LDG.E.128 R164, [R164.64] ;  /* 0x00000004a4a47981 */ /* 0x000f64000c1e1d00 */
.L_x_4683:
[----:B------:R-:W-:Y:S05]  /*2cd0*/  BSYNC B0 ;  /* 0x0000000000007941 */ /* 0x000fea0003800000 */
.L_x_4682:
        /* <DEDUP_REMOVED lines=10> */
.L_x_4685:
[----:B------:R-:W-:Y:S05]  /*2d80*/  BSYNC B0 ;  /* 0x0000000000007941 */ /* 0x000fea0003800000 */
.L_x_4684:
[----:B------:R-:W-:Y:S01]  /*2d90*/  @!P5 ISETP.NE.U32.AND P2, PT, RZ, c[0x0][0x218], PT ;  /* 0x00008600ff00da0c */ /* 0x000fe20003f45070 */
[----:B------:R-:W-:Y:S01]  /*2da0*/  BSSY B0, `(.L_x_4686) ;  /* 0x0000010000007945 */ /* 0x000fe20003800000 */
[----:B------:R-:W-:Y:S02]  /*2db0*/  @!P5 ISETP.NE.U32.AND P3, PT, RZ, c[0x0][0x218], PT ;  /* 0x00008600ff00da0c */ /* 0x000fe40003f65070 */
[----:B------:R-:W-:-:S04]  /*2dc0*/  @!P5 ISETP.NE.AND.EX P2, PT, RZ, c[0x0][0x21c], PT, P2 ;  /* 0x00008700ff00da0c */ /* 0x000fc80003f45320 */
[----:B0-----:R-:W-:Y:S01]  /*2dd0*/  @!P5 FSEL R183, R34, RZ, P2 ;  /* 0x000000ff22b7d208 */ /* 0x001fe20001000000 */
[----:B------:R-:W-:Y:S05]  /*2de0*/  @!P6 BRA `(.L_x_4687) ;  /* 0x000000b00000e947 */ /* 0x000fea0003800000 */
[----:B------:R-:W-:Y:S01]  /*2df0*/  LOP3.LUT P2, RZ, R243, 0xff, RZ, 0xc0, !PT ;  /* 0x000000fff3ff7812 */ /* 0x000fe2000784c0ff */
[----:B------:R-:W-:Y:S02]  /*2e00*/  FMUL.FTZ R180, R191, c[0x0][0x1ec] ;  /* 0x00007b00bfb47a20 */ /* 0x000fe40000410000 */
[----:B------:R-:W-:Y:S02]  /*2e10*/  IMAD.MOV.U32 R181, RZ, RZ, RZ ;  /* 0x000000ffffb57224 */ /* 0x000fe400078e00ff */
        /* <DEDUP_REMOVED lines=8> */
.L_x_4687:
[----:B------:R-:W-:Y:S05]  /*2ea0*/  BSYNC B0 ;  /* 0x0000000000007941 */ /* 0x000fea0003800000 */
.L_x_4686:
        /* <DEDUP_REMOVED lines=27> */
.L_x_4689:
[----:B------:R-:W-:Y:S05]  /*3060*/  BSYNC B0 ;  /* 0x0000000000007941 */ /* 0x000fea0003800000 */
.L_x_4688:
[----:B------:R-:W-:Y:S01]  /*3070*/  BSSY B0, `(.L_x_4690) ;  /* 0x000000d000007945 */ /* 0x000fe20003800000 */
        /* <DEDUP_REMOVED lines=12> */
.L_x_4691:
[----:B------:R-:W-:Y:S05]  /*3140*/  BSYNC B0 ;  /* 0x0000000000007941 */ /* 0x000fea0003800000 */
.L_x_4690:
        /* <DEDUP_REMOVED lines=10> */
.L_x_4693:
[----:B------:R-:W-:Y:S05]  /*31f0*/  BSYNC B0 ;  /* 0x0000000000007941 */ /* 0x000fea0003800000 */
.L_x_4692:
[----:B------:R-:W-:Y:S01]  /*3200*/  BSSY B0, `(.L_x_4694) ;  /* 0x000000d000007945 */ /* 0x000fe20003800000 */
        /* <DEDUP_REMOVED lines=12> */
.L_x_4695:
[----:B------:R-:W-:Y:S05]  /*32d0*/  BSYNC B0 ;  /* 0x0000000000007941 */ /* 0x000fea0003800000 */
.L_x_4694:
        /* <DEDUP_REMOVED lines=10> */
.L_x_4697:
[----:B------:R-:W-:Y:S05]  /*3380*/  BSYNC B0 ;  /* 0x0000000000007941 */ /* 0x000fea0003800000 */
.L_x_4696:
[----:B------:R-:W-:Y:S01]  /*3390*/  BSSY B0, `(.L_x_4698) ;  /* 0x000000d000007945 */ /* 0x000fe20003800000 */
        /* <DEDUP_REMOVED lines=12> */
.L_x_4699:
[----:B------:R-:W-:Y:S05]  /*3460*/  BSYNC B0 ;  /* 0x0000000000007941 */ /* 0x000fea0003800000 */
.L_x_4698:
        /* <DEDUP_REMOVED lines=10> */
.L_x_4701:
[----:B------:R-:W-:Y:S05]  /*3510*/  BSYNC B0 ;  /* 0x0000000000007941 */ /* 0x000fea0003800000 */
.L_x_4700:
[----:B------:R-:W-:Y:S01]  /*3520*/  BSSY B0, `(.L_x_4702) ;  /* 0x000000d000007945 */ /* 0x000fe20003800000 */
        /* <DEDUP_REMOVED lines=12> */
.L_x_4703:
[----:B------:R-:W-:Y:S05]  /*35f0*/  BSYNC B0 ;  /* 0x0000000000007941 */ /* 0x000fea0003800000 */
.L_x_4702:
        /* <DEDUP_REMOVED lines=10> */
.L_x_4705:
[----:B------:R-:W-:Y:S05]  /*36a0*/  BSYNC B0 ;  /* 0x0000000000007941 */ /* 0x000fea0003800000 */
.L_x_4704:
[----:B------:R-:W-:Y:S01]  /*36b0*/  BSSY B0, `(.L_x_4706) ;  /* 0x000000d000007945 */ /* 0x000fe20003800000 */
        /* <DEDUP_REMOVED lines=12> */
.L_x_4707:
[----:B------:R-:W-:Y:S05]  /*3780*/  BSYNC B0 ;  /* 0x0000000000007941 */ /* 0x000fea0003800000 */
.L_x_4706:
        /* <DEDUP_REMOVED lines=10> */
.L_x_4709:
[----:B------:R-:W-:Y:S05]  /*3830*/  BSYNC B0 ;  /* 0x0000000000007941 */ /* 0x000fea0003800000 */
.L_x_4708:
[----:B------:R-:W-:Y:S01]  /*3840*/  BSSY B0, `(.L_x_4710) ;  /* 0x000000d000007945 */ /* 0x000fe20003800000 */
        /* <DEDUP_REMOVED lines=12> */
.L_x_4711:
[----:B------:R-:W-:Y:S05]  /*3910*/  BSYNC B0 ;  /* 0x0000000000007941 */ /* 0x000fea0003800000 */
.L_x_4710:
        /* <DEDUP_REMOVED lines=10> */
.L_x_4713:
[----:B------:R-:W-:Y:S05]  /*39c0*/  BSYNC B0 ;  /* 0x0000000000007941 */ /* 0x000fea0003800000 */
.L_x_4712:
[----:B------:R-:W-:Y:S01]  /*39d0*/  BSSY B0, `(.L_x_4714) ;  /* 0x000000f000007945 */ /* 0x000fe20003800000 */
[----:B------:R-:W-:Y:S02]  /*39e0*/  @!P5 ISETP.NE.U32.AND P3, PT, RZ, c[0x0][0x218], PT ;  /* 0x00008600ff00da0c */ /* 0x000fe40003f65070 */
[----:B------:R-:W-:Y:S01]  /*39f0*/  @P0 MOV R241, 0x20 ;  /* 0x0000002000f10802 */ /* 0x000fe20000000f00 */
        /* <DEDUP_REMOVED lines=12> */
.L_x_4715:
[----:B------:R-:W-:Y:S05]  /*3ac0*/  BSYNC B0 ;  /* 0x0000000000007941 */ /* 0x000fea0003800000 */
.L_x_4714:
        /* <DEDUP_REMOVED lines=23> */
[----:B-----5:R-:W-:-:S05]  /*3c40*/  MOV R165, 0x10 ;  /* 0x0000001000a57802 */ /* 0x020fca0000000f00 */
[----:B------:R-:W-:-:S06]  /*3c50*/  IMAD.WIDE.U32 R164, R188, R165, c[0x0][0x170] ;  /* 0x00005c00bca47625 */ /* 0x000fcc00078e00a5 */
[----:B------:R-:W5:Y:S02]  /*3c60*/  LDG.E.128 R164, [R164.64] ;  /* 0x00000004a4a47981 */ /* 0x000f64000c1e1d00 */
.L_x_4717:
[----:B------:R-:W-:Y:S05]  /*3c70*/  BSYNC B0 ;  /* 0x0000000000007941 */ /* 0x000fea0003800000 */
.L_x_4716:
        /* <DEDUP_REMOVED lines=10> */
.L_x_4719:
[----:B------:R-:W-:Y:S05]  /*3d20*/  BSYNC B0 ;  /* 0x0000000000007941 */ /* 0x000fea0003800000 */
.L_x_4718:
[----:B------:R-:W-:Y:S01]  /*3d30*/  BSSY B0, `(.L_x_4720) ;  /* 0x000000d000007945 */ /* 0x000fe20003800000 */
[----:B------:R-:W-:Y:S05]  /*3d40*/  @!P6 BRA `(.L_x_4721) ;  /* 0x000000b00000e947 */ /* 0x000fea0003800000 */
[----:B------:R-:W-:Y:S01]  /*3d50*/  LOP3.LUT P2, RZ, R235, 0xff, RZ, 0xc0, !PT ;  /* 0x000000ffebff7812 */ /* 0x000fe2000784c0ff */
[----:B0-----:R-:W-:Y:S01]  /*3d60*/  FMUL.FTZ R180, R193, c[0x0][0x1ec] ;  /* 0x00007b00c1b47a20 */ /* 0x001fe20000410000 */
        /* <DEDUP_REMOVED lines=9> */
.L_x_4721:
[----:B------:R-:W-:Y:S05]  /*3e00*/  BSYNC B0 ;  /* 0x0000000000007941 */ /* 0x000fea0003800000 */
.L_x_4720:
        /* <DEDUP_REMOVED lines=10> */
.L_x_4723:
[----:B------:R-:W-:Y:S05]  /*3eb0*/  BSYNC B0 ;  /* 0x0000000000007941 */ /* 0x000fea0003800000 */
.L_x_4722:
        /* <DEDUP_REMOVED lines=26> */
.L_x_4725:
[----:B------:R-:W-:Y:S05]  /*4060*/  BSYNC B0 ;  /* 0x0000000000007941 */ /* 0x000fea0003800000 */
.L_x_4724:
        /* <DEDUP_REMOVED lines=17> */
.L_x_4727:
[----:B------:R-:W-:Y:S05]  /*4180*/  BSYNC B0 ;  /* 0x0000000000007941 */ /* 0x000fea0003800000 */
.L_x_4726:
        /* <DEDUP_REMOVED lines=13> */
.L_x_4729:
[----:B------:R-:W-:Y:S05]  /*4260*/  BSYNC B0 ;  /* 0x0000000000007941 */ /* 0x000fea0003800000 */
.L_x_4728:
        /* <DEDUP_REMOVED lines=10> */
.L_x_4731:
[----:B------:R-:W-:Y:S05]  /*4310*/  BSYNC B0 ;  /* 0x0000000000007941 */ /* 0x000fea0003800000 */
.L_x_4730:
        /* <DEDUP_REMOVED lines=13> */
.L_x_4733:
[----:B------:R-:W-:Y:S05]  /*43f0*/  BSYNC B0 ;  /* 0x0000000000007941 */ /* 0x000fea0003800000 */
.L_x_4732:
        /* <DEDUP_REMOVED lines=10> */
.L_x_4735:
[----:B------:R-:W-:Y:S05]  /*44a0*/  BSYNC B0 ;  /* 0x0000000000007941 */ /* 0x000fea0003800000 */
.L_x_4734:
        /* <DEDUP_REMOVED lines=13> */
.L_x_4737:
[----:B------:R-:W-:Y:S05]  /*4580*/  BSYNC B0 ;  /* 0x0000000000007941 */ /* 0x000fea0003800000 */
.L_x_4736:
        /* <DEDUP_REMOVED lines=10> */
.L_x_4739:
[----:B------:R-:W-:Y:S05]  /*4630*/  BSYNC B0 ;  /* 0x0000000000007941 */ /* 0x000fea0003800000 */
.L_x_4738:
        /* <DEDUP_REMOVED lines=13> */
.L_x_4741:
[----:B------:R-:W-:Y:S05]  /*4710*/  BSYNC B0 ;  /* 0x0000000000007941 */ /* 0x000fea0003800000 */
.L_x_4740:
        /* <DEDUP_REMOVED lines=10> */
.L_x_4743:
[----:B------:R-:W-:Y:S05]  /*47c0*/  BSYNC B0 ;  /* 0x0000000000007941 */ /* 0x000fea0003800000 */
.L_x_4742:
        /* <DEDUP_REMOVED lines=13> */
.L_x_4745:
[----:B------:R-:W-:Y:S05]  /*48a0*/  BSYNC B0 ;  /* 0x0000000000007941 */ /* 0x000fea0003800000 */
.L_x_4744:
        /* <DEDUP_REMOVED lines=10> */
.L_x_4747:
[----:B------:R-:W-:Y:S05]  /*4950*/  BSYNC B0 ;  /* 0x0000000000007941 */ /* 0x000fea0003800000 */
.L_x_4746:
        /* <DEDUP_REMOVED lines=19> */
.L_x_4749:
[----:B------:R-:W-:Y:S05]  /*4a90*/  BSYNC B0 ;  /* 0x0000000000007941 */ /* 0x000fea0003800000 */
.L_x_4748:
[----:B------:R-:W-:Y:S02]  /*4aa0*/  @P0 MOV R183, 0x20 ;  /* 0x0000002000b70802 */ /* 0x000fe40000000f00 */
[----:B------:R-:W-:-:S03]  /*4ab0*/  @P6 MOV R181, 0x10 ;  /* 0x0000001000b56802 */ /* 0x000fc60000000f00 */
        /* <DEDUP_REMOVED lines=9> */
.L_x_4644:
[----:B------:R-:W0:Y:S01]  /*4b50*/  S2UR UR6, SR_CTAID.X ;  /* 0x00000000000679c3 */ /* 0x000e220000002500 */
[C---:B------:R-:W-:Y:S01]  /*4b60*/  LOP3.LUT R3, R6.reuse, 0xff, RZ, 0xc0, !PT ;  /* 0x000000ff06037812 */ /* 0x040fe200078ec0ff */
        /* <DEDUP_REMOVED lines=26> */
.L_x_4648:
[----:B------:R-:W-:Y:S01]  /*4d10*/  HFMA2.MMA R189, -RZ, RZ, 0, 9.5367431640625e-07 ;  /* 0x00000010ffbd7435 */ /* 0x000fe200000001ff */
[----:B------:R-:W-:Y:S01]  /*4d20*/  MOV R186, R184 ;  /* 0x000000b800ba7202 */ /* 0x000fe20000000f00 */
[----:B------:R-:W-:Y:S01]  /*4d30*/  IMAD.MOV.U32 R191, RZ, RZ, -0x1 ;  /* 0xffffffffffbf7424 */ /* 0x000fe200078e00ff */
[----:B------:R-:W-:-:S02]  /*4d40*/  MOV R188, 0x1f ;  /* 0x0000001f00bc7802 */ /* 0x000fc40000000f00 */
[----:B------:R-:W-:Y:S02]  /*4d50*/  MOV R180, 0x4d70 ;  /* 0x00004d7000b47802 */ /* 0x000fe40000000f00 */
[----:B------:R-:W-:Y:S05]  /*4d60*/  CALL.REL.NOINC `($__internal_99_$__cuda_sm70_shflsync_down_p) ;  /* 0x0000046000007944 */ /* 0x000fea0003c00000 */
[----:B-1----:R-:W-:Y:S01]  /*4d70*/  MOV R183, R186 ;  /* 0x000000ba00b77202 */ /* 0x002fe20000000f00 */
[----:B0-----:R-:W-:Y:S05]  /*4d80*/  BRA `(.L_x_4751) ;  /* 0xffffcbe000007947 */ /* 0x001fea000383ffff */
.L_x_4649:
[----:B------:R-:W-:Y:S01]  /*4d90*/  HFMA2.MMA R189, -RZ, RZ, 0, 9.5367431640625e-07 ;  /* 0x00000010ffbd7435 */ /* 0x000fe200000001ff */
[----:B------:R-:W-:Y:S01]  /*4da0*/  MOV R186, R185 ;  /* 0x000000b900ba7202 */ /* 0x000fe20000000f00 */
[----:B------:R-:W-:Y:S01]  /*4db0*/  IMAD.MOV.U32 R188, RZ, RZ, 0x1f ;  /* 0x0000001fffbc7424 */ /* 0x000fe200078e00ff */
[----:B------:R-:W-:Y:S02]  /*4dc0*/  MOV R191, 0xffffffff ;  /* 0xffffffff00bf7802 */ /* 0x000fe40000000f00 */
[----:B------:R-:W-:Y:S02]  /*4dd0*/  MOV R180, 0x4df0 ;  /* 0x00004df000b47802 */ /* 0x000fe40000000f00 */
[----:B01----:R-:W-:Y:S05]  /*4de0*/  CALL.REL.NOINC `($__internal_99_$__cuda_sm70_shflsync_down_p) ;  /* 0x000003e000007944 */ /* 0x003fea0003c00000 */
[----:B------:R-:W-:Y:S01]  /*4df0*/  FADD.FTZ R184, R183, R184 ;  /* 0x000000b8b7b87221 */ /* 0x000fe20000010000 */
[----:B0-----:R-:W-:Y:S01]  /*4e00*/  HFMA2.MMA R189, -RZ, RZ, 0, 4.76837158203125e-07 ;  /* 0x00000008ffbd7435 */ /* 0x001fe200000001ff */
[----:B-1----:R-:W-:Y:S01]  /*4e10*/  FADD.FTZ R185, R185, R186 ;  /* 0x000000bab9b97221 */ /* 0x002fe20000010000 */
[----:B------:R-:W-:Y:S01]  /*4e20*/  MOV R188, 0x1f ;  /* 0x0000001f00bc7802 */ /* 0x000fe20000000f00 */
[----:B------:R-:W-:Y:S01]  /*4e30*/  IMAD.MOV.U32 R191, RZ, RZ, -0x1 ;  /* 0xffffffffffbf7424 */ /* 0x000fe200078e00ff */
[----:B------:R-:W-:-:S02]  /*4e40*/  MOV R186, R184 ;  /* 0x000000b800ba7202 */ /* 0x000fc40000000f00 */
[----:B------:R-:W-:Y:S02]  /*4e50*/  MOV R180, 0x4e70 ;  /* 0x00004e7000b47802 */ /* 0x000fe40000000f00 */
[----:B------:R-:W-:Y:S05]  /*4e60*/  CALL.REL.NOINC `($__internal_99_$__cuda_sm70_shflsync_down_p) ;  /* 0x0000036000007944 */ /* 0x000fea0003c00000 */
[----:B0-----:R-:W-:Y:S01]  /*4e70*/  HFMA2.MMA R188, -RZ, RZ, 0, 1.847743988037109375e-06 ;  /* 0x0000001fffbc7435 */ /* 0x001fe200000001ff */
[----:B-1----:R-:W-:Y:S01]  /*4e80*/  MOV R183, R186 ;  /* 0x000000ba00b77202 */ /* 0x002fe20000000f00 */
[----:B------:R-:W-:Y:S01]  /*4e90*/  IMAD.MOV.U32 R189, RZ, RZ, 0x8 ;  /* 0x00000008ffbd7424 */ /* 0x000fe200078e00ff */
[----:B------:R-:W-:Y:S02]  /*4ea0*/  MOV R186, R185 ;  /* 0x000000b900ba7202 */ /* 0x000fe40000000f00 */
[----:B------:R-:W-:Y:S02]  /*4eb0*/  MOV R191, 0xffffffff ;  /* 0xffffffff00bf7802 */ /* 0x000fe40000000f00 */
[----:B------:R-:W-:Y:S02]  /*4ec0*/  MOV R180, 0x4ee0 ;  /* 0x00004ee000b47802 */ /* 0x000fe40000000f00 */
[----:B------:R-:W-:Y:S05]  /*4ed0*/  CALL.REL.NOINC `($__internal_99_$__cuda_sm70_shflsync_down_p) ;  /* 0x000002f000007944 */ /* 0x000fea0003c00000 */
[----:B------:R-:W-:Y:S01]  /*4ee0*/  FADD.FTZ R184, R183, R184 ;  /* 0x000000b8b7b87221 */ /* 0x000fe20000010000 */
[----:B0-----:R-:W-:Y:S01]  /*4ef0*/  HFMA2.MMA R189, -RZ, RZ, 0, 2.384185791015625e-07 ;  /* 0x00000004ffbd7435 */ /* 0x001fe200000001ff */
[----:B-1----:R-:W-:Y:S01]  /*4f00*/  FADD.FTZ R185, R185, R186 ;  /* 0x000000bab9b97221 */ /* 0x002fe20000010000 */
[----:B------:R-:W-:Y:S01]  /*4f10*/  MOV R191, 0xffffffff ;  /* 0xffffffff00bf7802 */ /* 0x000fe20000000f00 */
[----:B------:R-:W-:Y:S01]  /*4f20*/  IMAD.MOV.U32 R188, RZ, RZ, 0x1f ;  /* 0x0000001fffbc7424 */ /* 0x000fe200078e00ff */
[----:B------:R-:W-:-:S02]  /*4f30*/  MOV R186, R184 ;  /* 0x000000b800ba7202 */ /* 0x000fc40000000f00 */
[----:B------:R-:W-:Y:S02]  /*4f40*/  MOV R180, 0x4f60 ;  /* 0x00004f6000b47802 */ /* 0x000fe40000000f00 */
[----:B------:R-:W-:Y:S05]  /*4f50*/  CALL.REL.NOINC `($__internal_99_$__cuda_sm70_shflsync_down_p) ;  /* 0x0000027000007944 */ /* 0x000fea0003c00000 */
[----:B0-----:R-:W-:Y:S01]  /*4f60*/  HFMA2.MMA R189, -RZ, RZ, 0, 2.384185791015625e-07 ;  /* 0x00000004ffbd7435 */ /* 0x001fe200000001ff */
[----:B-1----:R-:W-:Y:S01]  /*4f70*/  MOV R183, R186 ;  /* 0x000000ba00b77202 */ /* 0x002fe20000000f00 */
[----:B------:R-:W-:Y:S01]  /*4f80*/  IMAD.MOV.U32 R186, RZ, RZ, R185 ;  /* 0x000000ffffba7224 */ /* 0x000fe200078e00b9 */
[----:B------:R-:W-:Y:S02]  /*4f90*/  MOV R188, 0x1f ;  /* 0x0000001f00bc7802 */ /* 0x000fe40000000f00 */
[----:B------:R-:W-:Y:S02]  /*4fa0*/  MOV R191, 0xffffffff ;  /* 0xffffffff00bf7802 */ /* 0x000fe40000000f00 */
[----:B------:R-:W-:Y:S02]  /*4fb0*/  MOV R180, 0x4fd0 ;  /* 0x00004fd000b47802 */ /* 0x000fe40000000f00 */
[----:B------:R-:W-:Y:S05]  /*4fc0*/  CALL.REL.NOINC `($__internal_99_$__cuda_sm70_shflsync_down_p) ;  /* 0x0000020000007944 */ /* 0x000fea0003c00000 */
[----:B------:R-:W-:Y:S01]  /*4fd0*/  FADD.FTZ R184, R183, R184 ;  /* 0x000000b8b7b87221 */ /* 0x000fe20000010000 */
[----:B0-----:R-:W-:Y:S01]  /*4fe0*/  HFMA2.MMA R188, -RZ, RZ, 0, 1.847743988037109375e-06 ;  /* 0x0000001fffbc7435 */ /* 0x001fe200000001ff */
[----:B-1----:R-:W-:Y:S01]  /*4ff0*/  FADD.FTZ R187, R185, R186 ;  /* 0x000000bab9bb7221 */ /* 0x002fe20000010000 */
[----:B------:R-:W-:Y:S01]  /*5000*/  MOV R191, 0xffffffff ;  /* 0xffffffff00bf7802 */ /* 0x000fe20000000f00 */
[----:B------:R-:W-:Y:S01]  /*5010*/  IMAD.MOV.U32 R189, RZ, RZ, 0x2 ;  /* 0x00000002ffbd7424 */ /* 0x000fe200078e00ff */
[----:B------:R-:W-:-:S02]  /*5020*/  MOV R186, R184 ;  /* 0x000000b800ba7202 */ /* 0x000fc40000000f00 */
[----:B------:R-:W-:Y:S02]  /*5030*/  MOV R180, 0x5050 ;  /* 0x0000505000b47802 */ /* 0x000fe40000000f00 */
[----:B------:R-:W-:Y:S05]  /*5040*/  CALL.REL.NOINC `($__internal_99_$__cuda_sm70_shflsync_down_p) ;  /* 0x0000018000007944 */ /* 0x000fea0003c00000 */
[----:B0-----:R-:W-:Y:S01]  /*5050*/  HFMA2.MMA R189, -RZ, RZ, 0, 1.1920928955078125e-07 ;  /* 0x00000002ffbd7435 */ /* 0x001fe200000001ff */
[----:B-1----:R-:W-:Y:S01]  /*5060*/  IMAD.MOV.U32 R183, RZ, RZ, R186 ;  /* 0x000000ffffb77224 */ /* 0x002fe200078e00ba */
[----:B------:R-:W-:Y:S01]  /*5070*/  MOV R186, R187 ;  /* 0x000000bb00ba7202 */ /* 0x000fe20000000f00 */
[----:B------:R-:W-:Y:S01]  /*5080*/  IMAD.MOV.U32 R191, RZ, RZ, -0x1 ;  /* 0xffffffffffbf7424 */ /* 0x000fe200078e00ff */
[----:B------:R-:W-:Y:S02]  /*5090*/  MOV R188, 0x1f ;  /* 0x0000001f00bc7802 */ /* 0x000fe40000000f00 */
[----:B------:R-:W-:Y:S02]  /*50a0*/  MOV R180, 0x50c0 ;  /* 0x000050c000b47802 */ /* 0x000fe40000000f00 */
[----:B------:R-:W-:Y:S05]  /*50b0*/  CALL.REL.NOINC `($__internal_99_$__cuda_sm70_shflsync_down_p) ;  /* 0x0000011000007944 */ /* 0x000fea0003c00000 */
[----:B------:R-:W-:Y:S01]  /*50c0*/  FADD.FTZ R185, R183, R184 ;  /* 0x000000b8b7b97221 */ /* 0x000fe20000010000 */
[----:B0-----:R-:W-:Y:S01]  /*50d0*/  HFMA2.MMA R189, -RZ, RZ, 0, 5.9604644775390625e-08 ;  /* 0x00000001ffbd7435 */ /* 0x001fe200000001ff */
[----:B-1----:R-:W-:Y:S01]  /*50e0*/  FADD.FTZ R187, R187, R186 ;  /* 0x000000babbbb7221 */ /* 0x002fe20000010000 */
[----:B------:R-:W-:Y:S01]  /*50f0*/  MOV R188, 0x1f ;  /* 0x0000001f00bc7802 */ /* 0x000fe20000000f00 */
[----:B------:R-:W-:Y:S01]  /*5100*/  IMAD.MOV.U32 R186, RZ, RZ, R185 ;  /* 0x000000ffffba7224 */ /* 0x000fe200078e00b9 */
[----:B------:R-:W-:-:S02]  /*5110*/  MOV R191, 0xffffffff ;  /* 0xffffffff00bf7802 */ /* 0x000fc40000000f00 */
[----:B------:R-:W-:Y:S02]  /*5120*/  MOV R180, 0x5140 ;  /* 0x0000514000b47802 */ /* 0x000fe40000000f00 */
[----:B------:R-:W-:Y:S05]  /*5130*/  CALL.REL.NOINC `($__internal_99_$__cuda_sm70_shflsync_down_p) ;  /* 0x0000009000007944 */ /* 0x000fea0003c00000 */
[----:B0-----:R-:W-:Y:S01]  /*5140*/  HFMA2.MMA R189, -RZ, RZ, 0, 5.9604644775390625e-08 ;  /* 0x00000001ffbd7435 */ /* 0x001fe200000001ff */
[----:B-1----:R-:W-:Y:S01]  /*5150*/  MOV R222, R186 ;  /* 0x000000ba00de7202 */ /* 0x002fe20000000f00 */
[----:B------:R-:W-:Y:S01]  /*5160*/  IMAD.MOV.U32 R188, RZ, RZ, 0x1f ;  /* 0x0000001fffbc7424 */ /* 0x000fe200078e00ff */
[----:B------:R-:W-:Y:S02]  /*5170*/  MOV R186, R187 ;  /* 0x000000bb00ba7202 */ /* 0x000fe40000000f00 */
[----:B------:R-:W-:Y:S02]  /*5180*/  MOV R191, 0xffffffff ;  /* 0xffffffff00bf7802 */ /* 0x000fe40000000f00 */
[----:B------:R-:W-:Y:S02]  /*5190*/  MOV R180, 0x51b0 ;  /* 0x000051b000b47802 */ /* 0x000fe40000000f00 */
[----:B------:R-:W-:Y:S05]  /*51a0*/  CALL.REL.NOINC `($__internal_99_$__cuda_sm70_shflsync_down_p) ;  /* 0x0000002000007944 */ /* 0x000fea0003c00000 */
[----:B-1----:R-:W-:Y:S01]  /*51b0*/  MOV R180, R186 ;  /* 0x000000ba00b47202 */ /* 0x002fe20000000f00 */
[----:B0-----:R-:W-:Y:S05]  /*51c0*/  BRA `(.L_x_4752) ;  /* 0xffffc8c000007947 */ /* 0x001fea000383ffff */
        .weak           $__internal_99_$__cuda_sm70_shflsync_down_p
        .type           $__internal_99_$__cuda_sm70_shflsync_down_p,@function
        .size           $__internal_99_$__cuda_sm70_shflsync_down_p,(.L_x_9353 - $__internal_99_$__cuda_sm70_shflsync_down_p)
$__internal_99_$__cuda_sm70_shflsync_down_p:
[----:B------:R-:W-:Y:S01]  /*51d0*/  HFMA2.MMA R181, -RZ, RZ, 0, 0 ;  /* 0x00000000ffb57435 */ /* 0x000fe200000001ff */
[----:B------:R-:W-:Y:S04]  /*51e0*/  WARPSYNC R191 ;  /* 0x000000bf00007348 */ /* 0x000fe80003800000 */
[----:B------:R0:W1:Y:S01]  /*51f0*/  SHFL.DOWN PT, R186, R186, R189, R188 ;  /* 0x080000bdbaba7389 */ /* 0x00006200000e00bc */
[----:B------:R-:W-:Y:S05]  /*5200*/  RET.REL.NODEC R180 `(_ZN10layer_norm13ln_bwd_kernelINS_13Kernel_traitsIf13__nv_bfloat16fS2_fjLj6144ELj1ELj1ELj8ELj16ENS_18Kernel_traits_baseILj6144EfS2_fS2_fjLj256EEEEELb1ELb1ELb1ELb1EEEvNS_9BwdParamsE) ;  /* 0xffffadf0b4007950 */ /* 0x000fea0003c3ffff */
.L_x_4753:
        /* <DEDUP_REMOVED lines=15> */
.L_x_9353:


//--------------------- .text._ZN10layer_norm13ln_bwd_kernelINS_13Kernel_traitsIf6__halfS2_S2_fjLj6144ELj1ELj1ELj8ELj16ENS_18Kernel_traits_baseILj6144EfS2_S2_S2_fjLj256EEEEELb0ELb0ELb0ELb0EEEvNS_9BwdParamsE --------------------------
	.section	.text._ZN10layer_norm13ln_bwd_kernelINS_13Kernel_traitsIf6__halfS2_S2_fjLj6144ELj1ELj1ELj8ELj16ENS_18Kernel_traits_baseILj6144EfS2_S2_S2_fjLj256EEEEELb0ELb0ELb0ELb0EEEvNS_9BwdParamsE,"ax",@progbits
	.sectioninfo	@"SHI_REGISTERS=167"
	.align	128
        .global         _ZN10layer_norm13ln_bwd_kernelINS_13Kernel_traitsIf6__halfS2_S2_fjLj6144ELj1ELj1ELj8ELj16ENS_18Kernel_traits_baseILj6144EfS2_S2_S2_fjLj256EEEEELb0ELb0ELb0ELb0EEEvNS_9BwdParamsE
        .type           _ZN10layer_norm13ln_bwd_kernelINS_13Kernel_traitsIf6__halfS2_S2_fjLj6144ELj1ELj1ELj8ELj16ENS_18Kernel_traits_baseILj6144EfS2_S2_S2_fjLj256EEEEELb0ELb0ELb0ELb0EEEvNS_9BwdParamsE,@function
        .size           _ZN10layer_norm13ln_bwd_kernelINS_13Kernel_traitsIf6__halfS2_S2_fjLj6144ELj1ELj1ELj8ELj16ENS_18Kernel_traits_baseILj6144EfS2_S2_S2_fjLj256EEEEELb0ELb0ELb0ELb0EEEvNS_9BwdParamsE,(.L_x_9354 - _ZN10layer_norm13ln_bwd_kernelINS_13Kernel_traitsIf6__halfS2_S2_fjLj6144ELj1ELj1ELj8ELj16ENS_18Kernel_traits_baseILj6144EfS2_S2_S2_fjLj256EEEEELb0ELb0ELb0ELb0EEEvNS_9BwdParamsE)
        .other          _ZN10layer_norm13ln_bwd_kernelINS_13Kernel_traitsIf6__halfS2_S2_fjLj6144ELj1ELj1ELj8ELj16ENS_18Kernel_traits_baseILj6144EfS2_S2_S2_fjLj256EEEEELb0ELb0ELb0ELb0EEEvNS_9BwdParamsE,@"STO_CUDA_ENTRY STV_DEFAULT"
_ZN10layer_norm13ln_bwd_kernelINS_13Kernel_traitsIf6__halfS2_S2_fjLj6144ELj1ELj1ELj8ELj16ENS_18Kernel_traits_baseILj6144EfS2_S2_S2_fjLj256EEEEELb0ELb0ELb0ELb0EEEvNS_9BwdParamsE:
.text._ZN10layer_norm13ln_bwd_kernelINS_13Kernel_traitsIf6__halfS2_S2_fjLj6144ELj1ELj1ELj8ELj16ENS_18Kernel_traits_baseILj6144EfS2_S2_S2_fjLj256EEEEELb0ELb0ELb0ELb0EEEvNS_9BwdParamsE:
        /* <DEDUP_REMOVED lines=56> */
.L_x_4769:
        /* <DEDUP_REMOVED lines=35> */
[--C-:B--2---:R-:W-:Y:S02]  /*05b0*/  HADD2.F32 R106, -RZ, R96.reuse.H1_H1 ;  /* 0x30000060ff6a7230 */ /* 0x104fe40000004100 */
[----:B------:R-:W-:Y:S02]  /*05c0*/  HADD2.F32 R104, -RZ, R96.H0_H0 ;  /* 0x20000060ff687230 */ /* 0x000fe40000004100 */
[--C-:B------:R-:W-:Y:S02]  /*05d0*/  HADD2.F32 R148, -RZ, R98.reuse.H0_H0 ;  /* 0x20000062ff947230 */ /* 0x100fe40000004100 */
[----:B------:R-:W-:Y:S01]  /*05e0*/  HADD2.F32 R152, -RZ, R98.H1_H1 ;  /* 0x30000062ff987230 */ /* 0x000fe20000004100 */
[C---:B------:R-:W-:Y:S01]  /*05f0*/  FADD.FTZ R141, -R101.reuse, R104 ;  /* 0x00000068658d7221 */ /* 0x040fe20000010100 */
[--C-:B------:R-:W-:Y:S01]  /*0600*/  HADD2.F32 R154, -RZ, R99.reuse.H0_H0 ;  /* 0x20000063ff9a7230 */ /* 0x100fe20000004100 */
[C---:B------:R-:W-:Y:S01]  /*0610*/  FADD.FTZ R147, -R101.reuse, R148 ;  /* 0x0000009465937221 */ /* 0x040fe20000010100 */
[----:B------:R-:W-:Y:S01]  /*0620*/  HADD2.F32 R156, -RZ, R99.H1_H1 ;  /* 0x30000063ff9c7230 */ /* 0x000fe20000004100 */
[C---:B-----5:R-:W-:Y:S01]  /*0630*/  FMUL.FTZ R141, R108.reuse, R141 ;  /* 0x0000008d6c8d7220 */ /* 0x060fe20000410000 */
[--C-:B---3--:R-:W-:Y:S01]  /*0640*/  HADD2.F32 R99, -RZ, R93.reuse.H0_H0 ;  /* 0x2000005dff637230 */ /* 0x108fe20000004100 */
[----:B------:R-:W-:Y:S01]  /*0650*/  FMUL.FTZ R147, R108, R147 ;  /* 0x000000936c937220 */ /* 0x000fe20000410000 */
[----:B------:R-:W-:Y:S01]  /*0660*/  HADD2.F32 R98, -RZ, R93.H1_H1 ;  /* 0x3000005dff627230 */ /* 0x000fe20000004100 */
[C---:B------:R-:W-:Y:S01]  /*0670*/  FADD.FTZ R93, -R101.reuse, R106 ;  /* 0x0000006a655d7221 */ /* 0x040fe20000010100 */
[--C-:B------:R-:W-:Y:S01]  /*0680*/  HADD2.F32 R146, -RZ, R97.reuse.H0_H0 ;  /* 0x20000061ff927230 */ /* 0x100fe20000004100 */
[----:B------:R-:W-:Y:S01]  /*0690*/  FMUL.FTZ R148, R86, R99 ;  /* 0x0000006356947220 */ /* 0x000fe20000410000 */
[----:B------:R-:W-:Y:S01]  /*06a0*/  HADD2.F32 R96, -RZ, R97.H1_H1 ;  /* 0x30000061ff607230 */ /* 0x000fe20000004100 */
[----:B------:R-:W-:Y:S01]  /*06b0*/  FMUL.FTZ R142, R108, R93 ;  /* 0x0000005d6c8e7220 */ /* 0x000fe20000410000 */
[--C-:B------:R-:W-:Y:S01]  /*06c0*/  HADD2.F32 R97, -RZ, R92.reuse.H0_H0 ;  /* 0x2000005cff617230 */ /* 0x100fe20000004100 */
[C---:B------:R-:W-:Y:S01]  /*06d0*/  FADD.FTZ R145, -R101.reuse, R146 ;  /* 0x0000009265917221 */ /* 0x040fe20000010100 */
[----:B------:R-:W-:Y:S01]  /*06e0*/  HADD2.F32 R92, -RZ, R92.H1_H1 ;  /* 0x3000005cff5c7230 */ /* 0x000fe20000004100 */
[----:B------:R-:W-:Y:S01]  /*06f0*/  FADD.FTZ R93, -R101, R96 ;  /* 0x00000060655d7221 */ /* 0x000fe20000010100 */
[--C-:B------:R-:W-:Y:S01]  /*0700*/  HADD2.F32 R105, -RZ, R95.reuse.H0_H0 ;  /* 0x2000005fff697230 */ /* 0x100fe20000004100 */
[----:B------:R-:W-:Y:S01]  /*0710*/  FMUL.FTZ R144, R84, R97 ;  /* 0x0000006154907220 */ /* 0x000fe20000410000 */
[----:B0-----:R-:W-:Y:S01]  /*0720*/  HADD2.F32 R102, -RZ, R95.H1_H1 ;  /* 0x3000005fff667230 */ /* 0x001fe20000004100 */
[----:B------:R-:W-:Y:S01]  /*0730*/  FADD.FTZ R37, R37, R92 ;  /* 0x0000005c25257221 */ /* 0x000fe20000010000 */
[--C-:B------:R-:W-:Y:S01]  /*0740*/  HADD2.F32 R103, -RZ, R94.reuse.H0_H0 ;  /* 0x2000005eff677230 */ /* 0x100fe20000004100 */
[-C--:B------:R-:W-:Y:S01]  /*0750*/  FFMA.FTZ R61, R142, R92.reuse, R61 ;  /* 0x0000005c8e3d7223 */ /* 0x080fe2000001003d */
[----:B------:R-:W-:Y:S01]  /*0760*/  HADD2.F32 R94, -RZ, R94.H1_H1 ;  /* 0x3000005eff5e7230 */ /* 0x000fe20000004100 */
[----:B------:R-:W-:Y:S01]  /*0770*/  FMUL.FTZ R143, R85, R92 ;  /* 0x0000005c558f7220 */ /* 0x000fe20000410000 */
[----:B------:R-:W-:Y:S01]  /*0780*/  IADD3 R106, R3, 0x100, RZ ;  /* 0x00000100036a7810 */ /* 0x000fe20007ffe0ff */
[----:B------:R-:W-:-:S02]  /*0790*/  FMUL.FTZ R146, R108, R93 ;  /* 0x0000005d6c927220 */ /* 0x000fc40000410000 */
[----:B------:R-:W-:Y:S02]  /*07a0*/  FADD.FTZ R95, -R101, R152 ;  /* 0x00000098655f7221 */ /* 0x000fe40000010100 */
[----:B------:R-:W-:Y:S02]  /*07b0*/  FADD.FTZ R92, RZ, R144 ;  /* 0x00000090ff5c7221 */ /* 0x000fe40000010000 */
[----:B------:R-:W-:Y:S02]  /*07c0*/  FFMA.FTZ R93, R141, R144, RZ ;  /* 0x000000908d5d7223 */ /* 0x000fe400000100ff */
[C---:B------:R-:W-:Y:S02]  /*07d0*/  FMUL.FTZ R152, R108.reuse, R95 ;  /* 0x0000005f6c987220 */ /* 0x040fe40000410000 */
        /* <DEDUP_REMOVED lines=38> */
.L_x_4756:
[----:B0-----:R-:W-:Y:S05]  /*0a40*/  BSYNC B0 ;  /* 0x0000000000007941 */ /* 0x001fea0003800000 */
.L_x_4755:
        /* <DEDUP_REMOVED lines=27> */
[--C-:B------:R-:W-:Y:S01]  /*0c00*/  HADD2.F32 R96, -RZ, R97.reuse.H1_H1 ;  /* 0x30000061ff607230 */ /* 0x100fe20000004100 */
[----:B------:R-:W-:Y:S01]  /*0c10*/  FMUL.FTZ R116, R78, R99 ;  /* 0x000000634e747220 */ /* 0x000fe20000410000 */
[----:B------:R-:W-:Y:S01]  /*0c20*/  HADD2.F32 R114, -RZ, R97.H0_H0 ;  /* 0x20000061ff727230 */ /* 0x000fe20000004100 */
[----:B------:R-:W-:Y:S01]  /*0c30*/  FMUL.FTZ R110, R108, R93 ;  /* 0x0000005d6c6e7220 */ /* 0x000fe20000410000 */
[--C-:B------:R-:W-:Y:S01]  /*0c40*/  HADD2.F32 R97, -RZ, R92.reuse.H0_H0 ;  /* 0x2000005cff617230 */ /* 0x100fe20000004100 */
[C---:B------:R-:W-:Y:S01]  /*0c50*/  FADD.FTZ R93, -R101.reuse, R96 ;  /* 0x00000060655d7221 */ /* 0x040fe20000010100 */
[----:B------:R-:W-:Y:S01]  /*0c60*/  HADD2.F32 R92, -RZ, R92.H1_H1 ;  /* 0x3000005cff5c7230 */ /* 0x000fe20000004100 */
[----:B------:R-:W-:Y:S01]  /*0c70*/  FADD.FTZ R115, -R101, R114 ;  /* 0x0000007265737221 */ /* 0x000fe20000010100 */
[--C-:B0-----:R-:W-:Y:S01]  /*0c80*/  HADD2.F32 R103, -RZ, R94.reuse.H0_H0 ;  /* 0x2000005eff677230 */ /* 0x101fe20000004100 */
        /* <DEDUP_REMOVED lines=9> */
[----:B------:R-:W-:Y:S02]  /*0d20*/  FADD.FTZ R92, R105, R112 ;  /* 0x00000070695c7221 */ /* 0x000fe40000010000 */
[----:B------:R-:W-:Y:S02]  /*0d30*/  FFMA.FTZ R104, R109, R112, R104 ;  /* 0x000000706d687223 */ /* 0x000fe40000010068 */
[C---:B------:R-:W-:Y:S02]  /*0d40*/  FMUL.FTZ R120, R108.reuse, R93 ;  /* 0x0000005d6c787220 */ /* 0x040fe40000410000 */
[----:B------:R-:W-:-:S02]  /*0d50*/  FMUL.FTZ R115, R108, R115 ;  /* 0x000000736c737220 */ /* 0x000fc40000410000 */
        /* <DEDUP_REMOVED lines=37> */
.L_x_4758:
[----:B------:R-:W-:Y:S05]  /*0fb0*/  BSYNC B0 ;  /* 0x0000000000007941 */ /* 0x000fea0003800000 */
.L_x_4757:
        /* <DEDUP_REMOVED lines=20> */
[--C-:B------:R-:W-:Y:S01]  /*1100*/  HADD2.F32 R132, -RZ, R99.reuse.H0_H0 ;  /* 0x20000063ff847230 */ /* 0x100fe20000004100 */
[C---:B0-----:R-:W-:Y:S01]  /*1110*/  FADD.FTZ R103, -R101.reuse, R128 ;  /* 0x0000008065677221 */ /* 0x041fe20000010100 */
[----:B------:R-:W-:Y:S01]  /*1120*/  HADD2.F32 R134, -RZ, R99.H1_H1 ;  /* 0x30000063ff867230 */ /* 0x000fe20000004100 */
[C---:B------:R-:W-:Y:S01]  /*1130*/  FADD.FTZ R99, -R101.reuse, R126 ;  /* 0x0000007e65637221 */ /* 0x040fe20000010100 */
[----:B------:R-:W-:Y:S01]  /*1140*/  HADD2.F32 R98, -RZ, R98.H1_H1 ;  /* 0x30000062ff627230 */ /* 0x000fe20000004100 */
[C---:B------:R-:W-:Y:S01]  /*1150*/  FADD.FTZ R133, -R101.reuse, R130 ;  /* 0x0000008265857221 */ /* 0x040fe20000010100 */
[--C-:B---3--:R-:W-:Y:S01]  /*1160*/  HADD2.F32 R97, -RZ, R92.reuse.H0_H0 ;  /* 0x2000005cff617230 */ /* 0x108fe20000004100 */
[C---:B-----5:R-:W-:Y:S01]  /*1170*/  FMUL.FTZ R126, R108.reuse, R99 ;  /* 0x000000636c7e7220 */ /* 0x060fe20000410000 */
[----:B------:R-:W-:Y:S01]  /*1180*/  HADD2.F32 R92, -RZ, R92.H1_H1 ;  /* 0x3000005cff5c7230 */ /* 0x000fe20000004100 */
[C---:B------:R-:W-:Y:S01]  /*1190*/  FADD.FTZ R107, -R101.reuse, R98 ;  /* 0x00000062656b7221 */ /* 0x040fe20000010100 */
[----:B------:R-:W-:Y:S01]  /*11a0*/  HADD2.F32 R96, -RZ, R93.H1_H1 ;  /* 0x3000005dff607230 */ /* 0x000fe20000004100 */
[C---:B------:R-:W-:Y:S01]  /*11b0*/  FADD.FTZ R137, -R101.reuse, R132 ;  /* 0x0000008465897221 */ /* 0x040fe20000010100 */
[----:B------:R-:W-:Y:S01]  /*11c0*/  HADD2.F32 R139, -RZ, R95.H0_H0 ;  /* 0x2000005fff8b7230 */ /* 0x000fe20000004100 */
[----:B------:R-:W-:Y:S01]  /*11d0*/  FADD.FTZ R157, -R101, R134 ;  /* 0x00000086659d7221 */ /* 0x000fe20000010100 */
[----:B------:R-:W-:Y:S01]  /*11e0*/  HADD2.F32 R101, -RZ, R93.H0_H0 ;  /* 0x2000005dff657230 */ /* 0x000fe20000004100 */
[----:B------:R-:W-:Y:S01]  /*11f0*/  FMUL.FTZ R111, R108, R111 ;  /* 0x0000006f6c6f7220 */ /* 0x000fe20000410000 */
[--C-:B------:R-:W-:Y:S01]  /*1200*/  HADD2.F32 R93, -RZ, R94.reuse.H0_H0 ;  /* 0x2000005eff5d7230 */ /* 0x100fe20000004100 */
[----:B------:R-:W-:Y:S01]  /*1210*/  FMUL.FTZ R128, R68, R97 ;  /* 0x0000006144807220 */ /* 0x000fe20000410000 */
[----:B------:R-:W-:Y:S01]  /*1220*/  HADD2.F32 R94, -RZ, R94.H1_H1 ;  /* 0x3000005eff5e7230 */ /* 0x000fe20000004100 */
        /* <DEDUP_REMOVED lines=46> */
.L_x_4760:
[----:B------:R-:W-:Y:S05]  /*1510*/  BSYNC B0 ;  /* 0x0000000000007941 */ /* 0x000fea0003800000 */
.L_x_4759:
        /* <DEDUP_REMOVED lines=8> */
.L_x_4770:
        /* <DEDUP_REMOVED lines=18> */
.L_x_4771:
        /* <DEDUP_REMOVED lines=114> */
.L_x_4764:
[----:B------:R-:W-:Y:S05]  /*1de0*/  BSYNC B0 ;  /* 0x0000000000007941 */ /* 0x000fea0003800000 */
.L_x_4763:
        /* <DEDUP_REMOVED lines=82> */
.L_x_4766:
[----:B------:R-:W-:Y:S05]  /*2310*/  BSYNC B0 ;  /* 0x0000000000007941 */ /* 0x000fea0003800000 */
.L_x_4765:
        /* <DEDUP_REMOVED lines=81> */
.L_x_4768:
[----:B------:R-:W-:Y:S05]  /*2830*/  BSYNC B0 ;  /* 0x0000000000007941 */ /* 0x000fea0003800000 */
.L_x_4767:
[----:B------:R-:W-:Y:S02]  /*2840*/  IADD3 R0, R0, c[0x0][0x160], RZ ;  /* 0x0000580000007a10 */ /* 0x000fe40007ffe0ff */
[----:B------:R-:W-:Y:S02]  /*2850*/  LOP3.LUT P1, RZ, R2, 0xff, RZ, 0xc0, !PT ;  /* 0x000000ff02ff7812 */ /* 0x000fe4000782c0ff */
[----:B------:R-:W-:Y:S02]  /*2860*/  ISETP.GE.AND P0, PT, R0, c[0x0][0x164], PT ;  /* 0x0000590000007a0c */ /* 0x000fe40003f06270 */
[----:B------:R-:W-:-:S11]  /*2870*/  SEL R2, RZ, 0x1, P1 ;  /* 0x00000001ff027807 */ /* 0x000fd60000800000 */
[----:B0-----:R-:W-:Y:S01]  /*2880*/  @P0 CALL.REL.NOINC `(.L_x_4754) ;  /* 0x0000001000000944 */ /* 0x001fe20003c00000 */
[----:B------:R-:W-:Y:S05]  /*2890*/  BRA `(.L_x_4769) ;  /* 0xffffdae000007947 */ /* 0x000fea000383ffff */
.L_x_4754:
        /* <DEDUP_REMOVED lines=31> */
.L_x_4761:
[----:B------:R-:W-:Y:S01]  /*2a90*/  HFMA2.MMA R102, -RZ, RZ, 0, 9.5367431640625e-07 ;  /* 0x00000010ff667435 */ /* 0x000fe200000001ff */
[----:B------:R-:W-:-:S02]  /*2aa0*/  MOV R97, R105 ;  /* 0x0000006900617202 */ /* 0x000fc40000000f00 */
[----:B------:R-:W-:Y:S02]  /*2ab0*/  MOV R101, 0x1f ;  /* 0x0000001f00657802 */ /* 0x000fe40000000f00 */
[----:B------:R-:W-:Y:S02]  /*2ac0*/  MOV R106, 0xffffffff ;  /* 0xffffffff006a7802 */ /* 0x000fe40000000f00 */
[----:B------:R-:W-:Y:S02]  /*2ad0*/  MOV R92, 0x2af0 ;  /* 0x00002af0005c7802 */ /* 0x000fe40000000f00 */
[----:B------:R-:W-:Y:S05]  /*2ae0*/  CALL.REL.NOINC `($__internal_100_$__cuda_sm70_shflsync_down_p) ;  /* 0x0000046000007944 */ /* 0x000fea0003c00000 */
[----:B-1----:R-:W-:Y:S01]  /*2af0*/  MOV R96, R97 ;  /* 0x0000006100607202 */ /* 0x002fe20000000f00 */
[----:B0-----:R-:W-:Y:S05]  /*2b00*/  BRA `(.L_x_4770) ;  /* 0xffffea9000007947 */ /* 0x001fea000383ffff */
.L_x_4762:
[----:B------:R-:W-:Y:S01]  /*2b10*/  HFMA2.MMA R102, -RZ, RZ, 0, 9.5367431640625e-07 ;  /* 0x00000010ff667435 */ /* 0x000fe200000001ff */
[----:B------:R-:W-:Y:S02]  /*2b20*/  MOV R97, R104 ;  /* 0x0000006800617202 */ /* 0x000fe40000000f00 */
[----:B------:R-:W-:Y:S02]  /*2b30*/  MOV R101, 0x1f ;  /* 0x0000001f00657802 */ /* 0x000fe40000000f00 */
[----:B------:R-:W-:-:S02]  /*2b40*/  MOV R106, 0xffffffff ;  /* 0xffffffff006a7802 */ /* 0x000fc40000000f00 */
[----:B------:R-:W-:Y:S02]  /*2b50*/  MOV R92, 0x2b70 ;  /* 0x00002b70005c7802 */ /* 0x000fe40000000f00 */
[----:B01----:R-:W-:Y:S05]  /*2b60*/  CALL.REL.NOINC `($__internal_100_$__cuda_sm70_shflsync_down_p) ;  /* 0x000003e000007944 */ /* 0x003fea0003c00000 */
[----:B------:R-:W-:Y:S01]  /*2b70*/  FADD.FTZ R96, R96, R105 ;  /* 0x0000006960607221 */ /* 0x000fe20000010000 */
[----:B0-----:R-:W-:Y:S01]  /*2b80*/  HFMA2.MMA R102, -RZ, RZ, 0, 4.76837158203125e-07 ;  /* 0x00000008ff667435 */ /* 0x001fe200000001ff */
[----:B-1----:R-:W-:Y:S01]  /*2b90*/  FADD.FTZ R104, R104, R97 ;  /* 0x0000006168687221 */ /* 0x002fe20000010000 */
[----:B------:R-:W-:Y:S02]  /*2ba0*/  MOV R101, 0x1f ;  /* 0x0000001f00657802 */ /* 0x000fe40000000f00 */
[----:B------:R-:W-:Y:S02]  /*2bb0*/  MOV R106, 0xffffffff ;  /* 0xffffffff006a7802 */ /* 0x000fe40000000f00 */
[----:B------:R-:W-:Y:S02]  /*2bc0*/  MOV R97, R96 ;  /* 0x0000006000617202 */ /* 0x000fe40000000f00 */
[----:B------:R-:W-:Y:S02]  /*2bd0*/  MOV R92, 0x2bf0 ;  /* 0x00002bf0005c7802 */ /* 0x000fe40000000f00 */
[----:B------:R-:W-:Y:S05]  /*2be0*/  CALL.REL.NOINC `($__internal_100_$__cuda_sm70_shflsync_down_p) ;  /* 0x0000036000007944 */ /* 0x000fea0003c00000 */
[----:B0-----:R-:W-:Y:S01]  /*2bf0*/  HFMA2.MMA R102, -RZ, RZ, 0, 4.76837158203125e-07 ;  /* 0x00000008ff667435 */ /* 0x001fe200000001ff */
[----:B-1----:R-:W-:-:S02]  /*2c00*/  MOV R95, R97 ;  /* 0x00000061005f7202 */ /* 0x002fc40000000f00 */
[----:B------:R-:W-:Y:S02]  /*2c10*/  MOV R97, R104 ;  /* 0x0000006800617202 */ /* 0x000fe40000000f00 */
[----:B------:R-:W-:Y:S02]  /*2c20*/  MOV R101, 0x1f ;  /* 0x0000001f00657802 */ /* 0x000fe40000000f00 */
[----:B------:R-:W-:Y:S02]  /*2c30*/  MOV R106, 0xffffffff ;  /* 0xffffffff006a7802 */ /* 0x000fe40000000f00 */
[----:B------:R-:W-:Y:S02]  /*2c40*/  MOV R92, 0x2c60 ;  /* 0x00002c60005c7802 */ /* 0x000fe40000000f00 */
[----:B------:R-:W-:Y:S05]  /*2c50*/  CALL.REL.NOINC `($__internal_100_$__cuda_sm70_shflsync_down_p) ;  /* 0x000002f000007944 */ /* 0x000fea0003c00000 */
[----:B------:R-:W-:Y:S01]  /*2c60*/  FADD.FTZ R96, R95, R96 ;  /* 0x000000605f607221 */ /* 0x000fe20000010000 */
[----:B0-----:R-:W-:Y:S01]  /*2c70*/  HFMA2.MMA R102, -RZ, RZ, 0, 2.384185791015625e-07 ;  /* 0x00000004ff667435 */ /* 0x001fe200000001ff */
[----:B-1----:R-:W-:Y:S01]  /*2c80*/  FADD.FTZ R104, R104, R97 ;  /* 0x0000006168687221 */ /* 0x002fe20000010000 */
[----:B------:R-:W-:Y:S02]  /*2c90*/  MOV R101, 0x1f ;  /* 0x0000001f00657802 */ /* 0x000fe40000000f00 */
[----:B------:R-:W-:-:S02]  /*2ca0*/  MOV R106, 0xffffffff ;  /* 0xffffffff006a7802 */ /* 0x000fc40000000f00 */
[----:B------:R-:W-:Y:S02]  /*2cb0*/  MOV R97, R96 ;  /* 0x0000006000617202 */ /* 0x000fe40000000f00 */
[----:B------:R-:W-:Y:S02]  /*2cc0*/  MOV R92, 0x2ce0 ;  /* 0x00002ce0005c7802 */ /* 0x000fe40000000f00 */
[----:B------:R-:W-:Y:S05]  /*2cd0*/  CALL.REL.NOINC `($__internal_100_$__cuda_sm70_shflsync_down_p) ;  /* 0x0000027000007944 */ /* 0x000fea0003c00000 */
[----:B0-----:R-:W-:Y:S01]  /*2ce0*/  HFMA2.MMA R102, -RZ, RZ, 0, 2.384185791015625e-07 ;  /* 0x00000004ff667435 */ /* 0x001fe200000001ff */
[----:B-1----:R-:W-:Y:S02]  /*2cf0*/  MOV R95, R97 ;  /* 0x00000061005f7202 */ /* 0x002fe40000000f00 */
[----:B------:R-:W-:Y:S02]  /*2d00*/  MOV R97, R104 ;  /* 0x0000006800617202 */ /* 0x000fe40000000f00 */
[----:B------:R-:W-:Y:S02]  /*2d10*/  MOV R101, 0x1f ;  /* 0x0000001f00657802 */ /* 0x000fe40000000f00 */
[----:B------:R-:W-:Y:S02]  /*2d20*/  MOV R106, 0xffffffff ;  /* 0xffffffff006a7802 */ /* 0x000fe40000000f00 */
[----:B------:R-:W-:-:S02]  /*2d30*/  MOV R92, 0x2d50 ;  /* 0x00002d50005c7802 */ /* 0x000fc40000000f00 */
[----:B------:R-:W-:Y:S05]  /*2d40*/  CALL.REL.NOINC `($__internal_100_$__cuda_sm70_shflsync_down_p) ;  /* 0x0000020000007944 */ /* 0x000fea0003c00000 */
[----:B------:R-:W-:Y:S01]  /*2d50*/  FADD.FTZ R96, R95, R96 ;  /* 0x000000605f607221 */ /* 0x000fe20000010000 */
[----:B0-----:R-:W-:Y:S01]  /*2d60*/  HFMA2.MMA R102, -RZ, RZ, 0, 1.1920928955078125e-07 ;  /* 0x00000002ff667435 */ /* 0x001fe200000001ff */
[----:B-1----:R-:W-:Y:S01]  /*2d70*/  FADD.FTZ R100, R104, R97 ;  /* 0x0000006168647221 */ /* 0x002fe20000010000 */
[----:B------:R-:W-:-:S02]  /*2d80*/  MOV R101, 0x1f ;  /* 0x0000001f00657802 */ /* 0x000fc40000000f00 */
[----:B------:R-:W-:Y:S02]  /*2d90*/  MOV R106, 0xffffffff ;  /* 0xffffffff006a7802 */ /* 0x000fe40000000f00 */
[----:B------:R-:W-:Y:S02]  /*2da0*/  MOV R97, R96 ;  /* 0x0000006000617202 */ /* 0x000fe40000000f00 */
[----:B------:R-:W-:Y:S02]  /*2db0*/  MOV R92, 0x2dd0 ;  /* 0x00002dd0005c7802 */ /* 0x000fe40000000f00 */
[----:B------:R-:W-:Y:S05]  /*2dc0*/  CALL.REL.NOINC `($__internal_100_$__cuda_sm70_shflsync_down_p) ;  /* 0x0000018000007944 */ /* 0x000fea0003c00000 */
[----:B0-----:R-:W-:Y:S01]  /*2dd0*/  HFMA2.MMA R102, -RZ, RZ, 0, 1.1920928955078125e-07 ;  /* 0x00000002ff667435 */ /* 0x001fe200000001ff */
[----:B-1----:R-:W-:Y:S02]  /*2de0*/  MOV R95, R97 ;  /* 0x00000061005f7202 */ /* 0x002fe40000000f00 */
[----:B------:R-:W-:Y:S02]  /*2df0*/  MOV R97, R100 ;  /* 0x0000006400617202 */ /* 0x000fe40000000f00 */
[----:B------:R-:W-:Y:S02]  /*2e00*/  MOV R101, 0x1f ;  /* 0x0000001f00657802 */ /* 0x000fe40000000f00 */
[----:B------:R-:W-:-:S02]  /*2e10*/  MOV R106, 0xffffffff ;  /* 0xffffffff006a7802 */ /* 0x000fc40000000f00 */
[----:B------:R-:W-:Y:S02]  /*2e20*/  MOV R92, 0x2e40 ;  /* 0x00002e40005c7802 */ /* 0x000fe40000000f00 */
[----:B------:R-:W-:Y:S05]  /*2e30*/  CALL.REL.NOINC `($__internal_100_$__cuda_sm70_shflsync_down_p) ;  /* 0x0000011000007944 */ /* 0x000fea0003c00000 */
[----:B------:R-:W-:Y:S01]  /*2e40*/  FADD.FTZ R98, R95, R96 ;  /* 0x000000605f627221 */ /* 0x000fe20000010000 */
[----:B0-----:R-:W-:Y:S01]  /*2e50*/  HFMA2.MMA R102, -RZ, RZ, 0, 5.9604644775390625e-08 ;  /* 0x00000001ff667435 */ /* 0x001fe200000001ff */
[----:B-1----:R-:W-:Y:S01]  /*2e60*/  FADD.FTZ R100, R100, R97 ;  /* 0x0000006164647221 */ /* 0x002fe20000010000 */
[----:B------:R-:W-:Y:S02]  /*2e70*/  MOV R101, 0x1f ;  /* 0x0000001f00657802 */ /* 0x000fe40000000f00 */
[----:B------:R-:W-:Y:S02]  /*2e80*/  MOV R106, 0xffffffff ;  /* 0xffffffff006a7802 */ /* 0x000fe40000000f00 */
[----:B------:R-:W-:Y:S02]  /*2e90*/  MOV R97, R98 ;  /* 0x0000006200617202 */ /* 0x000fe40000000f00 */
[----:B------:R-:W-:Y:S02]  /*2ea0*/  MOV R92, 0x2ec0 ;  /* 0x00002ec0005c7802 */ /* 0x000fe40000000f00 */
[----:B------:R-:W-:Y:S05]  /*2eb0*/  CALL.REL.NOINC `($__internal_100_$__cuda_sm70_shflsync_down_p) ;  /* 0x0000009000007944 */ /* 0x000fea0003c00000 */
[----:B0-----:R-:W-:Y:S01]  /*2ec0*/  HFMA2.MMA R102, -RZ, RZ, 0, 5.9604644775390625e-08 ;  /* 0x00000001ff667435 */ /* 0x001fe200000001ff */
[----:B-1----:R-:W-:-:S02]  /*2ed0*/  MOV R99, R97 ;  /* 0x0000006100637202 */ /* 0x002fc40000000f00 */
[----:B------:R-:W-:Y:S02]  /*2ee0*/  MOV R97, R100 ;  /* 0x0000006400617202 */ /* 0x000fe40000000f00 */
[----:B------:R-:W-:Y:S02]  /*2ef0*/  MOV R101, 0x1f ;  /* 0x0000001f00657802 */ /* 0x000fe40000000f00 */
[----:B------:R-:W-:Y:S02]  /*2f00*/  MOV R106, 0xffffffff ;  /* 0xffffffff006a7802 */ /* 0x000fe40000000f00 */
[----:B------:R-:W-:Y:S02]  /*2f10*/  MOV R92, 0x2f30 ;  /* 0x00002f30005c7802 */ /* 0x000fe40000000f00 */
[----:B------:R-:W-:Y:S05]  /*2f20*/  CALL.REL.NOINC `($__internal_100_$__cuda_sm70_shflsync_down_p) ;  /* 0x0000002000007944 */ /* 0x000fea0003c00000 */
[----:B-1----:R-:W-:Y:S01]  /*2f30*/  MOV R93, R97 ;  /* 0x00000061005d7202 */ /* 0x002fe20000000f00 */
[----:B0-----:R-:W-:Y:S05]  /*2f40*/  BRA `(.L_x_4771) ;  /* 0xffffe77000007947 */ /* 0x001fea000383ffff */
        .weak           $__internal_100_$__cuda_sm70_shflsync_down_p
        .type           $__internal_100_$__cuda_sm70_shflsync_down_p,@function
        .size           $__internal_100_$__cuda_sm70_shflsync_down_p,(.L_x_9354 - $__internal_100_$__cuda_sm70_shflsync_down_p)
$__internal_100_$__cuda_sm70_shflsync_down_p:
[----:B------:R-:W-:Y:S01]  /*2f50*/  HFMA2.MMA R93, -RZ, RZ, 0, 0 ;  /* 0x00000000ff5d7435 */ /* 0x000fe200000001ff */
[----:B------:R-:W-:Y:S04]  /*2f60*/  WARPSYNC R106 ;  /* 0x0000006a00007348 */ /* 0x000fe80003800000 */
[----:B------:R0:W1:Y:S01]  /*2f70*/  SHFL.DOWN PT, R97, R97, R102, R101 ;  /* 0x0800006661617389 */ /* 0x00006200000e0065 */
[----:B------:R-:W-:Y:S05]  /*2f80*/  RET.REL.NODEC R92 `(_ZN10layer_norm13ln_bwd_kernelINS_13Kernel_traitsIf6__halfS2_S2_fjLj6144ELj1ELj1ELj8ELj16ENS_18Kernel_traits_baseILj6144EfS2_S2_S2_fjLj256EEEEELb0ELb0ELb0ELb0EEEvNS_9BwdParamsE) ;  /* 0xffffd0705c007950 */ /* 0x000fea0003c3ffff */
.L_x_4772:
        /* <DEDUP_REMOVED lines=15> */
.L_x_9354:


//--------------------- .text._ZN10layer_norm13ln_bwd_kernelINS_13Kernel_traitsIf6__halfS2_S2_fjLj6144ELj1ELj1ELj8ELj16ENS_18Kernel_traits_baseILj6144EfS2_S2_S2_fjLj256EEEEELb0ELb0ELb0ELb1EEEvNS_9BwdParamsE --------------------------
	.section	.text._ZN10layer_norm13ln_bwd_kernelINS_13Kernel_traitsIf6__halfS2_S2_fjLj6144ELj1ELj1ELj8ELj16ENS_18Kernel_traits_baseILj6144EfS2_S2_S2_fjLj256EEEEELb0ELb0ELb0ELb1EEEvNS_9BwdParamsE,"ax",@progbits
	.sectioninfo	@"SHI_REGISTERS=183"
	.align	128
        .global         _ZN10layer_norm13ln_bwd_kernelINS_13Kernel_traitsIf6__halfS2_S2_fjLj6144ELj1ELj1ELj8ELj16ENS_18Kernel_traits_baseILj6144EfS2_S2_S2_fjLj256EEEEELb0ELb0ELb0ELb1EEEvNS_9BwdParamsE
        .type           _ZN10layer_norm13ln_bwd_kernelINS_13Kernel_traitsIf6__halfS2_S2_fjLj6144ELj1ELj1ELj8ELj16ENS_18Kernel_traits_baseILj6144EfS2_S2_S2_fjLj256EEEEELb0ELb0ELb0ELb1EEEvNS_9BwdParamsE,@function
        .size           _ZN10layer_norm13ln_bwd_kernelINS_13Kernel_traitsIf6__halfS2_S2_fjLj6144ELj1ELj1ELj8ELj16ENS_18Kernel_traits_baseILj6144EfS2_S2_S2_fjLj256EEEEELb0ELb0ELb0ELb1EEEvNS_9BwdParamsE,(.L_x_9355 - _ZN10layer_norm13ln_bwd_kernelINS_13Kernel_traitsIf6__halfS2_S2_fjLj6144ELj1ELj1ELj8ELj16ENS_18Kernel_traits_baseILj6144EfS2_S2_S2_fjLj256EEEEELb0ELb0ELb0ELb1EEEvNS_9BwdParamsE)
        .other          _ZN10layer_norm13ln_bwd_kernelINS_13Kernel_traitsIf6__halfS2_S2_fjLj6144ELj1ELj1ELj8ELj16ENS_18Kernel_traits_baseILj6144EfS2_S2_S2_fjLj256EEEEELb0ELb0ELb0ELb1EEEvNS_9BwdParamsE,@"STO_CUDA_ENTRY STV_DEFAULT"
_ZN10layer_norm13ln_bwd_kernelINS_13Kernel_traitsIf6__halfS2_S2_fjLj6144ELj1ELj1ELj8ELj16ENS_18Kernel_traits_baseILj6144EfS2_S2_S2_fjLj256EEEEELb0ELb0ELb0ELb1EEEvNS_9BwdParamsE:
.text._ZN10layer_norm13ln_bwd_kernelINS_13Kernel_traitsIf6__halfS2_S2_fjLj6144ELj1ELj1ELj8ELj16ENS_18Kernel_traits_baseILj6144EfS2_S2_S2_fjLj256EEEEELb0ELb0ELb0ELb1EEEvNS_9BwdParamsE:
        /* <DEDUP_REMOVED lines=35> */
.L_x_4773:
        /* <DEDUP_REMOVED lines=38> */
.L_x_4778:
[----:B------:R-:W-:Y:S01]  /*0490*/  IMAD R2, R112, c[0x0][0x168], RZ ;  /* 0x00005a0070027a24 */ /* 0x000fe200078e02ff */
[----:B------:R-:W-:Y:S02]  /*04a0*/  ISETP.NE.U32.AND P1, PT, RZ, c[0x0][0x1c0], PT ;  /* 0x00007000ff007a0c */ /* 0x000fe40003f25070 */
[----:B------:R-:W-:Y:S02]  /*04b0*/  MOV R64, 0x10 ;  /* 0x0000001000407802 */ /* 0x000fe40000000f00 */
[----:B------:R-:W-:Y:S02]  /*04c0*/  SHF.R.S32.HI R3, RZ, 0x1f, R2 ;  /* 0x0000001fff037819 */ /* 0x000fe40000011402 */
[----:B------:R-:W-:Y:S02]  /*04d0*/  ISETP.NE.AND.EX P1, PT, RZ, c[0x0][0x1c4], PT, P1 ;  /* 0x00007100ff007a0c */ /* 0x000fe40003f25310 */
[----:B------:R-:W-:-:S04]  /*04e0*/  LEA.HI R3, R3, R2, RZ, 0x3 ;  /* 0x0000000203037211 */ /* 0x000fc800078f18ff */
[----:B------:R-:W-:Y:S02]  /*04f0*/  LEA.HI.SX32 R129, R3, R0, 0x1d ;  /* 0x0000000003817211 */ /* 0x000fe400078feaff */
[----:B------:R-:W-:Y:S02]  /*0500*/  SHF.R.S32.HI R3, RZ, 0x1f, R112 ;  /* 0x0000001fff037819 */ /* 0x000fe40000011470 */
[C---:B------:R-:W-:Y:S02]  /*0510*/  IADD3 R131, R129.reuse, 0x100, RZ ;  /* 0x0000010081837810 */ /* 0x040fe40007ffe0ff */
[----:B------:R-:W-:Y:S02]  /*0520*/  SHF.L.U32 R125, R129, 0x4, RZ ;  /* 0x00000004817d7819 */ /* 0x000fe400000006ff */
[----:B------:R-:W-:Y:S02]  /*0530*/  @P1 LEA R2, P0, R112, c[0x0][0x1c0], 0x1 ;  /* 0x0000700070021a11 */ /* 0x000fe400078008ff */
[----:B------:R-:W-:-:S02]  /*0540*/  SHF.L.U32 R124, R131, 0x4, RZ ;  /* 0x00000004837c7819 */ /* 0x000fc400000006ff */
[----:B------:R-:W-:Y:S02]  /*0550*/  IADD3 R133, R129, 0x200, RZ ;  /* 0x0000020081857810 */ /* 0x000fe40007ffe0ff */
[----:B------:R-:W-:Y:S02]  /*0560*/  @P1 LEA.HI.X R3, R112, c[0x0][0x1c4], R3, 0x1, P0 ;  /* 0x0000710070031a11 */ /* 0x000fe400000f0c03 */
[----:B------:R-:W-:Y:S02]  /*0570*/  SHF.R.U32.HI R161, RZ, 0x1c, R129 ;  /* 0x0000001cffa17819 */ /* 0x000fe40000011681 */
[----:B------:R-:W-:Y:S01]  /*0580*/  IADD3 R44, P2, R125, c[0x0][0x188], RZ ;  /* 0x000062007d2c7a10 */ /* 0x000fe20007f5e0ff */
[----:B------:R0:W2:Y:S01]  /*0590*/  @P1 LDG.E.U16 R132, [R2.64] ;  /* 0x0000000402841981 */ /* 0x0000a2000c1e1500 */
[----:B------:R-:W-:Y:S02]  /*05a0*/  MOV R127, 0x4 ;  /* 0x00000004007f7802 */ /* 0x000fe40000000f00 */
[----:B------:R-:W-:-:S02]  /*05b0*/  SHF.R.U32.HI R123, RZ, 0x1c, R131 ;  /* 0x0000001cff7b7819 */ /* 0x000fc40000011683 */
[----:B------:R-:W-:Y:S02]  /*05c0*/  IADD3 R52, P0, R124, c[0x0][0x188], RZ ;  /* 0x000062007c347a10 */ /* 0x000fe40007f1e0ff */
[----:B------:R-:W-:Y:S02]  /*05d0*/  SHF.L.U32 R122, R133, 0x4, RZ ;  /* 0x00000004857a7819 */ /* 0x000fe400000006ff */
[----:B------:R-:W-:Y:S01]  /*05e0*/  IADD3.X R45, R161, c[0x0][0x18c], RZ, P2, !PT ;  /* 0x00006300a12d7a10 */ /* 0x000fe200017fe4ff */
[-C--:B0-----:R-:W-:Y:S01]  /*05f0*/  IMAD.WIDE R2, R112, R127.reuse, c[0x0][0x1a0] ;  /* 0x0000680070027625 */ /* 0x081fe200078e027f */
[----:B------:R-:W-:Y:S02]  /*0600*/  IADD3.X R53, R123, c[0x0][0x18c], RZ, P0, !PT ;  /* 0x000063007b357a10 */ /* 0x000fe400007fe4ff */
[----:B------:R-:W-:Y:S02]  /*0610*/  SHF.R.U32.HI R121, RZ, 0x1c, R133 ;  /* 0x0000001cff797819 */ /* 0x000fe40000011685 */
[----:B------:R-:W-:Y:S01]  /*0620*/  IADD3 R60, P0, R122, c[0x0][0x188], RZ ;  /* 0x000062007a3c7a10 */ /* 0x000fe20007f1e0ff */
[-C--:B------:R-:W-:Y:S01]  /*0630*/  IMAD.WIDE.U32 R48, R129, R64.reuse, c[0x0][0x208] ;  /* 0x0000820081307625 */ /* 0x080fe200078e0040 */
[----:B------:R-:W3:Y:S02]  /*0640*/  LDG.E.128 R44, [R44.64] ;  /* 0x000000042c2c7981 */ /* 0x000ee4000c1e1d00 */
[----:B------:R-:W-:Y:S01]  /*0650*/  IADD3.X R61, R121, c[0x0][0x18c], RZ, P0, !PT ;  /* 0x00006300793d7a10 */ /* 0x000fe200007fe4ff */
[-C--:B------:R-:W-:Y:S01]  /*0660*/  IMAD.WIDE.U32 R56, R131, R64.reuse, c[0x0][0x208] ;  /* 0x0000820083387625 */ /* 0x080fe200078e0040 */
[----:B------:R0:W4:Y:S03]  /*0670*/  LDG.E R138, [R2.64] ;  /* 0x00000004028a7981 */ /* 0x000126000c1e1900 */
[----:B------:R-:W-:Y:S01]  /*0680*/  IMAD.WIDE R126, R112, R127, c[0x0][0x1a8] ;  /* 0x00006a00707e7625 */ /* 0x000fe200078e027f */
[----:B------:R-:W4:Y:S04]  /*0690*/  LDG.E.128 R52, [R52.64] ;  /* 0x0000000434347981 */ /* 0x000f28000c1e1d00 */
[----:B------:R-:W4:Y:S04]  /*06a0*/  LDG.E.128 R48, [R48.64] ;  /* 0x0000000430307981 */ /* 0x000f28000c1e1d00 */
[----:B------:R-:W4:Y:S04]  /*06b0*/  LDG.E.128 R56, [R56.64] ;  /* 0x0000000438387981 */ /* 0x000f28000c1e1d00 */
[----:B------:R-:W4:Y:S04]  /*06c0*/  LDG.E.128 R60, [R60.64] ;  /* 0x000000043c3c7981 */ /* 0x000f28000c1e1d00 */
[----:B------:R1:W4:Y:S01]  /*06d0*/  LDG.E R127, [R126.64] ;  /* 0x000000047e7f7981 */ /* 0x000322000c1e1900 */
[----:B------:R-:W-:-:S06]  /*06e0*/  IMAD.WIDE.U32 R64, R133, R64, c[0x0][0x208] ;  /* 0x0000820085407625 */ /* 0x000fcc00078e0040 */
[----:B------:R-:W4:Y:S01]  /*06f0*/  LDG.E.128 R64, [R64.64] ;  /* 0x0000000440407981 */ /* 0x000f22000c1e1d00 */
[----:B------:R-:W-:-:S04]  /*0700*/  ISETP.NE.U32.AND P0, PT, RZ, c[0x0][0x218], PT ;  /* 0x00008600ff007a0c */ /* 0x000fc80003f05070 */
[----:B------:R-:W-:Y:S01]  /*0710*/  ISETP.NE.AND.EX P0, PT, RZ, c[0x0][0x21c], PT, P0 ;  /* 0x00008700ff007a0c */ /* 0x000fe20003f05300 */
[----:B------:R-:W-:Y:S01]  /*0720*/  ULDC.U8 UR6, c[0x0][0x1f0] ;  /* 0x00007c0000067ab9 */ /* 0x000fe20000000000 */
[----:B-1----:R-:W-:-:S11]  /*0730*/  MOV R126, 0x3f800000 ;  /* 0x3f800000007e7802 */ /* 0x002fd60000000f00 */
[----:B------:R-:W-:Y:S02]  /*0740*/  @P0 LEA R128, P3, R129, c[0x0][0x218], 0x4 ;  /* 0x0000860081800a11 */ /* 0x000fe400078620ff */
[----:B------:R-:W-:Y:S02]  /*0750*/  @P0 LEA R130, P2, R131, c[0x0][0x218], 0x4 ;  /* 0x0000860083820a11 */ /* 0x000fe400078420ff */
[----:B------:R-:W-:Y:S02]  /*0760*/  @P0 LEA.HI.X R129, R129, c[0x0][0x21c], RZ, 0x4, P3 ;  /* 0x0000870081810a11 */ /* 0x000fe400018f24ff */
[----:B0-----:R-:W-:Y:S02]  /*0770*/  @P0 LEA R2, P3, R133, c[0x0][0x218], 0x4 ;  /* 0x0000860085020a11 */ /* 0x001fe400078620ff */
[----:B------:R-:W-:Y:S01]  /*0780*/  @P0 LEA.HI.X R131, R131, c[0x0][0x21c], RZ, 0x4, P2 ;  /* 0x0000870083830a11 */ /* 0x000fe200010f24ff */
[----:B-----5:R0:W5:Y:S01]  /*0790*/  @P0 LDG.E.128 R28, [R128.64] ;  /* 0x00000004801c0981 */ /* 0x020162000c1e1d00 */
[----:B------:R-:W-:-:S03]  /*07a0*/  @P0 LEA.HI.X R3, R133, c[0x0][0x21c], RZ, 0x4, P3 ;  /* 0x0000870085030a11 */ /* 0x000fc600018f24ff */
[----:B------:R1:W5:Y:S04]  /*07b0*/  @P0 LDG.E.128 R32, [R130.64] ;  /* 0x0000000482200981 */ /* 0x000368000c1e1d00 */
[----:B------:R0:W5:Y:S01]  /*07c0*/  @P0 LDG.E.128 R36, [R2.64] ;  /* 0x0000000402240981 */ /* 0x000162000c1e1d00 */
[----:B--2---:R-:W-:Y:S01]  /*07d0*/  @P1 HADD2.F32 R126, -RZ, R132.H0_H0 ;  /* 0x20000084ff7e1230 */ /* 0x004fe20000004100 */
[----:B------:R-:W-:Y:S01]  /*07e0*/  ISETP.NE.AND P1, PT, RZ, UR6, PT ;  /* 0x00000006ff007c0c */ /* 0x000fe2000bf25270 */
[----:B---3--:R-:W-:-:S03]  /*07f0*/  HADD2.F32 R132, -RZ, R44.H0_H0 ;  /* 0x2000002cff847230 */ /* 0x008fc60000004100 */
[----:B----4-:R-:W-:Y:S01]  /*0800*/  FSEL R178, R138, RZ, !P1 ;  /* 0x000000ff8ab27208 */ /* 0x010fe20004800000 */
[----:B------:R-:W-:Y:S02]  /*0810*/  HADD2.F32 R135, -RZ, R46.H0_H0 ;  /* 0x2000002eff877230 */ /* 0x000fe40000004100 */
[--C-:B-1----:R-:W-:Y:S02]  /*0820*/  HADD2.F32 R131, -RZ, R53.reuse.H0_H0 ;  /* 0x20000035ff837230 */ /* 0x102fe40000004100 */
[--C-:B------:R-:W-:Y:S02]  /*0830*/  HADD2.F32 R143, -RZ, R54.reuse.H0_H0 ;  /* 0x20000036ff8f7230 */ /* 0x100fe40000004100 */
[----:B------:R-:W-:Y:S02]  /*0840*/  HADD2.F32 R53, -RZ, R53.H1_H1 ;  /* 0x30000035ff357230 */ /* 0x000fe40000004100 */
[----:B------:R-:W-:Y:S01]  /*0850*/  HADD2.F32 R54, -RZ, R54.H1_H1 ;  /* 0x30000036ff367230 */ /* 0x000fe20000004100 */
[----:B------:R-:W-:Y:S01]  /*0860*/  FADD.FTZ R132, -R178, R132 ;  /* 0x00000084b2847221 */ /* 0x000fe20000010100 */
        /* <DEDUP_REMOVED lines=8> */
[----:B------:R-:W-:Y:S02]  /*08f0*/  HADD2.F32 R147, -RZ, R55.H0_H0 ;  /* 0x20000037ff937230 */ /* 0x000fe40000004100 */
[----:B------:R-:W-:Y:S01]  /*0900*/  HADD2.F32 R59, -RZ, R61.H0_H0 ;  /* 0x2000003dff3b7230 */ /* 0x000fe20000004100 */
[C---:B------:R-:W-:Y:S01]  /*0910*/  FADD.FTZ R2, -R178.reuse, R135 ;  /* 0x00000087b2027221 */ /* 0x040fe20000010100 */
[----:B------:R-:W-:Y:S01]  /*0920*/  HADD2.F32 R51, -RZ, R52.H0_H0 ;  /* 0x20000034ff337230 */ /* 0x000fe20000004100 */
[C---:B------:R-:W-:Y:S01]  /*0930*/  FADD.FTZ R144, -R178.reuse, R53 ;  /* 0x00000035b2907221 */ /* 0x040fe20000010100 */
[----:B------:R-:W-:Y:S01]  /*0940*/  HADD2.F32 R55, -RZ, R55.H1_H1 ;  /* 0x30000037ff377230 */ /* 0x000fe20000004100 */
[----:B------:R-:W-:Y:S01]  /*0950*/  FADD.FTZ R148, -R178, R54 ;  /* 0x00000036b2947221 */ /* 0x000fe20000010100 */
[----:B------:R-:W-:Y:S01]  /*0960*/  HADD2.F32 R48, -RZ, R48.H1_H1 ;  /* 0x30000030ff307230 */ /* 0x000fe20000004100 */
[C---:B------:R-:W-:Y:S01]  /*0970*/  FMUL.FTZ R53, R127.reuse, R132 ;  /* 0x000000847f357220 */ /* 0x040fe20000410000 */
[----:B------:R-:W-:Y:S01]  /*0980*/  HADD2.F32 R52, -RZ, R52.H1_H1 ;  /* 0x30000034ff347230 */ /* 0x000fe20000004100 */
[-C--:B------:R-:W-:Y:S01]  /*0990*/  FMUL.FTZ R54, R24, R3.reuse ;  /* 0x0000000318367220 */ /* 0x080fe20000410000 */
[----:B------:R-:W-:Y:S01]  /*09a0*/  HADD2.F32 R133, -RZ, R45.H0_H0 ;  /* 0x2000002dff857230 */ /* 0x000fe20000004100 */
[C---:B------:R-:W-:Y:S01]  /*09b0*/  FADD.FTZ R44, -R178.reuse, R44 ;  /* 0x0000002cb22c7221 */ /* 0x040fe20000010100 */
[--C-:B------:R-:W-:Y:S01]  /*09c0*/  HADD2.F32 R139, -RZ, R57.reuse.H0_H0 ;  /* 0x20000039ff8b7230 */ /* 0x100fe20000004100 */
[C---:B------:R-:W-:Y:S01]  /*09d0*/  FADD.FTZ R164, -R178.reuse, R59 ;  /* 0x0000003bb2a47221 */ /* 0x040fe20000010100 */
[----:B------:R-:W-:Y:S01]  /*09e0*/  HADD2.F32 R141, -RZ, R57.H1_H1 ;  /* 0x30000039ff8d7230 */ /* 0x000fe20000004100 */
[C---:B------:R-:W-:Y:S01]  /*09f0*/  FADD.FTZ R154, -R178.reuse, R55 ;  /* 0x00000037b29a7221 */ /* 0x040fe20000010100 */
[----:B------:R-:W-:Y:S01]  /*0a00*/  HADD2.F32 R134, -RZ, R45.H1_H1 ;  /* 0x3000002dff867230 */ /* 0x000fe20000004100 */
[----:B------:R-:W-:Y:S01]  /*0a10*/  FMUL.FTZ R59, R127, R2 ;  /* 0x000000027f3b7220 */ /* 0x000fe20000410000 */
[----:B------:R-:W-:Y:S01]  /*0a20*/  HADD2.F32 R57, -RZ, R60.H0_H0 ;  /* 0x2000003cff397230 */ /* 0x000fe20000004100 */
[----:B------:R-:W-:Y:S01]  /*0a30*/  FADD.FTZ R138, -R178, R52 ;  /* 0x00000034b28a7221 */ /* 0x000fe20000010100 */
[----:B------:R-:W-:Y:S01]  /*0a40*/  HADD2.F32 R45, -RZ, R49.H0_H0 ;  /* 0x20000031ff2d7230 */ /* 0x000fe20000004100 */
[----:B------:R-:W-:Y:S01]  /*0a50*/  FADD.FTZ R116, R3, R116 ;  /* 0x0000007403747221 */ /* 0x000fe20000010000 */
[--C-:B------:R-:W-:Y:S01]  /*0a60*/  HADD2.F32 R137, -RZ, R56.reuse.H0_H0 ;  /* 0x20000038ff897230 */ /* 0x100fe20000004100 */
[----:B------:R-:W-:Y:S01]  /*0a70*/  FFMA.FTZ R118, R53, R3, R118 ;  /* 0x0000000335767223 */ /* 0x000fe20000010076 */
[----:B------:R-:W-:Y:S01]  /*0a80*/  HADD2.F32 R140, -RZ, R56.H1_H1 ;  /* 0x30000038ff8c7230 */ /* 0x000fe20000004100 */
[----:B------:R-:W-:-:S02]  /*0a90*/  FMUL.FTZ R55, R25, R48 ;  /* 0x0000003019377220 */ /* 0x000fc40000410000 */
[----:B------:R-:W-:Y:S01]  /*0aa0*/  FADD.FTZ R2, RZ, R54 ;  /* 0x00000036ff027221 */ /* 0x000fe20000010000 */
[----:B------:R-:W-:Y:S01]  /*0ab0*/  HADD2.F32 R61, -RZ, R61.H1_H1 ;  /* 0x3000003dff3d7230 */ /* 0x000fe20000004100 */
[C---:B------:R-:W-:Y:S02]  /*0ac0*/  FADD.FTZ R56, -R178.reuse, R133 ;  /* 0x00000085b2387221 */ /* 0x040fe40000010100 */
[----:B------:R-:W-:Y:S02]  /*0ad0*/  FMUL.FTZ R52, R127, R44 ;  /* 0x0000002c7f347220 */ /* 0x000fe40000410000 */
[----:B------:R-:W-:Y:S01]  /*0ae0*/  FFMA.FTZ R3, R53, R54, RZ ;  /* 0x0000003635037223 */ /* 0x000fe200000100ff */
[----:B------:R-:W-:Y:S01]  /*0af0*/  HADD2.F32 R49, -RZ, R49.H1_H1 ;  /* 0x30000031ff317230 */ /* 0x000fe20000004100 */
[----:B------:R-:W-:Y:S01]  /*0b00*/  FADD.FTZ R158, -R178, R57 ;  /* 0x00000039b29e7221 */ /* 0x000fe20000010100 */
[--C-:B------:R-:W-:Y:S01]  /*0b10*/  HADD2.F32 R145, -RZ, R58.reuse.H0_H0 ;  /* 0x2000003aff917230 */ /* 0x100fe20000004100 */
[----:B------:R-:W-:Y:S01]  /*0b20*/  FMUL.FTZ R57, R26, R45 ;  /* 0x0000002d1a397220 */ /* 0x000fe20000410000 */
[----:B------:R-:W-:Y:S01]  /*0b30*/  HADD2.F32 R150, -RZ, R58.H1_H1 ;  /* 0x3000003aff967230 */ /* 0x000fe20000004100 */
[----:B------:R-:W-:Y:S01]  /*0b40*/  FADD.FTZ R2, R2, R55 ;  /* 0x0000003702027221 */ /* 0x000fe20000010000 */
[----:B------:R-:W-:Y:S01]  /*0b50*/  HADD2.F32 R136, -RZ, R46.H1_H1 ;  /* 0x3000002eff887230 */ /* 0x000fe20000004100 */
[----:B------:R-:W-:Y:S01]  /*0b60*/  FADD.FTZ R58, -R178, R134 ;  /* 0x00000086b23a7221 */ /* 0x000fe20000010100 */
[----:B------:R-:W-:Y:S01]  /*0b70*/  HADD2.F32 R60, -RZ, R60.H1_H1 ;  /* 0x3000003cff3c7230 */ /* 0x000fe20000004100 */
[----:B------:R-:W-:-:S02]  /*0b80*/  FMUL.FTZ R56, R127, R56 ;  /* 0x000000387f387220 */ /* 0x000fc40000410000 */
[----:B------:R-:W-:Y:S01]  /*0b90*/  FFMA.FTZ R3, R52, R55, R3 ;  /* 0x0000003734037223 */ /* 0x000fe20000010003 */
[----:B------:R-:W-:Y:S01]  /*0ba0*/  HADD2.F32 R46, -RZ, R50.H0_H0 ;  /* 0x20000032ff2e7230 */ /* 0x000fe20000004100 */
[----:B------:R-:W-:Y:S02]  /*0bb0*/  FADD.FTZ R166, -R178, R61 ;  /* 0x0000003db2a67221 */ /* 0x000fe40000010100 */
[----:B------:R-:W-:Y:S02]  /*0bc0*/  FMUL.FTZ R61, R27, R49 ;  /* 0x000000311b3d7220 */ /* 0x000fe40000410000 */
[----:B------:R-:W-:Y:S01]  /*0bd0*/  FADD.FTZ R2, R2, R57 ;  /* 0x0000003902027221 */ /* 0x000fe20000010000 */
[--C-:B------:R-:W-:Y:S01]  /*0be0*/  HADD2.F32 R151, -RZ, R62.reuse.H0_H0 ;  /* 0x2000003eff977230 */ /* 0x100fe20000004100 */
[----:B------:R-:W-:Y:S01]  /*0bf0*/  FMUL.FTZ R58, R127, R58 ;  /* 0x0000003a7f3a7220 */ /* 0x000fe20000410000 */
[----:B------:R-:W-:Y:S01]  /*0c00*/  HADD2.F32 R153, -RZ, R62.H1_H1 ;  /* 0x3000003eff997230 */ /* 0x000fe20000004100 */
[----:B------:R-:W-:Y:S01]  /*0c10*/  FFMA.FTZ R3, R56, R57, R3 ;  /* 0x0000003938037223 */ /* 0x000fe20000010003 */
[--C-:B------:R-:W-:Y:S01]  /*0c20*/  HADD2.F32 R155, -RZ, R63.reuse.H0_H0 ;  /* 0x2000003fff9b7230 */ /* 0x100fe20000004100 */
[----:B------:R-:W-:Y:S01]  /*0c30*/  FADD.FTZ R160, -R178, R60 ;  /* 0x0000003cb2a07221 */ /* 0x000fe20000010100 */
[----:B------:R-:W-:Y:S01]  /*0c40*/  HADD2.F32 R50, -RZ, R50.H1_H1 ;  /* 0x30000032ff327230 */ /* 0x000fe20000004100 */
[----:B------:R-:W-:Y:S01]  /*0c50*/  FADD.FTZ R110, R45, R110 ;  /* 0x0000006e2d6e7221 */ /* 0x000fe20000010000 */
[----:B------:R-:W-:Y:S01]  /*0c60*/  HADD2.F32 R63, -RZ, R63.H1_H1 ;  /* 0x3000003fff3f7230 */ /* 0x000fe20000004100 */
[----:B------:R-:W-:-:S02]  /*0c70*/  FFMA.FTZ R111, R56, R45, R111 ;  /* 0x0000002d386f7223 */ /* 0x000fc4000001006f */
[----:B------:R-:W-:Y:S02]  /*0c80*/  FMUL.FTZ R60, R20, R46 ;  /* 0x0000002e143c7220 */ /* 0x000fe40000410000 */
[----:B------:R-:W-:Y:S02]  /*0c90*/  FADD.FTZ R45, R2, R61 ;  /* 0x0000003d022d7221 */ /* 0x000fe40000010000 */
[----:B------:R-:W-:Y:S02]  /*0ca0*/  FADD.FTZ R136, -R178, R136 ;  /* 0x00000088b2887221 */ /* 0x000fe40000010100 */
[----:B------:R-:W-:Y:S01]  /*0cb0*/  FFMA.FTZ R3, R58, R61, R3 ;  /* 0x0000003d3a037223 */ /* 0x000fe20000010003 */
[--C-:B------:R-:W-:Y:S01]  /*0cc0*/  HADD2.F32 R162, -RZ, R64.reuse.H1_H1 ;  /* 0x30000040ffa27230 */ /* 0x100fe20000004100 */
[C---:B------:R-:W-:Y:S02]  /*0cd0*/  FADD.FTZ R62, -R178.reuse, R128 ;  /* 0x00000080b23e7221 */ /* 0x040fe40000010100 */
        /* <DEDUP_REMOVED lines=14> */
[--C-:B------:R-:W-:Y:S01]  /*0dc0*/  HADD2.F32 R151, -RZ, R65.reuse.H0_H0 ;  /* 0x20000041ff977230 */ /* 0x100fe20000004100 */
[----:B------:R-:W-:Y:S01]  /*0dd0*/  FADD.FTZ R2, R45, R64 ;  /* 0x000000402d027221 */ /* 0x000fe20000010000 */
[----:B------:R-:W-:Y:S01]  /*0de0*/  HADD2.F32 R168, -RZ, R65.H1_H1 ;  /* 0x30000041ffa87230 */ /* 0x000fe20000004100 */
[----:B------:R-:W-:-:S02]  /*0df0*/  FMUL.FTZ R65, R22, R47 ;  /* 0x0000002f16417220 */ /* 0x000fc40000410000 */
[----:B------:R-:W-:Y:S02]  /*0e00*/  FMUL.FTZ R62, R127, R62 ;  /* 0x0000003e7f3e7220 */ /* 0x000fe40000410000 */
[----:B------:R-:W-:Y:S01]  /*0e10*/  FFMA.FTZ R3, R63, R64, R3 ;  /* 0x000000403f037223 */ /* 0x000fe20000010003 */
[--C-:B------:R-:W-:Y:S01]  /*0e20*/  HADD2.F32 R155, -RZ, R66.reuse.H0_H0 ;  /* 0x20000042ff9b7230 */ /* 0x100fe20000004100 */
[----:B------:R-:W-:Y:S01]  /*0e30*/  FMUL.FTZ R129, R23, R130 ;  /* 0x0000008217817220 */ /* 0x000fe20000410000 */
[----:B------:R-:W-:Y:S01]  /*0e40*/  HADD2.F32 R174, -RZ, R66.H1_H1 ;  /* 0x30000042ffae7230 */ /* 0x000fe20000004100 */
[----:B------:R-:W-:Y:S02]  /*0e50*/  FADD.FTZ R2, R2, R65 ;  /* 0x0000004102027221 */ /* 0x000fe40000010000 */
[C---:B------:R-:W-:Y:S02]  /*0e60*/  FMUL.FTZ R66, R127.reuse, R128 ;  /* 0x000000807f427220 */ /* 0x040fe40000410000 */
[----:B------:R-:W-:Y:S01]  /*0e70*/  FFMA.FTZ R3, R62, R65, R3 ;  /* 0x000000413e037223 */ /* 0x000fe20000010003 */
[--C-:B------:R-:W-:Y:S01]  /*0e80*/  HADD2.F32 R163, -RZ, R67.reuse.H0_H0 ;  /* 0x20000043ffa37230 */ /* 0x100fe20000004100 */
[----:B------:R-:W-:Y:S01]  /*0e90*/  FADD.FTZ R45, R2, R129 ;  /* 0x00000081022d7221 */ /* 0x000fe20000010000 */
[----:B------:R-:W-:Y:S01]  /*0ea0*/  HADD2.F32 R180, -RZ, R67.H1_H1 ;  /* 0x30000043ffb47230 */ /* 0x000fe20000004100 */
[----:B------:R-:W-:-:S02]  /*0eb0*/  FMUL.FTZ R67, R127, R134 ;  /* 0x000000867f437220 */ /* 0x000fc40000410000 */
[----:B------:R-:W-:Y:S02]  /*0ec0*/  FMUL.FTZ R128, R16, R137 ;  /* 0x0000008910807220 */ /* 0x000fe40000410000 */
        /* <DEDUP_REMOVED lines=80> */
[----:B------:R-:W-:Y:S02]  /*13d0*/  FMUL.FTZ R160, R127, R178 ;  /* 0x000000b27fa07220 */ /* 0x000fe40000410000 */
[----:B------:R-:W-:Y:S02]  /*13e0*/  FMUL.FTZ R155, R7, R180 ;  /* 0x000000b4079b7220 */ /* 0x000fe40000410000 */
[----:B------:R-:W-:Y:S02]  /*13f0*/  FADD.FTZ R2, R3, R154 ;  /* 0x0000009a03027221 */ /* 0x000fe40000010000 */
[----:B------:R-:W-:Y:S01]  /*1400*/  FFMA.FTZ R45, R158, R154, R45 ;  /* 0x0000009a9e2d7223 */ /* 0x000fe2000001002d */
[----:B------:R-:W-:Y:S01]  /*1410*/  SEL R164, R117, R114, !P1 ;  /* 0x0000007275a47207 */ /* 0x000fe20004800000 */
        /* <DEDUP_REMOVED lines=26> */
.L_x_4779:
        /* <DEDUP_REMOVED lines=18> */
.L_x_4780:
        /* <DEDUP_REMOVED lines=22> */
[----:B0-----:R-:W-:Y:S01]  /*1840*/  FADD.FTZ R163, R163, R48 ;  /* 0x00000030a3a37221 */ /* 0x001fe20000010000 */
[--C-:B-----5:R-:W-:Y:S01]  /*1850*/  @P0 HADD2.F32 R48, -RZ, R31.reuse.H0_H0 ;  /* 0x2000001fff300230 */ /* 0x120fe20000004100 */
[----:B------:R-:W-:Y:S02]  /*1860*/  FADD.FTZ R2, R2, R49 ;  /* 0x0000003102027221 */ /* 0x000fe40000010000 */
[----:B------:R-:W-:Y:S01]  /*1870*/  FADD.FTZ R163, R50, R163 ;  /* 0x000000a332a37221 */ /* 0x000fe20000010000 */
[----:B------:R-:W-:Y:S01]  /*1880*/  @P0 HADD2.F32 R50, -RZ, R31.H1_H1 ;  /* 0x3000001fff320230 */ /* 0x000fe20000004100 */
[----:B------:R-:W-:Y:S02]  /*1890*/  FADD.FTZ R2, R51, R2 ;  /* 0x0000000233027221 */ /* 0x000fe40000010000 */
[----:B-1----:R-:W-:Y:S01]  /*18a0*/  FADD.FTZ R163, R163, R44 ;  /* 0x0000002ca3a37221 */ /* 0x002fe20000010000 */
[----:B------:R-:W-:Y:S01]  /*18b0*/  @P0 HADD2.F32 R44, -RZ, R30.H0_H0 ;  /* 0x2000001eff2c0230 */ /* 0x000fe20000004100 */
[----:B------:R-:W-:-:S02]  /*18c0*/  FADD.FTZ R2, R2, R45 ;  /* 0x0000002d02027221 */ /* 0x000fc40000010000 */
[----:B------:R-:W-:Y:S02]  /*18d0*/  FADD.FTZ R46, R46, R163 ;  /* 0x000000a32e2e7221 */ /* 0x000fe40000010000 */
[----:B------:R-:W-:Y:S02]  /*18e0*/  FADD.FTZ R2, R47, R2 ;  /* 0x000000022f027221 */ /* 0x000fe40000010000 */
[----:B------:R-:W-:Y:S02]  /*18f0*/  FMUL.FTZ R46, R46, c[0x0][0x1e0] ;  /* 0x000078002e2e7a20 */ /* 0x000fe40000410000 */
[----:B------:R-:W-:-:S03]  /*1900*/  FMUL.FTZ R2, R2, c[0x0][0x1e0] ;  /* 0x0000780002027a20 */ /* 0x000fc60000410000 */
[----:B------:R-:W-:Y:S01]  /*1910*/  FSEL R45, R46, RZ, !P1 ;  /* 0x000000ff2e2d7208 */ /* 0x000fe20004800000 */
[----:B------:R-:W-:Y:S01]  /*1920*/  @P0 HADD2.F32 R46, -RZ, R30.H1_H1 ;  /* 0x3000001eff2e0230 */ /* 0x000fe20000004100 */
[----:B------:R-:W-:-:S03]  /*1930*/  ISETP.NE.U32.AND P1, PT, RZ, c[0x0][0x258], PT ;  /* 0x00009600ff007a0c */ /* 0x000fc60003f25070 */
[-CC-:B------:R-:W-:Y:S01]  /*1940*/  FFMA.FTZ R56, R56, R2.reuse, R45.reuse ;  /* 0x0000000238387223 */ /* 0x180fe2000001002d */
[----:B------:R-:W-:Y:S01]  /*1950*/  ISETP.NE.AND.EX P1, PT, RZ, c[0x0][0x25c], PT, P1 ;  /* 0x00009700ff007a0c */ /* 0x000fe20003f25310 */
[-CC-:B------:R-:W-:Y:S02]  /*1960*/  FFMA.FTZ R62, R62, R2.reuse, R45.reuse ;  /* 0x000000023e3e7223 */ /* 0x180fe4000001002d */
[-CC-:B------:R-:W-:Y:S02]  /*1970*/  FFMA.FTZ R59, R59, R2.reuse, R45.reuse ;  /* 0x000000023b3b7223 */ /* 0x180fe4000001002d */
[-CC-:B------:R-:W-:Y:S02]  /*1980*/  FFMA.FTZ R63, R63, R2.reuse, R45.reuse ;  /* 0x000000023f3f7223 */ /* 0x180fe4000001002d */
[----:B------:R-:W-:Y:S02]  /*1990*/  FADD.FTZ R56, R57, -R56 ;  /* 0x8000003839387221 */ /* 0x000fe40000010000 */
[----:B------:R-:W-:-:S02]  /*19a0*/  FFMA.FTZ R53, R53, R2, R45 ;  /* 0x0000000235357223 */ /* 0x000fc4000001002d */
[----:B------:R-:W-:Y:S02]  /*19b0*/  FADD.FTZ R62, R65, -R62 ;  /* 0x8000003e413e7221 */ /* 0x000fe40000010000 */
        /* <DEDUP_REMOVED lines=22> */
[----:B------:R-:W-:Y:S02]  /*1b20*/  FMUL.FTZ R47, R127, R56 ;  /* 0x000000387f2f7220 */ /* 0x000fe40000410000 */
[----:B------:R-:W-:-:S02]  /*1b30*/  FADD.FTZ R54, R54, -R53 ;  /* 0x8000003536367221 */ /* 0x000fc40000010000 */
[C---:B------:R-:W-:Y:S02]  /*1b40*/  FMUL.FTZ R57, R127.reuse, R62 ;  /* 0x0000003e7f397220 */ /* 0x040fe40000410000 */
[----:B------:R-:W-:Y:S02]  /*1b50*/  FMUL.FTZ R53, R127, R60 ;  /* 0x0000003c7f357220 */ /* 0x000fe40000410000 */
[----:B------:R-:W-:Y:S02]  /*1b60*/  FADD.FTZ R52, R55, -R52 ;  /* 0x8000003437347221 */ /* 0x000fe40000010000 */
[----:B------:R-:W-:Y:S02]  /*1b70*/  FADD.FTZ R140, R141, -R140 ;  /* 0x8000008c8d8c7221 */ /* 0x000fe40000010000 */
[----:B------:R-:W-:Y:S02]  /*1b80*/  FMUL.FTZ R55, R127, R64 ;  /* 0x000000407f377220 */ /* 0x000fe40000410000 */
[----:B------:R-:W-:Y:S01]  /*1b90*/  @P0 FADD.FTZ R47, R47, R2 ;  /* 0x000000022f2f0221 */ /* 0x000fe20000010000 */
[----:B------:R-:W-:Y:S01]  /*1ba0*/  @P0 HADD2.F32 R2, -RZ, R28.H0_H0 ;  /* 0x2000001cff020230 */ /* 0x000fe20000004100 */
[----:B------:R-:W-:-:S02]  /*1bb0*/  FADD.FTZ R154, R154, -R3 ;  /* 0x800000039a9a7221 */ /* 0x000fc40000010000 */
[----:B------:R-:W-:Y:S01]  /*1bc0*/  @P0 FADD.FTZ R57, R57, R48 ;  /* 0x0000003039390221 */ /* 0x000fe20000010000 */
[----:B------:R-:W-:Y:S01]  /*1bd0*/  @P0 HADD2.F32 R48, -RZ, R35.H0_H0 ;  /* 0x20000023ff300230 */ /* 0x000fe20000004100 */
[----:B------:R-:W-:Y:S02]  /*1be0*/  FADD.FTZ R58, R61, -R58 ;  /* 0x8000003a3d3a7221 */ /* 0x000fe40000010000 */
[----:B------:R-:W-:Y:S01]  /*1bf0*/  FADD.FTZ R132, R132, -R133 ;  /* 0x8000008584847221 */ /* 0x000fe20000010000 */
[----:B------:R-:W-:Y:S01]  /*1c00*/  @P1 F2FP.PACK_AB R56, RZ, R57 ;  /* 0x00000039ff38123e */ /* 0x000fe200000000ff */
[----:B------:R-:W-:Y:S02]  /*1c10*/  FMUL.FTZ R3, R127, R54 ;  /* 0x000000367f037220 */ /* 0x000fe40000410000 */
[----:B------:R-:W-:Y:S01]  /*1c20*/  @P0 FADD.FTZ R53, R53, R44 ;  /* 0x0000002c35350221 */ /* 0x000fe20000010000 */
[----:B------:R-:W-:Y:S01]  /*1c30*/  @P0 HADD2.F32 R44, -RZ, R28.H1_H1 ;  /* 0x3000001cff2c0230 */ /* 0x000fe20000004100 */
[----:B------:R-:W-:Y:S01]  /*1c40*/  FADD.FTZ R66, R129, -R66 ;  /* 0x8000004281427221 */ /* 0x000fe20000010000 */
[----:B------:R-:W-:Y:S01]  /*1c50*/  @P1 PRMT R43, R56, 0x7610, R43 ;  /* 0x00007610382b1816 */ /* 0x000fe2000000002b */
[----:B------:R-:W-:-:S02]  /*1c60*/  FMUL.FTZ R133, R127, R140 ;  /* 0x0000008c7f857220 */ /* 0x000fc40000410000 */
[----:B------:R-:W-:Y:S02]  /*1c70*/  FADD.FTZ R128, R128, -R67 ;  /* 0x8000004380807221 */ /* 0x000fe40000010000 */
[----:B------:R-:W-:Y:S01]  /*1c80*/  FMUL.FTZ R45, R127, R52 ;  /* 0x000000347f2d7220 */ /* 0x000fe20000410000 */
[----:B------:R-:W-:Y:S01]  /*1c90*/  @P1 F2FP.PACK_AB R52, RZ, R53 ;  /* 0x00000035ff34123e */ /* 0x000fe200000000ff */
[----:B------:R-:W-:Y:S01]  /*1ca0*/  @P0 FADD.FTZ R55, R55, R46 ;  /* 0x0000002e37370221 */ /* 0x000fe20000010000 */
[----:B------:R-:W-:Y:S01]  /*1cb0*/  @P0 HADD2.F32 R46, -RZ, R29.H1_H1 ;  /* 0x3000001dff2e0230 */ /* 0x000fe20000004100 */
[----:B------:R-:W-:Y:S01]  /*1cc0*/  FADD.FTZ R136, R136, -R137 ;  /* 0x8000008988887221 */ /* 0x000fe20000010000 */
[----:B------:R-:W-:Y:S01]  /*1cd0*/  @P1 PRMT R42, R52, 0x7610, R42 ;  /* 0x00007610342a1816 */ /* 0x000fe2000000002a */
[----:B------:R-:W-:Y:S01]  /*1ce0*/  FMUL.FTZ R49, R127, R58 ;  /* 0x0000003a7f317220 */ /* 0x000fe20000410000 */
[----:B------:R-:W-:Y:S01]  /*1cf0*/  @P1 F2FP.PACK_AB R54, RZ, R55 ;  /* 0x00000037ff36123e */ /* 0x000fe200000000ff */
[----:B------:R-:W-:Y:S01]  /*1d00*/  @P0 FADD.FTZ R3, R3, R2 ;  /* 0x0000000203030221 */ /* 0x000fe20000010000 */
[----:B------:R-:W-:Y:S01]  /*1d10*/  @P0 HADD2.F32 R2, -RZ, R32.H0_H0 ;  /* 0x20000020ff020230 */ /* 0x000fe20000004100 */
[----:B------:R-:W-:Y:S01]  /*1d20*/  FMUL.FTZ R59, R127, R66 ;  /* 0x000000427f3b7220 */ /* 0x000fe20000410000 */
[----:B------:R-:W-:Y:S01]  /*1d30*/  @P1 PRMT R42, R42, 0x5410, R54 ;  /* 0x000054102a2a1816 */ /* 0x000fe20000000036 */
[----:B------:R-:W-:Y:S01]  /*1d40*/  @P0 FADD.FTZ R133, R133, R48 ;  /* 0x0000003085850221 */ /* 0x000fe20000010000 */
[----:B------:R-:W-:Y:S01]  /*1d50*/  @P0 HADD2.F32 R48, -RZ, R34.H0_H0 ;  /* 0x20000022ff300230 */ /* 0x000fe20000004100 */
[----:B------:R-:W-:-:S02]  /*1d60*/  FADD.FTZ R134, R134, -R135 ;  /* 0x8000008786867221 */ /* 0x000fc40000010000 */
[----:B------:R-:W-:Y:S02]  /*1d70*/  FMUL.FTZ R61, R127, R128 ;  /* 0x000000807f3d7220 */ /* 0x000fe40000410000 */
[----:B------:R-:W-:Y:S01]  /*1d80*/  @P0 FADD.FTZ R45, R45, R44 ;  /* 0x0000002c2d2d0221 */ /* 0x000fe20000010000 */
[----:B------:R-:W-:Y:S01]  /*1d90*/  @P0 HADD2.F32 R44, -RZ, R33.H0_H0 ;  /* 0x20000021ff2c0230 */ /* 0x000fe20000004100 */
[----:B------:R-:W-:Y:S02]  /*1da0*/  FADD.FTZ R142, R142, -R143 ;  /* 0x8000008f8e8e7221 */ /* 0x000fe40000010000 */
[C---:B------:R-:W-:Y:S02]  /*1db0*/  FMUL.FTZ R129, R127.reuse, R136 ;  /* 0x000000887f817220 */ /* 0x040fe40000410000 */
[----:B------:R-:W-:Y:S02]  /*1dc0*/  FADD.FTZ R130, R130, -R131 ;  /* 0x8000008382827221 */ /* 0x000fe40000010000 */
[----:B------:R-:W-:-:S02]  /*1dd0*/  FMUL.FTZ R65, R127, R132 ;  /* 0x000000847f417220 */ /* 0x000fc40000410000 */
[----:B------:R-:W-:Y:S01]  /*1de0*/  @P0 FADD.FTZ R49, R49, R46 ;  /* 0x0000002e31310221 */ /* 0x000fe20000010000 */
[----:B------:R-:W-:Y:S01]  /*1df0*/  @P0 HADD2.F32 R46, -RZ, R33.H1_H1 ;  /* 0x30000021ff2e0230 */ /* 0x000fe20000004100 */
[----:B------:R-:W-:Y:S02]  /*1e00*/  FADD.FTZ R148, R148, -R149 ;  /* 0x8000009594947221 */ /* 0x000fe40000010000 */
[----:B------:R-:W-:Y:S01]  /*1e10*/  @P0 FADD.FTZ R59, R59, R50 ;  /* 0x000000323b3b0221 */ /* 0x000fe20000010000 */
[----:B------:R-:W-:Y:S01]  /*1e20*/  @P0 HADD2.F32 R50, -RZ, R35.H1_H1 ;  /* 0x30000023ff320230 */ /* 0x000fe20000004100 */
[----:B------:R-:W-:Y:S01]  /*1e30*/  FADD.FTZ R144, R145, -R144 ;  /* 0x8000009091907221 */ /* 0x000fe20000010000 */
[----:B------:R-:W-:Y:S01]  /*1e40*/  @P1 F2FP.PACK_AB R51, RZ, R49 ;  /* 0x00000031ff33123e */ /* 0x000fe200000000ff */
[----:B------:R-:W-:Y:S01]  /*1e50*/  FMUL.FTZ R67, R127, R134 ;  /* 0x000000867f437220 */ /* 0x000fe20000410000 */
[----:B------:R-:W-:Y:S01]  /*1e60*/  @P1 F2FP.PACK_AB R58, RZ, R59 ;  /* 0x0000003bff3a123e */ /* 0x000fe200000000ff */
[----:B------:R-:W-:Y:S01]  /*1e70*/  @P0 FADD.FTZ R61, R61, R2 ;  /* 0x000000023d3d0221 */ /* 0x000fe20000010000 */
[----:B------:R-:W-:Y:S01]  /*1e80*/  @P0 HADD2.F32 R2, -RZ, R32.H1_H1 ;  /* 0x30000020ff020230 */ /* 0x000fe20000004100 */
        /* <DEDUP_REMOVED lines=14> */
[----:B------:R-:W-:Y:S01]  /*1f70*/  @P0 FADD.FTZ R135, R135, R50 ;  /* 0x0000003287870221 */ /* 0x000fe20000010000 */
[----:B------:R-:W-:Y:S01]  /*1f80*/  @P0 HADD2.F32 R50, -RZ, R34.H1_H1 ;  /* 0x30000022ff320230 */ /* 0x000fe20000004100 */
[----:B------:R-:W-:Y:S02]  /*1f90*/  FADD.FTZ R156, R151, -R156 ;  /* 0x8000009c979c7221 */ /* 0x000fe40000010000 */
[----:B------:R-:W-:Y:S01]  /*1fa0*/  FMUL.FTZ R139, R127, R146 ;  /* 0x000000927f8b7220 */ /* 0x000fe20000410000 */
[----:B------:R-:W-:Y:S01]  /*1fb0*/  @P1 F2FP.PACK_AB R54, RZ, R135 ;  /* 0x00000087ff36123e */ /* 0x000fe200000000ff */
[----:B------:R-:W-:Y:S01]  /*1fc0*/  @P0 FADD.FTZ R63, R63, R2 ;  /* 0x000000023f3f0221 */ /* 0x000fe20000010000 */
[----:B------:R-:W-:Y:S01]  /*1fd0*/  @P0 HADD2.F32 R2, -RZ, R37.H1_H1 ;  /* 0x30000025ff020230 */ /* 0x000fe20000004100 */
[----:B------:R-:W-:-:S02]  /*1fe0*/  FMUL.FTZ R131, R127, R138 ;  /* 0x0000008a7f837220 */ /* 0x000fc40000410000 */
[----:B------:R-:W-:Y:S01]  /*1ff0*/  @P0 FADD.FTZ R141, R141, R48 ;  /* 0x000000308d8d0221 */ /* 0x000fe20000010000 */
[----:B------:R-:W-:Y:S01]  /*2000*/  @P0 HADD2.F32 R48, -RZ, R39.H0_H0 ;  /* 0x20000027ff300230 */ /* 0x000fe20000004100 */
[----:B------:R-:W-:Y:S02]  /*2010*/  FADD.FTZ R152, R152, -R157 ;  /* 0x8000009d98987221 */ /* 0x000fe40000010000 */
[----:B------:R-:W-:Y:S02]  /*2020*/  FMUL.FTZ R143, R127, R150 ;  /* 0x000000967f8f7220 */ /* 0x000fe40000410000 */
[----:B------:R-:W-:Y:S01]  /*2030*/  @P0 FADD.FTZ R137, R137, R44 ;  /* 0x0000002c89890221 */ /* 0x000fe20000010000 */
[----:B------:R-:W-:Y:S01]  /*2040*/  @P0 HADD2.F32 R44, -RZ, R38.H0_H0 ;  /* 0x20000026ff2c0230 */ /* 0x000fe20000004100 */
[----:B------:R-:W-:Y:S02]  /*2050*/  FADD.FTZ R160, R155, -R160 ;  /* 0x800000a09ba07221 */ /* 0x000fe40000010000 */
[----:B------:R-:W-:-:S02]  /*2060*/  FMUL.FTZ R149, R127, R154 ;  /* 0x0000009a7f957220 */ /* 0x000fc40000410000 */
[----:B------:R-:W-:Y:S02]  /*2070*/  FMUL.FTZ R145, R127, R156 ;  /* 0x0000009c7f917220 */ /* 0x000fe40000410000 */
[----:B------:R-:W-:Y:S01]  /*2080*/  @P0 FADD.FTZ R139, R139, R46 ;  /* 0x0000002e8b8b0221 */ /* 0x000fe20000010000 */
[----:B------:R-:W-:Y:S01]  /*2090*/  @P0 HADD2.F32 R46, -RZ, R38.H1_H1 ;  /* 0x30000026ff2e0230 */ /* 0x000fe20000004100 */
[----:B------:R-:W-:Y:S01]  /*20a0*/  @P0 FADD.FTZ R131, R131, R50 ;  /* 0x0000003283830221 */ /* 0x000fe20000010000 */
[----:B------:R-:W-:Y:S01]  /*20b0*/  @P0 HADD2.F32 R50, -RZ, R39.H1_H1 ;  /* 0x30000027ff320230 */ /* 0x000fe20000004100 */
[----:B------:R-:W-:Y:S02]  /*20c0*/  FMUL.FTZ R147, R127, R152 ;  /* 0x000000987f937220 */ /* 0x000fe40000410000 */
[----:B------:R-:W-:Y:S01]  /*20d0*/  @P0 FADD.FTZ R143, R143, R2 ;  /* 0x000000028f8f0221 */ /* 0x000fe20000010000 */
[----:B------:R-:W-:Y:S01]  /*20e0*/  @P1 F2FP.PACK_AB R2, RZ, R47 ;  /* 0x0000002fff02123e */ /* 0x000fe200000000ff */
[----:B------:R-:W-:Y:S01]  /*20f0*/  FMUL.FTZ R127, R127, R160 ;  /* 0x000000a07f7f7220 */ /* 0x000fe20000410000 */
[----:B------:R-:W-:Y:S01]  /*2100*/  @P1 F2FP.PACK_AB R52, RZ, R131 ;  /* 0x00000083ff34123e */ /* 0x000fe200000000ff */
[----:B------:R-:W-:Y:S01]  /*2110*/  @P0 FADD.FTZ R149, R149, R48 ;  /* 0x0000003095950221 */ /* 0x000fe20000010000 */
[----:B------:R-:W-:Y:S01]  /*2120*/  @P1 F2FP.PACK_AB R48, RZ, R3 ;  /* 0x00000003ff30123e */ /* 0x000fe200000000ff */
[----:B------:R-:W-:Y:S01]  /*2130*/  @P0 FADD.FTZ R145, R145, R44 ;  /* 0x0000002c91910221 */ /* 0x000fe20000010000 */
[----:B------:R-:W-:Y:S01]  /*2140*/  @P1 PRMT R41, R2, 0x7610, R41 ;  /* 0x0000761002291816 */ /* 0x000fe20000000029 */
[-C--:B------:R-:W-:Y:S01]  /*2150*/  FMUL.FTZ R44, R3, R126.reuse ;  /* 0x0000007e032c7220 */ /* 0x080fe20000410000 */
[----:B------:R-:W-:Y:S01]  /*2160*/  @P1 PRMT R40, R48, 0x7610, R40 ;  /* 0x0000761030281816 */ /* 0x000fe20000000028 */
[----:B------:R-:W-:Y:S01]  /*2170*/  @P0 FADD.FTZ R147, R147, R46 ;  /* 0x0000002e93930221 */ /* 0x000fe20000010000 */
[----:B------:R-:W-:Y:S01]  /*2180*/  IADD3 R48, P2, R125, c[0x0][0x248], RZ ;  /* 0x000092007d307a10 */ /* 0x000fe20007f5e0ff */
[-C--:B------:R-:W-:Y:S01]  /*2190*/  FMUL.FTZ R3, R45, R126.reuse ;  /* 0x0000007e2d037220 */ /* 0x080fe20000410000 */
[----:B------:R-:W-:Y:S01]  /*21a0*/  @P1 PRMT R41, R41, 0x5410, R51 ;  /* 0x0000541029291816 */ /* 0x000fe20000000033 */
[----:B------:R-:W-:Y:S01]  /*21b0*/  @P0 FADD.FTZ R127, R127, R50 ;  /* 0x000000327f7f0221 */ /* 0x000fe20000010000 */
[----:B------:R-:W-:Y:S01]  /*21c0*/  @P1 F2FP.PACK_AB R50, RZ, R45 ;  /* 0x0000002dff32123e */ /* 0x000fe200000000ff */
[-C--:B------:R-:W-:Y:S01]  /*21d0*/  FMUL.FTZ R46, R53, R126.reuse ;  /* 0x0000007e352e7220 */ /* 0x080fe20000410000 */
[----:B------:R-:W-:Y:S01]  /*21e0*/  @P1 IADD3 R2, P0, R125, c[0x0][0x258], RZ ;  /* 0x000096007d021a10 */ /* 0x000fe20007f1e0ff */
[----:B------:R-:W-:Y:S01]  /*21f0*/  FMUL.FTZ R57, R57, R126 ;  /* 0x0000007e39397220 */ /* 0x000fe20000410000 */
[----:B------:R-:W-:Y:S01]  /*2200*/  F2FP.PACK_AB R44, R3, R44 ;  /* 0x0000002c032c723e */ /* 0x000fe200000000ff */
[-C--:B------:R-:W-:Y:S01]  /*2210*/  FMUL.FTZ R62, R59, R126.reuse ;  /* 0x0000007e3b3e7220 */ /* 0x080fe20000410000 */
[----:B------:R-:W-:Y:S01]  /*2220*/  @P1 IADD3.X R3, R161, c[0x0][0x25c], RZ, P0, !PT ;  /* 0x00009700a1031a10 */ /* 0x000fe200007fe4ff */
[-C--:B------:R-:W-:Y:S01]  /*2230*/  FMUL.FTZ R55, R55, R126.reuse ;  /* 0x0000007e37377220 */ /* 0x080fe20000410000 */
[----:B------:R-:W-:Y:S01]  /*2240*/  @P1 PRMT R40, R40, 0x5410, R50 ;  /* 0x0000541028281816 */ /* 0x000fe20000000032 */
[-C--:B------:R-:W-:Y:S01]  /*2250*/  FMUL.FTZ R53, R47, R126.reuse ;  /* 0x0000007e2f357220 */ /* 0x080fe20000410000 */
[----:B------:R-:W-:Y:S01]  /*2260*/  F2FP.PACK_AB R47, R62, R57 ;  /* 0x000000393e2f723e */ /* 0x000fe200000000ff */
[----:B------:R-:W-:Y:S01]  /*2270*/  FMUL.FTZ R60, R49, R126 ;  /* 0x0000007e313c7220 */ /* 0x000fe20000410000 */
[----:B------:R-:W-:Y:S01]  /*2280*/  F2FP.PACK_AB R46, R55, R46 ;  /* 0x0000002e372e723e */ /* 0x000fe200000000ff */
[----:B------:R0:W-:Y:S01]  /*2290*/  @P1 STG.E.128 [R2.64], R40 ;  /* 0x0000002802001986 */ /* 0x0001e2000c101d04 */
[----:B------:R-:W-:Y:S01]  /*22a0*/  IADD3.X R49, R161, c[0x0][0x24c], RZ, P2, !PT ;  /* 0x00009300a1317a10 */ /* 0x000fe200017fe4ff */
[-C--:B------:R-:W-:Y:S01]  /*22b0*/  FMUL.FTZ R55, R63, R126.reuse ;  /* 0x0000007e3f377220 */ /* 0x080fe20000410000 */
[----:B------:R-:W-:Y:S01]  /*22c0*/  F2FP.PACK_AB R45, R60, R53 ;  /* 0x000000353c2d723e */ /* 0x000fe200000000ff */
[-C--:B------:R-:W-:Y:S01]  /*22d0*/  FMUL.FTZ R56, R135, R126.reuse ;  /* 0x0000007e87387220 */ /* 0x080fe20000410000 */
[----:B------:R-:W-:Y:S01]  /*22e0*/  @P1 F2FP.PACK_AB R53, RZ, R133 ;  /* 0x00000085ff35123e */ /* 0x000fe200000000ff */
[-C--:B------:R-:W-:Y:S01]  /*22f0*/  FMUL.FTZ R133, R133, R126.reuse ;  /* 0x0000007e85857220 */ /* 0x080fe20000410000 */
[----:B------:R-:W-:Y:S01]  /*2300*/  @P1 F2FP.PACK_AB R51, RZ, R129 ;  /* 0x00000081ff33123e */ /* 0x000fe200000000ff */
[----:B------:R1:W-:Y:S01]  /*2310*/  STG.E.128 [R48.64], R44 ;  /* 0x0000002c30007986 */ /* 0x0003e2000c101d04 */
[----:B------:R-:W-:Y:S01]  /*2320*/  @P1 F2FP.PACK_AB R50, RZ, R67 ;  /* 0x00000043ff32123e */ /* 0x000fe200000000ff */
[-C--:B------:R-:W-:Y:S01]  /*2330*/  FMUL.FTZ R129, R129, R126.reuse ;  /* 0x0000007e81817220 */ /* 0x080fe20000410000 */
[----:B------:R-:W-:Y:S01]  /*2340*/  @P1 F2FP.PACK_AB R63, RZ, R63 ;  /* 0x0000003fff3f123e */ /* 0x000fe200000000ff */
[----:B0-----:R-:W-:Y:S01]  /*2350*/  FMUL.FTZ R2, R67, R126 ;  /* 0x0000007e43027220 */ /* 0x001fe20000410000 */
[----:B------:R-:W-:-:S02]  /*2360*/  @P1 F2FP.PACK_AB R3, RZ, R61 ;  /* 0x0000003dff03123e */ /* 0x000fc400000000ff */
[----:B------:R-:W-:Y:S02]  /*2370*/  @P1 PRMT R43, R53, 0x7610, R43 ;  /* 0x00007610352b1816 */ /* 0x000fe4000000002b */
[----:B------:R-:W-:Y:S02]  /*2380*/  @P1 PRMT R42, R51, 0x7610, R42 ;  /* 0x00007610332a1816 */ /* 0x000fe4000000002a */
[----:B------:R-:W-:Y:S01]  /*2390*/  @P1 PRMT R40, R3, 0x7610, R40 ;  /* 0x0000761003281816 */ /* 0x000fe20000000028 */
[-C--:B-1----:R-:W-:Y:S01]  /*23a0*/  FMUL.FTZ R45, R65, R126.reuse ;  /* 0x0000007e412d7220 */ /* 0x082fe20000410000 */
[----:B------:R-:W-:Y:S01]  /*23b0*/  @P1 F2FP.PACK_AB R49, RZ, R65 ;  /* 0x00000041ff31123e */ /* 0x000fe200000000ff */
[-C--:B------:R-:W-:Y:S01]  /*23c0*/  FMUL.FTZ R46, R131, R126.reuse ;  /* 0x0000007e832e7220 */ /* 0x080fe20000410000 */
[----:B------:R-:W-:Y:S01]  /*23d0*/  @P1 PRMT R43, R43, 0x5410, R54 ;  /* 0x000054102b2b1816 */ /* 0x000fe20000000036 */
[-C--:B------:R-:W-:Y:S01]  /*23e0*/  FMUL.FTZ R44, R61, R126.reuse ;  /* 0x0000007e3d2c7220 */ /* 0x080fe20000410000 */
[----:B------:R-:W-:Y:S01]  /*23f0*/  F2FP.PACK_AB R45, R2, R45 ;  /* 0x0000002d022d723e */ /* 0x000fe200000000ff */
        /* <DEDUP_REMOVED lines=9> */
[----:B------:R-:W-:Y:S02]  /*2490*/  F2FP.PACK_AB R47, R56, R133 ;  /* 0x00000085382f723e */ /* 0x000fe400000000ff */
[----:B------:R-:W-:Y:S01]  /*24a0*/  F2FP.PACK_AB R46, R46, R129 ;  /* 0x000000812e2e723e */ /* 0x000fe200000000ff */
[----:B------:R0:W-:Y:S01]  /*24b0*/  @P1 STG.E.128 [R2.64], R40 ;  /* 0x0000002802001986 */ /* 0x0001e2000c101d04 */
[----:B------:R-:W-:Y:S02]  /*24c0*/  F2FP.PACK_AB R44, R55, R44 ;  /* 0x0000002c372c723e */ /* 0x000fe400000000ff */
[----:B------:R-:W-:Y:S02]  /*24d0*/  IADD3.X R125, R123, c[0x0][0x24c], RZ, P2, !PT ;  /* 0x000093007b7d7a10 */ /* 0x000fe400017fe4ff */
[----:B------:R-:W-:Y:S01]  /*24e0*/  @P1 F2FP.PACK_AB R49, RZ, R141 ;  /* 0x0000008dff31123e */ /* 0x000fe200000000ff */
[-C--:B------:R-:W-:Y:S01]  /*24f0*/  FMUL.FTZ R141, R141, R126.reuse ;  /* 0x0000007e8d8d7220 */ /* 0x080fe20000410000 */
[----:B------:R-:W-:Y:S01]  /*2500*/  @P1 F2FP.PACK_AB R51, RZ, R145 ;  /* 0x00000091ff33123e */ /* 0x000fe200000000ff */
[----:B------:R1:W-:Y:S01]  /*2510*/  STG.E.128 [R124.64], R44 ;  /* 0x0000002c7c007986 */ /* 0x0003e2000c101d04 */
[----:B------:R-:W-:Y:S01]  /*2520*/  @P1 F2FP.PACK_AB R48, RZ, R139 ;  /* 0x0000008bff30123e */ /* 0x000fe200000000ff */
[-C--:B------:R-:W-:Y:S01]  /*2530*/  FMUL.FTZ R145, R145, R126.reuse ;  /* 0x0000007e91917220 */ /* 0x080fe20000410000 */
[----:B------:R-:W-:Y:S01]  /*2540*/  @P1 F2FP.PACK_AB R50, RZ, R143 ;  /* 0x0000008fff32123e */ /* 0x000fe200000000ff */
[-C--:B0-----:R-:W-:Y:S01]  /*2550*/  FMUL.FTZ R2, R127, R126.reuse ;  /* 0x0000007e7f027220 */ /* 0x081fe20000410000 */
[----:B------:R-:W-:Y:S01]  /*2560*/  @P1 F2FP.PACK_AB R3, RZ, R137 ;  /* 0x00000089ff03123e */ /* 0x000fe200000000ff */
[----:B------:R-:W-:Y:S01]  /*2570*/  FMUL.FTZ R137, R137, R126 ;  /* 0x0000007e89897220 */ /* 0x000fe20000410000 */
[----:B------:R-:W-:-:S02]  /*2580*/  @P1 F2FP.PACK_AB R127, RZ, R127 ;  /* 0x0000007fff7f123e */ /* 0x000fc400000000ff */
[----:B------:R-:W-:Y:S02]  /*2590*/  @P1 PRMT R40, R3, 0x7610, R40 ;  /* 0x0000761003281816 */ /* 0x000fe40000000028 */
[----:B------:R-:W-:Y:S01]  /*25a0*/  @P1 PRMT R41, R49, 0x7610, R41 ;  /* 0x0000761031291816 */ /* 0x000fe20000000029 */
[-C--:B-1----:R-:W-:Y:S01]  /*25b0*/  FMUL.FTZ R47, R149, R126.reuse ;  /* 0x0000007e952f7220 */ /* 0x082fe20000410000 */
[----:B------:R-:W-:Y:S01]  /*25c0*/  @P1 F2FP.PACK_AB R149, RZ, R149 ;  /* 0x00000095ff95123e */ /* 0x000fe200000000ff */
[----:B------:R-:W-:Y:S01]  /*25d0*/  FMUL.FTZ R46, R147, R126 ;  /* 0x0000007e932e7220 */ /* 0x000fe20000410000 */
[----:B------:R-:W-:Y:S02]  /*25e0*/  @P1 F2FP.PACK_AB R147, RZ, R147 ;  /* 0x00000093ff93123e */ /* 0x000fe400000000ff */
[----:B------:R-:W-:Y:S02]  /*25f0*/  F2FP.PACK_AB R47, R2, R47 ;  /* 0x0000002f022f723e */ /* 0x000fe400000000ff */
        /* <DEDUP_REMOVED lines=9> */
[----:B------:R-:W-:Y:S02]  /*2690*/  F2FP.PACK_AB R46, R46, R145 ;  /* 0x000000912e2e723e */ /* 0x000fe400000000ff */
[----:B------:R-:W-:Y:S01]  /*26a0*/  F2FP.PACK_AB R45, R54, R141 ;  /* 0x0000008d362d723e */ /* 0x000fe200000000ff */
[----:B------:R0:W-:Y:S01]  /*26b0*/  @P1 STG.E.128 [R2.64], R40 ;  /* 0x0000002802001986 */ /* 0x0001e2000c101d04 */
[----:B------:R-:W-:Y:S02]  /*26c0*/  F2FP.PACK_AB R44, R52, R137 ;  /* 0x00000089342c723e */ /* 0x000fe400000000ff */
[----:B------:R-:W-:-:S02]  /*26d0*/  IADD3.X R123, R121, c[0x0][0x24c], RZ, P2, !PT ;  /* 0x00009300797b7a10 */ /* 0x000fc400017fe4ff */
[----:B------:R-:W-:Y:S02]  /*26e0*/  ISETP.GE.AND P0, PT, R112, c[0x0][0x164], PT ;  /* 0x0000590070007a0c */ /* 0x000fe40003f06270 */
[----:B------:R-:W-:Y:S01]  /*26f0*/  LOP3.LUT P1, RZ, R120, 0xff, RZ, 0xc0, !PT ;  /* 0x000000ff78ff7812 */ /* 0x000fe2000782c0ff */
[----:B------:R0:W-:Y:S03]  /*2700*/  STG.E.128 [R122.64], R44 ;  /* 0x0000002c7a007986 */ /* 0x0001e6000c101d04 */
[----:B------:R-:W-:-:S07]  /*2710*/  SEL R120, RZ, 0x1, P1 ;  /* 0x00000001ff787807 */ /* 0x000fce0000800000 */
[----:B0-----:R-:W-:Y:S01]  /*2720*/  @P0 CALL.REL.NOINC `(.L_x_4777) ;  /* 0x0000001000000944 */ /* 0x001fe20003c00000 */
[----:B------:R-:W-:Y:S05]  /*2730*/  BRA `(.L_x_4778) ;  /* 0xffffdd5000007947 */ /* 0x000fea000383ffff */
.L_x_4777:
        /* <DEDUP_REMOVED lines=47> */
.L_x_4774:
        /* <DEDUP_REMOVED lines=21> */
.L_x_4775:
[----:B------:R-:W-:Y:S01]  /*2b80*/  HFMA2.MMA R50, -RZ, RZ, 0, 9.5367431640625e-07 ;  /* 0x00000010ff327435 */ /* 0x000fe200000001ff */
[----:B------:R-:W-:-:S02]  /*2b90*/  MOV R45, R47 ;  /* 0x0000002f002d7202 */ /* 0x000fc40000000f00 */
[----:B------:R-:W-:Y:S02]  /*2ba0*/  MOV R46, 0x1f ;  /* 0x0000001f002e7802 */ /* 0x000fe40000000f00 */
[----:B------:R-:W-:Y:S02]  /*2bb0*/  MOV R51, 0xffffffff ;  /* 0xffffffff00337802 */ /* 0x000fe40000000f00 */
[----:B------:R-:W-:Y:S02]  /*2bc0*/  MOV R2, 0x2be0 ;  /* 0x00002be000027802 */ /* 0x000fe40000000f00 */
[----:B-----5:R-:W-:Y:S05]  /*2bd0*/  CALL.REL.NOINC `($__internal_101_$__cuda_sm70_shflsync_down_p) ;  /* 0x0000045000007944 */ /* 0x020fea0003c00000 */
[----:B-1----:R-:W-:Y:S01]  /*2be0*/  MOV R44, R50 ;  /* 0x00000032002c7202 */ /* 0x002fe20000000f00 */
[----:B0-----:R-:W-:Y:S05]  /*2bf0*/  BRA `(.L_x_4779) ;  /* 0xffffe9c000007947 */ /* 0x001fea000383ffff */
.L_x_4776:
[----:B------:R-:W-:Y:S01]  /*2c00*/  HFMA2.MMA R50, -RZ, RZ, 0, 9.5367431640625e-07 ;  /* 0x00000010ff327435 */ /* 0x000fe200000001ff */
[----:B------:R-:W-:Y:S02]  /*2c10*/  MOV R45, R49 ;  /* 0x00000031002d7202 */ /* 0x000fe40000000f00 */
[----:B------:R-:W-:Y:S02]  /*2c20*/  MOV R46, 0x1f ;  /* 0x0000001f002e7802 */ /* 0x000fe40000000f00 */
[----:B------:R-:W-:-:S02]  /*2c30*/  MOV R51, 0xffffffff ;  /* 0xffffffff00337802 */ /* 0x000fc40000000f00 */
[----:B------:R-:W-:Y:S02]  /*2c40*/  MOV R2, 0x2c60 ;  /* 0x00002c6000027802 */ /* 0x000fe40000000f00 */
[----:B01---5:R-:W-:Y:S05]  /*2c50*/  CALL.REL.NOINC `($__internal_101_$__cuda_sm70_shflsync_down_p) ;  /* 0x000003d000007944 */ /* 0x023fea0003c00000 */
[----:B------:R-:W-:Y:S01]  /*2c60*/  FADD.FTZ R47, R47, R44 ;  /* 0x0000002c2f2f7221 */ /* 0x000fe20000010000 */
[----:B0-----:R-:W-:Y:S01]  /*2c70*/  MOV R46, 0x1f ;  /* 0x0000001f002e7802 */ /* 0x001fe20000000f00 */
[----:B-1----:R-:W-:Y:S01]  /*2c80*/  FADD.FTZ R49, R49, R50 ;  /* 0x0000003231317221 */ /* 0x002fe20000010000 */
[----:B------:R-:W-:Y:S01]  /*2c90*/  HFMA2.MMA R50, -RZ, RZ, 0, 4.76837158203125e-07 ;  /* 0x00000008ff327435 */ /* 0x000fe200000001ff */
[----:B------:R-:W-:Y:S02]  /*2ca0*/  MOV R51, 0xffffffff ;  /* 0xffffffff00337802 */ /* 0x000fe40000000f00 */
[----:B------:R-:W-:Y:S02]  /*2cb0*/  MOV R45, R47 ;  /* 0x0000002f002d7202 */ /* 0x000fe40000000f00 */
[----:B------:R-:W-:Y:S02]  /*2cc0*/  MOV R2, 0x2ce0 ;  /* 0x00002ce000027802 */ /* 0x000fe40000000f00 */
[----:B------:R-:W-:Y:S05]  /*2cd0*/  CALL.REL.NOINC `($__internal_101_$__cuda_sm70_shflsync_down_p) ;  /* 0x0000035000007944 */ /* 0x000fea0003c00000 */
[----:B-1----:R-:W-:Y:S01]  /*2ce0*/  MOV R44, R50 ;  /* 0x00000032002c7202 */ /* 0x002fe20000000f00 */
[----:B------:R-:W-:Y:S01]  /*2cf0*/  HFMA2.MMA R50, -RZ, RZ, 0, 4.76837158203125e-07 ;  /* 0x00000008ff327435 */ /* 0x000fe200000001ff */
[----:B0-----:R-:W-:-:S02]  /*2d00*/  MOV R45, R49 ;  /* 0x00000031002d7202 */ /* 0x001fc40000000f00 */
[----:B------:R-:W-:Y:S02]  /*2d10*/  MOV R46, 0x1f ;  /* 0x0000001f002e7802 */ /* 0x000fe40000000f00 */
[----:B------:R-:W-:Y:S02]  /*2d20*/  MOV R51, 0xffffffff ;  /* 0xffffffff00337802 */ /* 0x000fe40000000f00 */
[----:B------:R-:W-:Y:S02]  /*2d30*/  MOV R2, 0x2d50 ;  /* 0x00002d5000027802 */ /* 0x000fe40000000f00 */
[----:B------:R-:W-:Y:S05]  /*2d40*/  CALL.REL.NOINC `($__internal_101_$__cuda_sm70_shflsync_down_p) ;  /* 0x000002e000007944 */ /* 0x000fea0003c00000 */
[----:B------:R-:W-:Y:S01]  /*2d50*/  FADD.FTZ R47, R44, R47 ;  /* 0x0000002f2c2f7221 */ /* 0x000fe20000010000 */
[----:B0-----:R-:W-:Y:S01]  /*2d60*/  MOV R46, 0x1f ;  /* 0x0000001f002e7802 */ /* 0x001fe20000000f00 */
[----:B-1----:R-:W-:Y:S01]  /*2d70*/  FADD.FTZ R49, R49, R50 ;  /* 0x0000003231317221 */ /* 0x002fe20000010000 */
[----:B------:R-:W-:Y:S01]  /*2d80*/  HFMA2.MMA R50, -RZ, RZ, 0, 2.384185791015625e-07 ;  /* 0x00000004ff327435 */ /* 0x000fe200000001ff */
[----:B------:R-:W-:Y:S02]  /*2d90*/  MOV R51, 0xffffffff ;  /* 0xffffffff00337802 */ /* 0x000fe40000000f00 */
[----:B------:R-:W-:-:S02]  /*2da0*/  MOV R45, R47 ;  /* 0x0000002f002d7202 */ /* 0x000fc40000000f00 */
[----:B------:R-:W-:Y:S02]  /*2db0*/  MOV R2, 0x2dd0 ;  /* 0x00002dd000027802 */ /* 0x000fe40000000f00 */
[----:B------:R-:W-:Y:S05]  /*2dc0*/  CALL.REL.NOINC `($__internal_101_$__cuda_sm70_shflsync_down_p) ;  /* 0x0000026000007944 */ /* 0x000fea0003c00000 */
[----:B-1----:R-:W-:Y:S01]  /*2dd0*/  MOV R44, R50 ;  /* 0x00000032002c7202 */ /* 0x002fe20000000f00 */
[----:B------:R-:W-:Y:S01]  /*2de0*/  HFMA2.MMA R50, -RZ, RZ, 0, 2.384185791015625e-07 ;  /* 0x00000004ff327435 */ /* 0x000fe200000001ff */
[----:B0-----:R-:W-:Y:S02]  /*2df0*/  MOV R45, R49 ;  /* 0x00000031002d7202 */ /* 0x001fe40000000f00 */
[----:B------:R-:W-:Y:S02]  /*2e00*/  MOV R46, 0x1f ;  /* 0x0000001f002e7802 */ /* 0x000fe40000000f00 */
[----:B------:R-:W-:Y:S02]  /*2e10*/  MOV R51, 0xffffffff ;  /* 0xffffffff00337802 */ /* 0x000fe40000000f00 */
[----:B------:R-:W-:Y:S02]  /*2e20*/  MOV R2, 0x2e40 ;  /* 0x00002e4000027802 */ /* 0x000fe40000000f00 */
[----:B------:R-:W-:Y:S05]  /*2e30*/  CALL.REL.NOINC `($__internal_101_$__cuda_sm70_shflsync_down_p) ;  /* 0x000001f000007944 */ /* 0x000fea0003c00000 */
[----:B------:R-:W-:Y:S01]  /*2e40*/  FADD.FTZ R47, R44, R47 ;  /* 0x0000002f2c2f7221 */ /* 0x000fe20000010000 */
[----:B0-----:R-:W-:Y:S01]  /*2e50*/  MOV R46, 0x1f ;  /* 0x0000001f002e7802 */ /* 0x001fe20000000f00 */
[----:B-1----:R-:W-:Y:S01]  /*2e60*/  FADD.FTZ R49, R49, R50 ;  /* 0x0000003231317221 */ /* 0x002fe20000010000 */
[----:B------:R-:W-:Y:S01]  /*2e70*/  HFMA2.MMA R50, -RZ, RZ, 0, 1.1920928955078125e-07 ;  /* 0x00000002ff327435 */ /* 0x000fe200000001ff */
[----:B------:R-:W-:-:S02]  /*2e80*/  MOV R51, 0xffffffff ;  /* 0xffffffff00337802 */ /* 0x000fc40000000f00 */
[----:B------:R-:W-:Y:S02]  /*2e90*/  MOV R45, R47 ;  /* 0x0000002f002d7202 */ /* 0x000fe40000000f00 */
[----:B------:R-:W-:Y:S02]  /*2ea0*/  MOV R2, 0x2ec0 ;  /* 0x00002ec000027802 */ /* 0x000fe40000000f00 */
[----:B------:R-:W-:Y:S05]  /*2eb0*/  CALL.REL.NOINC `($__internal_101_$__cuda_sm70_shflsync_down_p) ;  /* 0x0000017000007944 */ /* 0x000fea0003c00000 */
[----:B-1----:R-:W-:Y:S01]  /*2ec0*/  MOV R44, R50 ;  /* 0x00000032002c7202 */ /* 0x002fe20000000f00 */
[----:B------:R-:W-:Y:S01]  /*2ed0*/  HFMA2.MMA R50, -RZ, RZ, 0, 1.1920928955078125e-07 ;  /* 0x00000002ff327435 */ /* 0x000fe200000001ff */
[----:B0-----:R-:W-:Y:S02]  /*2ee0*/  MOV R45, R49 ;  /* 0x00000031002d7202 */ /* 0x001fe40000000f00 */
[----:B------:R-:W-:Y:S02]  /*2ef0*/  MOV R46, 0x1f ;  /* 0x0000001f002e7802 */ /* 0x000fe40000000f00 */
[----:B------:R-:W-:Y:S02]  /*2f00*/  MOV R51, 0xffffffff ;  /* 0xffffffff00337802 */ /* 0x000fe40000000f00 */
[----:B------:R-:W-:-:S02]  /*2f10*/  MOV R2, 0x2f30 ;  /* 0x00002f3000027802 */ /* 0x000fc40000000f00 */
[----:B------:R-:W-:Y:S05]  /*2f20*/  CALL.REL.NOINC `($__internal_101_$__cuda_sm70_shflsync_down_p) ;  /* 0x0000010000007944 */ /* 0x000fea0003c00000 */
[----:B------:R-:W-:Y:S01]  /*2f30*/  FADD.FTZ R47, R44, R47 ;  /* 0x0000002f2c2f7221 */ /* 0x000fe20000010000 */
[----:B0-----:R-:W-:Y:S01]  /*2f40*/  MOV R46, 0x1f ;  /* 0x0000001f002e7802 */ /* 0x001fe20000000f00 */
[----:B-1----:R-:W-:Y:S01]  /*2f50*/  FADD.FTZ R49, R49, R50 ;  /* 0x0000003231317221 */ /* 0x002fe20000010000 */
[----:B------:R-:W-:Y:S01]  /*2f60*/  HFMA2.MMA R50, -RZ, RZ, 0, 5.9604644775390625e-08 ;  /* 0x00000001ff327435 */ /* 0x000fe200000001ff */
[----:B------:R-:W-:-:S02]  /*2f70*/  MOV R51, 0xffffffff ;  /* 0xffffffff00337802 */ /* 0x000fc40000000f00 */
[----:B------:R-:W-:Y:S02]  /*2f80*/  MOV R45, R47 ;  /* 0x0000002f002d7202 */ /* 0x000fe40000000f00 */
[----:B------:R-:W-:Y:S02]  /*2f90*/  MOV R2, 0x2fb0 ;  /* 0x00002fb000027802 */ /* 0x000fe40000000f00 */
[----:B------:R-:W-:Y:S05]  /*2fa0*/  CALL.REL.NOINC `($__internal_101_$__cuda_sm70_shflsync_down_p) ;  /* 0x0000008000007944 */ /* 0x000fea0003c00000 */
[----:B-1----:R-:W-:Y:S01]  /*2fb0*/  MOV R48, R50 ;  /* 0x0000003200307202 */ /* 0x002fe20000000f00 */
[----:B------:R-:W-:Y:S01]  /*2fc0*/  HFMA2.MMA R50, -RZ, RZ, 0, 5.9604644775390625e-08 ;  /* 0x00000001ff327435 */ /* 0x000fe200000001ff */
[----:B0-----:R-:W-:Y:S02]  /*2fd0*/  MOV R45, R49 ;  /* 0x00000031002d7202 */ /* 0x001fe40000000f00 */
[----:B------:R-:W-:Y:S02]  /*2fe0*/  MOV R46, 0x1f ;  /* 0x0000001f002e7802 */ /* 0x000fe40000000f00 */
[----:B------:R-:W-:Y:S02]  /*2ff0*/  MOV R51, 0xffffffff ;  /* 0xffffffff00337802 */ /* 0x000fe40000000f00 */
[----:B------:R-:W-:-:S02]  /*3000*/  MOV R2, 0x3020 ;  /* 0x0000302000027802 */ /* 0x000fc40000000f00 */
[----:B------:R-:W-:Y:S05]  /*3010*/  CALL.REL.NOINC `($__internal_101_$__cuda_sm70_shflsync_down_p) ;  /* 0x0000001000007944 */ /* 0x000fea0003c00000 */
[----:B01----:R-:W-:Y:S05]  /*3020*/  BRA `(.L_x_4780) ;  /* 0xffffe6b000007947 */ /* 0x003fea000383ffff */
        .weak           $__internal_101_$__cuda_sm70_shflsync_down_p
        .type           $__internal_101_$__cuda_sm70_shflsync_down_p,@function
        .size           $__internal_101_$__cuda_sm70_shflsync_down_p,(.L_x_9355 - $__internal_101_$__cuda_sm70_shflsync_down_p)
$__internal_101_$__cuda_sm70_shflsync_down_p:
[----:B------:R-:W-:Y:S01]  /*3030*/  HFMA2.MMA R3, -RZ, RZ, 0, 0 ;  /* 0x00000000ff037435 */ /* 0x000fe200000001ff */
[----:B------:R-:W-:Y:S04]  /*3040*/  WARPSYNC R51 ;  /* 0x0000003300007348 */ /* 0x000fe80003800000 */
[----:B------:R0:W1:Y:S01]  /*3050*/  SHFL.DOWN PT, R50, R45, R50, R46 ;  /* 0x080000322d327389 */ /* 0x00006200000e002e */
[----:B------:R-:W-:Y:S05]  /*3060*/  RET.REL.NODEC R2 `(_ZN10layer_norm13ln_bwd_kernelINS_13Kernel_traitsIf6__halfS2_S2_fjLj6144ELj1ELj1ELj8ELj16ENS_18Kernel_traits_baseILj6144EfS2_S2_S2_fjLj256EEEEELb0ELb0ELb0ELb1EEEvNS_9BwdParamsE) ;  /* 0xffffcf9002007950 */ /* 0x000fea0003c3ffff */
.L_x_4781:
        /* <DEDUP_REMOVED lines=9> */
.L_x_9355:


//--------------------- .text._ZN10layer_norm13ln_bwd_kernelINS_13Kernel_traitsIf6__halfS2_S2_fjLj6144ELj1ELj1ELj8ELj16ENS_18Kernel_traits_baseILj6144EfS2_S2_S2_fjLj256EEEEELb0ELb0ELb1ELb0EEEvNS_9BwdParamsE --------------------------
	.section	.text._ZN10layer_norm13ln_bwd_kernelINS_13Kernel_traitsIf6__halfS2_S2_fjLj6144ELj1ELj1ELj8ELj16ENS_18Kernel_traits_baseILj6144EfS2_S2_S2_fjLj256EEEEELb0ELb0ELb1ELb0EEEvNS_9BwdParamsE,"ax",@progbits
	.sectioninfo	@"SHI_REGISTERS=168"
	.align	128
        .global         _ZN10layer_norm13ln_bwd_kernelINS_13Kernel_traitsIf6__halfS2_S2_fjLj6144ELj1ELj1ELj8ELj16ENS_18Kernel_traits_baseILj6144EfS2_S2_S2_fjLj256EEEEELb0ELb0ELb1ELb0EEEvNS_9BwdParamsE
        .type           _ZN10layer_norm13ln_bwd_kernelINS_13Kernel_traitsIf6__halfS2_S2_fjLj6144ELj1ELj1ELj8ELj16ENS_18Kernel_traits_baseILj6144EfS2_S2_S2_fjLj256EEEEELb0ELb0ELb1ELb0EEEvNS_9BwdParamsE,@function
        .size           _ZN10layer_norm13ln_bwd_kernelINS_13Kernel_traitsIf6__halfS2_S2_fjLj6144ELj1ELj1ELj8ELj16ENS_18Kernel_traits_baseILj6144EfS2_S2_S2_fjLj256EEEEELb0ELb0ELb1ELb0EEEvNS_9BwdParamsE,(.L_x_9356 - _ZN10layer_norm13ln_bwd_kernelINS_13Kernel_traitsIf6__halfS2_S2_fjLj6144ELj1ELj1ELj8ELj16ENS_18Kernel_traits_baseILj6144EfS2_S2_S2_fjLj256EEEEELb0ELb0ELb1ELb0EEEvNS_9BwdParamsE)
        .other          _ZN10layer_norm13ln_bwd_kernelINS_13Kernel_traitsIf6__halfS2_S2_fjLj6144ELj1ELj1ELj8ELj16ENS_18Kernel_traits_baseILj6144EfS2_S2_S2_fjLj256EEEEELb0ELb0ELb1ELb0EEEvNS_9BwdParamsE,@"STO_CUDA_ENTRY STV_DEFAULT"
_ZN10layer_norm13ln_bwd_kernelINS_13Kernel_traitsIf6__halfS2_S2_fjLj6144ELj1ELj1ELj8ELj16ENS_18Kernel_traits_baseILj6144EfS2_S2_S2_fjLj256EEEEELb0ELb0ELb1ELb0EEEvNS_9BwdParamsE:
.text._ZN10layer_norm13ln_bwd_kernelINS_13Kernel_traitsIf6__halfS2_S2_fjLj6144ELj1ELj1ELj8ELj16ENS_18Kernel_traits_baseILj6144EfS2_S2_S2_fjLj256EEEEELb0ELb0ELb1ELb0EEEvNS_9BwdParamsE:
        /* <DEDUP_REMOVED lines=57> */
.L_x_4876:
[----:B------:R-:W-:-:S05]  /*0390*/  MOV R107, 0x4 ;  /* 0x00000004006b7802 */ /* 0x000fca0000000f00 */
        /* <DEDUP_REMOVED lines=23> */
.L_x_4787:
[----:B------:R-:W-:Y:S02]  /*0510*/  IADD3 R96, R110, 0x100, RZ ;  /* 0x000001006e607810 */ /* 0x000fe40007ffe0ff */
.L_x_4786:
[----:B------:R-:W-:Y:S05]  /*0520*/  BSYNC B1 ;  /* 0x0000000000017941 */ /* 0x000fea0003800000 */
.L_x_4785:
[----:B------:R-:W-:Y:S01]  /*0530*/  BSSY B1, `(.L_x_4788) ;  /* 0x0000008000017945 */ /* 0x000fe20003800000 */
[----:B------:R-:W-:Y:S05]  /*0540*/  @!P3 BRA `(.L_x_4789) ;  /* 0x000000600000b947 */ /* 0x000fea0003800000 */
[----:B------:R-:W-:-:S04]  /*0550*/  ISETP.NE.U32.AND P0, PT, RZ, c[0x0][0x218], PT ;  /* 0x00008600ff007a0c */ /* 0x000fc80003f05070 */
[----:B------:R-:W-:-:S13]  /*0560*/  ISETP.NE.AND.EX P0, PT, RZ, c[0x0][0x21c], PT, P0 ;  /* 0x00008700ff007a0c */ /* 0x000fda0003f05300 */
[----:B------:R-:W-:Y:S05]  /*0570*/  @!P0 BRA `(.L_x_4790) ;  /* 0x0000002000008947 */ /* 0x000fea0003800000 */
[----:B------:R-:W-:-:S06]  /*0580*/  IMAD.WIDE.U32 R8, R96, R105, c[0x0][0x218] ;  /* 0x0000860060087625 */ /* 0x000fcc00078e0069 */
[----:B------:R-:W5:Y:S02]  /*0590*/  LDG.E.128 R8, [R8.64] ;  /* 0x0000000408087981 */ /* 0x000f64000c1e1d00 */
.L_x_4790:
[----:B------:R-:W-:Y:S02]  /*05a0*/  IADD3 R96, R96, 0x100, RZ ;  /* 0x0000010060607810 */ /* 0x000fe40007ffe0ff */
.L_x_4789:
[----:B------:R-:W-:Y:S05]  /*05b0*/  BSYNC B1 ;  /* 0x0000000000017941 */ /* 0x000fea0003800000 */
.L_x_4788:
        /* <DEDUP_REMOVED lines=9> */
.L_x_4784:
        /* <DEDUP_REMOVED lines=23> */
[--C-:B--2---:R-:W-:Y:S02]  /*07c0*/  HADD2.F32 R143, -RZ, R97.reuse.H0_H0 ;  /* 0x20000061ff8f7230 */ /* 0x104fe40000004100 */
[--C-:B------:R-:W-:Y:S02]  /*07d0*/  HADD2.F32 R107, -RZ, R96.reuse.H0_H0 ;  /* 0x20000060ff6b7230 */ /* 0x100fe40000004100 */
[----:B------:R-:W-:Y:S01]  /*07e0*/  HADD2.F32 R145, -RZ, R97.H1_H1 ;  /* 0x30000061ff917230 */ /* 0x000fe20000004100 */
[C---:B------:R-:W-:Y:S01]  /*07f0*/  FADD.FTZ R143, -R106.reuse, R143 ;  /* 0x0000008f6a8f7221 */ /* 0x040fe20000010100 */
[----:B------:R-:W-:Y:S01]  /*0800*/  HADD2.F32 R141, -RZ, R96.H1_H1 ;  /* 0x30000060ff8d7230 */ /* 0x000fe20000004100 */
[----:B------:R-:W-:Y:S01]  /*0810*/  FADD.FTZ R107, -R106, R107 ;  /* 0x0000006b6a6b7221 */ /* 0x000fe20000010100 */
[----:B------:R-:W-:Y:S01]  /*0820*/  HADD2.F32 R149, -RZ, R98.H0_H0 ;  /* 0x20000062ff957230 */ /* 0x000fe20000004100 */
[----:B-----5:R-:W-:Y:S01]  /*0830*/  FMUL.FTZ R143, R108, R143 ;  /* 0x0000008f6c8f7220 */ /* 0x020fe20000410000 */
[----:B---3--:R-:W-:-:S02]  /*0840*/  HADD2.F32 R147, -RZ, R101.H0_H0 ;  /* 0x20000065ff937230 */ /* 0x008fc40000004100 */
[----:B------:R-:W-:Y:S01]  /*0850*/  HADD2.F32 R96, -RZ, R101.H1_H1 ;  /* 0x30000065ff607230 */ /* 0x000fe20000004100 */
[C---:B------:R-:W-:Y:S01]  /*0860*/  FADD.FTZ R101, -R106.reuse, R145 ;  /* 0x000000916a657221 */ /* 0x040fe20000010100 */
[--C-:B------:R-:W-:Y:S01]  /*0870*/  HADD2.F32 R97, -RZ, R100.reuse.H0_H0 ;  /* 0x20000064ff617230 */ /* 0x100fe20000004100 */
[----:B------:R-:W-:Y:S01]  /*0880*/  FADD.FTZ R149, -R106, R149 ;  /* 0x000000956a957221 */ /* 0x000fe20000010100 */
[--C-:B------:R-:W-:Y:S01]  /*0890*/  HADD2.F32 R155, -RZ, R99.reuse.H0_H0 ;  /* 0x20000063ff9b7230 */ /* 0x100fe20000004100 */
[----:B------:R-:W-:Y:S01]  /*08a0*/  FMUL.FTZ R148, R108, R101 ;  /* 0x000000656c947220 */ /* 0x000fe20000410000 */
        /* <DEDUP_REMOVED lines=57> */
.L_x_4793:
[----:B0-----:R-:W-:Y:S05]  /*0c40*/  BSYNC B1 ;  /* 0x0000000000017941 */ /* 0x001fea0003800000 */
.L_x_4792:
        /* <DEDUP_REMOVED lines=14> */
[----:B------:R-:W-:Y:S01]  /*0d30*/  HADD2.F32 R115, -RZ, R96.H1_H1 ;  /* 0x30000060ff737230 */ /* 0x000fe20000004100 */
[C---:B------:R-:W-:Y:S01]  /*0d40*/  FADD.FTZ R119, -R106.reuse, R119 ;  /* 0x000000776a777221 */ /* 0x040fe20000010100 */
[----:B------:R-:W-:Y:S01]  /*0d50*/  HADD2.F32 R117, -RZ, R97.H0_H0 ;  /* 0x20000061ff757230 */ /* 0x000fe20000004100 */
[C---:B------:R-:W-:Y:S01]  /*0d60*/  FADD.FTZ R111, -R106.reuse, R111 ;  /* 0x0000006f6a6f7221 */ /* 0x040fe20000010100 */
[--C-:B---3--:R-:W-:Y:S01]  /*0d70*/  HADD2.F32 R97, -RZ, R100.reuse.H0_H0 ;  /* 0x20000064ff617230 */ /* 0x108fe20000004100 */
[----:B------:R-:W-:Y:S01]  /*0d80*/  FADD.FTZ R115, -R106, R115 ;  /* 0x000000736a737221 */ /* 0x000fe20000010100 */
[----:B------:R-:W-:Y:S01]  /*0d90*/  HADD2.F32 R96, -RZ, R101.H1_H1 ;  /* 0x30000065ff607230 */ /* 0x000fe20000004100 */
[C---:B-----5:R-:W-:Y:S01]  /*0da0*/  FMUL.FTZ R116, R108.reuse, R119 ;  /* 0x000000776c747220 */ /* 0x060fe20000410000 */
[----:B------:R-:W-:Y:S01]  /*0db0*/  HADD2.F32 R100, -RZ, R100.H1_H1 ;  /* 0x30000064ff647230 */ /* 0x000fe20000004100 */
[----:B------:R-:W-:Y:S01]  /*0dc0*/  FMUL.FTZ R111, R108, R111 ;  /* 0x0000006f6c6f7220 */ /* 0x000fe20000410000 */
[--C-:B------:R-:W-:Y:S01]  /*0dd0*/  HADD2.F32 R125, -RZ, R99.reuse.H0_H0 ;  /* 0x20000063ff7d7230 */ /* 0x100fe20000004100 */
[----:B------:R-:W-:Y:S01]  /*0de0*/  FMUL.FTZ R114, R76, R97 ;  /* 0x000000614c727220 */ /* 0x000fe20000410000 */
[----:B------:R-:W-:Y:S01]  /*0df0*/  HADD2.F32 R165, -RZ, R99.H1_H1 ;  /* 0x30000063ffa57230 */ /* 0x000fe20000004100 */
[----:B0-----:R-:W-:Y:S01]  /*0e00*/  FMUL.FTZ R112, R108, R115 ;  /* 0x000000736c707220 */ /* 0x001fe20000410000 */
[----:B------:R-:W-:Y:S01]  /*0e10*/  HADD2.F32 R99, -RZ, R101.H0_H0 ;  /* 0x20000065ff637230 */ /* 0x000fe20000004100 */
[----:B------:R-:W-:Y:S01]  /*0e20*/  FADD.FTZ R31, R31, R96 ;  /* 0x000000601f1f7221 */ /* 0x000fe20000010000 */
[--C-:B------:R-:W-:Y:S01]  /*0e30*/  HADD2.F32 R121, -RZ, R98.reuse.H0_H0 ;  /* 0x20000062ff797230 */ /* 0x100fe20000004100 */
[-C--:B------:R-:W-:Y:S01]  /*0e40*/  FFMA.FTZ R55, R116, R96.reuse, R55 ;  /* 0x0000006074377223 */ /* 0x080fe20000010037 */
[----:B------:R-:W-:Y:S01]  /*0e50*/  HADD2.F32 R123, -RZ, R98.H1_H1 ;  /* 0x30000062ff7b7230 */ /* 0x000fe20000004100 */
[----:B------:R-:W-:Y:S01]  /*0e60*/  FMUL.FTZ R119, R79, R96 ;  /* 0x000000604f777220 */ /* 0x000fe20000410000 */
[--C-:B------:R-:W-:Y:S01]  /*0e70*/  HADD2.F32 R101, -RZ, R102.reuse.H0_H0 ;  /* 0x20000066ff657230 */ /* 0x100fe20000004100 */
[----:B------:R-:W-:Y:S01]  /*0e80*/  FADD.FTZ R113, -R106, R117 ;  /* 0x000000756a717221 */ /* 0x000fe20000010100 */
[----:B------:R-:W-:Y:S01]  /*0e90*/  HADD2.F32 R102, -RZ, R102.H1_H1 ;  /* 0x30000066ff667230 */ /* 0x000fe20000004100 */
[----:B------:R-:W-:Y:S01]  /*0ea0*/  FMUL.FTZ R115, R77, R100 ;  /* 0x000000644d737220 */ /* 0x000fe20000410000 */
[--C-:B------:R-:W-:Y:S01]  /*0eb0*/  HADD2.F32 R163, -RZ, R103.reuse.H0_H0 ;  /* 0x20000067ffa37230 */ /* 0x100fe20000004100 */
[----:B------:R-:W-:Y:S01]  /*0ec0*/  FADD.FTZ R96, R107, R114 ;  /* 0x000000726b607221 */ /* 0x000fe20000010000 */
[----:B------:R-:W-:Y:S01]  /*0ed0*/  HADD2.F32 R98, -RZ, R103.H1_H1 ;  /* 0x30000067ff627230 */ /* 0x000fe20000004100 */
[----:B------:R-:W-:-:S02]  /*0ee0*/  FFMA.FTZ R157, R111, R114, R157 ;  /* 0x000000726f9d7223 */ /* 0x000fc4000001009d */
[----:B------:R-:W-:Y:S02]  /*0ef0*/  FADD.FTZ R28, R28, R97 ;  /* 0x000000611c1c7221 */ /* 0x000fe40000010000 */
[----:B------:R-:W-:Y:S02]  /*0f00*/  FFMA.FTZ R52, R111, R97, R52 ;  /* 0x000000616f347223 */ /* 0x000fe40000010034 */
[----:B------:R-:W-:Y:S02]  /*0f10*/  FMUL.FTZ R113, R108, R113 ;  /* 0x000000716c717220 */ /* 0x000fe40000410000 */
        /* <DEDUP_REMOVED lines=39> */
.L_x_4795:
[----:B------:R-:W-:Y:S05]  /*1190*/  BSYNC B1 ;  /* 0x0000000000017941 */ /* 0x000fea0003800000 */
.L_x_4794:
        /* <DEDUP_REMOVED lines=11> */
[----:B------:R-:W-:Y:S01]  /*1250*/  HADD2.F32 R101, -RZ, R102.H0_H0 ;  /* 0x20000066ff657230 */ /* 0x000fe20000004100 */
[C---:B------:R-:W-:Y:S01]  /*1260*/  FADD.FTZ R127, -R106.reuse, R127 ;  /* 0x0000007f6a7f7221 */ /* 0x040fe20000010100 */
[--C-:B------:R-:W-:Y:S01]  /*1270*/  HADD2.F32 R109, -RZ, R100.reuse.H1_H1 ;  /* 0x30000064ff6d7230 */ /* 0x100fe20000004100 */
[C---:B------:R-:W-:Y:S01]  /*1280*/  FADD.FTZ R133, -R106.reuse, R131 ;  /* 0x000000836a857221 */ /* 0x040fe20000010100 */
[----:B------:R-:W-:Y:S01]  /*1290*/  HADD2.F32 R105, -RZ, R100.H0_H0 ;  /* 0x20000064ff697230 */ /* 0x000fe20000004100 */
[----:B------:R-:W-:Y:S01]  /*12a0*/  FADD.FTZ R135, -R106, R101 ;  /* 0x000000656a877221 */ /* 0x000fe20000010100 */
[--C-:B------:R-:W-:Y:S01]  /*12b0*/  HADD2.F32 R139, -RZ, R103.reuse.H0_H0 ;  /* 0x20000067ff8b7230 */ /* 0x100fe20000004100 */
[----:B-----5:R-:W-:Y:S01]  /*12c0*/  FMUL.FTZ R127, R108, R127 ;  /* 0x0000007f6c7f7220 */ /* 0x020fe20000410000 */
[----:B------:R-:W-:Y:S01]  /*12d0*/  HADD2.F32 R163, -RZ, R103.H1_H1 ;  /* 0x30000067ffa37230 */ /* 0x000fe20000004100 */
[C---:B------:R-:W-:Y:S01]  /*12e0*/  FADD.FTZ R103, -R106.reuse, R109 ;  /* 0x0000006d6a677221 */ /* 0x040fe20000010100 */
[--C-:B---3--:R-:W-:Y:S01]  /*12f0*/  HADD2.F32 R101, -RZ, R96.reuse.H0_H0 ;  /* 0x20000060ff657230 */ /* 0x108fe20000004100 */
[----:B------:R-:W-:Y:S01]  /*1300*/  FADD.FTZ R105, -R106, R105 ;  /* 0x000000696a697221 */ /* 0x000fe20000010100 */
[--C-:B------:R-:W-:Y:S01]  /*1310*/  HADD2.F32 R131, -RZ, R97.reuse.H0_H0 ;  /* 0x20000061ff837230 */ /* 0x100fe20000004100 */
[C---:B0-----:R-:W-:Y:S01]  /*1320*/  FMUL.FTZ R128, R108.reuse, R103 ;  /* 0x000000676c807220 */ /* 0x041fe20000410000 */
[----:B------:R-:W-:Y:S01]  /*1330*/  HADD2.F32 R96, -RZ, R96.H1_H1 ;  /* 0x30000060ff607230 */ /* 0x000fe20000004100 */
[----:B------:R-:W-:Y:S01]  /*1340*/  FMUL.FTZ R109, R108, R105 ;  /* 0x000000696c6d7220 */ /* 0x000fe20000410000 */
[----:B------:R-:W-:Y:S01]  /*1350*/  HADD2.F32 R100, -RZ, R97.H1_H1 ;  /* 0x30000061ff647230 */ /* 0x000fe20000004100 */
[----:B------:R-:W-:Y:S01]  /*1360*/  FMUL.FTZ R130, R68, R101 ;  /* 0x0000006544827220 */ /* 0x000fe20000410000 */
[----:B------:R-:W-:Y:S01]  /*1370*/  HADD2.F32 R97, -RZ, R98.H0_H0 ;  /* 0x20000062ff617230 */ /* 0x000fe20000004100 */
[----:B------:R-:W-:Y:S01]  /*1380*/  FADD.FTZ R22, R22, R131 ;  /* 0x0000008316167221 */ /* 0x000fe20000010000 */
[----:B------:R-:W-:Y:S01]  /*1390*/  HADD2.F32 R137, -RZ, R102.H1_H1 ;  /* 0x30000066ff897230 */ /* 0x000fe20000004100 */
[-C--:B------:R-:W-:Y:S01]  /*13a0*/  FFMA.FTZ R46, R127, R131.reuse, R46 ;  /* 0x000000837f2e7223 */ /* 0x080fe2000001002e */
        /* <DEDUP_REMOVED lines=48> */
.L_x_4791:
[----:B------:R-:W-:Y:S05]  /*16b0*/  BSYNC B0 ;  /* 0x0000000000007941 */ /* 0x000fea0003800000 */
.L_x_4783:
[----:B------:R-:W-:Y:S02]  /*16c0*/  LOP3.LUT P5, RZ, R3, 0xff, RZ, 0xc0, !PT ;  /* 0x000000ff03ff7812 */ /* 0x000fe400078ac0ff */
[----:B------:R-:W-:-:S02]  /*16d0*/  SHF.R.U32.HI R98, RZ, 0x5, R159 ;  /* 0x00000005ff627819 */ /* 0x000fc4000001169f */
[----:B------:R-:W-:Y:S02]  /*16e0*/  LOP3.LUT P0, RZ, R159, 0x1f, RZ, 0xc0, !PT ;  /* 0x0000001f9fff7812 */ /* 0x000fe4000780c0ff */
[----:B------:R-:W-:-:S07]  /*16f0*/  LOP3.LUT R160, R98, 0x7fffff8, RZ, 0xc0, !PT ;  /* 0x07fffff862a07812 */ /* 0x000fce00078ec0ff */
[----:B------:R-:W-:Y:S01]  /*1700*/  @!P5 IADD3 R160, R160, 0x8, RZ ;  /* 0x00000008a0a0d810 */ /* 0x000fe20007ffe0ff */
[----:B------:R-:W-:Y:S05]  /*1710*/  BRA.DIV ~URZ, `(.L_x_4796) ;  /* 0x000023427f007947 */ /* 0x000fea000b800000 */
[----:B------:R2:W3:Y:S02]  /*1720*/  SHFL.DOWN PT, R100, R107, 0x10, 0x1f ;  /* 0x0a001f006b647f89 */ /* 0x0004e400000e0000 */
.L_x_4877:
        /* <DEDUP_REMOVED lines=18> */
.L_x_4878:
[----:B------:R-:W-:Y:S01]  /*1850*/  @!P0 LOP3.LUT R97, R98, 0x7, RZ, 0xc0, !PT ;  /* 0x0000000762618812 */ /* 0x000fe200078ec0ff */
[----:B-1----:R-:W-:Y:S01]  /*1860*/  FADD.FTZ R162, R106, R101 ;  /* 0x000000656aa27221 */ /* 0x002fe20000010000 */
[----:B------:R-:W-:Y:S01]  /*1870*/  WARPSYNC 0xffffffff ;  /* 0xffffffff00007948 */ /* 0x000fe20003800000 */
[----:B----4-:R-:W-:Y:S01]  /*1880*/  FADD.FTZ R163, R96, R103 ;  /* 0x0000006760a37221 */ /* 0x010fe20000010000 */
[----:B------:R-:W-:Y:S01]  /*1890*/  @!P0 IADD3 R105, R160, R97, RZ ;  /* 0x00000061a0698210 */ /* 0x000fe20007ffe0ff */
[----:B------:R-:W-:Y:S01]  /*18a0*/  HFMA2.MMA R157, -RZ, RZ, 0, 0 ;  /* 0x00000000ff9d7435 */ /* 0x000fe200000001ff */
[----:B-----5:R-:W-:Y:S01]  /*18b0*/  ISETP.GE.AND P5, PT, R104, 0x1, PT ;  /* 0x000000016800780c */ /* 0x020fe20003fa6270 */
[----:B------:R-:W-:Y:S02]  /*18c0*/  BSSY B0, `(.L_x_4798) ;  /* 0x00000bc000007945 */ /* 0x000fe40003800000 */
[----:B------:R-:W-:Y:S04]  /*18d0*/  @!P0 STS.64 [R105.X8+0x6000], R162 ;  /* 0x006000a269008388 */ /* 0x000fe80000008a00 */
[----:B------:R-:W-:Y:S01]  /*18e0*/  BAR.SYNC.DEFER_BLOCKING 0x0 ;  /* 0x0000000000007b1d */ /* 0x000fe20000010000 */
[----:B0-----:R-:W-:-:S05]  /*18f0*/  ISETP.NE.AND P0, PT, R161, RZ, PT ;  /* 0x000000ffa100720c */ /* 0x001fca0003f05270 */
[----:B------:R-:W-:-:S05]  /*1900*/  @P5 IADD3 R104, R104, -0x1, RZ ;  /* 0xffffffff68685810 */ /* 0x000fca0007ffe0ff */
[----:B------:R-:W-:-:S05]  /*1910*/  @P5 IMAD R104, R104, c[0x0][0x168], RZ ;  /* 0x00005a0068685a24 */ /* 0x000fca00078e02ff */
[----:B--2---:R-:W-:-:S04]  /*1920*/  @P5 SHF.R.S32.HI R107, RZ, 0x1f, R104 ;  /* 0x0000001fff6b5819 */ /* 0x004fc80000011468 */
[----:B------:R-:W-:Y:S02]  /*1930*/  @P5 LEA.HI R107, R107, R104, RZ, 0x3 ;  /* 0x000000686b6b5211 */ /* 0x000fe400078f18ff */
[----:B------:R-:W-:Y:S01]  /*1940*/  @P5 LOP3.LUT R104, R159, 0xff, RZ, 0xc0, !PT ;  /* 0x000000ff9f685812 */ /* 0x000fe200078ec0ff */
[----:B---3--:R-:W0:Y:S03]  /*1950*/  LDS.128 R100, [R160.X8+0x6000] ;  /* 0x00600000a0647984 */ /* 0x008e260000008c00 */
[----:B------:R-:W-:Y:S01]  /*1960*/  @P5 LEA.HI.SX32 R157, R107, R104, 0x1d ;  /* 0x000000686b9d5211 */ /* 0x000fe200078feaff */
[----:B------:R-:W1:Y:S01]  /*1970*/  LDS.128 R96, [R160.X8+0x6010] ;  /* 0x00601000a0607984 */ /* 0x000e620000008c00 */
[----:B0-----:R-:W-:Y:S02]  /*1980*/  FADD.FTZ R105, RZ, R100 ;  /* 0x00000064ff697221 */ /* 0x001fe40000010000 */
[----:B------:R-:W-:-:S02]  /*1990*/  FADD.FTZ R100, RZ, R101 ;  /* 0x00000065ff647221 */ /* 0x000fc40000010000 */
[----:B------:R-:W-:Y:S02]  /*19a0*/  FADD.FTZ R105, R102, R105 ;  /* 0x0000006966697221 */ /* 0x000fe40000010000 */
        /* <DEDUP_REMOVED lines=29> */
.L_x_4801:
        /* <DEDUP_REMOVED lines=9> */
.L_x_4802:
[----:B------:R-:W-:Y:S05]  /*1c10*/  BSYNC B1 ;  /* 0x0000000000017941 */ /* 0x000fea0003800000 */
.L_x_4800:
        /* <DEDUP_REMOVED lines=13> */
.L_x_4804:
[----:B------:R-:W-:-:S04]  /*1cf0*/  FFMA.FTZ R98, R144, R96, R97 ;  /* 0x0000006090627223 */ /* 0x000fc80000010061 */
[----:B------:R-:W-:Y:S01]  /*1d00*/  FADD.FTZ R99, R145, -R98 ;  /* 0x8000006291637221 */ /* 0x000fe20000010000 */
[----:B------:R-:W-:-:S03]  /*1d10*/  @P6 HADD2.F32 R98, -RZ, R12.H1_H1 ;  /* 0x3000000cff626230 */ /* 0x000fc60000004100 */
[----:B------:R-:W-:-:S04]  /*1d20*/  FMUL.FTZ R99, R108, R99 ;  /* 0x000000636c637220 */ /* 0x000fc80000410000 */
[----:B------:R-:W-:Y:S02]  /*1d30*/  @P6 FADD.FTZ R99, R99, R98 ;  /* 0x0000006263636221 */ /* 0x000fe40000010000 */
.L_x_4805:
[----:B------:R-:W-:Y:S05]  /*1d40*/  BSYNC B1 ;  /* 0x0000000000017941 */ /* 0x000fea0003800000 */
.L_x_4803:
        /* <DEDUP_REMOVED lines=11> */
.L_x_4807:
[----:B------:R-:W-:Y:S01]  /*1e00*/  FFMA.FTZ R99, R143, R96, R97 ;  /* 0x000000608f637223 */ /* 0x000fe20000010061 */
[----:B------:R-:W-:-:S03]  /*1e10*/  @P6 HADD2.F32 R98, -RZ, R13.H0_H0 ;  /* 0x2000000dff626230 */ /* 0x000fc60000004100 */
[----:B------:R-:W-:-:S04]  /*1e20*/  FADD.FTZ R99, R150, -R99 ;  /* 0x8000006396637221 */ /* 0x000fc80000010000 */
[----:B------:R-:W-:-:S04]  /*1e30*/  FMUL.FTZ R99, R108, R99 ;  /* 0x000000636c637220 */ /* 0x000fc80000410000 */
[----:B------:R-:W-:Y:S02]  /*1e40*/  @P6 FADD.FTZ R99, R99, R98 ;  /* 0x0000006263636221 */ /* 0x000fe40000010000 */
.L_x_4808:
[----:B------:R-:W-:Y:S05]  /*1e50*/  BSYNC B1 ;  /* 0x0000000000017941 */ /* 0x000fea0003800000 */
.L_x_4806:
        /* <DEDUP_REMOVED lines=11> */
.L_x_4810:
[----:B------:R-:W-:-:S04]  /*1f10*/  FFMA.FTZ R98, R148, R96, R97 ;  /* 0x0000006094627223 */ /* 0x000fc80000010061 */
[----:B------:R-:W-:Y:S01]  /*1f20*/  FADD.FTZ R99, R149, -R98 ;  /* 0x8000006295637221 */ /* 0x000fe20000010000 */
[----:B------:R-:W-:-:S03]  /*1f30*/  @P6 HADD2.F32 R98, -RZ, R13.H1_H1 ;  /* 0x3000000dff626230 */ /* 0x000fc60000004100 */
[----:B------:R-:W-:-:S04]  /*1f40*/  FMUL.FTZ R99, R108, R99 ;  /* 0x000000636c637220 */ /* 0x000fc80000410000 */
[----:B------:R-:W-:Y:S02]  /*1f50*/  @P6 FADD.FTZ R99, R99, R98 ;  /* 0x0000006263636221 */ /* 0x000fe40000010000 */
.L_x_4811:
[----:B------:R-:W-:Y:S05]  /*1f60*/  BSYNC B1 ;  /* 0x0000000000017941 */ /* 0x000fea0003800000 */
.L_x_4809:
        /* <DEDUP_REMOVED lines=11> */
.L_x_4813:
[----:B------:R-:W-:Y:S01]  /*2020*/  FFMA.FTZ R99, R147, R96, R97 ;  /* 0x0000006093637223 */ /* 0x000fe20000010061 */
[----:B------:R-:W-:-:S03]  /*2030*/  @P6 HADD2.F32 R98, -RZ, R14.H0_H0 ;  /* 0x2000000eff626230 */ /* 0x000fc60000004100 */
[----:B------:R-:W-:-:S04]  /*2040*/  FADD.FTZ R99, R152, -R99 ;  /* 0x8000006398637221 */ /* 0x000fc80000010000 */
[----:B------:R-:W-:-:S04]  /*2050*/  FMUL.FTZ R99, R108, R99 ;  /* 0x000000636c637220 */ /* 0x000fc80000410000 */
[----:B------:R-:W-:Y:S02]  /*2060*/  @P6 FADD.FTZ R99, R99, R98 ;  /* 0x0000006263636221 */ /* 0x000fe40000010000 */
.L_x_4814:
[----:B------:R-:W-:Y:S05]  /*2070*/  BSYNC B1 ;  /* 0x0000000000017941 */ /* 0x000fea0003800000 */
.L_x_4812:
        /* <DEDUP_REMOVED lines=11> */
.L_x_4816:
[----:B------:R-:W-:-:S04]  /*2130*/  FFMA.FTZ R98, R154, R96, R97 ;  /* 0x000000609a627223 */ /* 0x000fc80000010061 */
[----:B------:R-:W-:Y:S01]  /*2140*/  FADD.FTZ R99, R151, -R98 ;  /* 0x8000006297637221 */ /* 0x000fe20000010000 */
[----:B------:R-:W-:-:S03]  /*2150*/  @P6 HADD2.F32 R98, -RZ, R14.H1_H1 ;  /* 0x3000000eff626230 */ /* 0x000fc60000004100 */
[----:B------:R-:W-:-:S04]  /*2160*/  FMUL.FTZ R99, R108, R99 ;  /* 0x000000636c637220 */ /* 0x000fc80000410000 */
[----:B------:R-:W-:Y:S02]  /*2170*/  @P6 FADD.FTZ R99, R99, R98 ;  /* 0x0000006263636221 */ /* 0x000fe40000010000 */
.L_x_4817:
[----:B------:R-:W-:Y:S05]  /*2180*/  BSYNC B1 ;  /* 0x0000000000017941 */ /* 0x000fea0003800000 */
.L_x_4815:
        /* <DEDUP_REMOVED lines=11> */
.L_x_4819:
[----:B------:R-:W-:Y:S01]  /*2240*/  FFMA.FTZ R99, R153, R96, R97 ;  /* 0x0000006099637223 */ /* 0x000fe20000010061 */
[----:B------:R-:W-:-:S03]  /*2250*/  @P6 HADD2.F32 R98, -RZ, R15.H0_H0 ;  /* 0x2000000fff626230 */ /* 0x000fc60000004100 */
[----:B------:R-:W-:-:S04]  /*2260*/  FADD.FTZ R99, R156, -R99 ;  /* 0x800000639c637221 */ /* 0x000fc80000010000 */
[----:B------:R-:W-:-:S04]  /*2270*/  FMUL.FTZ R99, R108, R99 ;  /* 0x000000636c637220 */ /* 0x000fc80000410000 */
[----:B------:R-:W-:Y:S02]  /*2280*/  @P6 FADD.FTZ R99, R99, R98 ;  /* 0x0000006263636221 */ /* 0x000fe40000010000 */
.L_x_4820:
[----:B------:R-:W-:Y:S05]  /*2290*/  BSYNC B1 ;  /* 0x0000000000017941 */ /* 0x000fea0003800000 */
.L_x_4818:
        /* <DEDUP_REMOVED lines=11> */
.L_x_4822:
[----:B------:R-:W-:-:S04]  /*2350*/  FFMA.FTZ R98, R158, R96, R97 ;  /* 0x000000609e627223 */ /* 0x000fc80000010061 */
[----:B------:R-:W-:Y:S01]  /*2360*/  FADD.FTZ R99, R155, -R98 ;  /* 0x800000629b637221 */ /* 0x000fe20000010000 */
[----:B------:R-:W-:-:S03]  /*2370*/  @P6 HADD2.F32 R98, -RZ, R15.H1_H1 ;  /* 0x3000000fff626230 */ /* 0x000fc60000004100 */
[----:B------:R-:W-:-:S04]  /*2380*/  FMUL.FTZ R99, R108, R99 ;  /* 0x000000636c637220 */ /* 0x000fc80000410000 */
[----:B------:R-:W-:Y:S02]  /*2390*/  @P6 FADD.FTZ R99, R99, R98 ;  /* 0x0000006263636221 */ /* 0x000fe40000010000 */
.L_x_4823:
[----:B------:R-:W-:Y:S05]  /*23a0*/  BSYNC B1 ;  /* 0x0000000000017941 */ /* 0x000fea0003800000 */
.L_x_4821:
[----:B------:R-:W-:Y:S01]  /*23b0*/  @P5 FMUL.FTZ R98, R99, c[0x0][0x1ec] ;  /* 0x00007b0063625a20 */ /* 0x000fe20000410000 */
[----:B------:R-:W-:Y:S02]  /*23c0*/  @P0 F2FP.PACK_AB R100, RZ, R99 ;  /* 0x00000063ff64023e */ /* 0x000fe400000000ff */
[----:B------:R-:W-:Y:S02]  /*23d0*/  @P0 MOV R99, 0x10 ;  /* 0x0000001000630802 */ /* 0x000fe40000000f00 */
[----:B------:R-:W-:Y:S02]  /*23e0*/  @P0 PRMT R91, R91, 0x5410, R100 ;  /* 0x000054105b5b0816 */ /* 0x000fe40000000064 */
[----:B------:R-:W-:Y:S01]  /*23f0*/  @P5 F2FP.PACK_AB R101, RZ, R98 ;  /* 0x00000062ff65523e */ /* 0x000fe200000000ff */
        /* <DEDUP_REMOVED lines=8> */
.L_x_4799:
[----:B------:R-:W-:Y:S05]  /*2480*/  BSYNC B0 ;  /* 0x0000000000007941 */ /* 0x000fea0003800000 */
.L_x_4798:
        /* <DEDUP_REMOVED lines=10> */
[----:B------:R-:W-:Y:S01]  /*2530*/  HADD2.F32 R99, -RZ, R8.H0_H0 ;  /* 0x20000008ff637230 */ /* 0x000fe20000004100 */
[----:B------:R-:W-:Y:S05]  /*2540*/  BRA `(.L_x_4828) ;  /* 0x0000009000007947 */ /* 0x000fea0003800000 */
.L_x_4827:
[----:B------:R-:W-:Y:S01]  /*2550*/  ULDC.64 UR6, c[0x0][0x218] ;  /* 0x0000860000067ab9 */ /* 0x000fe20000000a00 */
[----:B0-----:R-:W-:Y:S01]  /*2560*/  FFMA.FTZ R99, R111, R96, R97 ;  /* 0x000000606f637223 */ /* 0x001fe20000010061 */
[----:B------:R-:W-:-:S03]  /*2570*/  UISETP.NE.U32.AND UP0, UPT, URZ, UR6, UPT ;  /* 0x000000063f00728c */ /* 0x000fc6000bf05070 */
[----:B------:R-:W-:Y:S01]  /*2580*/  FADD.FTZ R99, R114, -R99 ;  /* 0x8000006372637221 */ /* 0x000fe20000010000 */
[----:B------:R-:W-:-:S03]  /*2590*/  UISETP.NE.AND.EX UP0, UPT, URZ, UR7, UPT, UP0 ;  /* 0x000000073f00728c */ /* 0x000fc6000bf05300 */
[----:B------:R-:W-:-:S03]  /*25a0*/  FMUL.FTZ R99, R108, R99 ;  /* 0x000000636c637220 */ /* 0x000fc60000410000 */
[----:B------:R-:W-:-:S13]  /*25b0*/  PLOP3.LUT P6, PT, PT, PT, UP0, 0x80, 0x0 ;  /* 0x000000000000781c */ /* 0x000fda0003fcf008 */
[----:B------:R-:W-:-:S05]  /*25c0*/  @P6 HADD2.F32 R98, -RZ, R8.H0_H0 ;  /* 0x20000008ff626230 */ /* 0x000fca0000004100 */
[----:B------:R-:W-:Y:S02]  /*25d0*/  @P6 FADD.FTZ R99, R99, R98 ;  /* 0x0000006263636221 */ /* 0x000fe40000010000 */
.L_x_4828:
[----:B------:R-:W-:Y:S05]  /*25e0*/  BSYNC B1 ;  /* 0x0000000000017941 */ /* 0x000fea0003800000 */
.L_x_4826:
        /* <DEDUP_REMOVED lines=13> */
.L_x_4830:
[----:B------:R-:W-:-:S04]  /*26c0*/  FFMA.FTZ R98, R112, R96, R97 ;  /* 0x0000006070627223 */ /* 0x000fc80000010061 */
[----:B------:R-:W-:Y:S01]  /*26d0*/  FADD.FTZ R99, R115, -R98 ;  /* 0x8000006273637221 */ /* 0x000fe20000010000 */
[----:B------:R-:W-:-:S03]  /*26e0*/  @P6 HADD2.F32 R98, -RZ, R8.H1_H1 ;  /* 0x30000008ff626230 */ /* 0x000fc60000004100 */
[----:B------:R-:W-:-:S04]  /*26f0*/  FMUL.FTZ R99, R108, R99 ;  /* 0x000000636c637220 */ /* 0x000fc80000410000 */
[----:B------:R-:W-:Y:S02]  /*2700*/  @P6 FADD.FTZ R99, R99, R98 ;  /* 0x0000006263636221 */ /* 0x000fe40000010000 */
.L_x_4831:
[----:B------:R-:W-:Y:S05]  /*2710*/  BSYNC B1 ;  /* 0x0000000000017941 */ /* 0x000fea0003800000 */
.L_x_4829:
        /* <DEDUP_REMOVED lines=11> */
.L_x_4833:
[----:B------:R-:W-:Y:S01]  /*27d0*/  FFMA.FTZ R99, R113, R96, R97 ;  /* 0x0000006071637223 */ /* 0x000fe20000010061 */
[----:B------:R-:W-:-:S03]  /*27e0*/  @P6 HADD2.F32 R98, -RZ, R9.H0_H0 ;  /* 0x20000009ff626230 */ /* 0x000fc60000004100 */
[----:B------:R-:W-:-:S04]  /*27f0*/  FADD.FTZ R99, R118, -R99 ;  /* 0x8000006376637221 */ /* 0x000fc80000010000 */
[----:B------:R-:W-:-:S04]  /*2800*/  FMUL.FTZ R99, R108, R99 ;  /* 0x000000636c637220 */ /* 0x000fc80000410000 */
[----:B------:R-:W-:Y:S02]  /*2810*/  @P6 FADD.FTZ R99, R99, R98 ;  /* 0x0000006263636221 */ /* 0x000fe40000010000 */
.L_x_4834:
[----:B------:R-:W-:Y:S05]  /*2820*/  BSYNC B1 ;  /* 0x0000000000017941 */ /* 0x000fea0003800000 */
.L_x_4832:
        /* <DEDUP_REMOVED lines=11> */
.L_x_4836:
[----:B------:R-:W-:-:S04]  /*28e0*/  FFMA.FTZ R98, R116, R96, R97 ;  /* 0x0000006074627223 */ /* 0x000fc80000010061 */
[----:B------:R-:W-:Y:S01]  /*28f0*/  FADD.FTZ R99, R119, -R98 ;  /* 0x8000006277637221 */ /* 0x000fe20000010000 */
[----:B------:R-:W-:-:S03]  /*2900*/  @P6 HADD2.F32 R98, -RZ, R9.H1_H1 ;  /* 0x30000009ff626230 */ /* 0x000fc60000004100 */
[----:B------:R-:W-:-:S04]  /*2910*/  FMUL.FTZ R99, R108, R99 ;  /* 0x000000636c637220 */ /* 0x000fc80000410000 */
[----:B------:R-:W-:Y:S02]  /*2920*/  @P6 FADD.FTZ R99, R99, R98 ;  /* 0x0000006263636221 */ /* 0x000fe40000010000 */
.L_x_4837:
[----:B------:R-:W-:Y:S05]  /*2930*/  BSYNC B1 ;  /* 0x0000000000017941 */ /* 0x000fea0003800000 */
.L_x_4835:
        /* <DEDUP_REMOVED lines=11> */
.L_x_4839:
[----:B------:R-:W-:Y:S01]  /*29f0*/  FFMA.FTZ R99, R117, R96, R97 ;  /* 0x0000006075637223 */ /* 0x000fe20000010061 */
[----:B------:R-:W-:-:S03]  /*2a00*/  @P6 HADD2.F32 R98, -RZ, R10.H0_H0 ;  /* 0x2000000aff626230 */ /* 0x000fc60000004100 */
[----:B------:R-:W-:-:S04]  /*2a10*/  FADD.FTZ R99, R120, -R99 ;  /* 0x8000006378637221 */ /* 0x000fc80000010000 */
[----:B------:R-:W-:-:S04]  /*2a20*/  FMUL.FTZ R99, R108, R99 ;  /* 0x000000636c637220 */ /* 0x000fc80000410000 */
[----:B------:R-:W-:Y:S02]  /*2a30*/  @P6 FADD.FTZ R99, R99, R98 ;  /* 0x0000006263636221 */ /* 0x000fe40000010000 */
.L_x_4840:
[----:B------:R-:W-:Y:S05]  /*2a40*/  BSYNC B1 ;  /* 0x0000000000017941 */ /* 0x000fea0003800000 */
.L_x_4838:
        /* <DEDUP_REMOVED lines=11> */
.L_x_4842:
[----:B------:R-:W-:-:S04]  /*2b00*/  FFMA.FTZ R98, R122, R96, R97 ;  /* 0x000000607a627223 */ /* 0x000fc80000010061 */
[----:B------:R-:W-:Y:S01]  /*2b10*/  FADD.FTZ R99, R121, -R98 ;  /* 0x8000006279637221 */ /* 0x000fe20000010000 */
[----:B------:R-:W-:-:S03]  /*2b20*/  @P6 HADD2.F32 R98, -RZ, R10.H1_H1 ;  /* 0x3000000aff626230 */ /* 0x000fc60000004100 */
[----:B------:R-:W-:-:S04]  /*2b30*/  FMUL.FTZ R99, R108, R99 ;  /* 0x000000636c637220 */ /* 0x000fc80000410000 */
[----:B------:R-:W-:Y:S02]  /*2b40*/  @P6 FADD.FTZ R99, R99, R98 ;  /* 0x0000006263636221 */ /* 0x000fe40000010000 */
.L_x_4843:
[----:B------:R-:W-:Y:S05]  /*2b50*/  BSYNC B1 ;  /* 0x0000000000017941 */ /* 0x000fea0003800000 */
.L_x_4841:
        /* <DEDUP_REMOVED lines=11> */
.L_x_4845:
[----:B------:R-:W-:Y:S01]  /*2c10*/  FFMA.FTZ R99, R123, R96, R97 ;  /* 0x000000607b637223 */ /* 0x000fe20000010061 */
[----:B------:R-:W-:-:S03]  /*2c20*/  @P6 HADD2.F32 R98, -RZ, R11.H0_H0 ;  /* 0x2000000bff626230 */ /* 0x000fc60000004100 */
[----:B------:R-:W-:-:S04]  /*2c30*/  FADD.FTZ R99, R124, -R99 ;  /* 0x800000637c637221 */ /* 0x000fc80000010000 */
[----:B------:R-:W-:-:S04]  /*2c40*/  FMUL.FTZ R99, R108, R99 ;  /* 0x000000636c637220 */ /* 0x000fc80000410000 */
[----:B------:R-:W-:Y:S02]  /*2c50*/  @P6 FADD.FTZ R99, R99, R98 ;  /* 0x0000006263636221 */ /* 0x000fe40000010000 */
.L_x_4846:
[----:B------:R-:W-:Y:S05]  /*2c60*/  BSYNC B1 ;  /* 0x0000000000017941 */ /* 0x000fea0003800000 */
.L_x_4844:
        /* <DEDUP_REMOVED lines=11> */
.L_x_4848:
[----:B------:R-:W-:-:S04]  /*2d20*/  FFMA.FTZ R98, R126, R96, R97 ;  /* 0x000000607e627223 */ /* 0x000fc80000010061 */
[----:B------:R-:W-:Y:S01]  /*2d30*/  FADD.FTZ R99, R125, -R98 ;  /* 0x800000627d637221 */ /* 0x000fe20000010000 */
[----:B------:R-:W-:-:S03]  /*2d40*/  @P6 HADD2.F32 R98, -RZ, R11.H1_H1 ;  /* 0x3000000bff626230 */ /* 0x000fc60000004100 */
[----:B------:R-:W-:-:S04]  /*2d50*/  FMUL.FTZ R99, R108, R99 ;  /* 0x000000636c637220 */ /* 0x000fc80000410000 */
[----:B------:R-:W-:Y:S02]  /*2d60*/  @P6 FADD.FTZ R99, R99, R98 ;  /* 0x0000006263636221 */ /* 0x000fe40000010000 */
.L_x_4849:
[----:B------:R-:W-:Y:S05]  /*2d70*/  BSYNC B1 ;  /* 0x0000000000017941 */ /* 0x000fea0003800000 */
.L_x_4847:
        /* <DEDUP_REMOVED lines=13> */
.L_x_4825:
[----:B------:R-:W-:Y:S05]  /*2e50*/  BSYNC B0 ;  /* 0x0000000000007941 */ /* 0x000fea0003800000 */
.L_x_4824:
        /* <DEDUP_REMOVED lines=12> */
.L_x_4853:
        /* <DEDUP_REMOVED lines=9> */
.L_x_4854:
[----:B------:R-:W-:Y:S05]  /*2fb0*/  BSYNC B1 ;  /* 0x0000000000017941 */ /* 0x000fea0003800000 */
.L_x_4852:
        /* <DEDUP_REMOVED lines=13> */
.L_x_4856:
[----:B------:R-:W-:-:S04]  /*3090*/  FFMA.FTZ R98, R128, R96, R97 ;  /* 0x0000006080627223 */ /* 0x000fc80000010061 */
[----:B------:R-:W-:Y:S01]  /*30a0*/  FADD.FTZ R99, R129, -R98 ;  /* 0x8000006281637221 */ /* 0x000fe20000010000 */
[----:B------:R-:W-:-:S03]  /*30b0*/  @P6 HADD2.F32 R98, -RZ, R4.H1_H1 ;  /* 0x30000004ff626230 */ /* 0x000fc60000004100 */
[----:B------:R-:W-:-:S04]  /*30c0*/  FMUL.FTZ R99, R108, R99 ;  /* 0x000000636c637220 */ /* 0x000fc80000410000 */
[----:B------:R-:W-:Y:S02]  /*30d0*/  @P6 FADD.FTZ R99, R99, R98 ;  /* 0x0000006263636221 */ /* 0x000fe40000010000 */
.L_x_4857:
[----:B------:R-:W-:Y:S05]  /*30e0*/  BSYNC B1 ;  /* 0x0000000000017941 */ /* 0x000fea0003800000 */
.L_x_4855:
        /* <DEDUP_REMOVED lines=11> */
.L_x_4859:
[----:B------:R-:W-:Y:S01]  /*31a0*/  FFMA.FTZ R99, R127, R96, R97 ;  /* 0x000000607f637223 */ /* 0x000fe20000010061 */
[----:B------:R-:W-:-:S03]  /*31b0*/  @P6 HADD2.F32 R98, -RZ, R5.H0_H0 ;  /* 0x20000005ff626230 */ /* 0x000fc60000004100 */
[----:B------:R-:W-:-:S04]  /*31c0*/  FADD.FTZ R99, R134, -R99 ;  /* 0x8000006386637221 */ /* 0x000fc80000010000 */
[----:B------:R-:W-:-:S04]  /*31d0*/  FMUL.FTZ R99, R108, R99 ;  /* 0x000000636c637220 */ /* 0x000fc80000410000 */
[----:B------:R-:W-:Y:S02]  /*31e0*/  @P6 FADD.FTZ R99, R99, R98 ;  /* 0x0000006263636221 */ /* 0x000fe40000010000 */
.L_x_4860:
[----:B------:R-:W-:Y:S05]  /*31f0*/  BSYNC B1 ;  /* 0x0000000000017941 */ /* 0x000fea0003800000 */
.L_x_4858:
        /* <DEDUP_REMOVED lines=11> */
.L_x_4862:
[----:B------:R-:W-:-:S04]  /*32b0*/  FFMA.FTZ R98, R132, R96, R97 ;  /* 0x0000006084627223 */ /* 0x000fc80000010061 */
[----:B------:R-:W-:Y:S01]  /*32c0*/  FADD.FTZ R99, R133, -R98 ;  /* 0x8000006285637221 */ /* 0x000fe20000010000 */
[----:B------:R-:W-:-:S03]  /*32d0*/  @P6 HADD2.F32 R98, -RZ, R5.H1_H1 ;  /* 0x30000005ff626230 */ /* 0x000fc60000004100 */
[----:B------:R-:W-:-:S04]  /*32e0*/  FMUL.FTZ R99, R108, R99 ;  /* 0x000000636c637220 */ /* 0x000fc80000410000 */
[----:B------:R-:W-:Y:S02]  /*32f0*/  @P6 FADD.FTZ R99, R99, R98 ;  /* 0x0000006263636221 */ /* 0x000fe40000010000 */
.L_x_4863:
[----:B------:R-:W-:Y:S05]  /*3300*/  BSYNC B1 ;  /* 0x0000000000017941 */ /* 0x000fea0003800000 */
.L_x_4861:
        /* <DEDUP_REMOVED lines=11> */
.L_x_4865:
[----:B------:R-:W-:Y:S01]  /*33c0*/  FFMA.FTZ R99, R131, R96, R97 ;  /* 0x0000006083637223 */ /* 0x000fe20000010061 */
[----:B------:R-:W-:-:S03]  /*33d0*/  @P6 HADD2.F32 R98, -RZ, R6.H0_H0 ;  /* 0x20000006ff626230 */ /* 0x000fc60000004100 */
[----:B------:R-:W-:-:S04]  /*33e0*/  FADD.FTZ R99, R136, -R99 ;  /* 0x8000006388637221 */ /* 0x000fc80000010000 */
[----:B------:R-:W-:-:S04]  /*33f0*/  FMUL.FTZ R99, R108, R99 ;  /* 0x000000636c637220 */ /* 0x000fc80000410000 */
[----:B------:R-:W-:Y:S02]  /*3400*/  @P6 FADD.FTZ R99, R99, R98 ;  /* 0x0000006263636221 */ /* 0x000fe40000010000 */
.L_x_4866:
[----:B------:R-:W-:Y:S05]  /*3410*/  BSYNC B1 ;  /* 0x0000000000017941 */ /* 0x000fea0003800000 */
.L_x_4864:
        /* <DEDUP_REMOVED lines=11> */
.L_x_4868:
[----:B------:R-:W-:-:S04]  /*34d0*/  FFMA.FTZ R98, R138, R96, R97 ;  /* 0x000000608a627223 */ /* 0x000fc80000010061 */
[----:B------:R-:W-:Y:S01]  /*34e0*/  FADD.FTZ R99, R135, -R98 ;  /* 0x8000006287637221 */ /* 0x000fe20000010000 */
[----:B------:R-:W-:-:S03]  /*34f0*/  @P6 HADD2.F32 R98, -RZ, R6.H1_H1 ;  /* 0x30000006ff626230 */ /* 0x000fc60000004100 */
[----:B------:R-:W-:-:S04]  /*3500*/  FMUL.FTZ R99, R108, R99 ;  /* 0x000000636c637220 */ /* 0x000fc80000410000 */
[----:B------:R-:W-:Y:S02]  /*3510*/  @P6 FADD.FTZ R99, R99, R98 ;  /* 0x0000006263636221 */ /* 0x000fe40000010000 */
.L_x_4869:
[----:B------:R-:W-:Y:S05]  /*3520*/  BSYNC B1 ;  /* 0x0000000000017941 */ /* 0x000fea0003800000 */
.L_x_4867:
        /* <DEDUP_REMOVED lines=11> */
.L_x_4871:
[----:B------:R-:W-:Y:S01]  /*35e0*/  FFMA.FTZ R99, R137, R96, R97 ;  /* 0x0000006089637223 */ /* 0x000fe20000010061 */
[----:B------:R-:W-:-:S03]  /*35f0*/  @P6 HADD2.F32 R98, -RZ, R7.H0_H0 ;  /* 0x20000007ff626230 */ /* 0x000fc60000004100 */
[----:B------:R-:W-:-:S04]  /*3600*/  FADD.FTZ R99, R140, -R99 ;  /* 0x800000638c637221 */ /* 0x000fc80000010000 */
[----:B------:R-:W-:-:S04]  /*3610*/  FMUL.FTZ R99, R108, R99 ;  /* 0x000000636c637220 */ /* 0x000fc80000410000 */
[----:B------:R-:W-:Y:S02]  /*3620*/  @P6 FADD.FTZ R99, R99, R98 ;  /* 0x0000006263636221 */ /* 0x000fe40000010000 */
.L_x_4872:
[----:B------:R-:W-:Y:S05]  /*3630*/  BSYNC B1 ;  /* 0x0000000000017941 */ /* 0x000fea0003800000 */
.L_x_4870:
        /* <DEDUP_REMOVED lines=11> */
.L_x_4874:
[----:B------:R-:W-:-:S04]  /*36f0*/  FFMA.FTZ R96, R142, R96, R97 ;  /* 0x000000608e607223 */ /* 0x000fc80000010061 */
[----:B------:R-:W-:Y:S01]  /*3700*/  FADD.FTZ R97, R139, -R96 ;  /* 0x800000608b617221 */ /* 0x000fe20000010000 */
[----:B------:R-:W-:-:S03]  /*3710*/  @P6 HADD2.F32 R96, -RZ, R7.H1_H1 ;  /* 0x30000007ff606230 */ /* 0x000fc60000004100 */
[----:B------:R-:W-:-:S04]  /*3720*/  FMUL.FTZ R97, R108, R97 ;  /* 0x000000616c617220 */ /* 0x000fc80000410000 */
[----:B------:R-:W-:Y:S02]  /*3730*/  @P6 FADD.FTZ R97, R97, R96 ;  /* 0x0000006061616221 */ /* 0x000fe40000010000 */
.L_x_4875:
[----:B------:R-:W-:Y:S05]  /*3740*/  BSYNC B1 ;  /* 0x0000000000017941 */ /* 0x000fea0003800000 */
.L_x_4873:
        /* <DEDUP_REMOVED lines=11> */
.L_x_4851:
[----:B------:R-:W-:Y:S05]  /*3800*/  BSYNC B0 ;  /* 0x0000000000007941 */ /* 0x000fea0003800000 */
.L_x_4850:
[----:B------:R-:W-:Y:S02]  /*3810*/  IADD3 R2, R2, c[0x0][0x160], RZ ;  /* 0x0000580002027a10 */ /* 0x000fe40007ffe0ff */
[----:B------:R-:W-:Y:S02]  /*3820*/  LOP3.LUT P1, RZ, R3, 0xff, RZ, 0xc0, !PT ;  /* 0x000000ff03ff7812 */ /* 0x000fe4000782c0ff */
[----:B------:R-:W-:Y:S02]  /*3830*/  ISETP.GE.AND P0, PT, R2, c[0x0][0x164], PT ;  /* 0x0000590002007a0c */ /* 0x000fe40003f06270 */
[----:B------:R-:W-:-:S11]  /*3840*/  SEL R3, RZ, 0x1, P1 ;  /* 0x00000001ff037807 */ /* 0x000fd60000800000 */
[----:B0-----:R-:W-:Y:S01]  /*3850*/  @P0 CALL.REL.NOINC `(.L_x_4782) ;  /* 0x0000001000000944 */ /* 0x001fe20003c00000 */
[----:B------:R-:W-:Y:S05]  /*3860*/  BRA `(.L_x_4876) ;  /* 0xffffcb2000007947 */ /* 0x000fea000383ffff */
.L_x_4782:
[----:B-1----:R-:W0:Y:S01]  /*3870*/  S2UR UR6, SR_CTAID.X ;  /* 0x00000000000679c3 */ /* 0x002e220000002500 */
        /* <DEDUP_REMOVED lines=30> */
.L_x_4796:
[----:B------:R-:W-:Y:S01]  /*3a60*/  HFMA2.MMA R105, -RZ, RZ, 0, 9.5367431640625e-07 ;  /* 0x00000010ff697435 */ /* 0x000fe200000001ff */
[----:B------:R-:W-:-:S02]  /*3a70*/  MOV R102, R107 ;  /* 0x0000006b00667202 */ /* 0x000fc40000000f00 */
[----:B-1----:R-:W-:Y:S02]  /*3a80*/  MOV R162, 0x1f ;  /* 0x0000001f00a27802 */ /* 0x002fe40000000f00 */
[----:B------:R-:W-:Y:S02]  /*3a90*/  MOV R163, 0xffffffff ;  /* 0xffffffff00a37802 */ /* 0x000fe40000000f00 */
[----:B------:R-:W-:Y:S02]  /*3aa0*/  MOV R96, 0x3ac0 ;  /* 0x00003ac000607802 */ /* 0x000fe40000000f00 */
[----:B0----5:R-:W-:Y:S05]  /*3ab0*/  CALL.REL.NOINC `($__internal_102_$__cuda_sm70_shflsync_down_p) ;  /* 0x0000046000007944 */ /* 0x021fea0003c00000 */
[----:B-1----:R-:W-:Y:S01]  /*3ac0*/  MOV R100, R102 ;  /* 0x0000006600647202 */ /* 0x002fe20000000f00 */
[----:B0-----:R-:W-:Y:S05]  /*3ad0*/  BRA `(.L_x_4877) ;  /* 0xffffdc5000007947 */ /* 0x001fea000383ffff */
.L_x_4797:
[----:B------:R-:W-:Y:S01]  /*3ae0*/  HFMA2.MMA R105, -RZ, RZ, 0, 9.5367431640625e-07 ;  /* 0x00000010ff697435 */ /* 0x000fe200000001ff */
[----:B------:R-:W-:Y:S02]  /*3af0*/  MOV R102, R157 ;  /* 0x0000009d00667202 */ /* 0x000fe40000000f00 */
[----:B-1----:R-:W-:Y:S02]  /*3b00*/  MOV R162, 0x1f ;  /* 0x0000001f00a27802 */ /* 0x002fe40000000f00 */
[----:B------:R-:W-:-:S02]  /*3b10*/  MOV R163, 0xffffffff ;  /* 0xffffffff00a37802 */ /* 0x000fc40000000f00 */
[----:B------:R-:W-:Y:S02]  /*3b20*/  MOV R96, 0x3b40 ;  /* 0x00003b4000607802 */ /* 0x000fe40000000f00 */
[----:B0-23-5:R-:W-:Y:S05]  /*3b30*/  CALL.REL.NOINC `($__internal_102_$__cuda_sm70_shflsync_down_p) ;  /* 0x000003e000007944 */ /* 0x02dfea0003c00000 */
[----:B------:R-:W-:Y:S01]  /*3b40*/  FADD.FTZ R100, R100, R107 ;  /* 0x0000006b64647221 */ /* 0x000fe20000010000 */
[----:B0-----:R-:W-:Y:S01]  /*3b50*/  HFMA2.MMA R105, -RZ, RZ, 0, 4.76837158203125e-07 ;  /* 0x00000008ff697435 */ /* 0x001fe200000001ff */
[----:B-1----:R-:W-:Y:S01]  /*3b60*/  FADD.FTZ R157, R157, R102 ;  /* 0x000000669d9d7221 */ /* 0x002fe20000010000 */
[----:B------:R-:W-:Y:S02]  /*3b70*/  MOV R162, 0x1f ;  /* 0x0000001f00a27802 */ /* 0x000fe40000000f00 */
[----:B------:R-:W-:Y:S02]  /*3b80*/  MOV R163, 0xffffffff ;  /* 0xffffffff00a37802 */ /* 0x000fe40000000f00 */
[----:B------:R-:W-:Y:S02]  /*3b90*/  MOV R102, R100 ;  /* 0x0000006400667202 */ /* 0x000fe40000000f00 */
[----:B------:R-:W-:Y:S02]  /*3ba0*/  MOV R96, 0x3bc0 ;  /* 0x00003bc000607802 */ /* 0x000fe40000000f00 */
[----:B------:R-:W-:Y:S05]  /*3bb0*/  CALL.REL.NOINC `($__internal_102_$__cuda_sm70_shflsync_down_p) ;  /* 0x0000036000007944 */ /* 0x000fea0003c00000 */
[----:B0-----:R-:W-:Y:S01]  /*3bc0*/  HFMA2.MMA R105, -RZ, RZ, 0, 4.76837158203125e-07 ;  /* 0x00000008ff697435 */ /* 0x001fe200000001ff */
[----:B-1----:R-:W-:-:S02]  /*3bd0*/  MOV R99, R102 ;  /* 0x0000006600637202 */ /* 0x002fc40000000f00 */
[----:B------:R-:W-:Y:S02]  /*3be0*/  MOV R102, R157 ;  /* 0x0000009d00667202 */ /* 0x000fe40000000f00 */
[----:B------:R-:W-:Y:S02]  /*3bf0*/  MOV R162, 0x1f ;  /* 0x0000001f00a27802 */ /* 0x000fe40000000f00 */
[----:B------:R-:W-:Y:S02]  /*3c00*/  MOV R163, 0xffffffff ;  /* 0xffffffff00a37802 */ /* 0x000fe40000000f00 */
[----:B------:R-:W-:Y:S02]  /*3c10*/  MOV R96, 0x3c30 ;  /* 0x00003c3000607802 */ /* 0x000fe40000000f00 */
[----:B------:R-:W-:Y:S05]  /*3c20*/  CALL.REL.NOINC `($__internal_102_$__cuda_sm70_shflsync_down_p) ;  /* 0x000002f000007944 */ /* 0x000fea0003c00000 */
[----:B------:R-:W-:Y:S01]  /*3c30*/  FADD.FTZ R100, R99, R100 ;  /* 0x0000006463647221 */ /* 0x000fe20000010000 */
[----:B0-----:R-:W-:Y:S01]  /*3c40*/  HFMA2.MMA R105, -RZ, RZ, 0, 2.384185791015625e-07 ;  /* 0x00000004ff697435 */ /* 0x001fe200000001ff */
[----:B-1----:R-:W-:Y:S01]  /*3c50*/  FADD.FTZ R157, R157, R102 ;  /* 0x000000669d9d7221 */ /* 0x002fe20000010000 */
[----:B------:R-:W-:Y:S02]  /*3c60*/  MOV R162, 0x1f ;  /* 0x0000001f00a27802 */ /* 0x000fe40000000f00 */
[----:B------:R-:W-:-:S02]  /*3c70*/  MOV R163, 0xffffffff ;  /* 0xffffffff00a37802 */ /* 0x000fc40000000f00 */
[----:B------:R-:W-:Y:S02]  /*3c80*/  MOV R102, R100 ;  /* 0x0000006400667202 */ /* 0x000fe40000000f00 */
[----:B------:R-:W-:Y:S02]  /*3c90*/  MOV R96, 0x3cb0 ;  /* 0x00003cb000607802 */ /* 0x000fe40000000f00 */
[----:B------:R-:W-:Y:S05]  /*3ca0*/  CALL.REL.NOINC `($__internal_102_$__cuda_sm70_shflsync_down_p) ;  /* 0x0000027000007944 */ /* 0x000fea0003c00000 */
[----:B0-----:R-:W-:Y:S01]  /*3cb0*/  HFMA2.MMA R105, -RZ, RZ, 0, 2.384185791015625e-07 ;  /* 0x00000004ff697435 */ /* 0x001fe200000001ff */
[----:B-1----:R-:W-:Y:S02]  /*3cc0*/  MOV R99, R102 ;  /* 0x0000006600637202 */ /* 0x002fe40000000f00 */
[----:B------:R-:W-:Y:S02]  /*3cd0*/  MOV R102, R157 ;  /* 0x0000009d00667202 */ /* 0x000fe40000000f00 */
[----:B------:R-:W-:Y:S02]  /*3ce0*/  MOV R162, 0x1f ;  /* 0x0000001f00a27802 */ /* 0x000fe40000000f00 */
[----:B------:R-:W-:Y:S02]  /*3cf0*/  MOV R163, 0xffffffff ;  /* 0xffffffff00a37802 */ /* 0x000fe40000000f00 */
[----:B------:R-:W-:-:S02]  /*3d00*/  MOV R96, 0x3d20 ;  /* 0x00003d2000607802 */ /* 0x000fc40000000f00 */
[----:B------:R-:W-:Y:S05]  /*3d10*/  CALL.REL.NOINC `($__internal_102_$__cuda_sm70_shflsync_down_p) ;  /* 0x0000020000007944 */ /* 0x000fea0003c00000 */
[----:B------:R-:W-:Y:S01]  /*3d20*/  FADD.FTZ R100, R99, R100 ;  /* 0x0000006463647221 */ /* 0x000fe20000010000 */
[----:B0-----:R-:W-:Y:S01]  /*3d30*/  HFMA2.MMA R105, -RZ, RZ, 0, 1.1920928955078125e-07 ;  /* 0x00000002ff697435 */ /* 0x001fe200000001ff */
[----:B-1----:R-:W-:Y:S01]  /*3d40*/  FADD.FTZ R103, R157, R102 ;  /* 0x000000669d677221 */ /* 0x002fe20000010000 */
[----:B------:R-:W-:-:S02]  /*3d50*/  MOV R162, 0x1f ;  /* 0x0000001f00a27802 */ /* 0x000fc40000000f00 */
[----:B------:R-:W-:Y:S02]  /*3d60*/  MOV R163, 0xffffffff ;  /* 0xffffffff00a37802 */ /* 0x000fe40000000f00 */
[----:B------:R-:W-:Y:S02]  /*3d70*/  MOV R102, R100 ;  /* 0x0000006400667202 */ /* 0x000fe40000000f00 */
[----:B------:R-:W-:Y:S02]  /*3d80*/  MOV R96, 0x3da0 ;  /* 0x00003da000607802 */ /* 0x000fe40000000f00 */
[----:B------:R-:W-:Y:S05]  /*3d90*/  CALL.REL.NOINC `($__internal_102_$__cuda_sm70_shflsync_down_p) ;  /* 0x0000018000007944 */ /* 0x000fea0003c00000 */
[----:B0-----:R-:W-:Y:S01]  /*3da0*/  HFMA2.MMA R105, -RZ, RZ, 0, 1.1920928955078125e-07 ;  /* 0x00000002ff697435 */ /* 0x001fe200000001ff */
[----:B-1----:R-:W-:Y:S02]  /*3db0*/  MOV R99, R102 ;  /* 0x0000006600637202 */ /* 0x002fe40000000f00 */
[----:B------:R-:W-:Y:S02]  /*3dc0*/  MOV R102, R103 ;  /* 0x0000006700667202 */ /* 0x000fe40000000f00 */
[----:B------:R-:W-:Y:S02]  /*3dd0*/  MOV R162, 0x1f ;  /* 0x0000001f00a27802 */ /* 0x000fe40000000f00 */
[----:B------:R-:W-:-:S02]  /*3de0*/  MOV R163, 0xffffffff ;  /* 0xffffffff00a37802 */ /* 0x000fc40000000f00 */
[----:B------:R-:W-:Y:S02]  /*3df0*/  MOV R96, 0x3e10 ;  /* 0x00003e1000607802 */ /* 0x000fe40000000f00 */
[----:B------:R-:W-:Y:S05]  /*3e00*/  CALL.REL.NOINC `($__internal_102_$__cuda_sm70_shflsync_down_p) ;  /* 0x0000011000007944 */ /* 0x000fea0003c00000 */
[----:B------:R-:W-:Y:S01]  /*3e10*/  FADD.FTZ R101, R99, R100 ;  /* 0x0000006463657221 */ /* 0x000fe20000010000 */
[----:B0-----:R-:W-:Y:S01]  /*3e20*/  HFMA2.MMA R105, -RZ, RZ, 0, 5.9604644775390625e-08 ;  /* 0x00000001ff697435 */ /* 0x001fe200000001ff */
[----:B-1----:R-:W-:Y:S01]  /*3e30*/  FADD.FTZ R103, R103, R102 ;  /* 0x0000006667677221 */ /* 0x002fe20000010000 */
[----:B------:R-:W-:Y:S02]  /*3e40*/  MOV R162, 0x1f ;  /* 0x0000001f00a27802 */ /* 0x000fe40000000f00 */
[----:B------:R-:W-:Y:S02]  /*3e50*/  MOV R163, 0xffffffff ;  /* 0xffffffff00a37802 */ /* 0x000fe40000000f00 */
[----:B------:R-:W-:Y:S02]  /*3e60*/  MOV R102, R101 ;  /* 0x0000006500667202 */ /* 0x000fe40000000f00 */
[----:B------:R-:W-:Y:S02]  /*3e70*/  MOV R96, 0x3e90 ;  /* 0x00003e9000607802 */ /* 0x000fe40000000f00 */
[----:B------:R-:W-:Y:S05]  /*3e80*/  CALL.REL.NOINC `($__internal_102_$__cuda_sm70_shflsync_down_p) ;  /* 0x0000009000007944 */ /* 0x000fea0003c00000 */
[----:B0-----:R-:W-:Y:S01]  /*3e90*/  HFMA2.MMA R105, -RZ, RZ, 0, 5.9604644775390625e-08 ;  /* 0x00000001ff697435 */ /* 0x001fe200000001ff */
[----:B-1----:R-:W-:-:S02]  /*3ea0*/  MOV R106, R102 ;  /* 0x00000066006a7202 */ /* 0x002fc40000000f00 */
[----:B------:R-:W-:Y:S02]  /*3eb0*/  MOV R102, R103 ;  /* 0x0000006700667202 */ /* 0x000fe40000000f00 */
[----:B------:R-:W-:Y:S02]  /*3ec0*/  MOV R162, 0x1f ;  /* 0x0000001f00a27802 */ /* 0x000fe40000000f00 */
[----:B------:R-:W-:Y:S02]  /*3ed0*/  MOV R163, 0xffffffff ;  /* 0xffffffff00a37802 */ /* 0x000fe40000000f00 */
[----:B------:R-:W-:Y:S02]  /*3ee0*/  MOV R96, 0x3f00 ;  /* 0x00003f0000607802 */ /* 0x000fe40000000f00 */
[----:B------:R-:W-:Y:S05]  /*3ef0*/  CALL.REL.NOINC `($__internal_102_$__cuda_sm70_shflsync_down_p) ;  /* 0x0000002000007944 */ /* 0x000fea0003c00000 */
[----:B-1----:R-:W-:Y:S01]  /*3f00*/  MOV R96, R102 ;  /* 0x0000006600607202 */ /* 0x002fe20000000f00 */
[----:B0-----:R-:W-:Y:S05]  /*3f10*/  BRA `(.L_x_4878) ;  /* 0xffffd93000007947 */ /* 0x001fea000383ffff */
        .weak           $__internal_102_$__cuda_sm70_shflsync_down_p
        .type           $__internal_102_$__cuda_sm70_shflsync_down_p,@function
        .size           $__internal_102_$__cuda_sm70_shflsync_down_p,(.L_x_9356 - $__internal_102_$__cuda_sm70_shflsync_down_p)
$__internal_102_$__cuda_sm70_shflsync_down_p:
[----:B------:R-:W-:Y:S01]  /*3f20*/  HFMA2.MMA R97, -RZ, RZ, 0, 0 ;  /* 0x00000000ff617435 */ /* 0x000fe200000001ff */
[----:B------:R-:W-:Y:S04]  /*3f30*/  WARPSYNC R163 ;  /* 0x000000a300007348 */ /* 0x000fe80003800000 */
[----:B------:R0:W1:Y:S01]  /*3f40*/  SHFL.DOWN PT, R102, R102, R105, R162 ;  /* 0x0800006966667389 */ /* 0x00006200000e00a2 */
[----:B------:R-:W-:Y:S05]  /*3f50*/  RET.REL.NODEC R96 `(_ZN10layer_norm13ln_bwd_kernelINS_13Kernel_traitsIf6__halfS2_S2_fjLj6144ELj1ELj1ELj8ELj16ENS_18Kernel_traits_baseILj6144EfS2_S2_S2_fjLj256EEEEELb0ELb0ELb1ELb0EEEvNS_9BwdParamsE) ;  /* 0xffffc0a060007950 */ /* 0x000fea0003c3ffff */
.L_x_4879:
        /* <DEDUP_REMOVED lines=10> */
.L_x_9356:


//--------------------- .text._ZN10layer_norm13ln_bwd_kernelINS_13Kernel_traitsIf6__halfS2_S2_fjLj6144ELj1ELj1ELj8ELj16ENS_18Kernel_traits_baseILj6144EfS2_S2_S2_fjLj256EEEEELb0ELb0ELb1ELb1EEEvNS_9BwdParamsE --------------------------
	.section	.text._ZN10layer_norm13ln_bwd_kernelINS_13Kernel_traitsIf6__halfS2_S2_fjLj6144ELj1ELj1ELj8ELj16ENS_18Kernel_traits_baseILj6144EfS2_S2_S2_fjLj256EEEEELb0ELb0ELb1ELb1EEEvNS_9BwdParamsE,"ax",@progbits
	.sectioninfo	@"SHI_REGISTERS=175"
	.align	128
        .global         _ZN10layer_norm13ln_bwd_kernelINS_13Kernel_traitsIf6__halfS2_S2_fjLj6144ELj1ELj1ELj8ELj16ENS_18Kernel_traits_baseILj6144EfS2_S2_S2_fjLj256EEEEELb0ELb0ELb1ELb1EEEvNS_9BwdParamsE
        .type           _ZN10layer_norm13ln_bwd_kernelINS_13Kernel_traitsIf6__halfS2_S2_fjLj6144ELj1ELj1ELj8ELj16ENS_18Kernel_traits_baseILj6144EfS2_S2_S2_fjLj256EEEEELb0ELb0ELb1ELb1EEEvNS_9BwdParamsE,@function
        .size           _ZN10layer_norm13ln_bwd_kernelINS_13Kernel_traitsIf6__halfS2_S2_fjLj6144ELj1ELj1ELj8ELj16ENS_18Kernel_traits_baseILj6144EfS2_S2_S2_fjLj256EEEEELb0ELb0ELb1ELb1EEEvNS_9BwdParamsE,(.L_x_9357 - _ZN10layer_norm13ln_bwd_kernelINS_13Kernel_traitsIf6__halfS2_S2_fjLj6144ELj1ELj1ELj8ELj16ENS_18Kernel_traits_baseILj6144EfS2_S2_S2_fjLj256EEEEELb0ELb0ELb1ELb1EEEvNS_9BwdParamsE)
        .other          _ZN10layer_norm13ln_bwd_kernelINS_13Kernel_traitsIf6__halfS2_S2_fjLj6144ELj1ELj1ELj8ELj16ENS_18Kernel_traits_baseILj6144EfS2_S2_S2_fjLj256EEEEELb0ELb0ELb1ELb1EEEvNS_9BwdParamsE,@"STO_CUDA_ENTRY STV_DEFAULT"
_ZN10layer_norm13ln_bwd_kernelINS_13Kernel_traitsIf6__halfS2_S2_fjLj6144ELj1ELj1ELj8ELj16ENS_18Kernel_traits_baseILj6144EfS2_S2_S2_fjLj256EEEEELb0ELb0ELb1ELb1EEEvNS_9BwdParamsE:
.text._ZN10layer_norm13ln_bwd_kernelINS_13Kernel_traitsIf6__halfS2_S2_fjLj6144ELj1ELj1ELj8ELj16ENS_18Kernel_traits_baseILj6144EfS2_S2_S2_fjLj256EEEEELb0ELb0ELb1ELb1EEEvNS_9BwdParamsE:
        /* <DEDUP_REMOVED lines=32> */
.L_x_4880:
        /* <DEDUP_REMOVED lines=36> */
.L_x_4959:
        /* <DEDUP_REMOVED lines=30> */
.L_x_4883:
[----:B-1----:R-:W-:-:S05]  /*0620*/  IADD3 R100, R103, -0x1, RZ ;  /* 0xffffffff67647810 */ /* 0x002fca0007ffe0ff */
[----:B------:R-:W-:-:S05]  /*0630*/  IMAD R100, R100, c[0x0][0x168], RZ ;  /* 0x00005a0064647a24 */ /* 0x000fca00078e02ff */
[----:B------:R-:W-:-:S04]  /*0640*/  SHF.R.S32.HI R101, RZ, 0x1f, R100 ;  /* 0x0000001fff657819 */ /* 0x000fc80000011464 */
[----:B------:R-:W-:Y:S01]  /*0650*/  LEA.HI R103, R101, R100, RZ, 0x3 ;  /* 0x0000006465677211 */ /* 0x000fe200078f18ff */
[----:B------:R-:W-:-:S03]  /*0660*/  IMAD.WIDE.U32 R116, R113, R167, c[0x0][0x188] ;  /* 0x0000620071747625 */ /* 0x000fc600078e00a7 */
[----:B------:R-:W-:Y:S01]  /*0670*/  LEA.HI.SX32 R102, R103, R102, 0x1d ;  /* 0x0000006667667211 */ /* 0x000fe200078feaff */
[----:B------:R-:W-:Y:S02]  /*0680*/  IMAD.WIDE R128, R108, R165, c[0x0][0x1a0] ;  /* 0x000068006c807625 */ /* 0x000fe400078e02a5 */
[----:B------:R-:W2:Y:S01]  /*0690*/  LDG.E.128 R116, [R116.64] ;  /* 0x0000000474747981 */ /* 0x000ea2000c1e1d00 */
[C---:B------:R-:W-:Y:S01]  /*06a0*/  IADD3 R120, R102.reuse, 0x100, RZ ;  /* 0x0000010066787810 */ /* 0x040fe20007ffe0ff */
[-C--:B------:R-:W-:Y:S02]  /*06b0*/  IMAD.WIDE.U32 R104, R102, R167.reuse, c[0x0][0x208] ;  /* 0x0000820066687625 */ /* 0x080fe400078e00a7 */
[----:B------:R-:W3:Y:S02]  /*06c0*/  LDG.E R128, [R128.64] ;  /* 0x0000000480807981 */ /* 0x000ee4000c1e1900 */
[-C--:B------:R-:W-:Y:S02]  /*06d0*/  IMAD.WIDE.U32 R124, R112, R167.reuse, c[0x0][0x188] ;  /* 0x00006200707c7625 */ /* 0x080fe400078e00a7 */
[----:B------:R-:W4:Y:S02]  /*06e0*/  LDG.E.128 R104, [R104.64] ;  /* 0x0000000468687981 */ /* 0x000f24000c1e1d00 */
[----:B------:R-:W-:-:S02]  /*06f0*/  IMAD.WIDE.U32 R120, R120, R167, c[0x0][0x208] ;  /* 0x0000820078787625 */ /* 0x000fc400078e00a7 */
[----:B------:R-:W4:Y:S02]  /*0700*/  LDG.E.128 R124, [R124.64] ;  /* 0x000000047c7c7981 */ /* 0x000f24000c1e1d00 */
[----:B------:R-:W-:Y:S02]  /*0710*/  IMAD.WIDE.U32 R100, R114, R167, c[0x0][0x188] ;  /* 0x0000620072647625 */ /* 0x000fe400078e00a7 */
[----:B------:R-:W4:Y:S04]  /*0720*/  LDG.E.128 R120, [R120.64] ;  /* 0x0000000478787981 */ /* 0x000f28000c1e1d00 */
[----:B------:R0:W4:Y:S02]  /*0730*/  LDG.E.128 R132, [R100.64] ;  /* 0x0000000464847981 */ /* 0x000124000c1e1d00 */
        /* <DEDUP_REMOVED lines=8> */
[----:B------:R-:W-:Y:S01]  /*07c0*/  ISETP.NE.AND P0, PT, R109, RZ, PT ;  /* 0x000000ff6d00720c */ /* 0x000fe20003f05270 */
[----:B--2---:R-:W-:-:S02]  /*07d0*/  HADD2.F32 R137, -RZ, R116.H1_H1 ;  /* 0x30000074ff897230 */ /* 0x004fc40000004100 */
[----:B------:R-:W-:Y:S01]  /*07e0*/  HADD2.F32 R138, -RZ, R117.H0_H0 ;  /* 0x20000075ff8a7230 */ /* 0x000fe20000004100 */
[----:B---3--:R-:W-:Y:S01]  /*07f0*/  FSEL R170, R128, RZ, !P0 ;  /* 0x000000ff80aa7208 */ /* 0x008fe20004000000 */
[--C-:B----4-:R-:W-:Y:S02]  /*0800*/  HADD2.F32 R3, -RZ, R105.reuse.H0_H0 ;  /* 0x20000069ff037230 */ /* 0x110fe40000004100 */
[----:B-1----:R-:W-:Y:S02]  /*0810*/  HADD2.F32 R96, -RZ, R105.H1_H1 ;  /* 0x30000069ff607230 */ /* 0x002fe40000004100 */
[--C-:B------:R-:W-:Y:S02]  /*0820*/  HADD2.F32 R105, -RZ, R107.reuse.H0_H0 ;  /* 0x2000006bff697230 */ /* 0x100fe40000004100 */
[----:B------:R-:W-:Y:S02]  /*0830*/  HADD2.F32 R148, -RZ, R107.H1_H1 ;  /* 0x3000006bff947230 */ /* 0x000fe40000004100 */
[----:B------:R-:W-:-:S02]  /*0840*/  HADD2.F32 R107, -RZ, R116.H0_H0 ;  /* 0x20000074ff6b7230 */ /* 0x000fc40000004100 */
[----:B------:R-:W-:Y:S02]  /*0850*/  HADD2.F32 R117, -RZ, R117.H1_H1 ;  /* 0x30000075ff757230 */ /* 0x000fe40000004100 */
[----:B------:R-:W-:Y:S02]  /*0860*/  HADD2.F32 R143, -RZ, R125.H0_H0 ;  /* 0x2000007dff8f7230 */ /* 0x000fe40000004100 */
[----:B------:R-:W-:Y:S02]  /*0870*/  HADD2.F32 R129, -RZ, R133.H0_H0 ;  /* 0x20000085ff817230 */ /* 0x000fe40000004100 */
[----:B------:R-:W-:Y:S02]  /*0880*/  HADD2.F32 R140, -RZ, R118.H1_H1 ;  /* 0x30000076ff8c7230 */ /* 0x000fe40000004100 */
[--C-:B------:R-:W-:Y:S02]  /*0890*/  HADD2.F32 R151, -RZ, R121.reuse.H0_H0 ;  /* 0x20000079ff977230 */ /* 0x100fe40000004100 */
[----:B------:R-:W-:-:S02]  /*08a0*/  HADD2.F32 R152, -RZ, R121.H1_H1 ;  /* 0x30000079ff987230 */ /* 0x000fc40000004100 */
[--C-:B------:R-:W-:Y:S02]  /*08b0*/  HADD2.F32 R155, -RZ, R123.reuse.H0_H0 ;  /* 0x2000007bff9b7230 */ /* 0x100fe40000004100 */
[----:B------:R-:W-:Y:S02]  /*08c0*/  HADD2.F32 R156, -RZ, R123.H1_H1 ;  /* 0x3000007bff9c7230 */ /* 0x000fe40000004100 */
[----:B------:R-:W-:Y:S02]  /*08d0*/  HADD2.F32 R125, -RZ, R125.H1_H1 ;  /* 0x3000007dff7d7230 */ /* 0x000fe40000004100 */
[----:B------:R-:W-:Y:S02]  /*08e0*/  HADD2.F32 R130, -RZ, R132.H0_H0 ;  /* 0x20000084ff827230 */ /* 0x000fe40000004100 */
[--C-:B------:R-:W-:Y:S02]  /*08f0*/  HADD2.F32 R121, -RZ, R124.reuse.H0_H0 ;  /* 0x2000007cff797230 */ /* 0x100fe40000004100 */
[----:B------:R-:W-:Y:S01]  /*0900*/  HADD2.F32 R123, -RZ, R124.H1_H1 ;  /* 0x3000007cff7b7230 */ /* 0x000fe20000004100 */
[----:B------:R-:W-:Y:S01]  /*0910*/  FADD.FTZ R124, -R170, R107 ;  /* 0x0000006baa7c7221 */ /* 0x000fe20000010100 */
[----:B------:R-:W-:-:S02]  /*0920*/  HADD2.F32 R141, -RZ, R119.H0_H0 ;  /* 0x20000077ff8d7230 */ /* 0x000fc40000004100 */
[--C-:B------:R-:W-:Y:S02]  /*0930*/  HADD2.F32 R145, -RZ, R126.reuse.H0_H0 ;  /* 0x2000007eff917230 */ /* 0x100fe40000004100 */
[----:B------:R-:W-:Y:S01]  /*0940*/  HADD2.F32 R147, -RZ, R126.H1_H1 ;  /* 0x3000007eff937230 */ /* 0x000fe20000004100 */
[C---:B------:R-:W-:Y:S01]  /*0950*/  FADD.FTZ R126, -R170.reuse, R137 ;  /* 0x00000089aa7e7221 */ /* 0x040fe20000010100 */
[----:B------:R-:W-:Y:S01]  /*0960*/  HADD2.F32 R119, -RZ, R119.H1_H1 ;  /* 0x30000077ff777230 */ /* 0x000fe20000004100 */
[C---:B------:R-:W-:Y:S01]  /*0970*/  FADD.FTZ R128, -R170.reuse, R117 ;  /* 0x00000075aa807221 */ /* 0x040fe20000010100 */
[----:B------:R-:W-:Y:S01]  /*0980*/  HADD2.F32 R131, -RZ, R134.H0_H0 ;  /* 0x20000086ff837230 */ /* 0x000fe20000004100 */
[C---:B------:R-:W-:Y:S01]  /*0990*/  FADD.FTZ R2, -R170.reuse, R129 ;  /* 0x00000081aa027221 */ /* 0x040fe20000010100 */
[----:B------:R-:W-:Y:S01]  /*09a0*/  HADD2.F32 R132, -RZ, R132.H1_H1 ;  /* 0x30000084ff847230 */ /* 0x000fe20000004100 */
[C---:B------:R-:W-:Y:S01]  /*09b0*/  FADD.FTZ R140, -R170.reuse, R140 ;  /* 0x0000008caa8c7221 */ /* 0x040fe20000010100 */
[----:B0-----:R-:W-:Y:S01]  /*09c0*/  HADD2.F32 R99, -RZ, R104.H0_H0 ;  /* 0x20000068ff637230 */ /* 0x001fe20000004100 */
[C---:B------:R-:W-:Y:S01]  /*09d0*/  FADD.FTZ R160, -R170.reuse, R125 ;  /* 0x0000007daaa07221 */ /* 0x040fe20000010100 */
[----:B------:R-:W-:Y:S01]  /*09e0*/  HADD2.F32 R134, -RZ, R134.H1_H1 ;  /* 0x30000086ff867230 */ /* 0x000fe20000004100 */
[----:B------:R-:W-:-:S02]  /*09f0*/  FADD.FTZ R130, -R170, R130 ;  /* 0x00000082aa827221 */ /* 0x000fc40000010100 */
[C---:B-----5:R-:W-:Y:S02]  /*0a00*/  FMUL.FTZ R125, R111.reuse, R124 ;  /* 0x0000007c6f7d7220 */ /* 0x060fe40000410000 */
[C---:B------:R-:W-:Y:S01]  /*0a10*/  FMUL.FTZ R124, R111.reuse, R126 ;  /* 0x0000007e6f7c7220 */ /* 0x040fe20000410000 */
[----:B------:R-:W-:Y:S01]  /*0a20*/  HADD2.F32 R104, -RZ, R104.H1_H1 ;  /* 0x30000068ff687230 */ /* 0x000fe20000004100 */
[C---:B------:R-:W-:Y:S02]  /*0a30*/  FADD.FTZ R142, -R170.reuse, R119 ;  /* 0x00000077aa8e7221 */ /* 0x040fe40000010100 */
[C---:B------:R-:W-:Y:S01]  /*0a40*/  FMUL.FTZ R126, R111.reuse, R128 ;  /* 0x000000806f7e7220 */ /* 0x040fe20000410000 */
[----:B------:R-:W-:Y:S01]  /*0a50*/  HADD2.F32 R133, -RZ, R133.H1_H1 ;  /* 0x30000085ff857230 */ /* 0x000fe20000004100 */
[----:B------:R-:W-:Y:S02]  /*0a60*/  FADD.FTZ R98, -R170, R131 ;  /* 0x00000083aa627221 */ /* 0x000fe40000010100 */
[----:B------:R-:W-:-:S02]  /*0a70*/  FMUL.FTZ R119, R111, R2 ;  /* 0x000000026f777220 */ /* 0x000fc40000410000 */
[C---:B------:R-:W-:Y:S01]  /*0a80*/  FMUL.FTZ R128, R111.reuse, R140 ;  /* 0x0000008c6f807220 */ /* 0x040fe20000410000 */
[--C-:B------:R-:W-:Y:S01]  /*0a90*/  HADD2.F32 R149, -RZ, R120.reuse.H0_H0 ;  /* 0x20000078ff957230 */ /* 0x100fe20000004100 */
[----:B------:R-:W-:Y:S01]  /*0aa0*/  FADD.FTZ R116, -R170, R132 ;  /* 0x00000084aa747221 */ /* 0x000fe20000010100 */
[----:B------:R-:W-:Y:S01]  /*0ab0*/  HADD2.F32 R150, -RZ, R120.H1_H1 ;  /* 0x30000078ff967230 */ /* 0x000fe20000004100 */
[----:B------:R-:W-:Y:S02]  /*0ac0*/  FMUL.FTZ R117, R111, R130 ;  /* 0x000000826f757220 */ /* 0x000fe40000410000 */
[----:B------:R-:W-:Y:S01]  /*0ad0*/  FMUL.FTZ R140, R36, R99 ;  /* 0x00000063248c7220 */ /* 0x000fe20000410000 */
[----:B------:R-:W-:Y:S01]  /*0ae0*/  HADD2.F32 R97, -RZ, R106.H0_H0 ;  /* 0x2000006aff617230 */ /* 0x000fe20000004100 */
[C---:B------:R-:W-:Y:S02]  /*0af0*/  FADD.FTZ R120, -R170.reuse, R134 ;  /* 0x00000086aa787221 */ /* 0x040fe40000010100 */
[----:B------:R-:W-:-:S02]  /*0b00*/  FADD.FTZ R144, -R170, R121 ;  /* 0x00000079aa907221 */ /* 0x000fc40000010100 */
[C---:B------:R-:W-:Y:S01]  /*0b10*/  FMUL.FTZ R130, R111.reuse, R142 ;  /* 0x0000008e6f827220 */ /* 0x040fe20000410000 */
[----:B------:R-:W-:Y:S01]  /*0b20*/  HADD2.F32 R139, -RZ, R118.H0_H0 ;  /* 0x20000076ff8b7230 */ /* 0x000fe20000004100 */
[----:B------:R-:W-:Y:S02]  /*0b30*/  FADD.FTZ R134, -R170, R141 ;  /* 0x0000008daa867221 */ /* 0x000fe40000010100 */
[----:B------:R-:W-:Y:S02]  /*0b40*/  FMUL.FTZ R121, R111, R98 ;  /* 0x000000626f797220 */ /* 0x000fe40000410000 */
[-C--:B------:R-:W-:Y:S02]  /*0b50*/  FFMA.FTZ R42, R119, R3.reuse, R42 ;  /* 0x00000003772a7223 */ /* 0x080fe4000001002a */
[----:B------:R-:W-:Y:S02]  /*0b60*/  FADD.FTZ R86, R86, R3 ;  /* 0x0000000356567221 */ /* 0x000fe40000010000 */
[----:B------:R-:W-:-:S02]  /*0b70*/  FMUL.FTZ R142, R38, R3 ;  /* 0x00000003268e7220 */ /* 0x000fc40000410000 */
[----:B------:R-:W-:Y:S02]  /*0b80*/  FMUL.FTZ R116, R111, R116 ;  /* 0x000000746f747220 */ /* 0x000fe40000410000 */
[----:B------:R-:W-:Y:S02]  /*0b90*/  FMUL.FTZ R141, R37, R104 ;  /* 0x00000068258d7220 */ /* 0x000fe40000410000 */
[----:B------:R-:W-:Y:S02]  /*0ba0*/  FADD.FTZ R2, RZ, R140 ;  /* 0x0000008cff027221 */ /* 0x000fe40000010000 */
[----:B------:R-:W-:Y:S02]  /*0bb0*/  FFMA.FTZ R3, R117, R140, RZ ;  /* 0x0000008c75037223 */ /* 0x000fe400000100ff */
[----:B------:R-:W-:Y:S02]  /*0bc0*/  FADD.FTZ R118, -R170, R133 ;  /* 0x00000085aa767221 */ /* 0x000fe40000010100 */
[----:B------:R-:W-:-:S02]  /*0bd0*/  FMUL.FTZ R133, R111, R144 ;  /* 0x000000906f857220 */ /* 0x000fc40000410000 */
[-C--:B------:R-:W-:Y:S02]  /*0be0*/  FFMA.FTZ R44, R121, R97.reuse, R44 ;  /* 0x00000061792c7223 */ /* 0x080fe4000001002c */
[----:B------:R-:W-:Y:S02]  /*0bf0*/  FADD.FTZ R80, R80, R97 ;  /* 0x0000006150507221 */ /* 0x000fe40000010000 */
[----:B------:R-:W-:Y:S02]  /*0c00*/  FMUL.FTZ R144, R32, R97 ;  /* 0x0000006120907220 */ /* 0x000fe40000410000 */
[----:B------:R-:W-:Y:S02]  /*0c10*/  FADD.FTZ R97, R2, R141 ;  /* 0x0000008d02617221 */ /* 0x000fe40000010000 */
[----:B------:R-:W-:Y:S02]  /*0c20*/  FFMA.FTZ R3, R116, R141, R3 ;  /* 0x0000008d74037223 */ /* 0x000fe40000010003 */
        /* <DEDUP_REMOVED lines=10> */
[----:B------:R-:W-:-:S02]  /*0cd0*/  FADD.FTZ R132, -R170, R139 ;  /* 0x0000008baa847221 */ /* 0x000fc40000010100 */
[C---:B------:R-:W-:Y:S02]  /*0ce0*/  FADD.FTZ R146, -R170.reuse, R123 ;  /* 0x0000007baa927221 */ /* 0x040fe40000010100 */
[C---:B------:R-:W-:Y:S02]  /*0cf0*/  FADD.FTZ R164, -R170.reuse, R145 ;  /* 0x00000091aaa47221 */ /* 0x040fe40000010100 */
[----:B------:R-:W-:Y:S02]  /*0d00*/  FADD.FTZ R136, -R170, R136 ;  /* 0x00000088aa887221 */ /* 0x000fe40000010100 */
[----:B------:R-:W-:Y:S02]  /*0d10*/  FMUL.FTZ R120, R111, R120 ;  /* 0x000000786f787220 */ /* 0x000fe40000410000 */
[----:B------:R-:W-:Y:S02]  /*0d20*/  FMUL.FTZ R145, R33, R106 ;  /* 0x0000006a21917220 */ /* 0x000fe40000410000 */
[----:B------:R-:W-:-:S02]  /*0d30*/  FADD.FTZ R2, R97, R144 ;  /* 0x0000009061027221 */ /* 0x000fc40000010000 */
[----:B------:R-:W-:Y:S01]  /*0d40*/  FFMA.FTZ R3, R121, R144, R3 ;  /* 0x0000009079037223 */ /* 0x000fe20000010003 */
[--C-:B------:R-:W-:Y:S01]  /*0d50*/  HADD2.F32 R153, -RZ, R122.reuse.H0_H0 ;  /* 0x2000007aff997230 */ /* 0x100fe20000004100 */
[C---:B------:R-:W-:Y:S01]  /*0d60*/  FMUL.FTZ R129, R111.reuse, R132 ;  /* 0x000000846f817220 */ /* 0x040fe20000410000 */
[----:B------:R-:W-:Y:S01]  /*0d70*/  HADD2.F32 R154, -RZ, R122.H1_H1 ;  /* 0x3000007aff9a7230 */ /* 0x000fe20000004100 */
[----:B------:R-:W-:Y:S02]  /*0d80*/  FADD.FTZ R122, -R170, R135 ;  /* 0x00000087aa7a7221 */ /* 0x000fe40000010100 */
[C---:B------:R-:W-:Y:S02]  /*0d90*/  FMUL.FTZ R132, R111.reuse, R146 ;  /* 0x000000926f847220 */ /* 0x040fe40000410000 */
        /* <DEDUP_REMOVED lines=8> */
[----:B------:R-:W-:Y:S01]  /*0e20*/  FFMA.FTZ R3, R123, R146, R3 ;  /* 0x000000927b037223 */ /* 0x000fe20000010003 */
[--C-:B------:R-:W-:Y:S01]  /*0e30*/  HADD2.F32 R157, -RZ, R127.reuse.H0_H0 ;  /* 0x2000007fff9d7230 */ /* 0x100fe20000004100 */
[----:B------:R-:W-:Y:S02]  /*0e40*/  FFMA.FTZ R47, R122, R148, R47 ;  /* 0x000000947a2f7223 */ /* 0x000fe4000001002f */
[----:B------:R-:W-:Y:S01]  /*0e50*/  FADD.FTZ R83, R83, R148 ;  /* 0x0000009453537221 */ /* 0x000fe20000010000 */
[----:B------:R-:W-:Y:S01]  /*0e60*/  HADD2.F32 R127, -RZ, R127.H1_H1 ;  /* 0x3000007fff7f7230 */ /* 0x000fe20000004100 */
[----:B------:R-:W-:Y:S02]  /*0e70*/  FMUL.FTZ R148, R28, R149 ;  /* 0x000000951c947220 */ /* 0x000fe40000410000 */
[----:B------:R-:W-:Y:S02]  /*0e80*/  FADD.FTZ R97, R2, R147 ;  /* 0x0000009302617221 */ /* 0x000fe40000010000 */
[----:B------:R-:W-:-:S02]  /*0e90*/  FFMA.FTZ R3, R122, R147, R3 ;  /* 0x000000937a037223 */ /* 0x000fc40000010003 */
[----:B------:R-:W-:Y:S02]  /*0ea0*/  FADD.FTZ R138, -R170, R138 ;  /* 0x0000008aaa8a7221 */ /* 0x000fe40000010100 */
[----:B------:R-:W-:Y:S02]  /*0eb0*/  FFMA.FTZ R48, R125, R149, R48 ;  /* 0x000000957d307223 */ /* 0x000fe40000010030 */
[----:B------:R-:W-:Y:S02]  /*0ec0*/  FADD.FTZ R76, R76, R149 ;  /* 0x000000954c4c7221 */ /* 0x000fe40000010000 */
[----:B------:R-:W-:Y:S02]  /*0ed0*/  FMUL.FTZ R149, R29, R150 ;  /* 0x000000961d957220 */ /* 0x000fe40000410000 */
[----:B------:R-:W-:Y:S02]  /*0ee0*/  FADD.FTZ R2, R97, R148 ;  /* 0x0000009461027221 */ /* 0x000fe40000010000 */
[----:B------:R-:W-:-:S02]  /*0ef0*/  FFMA.FTZ R3, R125, R148, R3 ;  /* 0x000000947d037223 */ /* 0x000fc40000010003 */
[C---:B------:R-:W-:Y:S02]  /*0f00*/  FADD.FTZ R168, -R170.reuse, R157 ;  /* 0x0000009daaa87221 */ /* 0x040fe40000010100 */
[----:B------:R-:W-:Y:S02]  /*0f10*/  FADD.FTZ R170, -R170, R127 ;  /* 0x0000007faaaa7221 */ /* 0x000fe40000010100 */
        /* <DEDUP_REMOVED lines=27> */
[----:B------:R-:W-:Y:S01]  /*10d0*/  HADD2.F32 R107, -RZ, R100.H0_H0 ;  /* 0x20000064ff6b7230 */ /* 0x000fe20000004100 */
[----:B------:R-:W-:-:S02]  /*10e0*/  FFMA.FTZ R54, R131, R155, R54 ;  /* 0x0000009b83367223 */ /* 0x000fc40000010036 */
[----:B------:R-:W-:Y:S02]  /*10f0*/  FADD.FTZ R74, R74, R155 ;  /* 0x0000009b4a4a7221 */ /* 0x000fe40000010000 */
        /* <DEDUP_REMOVED lines=19> */
[----:B------:R-:W-:Y:S02]  /*1230*/  FFMA.FTZ R58, R135, R159, R58 ;  /* 0x0000009f873a7223 */ /* 0x000fe4000001003a */
[----:B------:R-:W-:Y:S02]  /*1240*/  FADD.FTZ R70, R70, R159 ;  /* 0x0000009f46467221 */ /* 0x000fe40000010000 */
[----:B------:R-:W-:-:S02]  /*1250*/  FMUL.FTZ R134, R111, R160 ;  /* 0x000000a06f867220 */ /* 0x000fc40000410000 */
[----:B------:R-:W-:Y:S02]  /*1260*/  FMUL.FTZ R159, R23, R162 ;  /* 0x000000a2179f7220 */ /* 0x000fe40000410000 */
[----:B------:R-:W-:Y:S02]  /*1270*/  FADD.FTZ R2, R97, R158 ;  /* 0x0000009e61027221 */ /* 0x000fe40000010000 */
[----:B------:R-:W-:Y:S01]  /*1280*/  FFMA.FTZ R3, R135, R158, R3 ;  /* 0x0000009e87037223 */ /* 0x000fe20000010003 */
[----:B------:R-:W-:Y:S01]  /*1290*/  HADD2.F32 R102, -RZ, R102.H1_H1 ;  /* 0x30000066ff667230 */ /* 0x000fe20000004100 */
[----:B------:R-:W-:Y:S02]  /*12a0*/  FMUL.FTZ R137, R111, R164 ;  /* 0x000000a46f897220 */ /* 0x000fe40000410000 */
[----:B------:R-:W-:Y:S02]  /*12b0*/  FMUL.FTZ R160, R16, R101 ;  /* 0x0000006510a07220 */ /* 0x000fe40000410000 */
[----:B------:R-:W-:-:S02]  /*12c0*/  FADD.FTZ R97, R2, R159 ;  /* 0x0000009f02617221 */ /* 0x000fc40000010000 */
[----:B------:R-:W-:Y:S01]  /*12d0*/  FFMA.FTZ R3, R134, R159, R3 ;  /* 0x0000009f86037223 */ /* 0x000fe20000010003 */
[--C-:B------:R-:W-:Y:S01]  /*12e0*/  HADD2.F32 R163, -RZ, R103.reuse.H0_H0 ;  /* 0x20000067ffa37230 */ /* 0x100fe20000004100 */
[----:B------:R-:W-:Y:S02]  /*12f0*/  FMUL.FTZ R136, R111, R166 ;  /* 0x000000a66f887220 */ /* 0x000fe40000410000 */
[----:B------:R-:W-:Y:S02]  /*1300*/  FMUL.FTZ R161, R17, R102 ;  /* 0x0000006611a17220 */ /* 0x000fe40000410000 */
[----:B------:R-:W-:Y:S02]  /*1310*/  FADD.FTZ R2, R97, R160 ;  /* 0x000000a061027221 */ /* 0x000fe40000010000 */
[----:B------:R-:W-:Y:S01]  /*1320*/  FFMA.FTZ R3, R137, R160, R3 ;  /* 0x000000a089037223 */ /* 0x000fe20000010003 */
[----:B------:R-:W-:Y:S01]  /*1330*/  HADD2.F32 R172, -RZ, R103.H1_H1 ;  /* 0x30000067ffac7230 */ /* 0x000fe20000004100 */
[----:B------:R-:W-:-:S02]  /*1340*/  FMUL.FTZ R139, R111, R168 ;  /* 0x000000a86f8b7220 */ /* 0x000fc40000410000 */
        /* <DEDUP_REMOVED lines=33> */
.L_x_4884:
[----:B------:R-:W-:Y:S05]  /*1560*/  BSYNC B0 ;  /* 0x0000000000007941 */ /* 0x000fea0003800000 */
.L_x_4882:
[----:B------:R-:W-:Y:S02]  /*1570*/  LOP3.LUT P2, RZ, R110, 0xff, RZ, 0xc0, !PT ;  /* 0x000000ff6eff7812 */ /* 0x000fe4000784c0ff */
[----:B0-----:R-:W-:Y:S02]  /*1580*/  SHF.R.U32.HI R96, RZ, 0x5, R0 ;  /* 0x00000005ff607819 */ /* 0x001fe40000011600 */
[----:B------:R-:W-:Y:S02]  /*1590*/  LOP3.LUT P0, RZ, R0, 0x1f, RZ, 0xc0, !PT ;  /* 0x0000001f00ff7812 */ /* 0x000fe4000780c0ff */
[----:B------:R-:W-:-:S07]  /*15a0*/  LOP3.LUT R164, R96, 0x7fffff8, RZ, 0xc0, !PT ;  /* 0x07fffff860a47812 */ /* 0x000fce00078ec0ff */
[----:B------:R-:W-:Y:S01]  /*15b0*/  @!P2 IADD3 R164, R164, 0x8, RZ ;  /* 0x00000008a4a4a810 */ /* 0x000fe20007ffe0ff */
[----:B------:R-:W-:Y:S05]  /*15c0*/  BRA.DIV ~URZ, `(.L_x_4885) ;  /* 0x000020b27f007947 */ /* 0x000fea000b800000 */
[----:B------:R0:W1:Y:S02]  /*15d0*/  SHFL.DOWN PT, R97, R100, 0x10, 0x1f ;  /* 0x0a001f0064617f89 */ /* 0x00006400000e0000 */
.L_x_4960:
        /* <DEDUP_REMOVED lines=18> */
.L_x_4961:
        /* <DEDUP_REMOVED lines=49> */
.L_x_4888:
        /* <DEDUP_REMOVED lines=9> */
.L_x_4889:
[----:B------:R-:W-:Y:S05]  /*1aa0*/  BSYNC B0 ;  /* 0x0000000000007941 */ /* 0x000fea0003800000 */
.L_x_4887:
        /* <DEDUP_REMOVED lines=13> */
.L_x_4891:
[----:B------:R-:W-:Y:S01]  /*1b80*/  FFMA.FTZ R98, R116, R3, R96 ;  /* 0x0000000374627223 */ /* 0x000fe20000010060 */
[----:B------:R-:W-:-:S03]  /*1b90*/  @P3 HADD2.F32 R97, -RZ, R12.H1_H1 ;  /* 0x3000000cff613230 */ /* 0x000fc60000004100 */
[----:B------:R-:W-:-:S04]  /*1ba0*/  FADD.FTZ R98, R141, -R98 ;  /* 0x800000628d627221 */ /* 0x000fc80000010000 */
[----:B------:R-:W-:-:S04]  /*1bb0*/  FMUL.FTZ R98, R111, R98 ;  /* 0x000000626f627220 */ /* 0x000fc80000410000 */
[----:B------:R-:W-:Y:S02]  /*1bc0*/  @P3 FADD.FTZ R98, R98, R97 ;  /* 0x0000006162623221 */ /* 0x000fe40000010000 */
.L_x_4892:
[----:B------:R-:W-:Y:S05]  /*1bd0*/  BSYNC B0 ;  /* 0x0000000000007941 */ /* 0x000fea0003800000 */
.L_x_4890:
        /* <DEDUP_REMOVED lines=11> */
.L_x_4894:
[----:B------:R-:W-:-:S04]  /*1c90*/  FFMA.FTZ R97, R119, R3, R96 ;  /* 0x0000000377617223 */ /* 0x000fc80000010060 */
[----:B------:R-:W-:Y:S01]  /*1ca0*/  FADD.FTZ R98, R142, -R97 ;  /* 0x800000618e627221 */ /* 0x000fe20000010000 */
[----:B------:R-:W-:-:S03]  /*1cb0*/  @P3 HADD2.F32 R97, -RZ, R13.H0_H0 ;  /* 0x2000000dff613230 */ /* 0x000fc60000004100 */
[----:B------:R-:W-:-:S04]  /*1cc0*/  FMUL.FTZ R98, R111, R98 ;  /* 0x000000626f627220 */ /* 0x000fc80000410000 */
[----:B------:R-:W-:Y:S02]  /*1cd0*/  @P3 FADD.FTZ R98, R98, R97 ;  /* 0x0000006162623221 */ /* 0x000fe40000010000 */
.L_x_4895:
[----:B------:R-:W-:Y:S05]  /*1ce0*/  BSYNC B0 ;  /* 0x0000000000007941 */ /* 0x000fea0003800000 */
.L_x_4893:
        /* <DEDUP_REMOVED lines=11> */
.L_x_4897:
[----:B------:R-:W-:Y:S01]  /*1da0*/  FFMA.FTZ R98, R118, R3, R96 ;  /* 0x0000000376627223 */ /* 0x000fe20000010060 */
[----:B------:R-:W-:-:S03]  /*1db0*/  @P3 HADD2.F32 R97, -RZ, R13.H1_H1 ;  /* 0x3000000dff613230 */ /* 0x000fc60000004100 */
[----:B------:R-:W-:-:S04]  /*1dc0*/  FADD.FTZ R98, R143, -R98 ;  /* 0x800000628f627221 */ /* 0x000fc80000010000 */
[----:B------:R-:W-:-:S04]  /*1dd0*/  FMUL.FTZ R98, R111, R98 ;  /* 0x000000626f627220 */ /* 0x000fc80000410000 */
[----:B------:R-:W-:Y:S02]  /*1de0*/  @P3 FADD.FTZ R98, R98, R97 ;  /* 0x0000006162623221 */ /* 0x000fe40000010000 */
.L_x_4898:
[----:B------:R-:W-:Y:S05]  /*1df0*/  BSYNC B0 ;  /* 0x0000000000007941 */ /* 0x000fea0003800000 */
.L_x_4896:
        /* <DEDUP_REMOVED lines=11> */
.L_x_4900:
[----:B------:R-:W-:-:S04]  /*1eb0*/  FFMA.FTZ R97, R121, R3, R96 ;  /* 0x0000000379617223 */ /* 0x000fc80000010060 */
[----:B------:R-:W-:Y:S01]  /*1ec0*/  FADD.FTZ R98, R144, -R97 ;  /* 0x8000006190627221 */ /* 0x000fe20000010000 */
[----:B------:R-:W-:-:S03]  /*1ed0*/  @P3 HADD2.F32 R97, -RZ, R14.H0_H0 ;  /* 0x2000000eff613230 */ /* 0x000fc60000004100 */
[----:B------:R-:W-:-:S04]  /*1ee0*/  FMUL.FTZ R98, R111, R98 ;  /* 0x000000626f627220 */ /* 0x000fc80000410000 */
[----:B------:R-:W-:Y:S02]  /*1ef0*/  @P3 FADD.FTZ R98, R98, R97 ;  /* 0x0000006162623221 */ /* 0x000fe40000010000 */
.L_x_4901:
[----:B------:R-:W-:Y:S05]  /*1f00*/  BSYNC B0 ;  /* 0x0000000000007941 */ /* 0x000fea0003800000 */
.L_x_4899:
        /* <DEDUP_REMOVED lines=11> */
.L_x_4903:
[----:B------:R-:W-:Y:S01]  /*1fc0*/  FFMA.FTZ R98, R120, R3, R96 ;  /* 0x0000000378627223 */ /* 0x000fe20000010060 */
[----:B------:R-:W-:-:S03]  /*1fd0*/  @P3 HADD2.F32 R97, -RZ, R14.H1_H1 ;  /* 0x3000000eff613230 */ /* 0x000fc60000004100 */
[----:B------:R-:W-:-:S04]  /*1fe0*/  FADD.FTZ R98, R145, -R98 ;  /* 0x8000006291627221 */ /* 0x000fc80000010000 */
[----:B------:R-:W-:-:S04]  /*1ff0*/  FMUL.FTZ R98, R111, R98 ;  /* 0x000000626f627220 */ /* 0x000fc80000410000 */
[----:B------:R-:W-:Y:S02]  /*2000*/  @P3 FADD.FTZ R98, R98, R97 ;  /* 0x0000006162623221 */ /* 0x000fe40000010000 */
.L_x_4904:
[----:B------:R-:W-:Y:S05]  /*2010*/  BSYNC B0 ;  /* 0x0000000000007941 */ /* 0x000fea0003800000 */
.L_x_4902:
        /* <DEDUP_REMOVED lines=11> */
.L_x_4906:
[----:B------:R-:W-:-:S04]  /*20d0*/  FFMA.FTZ R97, R123, R3, R96 ;  /* 0x000000037b617223 */ /* 0x000fc80000010060 */
[----:B------:R-:W-:Y:S01]  /*20e0*/  FADD.FTZ R98, R146, -R97 ;  /* 0x8000006192627221 */ /* 0x000fe20000010000 */
[----:B------:R-:W-:-:S03]  /*20f0*/  @P3 HADD2.F32 R97, -RZ, R15.H0_H0 ;  /* 0x2000000fff613230 */ /* 0x000fc60000004100 */
[----:B------:R-:W-:-:S04]  /*2100*/  FMUL.FTZ R98, R111, R98 ;  /* 0x000000626f627220 */ /* 0x000fc80000410000 */
[----:B------:R-:W-:Y:S02]  /*2110*/  @P3 FADD.FTZ R98, R98, R97 ;  /* 0x0000006162623221 */ /* 0x000fe40000010000 */
.L_x_4907:
[----:B------:R-:W-:Y:S05]  /*2120*/  BSYNC B0 ;  /* 0x0000000000007941 */ /* 0x000fea0003800000 */
.L_x_4905:
        /* <DEDUP_REMOVED lines=11> */
.L_x_4909:
[----:B------:R-:W-:Y:S01]  /*21e0*/  FFMA.FTZ R98, R122, R3, R96 ;  /* 0x000000037a627223 */ /* 0x000fe20000010060 */
[----:B------:R-:W-:-:S03]  /*21f0*/  @P3 HADD2.F32 R97, -RZ, R15.H1_H1 ;  /* 0x3000000fff613230 */ /* 0x000fc60000004100 */
[----:B------:R-:W-:-:S04]  /*2200*/  FADD.FTZ R98, R147, -R98 ;  /* 0x8000006293627221 */ /* 0x000fc80000010000 */
[----:B------:R-:W-:-:S04]  /*2210*/  FMUL.FTZ R98, R111, R98 ;  /* 0x000000626f627220 */ /* 0x000fc80000410000 */
[----:B------:R-:W-:Y:S02]  /*2220*/  @P3 FADD.FTZ R98, R98, R97 ;  /* 0x0000006162623221 */ /* 0x000fe40000010000 */
.L_x_4910:
[----:B------:R-:W-:Y:S05]  /*2230*/  BSYNC B0 ;  /* 0x0000000000007941 */ /* 0x000fea0003800000 */
.L_x_4908:
[----:B------:R-:W-:Y:S01]  /*2240*/  @P2 FMUL.FTZ R97, R98, c[0x0][0x1ec] ;  /* 0x00007b0062612a20 */ /* 0x000fe20000410000 */
[----:B------:R-:W-:Y:S01]  /*2250*/  @P0 MOV R115, 0x10 ;  /* 0x0000001000730802 */ /* 0x000fe20000000f00 */
[----:B------:R-:W-:Y:S01]  /*2260*/  BSSY B0, `(.L_x_4911) ;  /* 0x0000014000007945 */ /* 0x000fe20003800000 */
[----:B------:R-:W-:Y:S02]  /*2270*/  @P0 F2FP.PACK_AB R98, RZ, R98 ;  /* 0x00000062ff62023e */ /* 0x000fe400000000ff */
[----:B------:R-:W-:Y:S01]  /*2280*/  @P2 MOV R99, 0x10 ;  /* 0x0000001000632802 */ /* 0x000fe20000000f00 */
[----:B------:R-:W-:Y:S01]  /*2290*/  @P0 IMAD.WIDE.U32 R114, R114, R115, c[0x0][0x258] ;  /* 0x0000960072720625 */ /* 0x000fe200078e0073 */
[----:B------:R-:W-:Y:S02]  /*22a0*/  @P2 F2FP.PACK_AB R97, RZ, R97 ;  /* 0x00000061ff61223e */ /* 0x000fe400000000ff */
        /* <DEDUP_REMOVED lines=8> */
[----:B------:R-:W-:Y:S01]  /*2330*/  HADD2.F32 R98, -RZ, R8.H0_H0 ;  /* 0x20000008ff627230 */ /* 0x000fe20000004100 */
[----:B------:R-:W-:Y:S05]  /*2340*/  BRA `(.L_x_4913) ;  /* 0x0000005000007947 */ /* 0x000fea0003800000 */
.L_x_4912:
[----:B------:R-:W-:-:S04]  /*2350*/  FFMA.FTZ R97, R125, R3, R96 ;  /* 0x000000037d617223 */ /* 0x000fc80000010060 */
[----:B0-----:R-:W-:Y:S01]  /*2360*/  FADD.FTZ R98, R148, -R97 ;  /* 0x8000006194627221 */ /* 0x001fe20000010000 */
[----:B------:R-:W-:-:S03]  /*2370*/  @P3 HADD2.F32 R97, -RZ, R8.H0_H0 ;  /* 0x20000008ff613230 */ /* 0x000fc60000004100 */
[----:B------:R-:W-:-:S04]  /*2380*/  FMUL.FTZ R98, R111, R98 ;  /* 0x000000626f627220 */ /* 0x000fc80000410000 */
[----:B------:R-:W-:Y:S02]  /*2390*/  @P3 FADD.FTZ R98, R98, R97 ;  /* 0x0000006162623221 */ /* 0x000fe40000010000 */
.L_x_4913:
[----:B------:R-:W-:Y:S05]  /*23a0*/  BSYNC B0 ;  /* 0x0000000000007941 */ /* 0x000fea0003800000 */
.L_x_4911:
        /* <DEDUP_REMOVED lines=11> */
.L_x_4915:
[----:B------:R-:W-:Y:S01]  /*2460*/  FFMA.FTZ R98, R124, R3, R96 ;  /* 0x000000037c627223 */ /* 0x000fe20000010060 */
[----:B------:R-:W-:-:S03]  /*2470*/  @P3 HADD2.F32 R97, -RZ, R8.H1_H1 ;  /* 0x30000008ff613230 */ /* 0x000fc60000004100 */
[----:B------:R-:W-:-:S04]  /*2480*/  FADD.FTZ R98, R149, -R98 ;  /* 0x8000006295627221 */ /* 0x000fc80000010000 */
[----:B------:R-:W-:-:S04]  /*2490*/  FMUL.FTZ R98, R111, R98 ;  /* 0x000000626f627220 */ /* 0x000fc80000410000 */
[----:B------:R-:W-:Y:S02]  /*24a0*/  @P3 FADD.FTZ R98, R98, R97 ;  /* 0x0000006162623221 */ /* 0x000fe40000010000 */
.L_x_4916:
[----:B------:R-:W-:Y:S05]  /*24b0*/  BSYNC B0 ;  /* 0x0000000000007941 */ /* 0x000fea0003800000 */
.L_x_4914:
        /* <DEDUP_REMOVED lines=11> */
.L_x_4918:
[----:B------:R-:W-:-:S04]  /*2570*/  FFMA.FTZ R97, R127, R3, R96 ;  /* 0x000000037f617223 */ /* 0x000fc80000010060 */
[----:B------:R-:W-:Y:S01]  /*2580*/  FADD.FTZ R98, R150, -R97 ;  /* 0x8000006196627221 */ /* 0x000fe20000010000 */
[----:B------:R-:W-:-:S03]  /*2590*/  @P3 HADD2.F32 R97, -RZ, R9.H0_H0 ;  /* 0x20000009ff613230 */ /* 0x000fc60000004100 */
[----:B------:R-:W-:-:S04]  /*25a0*/  FMUL.FTZ R98, R111, R98 ;  /* 0x000000626f627220 */ /* 0x000fc80000410000 */
[----:B------:R-:W-:Y:S02]  /*25b0*/  @P3 FADD.FTZ R98, R98, R97 ;  /* 0x0000006162623221 */ /* 0x000fe40000010000 */
.L_x_4919:
[----:B------:R-:W-:Y:S05]  /*25c0*/  BSYNC B0 ;  /* 0x0000000000007941 */ /* 0x000fea0003800000 */
.L_x_4917:
        /* <DEDUP_REMOVED lines=11> */
.L_x_4921:
[----:B------:R-:W-:Y:S01]  /*2680*/  FFMA.FTZ R98, R126, R3, R96 ;  /* 0x000000037e627223 */ /* 0x000fe20000010060 */
[----:B------:R-:W-:-:S03]  /*2690*/  @P3 HADD2.F32 R97, -RZ, R9.H1_H1 ;  /* 0x30000009ff613230 */ /* 0x000fc60000004100 */
[----:B------:R-:W-:-:S04]  /*26a0*/  FADD.FTZ R98, R151, -R98 ;  /* 0x8000006297627221 */ /* 0x000fc80000010000 */
[----:B------:R-:W-:-:S04]  /*26b0*/  FMUL.FTZ R98, R111, R98 ;  /* 0x000000626f627220 */ /* 0x000fc80000410000 */
[----:B------:R-:W-:Y:S02]  /*26c0*/  @P3 FADD.FTZ R98, R98, R97 ;  /* 0x0000006162623221 */ /* 0x000fe40000010000 */
.L_x_4922:
[----:B------:R-:W-:Y:S05]  /*26d0*/  BSYNC B0 ;  /* 0x0000000000007941 */ /* 0x000fea0003800000 */
.L_x_4920:
        /* <DEDUP_REMOVED lines=11> */
.L_x_4924:
[----:B------:R-:W-:-:S04]  /*2790*/  FFMA.FTZ R97, R129, R3, R96 ;  /* 0x0000000381617223 */ /* 0x000fc80000010060 */
[----:B------:R-:W-:Y:S01]  /*27a0*/  FADD.FTZ R98, R152, -R97 ;  /* 0x8000006198627221 */ /* 0x000fe20000010000 */
[----:B------:R-:W-:-:S03]  /*27b0*/  @P3 HADD2.F32 R97, -RZ, R10.H0_H0 ;  /* 0x2000000aff613230 */ /* 0x000fc60000004100 */
[----:B------:R-:W-:-:S04]  /*27c0*/  FMUL.FTZ R98, R111, R98 ;  /* 0x000000626f627220 */ /* 0x000fc80000410000 */
[----:B------:R-:W-:Y:S02]  /*27d0*/  @P3 FADD.FTZ R98, R98, R97 ;  /* 0x0000006162623221 */ /* 0x000fe40000010000 */
.L_x_4925:
[----:B------:R-:W-:Y:S05]  /*27e0*/  BSYNC B0 ;  /* 0x0000000000007941 */ /* 0x000fea0003800000 */
.L_x_4923:
        /* <DEDUP_REMOVED lines=11> */
.L_x_4927:
[----:B------:R-:W-:Y:S01]  /*28a0*/  FFMA.FTZ R98, R128, R3, R96 ;  /* 0x0000000380627223 */ /* 0x000fe20000010060 */
[----:B------:R-:W-:-:S03]  /*28b0*/  @P3 HADD2.F32 R97, -RZ, R10.H1_H1 ;  /* 0x3000000aff613230 */ /* 0x000fc60000004100 */
[----:B------:R-:W-:-:S04]  /*28c0*/  FADD.FTZ R98, R153, -R98 ;  /* 0x8000006299627221 */ /* 0x000fc80000010000 */
[----:B------:R-:W-:-:S04]  /*28d0*/  FMUL.FTZ R98, R111, R98 ;  /* 0x000000626f627220 */ /* 0x000fc80000410000 */
[----:B------:R-:W-:Y:S02]  /*28e0*/  @P3 FADD.FTZ R98, R98, R97 ;  /* 0x0000006162623221 */ /* 0x000fe40000010000 */
.L_x_4928:
[----:B------:R-:W-:Y:S05]  /*28f0*/  BSYNC B0 ;  /* 0x0000000000007941 */ /* 0x000fea0003800000 */
.L_x_4926:
        /* <DEDUP_REMOVED lines=11> */
.L_x_4930:
[----:B------:R-:W-:-:S04]  /*29b0*/  FFMA.FTZ R97, R131, R3, R96 ;  /* 0x0000000383617223 */ /* 0x000fc80000010060 */
[----:B------:R-:W-:Y:S01]  /*29c0*/  FADD.FTZ R98, R154, -R97 ;  /* 0x800000619a627221 */ /* 0x000fe20000010000 */
[----:B------:R-:W-:-:S03]  /*29d0*/  @P3 HADD2.F32 R97, -RZ, R11.H0_H0 ;  /* 0x2000000bff613230 */ /* 0x000fc60000004100 */
[----:B------:R-:W-:-:S04]  /*29e0*/  FMUL.FTZ R98, R111, R98 ;  /* 0x000000626f627220 */ /* 0x000fc80000410000 */
[----:B------:R-:W-:Y:S02]  /*29f0*/  @P3 FADD.FTZ R98, R98, R97 ;  /* 0x0000006162623221 */ /* 0x000fe40000010000 */
.L_x_4931:
[----:B------:R-:W-:Y:S05]  /*2a00*/  BSYNC B0 ;  /* 0x0000000000007941 */ /* 0x000fea0003800000 */
.L_x_4929:
        /* <DEDUP_REMOVED lines=11> */
.L_x_4933:
[----:B------:R-:W-:-:S04]  /*2ac0*/  FFMA.FTZ R98, R130, R3, R96 ;  /* 0x0000000382627223 */ /* 0x000fc80000010060 */
[----:B------:R-:W-:-:S04]  /*2ad0*/  FADD.FTZ R98, R155, -R98 ;  /* 0x800000629b627221 */ /* 0x000fc80000010000 */
[----:B------:R-:W-:Y:S01]  /*2ae0*/  FMUL.FTZ R97, R111, R98 ;  /* 0x000000626f617220 */ /* 0x000fe20000410000 */
[----:B------:R-:W-:-:S05]  /*2af0*/  @P3 HADD2.F32 R98, -RZ, R11.H1_H1 ;  /* 0x3000000bff623230 */ /* 0x000fca0000004100 */
[----:B------:R-:W-:Y:S02]  /*2b00*/  @P3 FADD.FTZ R97, R97, R98 ;  /* 0x0000006261613221 */ /* 0x000fe40000010000 */
.L_x_4934:
[----:B------:R-:W-:Y:S05]  /*2b10*/  BSYNC B0 ;  /* 0x0000000000007941 */ /* 0x000fea0003800000 */
.L_x_4932:
        /* <DEDUP_REMOVED lines=14> */
[----:B0-----:R-:W-:Y:S01]  /*2c00*/  HFMA2.MMA R98, -RZ, RZ, 0, 0 ;  /* 0x00000000ff627435 */ /* 0x001fe200000001ff */
[----:B------:R-:W-:Y:S05]  /*2c10*/  @!P3 BRA `(.L_x_4937) ;  /* 0x000000700000b947 */ /* 0x000fea0003800000 */
[----:B------:R-:W-:Y:S01]  /*2c20*/  HADD2.F32 R98, -RZ, R4.H0_H0 ;  /* 0x20000004ff627230 */ /* 0x000fe20000004100 */
[----:B------:R-:W-:Y:S05]  /*2c30*/  BRA `(.L_x_4937) ;  /* 0x0000005000007947 */ /* 0x000fea0003800000 */
.L_x_4936:
[----:B------:R-:W-:-:S04]  /*2c40*/  FFMA.FTZ R97, R133, R3, R96 ;  /* 0x0000000385617223 */ /* 0x000fc80000010060 */
[----:B0-----:R-:W-:Y:S01]  /*2c50*/  FADD.FTZ R98, R156, -R97 ;  /* 0x800000619c627221 */ /* 0x001fe20000010000 */
[----:B------:R-:W-:-:S03]  /*2c60*/  @P3 HADD2.F32 R97, -RZ, R4.H0_H0 ;  /* 0x20000004ff613230 */ /* 0x000fc60000004100 */
[----:B------:R-:W-:-:S04]  /*2c70*/  FMUL.FTZ R98, R111, R98 ;  /* 0x000000626f627220 */ /* 0x000fc80000410000 */
[----:B------:R-:W-:Y:S02]  /*2c80*/  @P3 FADD.FTZ R98, R98, R97 ;  /* 0x0000006162623221 */ /* 0x000fe40000010000 */
.L_x_4937:
[----:B------:R-:W-:Y:S05]  /*2c90*/  BSYNC B0 ;  /* 0x0000000000007941 */ /* 0x000fea0003800000 */
.L_x_4935:
        /* <DEDUP_REMOVED lines=11> */
.L_x_4939:
[----:B------:R-:W-:Y:S01]  /*2d50*/  FFMA.FTZ R98, R132, R3, R96 ;  /* 0x0000000384627223 */ /* 0x000fe20000010060 */
[----:B------:R-:W-:-:S03]  /*2d60*/  @P3 HADD2.F32 R97, -RZ, R4.H1_H1 ;  /* 0x30000004ff613230 */ /* 0x000fc60000004100 */
[----:B------:R-:W-:-:S04]  /*2d70*/  FADD.FTZ R98, R157, -R98 ;  /* 0x800000629d627221 */ /* 0x000fc80000010000 */
[----:B------:R-:W-:-:S04]  /*2d80*/  FMUL.FTZ R98, R111, R98 ;  /* 0x000000626f627220 */ /* 0x000fc80000410000 */
[----:B------:R-:W-:Y:S02]  /*2d90*/  @P3 FADD.FTZ R98, R98, R97 ;  /* 0x0000006162623221 */ /* 0x000fe40000010000 */
.L_x_4940:
[----:B------:R-:W-:Y:S05]  /*2da0*/  BSYNC B0 ;  /* 0x0000000000007941 */ /* 0x000fea0003800000 */
.L_x_4938:
        /* <DEDUP_REMOVED lines=11> */
.L_x_4942:
[----:B------:R-:W-:-:S04]  /*2e60*/  FFMA.FTZ R97, R135, R3, R96 ;  /* 0x0000000387617223 */ /* 0x000fc80000010060 */
[----:B------:R-:W-:Y:S01]  /*2e70*/  FADD.FTZ R98, R158, -R97 ;  /* 0x800000619e627221 */ /* 0x000fe20000010000 */
[----:B------:R-:W-:-:S03]  /*2e80*/  @P3 HADD2.F32 R97, -RZ, R5.H0_H0 ;  /* 0x20000005ff613230 */ /* 0x000fc60000004100 */
[----:B------:R-:W-:-:S04]  /*2e90*/  FMUL.FTZ R98, R111, R98 ;  /* 0x000000626f627220 */ /* 0x000fc80000410000 */
[----:B------:R-:W-:Y:S02]  /*2ea0*/  @P3 FADD.FTZ R98, R98, R97 ;  /* 0x0000006162623221 */ /* 0x000fe40000010000 */
.L_x_4943:
[----:B------:R-:W-:Y:S05]  /*2eb0*/  BSYNC B0 ;  /* 0x0000000000007941 */ /* 0x000fea0003800000 */
.L_x_4941:
        /* <DEDUP_REMOVED lines=11> */
.L_x_4945:
[----:B------:R-:W-:Y:S01]  /*2f70*/  FFMA.FTZ R98, R134, R3, R96 ;  /* 0x0000000386627223 */ /* 0x000fe20000010060 */
[----:B------:R-:W-:-:S03]  /*2f80*/  @P3 HADD2.F32 R97, -RZ, R5.H1_H1 ;  /* 0x30000005ff613230 */ /* 0x000fc60000004100 */
[----:B------:R-:W-:-:S04]  /*2f90*/  FADD.FTZ R98, R159, -R98 ;  /* 0x800000629f627221 */ /* 0x000fc80000010000 */
[----:B------:R-:W-:-:S04]  /*2fa0*/  FMUL.FTZ R98, R111, R98 ;  /* 0x000000626f627220 */ /* 0x000fc80000410000 */
[----:B------:R-:W-:Y:S02]  /*2fb0*/  @P3 FADD.FTZ R98, R98, R97 ;  /* 0x0000006162623221 */ /* 0x000fe40000010000 */
.L_x_4946:
[----:B------:R-:W-:Y:S05]  /*2fc0*/  BSYNC B0 ;  /* 0x0000000000007941 */ /* 0x000fea0003800000 */
.L_x_4944:
        /* <DEDUP_REMOVED lines=11> */
.L_x_4948:
[----:B------:R-:W-:-:S04]  /*3080*/  FFMA.FTZ R97, R137, R3, R96 ;  /* 0x0000000389617223 */ /* 0x000fc80000010060 */
[----:B------:R-:W-:Y:S01]  /*3090*/  FADD.FTZ R98, R160, -R97 ;  /* 0x80000061a0627221 */ /* 0x000fe20000010000 */
[----:B------:R-:W-:-:S03]  /*30a0*/  @P3 HADD2.F32 R97, -RZ, R6.H0_H0 ;  /* 0x20000006ff613230 */ /* 0x000fc60000004100 */
[----:B------:R-:W-:-:S04]  /*30b0*/  FMUL.FTZ R98, R111, R98 ;  /* 0x000000626f627220 */ /* 0x000fc80000410000 */
[----:B------:R-:W-:Y:S02]  /*30c0*/  @P3 FADD.FTZ R98, R98, R97 ;  /* 0x0000006162623221 */ /* 0x000fe40000010000 */
.L_x_4949:
[----:B------:R-:W-:Y:S05]  /*30d0*/  BSYNC B0 ;  /* 0x0000000000007941 */ /* 0x000fea0003800000 */
.L_x_4947:
        /* <DEDUP_REMOVED lines=11> */
.L_x_4951:
[----:B------:R-:W-:Y:S01]  /*3190*/  FFMA.FTZ R98, R136, R3, R96 ;  /* 0x0000000388627223 */ /* 0x000fe20000010060 */
[----:B------:R-:W-:-:S03]  /*31a0*/  @P3 HADD2.F32 R97, -RZ, R6.H1_H1 ;  /* 0x30000006ff613230 */ /* 0x000fc60000004100 */
[----:B------:R-:W-:-:S04]  /*31b0*/  FADD.FTZ R98, R161, -R98 ;  /* 0x80000062a1627221 */ /* 0x000fc80000010000 */
[----:B------:R-:W-:-:S04]  /*31c0*/  FMUL.FTZ R98, R111, R98 ;  /* 0x000000626f627220 */ /* 0x000fc80000410000 */
[----:B------:R-:W-:Y:S02]  /*31d0*/  @P3 FADD.FTZ R98, R98, R97 ;  /* 0x0000006162623221 */ /* 0x000fe40000010000 */
.L_x_4952:
[----:B------:R-:W-:Y:S05]  /*31e0*/  BSYNC B0 ;  /* 0x0000000000007941 */ /* 0x000fea0003800000 */
.L_x_4950:
        /* <DEDUP_REMOVED lines=11> */
.L_x_4954:
[----:B------:R-:W-:-:S04]  /*32a0*/  FFMA.FTZ R97, R139, R3, R96 ;  /* 0x000000038b617223 */ /* 0x000fc80000010060 */
[----:B------:R-:W-:Y:S01]  /*32b0*/  FADD.FTZ R98, R162, -R97 ;  /* 0x80000061a2627221 */ /* 0x000fe20000010000 */
[----:B------:R-:W-:-:S03]  /*32c0*/  @P3 HADD2.F32 R97, -RZ, R7.H0_H0 ;  /* 0x20000007ff613230 */ /* 0x000fc60000004100 */
[----:B------:R-:W-:-:S04]  /*32d0*/  FMUL.FTZ R98, R111, R98 ;  /* 0x000000626f627220 */ /* 0x000fc80000410000 */
[----:B------:R-:W-:Y:S02]  /*32e0*/  @P3 FADD.FTZ R98, R98, R97 ;  /* 0x0000006162623221 */ /* 0x000fe40000010000 */
.L_x_4955:
[----:B------:R-:W-:Y:S05]  /*32f0*/  BSYNC B0 ;  /* 0x0000000000007941 */ /* 0x000fea0003800000 */
.L_x_4953:
        /* <DEDUP_REMOVED lines=11> */
.L_x_4957:
[----:B------:R-:W-:Y:S01]  /*33b0*/  FFMA.FTZ R96, R138, R3, R96 ;  /* 0x000000038a607223 */ /* 0x000fe20000010060 */
[----:B------:R-:W-:-:S03]  /*33c0*/  @P3 HADD2.F32 R3, -RZ, R7.H1_H1 ;  /* 0x30000007ff033230 */ /* 0x000fc60000004100 */
[----:B------:R-:W-:-:S04]  /*33d0*/  FADD.FTZ R96, R163, -R96 ;  /* 0x80000060a3607221 */ /* 0x000fc80000010000 */
[----:B------:R-:W-:-:S04]  /*33e0*/  FMUL.FTZ R96, R111, R96 ;  /* 0x000000606f607220 */ /* 0x000fc80000410000 */
[----:B------:R-:W-:Y:S02]  /*33f0*/  @P3 FADD.FTZ R96, R96, R3 ;  /* 0x0000000360603221 */ /* 0x000fe40000010000 */
.L_x_4958:
[----:B------:R-:W-:Y:S05]  /*3400*/  BSYNC B0 ;  /* 0x0000000000007941 */ /* 0x000fea0003800000 */
.L_x_4956:
[----:B------:R-:W-:Y:S01]  /*3410*/  @P0 F2FP.PACK_AB R97, RZ, R96 ;  /* 0x00000060ff61023e */ /* 0x000fe200000000ff */
[----:B------:R-:W-:Y:S01]  /*3420*/  @P2 FMUL.FTZ R96, R96, c[0x0][0x1ec] ;  /* 0x00007b0060602a20 */ /* 0x000fe20000410000 */
[----:B------:R-:W-:Y:S02]  /*3430*/  @P0 MOV R113, 0x10 ;  /* 0x0000001000710802 */ /* 0x000fe40000000f00 */
[----:B------:R-:W-:Y:S02]  /*3440*/  @P2 IADD3 R2, R2, 0x200, RZ ;  /* 0x0000020002022810 */ /* 0x000fe40007ffe0ff */
[----:B------:R-:W-:Y:S01]  /*3450*/  @P2 MOV R3, 0x10 ;  /* 0x0000001000032802 */ /* 0x000fe20000000f00 */
[----:B------:R-:W-:Y:S01]  /*3460*/  @P0 IMAD.WIDE.U32 R112, R112, R113, c[0x0][0x258] ;  /* 0x0000960070700625 */ /* 0x000fe200078e0071 */
[----:B------:R-:W-:Y:S02]  /*3470*/  @P2 F2FP.PACK_AB R96, RZ, R96 ;  /* 0x00000060ff60223e */ /* 0x000fe400000000ff */
        /* <DEDUP_REMOVED lines=11> */
.L_x_4881:
        /* <DEDUP_REMOVED lines=21> */
.L_x_4885:
[----:B------:R-:W-:Y:S01]  /*3680*/  HFMA2.MMA R103, -RZ, RZ, 0, 9.5367431640625e-07 ;  /* 0x00000010ff677435 */ /* 0x000fe200000001ff */
[----:B------:R-:W-:-:S02]  /*3690*/  MOV R98, R100 ;  /* 0x0000006400627202 */ /* 0x000fc40000000f00 */
[----:B------:R-:W-:Y:S02]  /*36a0*/  MOV R104, 0x1f ;  /* 0x0000001f00687802 */ /* 0x000fe40000000f00 */
[----:B------:R-:W-:Y:S02]  /*36b0*/  MOV R105, 0xffffffff ;  /* 0xffffffff00697802 */ /* 0x000fe40000000f00 */
[----:B------:R-:W-:Y:S02]  /*36c0*/  MOV R2, 0x36e0 ;  /* 0x000036e000027802 */ /* 0x000fe40000000f00 */
[----:B-----5:R-:W-:Y:S05]  /*36d0*/  CALL.REL.NOINC `($__internal_103_$__cuda_sm70_shflsync_down_p) ;  /* 0x0000046000007944 */ /* 0x020fea0003c00000 */
[----:B-1----:R-:W-:Y:S01]  /*36e0*/  MOV R97, R98 ;  /* 0x0000006200617202 */ /* 0x002fe20000000f00 */
[----:B0-----:R-:W-:Y:S05]  /*36f0*/  BRA `(.L_x_4960) ;  /* 0xffffdee000007947 */ /* 0x001fea000383ffff */
.L_x_4886:
[----:B------:R-:W-:Y:S01]  /*3700*/  HFMA2.MMA R103, -RZ, RZ, 0, 9.5367431640625e-07 ;  /* 0x00000010ff677435 */ /* 0x000fe200000001ff */
[----:B------:R-:W-:Y:S02]  /*3710*/  MOV R98, R101 ;  /* 0x0000006500627202 */ /* 0x000fe40000000f00 */
[----:B------:R-:W-:Y:S02]  /*3720*/  MOV R104, 0x1f ;  /* 0x0000001f00687802 */ /* 0x000fe40000000f00 */
[----:B------:R-:W-:-:S02]  /*3730*/  MOV R105, 0xffffffff ;  /* 0xffffffff00697802 */ /* 0x000fc40000000f00 */
[----:B------:R-:W-:Y:S02]  /*3740*/  MOV R2, 0x3760 ;  /* 0x0000376000027802 */ /* 0x000fe40000000f00 */
[----:B01---5:R-:W-:Y:S05]  /*3750*/  CALL.REL.NOINC `($__internal_103_$__cuda_sm70_shflsync_down_p) ;  /* 0x000003e000007944 */ /* 0x023fea0003c00000 */
[----:B------:R-:W-:Y:S01]  /*3760*/  FADD.FTZ R100, R97, R100 ;  /* 0x0000006461647221 */ /* 0x000fe20000010000 */
[----:B0-----:R-:W-:Y:S01]  /*3770*/  HFMA2.MMA R103, -RZ, RZ, 0, 4.76837158203125e-07 ;  /* 0x00000008ff677435 */ /* 0x001fe200000001ff */
[----:B-1----:R-:W-:Y:S01]  /*3780*/  FADD.FTZ R101, R101, R98 ;  /* 0x0000006265657221 */ /* 0x002fe20000010000 */
[----:B------:R-:W-:Y:S02]  /*3790*/  MOV R104, 0x1f ;  /* 0x0000001f00687802 */ /* 0x000fe40000000f00 */
[----:B------:R-:W-:Y:S02]  /*37a0*/  MOV R105, 0xffffffff ;  /* 0xffffffff00697802 */ /* 0x000fe40000000f00 */
[----:B------:R-:W-:Y:S02]  /*37b0*/  MOV R98, R100 ;  /* 0x0000006400627202 */ /* 0x000fe40000000f00 */
[----:B------:R-:W-:Y:S02]  /*37c0*/  MOV R2, 0x37e0 ;  /* 0x000037e000027802 */ /* 0x000fe40000000f00 */
[----:B------:R-:W-:Y:S05]  /*37d0*/  CALL.REL.NOINC `($__internal_103_$__cuda_sm70_shflsync_down_p) ;  /* 0x0000036000007944 */ /* 0x000fea0003c00000 */
[----:B0-----:R-:W-:Y:S01]  /*37e0*/  HFMA2.MMA R103, -RZ, RZ, 0, 4.76837158203125e-07 ;  /* 0x00000008ff677435 */ /* 0x001fe200000001ff */
[----:B-1----:R-:W-:-:S02]  /*37f0*/  MOV R97, R98 ;  /* 0x0000006200617202 */ /* 0x002fc40000000f00 */
[----:B------:R-:W-:Y:S02]  /*3800*/  MOV R98, R101 ;  /* 0x0000006500627202 */ /* 0x000fe40000000f00 */
[----:B------:R-:W-:Y:S02]  /*3810*/  MOV R104, 0x1f ;  /* 0x0000001f00687802 */ /* 0x000fe40000000f00 */
[----:B------:R-:W-:Y:S02]  /*3820*/  MOV R105, 0xffffffff ;  /* 0xffffffff00697802 */ /* 0x000fe40000000f00 */
[----:B------:R-:W-:Y:S02]  /*3830*/  MOV R2, 0x3850 ;  /* 0x0000385000027802 */ /* 0x000fe40000000f00 */
[----:B------:R-:W-:Y:S05]  /*3840*/  CALL.REL.NOINC `($__internal_103_$__cuda_sm70_shflsync_down_p) ;  /* 0x000002f000007944 */ /* 0x000fea0003c00000 */
[----:B------:R-:W-:Y:S01]  /*3850*/  FADD.FTZ R100, R97, R100 ;  /* 0x0000006461647221 */ /* 0x000fe20000010000 */
[----:B0-----:R-:W-:Y:S01]  /*3860*/  HFMA2.MMA R103, -RZ, RZ, 0, 2.384185791015625e-07 ;  /* 0x00000004ff677435 */ /* 0x001fe200000001ff */
[----:B-1----:R-:W-:Y:S01]  /*3870*/  FADD.FTZ R101, R101, R98 ;  /* 0x0000006265657221 */ /* 0x002fe20000010000 */
[----:B------:R-:W-:Y:S02]  /*3880*/  MOV R104, 0x1f ;  /* 0x0000001f00687802 */ /* 0x000fe40000000f00 */
[----:B------:R-:W-:-:S02]  /*3890*/  MOV R105, 0xffffffff ;  /* 0xffffffff00697802 */ /* 0x000fc40000000f00 */
[----:B------:R-:W-:Y:S02]  /*38a0*/  MOV R98, R100 ;  /* 0x0000006400627202 */ /* 0x000fe40000000f00 */
[----:B------:R-:W-:Y:S02]  /*38b0*/  MOV R2, 0x38d0 ;  /* 0x000038d000027802 */ /* 0x000fe40000000f00 */
[----:B------:R-:W-:Y:S05]  /*38c0*/  CALL.REL.NOINC `($__internal_103_$__cuda_sm70_shflsync_down_p) ;  /* 0x0000027000007944 */ /* 0x000fea0003c00000 */
[----:B0-----:R-:W-:Y:S01]  /*38d0*/  HFMA2.MMA R103, -RZ, RZ, 0, 2.384185791015625e-07 ;  /* 0x00000004ff677435 */ /* 0x001fe200000001ff */
[----:B-1----:R-:W-:Y:S02]  /*38e0*/  MOV R97, R98 ;  /* 0x0000006200617202 */ /* 0x002fe40000000f00 */
[----:B------:R-:W-:Y:S02]  /*38f0*/  MOV R98, R101 ;  /* 0x0000006500627202 */ /* 0x000fe40000000f00 */
[----:B------:R-:W-:Y:S02]  /*3900*/  MOV R104, 0x1f ;  /* 0x0000001f00687802 */ /* 0x000fe40000000f00 */
[----:B------:R-:W-:Y:S02]  /*3910*/  MOV R105, 0xffffffff ;  /* 0xffffffff00697802 */ /* 0x000fe40000000f00 */
[----:B------:R-:W-:-:S02]  /*3920*/  MOV R2, 0x3940 ;  /* 0x0000394000027802 */ /* 0x000fc40000000f00 */
[----:B------:R-:W-:Y:S05]  /*3930*/  CALL.REL.NOINC `($__internal_103_$__cuda_sm70_shflsync_down_p) ;  /* 0x0000020000007944 */ /* 0x000fea0003c00000 */
[----:B------:R-:W-:Y:S01]  /*3940*/  FADD.FTZ R100, R97, R100 ;  /* 0x0000006461647221 */ /* 0x000fe20000010000 */
[----:B0-----:R-:W-:Y:S01]  /*3950*/  HFMA2.MMA R103, -RZ, RZ, 0, 1.1920928955078125e-07 ;  /* 0x00000002ff677435 */ /* 0x001fe200000001ff */
[----:B-1----:R-:W-:Y:S01]  /*3960*/  FADD.FTZ R101, R101, R98 ;  /* 0x0000006265657221 */ /* 0x002fe20000010000 */
[----:B------:R-:W-:-:S02]  /*3970*/  MOV R104, 0x1f ;  /* 0x0000001f00687802 */ /* 0x000fc40000000f00 */
[----:B------:R-:W-:Y:S02]  /*3980*/  MOV R105, 0xffffffff ;  /* 0xffffffff00697802 */ /* 0x000fe40000000f00 */
[----:B------:R-:W-:Y:S02]  /*3990*/  MOV R98, R100 ;  /* 0x0000006400627202 */ /* 0x000fe40000000f00 */
[----:B------:R-:W-:Y:S02]  /*39a0*/  MOV R2, 0x39c0 ;  /* 0x000039c000027802 */ /* 0x000fe40000000f00 */
[----:B------:R-:W-:Y:S05]  /*39b0*/  CALL.REL.NOINC `($__internal_103_$__cuda_sm70_shflsync_down_p) ;  /* 0x0000018000007944 */ /* 0x000fea0003c00000 */
[----:B0-----:R-:W-:Y:S01]  /*39c0*/  HFMA2.MMA R103, -RZ, RZ, 0, 1.1920928955078125e-07 ;  /* 0x00000002ff677435 */ /* 0x001fe200000001ff */
[----:B-1----:R-:W-:Y:S02]  /*39d0*/  MOV R97, R98 ;  /* 0x0000006200617202 */ /* 0x002fe40000000f00 */
[----:B------:R-:W-:Y:S02]  /*39e0*/  MOV R98, R101 ;  /* 0x0000006500627202 */ /* 0x000fe40000000f00 */
[----:B------:R-:W-:Y:S02]  /*39f0*/  MOV R104, 0x1f ;  /* 0x0000001f00687802 */ /* 0x000fe40000000f00 */
[----:B------:R-:W-:-:S02]  /*3a00*/  MOV R105, 0xffffffff ;  /* 0xffffffff00697802 */ /* 0x000fc40000000f00 */
[----:B------:R-:W-:Y:S02]  /*3a10*/  MOV R2, 0x3a30 ;  /* 0x00003a3000027802 */ /* 0x000fe40000000f00 */
[----:B------:R-:W-:Y:S05]  /*3a20*/  CALL.REL.NOINC `($__internal_103_$__cuda_sm70_shflsync_down_p) ;  /* 0x0000011000007944 */ /* 0x000fea0003c00000 */
[----:B------:R-:W-:Y:S01]  /*3a30*/  FADD.FTZ R99, R97, R100 ;  /* 0x0000006461637221 */ /* 0x000fe20000010000 */
[----:B0-----:R-:W-:Y:S01]  /*3a40*/  HFMA2.MMA R103, -RZ, RZ, 0, 5.9604644775390625e-08 ;  /* 0x00000001ff677435 */ /* 0x001fe200000001ff */
[----:B-1----:R-:W-:Y:S01]  /*3a50*/  FADD.FTZ R101, R101, R98 ;  /* 0x0000006265657221 */ /* 0x002fe20000010000 */
[----:B------:R-:W-:Y:S02]  /*3a60*/  MOV R104, 0x1f ;  /* 0x0000001f00687802 */ /* 0x000fe40000000f00 */
[----:B------:R-:W-:Y:S02]  /*3a70*/  MOV R105, 0xffffffff ;  /* 0xffffffff00697802 */ /* 0x000fe40000000f00 */
[----:B------:R-:W-:Y:S02]  /*3a80*/  MOV R98, R99 ;  /* 0x0000006300627202 */ /* 0x000fe40000000f00 */
[----:B------:R-:W-:Y:S02]  /*3a90*/  MOV R2, 0x3ab0 ;  /* 0x00003ab000027802 */ /* 0x000fe40000000f00 */
[----:B------:R-:W-:Y:S05]  /*3aa0*/  CALL.REL.NOINC `($__internal_103_$__cuda_sm70_shflsync_down_p) ;  /* 0x0000009000007944 */ /* 0x000fea0003c00000 */
[----:B0-----:R-:W-:Y:S01]  /*3ab0*/  HFMA2.MMA R103, -RZ, RZ, 0, 5.9604644775390625e-08 ;  /* 0x00000001ff677435 */ /* 0x001fe200000001ff */
[----:B-1----:R-:W-:-:S02]  /*3ac0*/  MOV R102, R98 ;  /* 0x0000006200667202 */ /* 0x002fc40000000f00 */
[----:B------:R-:W-:Y:S02]  /*3ad0*/  MOV R98, R101 ;  /* 0x0000006500627202 */ /* 0x000fe40000000f00 */
[----:B------:R-:W-:Y:S02]  /*3ae0*/  MOV R104, 0x1f ;  /* 0x0000001f00687802 */ /* 0x000fe40000000f00 */
[----:B------:R-:W-:Y:S02]  /*3af0*/  MOV R105, 0xffffffff ;  /* 0xffffffff00697802 */ /* 0x000fe40000000f00 */
[----:B------:R-:W-:Y:S02]  /*3b00*/  MOV R2, 0x3b20 ;  /* 0x00003b2000027802 */ /* 0x000fe40000000f00 */
[----:B------:R-:W-:Y:S05]  /*3b10*/  CALL.REL.NOINC `($__internal_103_$__cuda_sm70_shflsync_down_p) ;  /* 0x0000002000007944 */ /* 0x000fea0003c00000 */
[----:B-1----:R-:W-:Y:S01]  /*3b20*/  MOV R2, R98 ;  /* 0x0000006200027202 */ /* 0x002fe20000000f00 */
[----:B0-----:R-:W-:Y:S05]  /*3b30*/  BRA `(.L_x_4961) ;  /* 0xffffdbc000007947 */ /* 0x001fea000383ffff */
        .weak           $__internal_103_$__cuda_sm70_shflsync_down_p
        .type           $__internal_103_$__cuda_sm70_shflsync_down_p,@function
        .size           $__internal_103_$__cuda_sm70_shflsync_down_p,(.L_x_9357 - $__internal_103_$__cuda_sm70_shflsync_down_p)
$__internal_103_$__cuda_sm70_shflsync_down_p:
[----:B------:R-:W-:Y:S01]  /*3b40*/  HFMA2.MMA R3, -RZ, RZ, 0, 0 ;  /* 0x00000000ff037435 */ /* 0x000fe200000001ff */
[----:B------:R-:W-:Y:S04]  /*3b50*/  WARPSYNC R105 ;  /* 0x0000006900007348 */ /* 0x000fe80003800000 */
[----:B------:R0:W1:Y:S01]  /*3b60*/  SHFL.DOWN PT, R98, R98, R103, R104 ;  /* 0x0800006762627389 */ /* 0x00006200000e0068 */
[----:B------:R-:W-:Y:S05]  /*3b70*/  RET.REL.NODEC R2 `(_ZN10layer_norm13ln_bwd_kernelINS_13Kernel_traitsIf6__halfS2_S2_fjLj6144ELj1ELj1ELj8ELj16ENS_18Kernel_traits_baseILj6144EfS2_S2_S2_fjLj256EEEEELb0ELb0ELb1ELb1EEEvNS_9BwdParamsE) ;  /* 0xffffc48002007950 */ /* 0x000fea0003c3ffff */
.L_x_4962:
        /* <DEDUP_REMOVED lines=16> */
.L_x_9357:


//--------------------- .text._ZN10layer_norm13ln_bwd_kernelINS_13Kernel_traitsIf6__halfS2_S2_fjLj6144ELj1ELj1ELj8ELj16ENS_18Kernel_traits_baseILj6144EfS2_S2_S2_fjLj256EEEEELb0ELb1ELb0ELb0EEEvNS_9BwdParamsE --------------------------
	.section	.text._ZN10layer_norm13ln_bwd_kernelINS_13Kernel_traitsIf6__halfS2_S2_fjLj6144ELj1ELj1ELj8ELj16ENS_18Kernel_traits_baseILj6144EfS2_S2_S2_fjLj256EEEEELb0ELb1ELb0ELb0EEEvNS_9BwdParamsE,"ax",@progbits
	.sectioninfo	@"SHI_REGISTERS=225"
	.align	128
        .global         _ZN10layer_norm13ln_bwd_kernelINS_13Kernel_traitsIf6__halfS2_S2_fjLj6144ELj1ELj1ELj8ELj16ENS_18Kernel_traits_baseILj6144EfS2_S2_S2_fjLj256EEEEELb0ELb1ELb0ELb0EEEvNS_9BwdParamsE
        .type           _ZN10layer_norm13ln_bwd_kernelINS_13Kernel_traitsIf6__halfS2_S2_fjLj6144ELj1ELj1ELj8ELj16ENS_18Kernel_traits_baseILj6144EfS2_S2_S2_fjLj256EEEEELb0ELb1ELb0ELb0EEEvNS_9BwdParamsE,@function
        .size           _ZN10layer_norm13ln_bwd_kernelINS_13Kernel_traitsIf6__halfS2_S2_fjLj6144ELj1ELj1ELj8ELj16ENS_18Kernel_traits_baseILj6144EfS2_S2_S2_fjLj256EEEEELb0ELb1ELb0ELb0EEEvNS_9BwdParamsE,(.L_x_9358 - _ZN10layer_norm13ln_bwd_kernelINS_13Kernel_traitsIf6__halfS2_S2_fjLj6144ELj1ELj1ELj8ELj16ENS_18Kernel_traits_baseILj6144EfS2_S2_S2_fjLj256EEEEELb0ELb1ELb0ELb0EEEvNS_9BwdParamsE)
        .other          _ZN10layer_norm13ln_bwd_kernelINS_13Kernel_traitsIf6__halfS2_S2_fjLj6144ELj1ELj1ELj8ELj16ENS_18Kernel_traits_baseILj6144EfS2_S2_S2_fjLj256EEEEELb0ELb1ELb0ELb0EEEvNS_9BwdParamsE,@"STO_CUDA_ENTRY STV_DEFAULT"
_ZN10layer_norm13ln_bwd_kernelINS_13Kernel_traitsIf6__halfS2_S2_fjLj6144ELj1ELj1ELj8ELj16ENS_18Kernel_traits_baseILj6144EfS2_S2_S2_fjLj256EEEEELb0ELb1ELb0ELb0EEEvNS_9BwdParamsE:
.text._ZN10layer_norm13ln_bwd_kernelINS_13Kernel_traitsIf6__halfS2_S2_fjLj6144ELj1ELj1ELj8ELj16ENS_18Kernel_traits_baseILj6144EfS2_S2_S2_fjLj256EEEEELb0ELb1ELb0ELb0EEEvNS_9BwdParamsE:
        /* <DEDUP_REMOVED lines=77> */
.L_x_4978:
        /* <DEDUP_REMOVED lines=36> */
[----:B--2---:R-:W-:Y:S02]  /*0710*/  HADD2.F32 R16, -RZ, R12.H0_H0 ;  /* 0x2000000cff107230 */ /* 0x004fe40000004100 */
[--C-:B------:R-:W-:Y:S02]  /*0720*/  HADD2.F32 R164, -RZ, R13.reuse.H1_H1 ;  /* 0x3000000dffa47230 */ /* 0x100fe40000004100 */
[----:B------:R-:W-:Y:S01]  /*0730*/  HADD2.F32 R166, -RZ, R14.H0_H0 ;  /* 0x2000000effa67230 */ /* 0x000fe20000004100 */
[C---:B------:R-:W-:Y:S01]  /*0740*/  FADD.FTZ R16, -R173.reuse, R16 ;  /* 0x00000010ad107221 */ /* 0x040fe20000010100 */
[----:B------:R-:W-:Y:S02]  /*0750*/  HADD2.F32 R18, -RZ, R12.H1_H1 ;  /* 0x3000000cff127230 */ /* 0x000fe40000004100 */
[----:B------:R-:W-:Y:S01]  /*0760*/  HADD2.F32 R20, -RZ, R13.H0_H0 ;  /* 0x2000000dff147230 */ /* 0x000fe20000004100 */
[----:B------:R-:W-:Y:S01]  /*0770*/  FADD.FTZ R166, -R173, R166 ;  /* 0x000000a6ada67221 */ /* 0x000fe20000010100 */
[--C-:B---3--:R-:W-:Y:S01]  /*0780*/  HADD2.F32 R17, -RZ, R10.reuse.H0_H0 ;  /* 0x2000000aff117230 */ /* 0x108fe20000004100 */
[----:B-----5:R-:W-:Y:S01]  /*0790*/  FMUL.FTZ R5, R189, R16 ;  /* 0x00000010bd057220 */ /* 0x020fe20000410000 */
[----:B------:R-:W-:Y:S01]  /*07a0*/  HADD2.F32 R170, -RZ, R10.H1_H1 ;  /* 0x3000000affaa7230 */ /* 0x000fe20000004100 */
[C---:B------:R-:W-:Y:S01]  /*07b0*/  FADD.FTZ R10, -R173.reuse, R164 ;  /* 0x000000a4ad0a7221 */ /* 0x040fe20000010100 */
[----:B------:R-:W-:Y:S01]  /*07c0*/  HADD2.F32 R13, -RZ, R8.H0_H0 ;  /* 0x20000008ff0d7230 */ /* 0x000fe20000004100 */
[----:B0-----:R-:W-:Y:S01]  /*07d0*/  FADD.FTZ R6, -R173, R18 ;  /* 0x00000012ad067221 */ /* 0x001fe20000010100 */
[----:B------:R-:W-:Y:S01]  /*07e0*/  HADD2.F32 R168, -RZ, R14.H1_H1 ;  /* 0x3000000effa87230 */ /* 0x000fe20000004100 */
[----:B------:R-:W-:Y:S01]  /*07f0*/  FMUL.FTZ R10, R189, R10 ;  /* 0x0000000abd0a7220 */ /* 0x000fe20000410000 */
[----:B------:R-:W-:Y:S01]  /*0800*/  HADD2.F32 R14, -RZ, R9.H1_H1 ;  /* 0x30000009ff0e7230 */ /* 0x000fe20000004100 */
[----:B------:R-:W-:Y:S01]  /*0810*/  FADD.FTZ R80, R80, R13 ;  /* 0x0000000d50507221 */ /* 0x000fe20000010000 */
[----:B------:R-:W-:Y:S01]  /*0820*/  HADD2.F32 R12, -RZ, R8.H1_H1 ;  /* 0x30000008ff0c7230 */ /* 0x000fe20000004100 */
[-C--:B------:R-:W-:Y:S01]  /*0830*/  FMUL.FTZ R8, R152, R13.reuse ;  /* 0x0000000d98087220 */ /* 0x080fe20000410000 */
[--C-:B------:R-:W-:Y:S01]  /*0840*/  HADD2.F32 R167, -RZ, R11.reuse.H0_H0 ;  /* 0x2000000bffa77230 */ /* 0x100fe20000004100 */
[----:B------:R-:W-:Y:S01]  /*0850*/  FFMA.FTZ R104, R5, R13, R104 ;  /* 0x0000000d05687223 */ /* 0x000fe20000010068 */
[----:B------:R-:W-:Y:S01]  /*0860*/  HADD2.F32 R178, -RZ, R11.H1_H1 ;  /* 0x3000000bffb27230 */ /* 0x000fe20000004100 */
[C---:B------:R-:W-:Y:S01]  /*0870*/  FMUL.FTZ R11, R189.reuse, R166 ;  /* 0x000000a6bd0b7220 */ /* 0x040fe20000410000 */
[--C-:B------:R-:W-:Y:S01]  /*0880*/  HADD2.F32 R174, -RZ, R15.reuse.H0_H0 ;  /* 0x2000000fffae7230 */ /* 0x100fe20000004100 */
[----:B------:R-:W-:Y:S01]  /*0890*/  FMUL.FTZ R6, R189, R6 ;  /* 0x00000006bd067220 */ /* 0x000fe20000410000 */
[----:B------:R-:W-:Y:S01]  /*08a0*/  HADD2.F32 R176, -RZ, R15.H1_H1 ;  /* 0x3000000fffb07230 */ /* 0x000fe20000004100 */
[----:B------:R-:W-:Y:S01]  /*08b0*/  FADD.FTZ R83, R83, R14 ;  /* 0x0000000e53537221 */ /* 0x000fe20000010000 */
[----:B------:R-:W-:Y:S01]  /*08c0*/  HADD2.F32 R15, -RZ, R9.H0_H0 ;  /* 0x20000009ff0f7230 */ /* 0x000fe20000004100 */
[----:B------:R-:W-:-:S02]  /*08d0*/  FFMA.FTZ R107, R10, R14, R107 ;  /* 0x0000000e0a6b7223 */ /* 0x000fc4000001006b */
[----:B------:R-:W-:Y:S02]  /*08e0*/  FMUL.FTZ R13, R155, R14 ;  /* 0x0000000e9b0d7220 */ /* 0x000fe40000410000 */
[----:B------:R-:W-:Y:S02]  /*08f0*/  FMUL.FTZ R7, R153, R12 ;  /* 0x0000000c99077220 */ /* 0x000fe40000410000 */
[----:B------:R-:W-:Y:S02]  /*0900*/  FADD.FTZ R76, R76, R17 ;  /* 0x000000114c4c7221 */ /* 0x000fe40000010000 */
[-C--:B------:R-:W-:Y:S02]  /*0910*/  FFMA.FTZ R100, R11, R17.reuse, R100 ;  /* 0x000000110b647223 */ /* 0x080fe40000010064 */
[----:B------:R-:W-:Y:S02]  /*0920*/  FMUL.FTZ R14, R148, R17 ;  /* 0x00000011940e7220 */ /* 0x000fe40000410000 */
[----:B------:R-:W-:-:S02]  /*0930*/  FADD.FTZ R16, RZ, R8 ;  /* 0x00000008ff107221 */ /* 0x000fc40000010000 */
[----:B------:R-:W-:Y:S02]  /*0940*/  FADD.FTZ R20, -R173, R20 ;  /* 0x00000014ad147221 */ /* 0x000fe40000010100 */
[----:B------:R-:W-:Y:S02]  /*0950*/  FFMA.FTZ R17, R5, R8, RZ ;  /* 0x0000000805117223 */ /* 0x000fe400000100ff */
[----:B------:R-:W-:Y:S02]  /*0960*/  FADD.FTZ R81, R81, R12 ;  /* 0x0000000c51517221 */ /* 0x000fe40000010000 */
[----:B------:R-:W-:Y:S02]  /*0970*/  FFMA.FTZ R105, R6, R12, R105 ;  /* 0x0000000c06697223 */ /* 0x000fe40000010069 */
[----:B------:R-:W-:Y:S02]  /*0980*/  FMUL.FTZ R12, R154, R15 ;  /* 0x0000000f9a0c7220 */ /* 0x000fe40000410000 */
[----:B------:R-:W-:-:S02]  /*0990*/  FADD.FTZ R19, R16, R7 ;  /* 0x0000000710137221 */ /* 0x000fc40000010000 */
[----:B------:R-:W-:Y:S02]  /*09a0*/  FMUL.FTZ R9, R189, R20 ;  /* 0x00000014bd097220 */ /* 0x000fe40000410000 */
[----:B------:R-:W-:Y:S02]  /*09b0*/  FFMA.FTZ R17, R6, R7, R17 ;  /* 0x0000000706117223 */ /* 0x000fe40000010011 */
[----:B------:R-:W-:Y:S02]  /*09c0*/  FADD.FTZ R18, R19, R12 ;  /* 0x0000000c13127221 */ /* 0x000fe40000010000 */
[----:B------:R-:W-:Y:S02]  /*09d0*/  FFMA.FTZ R19, R9, R12, R17 ;  /* 0x0000000c09137223 */ /* 0x000fe40000010011 */
[----:B------:R-:W-:Y:S02]  /*09e0*/  FADD.FTZ R168, -R173, R168 ;  /* 0x000000a8ada87221 */ /* 0x000fe40000010100 */
        /* <DEDUP_REMOVED lines=9> */
[----:B------:R-:W-:Y:S01]  /*0a80*/  FMUL.FTZ R17, R189, R174 ;  /* 0x000000aebd117220 */ /* 0x000fe20000410000 */
[----:B------:R-:W-:Y:S01]  /*0a90*/  IADD3 R174, R2, 0x100, RZ ;  /* 0x0000010002ae7810 */ /* 0x000fe20007ffe0ff */
        /* <DEDUP_REMOVED lines=16> */
.L_x_4965:
[----:B0-----:R-:W-:Y:S05]  /*0ba0*/  BSYNC B0 ;  /* 0x0000000000007941 */ /* 0x001fea0003800000 */
.L_x_4964:
        /* <DEDUP_REMOVED lines=16> */
[--C-:B------:R-:W-:Y:S01]  /*0cb0*/  HADD2.F32 R178, -RZ, R165.reuse.H0_H0 ;  /* 0x200000a5ffb27230 */ /* 0x100fe20000004100 */
[C---:B0-----:R-:W-:Y:S01]  /*0cc0*/  FADD.FTZ R22, -R173.reuse, R170 ;  /* 0x000000aaad167221 */ /* 0x041fe20000010100 */
[----:B------:R-:W-:Y:S01]  /*0cd0*/  HADD2.F32 R180, -RZ, R165.H1_H1 ;  /* 0x300000a5ffb47230 */ /* 0x000fe20000004100 */
[----:B------:R-:W-:Y:S01]  /*0ce0*/  FADD.FTZ R168, -R173, R168 ;  /* 0x000000a8ada87221 */ /* 0x000fe20000010100 */
[--C-:B---3--:R-:W-:Y:S01]  /*0cf0*/  HADD2.F32 R165, -RZ, R24.reuse.H0_H0 ;  /* 0x20000018ffa57230 */ /* 0x108fe20000004100 */
[C---:B-----5:R-:W-:Y:S01]  /*0d00*/  FMUL.FTZ R22, R189.reuse, R22 ;  /* 0x00000016bd167220 */ /* 0x060fe20000410000 */
[----:B------:R-:W-:Y:S01]  /*0d10*/  HADD2.F32 R164, -RZ, R24.H1_H1 ;  /* 0x30000018ffa47230 */ /* 0x000fe20000004100 */
[----:B------:R-:W-:Y:S01]  /*0d20*/  FMUL.FTZ R21, R189, R168 ;  /* 0x000000a8bd157220 */ /* 0x000fe20000410000 */
[--C-:B------:R-:W-:Y:S01]  /*0d30*/  HADD2.F32 R188, -RZ, R167.reuse.H0_H0 ;  /* 0x200000a7ffbc7230 */ /* 0x100fe20000004100 */
[-C--:B------:R-:W-:Y:S01]  /*0d40*/  FMUL.FTZ R24, R136, R165.reuse ;  /* 0x000000a588187220 */ /* 0x080fe20000410000 */
[----:B------:R-:W-:Y:S01]  /*0d50*/  HADD2.F32 R206, -RZ, R167.H1_H1 ;  /* 0x300000a7ffce7230 */ /* 0x000fe20000004100 */
[----:B------:R-:W-:Y:S01]  /*0d60*/  FADD.FTZ R73, R73, R164 ;  /* 0x000000a449497221 */ /* 0x000fe20000010000 */
[--C-:B------:R-:W-:Y:S01]  /*0d70*/  HADD2.F32 R167, -RZ, R25.reuse.H0_H0 ;  /* 0x20000019ffa77230 */ /* 0x100fe20000004100 */
[-C--:B------:R-:W-:Y:S01]  /*0d80*/  FFMA.FTZ R97, R22, R164.reuse, R97 ;  /* 0x000000a416617223 */ /* 0x080fe20000010061 */
[--C-:B------:R-:W-:Y:S01]  /*0d90*/  HADD2.F32 R182, -RZ, R166.reuse.H0_H0 ;  /* 0x200000a6ffb67230 */ /* 0x100fe20000004100 */
[----:B------:R-:W-:Y:S01]  /*0da0*/  FMUL.FTZ R23, R137, R164 ;  /* 0x000000a489177220 */ /* 0x000fe20000410000 */
[----:B------:R-:W-:Y:S01]  /*0db0*/  HADD2.F32 R184, -RZ, R166.H1_H1 ;  /* 0x300000a6ffb87230 */ /* 0x000fe20000004100 */
[----:B------:R-:W-:Y:S01]  /*0dc0*/  FADD.FTZ R178, -R173, R178 ;  /* 0x000000b2adb27221 */ /* 0x000fe20000010100 */
[--C-:B------:R-:W-:Y:S01]  /*0dd0*/  HADD2.F32 R169, -RZ, R26.reuse.H0_H0 ;  /* 0x2000001affa97230 */ /* 0x100fe20000004100 */
[----:B------:R-:W-:Y:S01]  /*0de0*/  FADD.FTZ R164, R175, R24 ;  /* 0x00000018afa47221 */ /* 0x000fe20000010000 */
[----:B------:R-:W-:Y:S01]  /*0df0*/  HADD2.F32 R186, -RZ, R26.H1_H1 ;  /* 0x3000001affba7230 */ /* 0x000fe20000004100 */
[C---:B------:R-:W-:Y:S01]  /*0e00*/  FFMA.FTZ R176, R21.reuse, R24, R176 ;  /* 0x0000001815b07223 */ /* 0x040fe200000100b0 */
[----:B------:R-:W-:Y:S01]  /*0e10*/  HADD2.F32 R166, -RZ, R25.H1_H1 ;  /* 0x30000019ffa67230 */ /* 0x000fe20000004100 */
[----:B------:R-:W-:Y:S01]  /*0e20*/  FADD.FTZ R72, R72, R165 ;  /* 0x000000a548487221 */ /* 0x000fe20000010000 */
[--C-:B------:R-:W-:Y:S01]  /*0e30*/  HADD2.F32 R171, -RZ, R27.reuse.H0_H0 ;  /* 0x2000001bffab7230 */ /* 0x100fe20000004100 */
[----:B------:R-:W-:Y:S01]  /*0e40*/  FFMA.FTZ R96, R21, R165, R96 ;  /* 0x000000a515607223 */ /* 0x000fe20000010060 */
[----:B------:R-:W-:Y:S01]  /*0e50*/  HADD2.F32 R168, -RZ, R27.H1_H1 ;  /* 0x3000001bffa87230 */ /* 0x000fe20000004100 */
        /* <DEDUP_REMOVED lines=43> */
.L_x_4967:
[----:B------:R-:W-:Y:S05]  /*1110*/  BSYNC B0 ;  /* 0x0000000000007941 */ /* 0x000fea0003800000 */
.L_x_4966:
        /* <DEDUP_REMOVED lines=17> */
[----:B------:R-:W-:Y:S01]  /*1230*/  HADD2.F32 R192, -RZ, R165.H1_H1 ;  /* 0x300000a5ffc07230 */ /* 0x000fe20000004100 */
[C---:B------:R-:W-:Y:S01]  /*1240*/  FADD.FTZ R190, -R173.reuse, R190 ;  /* 0x000000beadbe7221 */ /* 0x040fe20000010100 */
[--C-:B---3--:R-:W-:Y:S01]  /*1250*/  HADD2.F32 R165, -RZ, R168.reuse.H0_H0 ;  /* 0x200000a8ffa57230 */ /* 0x108fe20000004100 */
[C---:B------:R-:W-:Y:S01]  /*1260*/  FADD.FTZ R164, -R173.reuse, R164 ;  /* 0x000000a4ada47221 */ /* 0x040fe20000010100 */
[----:B------:R-:W-:Y:S01]  /*1270*/  HADD2.F32 R168, -RZ, R168.H1_H1 ;  /* 0x300000a8ffa87230 */ /* 0x000fe20000004100 */
[----:B------:R-:W-:Y:S01]  /*1280*/  FADD.FTZ R194, -R173, R192 ;  /* 0x000000c0adc27221 */ /* 0x000fe20000010100 */
[--C-:B------:R-:W-:Y:S01]  /*1290*/  HADD2.F32 R196, -RZ, R166.reuse.H0_H0 ;  /* 0x200000a6ffc47230 */ /* 0x100fe20000004100 */
[C---:B-----5:R-:W-:Y:S01]  /*12a0*/  FMUL.FTZ R191, R189.reuse, R174 ;  /* 0x000000aebdbf7220 */ /* 0x060fe20000410000 */
[----:B------:R-:W-:Y:S01]  /*12b0*/  HADD2.F32 R166, -RZ, R166.H1_H1 ;  /* 0x300000a6ffa67230 */ /* 0x000fe20000004100 */
[----:B------:R-:W-:Y:S01]  /*12c0*/  FMUL.FTZ R192, R112, R165 ;  /* 0x000000a570c07220 */ /* 0x000fe20000410000 */
[--C-:B------:R-:W-:Y:S01]  /*12d0*/  HADD2.F32 R198, -RZ, R167.reuse.H0_H0 ;  /* 0x200000a7ffc67230 */ /* 0x100fe20000004100 */
[C---:B------:R-:W-:Y:S01]  /*12e0*/  FMUL.FTZ R193, R189.reuse, R164 ;  /* 0x000000a4bdc17220 */ /* 0x040fe20000410000 */
[----:B------:R-:W-:Y:S01]  /*12f0*/  HADD2.F32 R204, -RZ, R167.H1_H1 ;  /* 0x300000a7ffcc7230 */ /* 0x000fe20000004100 */
[----:B------:R-:W-:Y:S01]  /*1300*/  FMUL.FTZ R190, R189, R190 ;  /* 0x000000bebdbe7220 */ /* 0x000fe20000410000 */
[----:B------:R-:W-:Y:S01]  /*1310*/  HADD2.F32 R167, -RZ, R169.H0_H0 ;  /* 0x200000a9ffa77230 */ /* 0x000fe20000004100 */
[----:B------:R-:W-:Y:S01]  /*1320*/  FMUL.FTZ R195, R113, R168 ;  /* 0x000000a871c37220 */ /* 0x000fe20000410000 */
[----:B------:R-:W-:Y:S01]  /*1330*/  HADD2.F32 R174, -RZ, R171.H1_H1 ;  /* 0x300000abffae7230 */ /* 0x000fe20000004100 */
[----:B------:R-:W-:-:S02]  /*1340*/  FADD.FTZ R164, R175, R192 ;  /* 0x000000c0afa47221 */ /* 0x000fc40000010000 */
[----:B------:R-:W-:Y:S02]  /*1350*/  FFMA.FTZ R176, R191, R192, R176 ;  /* 0x000000c0bfb07223 */ /* 0x000fe400000100b0 */
[C---:B------:R-:W-:Y:S01]  /*1360*/  FADD.FTZ R200, -R173.reuse, R166 ;  /* 0x000000a6adc87221 */ /* 0x040fe20000010100 */
[----:B------:R-:W-:Y:S01]  /*1370*/  HADD2.F32 R166, -RZ, R169.H1_H1 ;  /* 0x300000a9ffa67230 */ /* 0x000fe20000004100 */
[----:B0-----:R-:W-:Y:S01]  /*1380*/  FADD.FTZ R178, -R173, R196 ;  /* 0x000000c4adb27221 */ /* 0x001fe20000010100 */
[--C-:B------:R-:W-:Y:S01]  /*1390*/  HADD2.F32 R169, -RZ, R170.reuse.H0_H0 ;  /* 0x200000aaffa97230 */ /* 0x100fe20000004100 */
[----:B------:R-:W-:Y:S01]  /*13a0*/  FADD.FTZ R64, R64, R165 ;  /* 0x000000a540407221 */ /* 0x000fe20000010000 */
[----:B------:R-:W-:Y:S01]  /*13b0*/  HADD2.F32 R170, -RZ, R170.H1_H1 ;  /* 0x300000aaffaa7230 */ /* 0x000fe20000004100 */
        /* <DEDUP_REMOVED lines=13> */
[----:B------:R-:W-:Y:S01]  /*1490*/  FADD.FTZ R206, -R173, R204 ;  /* 0x000000ccadce7221 */ /* 0x000fe20000010100 */
[----:B------:R-:W-:Y:S01]  /*14a0*/  HADD2.F32 R173, -RZ, R171.H0_H0 ;  /* 0x200000abffad7230 */ /* 0x000fe20000004100 */
        /* <DEDUP_REMOVED lines=28> */
.L_x_4969:
[----:B------:R-:W-:Y:S05]  /*1670*/  BSYNC B0 ;  /* 0x0000000000007941 */ /* 0x000fea0003800000 */
.L_x_4968:
[----:B------:R-:W-:Y:S02]  /*1680*/  SHF.R.U32.HI R166, RZ, 0x5, R0 ;  /* 0x00000005ffa67819 */ /* 0x000fe40000011600 */
[----:B------:R-:W-:Y:S01]  /*1690*/  MOV R206, 0x3f800000 ;  /* 0x3f80000000ce7802 */ /* 0x000fe20000000f00 */
[----:B-----5:R-:W-:Y:S01]  /*16a0*/  @P0 HADD2.F32 R206, -RZ, R172.H0_H0 ;  /* 0x200000acffce0230 */ /* 0x020fe20000004100 */
[----:B------:R-:W-:Y:S02]  /*16b0*/  LOP3.LUT R207, R166, 0x7fffff8, RZ, 0xc0, !PT ;  /* 0x07fffff8a6cf7812 */ /* 0x000fe400078ec0ff */
[----:B------:R-:W-:-:S02]  /*16c0*/  LOP3.LUT P1, RZ, R0, 0x1f, RZ, 0xc0, !PT ;  /* 0x0000001f00ff7812 */ /* 0x000fc4000782c0ff */
[----:B------:R-:W-:Y:S01]  /*16d0*/  @!P5 IADD3 R207, R207, 0x8, RZ ;  /* 0x00000008cfcfd810 */ /* 0x000fe20007ffe0ff */
[----:B------:R-:W-:Y:S08]  /*16e0*/  BRA.DIV ~URZ, `(.L_x_4970) ;  /* 0x00001ab27f007947 */ /* 0x000ff0000b800000 */
[----:B------:R0:W1:Y:S02]  /*16f0*/  SHFL.DOWN PT, R168, R175, 0x10, 0x1f ;  /* 0x0a001f00afa87f89 */ /* 0x00006400000e0000 */
.L_x_4983:
        /* <DEDUP_REMOVED lines=18> */
.L_x_4984:
        /* <DEDUP_REMOVED lines=41> */
[-CC-:B------:R-:W-:Y:S01]  /*1ab0*/  FFMA.FTZ R171, R11, R176.reuse, R177.reuse ;  /* 0x000000b00bab7223 */ /* 0x180fe200000100b1 */
[----:B------:R-:W-:Y:S01]  /*1ac0*/  ISETP.NE.U32.AND P0, PT, RZ, c[0x0][0x258], PT ;  /* 0x00009600ff007a0c */ /* 0x000fe20003f05070 */
[----:B------:R-:W-:Y:S02]  /*1ad0*/  FADD.FTZ R170, R13, -R170 ;  /* 0x800000aa0daa7221 */ /* 0x000fe40000010000 */
[----:B------:R-:W-:Y:S01]  /*1ae0*/  FFMA.FTZ R175, R15, R176, R177 ;  /* 0x000000b00faf7223 */ /* 0x000fe200000100b1 */
[----:B------:R-:W-:Y:S01]  /*1af0*/  ISETP.NE.AND.EX P0, PT, RZ, c[0x0][0x25c], PT, P0 ;  /* 0x00009700ff007a0c */ /* 0x000fe20003f05300 */
[----:B------:R-:W-:-:S02]  /*1b00*/  FADD.FTZ R168, R12, -R169 ;  /* 0x800000a90ca87221 */ /* 0x000fc40000010000 */
[----:B------:R-:W-:Y:S02]  /*1b10*/  FADD.FTZ R172, R14, -R171 ;  /* 0x800000ab0eac7221 */ /* 0x000fe40000010000 */
[C---:B------:R-:W-:Y:S02]  /*1b20*/  FMUL.FTZ R179, R189.reuse, R170 ;  /* 0x000000aabdb37220 */ /* 0x040fe40000410000 */
[----:B------:R-:W-:Y:S01]  /*1b30*/  FADD.FTZ R174, R16, -R175 ;  /* 0x800000af10ae7221 */ /* 0x000fe20000010000 */
[--C-:B------:R-:W-:Y:S01]  /*1b40*/  @P1 HADD2.F32 R170, -RZ, R33.reuse.H1_H1 ;  /* 0x30000021ffaa1230 */ /* 0x100fe20000004100 */
[C---:B------:R-:W-:Y:S01]  /*1b50*/  FMUL.FTZ R175, R189.reuse, R168 ;  /* 0x000000a8bdaf7220 */ /* 0x040fe20000410000 */
[----:B------:R-:W-:Y:S01]  /*1b60*/  @P1 HADD2.F32 R168, -RZ, R33.H0_H0 ;  /* 0x20000021ffa81230 */ /* 0x000fe20000004100 */
[----:B------:R-:W-:Y:S01]  /*1b70*/  FMUL.FTZ R207, R189, R172 ;  /* 0x000000acbdcf7220 */ /* 0x000fe20000410000 */
[--C-:B------:R-:W-:Y:S01]  /*1b80*/  @P1 HADD2.F32 R172, -RZ, R34.reuse.H0_H0 ;  /* 0x20000022ffac1230 */ /* 0x100fe20000004100 */
[----:B------:R-:W-:Y:S01]  /*1b90*/  FFMA.FTZ R169, R5, R176, R177 ;  /* 0x000000b005a97223 */ /* 0x000fe200000100b1 */
[----:B------:R-:W-:Y:S01]  /*1ba0*/  @P1 HADD2.F32 R178, -RZ, R34.H1_H1 ;  /* 0x30000022ffb21230 */ /* 0x000fe20000004100 */
[----:B------:R-:W-:-:S02]  /*1bb0*/  @P1 FADD.FTZ R179, R179, R170 ;  /* 0x000000aab3b31221 */ /* 0x000fc40000010000 */
[-CC-:B------:R-:W-:Y:S02]  /*1bc0*/  FFMA.FTZ R170, R6, R176.reuse, R177.reuse ;  /* 0x000000b006aa7223 */ /* 0x180fe400000100b1 */
[----:B------:R-:W-:Y:S02]  /*1bd0*/  FFMA.FTZ R171, R17, R176, R177 ;  /* 0x000000b011ab7223 */ /* 0x000fe400000100b1 */
[----:B------:R-:W-:Y:S02]  /*1be0*/  @P1 FADD.FTZ R175, R175, R168 ;  /* 0x000000a8afaf1221 */ /* 0x000fe40000010000 */
[----:B------:R-:W-:Y:S02]  /*1bf0*/  FMUL.FTZ R211, R189, R174 ;  /* 0x000000aebdd37220 */ /* 0x000fe40000410000 */
[----:B------:R-:W-:Y:S02]  /*1c00*/  FADD.FTZ R168, R8, -R169 ;  /* 0x800000a908a87221 */ /* 0x000fe40000010000 */
[----:B------:R-:W-:-:S02]  /*1c10*/  @P1 FADD.FTZ R207, R207, R172 ;  /* 0x000000accfcf1221 */ /* 0x000fc40000010000 */
[----:B------:R-:W-:Y:S02]  /*1c20*/  FFMA.FTZ R174, R20, R176, R177 ;  /* 0x000000b014ae7223 */ /* 0x000fe400000100b1 */
[----:B------:R-:W-:Y:S02]  /*1c30*/  FADD.FTZ R170, R7, -R170 ;  /* 0x800000aa07aa7221 */ /* 0x000fe40000010000 */
[----:B------:R-:W-:Y:S02]  /*1c40*/  FADD.FTZ R172, R18, -R171 ;  /* 0x800000ab12ac7221 */ /* 0x000fe40000010000 */
[----:B------:R-:W-:Y:S01]  /*1c50*/  FMUL.FTZ R169, R189, R168 ;  /* 0x000000a8bda97220 */ /* 0x000fe20000410000 */
[--C-:B------:R-:W-:Y:S01]  /*1c60*/  @P1 HADD2.F32 R168, -RZ, R32.reuse.H0_H0 ;  /* 0x20000020ffa81230 */ /* 0x100fe20000004100 */
[----:B------:R-:W-:Y:S02]  /*1c70*/  FADD.FTZ R174, R19, -R174 ;  /* 0x800000ae13ae7221 */ /* 0x000fe40000010000 */
[C---:B------:R-:W-:Y:S01]  /*1c80*/  FMUL.FTZ R171, R189.reuse, R170 ;  /* 0x000000aabdab7220 */ /* 0x040fe20000410000 */
[----:B------:R-:W-:Y:S01]  /*1c90*/  @P1 HADD2.F32 R170, -RZ, R32.H1_H1 ;  /* 0x30000020ffaa1230 */ /* 0x000fe20000004100 */
[----:B------:R-:W-:Y:S01]  /*1ca0*/  FMUL.FTZ R215, R189, R172 ;  /* 0x000000acbdd77220 */ /* 0x000fe20000410000 */
[--C-:B------:R-:W-:Y:S01]  /*1cb0*/  @P1 HADD2.F32 R172, -RZ, R35.reuse.H0_H0 ;  /* 0x20000023ffac1230 */ /* 0x100fe20000004100 */
[----:B------:R-:W-:Y:S01]  /*1cc0*/  @P1 FADD.FTZ R211, R211, R178 ;  /* 0x000000b2d3d31221 */ /* 0x000fe20000010000 */
[----:B------:R-:W-:Y:S01]  /*1cd0*/  @P1 HADD2.F32 R178, -RZ, R35.H1_H1 ;  /* 0x30000023ffb21230 */ /* 0x000fe20000004100 */
[----:B------:R-:W-:Y:S01]  /*1ce0*/  FMUL.FTZ R219, R189, R174 ;  /* 0x000000aebddb7220 */ /* 0x000fe20000410000 */
[----:B------:R-:W-:Y:S01]  /*1cf0*/  @P0 F2FP.PACK_AB R174, RZ, R207 ;  /* 0x000000cfffae023e */ /* 0x000fe200000000ff */
[----:B------:R-:W-:Y:S01]  /*1d00*/  @P1 FADD.FTZ R169, R169, R168 ;  /* 0x000000a8a9a91221 */ /* 0x000fe20000010000 */
[----:B------:R-:W-:Y:S01]  /*1d10*/  @P0 F2FP.PACK_AB R212, RZ, R211 ;  /* 0x000000d3ffd4023e */ /* 0x000fe200000000ff */
        /* <DEDUP_REMOVED lines=30> */
[----:B------:R-:W-:-:S02]  /*1f00*/  FMUL.FTZ R168, R144, R179 ;  /* 0x000000b390a87220 */ /* 0x000fc40000410000 */
[----:B------:R-:W-:Y:S01]  /*1f10*/  FMUL.FTZ R171, R145, R208 ;  /* 0x000000d091ab7220 */ /* 0x000fe20000410000 */
[----:B------:R-:W-:Y:S01]  /*1f20*/  F2FP.PACK_AB R170, R175, R174 ;  /* 0x000000aeafaa723e */ /* 0x000fe200000000ff */
[----:B------:R-:W-:Y:S02]  /*1f30*/  FMUL.FTZ R207, R142, R217 ;  /* 0x000000d98ecf7220 */ /* 0x000fe40000410000 */
        /* <DEDUP_REMOVED lines=24> */
.L_x_4973:
[----:B0-----:R-:W-:Y:S05]  /*20c0*/  BSYNC B0 ;  /* 0x0000000000007941 */ /* 0x001fea0003800000 */
.L_x_4972:
        /* <DEDUP_REMOVED lines=17> */
[C---:B------:R-:W-:Y:S01]  /*21e0*/  FMUL.FTZ R207, R189.reuse, R172 ;  /* 0x000000acbdcf7220 */ /* 0x040fe20000410000 */
[----:B------:R-:W-:Y:S01]  /*21f0*/  @P0 HADD2.F32 R172, -RZ, R28.H1_H1 ;  /* 0x3000001cffac0230 */ /* 0x000fe20000004100 */
[C---:B------:R-:W-:Y:S01]  /*2200*/  FMUL.FTZ R209, R189.reuse, R174 ;  /* 0x000000aebdd17220 */ /* 0x040fe20000410000 */
[----:B------:R-:W-:Y:S01]  /*2210*/  @P0 HADD2.F32 R174, -RZ, R30.H0_H0 ;  /* 0x2000001effae0230 */ /* 0x000fe20000004100 */
[C---:B------:R-:W-:Y:S01]  /*2220*/  FMUL.FTZ R169, R189.reuse, R168 ;  /* 0x000000a8bda97220 */ /* 0x040fe20000410000 */
[----:B------:R-:W-:Y:S01]  /*2230*/  @P0 HADD2.F32 R168, -RZ, R28.H0_H0 ;  /* 0x2000001cffa80230 */ /* 0x000fe20000004100 */
[----:B------:R-:W-:Y:S01]  /*2240*/  FMUL.FTZ R171, R189, R170 ;  /* 0x000000aabdab7220 */ /* 0x000fe20000410000 */
[----:B------:R-:W-:Y:S01]  /*2250*/  @P0 HADD2.F32 R178, -RZ, R30.H1_H1 ;  /* 0x3000001effb20230 */ /* 0x000fe20000004100 */
[----:B------:R-:W-:-:S02]  /*2260*/  FFMA.FTZ R175, R185, R176, R177 ;  /* 0x000000b0b9af7223 */ /* 0x000fc400000100b1 */
[-CC-:B------:R-:W-:Y:S02]  /*2270*/  FFMA.FTZ R173, R25, R176.reuse, R177.reuse ;  /* 0x000000b019ad7223 */ /* 0x180fe400000100b1 */
[-CC-:B------:R-:W-:Y:S02]  /*2280*/  FFMA.FTZ R170, R26, R176.reuse, R177.reuse ;  /* 0x000000b01aaa7223 */ /* 0x180fe400000100b1 */
[----:B------:R-:W-:Y:S02]  /*2290*/  @P0 FADD.FTZ R207, R207, R174 ;  /* 0x000000aecfcf0221 */ /* 0x000fe40000010000 */
[----:B------:R-:W-:Y:S02]  /*22a0*/  @P0 FADD.FTZ R171, R171, R172 ;  /* 0x000000acabab0221 */ /* 0x000fe40000010000 */
[----:B------:R-:W-:Y:S02]  /*22b0*/  @P0 FADD.FTZ R169, R169, R168 ;  /* 0x000000a8a9a90221 */ /* 0x000fe40000010000 */
[----:B------:R-:W-:-:S02]  /*22c0*/  FFMA.FTZ R174, R188, R176, R177 ;  /* 0x000000b0bcae7223 */ /* 0x000fc400000100b1 */
[----:B------:R-:W-:Y:S01]  /*22d0*/  FADD.FTZ R172, R186, -R175 ;  /* 0x800000afbaac7221 */ /* 0x000fe20000010000 */
[----:B------:R-:W-:Y:S01]  /*22e0*/  @P1 F2FP.PACK_AB R175, RZ, R171 ;  /* 0x000000abffaf123e */ /* 0x000fe200000000ff */
[----:B------:R-:W-:Y:S02]  /*22f0*/  FADD.FTZ R168, R180, -R173 ;  /* 0x800000adb4a87221 */ /* 0x000fe40000010000 */
[----:B------:R-:W-:Y:S02]  /*2300*/  FADD.FTZ R170, R181, -R170 ;  /* 0x800000aab5aa7221 */ /* 0x000fe40000010000 */
[----:B------:R-:W-:Y:S02]  /*2310*/  FADD.FTZ R174, R187, -R174 ;  /* 0x800000aebbae7221 */ /* 0x000fe40000010000 */
[C---:B------:R-:W-:Y:S01]  /*2320*/  FMUL.FTZ R213, R189.reuse, R172 ;  /* 0x000000acbdd57220 */ /* 0x040fe20000410000 */
[----:B------:R-:W-:Y:S01]  /*2330*/  @P0 HADD2.F32 R172, -RZ, R31.H0_H0 ;  /* 0x2000001fffac0230 */ /* 0x000fe20000004100 */
[C---:B------:R-:W-:Y:S01]  /*2340*/  FMUL.FTZ R173, R189.reuse, R168 ;  /* 0x000000a8bdad7220 */ /* 0x040fe20000410000 */
[--C-:B------:R-:W-:Y:S01]  /*2350*/  @P0 HADD2.F32 R168, -RZ, R29.reuse.H0_H0 ;  /* 0x2000001dffa80230 */ /* 0x100fe20000004100 */
[----:B------:R-:W-:Y:S01]  /*2360*/  FMUL.FTZ R179, R189, R170 ;  /* 0x000000aabdb37220 */ /* 0x000fe20000410000 */
[----:B------:R-:W-:Y:S01]  /*2370*/  @P0 HADD2.F32 R170, -RZ, R29.H1_H1 ;  /* 0x3000001dffaa0230 */ /* 0x000fe20000004100 */
[----:B------:R-:W-:Y:S01]  /*2380*/  @P0 FADD.FTZ R209, R209, R178 ;  /* 0x000000b2d1d10221 */ /* 0x000fe20000010000 */
[----:B------:R-:W-:Y:S01]  /*2390*/  @P0 HADD2.F32 R178, -RZ, R31.H1_H1 ;  /* 0x3000001fffb20230 */ /* 0x000fe20000004100 */
[----:B------:R-:W-:-:S02]  /*23a0*/  FMUL.FTZ R219, R189, R174 ;  /* 0x000000aebddb7220 */ /* 0x000fc40000410000 */
        /* <DEDUP_REMOVED lines=32> */
[----:B------:R-:W-:Y:S01]  /*25b0*/  F2FP.PACK_AB R169, R172, R169 ;  /* 0x000000a9aca9723e */ /* 0x000fe200000000ff */
[----:B------:R-:W-:Y:S01]  /*25c0*/  FMUL.FTZ R179, R127, R218 ;  /* 0x000000da7fb37220 */ /* 0x000fe20000410000 */
[----:B------:R-:W-:Y:S01]  /*25d0*/  F2FP.PACK_AB R168, R171, R168 ;  /* 0x000000a8aba8723e */ /* 0x000fe200000000ff */
[----:B------:R-:W-:Y:S01]  /*25e0*/  FMUL.FTZ R170, R124, R215 ;  /* 0x000000d77caa7220 */ /* 0x000fe20000410000 */
[C---:B------:R-:W-:Y:S01]  /*25f0*/  @P1 LEA R172, P0, R2.reuse, c[0x0][0x258], 0x4 ;  /* 0x0000960002ac1a11 */ /* 0x040fe200078020ff */
[----:B------:R-:W-:Y:S01]  /*2600*/  FMUL.FTZ R173, R125, R214 ;  /* 0x000000d67dad7220 */ /* 0x000fe20000410000 */
[----:B------:R-:W-:Y:S02]  /*2610*/  F2FP.PACK_AB R171, R179, R174 ;  /* 0x000000aeb3ab723e */ /* 0x000fe400000000ff */
[----:B------:R-:W-:Y:S02]  /*2620*/  LEA R174, P5, R2, c[0x0][0x248], 0x4 ;  /* 0x0000920002ae7a11 */ /* 0x000fe400078a20ff */
[----:B------:R-:W-:-:S02]  /*2630*/  F2FP.PACK_AB R170, R173, R170 ;  /* 0x000000aaadaa723e */ /* 0x000fc400000000ff */
        /* <DEDUP_REMOVED lines=21> */
.L_x_4975:
[----:B0-----:R-:W-:Y:S05]  /*2790*/  BSYNC B0 ;  /* 0x0000000000007941 */ /* 0x001fea0003800000 */
.L_x_4974:
        /* <DEDUP_REMOVED lines=17> */
[-C--:B------:R-:W-:Y:S02]  /*28b0*/  FFMA.FTZ R178, R200, R176.reuse, R177 ;  /* 0x000000b0c8b27223 */ /* 0x080fe400000100b1 */
[----:B------:R-:W-:Y:S02]  /*28c0*/  FADD.FTZ R172, R196, -R171 ;  /* 0x800000abc4ac7221 */ /* 0x000fe40000010000 */
[----:B------:R-:W-:-:S02]  /*28d0*/  FFMA.FTZ R177, R205, R176, R177 ;  /* 0x000000b0cdb17223 */ /* 0x000fc400000100b1 */
[----:B------:R-:W-:Y:S02]  /*28e0*/  FADD.FTZ R176, R198, -R173 ;  /* 0x800000adc6b07221 */ /* 0x000fe40000010000 */
[C---:B------:R-:W-:Y:S01]  /*28f0*/  FMUL.FTZ R169, R189.reuse, R168 ;  /* 0x000000a8bda97220 */ /* 0x040fe20000410000 */
[--C-:B------:R-:W-:Y:S01]  /*2900*/  @P0 HADD2.F32 R168, -RZ, R156.reuse.H0_H0 ;  /* 0x2000009cffa80230 */ /* 0x100fe20000004100 */
[C---:B------:R-:W-:Y:S01]  /*2910*/  FMUL.FTZ R171, R189.reuse, R170 ;  /* 0x000000aabdab7220 */ /* 0x040fe20000410000 */
[----:B------:R-:W-:Y:S01]  /*2920*/  @P0 HADD2.F32 R170, -RZ, R156.H1_H1 ;  /* 0x3000009cffaa0230 */ /* 0x000fe20000004100 */
[----:B------:R-:W-:Y:S02]  /*2930*/  FADD.FTZ R208, R202, -R175 ;  /* 0x800000afcad07221 */ /* 0x000fe40000010000 */
[----:B------:R-:W-:Y:S01]  /*2940*/  FMUL.FTZ R175, R189, R172 ;  /* 0x000000acbdaf7220 */ /* 0x000fe20000410000 */
[----:B------:R-:W-:Y:S01]  /*2950*/  @P0 HADD2.F32 R172, -RZ, R158.H0_H0 ;  /* 0x2000009effac0230 */ /* 0x000fe20000004100 */
[----:B------:R-:W-:-:S02]  /*2960*/  FADD.FTZ R174, R197, -R174 ;  /* 0x800000aec5ae7221 */ /* 0x000fc40000010000 */
[----:B------:R-:W-:Y:S01]  /*2970*/  FMUL.FTZ R207, R189, R176 ;  /* 0x000000b0bdcf7220 */ /* 0x000fe20000410000 */
[----:B------:R-:W-:Y:S01]  /*2980*/  @P0 HADD2.F32 R176, -RZ, R159.H1_H1 ;  /* 0x3000009fffb00230 */ /* 0x000fe20000004100 */
[----:B------:R-:W-:Y:S02]  /*2990*/  FADD.FTZ R178, R201, -R178 ;  /* 0x800000b2c9b27221 */ /* 0x000fe40000010000 */
[----:B------:R-:W-:Y:S01]  /*29a0*/  @P0 FADD.FTZ R169, R169, R168 ;  /* 0x000000a8a9a90221 */ /* 0x000fe20000010000 */
[--C-:B------:R-:W-:Y:S01]  /*29b0*/  @P0 HADD2.F32 R168, -RZ, R157.reuse.H0_H0 ;  /* 0x2000009dffa80230 */ /* 0x100fe20000004100 */
[----:B------:R-:W-:Y:S01]  /*29c0*/  @P0 FADD.FTZ R171, R171, R170 ;  /* 0x000000aaabab0221 */ /* 0x000fe20000010000 */
[----:B------:R-:W-:Y:S01]  /*29d0*/  @P0 HADD2.F32 R170, -RZ, R157.H1_H1 ;  /* 0x3000009dffaa0230 */ /* 0x000fe20000004100 */
[----:B------:R-:W-:Y:S02]  /*29e0*/  FADD.FTZ R210, R204, -R177 ;  /* 0x800000b1ccd27221 */ /* 0x000fe40000010000 */
[----:B------:R-:W-:Y:S01]  /*29f0*/  FMUL.FTZ R177, R189, R174 ;  /* 0x000000aebdb17220 */ /* 0x000fe20000410000 */
[----:B------:R-:W-:Y:S01]  /*2a00*/  @P0 HADD2.F32 R174, -RZ, R159.H0_H0 ;  /* 0x2000009fffae0230 */ /* 0x000fe20000004100 */
[----:B------:R-:W-:Y:S01]  /*2a10*/  @P0 FADD.FTZ R207, R207, R172 ;  /* 0x000000accfcf0221 */ /* 0x000fe20000010000 */
[----:B------:R-:W-:Y:S01]  /*2a20*/  @P0 HADD2.F32 R172, -RZ, R158.H1_H1 ;  /* 0x3000009effac0230 */ /* 0x000fe20000004100 */
[C---:B------:R-:W-:Y:S01]  /*2a30*/  FMUL.FTZ R209, R189.reuse, R178 ;  /* 0x000000b2bdd17220 */ /* 0x040fe20000410000 */
[----:B------:R-:W-:Y:S01]  /*2a40*/  @P1 F2FP.PACK_AB R173, RZ, R171 ;  /* 0x000000abffad123e */ /* 0x000fe200000000ff */
        /* <DEDUP_REMOVED lines=13> */
[----:B------:R-:W-:Y:S01]  /*2b20*/  @P1 F2FP.PACK_AB R174, RZ, R213 ;  /* 0x000000d5ffae123e */ /* 0x000fe200000000ff */
[-C--:B------:R-:W-:Y:S01]  /*2b30*/  FMUL.FTZ R208, R177, R206.reuse ;  /* 0x000000ceb1d07220 */ /* 0x080fe20000410000 */
[----:B------:R-:W-:Y:S01]  /*2b40*/  @P1 PRMT R160, R168, 0x7610, R160 ;  /* 0x00007610a8a01816 */ /* 0x000fe200000000a0 */
[----:B------:R-:W-:Y:S01]  /*2b50*/  @P0 FADD.FTZ R215, R215, R176 ;  /* 0x000000b0d7d70221 */ /* 0x000fe20000010000 */
[----:B------:R-:W-:Y:S01]  /*2b60*/  @P1 F2FP.PACK_AB R178, RZ, R177 ;  /* 0x000000b1ffb2123e */ /* 0x000fe200000000ff */
[-C--:B------:R-:W-:Y:S01]  /*2b70*/  FMUL.FTZ R179, R169, R206.reuse ;  /* 0x000000cea9b37220 */ /* 0x080fe20000410000 */
[----:B------:R-:W-:Y:S01]  /*2b80*/  @P1 PRMT R163, R174, 0x7610, R163 ;  /* 0x00007610aea31816 */ /* 0x000fe200000000a3 */
[-C--:B------:R-:W-:Y:S01]  /*2b90*/  FMUL.FTZ R210, R209, R206.reuse ;  /* 0x000000ced1d27220 */ /* 0x080fe20000410000 */
[----:B------:R-:W-:Y:S01]  /*2ba0*/  @P1 F2FP.PACK_AB R189, RZ, R209 ;  /* 0x000000d1ffbd123e */ /* 0x000fe200000000ff */
        /* <DEDUP_REMOVED lines=22> */
[----:B------:R-:W-:Y:S01]  /*2d10*/  LEA.HI.X R173, R2, c[0x0][0x24c], RZ, 0x4, P5 ;  /* 0x0000930002ad7a11 */ /* 0x000fe200028f24ff */
[----:B------:R0:W-:Y:S01]  /*2d20*/  @P1 STG.E.128 [R174.64], R160 ;  /* 0x000000a0ae001986 */ /* 0x0001e2000c101d04 */
[----:B------:R-:W-:-:S05]  /*2d30*/  F2FP.PACK_AB R171, R212, R177 ;  /* 0x000000b1d4ab723e */ /* 0x000fca00000000ff */
[----:B------:R0:W-:Y:S01]  /*2d40*/  STG.E.128 [R172.64], R168 ;  /* 0x000000a8ac007986 */ /* 0x0001e2000c101d04 */
[----:B--2---:R-:W-:Y:S02]  /*2d50*/  HADD2.F32 R177, -RZ, R164.H0_H0 ;  /* 0x200000a4ffb17230 */ /* 0x004fe40000004100 */
[----:B------:R-:W-:Y:S02]  /*2d60*/  HADD2.F32 R209, -RZ, R166.H0_H0 ;  /* 0x200000a6ffd17230 */ /* 0x000fe40000004100 */
[--C-:B------:R-:W-:Y:S01]  /*2d70*/  HADD2.F32 R189, -RZ, R165.reuse.H0_H0 ;  /* 0x200000a5ffbd7230 */ /* 0x100fe20000004100 */
[----:B------:R-:W-:Y:S01]  /*2d80*/  FFMA.FTZ R40, R177, R179, R40 ;  /* 0x000000b3b1287223 */ /* 0x000fe20000010028 */
[----:B------:R-:W-:Y:S01]  /*2d90*/  HADD2.F32 R2, -RZ, R165.H1_H1 ;  /* 0x300000a5ff027230 */ /* 0x000fe20000004100 */
        /* <DEDUP_REMOVED lines=11> */
.L_x_4977:
[----:B0-----:R-:W-:Y:S05]  /*2e50*/  BSYNC B0 ;  /* 0x0000000000007941 */ /* 0x001fea0003800000 */
.L_x_4976:
[----:B------:R-:W-:Y:S02]  /*2e60*/  IADD3 R3, R3, c[0x0][0x160], RZ ;  /* 0x0000580003037a10 */ /* 0x000fe40007ffe0ff */
[----:B------:R-:W-:Y:S02]  /*2e70*/  LOP3.LUT P1, RZ, R4, 0xff, RZ, 0xc0, !PT ;  /* 0x000000ff04ff7812 */ /* 0x000fe4000782c0ff */
[----:B------:R-:W-:Y:S02]  /*2e80*/  ISETP.GE.AND P0, PT, R3, c[0x0][0x164], PT ;  /* 0x0000590003007a0c */ /* 0x000fe40003f06270 */
[----:B------:R-:W-:-:S11]  /*2e90*/  SEL R4, RZ, 0x1, P1 ;  /* 0x00000001ff047807 */ /* 0x000fd60000800000 */
[----:B------:R-:W-:Y:S01]  /*2ea0*/  @P0 CALL.REL.NOINC `(.L_x_4963) ;  /* 0x0000001000000944 */ /* 0x000fe20003c00000 */
[----:B------:R-:W-:Y:S05]  /*2eb0*/  BRA `(.L_x_4978) ;  /* 0xffffd61000007947 */ /* 0x000fea000383ffff */
.L_x_4963:
        /* <DEDUP_REMOVED lines=19> */
.L_x_4980:
[----:B------:R-:W-:Y:S05]  /*2ff0*/  BSYNC B0 ;  /* 0x0000000000007941 */ /* 0x000fea0003800000 */
.L_x_4979:
        /* <DEDUP_REMOVED lines=13> */
.L_x_4982:
[----:B------:R-:W-:Y:S05]  /*30d0*/  BSYNC B0 ;  /* 0x0000000000007941 */ /* 0x000fea0003800000 */
.L_x_4981:
        /* <DEDUP_REMOVED lines=12> */
.L_x_4970:
[----:B------:R-:W-:Y:S01]  /*31a0*/  HFMA2.MMA R174, -RZ, RZ, 0, 9.5367431640625e-07 ;  /* 0x00000010ffae7435 */ /* 0x000fe200000001ff */
[----:B------:R-:W-:-:S02]  /*31b0*/  MOV R169, R175 ;  /* 0x000000af00a97202 */ /* 0x000fc40000000f00 */
[----:B------:R-:W-:Y:S02]  /*31c0*/  MOV R209, 0x1f ;  /* 0x0000001f00d17802 */ /* 0x000fe40000000f00 */
[----:B------:R-:W-:Y:S02]  /*31d0*/  MOV R178, 0xffffffff ;  /* 0xffffffff00b27802 */ /* 0x000fe40000000f00 */
[----:B------:R-:W-:Y:S02]  /*31e0*/  MOV R164, 0x3200 ;  /* 0x0000320000a47802 */ /* 0x000fe40000000f00 */
[----:B------:R-:W-:Y:S05]  /*31f0*/  CALL.REL.NOINC `($__internal_104_$__cuda_sm70_shflsync_down_p) ;  /* 0x0000045000007944 */ /* 0x000fea0003c00000 */
[----:B-1----:R-:W-:Y:S01]  /*3200*/  MOV R168, R209 ;  /* 0x000000d100a87202 */ /* 0x002fe20000000f00 */
[----:B0-----:R-:W-:Y:S05]  /*3210*/  BRA `(.L_x_4983) ;  /* 0xffffe4e000007947 */ /* 0x001fea000383ffff */
.L_x_4971:
[----:B------:R-:W-:Y:S01]  /*3220*/  HFMA2.MMA R174, -RZ, RZ, 0, 9.5367431640625e-07 ;  /* 0x00000010ffae7435 */ /* 0x000fe200000001ff */
[----:B------:R-:W-:Y:S02]  /*3230*/  MOV R169, R176 ;  /* 0x000000b000a97202 */ /* 0x000fe40000000f00 */
[----:B------:R-:W-:Y:S02]  /*3240*/  MOV R209, 0x1f ;  /* 0x0000001f00d17802 */ /* 0x000fe40000000f00 */
[----:B------:R-:W-:-:S02]  /*3250*/  MOV R178, 0xffffffff ;  /* 0xffffffff00b27802 */ /* 0x000fc40000000f00 */
[----:B------:R-:W-:Y:S02]  /*3260*/  MOV R164, 0x3280 ;  /* 0x0000328000a47802 */ /* 0x000fe40000000f00 */
[----:B01----:R-:W-:Y:S05]  /*3270*/  CALL.REL.NOINC `($__internal_104_$__cuda_sm70_shflsync_down_p) ;  /* 0x000003d000007944 */ /* 0x003fea0003c00000 */
[----:B------:R-:W-:Y:S01]  /*3280*/  FADD.FTZ R168, R168, R175 ;  /* 0x000000afa8a87221 */ /* 0x000fe20000010000 */
[----:B0-----:R-:W-:Y:S01]  /*3290*/  HFMA2.MMA R174, -RZ, RZ, 0, 4.76837158203125e-07 ;  /* 0x00000008ffae7435 */ /* 0x001fe200000001ff */
[----:B-1----:R-:W-:Y:S01]  /*32a0*/  FADD.FTZ R176, R176, R209 ;  /* 0x000000d1b0b07221 */ /* 0x002fe20000010000 */
[----:B------:R-:W-:Y:S02]  /*32b0*/  MOV R209, 0x1f ;  /* 0x0000001f00d17802 */ /* 0x000fe40000000f00 */
[----:B------:R-:W-:Y:S02]  /*32c0*/  MOV R178, 0xffffffff ;  /* 0xffffffff00b27802 */ /* 0x000fe40000000f00 */
[----:B------:R-:W-:Y:S02]  /*32d0*/  MOV R169, R168 ;  /* 0x000000a800a97202 */ /* 0x000fe40000000f00 */
[----:B------:R-:W-:Y:S02]  /*32e0*/  MOV R164, 0x3300 ;  /* 0x0000330000a47802 */ /* 0x000fe40000000f00 */
[----:B------:R-:W-:Y:S05]  /*32f0*/  CALL.REL.NOINC `($__internal_104_$__cuda_sm70_shflsync_down_p) ;  /* 0x0000035000007944 */ /* 0x000fea0003c00000 */
[----:B0-----:R-:W-:Y:S01]  /*3300*/  HFMA2.MMA R174, -RZ, RZ, 0, 4.76837158203125e-07 ;  /* 0x00000008ffae7435 */ /* 0x001fe200000001ff */
[----:B-1----:R-:W-:-:S02]  /*3310*/  MOV R167, R209 ;  /* 0x000000d100a77202 */ /* 0x002fc40000000f00 */
[----:B------:R-:W-:Y:S02]  /*3320*/  MOV R169, R176 ;  /* 0x000000b000a97202 */ /* 0x000fe40000000f00 */
[----:B------:R-:W-:Y:S02]  /*3330*/  MOV R209, 0x1f ;  /* 0x0000001f00d17802 */ /* 0x000fe40000000f00 */
[----:B------:R-:W-:Y:S02]  /*3340*/  MOV R178, 0xffffffff ;  /* 0xffffffff00b27802 */ /* 0x000fe40000000f00 */
[----:B------:R-:W-:Y:S02]  /*3350*/  MOV R164, 0x3370 ;  /* 0x0000337000a47802 */ /* 0x000fe40000000f00 */
[----:B------:R-:W-:Y:S05]  /*3360*/  CALL.REL.NOINC `($__internal_104_$__cuda_sm70_shflsync_down_p) ;  /* 0x000002e000007944 */ /* 0x000fea0003c00000 */
[----:B------:R-:W-:Y:S01]  /*3370*/  FADD.FTZ R168, R167, R168 ;  /* 0x000000a8a7a87221 */ /* 0x000fe20000010000 */
[----:B0-----:R-:W-:Y:S01]  /*3380*/  HFMA2.MMA R174, -RZ, RZ, 0, 2.384185791015625e-07 ;  /* 0x00000004ffae7435 */ /* 0x001fe200000001ff */
[----:B-1----:R-:W-:Y:S01]  /*3390*/  FADD.FTZ R176, R176, R209 ;  /* 0x000000d1b0b07221 */ /* 0x002fe20000010000 */
[----:B------:R-:W-:Y:S02]  /*33a0*/  MOV R209, 0x1f ;  /* 0x0000001f00d17802 */ /* 0x000fe40000000f00 */
[----:B------:R-:W-:-:S02]  /*33b0*/  MOV R178, 0xffffffff ;  /* 0xffffffff00b27802 */ /* 0x000fc40000000f00 */
[----:B------:R-:W-:Y:S02]  /*33c0*/  MOV R169, R168 ;  /* 0x000000a800a97202 */ /* 0x000fe40000000f00 */
[----:B------:R-:W-:Y:S02]  /*33d0*/  MOV R164, 0x33f0 ;  /* 0x000033f000a47802 */ /* 0x000fe40000000f00 */
[----:B------:R-:W-:Y:S05]  /*33e0*/  CALL.REL.NOINC `($__internal_104_$__cuda_sm70_shflsync_down_p) ;  /* 0x0000026000007944 */ /* 0x000fea0003c00000 */
[----:B0-----:R-:W-:Y:S01]  /*33f0*/  HFMA2.MMA R174, -RZ, RZ, 0, 2.384185791015625e-07 ;  /* 0x00000004ffae7435 */ /* 0x001fe200000001ff */
[----:B-1----:R-:W-:Y:S02]  /*3400*/  MOV R167, R209 ;  /* 0x000000d100a77202 */ /* 0x002fe40000000f00 */
[----:B------:R-:W-:Y:S02]  /*3410*/  MOV R169, R176 ;  /* 0x000000b000a97202 */ /* 0x000fe40000000f00 */
[----:B------:R-:W-:Y:S02]  /*3420*/  MOV R209, 0x1f ;  /* 0x0000001f00d17802 */ /* 0x000fe40000000f00 */
[----:B------:R-:W-:Y:S02]  /*3430*/  MOV R178, 0xffffffff ;  /* 0xffffffff00b27802 */ /* 0x000fe40000000f00 */
[----:B------:R-:W-:-:S02]  /*3440*/  MOV R164, 0x3460 ;  /* 0x0000346000a47802 */ /* 0x000fc40000000f00 */
[----:B------:R-:W-:Y:S05]  /*3450*/  CALL.REL.NOINC `($__internal_104_$__cuda_sm70_shflsync_down_p) ;  /* 0x000001f000007944 */ /* 0x000fea0003c00000 */
[----:B------:R-:W-:Y:S01]  /*3460*/  FADD.FTZ R168, R167, R168 ;  /* 0x000000a8a7a87221 */ /* 0x000fe20000010000 */
[----:B0-----:R-:W-:Y:S01]  /*3470*/  HFMA2.MMA R174, -RZ, RZ, 0, 1.1920928955078125e-07 ;  /* 0x00000002ffae7435 */ /* 0x001fe200000001ff */
[----:B-1----:R-:W-:Y:S01]  /*3480*/  FADD.FTZ R172, R176, R209 ;  /* 0x000000d1b0ac7221 */ /* 0x002fe20000010000 */
[----:B------:R-:W-:-:S02]  /*3490*/  MOV R209, 0x1f ;  /* 0x0000001f00d17802 */ /* 0x000fc40000000f00 */
[----:B------:R-:W-:Y:S02]  /*34a0*/  MOV R178, 0xffffffff ;  /* 0xffffffff00b27802 */ /* 0x000fe40000000f00 */
[----:B------:R-:W-:Y:S02]  /*34b0*/  MOV R169, R168 ;  /* 0x000000a800a97202 */ /* 0x000fe40000000f00 */
[----:B------:R-:W-:Y:S02]  /*34c0*/  MOV R164, 0x34e0 ;  /* 0x000034e000a47802 */ /* 0x000fe40000000f00 */
[----:B------:R-:W-:Y:S05]  /*34d0*/  CALL.REL.NOINC `($__internal_104_$__cuda_sm70_shflsync_down_p) ;  /* 0x0000017000007944 */ /* 0x000fea0003c00000 */
[----:B0-----:R-:W-:Y:S01]  /*34e0*/  HFMA2.MMA R174, -RZ, RZ, 0, 1.1920928955078125e-07 ;  /* 0x00000002ffae7435 */ /* 0x001fe200000001ff */
[----:B-1----:R-:W-:Y:S02]  /*34f0*/  MOV R167, R209 ;  /* 0x000000d100a77202 */ /* 0x002fe40000000f00 */
[----:B------:R-:W-:Y:S02]  /*3500*/  MOV R169, R172 ;  /* 0x000000ac00a97202 */ /* 0x000fe40000000f00 */
[----:B------:R-:W-:Y:S02]  /*3510*/  MOV R209, 0x1f ;  /* 0x0000001f00d17802 */ /* 0x000fe40000000f00 */
[----:B------:R-:W-:-:S02]  /*3520*/  MOV R178, 0xffffffff ;  /* 0xffffffff00b27802 */ /* 0x000fc40000000f00 */
[----:B------:R-:W-:Y:S02]  /*3530*/  MOV R164, 0x3550 ;  /* 0x0000355000a47802 */ /* 0x000fe40000000f00 */
[----:B------:R-:W-:Y:S05]  /*3540*/  CALL.REL.NOINC `($__internal_104_$__cuda_sm70_shflsync_down_p) ;  /* 0x0000010000007944 */ /* 0x000fea0003c00000 */
[----:B------:R-:W-:Y:S01]  /*3550*/  FADD.FTZ R170, R167, R168 ;  /* 0x000000a8a7aa7221 */ /* 0x000fe20000010000 */
[----:B0-----:R-:W-:Y:S01]  /*3560*/  HFMA2.MMA R174, -RZ, RZ, 0, 5.9604644775390625e-08 ;  /* 0x00000001ffae7435 */ /* 0x001fe200000001ff */
[----:B-1----:R-:W-:Y:S01]  /*3570*/  FADD.FTZ R172, R172, R209 ;  /* 0x000000d1acac7221 */ /* 0x002fe20000010000 */
[----:B------:R-:W-:Y:S02]  /*3580*/  MOV R209, 0x1f ;  /* 0x0000001f00d17802 */ /* 0x000fe40000000f00 */
[----:B------:R-:W-:Y:S02]  /*3590*/  MOV R178, 0xffffffff ;  /* 0xffffffff00b27802 */ /* 0x000fe40000000f00 */
[----:B------:R-:W-:Y:S02]  /*35a0*/  MOV R169, R170 ;  /* 0x000000aa00a97202 */ /* 0x000fe40000000f00 */
[----:B------:R-:W-:Y:S02]  /*35b0*/  MOV R164, 0x35d0 ;  /* 0x000035d000a47802 */ /* 0x000fe40000000f00 */
[----:B------:R-:W-:Y:S05]  /*35c0*/  CALL.REL.NOINC `($__internal_104_$__cuda_sm70_shflsync_down_p) ;  /* 0x0000008000007944 */ /* 0x000fea0003c00000 */
[----:B0-----:R-:W-:Y:S01]  /*35d0*/  HFMA2.MMA R174, -RZ, RZ, 0, 5.9604644775390625e-08 ;  /* 0x00000001ffae7435 */ /* 0x001fe200000001ff */
[----:B-1----:R-:W-:-:S02]  /*35e0*/  MOV R171, R209 ;  /* 0x000000d100ab7202 */ /* 0x002fc40000000f00 */
[----:B------:R-:W-:Y:S02]  /*35f0*/  MOV R169, R172 ;  /* 0x000000ac00a97202 */ /* 0x000fe40000000f00 */
[----:B------:R-:W-:Y:S02]  /*3600*/  MOV R209, 0x1f ;  /* 0x0000001f00d17802 */ /* 0x000fe40000000f00 */
[----:B------:R-:W-:Y:S02]  /*3610*/  MOV R178, 0xffffffff ;  /* 0xffffffff00b27802 */ /* 0x000fe40000000f00 */
[----:B------:R-:W-:Y:S02]  /*3620*/  MOV R164, 0x3640 ;  /* 0x0000364000a47802 */ /* 0x000fe40000000f00 */
[----:B------:R-:W-:Y:S05]  /*3630*/  CALL.REL.NOINC `($__internal_104_$__cuda_sm70_shflsync_down_p) ;  /* 0x0000001000007944 */ /* 0x000fea0003c00000 */
[----:B01----:R-:W-:Y:S05]  /*3640*/  BRA `(.L_x_4984) ;  /* 0xffffe1d000007947 */ /* 0x003fea000383ffff */
        .weak           $__internal_104_$__cuda_sm70_shflsync_down_p
        .type           $__internal_104_$__cuda_sm70_shflsync_down_p,@function
        .size           $__internal_104_$__cuda_sm70_shflsync_down_p,(.L_x_9358 - $__internal_104_$__cuda_sm70_shflsync_down_p)
$__internal_104_$__cuda_sm70_shflsync_down_p:
[----:B------:R-:W-:Y:S01]  /*3650*/  HFMA2.MMA R165, -RZ, RZ, 0, 0 ;  /* 0x00000000ffa57435 */ /* 0x000fe200000001ff */
[----:B------:R-:W-:Y:S04]  /*3660*/  WARPSYNC R178 ;  /* 0x000000b200007348 */ /* 0x000fe80003800000 */
[----:B------:R0:W1:Y:S01]  /*3670*/  SHFL.DOWN PT, R209, R169, R174, R209 ;  /* 0x080000aea9d17389 */ /* 0x00006200000e00d1 */
[----:B------:R-:W-:Y:S05]  /*3680*/  RET.REL.NODEC R164 `(_ZN10layer_norm13ln_bwd_kernelINS_13Kernel_traitsIf6__halfS2_S2_fjLj6144ELj1ELj1ELj8ELj16ENS_18Kernel_traits_baseILj6144EfS2_S2_S2_fjLj256EEEEELb0ELb1ELb0ELb0EEEvNS_9BwdParamsE) ;  /* 0xffffc970a4007950 */ /* 0x000fea0003c3ffff */
.L_x_4985:
        /* <DEDUP_REMOVED lines=15> */
.L_x_9358:


//--------------------- .text._ZN10layer_norm13ln_bwd_kernelINS_13Kernel_traitsIf6__halfS2_S2_fjLj6144ELj1ELj1ELj8ELj16ENS_18Kernel_traits_baseILj6144EfS2_S2_S2_fjLj256EEEEELb0ELb1ELb0ELb1EEEvNS_9BwdParamsE --------------------------
	.section	.text._ZN10layer_norm13ln_bwd_kernelINS_13Kernel_traitsIf6__halfS2_S2_fjLj6144ELj1ELj1ELj8ELj16ENS_18Kernel_traits_baseILj6144EfS2_S2_S2_fjLj256EEEEELb0ELb1ELb0ELb1EEEvNS_9BwdParamsE,"ax",@progbits
	.sectioninfo	@"SHI_REGISTERS=222"
	.align	128
        .global         _ZN10layer_norm13ln_bwd_kernelINS_13Kernel_traitsIf6__halfS2_S2_fjLj6144ELj1ELj1ELj8ELj16ENS_18Kernel_traits_baseILj6144EfS2_S2_S2_fjLj256EEEEELb0ELb1ELb0ELb1EEEvNS_9BwdParamsE
        .type           _ZN10layer_norm13ln_bwd_kernelINS_13Kernel_traitsIf6__halfS2_S2_fjLj6144ELj1ELj1ELj8ELj16ENS_18Kernel_traits_baseILj6144EfS2_S2_S2_fjLj256EEEEELb0ELb1ELb0ELb1EEEvNS_9BwdParamsE,@function
        .size           _ZN10layer_norm13ln_bwd_kernelINS_13Kernel_traitsIf6__halfS2_S2_fjLj6144ELj1ELj1ELj8ELj16ENS_18Kernel_traits_baseILj6144EfS2_S2_S2_fjLj256EEEEELb0ELb1ELb0ELb1EEEvNS_9BwdParamsE,(.L_x_9359 - _ZN10layer_norm13ln_bwd_kernelINS_13Kernel_traitsIf6__halfS2_S2_fjLj6144ELj1ELj1ELj8ELj16ENS_18Kernel_traits_baseILj6144EfS2_S2_S2_fjLj256EEEEELb0ELb1ELb0ELb1EEEvNS_9BwdParamsE)
        .other          _ZN10layer_norm13ln_bwd_kernelINS_13Kernel_traitsIf6__halfS2_S2_fjLj6144ELj1ELj1ELj8ELj16ENS_18Kernel_traits_baseILj6144EfS2_S2_S2_fjLj256EEEEELb0ELb1ELb0ELb1EEEvNS_9BwdParamsE,@"STO_CUDA_ENTRY STV_DEFAULT"
_ZN10layer_norm13ln_bwd_kernelINS_13Kernel_traitsIf6__halfS2_S2_fjLj6144ELj1ELj1ELj8ELj16ENS_18Kernel_traits_baseILj6144EfS2_S2_S2_fjLj256EEEEELb0ELb1ELb0ELb1EEEvNS_9BwdParamsE:
.text._ZN10layer_norm13ln_bwd_kernelINS_13Kernel_traitsIf6__halfS2_S2_fjLj6144ELj1ELj1ELj8ELj16ENS_18Kernel_traits_baseILj6144EfS2_S2_S2_fjLj256EEEEELb0ELb1ELb0ELb1EEEvNS_9BwdParamsE:
        /* <DEDUP_REMOVED lines=44> */
.L_x_4986:
        /* <DEDUP_REMOVED lines=56> */
[----:B0-----:R-:W-:-:S02]  /*0640*/  CS2R R150, SRZ ;  /* 0x0000000000967805 */ /* 0x001fc4000001ff00 */
.L_x_4991:
        /* <DEDUP_REMOVED lines=10> */
[C---:B------:R-:W-:Y:S01]  /*06f0*/  IADD3 R168, R169.reuse, 0x100, RZ ;  /* 0x00000100a9a87810 */ /* 0x040fe20007ffe0ff */
[-C--:B------:R-:W-:Y:S01]  /*0700*/  IMAD.WIDE.U32 R68, R169, R172.reuse, c[0x0][0x188] ;  /* 0x00006200a9447625 */ /* 0x080fe200078e00ac */
[----:B------:R-:W-:Y:S02]  /*0710*/  @P0 LEA.HI.X R3, R165, c[0x0][0x1c4], R70, 0x1, P1 ;  /* 0x00007100a5030a11 */ /* 0x000fe400008f0c46 */
[----:B------:R-:W-:Y:S02]  /*0720*/  MOV R174, 0x4 ;  /* 0x0000000400ae7802 */ /* 0x000fe40000000f00 */
[----:B------:R-:W-:Y:S01]  /*0730*/  IADD3 R163, R169, 0x200, RZ ;  /* 0x00000200a9a37810 */ /* 0x000fe20007ffe0ff */
        /* <DEDUP_REMOVED lines=19> */
[----:B------:R-:W-:Y:S02]  /*0870*/  MOV R167, 0x3f800000 ;  /* 0x3f80000000a77802 */ /* 0x000fe40000000f00 */
[----:B------:R-:W-:-:S09]  /*0880*/  LOP3.LUT P2, RZ, R178, 0xff, RZ, 0xc0, !PT ;  /* 0x000000ffb2ff7812 */ /* 0x000fd2000784c0ff */
[----:B0-----:R-:W-:-:S04]  /*0890*/  @P1 IMAD.WIDE.U32 R2, R169, R172, c[0x0][0x218] ;  /* 0x00008600a9021625 */ /* 0x001fc800078e00ac */
[-C--:B------:R-:W-:Y:S01]  /*08a0*/  @P1 IMAD.WIDE.U32 R170, R168, R172.reuse, c[0x0][0x218] ;  /* 0x00008600a8aa1625 */ /* 0x080fe200078e00ac */
[----:B-----5:R0:W5:Y:S03]  /*08b0*/  @P1 LDG.E.128 R52, [R2.64] ;  /* 0x0000000402341981 */ /* 0x020166000c1e1d00 */
[----:B------:R-:W-:Y:S01]  /*08c0*/  @P1 IMAD.WIDE.U32 R172, R163, R172, c[0x0][0x218] ;  /* 0x00008600a3ac1625 */ /* 0x000fe200078e00ac */
[----:B------:R0:W5:Y:S04]  /*08d0*/  @P1 LDG.E.128 R56, [R170.64] ;  /* 0x00000004aa381981 */ /* 0x000168000c1e1d00 */
[----:B------:R0:W5:Y:S01]  /*08e0*/  @P1 LDG.E.128 R60, [R172.64] ;  /* 0x00000004ac3c1981 */ /* 0x000162000c1e1d00 */
[----:B------:R-:W-:Y:S01]  /*08f0*/  LOP3.LUT P3, RZ, R147, 0x1f, RZ, 0xc0, !PT ;  /* 0x0000001f93ff7812 */ /* 0x000fe2000786c0ff */
[----:B--2---:R-:W-:Y:S01]  /*0900*/  @P0 HADD2.F32 R167, -RZ, R179.H0_H0 ;  /* 0x200000b3ffa70230 */ /* 0x004fe20000004100 */
[----:B------:R-:W-:Y:S01]  /*0910*/  ISETP.NE.AND P0, PT, RZ, UR6, PT ;  /* 0x00000006ff007c0c */ /* 0x000fe2000bf05270 */
[----:B---3--:R-:W-:-:S02]  /*0920*/  HADD2.F32 R174, -RZ, R68.H0_H0 ;  /* 0x20000044ffae7230 */ /* 0x008fc40000004100 */
[----:B-1----:R-:W-:Y:S02]  /*0930*/  HADD2.F32 R177, -RZ, R70.H0_H0 ;  /* 0x20000046ffb17230 */ /* 0x002fe40000004100 */
[----:B------:R-:W-:Y:S02]  /*0940*/  HADD2.F32 R68, -RZ, R68.H1_H1 ;  /* 0x30000044ff447230 */ /* 0x000fe40000004100 */
[----:B0-----:R-:W-:Y:S01]  /*0950*/  HADD2.F32 R2, -RZ, R70.H1_H1 ;  /* 0x30000046ff027230 */ /* 0x001fe20000004100 */
[----:B----4-:R-:W-:Y:S01]  /*0960*/  FSEL R219, R180, RZ, !P0 ;  /* 0x000000ffb4db7208 */ /* 0x010fe20004000000 */
[--C-:B------:R-:W-:Y:S02]  /*0970*/  HADD2.F32 R173, -RZ, R78.reuse.H0_H0 ;  /* 0x2000004effad7230 */ /* 0x100fe40000004100 */
[----:B------:R-:W-:Y:S02]  /*0980*/  HADD2.F32 R178, -RZ, R78.H1_H1 ;  /* 0x3000004effb27230 */ /* 0x000fe40000004100 */
[----:B------:R-:W-:-:S02]  /*0990*/  HADD2.F32 R205, -RZ, R81.H0_H0 ;  /* 0x20000051ffcd7230 */ /* 0x000fc40000004100 */
[----:B------:R-:W-:Y:S02]  /*09a0*/  HADD2.F32 R78, -RZ, R81.H1_H1 ;  /* 0x30000051ff4e7230 */ /* 0x000fe40000004100 */
[----:B------:R-:W-:Y:S02]  /*09b0*/  HADD2.F32 R179, -RZ, R79.H0_H0 ;  /* 0x2000004fffb37230 */ /* 0x000fe40000004100 */
[----:B------:R-:W-:Y:S02]  /*09c0*/  HADD2.F32 R81, -RZ, R84.H0_H0 ;  /* 0x20000054ff517230 */ /* 0x000fe40000004100 */
[----:B------:R-:W-:Y:S01]  /*09d0*/  HADD2.F32 R186, -RZ, R87.H0_H0 ;  /* 0x20000057ffba7230 */ /* 0x000fe20000004100 */
[----:B------:R-:W-:Y:S01]  /*09e0*/  FADD.FTZ R187, -R219, R177 ;  /* 0x000000b1dbbb7221 */ /* 0x000fe20000010100 */
[--C-:B------:R-:W-:Y:S02]  /*09f0*/  HADD2.F32 R172, -RZ, R75.reuse.H0_H0 ;  /* 0x2000004bffac7230 */ /* 0x100fe40000004100 */
[----:B------:R-:W-:-:S02]  /*0a00*/  HADD2.F32 R192, -RZ, R75.H1_H1 ;  /* 0x3000004bffc07230 */ /* 0x000fc40000004100 */
[----:B------:R-:W-:Y:S02]  /*0a10*/  HADD2.F32 R79, -RZ, R79.H1_H1 ;  /* 0x3000004fff4f7230 */ /* 0x000fe40000004100 */
[----:B------:R-:W-:Y:S02]  /*0a20*/  HADD2.F32 R84, -RZ, R84.H1_H1 ;  /* 0x30000054ff547230 */ /* 0x000fe40000004100 */
[----:B------:R-:W-:Y:S01]  /*0a30*/  HADD2.F32 R188, -RZ, R87.H1_H1 ;  /* 0x30000057ffbc7230 */ /* 0x000fe20000004100 */
[C---:B------:R-:W-:Y:S01]  /*0a40*/  FADD.FTZ R191, -R219.reuse, R2 ;  /* 0x00000002dbbf7221 */ /* 0x040fe20000010100 */
[----:B------:R-:W-:Y:S02]  /*0a50*/  HADD2.F32 R176, -RZ, R69.H0_H0 ;  /* 0x20000045ffb07230 */ /* 0x000fe40000004100 */
[--C-:B------:R-:W-:Y:S02]  /*0a60*/  HADD2.F32 R75, -RZ, R83.reuse.H0_H0 ;  /* 0x20000053ff4b7230 */ /* 0x100fe40000004100 */
[----:B------:R-:W-:Y:S01]  /*0a70*/  HADD2.F32 R70, -RZ, R83.H1_H1 ;  /* 0x30000053ff467230 */ /* 0x000fe20000004100 */
[----:B------:R-:W-:Y:S01]  /*0a80*/  FADD.FTZ R83, -R219, R68 ;  /* 0x00000044db537221 */ /* 0x000fe20000010100 */
[----:B------:R-:W-:-:S02]  /*0a90*/  HADD2.F32 R180, -RZ, R85.H0_H0 ;  /* 0x20000055ffb47230 */ /* 0x000fc40000004100 */
[--C-:B------:R-:W-:Y:S02]  /*0aa0*/  HADD2.F32 R175, -RZ, R72.reuse.H0_H0 ;  /* 0x20000048ffaf7230 */ /* 0x100fe40000004100 */
[--C-:B------:R-:W-:Y:S02]  /*0ab0*/  HADD2.F32 R183, -RZ, R73.reuse.H0_H0 ;  /* 0x20000049ffb77230 */ /* 0x100fe40000004100 */
[----:B------:R-:W-:Y:S02]  /*0ac0*/  HADD2.F32 R170, -RZ, R73.H1_H1 ;  /* 0x30000049ffaa7230 */ /* 0x000fe40000004100 */
[----:B------:R-:W-:Y:S01]  /*0ad0*/  HADD2.F32 R182, -RZ, R85.H1_H1 ;  /* 0x30000055ffb67230 */ /* 0x000fe20000004100 */
[C---:B------:R-:W-:Y:S01]  /*0ae0*/  FADD.FTZ R85, -R219.reuse, R174 ;  /* 0x000000aedb557221 */ /* 0x040fe20000010100 */
[----:B------:R-:W-:Y:S01]  /*0af0*/  HADD2.F32 R181, -RZ, R72.H1_H1 ;  /* 0x30000048ffb57230 */ /* 0x000fe20000004100 */
        /* <DEDUP_REMOVED lines=10> */
[----:B------:R-:W-:-:S02]  /*0ba0*/  FADD.FTZ R179, -R219, R188 ;  /* 0x000000bcdbb37221 */ /* 0x000fc40000010100 */
[C---:B------:R-:W-:Y:S02]  /*0bb0*/  FMUL.FTZ R186, R166.reuse, R187 ;  /* 0x000000bba6ba7220 */ /* 0x040fe40000410000 */
[C---:B------:R-:W-:Y:S02]  /*0bc0*/  FADD.FTZ R87, -R219.reuse, R176 ;  /* 0x000000b0db577221 */ /* 0x040fe40000010100 */
[----:B------:R-:W-:Y:S02]  /*0bd0*/  FADD.FTZ R79, -R219, R180 ;  /* 0x000000b4db4f7221 */ /* 0x000fe40000010100 */
[C---:B------:R-:W-:Y:S02]  /*0be0*/  FMUL.FTZ R84, R166.reuse, R83 ;  /* 0x00000053a6547220 */ /* 0x040fe40000410000 */
[C---:B------:R-:W-:Y:S02]  /*0bf0*/  FMUL.FTZ R188, R166.reuse, R191 ;  /* 0x000000bfa6bc7220 */ /* 0x040fe40000410000 */
[----:B------:R-:W-:-:S02]  /*0c00*/  FMUL.FTZ R85, R166, R85 ;  /* 0x00000055a6557220 */ /* 0x000fc40000410000 */
[----:B------:R-:W-:Y:S01]  /*0c10*/  FMUL.FTZ R180, R48, R175 ;  /* 0x000000af30b47220 */ /* 0x000fe20000410000 */
[----:B------:R-:W-:Y:S01]  /*0c20*/  HADD2.F32 R69, -RZ, R69.H1_H1 ;  /* 0x30000045ff457230 */ /* 0x000fe20000004100 */
[C---:B------:R-:W-:Y:S02]  /*0c30*/  FADD.FTZ R203, -R219.reuse, R73 ;  /* 0x00000049dbcb7221 */ /* 0x040fe40000010100 */
[----:B------:R-:W-:Y:S02]  /*0c40*/  FADD.FTZ R73, -R219, R182 ;  /* 0x000000b6db497221 */ /* 0x000fe40000010100 */
[----:B------:R-:W-:Y:S02]  /*0c50*/  FADD.FTZ R154, R189, R154 ;  /* 0x0000009abd9a7221 */ /* 0x000fe40000010000 */
[-C--:B------:R-:W-:Y:S02]  /*0c60*/  FFMA.FTZ R155, R186, R189.reuse, R155 ;  /* 0x000000bdba9b7223 */ /* 0x080fe4000001009b */
[----:B------:R-:W-:-:S02]  /*0c70*/  FMUL.FTZ R187, R44, R189 ;  /* 0x000000bd2cbb7220 */ /* 0x000fc40000410000 */
[----:B------:R-:W-:Y:S02]  /*0c80*/  FADD.FTZ R201, -R219, R76 ;  /* 0x0000004cdbc97221 */ /* 0x000fe40000010100 */
[----:B------:R-:W-:Y:S02]  /*0c90*/  FADD.FTZ R160, R181, R160 ;  /* 0x000000a0b5a07221 */ /* 0x000fe40000010000 */
[----:B------:R-:W-:Y:S02]  /*0ca0*/  FMUL.FTZ R182, R166, R87 ;  /* 0x00000057a6b67220 */ /* 0x000fe40000410000 */
[----:B------:R-:W-:Y:S02]  /*0cb0*/  FFMA.FTZ R161, R84, R181, R161 ;  /* 0x000000b554a17223 */ /* 0x000fe400000100a1 */
[----:B------:R-:W-:Y:S02]  /*0cc0*/  FADD.FTZ R152, R74, R152 ;  /* 0x000000984a987221 */ /* 0x000fe40000010000 */
[----:B------:R-:W-:-:S02]  /*0cd0*/  FFMA.FTZ R153, R188, R74, R153 ;  /* 0x0000004abc997223 */ /* 0x000fc40000010099 */
[----:B------:R-:W-:Y:S01]  /*0ce0*/  FMUL.FTZ R189, R45, R74 ;  /* 0x0000004a2dbd7220 */ /* 0x000fe20000410000 */
[----:B------:R-:W-:Y:S01]  /*0cf0*/  HADD2.F32 R184, -RZ, R86.H0_H0 ;  /* 0x20000056ffb87230 */ /* 0x000fe20000004100 */
[----:B------:R-:W-:Y:S02]  /*0d00*/  FMUL.FTZ R181, R49, R181 ;  /* 0x000000b531b57220 */ /* 0x000fe40000410000 */
[----:B------:R-:W-:Y:S02]  /*0d10*/  FADD.FTZ R74, RZ, R180 ;  /* 0x000000b4ff4a7221 */ /* 0x000fe40000010000 */
[----:B------:R-:W-:Y:S02]  /*0d20*/  FFMA.FTZ R76, R85, R180, RZ ;  /* 0x000000b4554c7223 */ /* 0x000fe400000100ff */
[----:B------:R-:W-:Y:S02]  /*0d30*/  FADD.FTZ R185, -R219, R69 ;  /* 0x00000045dbb97221 */ /* 0x000fe40000010100 */
[----:B------:R-:W-:-:S02]  /*0d40*/  FADD.FTZ R158, R183, R158 ;  /* 0x0000009eb79e7221 */ /* 0x000fc40000010000 */
[-C--:B------:R-:W-:Y:S02]  /*0d50*/  FFMA.FTZ R159, R182, R183.reuse, R159 ;  /* 0x000000b7b69f7223 */ /* 0x080fe4000001009f */
[----:B------:R-:W-:Y:S02]  /*0d60*/  FMUL.FTZ R183, R50, R183 ;  /* 0x000000b732b77220 */ /* 0x000fe40000410000 */
[----:B------:R-:W-:Y:S02]  /*0d70*/  FADD.FTZ R74, R74, R181 ;  /* 0x000000b54a4a7221 */ /* 0x000fe40000010000 */
[----:B------:R-:W-:Y:S02]  /*0d80*/  FFMA.FTZ R76, R84, R181, R76 ;  /* 0x000000b5544c7223 */ /* 0x000fe4000001004c */
[C---:B------:R-:W-:Y:S02]  /*0d90*/  FADD.FTZ R209, -R219.reuse, R173 ;  /* 0x000000addbd17221 */ /* 0x040fe40000010100 */
[----:B------:R-:W-:-:S02]  /*0da0*/  FADD.FTZ R173, -R219, R184 ;  /* 0x000000b8dbad7221 */ /* 0x000fc40000010100 */
[----:B------:R-:W-:Y:S01]  /*0db0*/  FMUL.FTZ R184, R166, R185 ;  /* 0x000000b9a6b87220 */ /* 0x000fe20000410000 */
[----:B------:R-:W-:Y:S01]  /*0dc0*/  HADD2.F32 R3, -RZ, R71.H0_H0 ;  /* 0x20000047ff037230 */ /* 0x000fe20000004100 */
[----:B------:R-:W-:Y:S01]  /*0dd0*/  FMUL.FTZ R185, R51, R170 ;  /* 0x000000aa33b97220 */ /* 0x000fe20000410000 */
[----:B------:R-:W-:Y:S01]  /*0de0*/  HADD2.F32 R77, -RZ, R77.H1_H1 ;  /* 0x3000004dff4d7230 */ /* 0x000fe20000004100 */
[----:B------:R-:W-:Y:S02]  /*0df0*/  FADD.FTZ R74, R74, R183 ;  /* 0x000000b74a4a7221 */ /* 0x000fe40000010000 */
[----:B------:R-:W-:Y:S01]  /*0e00*/  FFMA.FTZ R76, R182, R183, R76 ;  /* 0x000000b7b64c7223 */ /* 0x000fe2000001004c */
[----:B------:R-:W-:Y:S01]  /*0e10*/  HADD2.F32 R71, -RZ, R71.H1_H1 ;  /* 0x30000047ff477230 */ /* 0x000fe20000004100 */
[----:B------:R-:W-:Y:S02]  /*0e20*/  FADD.FTZ R74, R74, R185 ;  /* 0x000000b94a4a7221 */ /* 0x000fe40000010000 */
[----:B------:R-:W-:-:S02]  /*0e30*/  FFMA.FTZ R76, R184, R185, R76 ;  /* 0x000000b9b84c7223 */ /* 0x000fc4000001004c */
[C---:B------:R-:W-:Y:S02]  /*0e40*/  FADD.FTZ R207, -R219.reuse, R77 ;  /* 0x0000004ddbcf7221 */ /* 0x040fe40000010100 */
[C---:B------:R-:W-:Y:S02]  /*0e50*/  FADD.FTZ R193, -R219.reuse, R3 ;  /* 0x00000003dbc17221 */ /* 0x040fe40000010100 */
[----:B------:R-:W-:Y:S02]  /*0e60*/  FADD.FTZ R195, -R219, R71 ;  /* 0x00000047dbc37221 */ /* 0x000fe40000010100 */
[----:B------:R-:W-:Y:S02]  /*0e70*/  FADD.FTZ R74, R74, R187 ;  /* 0x000000bb4a4a7221 */ /* 0x000fe40000010000 */
[----:B------:R-:W-:Y:S02]  /*0e80*/  FFMA.FTZ R76, R186, R187, R76 ;  /* 0x000000bbba4c7223 */ /* 0x000fe4000001004c */
[----:B------:R-:W-:-:S02]  /*0e90*/  FMUL.FTZ R198, R166, R207 ;  /* 0x000000cfa6c67220 */ /* 0x000fc40000410000 */
[C---:B------:R-:W-:Y:S02]  /*0ea0*/  FMUL.FTZ R190, R166.reuse, R193 ;  /* 0x000000c1a6be7220 */ /* 0x040fe40000410000 */
[C---:B------:R-:W-:Y:S02]  /*0eb0*/  FMUL.FTZ R191, R166.reuse, R195 ;  /* 0x000000c3a6bf7220 */ /* 0x040fe40000410000 */
[----:B------:R-:W-:Y:S02]  /*0ec0*/  FMUL.FTZ R207, R166, R213 ;  /* 0x000000d5a6cf7220 */ /* 0x000fe40000410000 */
[----:B------:R-:W-:Y:S02]  /*0ed0*/  FADD.FTZ R197, -R219, R72 ;  /* 0x00000048dbc57221 */ /* 0x000fe40000010100 */
[----:B------:R-:W-:Y:S02]  /*0ee0*/  FMUL.FTZ R193, R46, R172 ;  /* 0x000000ac2ec17220 */ /* 0x000fe40000410000 */
[----:B------:R-:W-:-:S02]  /*0ef0*/  FADD.FTZ R74, R74, R189 ;  /* 0x000000bd4a4a7221 */ /* 0x000fc40000010000 */
[----:B------:R-:W-:Y:S01]  /*0f00*/  FFMA.FTZ R76, R188, R189, R76 ;  /* 0x000000bdbc4c7223 */ /* 0x000fe2000001004c */
[----:B------:R-:W-:Y:S01]  /*0f10*/  HADD2.F32 R199, -RZ, R80.H0_H0 ;  /* 0x20000050ffc77230 */ /* 0x000fe20000004100 */
[----:B------:R-:W-:Y:S02]  /*0f20*/  FADD.FTZ R148, R192, R148 ;  /* 0x00000094c0947221 */ /* 0x000fe40000010000 */
[----:B------:R-:W-:Y:S02]  /*0f30*/  FFMA.FTZ R150, R191, R192, R150 ;  /* 0x000000c0bf967223 */ /* 0x000fe40000010096 */
[----:B------:R-:W-:Y:S02]  /*0f40*/  FADD.FTZ R114, R75, R114 ;  /* 0x000000724b727221 */ /* 0x000fe40000010000 */
[-C--:B------:R-:W-:Y:S02]  /*0f50*/  FFMA.FTZ R98, R207, R75.reuse, R98 ;  /* 0x0000004bcf627223 */ /* 0x080fe40000010062 */
[----:B------:R-:W-:-:S02]  /*0f60*/  FMUL.FTZ R206, R38, R75 ;  /* 0x0000004b26ce7220 */ /* 0x000fc40000410000 */
[C---:B------:R-:W-:Y:S02]  /*0f70*/  FMUL.FTZ R208, R166.reuse, R215 ;  /* 0x000000d7a6d07220 */ /* 0x040fe40000410000 */
[----:B------:R-:W-:Y:S02]  /*0f80*/  FMUL.FTZ R192, R47, R192 ;  /* 0x000000c02fc07220 */ /* 0x000fe40000410000 */
[----:B------:R-:W-:Y:S02]  /*0f90*/  FMUL.FTZ R195, R166, R197 ;  /* 0x000000c5a6c37220 */ /* 0x000fe40000410000 */
[----:B------:R-:W-:Y:S02]  /*0fa0*/  FADD.FTZ R75, R74, R193 ;  /* 0x000000c14a4b7221 */ /* 0x000fe40000010000 */
[----:B------:R-:W-:Y:S02]  /*0fb0*/  FFMA.FTZ R76, R190, R193, R76 ;  /* 0x000000c1be4c7223 */ /* 0x000fe4000001004c */
[C---:B------:R-:W-:Y:S01]  /*0fc0*/  FMUL.FTZ R197, R166.reuse, R201 ;  /* 0x000000c9a6c57220 */ /* 0x040fe20000410000 */
[----:B------:R-:W-:Y:S01]  /*0fd0*/  HADD2.F32 R80, -RZ, R80.H1_H1 ;  /* 0x30000050ff507230 */ /* 0x000fe20000004100 */
[----:B------:R-:W-:-:S02]  /*0fe0*/  FMUL.FTZ R201, R166, R209 ;  /* 0x000000d1a6c97220 */ /* 0x000fc40000410000 */
[----:B------:R-:W-:Y:S02]  /*0ff0*/  FADD.FTZ R113, R70, R113 ;  /* 0x0000007146717221 */ /* 0x000fe40000010000 */
[-C--:B------:R-:W-:Y:S02]  /*1000*/  FFMA.FTZ R97, R208, R70.reuse, R97 ;  /* 0x00000046d0617223 */ /* 0x080fe40000010061 */
[----:B------:R-:W-:Y:S02]  /*1010*/  FMUL.FTZ R209, R39, R70 ;  /* 0x0000004627d17220 */ /* 0x000fe40000410000 */
[----:B------:R-:W-:Y:S02]  /*1020*/  FMUL.FTZ R194, R40, R199 ;  /* 0x000000c728c27220 */ /* 0x000fe40000410000 */
        /* <DEDUP_REMOVED lines=16> */
[----:B------:R-:W-:-:S02]  /*1130*/  FADD.FTZ R211, -R219, R178 ;  /* 0x000000b2dbd37221 */ /* 0x000fc40000010100 */
[----:B------:R-:W-:Y:S02]  /*1140*/  FMUL.FTZ R202, R36, R171 ;  /* 0x000000ab24ca7220 */ /* 0x000fe40000410000 */
[----:B------:R-:W-:Y:S02]  /*1150*/  FADD.FTZ R75, R74, R203 ;  /* 0x000000cb4a4b7221 */ /* 0x000fe40000010000 */
[----:B------:R-:W-:Y:S02]  /*1160*/  FFMA.FTZ R70, R198, R203, R70 ;  /* 0x000000cbc6467223 */ /* 0x000fe40000010046 */
[----:B------:R-:W-:Y:S02]  /*1170*/  FADD.FTZ R110, R205, R110 ;  /* 0x0000006ecd6e7221 */ /* 0x000fe40000010000 */
[----:B------:R-:W-:Y:S01]  /*1180*/  FFMA.FTZ R94, R199, R205, R94 ;  /* 0x000000cdc75e7223 */ /* 0x000fe2000001005e */
[----:B------:R-:W-:Y:S01]  /*1190*/  HADD2.F32 R86, -RZ, R86.H1_H1 ;  /* 0x30000056ff567230 */ /* 0x000fe20000004100 */
[----:B------:R-:W-:-:S02]  /*11a0*/  FMUL.FTZ R204, R166, R211 ;  /* 0x000000d3a6cc7220 */ /* 0x000fc40000410000 */
[----:B------:R-:W-:Y:S02]  /*11b0*/  FMUL.FTZ R205, R37, R82 ;  /* 0x0000005225cd7220 */ /* 0x000fe40000410000 */
[----:B------:R-:W-:Y:S02]  /*11c0*/  FADD.FTZ R74, R75, R202 ;  /* 0x000000ca4b4a7221 */ /* 0x000fe40000010000 */
[----:B------:R-:W-:Y:S02]  /*11d0*/  FFMA.FTZ R70, R201, R202, R70 ;  /* 0x000000cac9467223 */ /* 0x000fe40000010046 */
[----:B------:R-:W-:Y:S02]  /*11e0*/  FADD.FTZ R75, R74, R205 ;  /* 0x000000cd4a4b7221 */ /* 0x000fe40000010000 */
[----:B------:R-:W-:Y:S01]  /*11f0*/  FFMA.FTZ R70, R204, R205, R70 ;  /* 0x000000cdcc467223 */ /* 0x000fe20000010046 */
[----:B------:R-:W-:Y:S01]  /*1200*/  HADD2.F32 R72, -RZ, R89.H1_H1 ;  /* 0x30000059ff487230 */ /* 0x000fe20000004100 */
[----:B------:R-:W-:Y:S01]  /*1210*/  FADD.FTZ R3, -R219, R86 ;  /* 0x00000056db037221 */ /* 0x000fe20000010100 */
[----:B------:R-:W-:Y:S01]  /*1220*/  HADD2.F32 R219, -RZ, R88.H0_H0 ;  /* 0x20000058ffdb7230 */ /* 0x000fe20000004100 */
[----:B------:R-:W-:-:S02]  /*1230*/  FADD.FTZ R156, R170, R156 ;  /* 0x0000009caa9c7221 */ /* 0x000fc40000010000 */
[----:B------:R-:W-:Y:S02]  /*1240*/  FFMA.FTZ R157, R184, R170, R157 ;  /* 0x000000aab89d7223 */ /* 0x000fe4000001009d */
[----:B------:R-:W-:Y:S02]  /*1250*/  FMUL.FTZ R170, R166, R73 ;  /* 0x00000049a6aa7220 */ /* 0x000fe40000410000 */
[----:B------:R-:W-:Y:S02]  /*1260*/  FADD.FTZ R74, R75, R206 ;  /* 0x000000ce4b4a7221 */ /* 0x000fe40000010000 */
[----:B------:R-:W-:Y:S01]  /*1270*/  FFMA.FTZ R70, R207, R206, R70 ;  /* 0x000000cecf467223 */ /* 0x000fe20000010046 */
[----:B------:R-:W-:Y:S01]  /*1280*/  HADD2.F32 R174, -RZ, R88.H1_H1 ;  /* 0x30000058ffae7230 */ /* 0x000fe20000004100 */
[----:B------:R-:W-:Y:S02]  /*1290*/  FADD.FTZ R112, R171, R112 ;  /* 0x00000070ab707221 */ /* 0x000fe40000010000 */
        /* <DEDUP_REMOVED lines=8> */
[--C-:B------:R-:W-:Y:S01]  /*1320*/  HADD2.F32 R71, -RZ, R90.reuse.H0_H0 ;  /* 0x2000005aff477230 */ /* 0x100fe20000004100 */
[C---:B------:R-:W-:Y:S01]  /*1330*/  FMUL.FTZ R173, R166.reuse, R173 ;  /* 0x000000ada6ad7220 */ /* 0x040fe20000410000 */
[----:B------:R-:W-:Y:S01]  /*1340*/  HADD2.F32 R77, -RZ, R89.H0_H0 ;  /* 0x20000059ff4d7230 */ /* 0x000fe20000004100 */
        /* <DEDUP_REMOVED lines=56> */
.L_x_4992:
        /* <DEDUP_REMOVED lines=18> */
.L_x_4993:
        /* <DEDUP_REMOVED lines=16> */
[----:B0-----:R-:W0:Y:S04]  /*18f0*/  LDS.128 R68, [R211+0x6000] ;  /* 0x00600000d3447984 */ /* 0x001e280000000c00 */
[----:B------:R-:W1:Y:S04]  /*1900*/  LDS.128 R72, [R211+0x6010] ;  /* 0x00601000d3487984 */ /* 0x000e680000000c00 */
[----:B------:R-:W2:Y:S04]  /*1910*/  LDS.128 R76, [R211+0x6020] ;  /* 0x00602000d34c7984 */ /* 0x000ea80000000c00 */
[----:B------:R-:W3:Y:S01]  /*1920*/  LDS.128 R80, [R211+0x6030] ;  /* 0x00603000d3507984 */ /* 0x000ee20000000c00 */
[----:B0-----:R-:W-:-:S02]  /*1930*/  FADD.FTZ R213, RZ, R68 ;  /* 0x00000044ffd57221 */ /* 0x001fc40000010000 */
[----:B------:R-:W-:Y:S01]  /*1940*/  FADD.FTZ R68, RZ, R69 ;  /* 0x00000045ff447221 */ /* 0x000fe20000010000 */
[----:B-----5:R-:W-:Y:S01]  /*1950*/  @P1 HADD2.F32 R69, -RZ, R55.H0_H0 ;  /* 0x20000037ff451230 */ /* 0x020fe20000004100 */
[----:B------:R-:W-:Y:S02]  /*1960*/  FADD.FTZ R213, R70, R213 ;  /* 0x000000d546d57221 */ /* 0x000fe40000010000 */
[----:B------:R-:W-:Y:S01]  /*1970*/  FADD.FTZ R68, R71, R68 ;  /* 0x0000004447447221 */ /* 0x000fe20000010000 */
[----:B------:R-:W-:Y:S01]  /*1980*/  @P1 HADD2.F32 R71, -RZ, R52.H1_H1 ;  /* 0x30000034ff471230 */ /* 0x000fe20000004100 */
[----:B-1----:R-:W-:Y:S02]  /*1990*/  FADD.FTZ R213, R213, R72 ;  /* 0x00000048d5d57221 */ /* 0x002fe40000010000 */
[----:B------:R-:W-:Y:S01]  /*19a0*/  FADD.FTZ R68, R68, R73 ;  /* 0x0000004944447221 */ /* 0x000fe20000010000 */
[----:B------:R-:W-:Y:S01]  /*19b0*/  @P1 HADD2.F32 R73, -RZ, R53.H0_H0 ;  /* 0x20000035ff491230 */ /* 0x000fe20000004100 */
[----:B------:R-:W-:-:S02]  /*19c0*/  FADD.FTZ R213, R74, R213 ;  /* 0x000000d54ad57221 */ /* 0x000fc40000010000 */
[----:B------:R-:W-:Y:S01]  /*19d0*/  FADD.FTZ R68, R75, R68 ;  /* 0x000000444b447221 */ /* 0x000fe20000010000 */
[----:B------:R-:W-:Y:S01]  /*19e0*/  @P1 HADD2.F32 R75, -RZ, R55.H1_H1 ;  /* 0x30000037ff4b1230 */ /* 0x000fe20000004100 */
        /* <DEDUP_REMOVED lines=17> */
[----:B------:R-:W-:Y:S02]  /*1b00*/  FFMA.FTZ R184, R184, R211, R210 ;  /* 0x000000d3b8b87223 */ /* 0x000fe400000100d2 */
[----:B------:R-:W-:-:S02]  /*1b10*/  FADD.FTZ R181, R181, -R84 ;  /* 0x80000054b5b57221 */ /* 0x000fc40000010000 */
[----:B------:R-:W-:Y:S02]  /*1b20*/  FMUL.FTZ R78, R166, R193 ;  /* 0x000000c1a64e7220 */ /* 0x000fe40000410000 */
[----:B------:R-:W-:Y:S01]  /*1b30*/  FADD.FTZ R3, R180, -R85 ;  /* 0x80000055b4037221 */ /* 0x000fe20000010000 */
[----:B------:R-:W-:Y:S01]  /*1b40*/  HFMA2.MMA R180, -RZ, RZ, 0, 9.5367431640625e-07 ;  /* 0x00000010ffb47435 */ /* 0x000fe200000001ff */
[-CC-:B------:R-:W-:Y:S02]  /*1b50*/  FFMA.FTZ R182, R182, R211.reuse, R210.reuse ;  /* 0x000000d3b6b67223 */ /* 0x180fe400000100d2 */
[-CC-:B------:R-:W-:Y:S02]  /*1b60*/  FFMA.FTZ R186, R186, R211.reuse, R210.reuse ;  /* 0x000000d3baba7223 */ /* 0x180fe400000100d2 */
[----:B------:R-:W-:Y:S02]  /*1b70*/  FFMA.FTZ R188, R188, R211, R210 ;  /* 0x000000d3bcbc7223 */ /* 0x000fe400000100d2 */
[----:B------:R-:W-:-:S02]  /*1b80*/  FADD.FTZ R185, R185, -R184 ;  /* 0x800000b8b9b97221 */ /* 0x000fc40000010000 */
[--C-:B------:R-:W-:Y:S02]  /*1b90*/  FFMA.FTZ R191, R191, R211, R210.reuse ;  /* 0x000000d3bfbf7223 */ /* 0x100fe400000100d2 */
[----:B------:R-:W-:Y:S01]  /*1ba0*/  @P1 FADD.FTZ R78, R78, R69 ;  /* 0x000000454e4e1221 */ /* 0x000fe20000010000 */
[----:B------:R-:W-:Y:S01]  /*1bb0*/  @P1 HADD2.F32 R69, -RZ, R52.H0_H0 ;  /* 0x20000034ff451230 */ /* 0x000fe20000004100 */
[C---:B------:R-:W-:Y:S02]  /*1bc0*/  FMUL.FTZ R184, R166.reuse, R181 ;  /* 0x000000b5a6b87220 */ /* 0x040fe40000410000 */
[----:B------:R-:W-:Y:S02]  /*1bd0*/  FFMA.FTZ R195, R195, R211, R210 ;  /* 0x000000d3c3c37223 */ /* 0x000fe400000100d2 */
[----:B------:R-:W-:Y:S01]  /*1be0*/  FMUL.FTZ R2, R166, R3 ;  /* 0x00000003a6027220 */ /* 0x000fe20000410000 */
[----:B------:R-:W-:Y:S01]  /*1bf0*/  @P1 HADD2.F32 R3, -RZ, R53.H1_H1 ;  /* 0x30000035ff031230 */ /* 0x000fe20000004100 */
[----:B------:R-:W-:-:S02]  /*1c00*/  FADD.FTZ R183, R183, -R182 ;  /* 0x800000b6b7b77221 */ /* 0x000fc40000010000 */
[----:B------:R-:W-:Y:S02]  /*1c10*/  FADD.FTZ R187, R187, -R186 ;  /* 0x800000babbbb7221 */ /* 0x000fe40000010000 */
[----:B------:R-:W-:Y:S02]  /*1c20*/  FADD.FTZ R189, R189, -R188 ;  /* 0x800000bcbdbd7221 */ /* 0x000fe40000010000 */
[----:B------:R-:W-:Y:S02]  /*1c30*/  FADD.FTZ R191, R192, -R191 ;  /* 0x800000bfc0bf7221 */ /* 0x000fe40000010000 */
[----:B------:R-:W-:Y:S02]  /*1c40*/  FMUL.FTZ R186, R166, R185 ;  /* 0x000000b9a6ba7220 */ /* 0x000fe40000410000 */
[-CC-:B------:R-:W-:Y:S02]  /*1c50*/  FFMA.FTZ R199, R199, R211.reuse, R210.reuse ;  /* 0x000000d3c7c77223 */ /* 0x180fe400000100d2 */
[----:B------:R-:W-:-:S02]  /*1c60*/  FFMA.FTZ R198, R198, R211, R210 ;  /* 0x000000d3c6c67223 */ /* 0x000fc400000100d2 */
[----:B------:R-:W-:Y:S01]  /*1c70*/  @P1 FADD.FTZ R184, R184, R71 ;  /* 0x00000047b8b81221 */ /* 0x000fe20000010000 */
[--C-:B------:R-:W-:Y:S01]  /*1c80*/  @P1 HADD2.F32 R71, -RZ, R54.reuse.H1_H1 ;  /* 0x30000036ff471230 */ /* 0x100fe20000004100 */
[----:B------:R-:W-:Y:S02]  /*1c90*/  FADD.FTZ R195, R194, -R195 ;  /* 0x800000c3c2c37221 */ /* 0x000fe40000010000 */
[----:B------:R-:W-:Y:S01]  /*1ca0*/  FFMA.FTZ R197, R197, R211, R210 ;  /* 0x000000d3c5c57223 */ /* 0x000fe200000100d2 */
[----:B------:R-:W-:Y:S01]  /*1cb0*/  @P0 F2FP.PACK_AB R72, RZ, R184 ;  /* 0x000000b8ff48023e */ /* 0x000fe200000000ff */
[----:B------:R-:W-:Y:S02]  /*1cc0*/  FMUL.FTZ R74, R166, R183 ;  /* 0x000000b7a64a7220 */ /* 0x000fe40000410000 */
[----:B------:R-:W-:Y:S01]  /*1cd0*/  @P1 FADD.FTZ R2, R2, R69 ;  /* 0x0000004502021221 */ /* 0x000fe20000010000 */
[----:B------:R-:W-:Y:S01]  /*1ce0*/  @P1 HADD2.F32 R69, -RZ, R54.H0_H0 ;  /* 0x20000036ff451230 */ /* 0x000fe20000004100 */
[----:B------:R-:W-:-:S02]  /*1cf0*/  FMUL.FTZ R188, R166, R189 ;  /* 0x000000bda6bc7220 */ /* 0x000fc40000410000 */
[----:B------:R-:W-:Y:S02]  /*1d00*/  FMUL.FTZ R182, R166, R191 ;  /* 0x000000bfa6b67220 */ /* 0x000fe40000410000 */
[----:B------:R-:W-:Y:S01]  /*1d10*/  @P1 FADD.FTZ R186, R186, R3 ;  /* 0x00000003baba1221 */ /* 0x000fe20000010000 */
[----:B------:R-:W-:Y:S01]  /*1d20*/  @P1 HADD2.F32 R3, -RZ, R56.H0_H0 ;  /* 0x20000038ff031230 */ /* 0x000fe20000004100 */
[----:B------:R-:W-:Y:S02]  /*1d30*/  FADD.FTZ R199, R200, -R199 ;  /* 0x800000c7c8c77221 */ /* 0x000fe40000010000 */
[----:B------:R-:W-:Y:S02]  /*1d40*/  FADD.FTZ R203, R203, -R198 ;  /* 0x800000c6cbcb7221 */ /* 0x000fe40000010000 */
[C---:B------:R-:W-:Y:S02]  /*1d50*/  FMUL.FTZ R76, R166.reuse, R187 ;  /* 0x000000bba64c7220 */ /* 0x040fe40000410000 */
[----:B------:R-:W-:-:S02]  /*1d60*/  FMUL.FTZ R84, R166, R195 ;  /* 0x000000c3a6547220 */ /* 0x000fc40000410000 */
[----:B------:R-:W-:Y:S02]  /*1d70*/  FADD.FTZ R197, R196, -R197 ;  /* 0x800000c5c4c57221 */ /* 0x000fe40000010000 */
[----:B------:R-:W-:Y:S01]  /*1d80*/  @P1 FADD.FTZ R74, R74, R73 ;  /* 0x000000494a4a1221 */ /* 0x000fe20000010000 */
[--C-:B------:R-:W-:Y:S01]  /*1d90*/  @P1 HADD2.F32 R73, -RZ, R57.reuse.H1_H1 ;  /* 0x30000039ff491230 */ /* 0x100fe20000004100 */
[----:B------:R-:W-:Y:S01]  /*1da0*/  @P1 FADD.FTZ R188, R188, R71 ;  /* 0x00000047bcbc1221 */ /* 0x000fe20000010000 */
[----:B------:R-:W-:Y:S01]  /*1db0*/  @P1 HADD2.F32 R71, -RZ, R57.H0_H0 ;  /* 0x20000039ff471230 */ /* 0x000fe20000004100 */
        /* <DEDUP_REMOVED lines=10> */
[----:B------:R-:W-:Y:S01]  /*1e60*/  FMUL.FTZ R190, R166, R197 ;  /* 0x000000c5a6be7220 */ /* 0x000fe20000410000 */
[----:B------:R-:W-:Y:S01]  /*1e70*/  @P0 F2FP.PACK_AB R70, RZ, R74 ;  /* 0x0000004aff46023e */ /* 0x000fe200000000ff */
[-C--:B------:R-:W-:Y:S01]  /*1e80*/  FMUL.FTZ R183, R2, R167.reuse ;  /* 0x000000a702b77220 */ /* 0x080fe20000410000 */
[----:B------:R-:W-:Y:S01]  /*1e90*/  @P0 PRMT R64, R3, 0x7610, R64 ;  /* 0x0000761003400816 */ /* 0x000fe20000000040 */
[-C--:B------:R-:W-:Y:S01]  /*1ea0*/  FMUL.FTZ R184, R184, R167.reuse ;  /* 0x000000a7b8b87220 */ /* 0x080fe20000410000 */
[----:B------:R-:W-:Y:S01]  /*1eb0*/  @P0 PRMT R65, R70, 0x7610, R65 ;  /* 0x0000761046410816 */ /* 0x000fe20000000041 */
[----:B------:R-:W-:-:S02]  /*1ec0*/  FMUL.FTZ R185, R74, R167 ;  /* 0x000000a74ab97220 */ /* 0x000fc40000410000 */
[-C--:B------:R-:W-:Y:S02]  /*1ed0*/  FMUL.FTZ R186, R186, R167.reuse ;  /* 0x000000a7baba7220 */ /* 0x080fe40000410000 */
[----:B------:R-:W-:Y:S01]  /*1ee0*/  @P1 FADD.FTZ R192, R192, R71 ;  /* 0x00000047c0c01221 */ /* 0x000fe20000010000 */
[----:B------:R-:W-:Y:S01]  /*1ef0*/  @P0 F2FP.PACK_AB R71, RZ, R78 ;  /* 0x0000004eff47023e */ /* 0x000fe200000000ff */
[----:B------:R-:W-:Y:S01]  /*1f00*/  @P1 FADD.FTZ R194, R194, R73 ;  /* 0x00000049c2c21221 */ /* 0x000fe20000010000 */
[----:B------:R-:W-:Y:S01]  /*1f10*/  @P0 F2FP.PACK_AB R73, RZ, R76 ;  /* 0x0000004cff49023e */ /* 0x000fe200000000ff */
[-C--:B------:R-:W-:Y:S01]  /*1f20*/  FMUL.FTZ R187, R76, R167.reuse ;  /* 0x000000a74cbb7220 */ /* 0x080fe20000410000 */
[----:B------:R-:W-:Y:S01]  /*1f30*/  @P0 PRMT R67, R71, 0x7610, R67 ;  /* 0x0000761047430816 */ /* 0x000fe20000000043 */
[-C--:B------:R-:W-:Y:S02]  /*1f40*/  FMUL.FTZ R188, R188, R167.reuse ;  /* 0x000000a7bcbc7220 */ /* 0x080fe40000410000 */
[----:B------:R-:W-:-:S02]  /*1f50*/  FMUL.FTZ R181, R78, R167 ;  /* 0x000000a74eb57220 */ /* 0x000fc40000410000 */
[----:B------:R-:W-:Y:S02]  /*1f60*/  FMUL.FTZ R182, R182, R167 ;  /* 0x000000a7b6b67220 */ /* 0x000fe40000410000 */
[----:B------:R-:W-:Y:S02]  /*1f70*/  @P1 FADD.FTZ R190, R190, R69 ;  /* 0x00000045bebe1221 */ /* 0x000fe40000010000 */
        /* <DEDUP_REMOVED lines=12> */
[----:B------:R-:W-:Y:S01]  /*2040*/  FFMA.FTZ R204, R204, R211, R210 ;  /* 0x000000d3cccc7223 */ /* 0x000fe200000100d2 */
[----:B------:R-:W-:Y:S01]  /*2050*/  F2FP.PACK_AB R76, R3, R76 ;  /* 0x0000004c034c723e */ /* 0x000fe200000000ff */
[----:B------:R-:W-:Y:S01]  /*2060*/  @P0 IMAD.WIDE.U32 R2, R169, R180, c[0x0][0x258] ;  /* 0x00009600a9020625 */ /* 0x000fe200078e00b4 */
[----:B------:R-:W-:Y:S02]  /*2070*/  F2FP.PACK_AB R78, R81, R78 ;  /* 0x0000004e514e723e */ /* 0x000fe400000000ff */
[----:B------:R-:W-:Y:S01]  /*2080*/  @P0 PRMT R67, R67, 0x5410, R80 ;  /* 0x0000541043430816 */ /* 0x000fe20000000050 */
[----:B------:R-:W-:Y:S01]  /*2090*/  IMAD.WIDE.U32 R80, R169, R180, c[0x0][0x248] ;  /* 0x00009200a9507625 */ /* 0x000fe200078e00b4 */
[----:B------:R-:W-:-:S02]  /*20a0*/  @P0 PRMT R64, R64, 0x5410, R72 ;  /* 0x0000541040400816 */ /* 0x000fc40000000048 */
[----:B------:R-:W-:Y:S01]  /*20b0*/  @P0 PRMT R65, R65, 0x5410, R75 ;  /* 0x0000541041410816 */ /* 0x000fe2000000004b */
[----:B------:R-:W-:Y:S01]  /*20c0*/  IMAD.WIDE.U32 R72, R168, R180, c[0x0][0x170] ;  /* 0x00005c00a8487625 */ /* 0x000fe200078e00b4 */
[----:B------:R-:W-:Y:S02]  /*20d0*/  @P0 PRMT R66, R66, 0x5410, R82 ;  /* 0x0000541042420816 */ /* 0x000fe40000000052 */
[----:B------:R-:W-:Y:S01]  /*20e0*/  F2FP.PACK_AB R79, R74, R79 ;  /* 0x0000004f4a4f723e */ /* 0x000fe200000000ff */
[-CC-:B------:R-:W-:Y:S02]  /*20f0*/  FFMA.FTZ R85, R207, R211.reuse, R210.reuse ;  /* 0x000000d3cf557223 */ /* 0x180fe400000100d2 */
[----:B------:R-:W-:Y:S01]  /*2100*/  @P0 STG.E.128 [R2.64], R64 ;  /* 0x0000004002000986 */ /* 0x000fe2000c101d04 */
[-CC-:B------:R-:W-:Y:S02]  /*2110*/  FFMA.FTZ R208, R208, R211.reuse, R210.reuse ;  /* 0x000000d3d0d07223 */ /* 0x180fe400000100d2 */
[----:B------:R-:W-:Y:S01]  /*2120*/  FFMA.FTZ R83, R201, R211, R210 ;  /* 0x000000d3c9537223 */ /* 0x000fe200000100d2 */
[----:B------:R0:W-:Y:S01]  /*2130*/  STG.E.128 [R80.64], R76 ;  /* 0x0000004c50007986 */ /* 0x0001e2000c101d04 */
[----:B------:R-:W-:Y:S01]  /*2140*/  FADD.FTZ R205, R205, -R204 ;  /* 0x800000cccdcd7221 */ /* 0x000fe20000010000 */
[----:B------:R-:W-:Y:S01]  /*2150*/  @P1 HADD2.F32 R191, -RZ, R58.H1_H1 ;  /* 0x3000003affbf1230 */ /* 0x000fe20000004100 */
[----:B------:R-:W-:Y:S01]  /*2160*/  FADD.FTZ R85, R206, -R85 ;  /* 0x80000055ce557221 */ /* 0x000fe20000010000 */
[----:B------:R-:W3:Y:S01]  /*2170*/  LDG.E.128 R72, [R72.64] ;  /* 0x0000000448487981 */ /* 0x000ee2000c1e1d00 */
[----:B------:R-:W-:-:S02]  /*2180*/  FADD.FTZ R209, R209, -R208 ;  /* 0x800000d0d1d17221 */ /* 0x000fc40000010000 */
[----:B------:R-:W-:Y:S01]  /*2190*/  FADD.FTZ R83, R202, -R83 ;  /* 0x80000053ca537221 */ /* 0x000fe20000010000 */
[--C-:B------:R-:W-:Y:S01]  /*21a0*/  @P1 HADD2.F32 R193, -RZ, R59.reuse.H0_H0 ;  /* 0x2000003bffc11230 */ /* 0x100fe20000004100 */
[C---:B------:R-:W-:Y:S01]  /*21b0*/  FMUL.FTZ R196, R166.reuse, R205 ;  /* 0x000000cda6c47220 */ /* 0x040fe20000410000 */
[----:B------:R-:W-:Y:S01]  /*21c0*/  @P1 HADD2.F32 R195, -RZ, R59.H1_H1 ;  /* 0x3000003bffc31230 */ /* 0x000fe20000004100 */
[C---:B------:R-:W-:Y:S01]  /*21d0*/  FMUL.FTZ R198, R166.reuse, R85 ;  /* 0x00000055a6c67220 */ /* 0x040fe20000410000 */
[----:B------:R-:W-:Y:S01]  /*21e0*/  @P1 HADD2.F32 R189, -RZ, R58.H0_H0 ;  /* 0x2000003affbd1230 */ /* 0x000fe20000004100 */
[C---:B------:R-:W-:Y:S02]  /*21f0*/  FMUL.FTZ R200, R166.reuse, R209 ;  /* 0x000000d1a6c87220 */ /* 0x040fe40000410000 */
[----:B------:R-:W-:Y:S02]  /*2200*/  FMUL.FTZ R82, R166, R83 ;  /* 0x00000053a6527220 */ /* 0x000fe40000410000 */
[----:B------:R-:W-:Y:S01]  /*2210*/  @P1 FADD.FTZ R196, R196, R191 ;  /* 0x000000bfc4c41221 */ /* 0x000fe20000010000 */
[----:B0-----:R-:W-:Y:S01]  /*2220*/  @P0 F2FP.PACK_AB R80, RZ, R192 ;  /* 0x000000c0ff50023e */ /* 0x001fe200000000ff */
[----:B------:R-:W-:-:S02]  /*2230*/  @P1 FADD.FTZ R198, R198, R193 ;  /* 0x000000c1c6c61221 */ /* 0x000fc40000010000 */
[----:B------:R-:W-:Y:S01]  /*2240*/  @P1 FADD.FTZ R200, R200, R195 ;  /* 0x000000c3c8c81221 */ /* 0x000fe20000010000 */
[----:B------:R-:W-:Y:S01]  /*2250*/  @P0 F2FP.PACK_AB R81, RZ, R194 ;  /* 0x000000c2ff51023e */ /* 0x000fe200000000ff */
[----:B------:R-:W-:Y:S02]  /*2260*/  @P1 FADD.FTZ R82, R82, R189 ;  /* 0x000000bd52521221 */ /* 0x000fe40000010000 */
[-C--:B------:R-:W-:Y:S01]  /*2270*/  FMUL.FTZ R191, R192, R167.reuse ;  /* 0x000000a7c0bf7220 */ /* 0x080fe20000410000 */
[----:B------:R-:W-:Y:S01]  /*2280*/  @P0 F2FP.PACK_AB R197, RZ, R196 ;  /* 0x000000c4ffc5023e */ /* 0x000fe200000000ff */
[-C--:B------:R-:W-:Y:S02]  /*2290*/  FMUL.FTZ R192, R194, R167.reuse ;  /* 0x000000a7c2c07220 */ /* 0x080fe40000410000 */
        /* <DEDUP_REMOVED lines=9> */
[----:B------:R-:W-:Y:S01]  /*2330*/  @P0 F2FP.PACK_AB R85, RZ, R198 ;  /* 0x000000c6ff55023e */ /* 0x000fe200000000ff */
[----:B------:R-:W-:Y:S01]  /*2340*/  FMUL.FTZ R193, R82, R167 ;  /* 0x000000a752c17220 */ /* 0x000fe20000410000 */
[----:B------:R-:W-:Y:S01]  /*2350*/  IADD3 R80, R169, 0x100, RZ ;  /* 0x00000100a9507810 */ /* 0x000fe20007ffe0ff */
[----:B------:R-:W-:Y:S01]  /*2360*/  FMUL.FTZ R79, R14, R195 ;  /* 0x000000c30e4f7220 */ /* 0x000fe20000410000 */
[----:B------:R-:W-:Y:S01]  /*2370*/  @P0 PRMT R64, R2, 0x7610, R64 ;  /* 0x0000761002400816 */ /* 0x000fe20000000040 */
        /* <DEDUP_REMOVED lines=9> */
[----:B------:R-:W-:Y:S01]  /*2410*/  IADD3 R169, R169, 0x200, RZ ;  /* 0x00000200a9a97810 */ /* 0x000fe20007ffe0ff */
[----:B------:R-:W-:-:S02]  /*2420*/  FMUL.FTZ R82, R19, R192 ;  /* 0x000000c013527220 */ /* 0x000fc40000410000 */
[----:B------:R-:W-:Y:S01]  /*2430*/  FMUL.FTZ R199, R17, R190 ;  /* 0x000000be11c77220 */ /* 0x000fe20000410000 */
        /* <DEDUP_REMOVED lines=15> */
[-CC-:B------:R-:W-:Y:S02]  /*2530*/  FFMA.FTZ R170, R170, R211.reuse, R210.reuse ;  /* 0x000000d3aaaa7223 */ /* 0x180fe400000100d2 */
[----:B------:R-:W-:Y:S02]  /*2540*/  FADD.FTZ R87, R86, -R87 ;  /* 0x8000005756577221 */ /* 0x000fe40000010000 */
[-CC-:B------:R-:W-:Y:S02]  /*2550*/  FFMA.FTZ R88, R88, R211.reuse, R210.reuse ;  /* 0x000000d358587223 */ /* 0x180fe400000100d2 */
[----:B------:R-:W-:Y:S02]  /*2560*/  FFMA.FTZ R91, R91, R211, R210 ;  /* 0x000000d35b5b7223 */ /* 0x000fe400000100d2 */
[----:B------:R-:W-:Y:S01]  /*2570*/  FADD.FTZ R171, R171, -R170 ;  /* 0x800000aaabab7221 */ /* 0x000fe20000010000 */
[----:B0-----:R-:W-:Y:S01]  /*2580*/  @P1 HADD2.F32 R3, -RZ, R60.H0_H0 ;  /* 0x2000003cff031230 */ /* 0x001fe20000004100 */
[----:B------:R-:W-:-:S02]  /*2590*/  FMUL.FTZ R78, R166, R87 ;  /* 0x00000057a64e7220 */ /* 0x000fc40000410000 */
[----:B------:R-:W-:Y:S02]  /*25a0*/  FADD.FTZ R89, R89, -R88 ;  /* 0x8000005859597221 */ /* 0x000fe40000010000 */
[----:B------:R-:W-:Y:S01]  /*25b0*/  @P1 FADD.FTZ R78, R78, R3 ;  /* 0x000000034e4e1221 */ /* 0x000fe20000010000 */
[--C-:B------:R-:W-:Y:S01]  /*25c0*/  @P1 HADD2.F32 R3, -RZ, R61.reuse.H1_H1 ;  /* 0x3000003dff031230 */ /* 0x100fe20000004100 */
[----:B------:R-:W-:Y:S02]  /*25d0*/  FADD.FTZ R91, R90, -R91 ;  /* 0x8000005b5a5b7221 */ /* 0x000fe40000010000 */
[----:B------:R-:W-:Y:S01]  /*25e0*/  FMUL.FTZ R88, R166, R171 ;  /* 0x000000aba6587220 */ /* 0x000fe20000410000 */
[----:B------:R-:W-:Y:S01]  /*25f0*/  @P1 HADD2.F32 R77, -RZ, R60.H1_H1 ;  /* 0x3000003cff4d1230 */ /* 0x000fe20000004100 */
[-CC-:B------:R-:W-:Y:S01]  /*2600*/  FFMA.FTZ R173, R173, R211.reuse, R210.reuse ;  /* 0x000000d3adad7223 */ /* 0x180fe200000100d2 */
[----:B------:R-:W-:Y:S01]  /*2610*/  @P1 HADD2.F32 R79, -RZ, R61.H0_H0 ;  /* 0x2000003dff4f1230 */ /* 0x000fe20000004100 */
[----:B------:R-:W-:-:S02]  /*2620*/  FFMA.FTZ R174, R174, R211, R210 ;  /* 0x000000d3aeae7223 */ /* 0x000fc400000100d2 */
[--C-:B------:R-:W-:Y:S02]  /*2630*/  FFMA.FTZ R177, R177, R211, R210.reuse ;  /* 0x000000d3b1b17223 */ /* 0x100fe400000100d2 */
[C---:B------:R-:W-:Y:S02]  /*2640*/  FMUL.FTZ R84, R166.reuse, R89 ;  /* 0x00000059a6547220 */ /* 0x040fe40000410000 */
[----:B------:R-:W-:Y:S02]  /*2650*/  FFMA.FTZ R179, R179, R211, R210 ;  /* 0x000000d3b3b37223 */ /* 0x000fe400000100d2 */
[----:B------:R-:W-:Y:S02]  /*2660*/  FMUL.FTZ R86, R166, R91 ;  /* 0x0000005ba6567220 */ /* 0x000fe40000410000 */
[----:B------:R-:W-:Y:S02]  /*2670*/  @P1 FADD.FTZ R88, R88, R3 ;  /* 0x0000000358581221 */ /* 0x000fe40000010000 */
[----:B------:R-:W-:-:S02]  /*2680*/  FADD.FTZ R173, R172, -R173 ;  /* 0x800000adacad7221 */ /* 0x000fc40000010000 */
[----:B------:R-:W-:Y:S02]  /*2690*/  FADD.FTZ R175, R175, -R174 ;  /* 0x800000aeafaf7221 */ /* 0x000fe40000010000 */
[----:B------:R-:W-:Y:S02]  /*26a0*/  FADD.FTZ R177, R178, -R177 ;  /* 0x800000b1b2b17221 */ /* 0x000fe40000010000 */
[----:B------:R-:W-:Y:S01]  /*26b0*/  @P1 FADD.FTZ R84, R84, R77 ;  /* 0x0000004d54541221 */ /* 0x000fe20000010000 */
[--C-:B------:R-:W-:Y:S01]  /*26c0*/  @P1 HADD2.F32 R77, -RZ, R62.reuse.H0_H0 ;  /* 0x2000003eff4d1230 */ /* 0x100fe20000004100 */
[----:B------:R-:W-:Y:S02]  /*26d0*/  FADD.FTZ R179, R176, -R179 ;  /* 0x800000b3b0b37221 */ /* 0x000fe40000010000 */
[----:B------:R-:W-:Y:S01]  /*26e0*/  @P1 FADD.FTZ R86, R86, R79 ;  /* 0x0000004f56561221 */ /* 0x000fe20000010000 */
[----:B------:R-:W-:Y:S01]  /*26f0*/  @P1 HADD2.F32 R79, -RZ, R62.H1_H1 ;  /* 0x3000003eff4f1230 */ /* 0x000fe20000004100 */
[C---:B------:R-:W-:Y:S01]  /*2700*/  FMUL.FTZ R90, R166.reuse, R173 ;  /* 0x000000ada65a7220 */ /* 0x040fe20000410000 */
        /* <DEDUP_REMOVED lines=8> */
[----:B------:R-:W-:Y:S02]  /*2790*/  @P1 FADD.FTZ R166, R166, R87 ;  /* 0x00000057a6a61221 */ /* 0x000fe40000010000 */
[----:B------:R-:W-:-:S02]  /*27a0*/  FMUL.FTZ R79, R86, R167 ;  /* 0x000000a7564f7220 */ /* 0x000fc40000410000 */
[-C--:B------:R-:W-:Y:S02]  /*27b0*/  FMUL.FTZ R85, R90, R167.reuse ;  /* 0x000000a75a557220 */ /* 0x080fe40000410000 */
[----:B------:R-:W-:Y:S01]  /*27c0*/  FMUL.FTZ R89, R170, R167 ;  /* 0x000000a7aa597220 */ /* 0x000fe20000410000 */
[----:B------:R-:W-:Y:S02]  /*27d0*/  IADD3 R165, R165, c[0x0][0x160], RZ ;  /* 0x00005800a5a57a10 */ /* 0x000fe40007ffe0ff */
[----:B------:R-:W-:Y:S01]  /*27e0*/  SEL R178, RZ, 0x1, P2 ;  /* 0x00000001ffb27807 */ /* 0x000fe20001000000 */
[--C-:B--2---:R-:W-:Y:S02]  /*27f0*/  HADD2.F32 R3, -RZ, R69.reuse.H0_H0 ;  /* 0x20000045ff037230 */ /* 0x104fe40000004100 */
[----:B------:R-:W-:Y:S02]  /*2800*/  HADD2.F32 R2, -RZ, R68.H0_H0 ;  /* 0x20000044ff027230 */ /* 0x000fe40000004100 */
[----:B------:R-:W-:-:S02]  /*2810*/  HADD2.F32 R69, -RZ, R69.H1_H1 ;  /* 0x30000045ff457230 */ /* 0x000fc40000004100 */
[----:B------:R-:W-:Y:S01]  /*2820*/  HADD2.F32 R68, -RZ, R68.H1_H1 ;  /* 0x30000044ff447230 */ /* 0x000fe20000004100 */
[----:B------:R-:W-:Y:S02]  /*2830*/  FFMA.FTZ R126, R3, R185, R126 ;  /* 0x000000b9037e7223 */ /* 0x000fe4000001007e */
[----:B------:R-:W-:Y:S01]  /*2840*/  FFMA.FTZ R125, R69, R186, R125 ;  /* 0x000000ba457d7223 */ /* 0x000fe2000001007d */
[--C-:B------:R-:W-:Y:S01]  /*2850*/  HADD2.F32 R76, -RZ, R71.reuse.H0_H0 ;  /* 0x20000047ff4c7230 */ /* 0x100fe20000004100 */
[----:B------:R-:W-:Y:S02]  /*2860*/  FFMA.FTZ R124, R2, R183, R124 ;  /* 0x000000b7027c7223 */ /* 0x000fe4000001007c */
[----:B------:R-:W-:Y:S01]  /*2870*/  FFMA.FTZ R123, R68, R184, R123 ;  /* 0x000000b8447b7223 */ /* 0x000fe2000001007b */
[----:B------:R-:W-:Y:S01]  /*2880*/  HADD2.F32 R77, -RZ, R71.H1_H1 ;  /* 0x30000047ff4d7230 */ /* 0x000fe20000004100 */
[----:B------:R-:W-:Y:S01]  /*2890*/  FFMA.FTZ R130, R76, R181, R130 ;  /* 0x000000b54c827223 */ /* 0x000fe20000010082 */
[--C-:B------:R-:W-:Y:S01]  /*28a0*/  HADD2.F32 R71, -RZ, R70.reuse.H0_H0 ;  /* 0x20000046ff477230 */ /* 0x100fe20000004100 */
[----:B------:R-:W-:Y:S01]  /*28b0*/  @P0 F2FP.PACK_AB R76, RZ, R168 ;  /* 0x000000a8ff4c023e */ /* 0x000fe200000000ff */
[----:B------:R-:W-:Y:S01]  /*28c0*/  HADD2.F32 R70, -RZ, R70.H1_H1 ;  /* 0x30000046ff467230 */ /* 0x000fe20000004100 */
[----:B------:R-:W-:Y:S01]  /*28d0*/  FFMA.FTZ R129, R77, R182, R129 ;  /* 0x000000b64d817223 */ /* 0x000fe20000010081 */
[----:B------:R-:W-:Y:S01]  /*28e0*/  @P0 F2FP.PACK_AB R77, RZ, R170 ;  /* 0x000000aaff4d023e */ /* 0x000fe200000000ff */
[----:B------:R-:W-:-:S02]  /*28f0*/  FMUL.FTZ R168, R168, R167 ;  /* 0x000000a7a8a87220 */ /* 0x000fc40000410000 */
[----:B------:R-:W-:Y:S01]  /*2900*/  FFMA.FTZ R128, R71, R187, R128 ;  /* 0x000000bb47807223 */ /* 0x000fe20000010080 */
[----:B------:R-:W-:Y:S01]  /*2910*/  @P0 PRMT R67, R77, 0x7610, R67 ;  /* 0x000076104d430816 */ /* 0x000fe20000000043 */
[----:B------:R-:W-:Y:S01]  /*2920*/  FFMA.FTZ R127, R70, R188, R127 ;  /* 0x000000bc467f7223 */ /* 0x000fe2000001007f */
[----:B---3--:R-:W-:Y:S02]  /*2930*/  HADD2.F32 R3, -RZ, R73.H0_H0 ;  /* 0x20000049ff037230 */ /* 0x008fe40000004100 */
[----:B------:R-:W-:Y:S02]  /*2940*/  HADD2.F32 R69, -RZ, R75.H0_H0 ;  /* 0x2000004bff457230 */ /* 0x000fe40000004100 */
[----:B------:R-:W-:Y:S02]  /*2950*/  HADD2.F32 R2, -RZ, R72.H0_H0 ;  /* 0x20000048ff027230 */ /* 0x000fe40000004100 */
[----:B------:R-:W-:Y:S02]  /*2960*/  HADD2.F32 R73, -RZ, R73.H1_H1 ;  /* 0x30000049ff497230 */ /* 0x000fe40000004100 */
[----:B------:R-:W-:-:S02]  /*2970*/  HADD2.F32 R68, -RZ, R74.H0_H0 ;  /* 0x2000004aff447230 */ /* 0x000fc40000004100 */
[----:B------:R-:W-:Y:S02]  /*2980*/  HADD2.F32 R75, -RZ, R75.H1_H1 ;  /* 0x3000004bff4b7230 */ /* 0x000fe40000004100 */
[----:B------:R-:W-:Y:S02]  /*2990*/  HADD2.F32 R72, -RZ, R72.H1_H1 ;  /* 0x30000048ff487230 */ /* 0x000fe40000004100 */
[----:B------:R-:W-:Y:S01]  /*29a0*/  HADD2.F32 R74, -RZ, R74.H1_H1 ;  /* 0x3000004aff4a7230 */ /* 0x000fe20000004100 */
[----:B------:R-:W-:Y:S01]  /*29b0*/  FFMA.FTZ R132, R2, R189, R132 ;  /* 0x000000bd02847223 */ /* 0x000fe20000010084 */
[----:B------:R-:W-:Y:S01]  /*29c0*/  @P0 F2FP.PACK_AB R2, RZ, R78 ;  /* 0x0000004eff02023e */ /* 0x000fe200000000ff */
[----:B------:R-:W-:Y:S01]  /*29d0*/  FFMA.FTZ R134, R3, R191, R134 ;  /* 0x000000bf03867223 */ /* 0x000fe20000010086 */
[----:B------:R-:W-:Y:S01]  /*29e0*/  @P0 F2FP.PACK_AB R3, RZ, R84 ;  /* 0x00000054ff03023e */ /* 0x000fe200000000ff */
[----:B------:R-:W-:Y:S01]  /*29f0*/  FFMA.FTZ R133, R73, R192, R133 ;  /* 0x000000c049857223 */ /* 0x000fe20000010085 */
[----:B------:R-:W-:Y:S01]  /*2a00*/  @P0 F2FP.PACK_AB R73, RZ, R88 ;  /* 0x00000058ff49023e */ /* 0x000fe200000000ff */
[----:B------:R-:W-:-:S02]  /*2a10*/  FFMA.FTZ R137, R75, R196, R137 ;  /* 0x000000c44b897223 */ /* 0x000fc40000010089 */
[----:B------:R-:W-:Y:S01]  /*2a20*/  FFMA.FTZ R131, R72, R190, R131 ;  /* 0x000000be48837223 */ /* 0x000fe20000010083 */
[----:B------:R-:W-:Y:S01]  /*2a30*/  @P0 F2FP.PACK_AB R72, RZ, R86 ;  /* 0x00000056ff48023e */ /* 0x000fe200000000ff */
[----:B------:R-:W-:Y:S01]  /*2a40*/  FFMA.FTZ R135, R74, R194, R135 ;  /* 0x000000c24a877223 */ /* 0x000fe20000010087 */
[----:B------:R-:W-:Y:S01]  /*2a50*/  @P0 F2FP.PACK_AB R74, RZ, R90 ;  /* 0x0000005aff4a023e */ /* 0x000fe200000000ff */
[-C--:B------:R-:W-:Y:S02]  /*2a60*/  FMUL.FTZ R75, R78, R167.reuse ;  /* 0x000000a74e4b7220 */ /* 0x080fe40000410000 */
[-C--:B------:R-:W-:Y:S02]  /*2a70*/  FMUL.FTZ R84, R84, R167.reuse ;  /* 0x000000a754547220 */ /* 0x080fe40000410000 */
[-C--:B------:R-:W-:Y:S02]  /*2a80*/  FMUL.FTZ R88, R88, R167.reuse ;  /* 0x000000a758587220 */ /* 0x080fe40000410000 */
[----:B------:R-:W-:Y:S01]  /*2a90*/  FMUL.FTZ R78, R166, R167 ;  /* 0x000000a7a64e7220 */ /* 0x000fe20000410000 */
[----:B------:R-:W-:Y:S01]  /*2aa0*/  @P0 F2FP.PACK_AB R166, RZ, R166 ;  /* 0x000000a6ffa6023e */ /* 0x000fe200000000ff */
[----:B------:R-:W-:Y:S01]  /*2ab0*/  FFMA.FTZ R136, R68, R193, R136 ;  /* 0x000000c144887223 */ /* 0x000fe20000010088 */
[----:B------:R-:W-:Y:S01]  /*2ac0*/  @P0 PRMT R64, R2, 0x7610, R64 ;  /* 0x0000761002400816 */ /* 0x000fe20000000040 */
[----:B------:R-:W-:Y:S01]  /*2ad0*/  FFMA.FTZ R138, R69, R195, R138 ;  /* 0x000000c3458a7223 */ /* 0x000fe2000001008a */
[----:B------:R-:W-:Y:S01]  /*2ae0*/  @P0 PRMT R65, R72, 0x7610, R65 ;  /* 0x0000761048410816 */ /* 0x000fe20000000041 */
[----:B------:R-:W-:Y:S01]  /*2af0*/  FMUL.FTZ R68, R8, R75 ;  /* 0x0000004b08447220 */ /* 0x000fe20000410000 */
        /* <DEDUP_REMOVED lines=8> */
[----:B------:R-:W-:Y:S01]  /*2b80*/  FMUL.FTZ R87, R9, R84 ;  /* 0x0000005409577220 */ /* 0x000fe20000410000 */
[----:B------:R-:W-:Y:S01]  /*2b90*/  @P0 PRMT R64, R64, 0x5410, R3 ;  /* 0x0000541040400816 */ /* 0x000fe20000000003 */
[----:B------:R-:W-:Y:S01]  /*2ba0*/  @P0 IMAD.WIDE.U32 R180, R163, R180, c[0x0][0x258] ;  /* 0x00009600a3b40625 */ /* 0x000fe200078e00b4 */
[----:B------:R-:W-:-:S02]  /*2bb0*/  @P0 PRMT R65, R65, 0x5410, R73 ;  /* 0x0000541041410816 */ /* 0x000fc40000000049 */
[----:B------:R-:W-:Y:S02]  /*2bc0*/  @P0 PRMT R66, R66, 0x5410, R76 ;  /* 0x0000541042420816 */ /* 0x000fe4000000004c */
[----:B------:R-:W-:Y:S02]  /*2bd0*/  @P0 PRMT R67, R67, 0x5410, R166 ;  /* 0x0000541043430816 */ /* 0x000fe400000000a6 */
[----:B------:R-:W-:Y:S02]  /*2be0*/  F2FP.PACK_AB R71, R90, R71 ;  /* 0x000000475a47723e */ /* 0x000fe400000000ff */
[----:B------:R-:W-:Y:S02]  /*2bf0*/  F2FP.PACK_AB R70, R91, R70 ;  /* 0x000000465b46723e */ /* 0x000fe400000000ff */
[----:B------:R-:W-:Y:S02]  /*2c00*/  F2FP.PACK_AB R69, R86, R69 ;  /* 0x000000455645723e */ /* 0x000fe400000000ff */
[----:B------:R-:W-:-:S02]  /*2c10*/  F2FP.PACK_AB R68, R87, R68 ;  /* 0x000000445744723e */ /* 0x000fc400000000ff */
[----:B------:R-:W-:Y:S01]  /*2c20*/  LEA.HI.X R3, R169, c[0x0][0x24c], RZ, 0x4, P1 ;  /* 0x00009300a9037a11 */ /* 0x000fe200008f24ff */
[----:B------:R0:W-:Y:S04]  /*2c30*/  @P0 STG.E.128 [R180.64], R64 ;  /* 0x00000040b4000986 */ /* 0x0001e8000c101d04 */
[----:B------:R0:W-:Y:S01]  /*2c40*/  STG.E.128 [R2.64], R68 ;  /* 0x0000004402007986 */ /* 0x0001e2000c101d04 */
[----:B------:R-:W-:Y:S01]  /*2c50*/  ISETP.GE.AND P0, PT, R165, c[0x0][0x164], PT ;  /* 0x00005900a5007a0c */ /* 0x000fe20003f06270 */
[--C-:B----4-:R-:W-:Y:S02]  /*2c60*/  HADD2.F32 R77, -RZ, R81.reuse.H0_H0 ;  /* 0x20000051ff4d7230 */ /* 0x110fe40000004100 */
[----:B------:R-:W-:Y:S02]  /*2c70*/  HADD2.F32 R72, -RZ, R81.H1_H1 ;  /* 0x30000051ff487230 */ /* 0x000fe40000004100 */
[----:B------:R-:W-:-:S02]  /*2c80*/  HADD2.F32 R73, -RZ, R80.H0_H0 ;  /* 0x20000050ff497230 */ /* 0x000fc40000004100 */
[----:B------:R-:W-:Y:S02]  /*2c90*/  HADD2.F32 R81, -RZ, R82.H0_H0 ;  /* 0x20000052ff517230 */ /* 0x000fe40000004100 */
[----:B------:R-:W-:Y:S02]  /*2ca0*/  HADD2.F32 R80, -RZ, R80.H1_H1 ;  /* 0x30000050ff507230 */ /* 0x000fe40000004100 */
[----:B------:R-:W-:Y:S02]  /*2cb0*/  HADD2.F32 R82, -RZ, R82.H1_H1 ;  /* 0x30000052ff527230 */ /* 0x000fe40000004100 */
[--C-:B------:R-:W-:Y:S02]  /*2cc0*/  HADD2.F32 R87, -RZ, R83.reuse.H0_H0 ;  /* 0x20000053ff577230 */ /* 0x100fe40000004100 */
[----:B------:R-:W-:Y:S01]  /*2cd0*/  HADD2.F32 R74, -RZ, R83.H1_H1 ;  /* 0x30000053ff4a7230 */ /* 0x000fe20000004100 */
[----:B------:R-:W-:Y:S02]  /*2ce0*/  FFMA.FTZ R140, R73, R75, R140 ;  /* 0x0000004b498c7223 */ /* 0x000fe4000001008c */
[----:B------:R-:W-:-:S02]  /*2cf0*/  FFMA.FTZ R139, R80, R84, R139 ;  /* 0x00000054508b7223 */ /* 0x000fc4000001008b */
[----:B------:R-:W-:Y:S02]  /*2d00*/  FFMA.FTZ R142, R77, R79, R142 ;  /* 0x0000004f4d8e7223 */ /* 0x000fe4000001008e */
[----:B------:R-:W-:Y:S02]  /*2d10*/  FFMA.FTZ R141, R72, R88, R141 ;  /* 0x00000058488d7223 */ /* 0x000fe4000001008d */
[----:B------:R-:W-:Y:S02]  /*2d20*/  FFMA.FTZ R144, R81, R85, R144 ;  /* 0x0000005551907223 */ /* 0x000fe40000010090 */
[----:B------:R-:W-:Y:S02]  /*2d30*/  FFMA.FTZ R143, R82, R168, R143 ;  /* 0x000000a8528f7223 */ /* 0x000fe4000001008f */
[----:B------:R-:W-:Y:S02]  /*2d40*/  FFMA.FTZ R146, R87, R89, R146 ;  /* 0x0000005957927223 */ /* 0x000fe40000010092 */
[----:B------:R-:W-:Y:S01]  /*2d50*/  FFMA.FTZ R145, R74, R78, R145 ;  /* 0x0000004e4a917223 */ /* 0x000fe20000010091 */
[----:B0-----:R-:W-:Y:S01]  /*2d60*/  @P0 CALL.REL.NOINC `(.L_x_4990) ;  /* 0x0000001000000944 */ /* 0x001fe20003c00000 */
[----:B------:R-:W-:Y:S05]  /*2d70*/  BRA `(.L_x_4991) ;  /* 0xffffd8d000007947 */ /* 0x000fea000383ffff */
.L_x_4990:
        /* <DEDUP_REMOVED lines=72> */
.L_x_4987:
        /* <DEDUP_REMOVED lines=28> */
.L_x_4988:
[----:B------:R-:W-:Y:S01]  /*33c0*/  HFMA2.MMA R70, -RZ, RZ, 0, 9.5367431640625e-07 ;  /* 0x00000010ff467435 */ /* 0x000fe200000001ff */
[----:B------:R-:W-:-:S02]  /*33d0*/  MOV R69, R71 ;  /* 0x0000004700457202 */ /* 0x000fc40000000f00 */
[----:B------:R-:W-:Y:S02]  /*33e0*/  MOV R74, 0x1f ;  /* 0x0000001f004a7802 */ /* 0x000fe40000000f00 */
[----:B------:R-:W-:Y:S02]  /*33f0*/  MOV R75, 0xffffffff ;  /* 0xffffffff004b7802 */ /* 0x000fe40000000f00 */
[----:B------:R-:W-:Y:S02]  /*3400*/  MOV R2, 0x3420 ;  /* 0x0000342000027802 */ /* 0x000fe40000000f00 */
[----:B-----5:R-:W-:Y:S05]  /*3410*/  CALL.REL.NOINC `($__internal_105_$__cuda_sm70_shflsync_down_p) ;  /* 0x0000046000007944 */ /* 0x020fea0003c00000 */
[----:B-1----:R-:W-:Y:S01]  /*3420*/  MOV R68, R69 ;  /* 0x0000004500447202 */ /* 0x002fe20000000f00 */
[----:B0-----:R-:W-:Y:S05]  /*3430*/  BRA `(.L_x_4992) ;  /* 0xffffe29000007947 */ /* 0x001fea000383ffff */
.L_x_4989:
[----:B------:R-:W-:Y:S01]  /*3440*/  HFMA2.MMA R70, -RZ, RZ, 0, 9.5367431640625e-07 ;  /* 0x00000010ff467435 */ /* 0x000fe200000001ff */
[----:B------:R-:W-:Y:S02]  /*3450*/  MOV R69, R72 ;  /* 0x0000004800457202 */ /* 0x000fe40000000f00 */
[----:B------:R-:W-:Y:S02]  /*3460*/  MOV R74, 0x1f ;  /* 0x0000001f004a7802 */ /* 0x000fe40000000f00 */
[----:B------:R-:W-:-:S02]  /*3470*/  MOV R75, 0xffffffff ;  /* 0xffffffff004b7802 */ /* 0x000fc40000000f00 */
[----:B------:R-:W-:Y:S02]  /*3480*/  MOV R2, 0x34a0 ;  /* 0x000034a000027802 */ /* 0x000fe40000000f00 */
[----:B01---5:R-:W-:Y:S05]  /*3490*/  CALL.REL.NOINC `($__internal_105_$__cuda_sm70_shflsync_down_p) ;  /* 0x000003e000007944 */ /* 0x023fea0003c00000 */
[----:B------:R-:W-:Y:S01]  /*34a0*/  FADD.FTZ R71, R71, R68 ;  /* 0x0000004447477221 */ /* 0x000fe20000010000 */
[----:B0-----:R-:W-:Y:S01]  /*34b0*/  HFMA2.MMA R70, -RZ, RZ, 0, 4.76837158203125e-07 ;  /* 0x00000008ff467435 */ /* 0x001fe200000001ff */
[----:B-1----:R-:W-:Y:S01]  /*34c0*/  FADD.FTZ R72, R72, R69 ;  /* 0x0000004548487221 */ /* 0x002fe20000010000 */
[----:B------:R-:W-:Y:S02]  /*34d0*/  MOV R74, 0x1f ;  /* 0x0000001f004a7802 */ /* 0x000fe40000000f00 */
[----:B------:R-:W-:Y:S02]  /*34e0*/  MOV R75, 0xffffffff ;  /* 0xffffffff004b7802 */ /* 0x000fe40000000f00 */
[----:B------:R-:W-:Y:S02]  /*34f0*/  MOV R69, R71 ;  /* 0x0000004700457202 */ /* 0x000fe40000000f00 */
[----:B------:R-:W-:Y:S02]  /*3500*/  MOV R2, 0x3520 ;  /* 0x0000352000027802 */ /* 0x000fe40000000f00 */
[----:B------:R-:W-:Y:S05]  /*3510*/  CALL.REL.NOINC `($__internal_105_$__cuda_sm70_shflsync_down_p) ;  /* 0x0000036000007944 */ /* 0x000fea0003c00000 */
[----:B0-----:R-:W-:Y:S01]  /*3520*/  HFMA2.MMA R70, -RZ, RZ, 0, 4.76837158203125e-07 ;  /* 0x00000008ff467435 */ /* 0x001fe200000001ff */
[----:B-1----:R-:W-:-:S02]  /*3530*/  MOV R68, R69 ;  /* 0x0000004500447202 */ /* 0x002fc40000000f00 */
[----:B------:R-:W-:Y:S02]  /*3540*/  MOV R69, R72 ;  /* 0x0000004800457202 */ /* 0x000fe40000000f00 */
[----:B------:R-:W-:Y:S02]  /*3550*/  MOV R74, 0x1f ;  /* 0x0000001f004a7802 */ /* 0x000fe40000000f00 */
[----:B------:R-:W-:Y:S02]  /*3560*/  MOV R75, 0xffffffff ;  /* 0xffffffff004b7802 */ /* 0x000fe40000000f00 */
[----:B------:R-:W-:Y:S02]  /*3570*/  MOV R2, 0x3590 ;  /* 0x0000359000027802 */ /* 0x000fe40000000f00 */
[----:B------:R-:W-:Y:S05]  /*3580*/  CALL.REL.NOINC `($__internal_105_$__cuda_sm70_shflsync_down_p) ;  /* 0x000002f000007944 */ /* 0x000fea0003c00000 */
[----:B------:R-:W-:Y:S01]  /*3590*/  FADD.FTZ R71, R68, R71 ;  /* 0x0000004744477221 */ /* 0x000fe20000010000 */
[----:B0-----:R-:W-:Y:S01]  /*35a0*/  HFMA2.MMA R70, -RZ, RZ, 0, 2.384185791015625e-07 ;  /* 0x00000004ff467435 */ /* 0x001fe200000001ff */
[----:B-1----:R-:W-:Y:S01]  /*35b0*/  FADD.FTZ R72, R72, R69 ;  /* 0x0000004548487221 */ /* 0x002fe20000010000 */
[----:B------:R-:W-:Y:S02]  /*35c0*/  MOV R74, 0x1f ;  /* 0x0000001f004a7802 */ /* 0x000fe40000000f00 */
[----:B------:R-:W-:-:S02]  /*35d0*/  MOV R75, 0xffffffff ;  /* 0xffffffff004b7802 */ /* 0x000fc40000000f00 */
[----:B------:R-:W-:Y:S02]  /*35e0*/  MOV R69, R71 ;  /* 0x0000004700457202 */ /* 0x000fe40000000f00 */
[----:B------:R-:W-:Y:S02]  /*35f0*/  MOV R2, 0x3610 ;  /* 0x0000361000027802 */ /* 0x000fe40000000f00 */
[----:B------:R-:W-:Y:S05]  /*3600*/  CALL.REL.NOINC `($__internal_105_$__cuda_sm70_shflsync_down_p) ;  /* 0x0000027000007944 */ /* 0x000fea0003c00000 */
[----:B0-----:R-:W-:Y:S01]  /*3610*/  HFMA2.MMA R70, -RZ, RZ, 0, 2.384185791015625e-07 ;  /* 0x00000004ff467435 */ /* 0x001fe200000001ff */
[----:B-1----:R-:W-:Y:S02]  /*3620*/  MOV R68, R69 ;  /* 0x0000004500447202 */ /* 0x002fe40000000f00 */
[----:B------:R-:W-:Y:S02]  /*3630*/  MOV R69, R72 ;  /* 0x0000004800457202 */ /* 0x000fe40000000f00 */
[----:B------:R-:W-:Y:S02]  /*3640*/  MOV R74, 0x1f ;  /* 0x0000001f004a7802 */ /* 0x000fe40000000f00 */
[----:B------:R-:W-:Y:S02]  /*3650*/  MOV R75, 0xffffffff ;  /* 0xffffffff004b7802 */ /* 0x000fe40000000f00 */
[----:B------:R-:W-:-:S02]  /*3660*/  MOV R2, 0x3680 ;  /* 0x0000368000027802 */ /* 0x000fc40000000f00 */
[----:B------:R-:W-:Y:S05]  /*3670*/  CALL.REL.NOINC `($__internal_105_$__cuda_sm70_shflsync_down_p) ;  /* 0x0000020000007944 */ /* 0x000fea0003c00000 */
[----:B------:R-:W-:Y:S01]  /*3680*/  FADD.FTZ R71, R68, R71 ;  /* 0x0000004744477221 */ /* 0x000fe20000010000 */
[----:B0-----:R-:W-:Y:S01]  /*3690*/  HFMA2.MMA R70, -RZ, RZ, 0, 1.1920928955078125e-07 ;  /* 0x00000002ff467435 */ /* 0x001fe200000001ff */
[----:B-1----:R-:W-:Y:S01]  /*36a0*/  FADD.FTZ R72, R72, R69 ;  /* 0x0000004548487221 */ /* 0x002fe20000010000 */
[----:B------:R-:W-:-:S02]  /*36b0*/  MOV R74, 0x1f ;  /* 0x0000001f004a7802 */ /* 0x000fc40000000f00 */
[----:B------:R-:W-:Y:S02]  /*36c0*/  MOV R75, 0xffffffff ;  /* 0xffffffff004b7802 */ /* 0x000fe40000000f00 */
[----:B------:R-:W-:Y:S02]  /*36d0*/  MOV R69, R71 ;  /* 0x0000004700457202 */ /* 0x000fe40000000f00 */
[----:B------:R-:W-:Y:S02]  /*36e0*/  MOV R2, 0x3700 ;  /* 0x0000370000027802 */ /* 0x000fe40000000f00 */
[----:B------:R-:W-:Y:S05]  /*36f0*/  CALL.REL.NOINC `($__internal_105_$__cuda_sm70_shflsync_down_p) ;  /* 0x0000018000007944 */ /* 0x000fea0003c00000 */
[----:B0-----:R-:W-:Y:S01]  /*3700*/  HFMA2.MMA R70, -RZ, RZ, 0, 1.1920928955078125e-07 ;  /* 0x00000002ff467435 */ /* 0x001fe200000001ff */
[----:B-1----:R-:W-:Y:S02]  /*3710*/  MOV R68, R69 ;  /* 0x0000004500447202 */ /* 0x002fe40000000f00 */
[----:B------:R-:W-:Y:S02]  /*3720*/  MOV R69, R72 ;  /* 0x0000004800457202 */ /* 0x000fe40000000f00 */
[----:B------:R-:W-:Y:S02]  /*3730*/  MOV R74, 0x1f ;  /* 0x0000001f004a7802 */ /* 0x000fe40000000f00 */
[----:B------:R-:W-:-:S02]  /*3740*/  MOV R75, 0xffffffff ;  /* 0xffffffff004b7802 */ /* 0x000fc40000000f00 */
[----:B------:R-:W-:Y:S02]  /*3750*/  MOV R2, 0x3770 ;  /* 0x0000377000027802 */ /* 0x000fe40000000f00 */
[----:B------:R-:W-:Y:S05]  /*3760*/  CALL.REL.NOINC `($__internal_105_$__cuda_sm70_shflsync_down_p) ;  /* 0x0000011000007944 */ /* 0x000fea0003c00000 */
[----:B------:R-:W-:Y:S01]  /*3770*/  FADD.FTZ R71, R68, R71 ;  /* 0x0000004744477221 */ /* 0x000fe20000010000 */
[----:B0-----:R-:W-:Y:S01]  /*3780*/  HFMA2.MMA R70, -RZ, RZ, 0, 5.9604644775390625e-08 ;  /* 0x00000001ff467435 */ /* 0x001fe200000001ff */
[----:B-1----:R-:W-:Y:S01]  /*3790*/  FADD.FTZ R73, R72, R69 ;  /* 0x0000004548497221 */ /* 0x002fe20000010000 */
[----:B------:R-:W-:Y:S02]  /*37a0*/  MOV R74, 0x1f ;  /* 0x0000001f004a7802 */ /* 0x000fe40000000f00 */
[----:B------:R-:W-:Y:S02]  /*37b0*/  MOV R75, 0xffffffff ;  /* 0xffffffff004b7802 */ /* 0x000fe40000000f00 */
[----:B------:R-:W-:Y:S02]  /*37c0*/  MOV R69, R71 ;  /* 0x0000004700457202 */ /* 0x000fe40000000f00 */
[----:B------:R-:W-:Y:S02]  /*37d0*/  MOV R2, 0x37f0 ;  /* 0x000037f000027802 */ /* 0x000fe40000000f00 */
[----:B------:R-:W-:Y:S05]  /*37e0*/  CALL.REL.NOINC `($__internal_105_$__cuda_sm70_shflsync_down_p) ;  /* 0x0000009000007944 */ /* 0x000fea0003c00000 */
[----:B0-----:R-:W-:Y:S01]  /*37f0*/  HFMA2.MMA R70, -RZ, RZ, 0, 5.9604644775390625e-08 ;  /* 0x00000001ff467435 */ /* 0x001fe200000001ff */
[----:B-1----:R-:W-:-:S02]  /*3800*/  MOV R72, R69 ;  /* 0x0000004500487202 */ /* 0x002fc40000000f00 */
[----:B------:R-:W-:Y:S02]  /*3810*/  MOV R69, R73 ;  /* 0x0000004900457202 */ /* 0x000fe40000000f00 */
[----:B------:R-:W-:Y:S02]  /*3820*/  MOV R74, 0x1f ;  /* 0x0000001f004a7802 */ /* 0x000fe40000000f00 */
[----:B------:R-:W-:Y:S02]  /*3830*/  MOV R75, 0xffffffff ;  /* 0xffffffff004b7802 */ /* 0x000fe40000000f00 */
[----:B------:R-:W-:Y:S02]  /*3840*/  MOV R2, 0x3860 ;  /* 0x0000386000027802 */ /* 0x000fe40000000f00 */
[----:B------:R-:W-:Y:S05]  /*3850*/  CALL.REL.NOINC `($__internal_105_$__cuda_sm70_shflsync_down_p) ;  /* 0x0000002000007944 */ /* 0x000fea0003c00000 */
[----:B-1----:R-:W-:Y:S01]  /*3860*/  MOV R2, R69 ;  /* 0x0000004500027202 */ /* 0x002fe20000000f00 */
[----:B0-----:R-:W-:Y:S05]  /*3870*/  BRA `(.L_x_4993) ;  /* 0xffffdf7000007947 */ /* 0x001fea000383ffff */
        .weak           $__internal_105_$__cuda_sm70_shflsync_down_p
        .type           $__internal_105_$__cuda_sm70_shflsync_down_p,@function
        .size           $__internal_105_$__cuda_sm70_shflsync_down_p,(.L_x_9359 - $__internal_105_$__cuda_sm70_shflsync_down_p)
$__internal_105_$__cuda_sm70_shflsync_down_p:
[----:B------:R-:W-:Y:S01]  /*3880*/  HFMA2.MMA R3, -RZ, RZ, 0, 0 ;  /* 0x00000000ff037435 */ /* 0x000fe200000001ff */
[----:B------:R-:W-:Y:S04]  /*3890*/  WARPSYNC R75 ;  /* 0x0000004b00007348 */ /* 0x000fe80003800000 */
[----:B------:R0:W1:Y:S01]  /*38a0*/  SHFL.DOWN PT, R69, R69, R70, R74 ;  /* 0x0800004645457389 */ /* 0x00006200000e004a */
[----:B------:R-:W-:Y:S05]  /*38b0*/  RET.REL.NODEC R2 `(_ZN10layer_norm13ln_bwd_kernelINS_13Kernel_traitsIf6__halfS2_S2_fjLj6144ELj1ELj1ELj8ELj16ENS_18Kernel_traits_baseILj6144EfS2_S2_S2_fjLj256EEEEELb0ELb1ELb0ELb1EEEvNS_9BwdParamsE) ;  /* 0xffffc74002007950 */ /* 0x000fea0003c3ffff */
.L_x_4994:
        /* <DEDUP_REMOVED lines=12> */
.L_x_9359:


//--------------------- .text._ZN10layer_norm13ln_bwd_kernelINS_13Kernel_traitsIf6__halfS2_S2_fjLj6144ELj1ELj1ELj8ELj16ENS_18Kernel_traits_baseILj6144EfS2_S2_S2_fjLj256EEEEELb0ELb1ELb1ELb0EEEvNS_9BwdParamsE --------------------------
	.section	.text._ZN10layer_norm13ln_bwd_kernelINS_13Kernel_traitsIf6__halfS2_S2_fjLj6144ELj1ELj1ELj8ELj16ENS_18Kernel_traits_baseILj6144EfS2_S2_S2_fjLj256EEEEELb0ELb1ELb1ELb0EEEvNS_9BwdParamsE,"ax",@progbits
	.sectioninfo	@"SHI_REGISTERS=224"
	.align	128
        .global         _ZN10layer_norm13ln_bwd_kernelINS_13Kernel_traitsIf6__halfS2_S2_fjLj6144ELj1ELj1ELj8ELj16ENS_18Kernel_traits_baseILj6144EfS2_S2_S2_fjLj256EEEEELb0ELb1ELb1ELb0EEEvNS_9BwdParamsE
        .type           _ZN10layer_norm13ln_bwd_kernelINS_13Kernel_traitsIf6__halfS2_S2_fjLj6144ELj1ELj1ELj8ELj16ENS_18Kernel_traits_baseILj6144EfS2_S2_S2_fjLj256EEEEELb0ELb1ELb1ELb0EEEvNS_9BwdParamsE,@function
        .size           _ZN10layer_norm13ln_bwd_kernelINS_13Kernel_traitsIf6__halfS2_S2_fjLj6144ELj1ELj1ELj8ELj16ENS_18Kernel_traits_baseILj6144EfS2_S2_S2_fjLj256EEEEELb0ELb1ELb1ELb0EEEvNS_9BwdParamsE,(.L_x_9360 - _ZN10layer_norm13ln_bwd_kernelINS_13Kernel_traitsIf6__halfS2_S2_fjLj6144ELj1ELj1ELj8ELj16ENS_18Kernel_traits_baseILj6144EfS2_S2_S2_fjLj256EEEEELb0ELb1ELb1ELb0EEEvNS_9BwdParamsE)
        .other          _ZN10layer_norm13ln_bwd_kernelINS_13Kernel_traitsIf6__halfS2_S2_fjLj6144ELj1ELj1ELj8ELj16ENS_18Kernel_traits_baseILj6144EfS2_S2_S2_fjLj256EEEEELb0ELb1ELb1ELb0EEEvNS_9BwdParamsE,@"STO_CUDA_ENTRY STV_DEFAULT"
_ZN10layer_norm13ln_bwd_kernelINS_13Kernel_traitsIf6__halfS2_S2_fjLj6144ELj1ELj1ELj8ELj16ENS_18Kernel_traits_baseILj6144EfS2_S2_S2_fjLj256EEEEELb0ELb1ELb1ELb0EEEvNS_9BwdParamsE:
.text._ZN10layer_norm13ln_bwd_kernelINS_13Kernel_traitsIf6__halfS2_S2_fjLj6144ELj1ELj1ELj8ELj16ENS_18Kernel_traits_baseILj6144EfS2_S2_S2_fjLj256EEEEELb0ELb1ELb1ELb0EEEvNS_9BwdParamsE:
        /* <DEDUP_REMOVED lines=79> */
.L_x_5095:
        /* <DEDUP_REMOVED lines=24> */
.L_x_5000:
[----:B------:R-:W-:Y:S02]  /*0670*/  IADD3 R171, R7, 0x100, RZ ;  /* 0x0000010007ab7810 */ /* 0x000fe40007ffe0ff */
.L_x_4999:
[----:B------:R-:W-:Y:S05]  /*0680*/  BSYNC B1 ;  /* 0x0000000000017941 */ /* 0x000fea0003800000 */
.L_x_4998:
[----:B------:R-:W-:Y:S01]  /*0690*/  BSSY B1, `(.L_x_5001) ;  /* 0x0000008000017945 */ /* 0x000fe20003800000 */
[----:B------:R-:W-:Y:S05]  /*06a0*/  @!P1 BRA `(.L_x_5002) ;  /* 0x0000006000009947 */ /* 0x000fea0003800000 */
[----:B------:R-:W-:-:S04]  /*06b0*/  ISETP.NE.U32.AND P3, PT, RZ, c[0x0][0x218], PT ;  /* 0x00008600ff007a0c */ /* 0x000fc80003f65070 */
[----:B------:R-:W-:-:S13]  /*06c0*/  ISETP.NE.AND.EX P3, PT, RZ, c[0x0][0x21c], PT, P3 ;  /* 0x00008700ff007a0c */ /* 0x000fda0003f65330 */
[----:B------:R-:W-:Y:S05]  /*06d0*/  @!P3 BRA `(.L_x_5003) ;  /* 0x000000200000b947 */ /* 0x000fea0003800000 */
[----:B------:R-:W-:-:S06]  /*06e0*/  IMAD.WIDE.U32 R28, R171, R176, c[0x0][0x218] ;  /* 0x00008600ab1c7625 */ /* 0x000fcc00078e00b0 */
[----:B------:R-:W5:Y:S02]  /*06f0*/  LDG.E.128 R28, [R28.64] ;  /* 0x000000041c1c7981 */ /* 0x000f64000c1e1d00 */
.L_x_5003:
[----:B------:R-:W-:Y:S02]  /*0700*/  IADD3 R171, R171, 0x100, RZ ;  /* 0x00000100abab7810 */ /* 0x000fe40007ffe0ff */
.L_x_5002:
[----:B------:R-:W-:Y:S05]  /*0710*/  BSYNC B1 ;  /* 0x0000000000017941 */ /* 0x000fea0003800000 */
.L_x_5001:
        /* <DEDUP_REMOVED lines=9> */
.L_x_4997:
        /* <DEDUP_REMOVED lines=23> */
[----:B------:R-:W-:Y:S02]  /*0920*/  HADD2.F32 R20, -RZ, R12.H1_H1 ;  /* 0x3000000cff147230 */ /* 0x000fe40000004100 */
[--C-:B------:R-:W-:Y:S01]  /*0930*/  HADD2.F32 R22, -RZ, R13.reuse.H0_H0 ;  /* 0x2000000dff167230 */ /* 0x100fe20000004100 */
[----:B------:R-:W-:Y:S01]  /*0940*/  FADD.FTZ R11, -R177, R10 ;  /* 0x0000000ab10b7221 */ /* 0x000fe20000010100 */
[----:B------:R-:W-:Y:S02]  /*0950*/  HADD2.F32 R170, -RZ, R13.H1_H1 ;  /* 0x3000000dffaa7230 */ /* 0x000fe40000004100 */
[----:B------:R-:W-:Y:S01]  /*0960*/  HADD2.F32 R12, -RZ, R14.H1_H1 ;  /* 0x3000000eff0c7230 */ /* 0x000fe20000004100 */
[----:B-----5:R-:W-:Y:S01]  /*0970*/  FMUL.FTZ R10, R6, R11 ;  /* 0x0000000b060a7220 */ /* 0x020fe20000410000 */
[----:B------:R-:W-:-:S02]  /*0980*/  HADD2.F32 R178, -RZ, R15.H0_H0 ;  /* 0x2000000fffb27230 */ /* 0x000fc40000004100 */
[----:B------:R-:W-:Y:S01]  /*0990*/  HADD2.F32 R180, -RZ, R15.H1_H1 ;  /* 0x3000000fffb47230 */ /* 0x000fe20000004100 */
[C---:B------:R-:W-:Y:S01]  /*09a0*/  FADD.FTZ R15, -R177.reuse, R20 ;  /* 0x00000014b10f7221 */ /* 0x040fe20000010100 */
[----:B---3--:R-:W-:Y:S01]  /*09b0*/  HADD2.F32 R13, -RZ, R16.H0_H0 ;  /* 0x20000010ff0d7230 */ /* 0x008fe20000004100 */
[C---:B------:R-:W-:Y:S01]  /*09c0*/  FADD.FTZ R171, -R177.reuse, R12 ;  /* 0x0000000cb1ab7221 */ /* 0x040fe20000010100 */
[--C-:B------:R-:W-:Y:S01]  /*09d0*/  HADD2.F32 R21, -RZ, R17.reuse.H0_H0 ;  /* 0x20000011ff157230 */ /* 0x100fe20000004100 */
[----:B------:R-:W-:Y:S01]  /*09e0*/  FMUL.FTZ R11, R6, R15 ;  /* 0x0000000f060b7220 */ /* 0x000fe20000410000 */
[----:B0-----:R-:W-:Y:S01]  /*09f0*/  HADD2.F32 R168, -RZ, R17.H1_H1 ;  /* 0x30000011ffa87230 */ /* 0x001fe20000004100 */
[C---:B------:R-:W-:Y:S01]  /*0a00*/  FADD.FTZ R17, -R177.reuse, R22 ;  /* 0x00000016b1117221 */ /* 0x040fe20000010100 */
[----:B------:R-:W-:Y:S01]  /*0a10*/  HADD2.F32 R172, -RZ, R14.H0_H0 ;  /* 0x2000000effac7230 */ /* 0x000fe20000004100 */
[----:B------:R-:W-:Y:S01]  /*0a20*/  FADD.FTZ R80, R80, R13 ;  /* 0x0000000d50507221 */ /* 0x000fe20000010000 */
[----:B------:R-:W-:Y:S01]  /*0a30*/  HADD2.F32 R14, -RZ, R16.H1_H1 ;  /* 0x30000010ff0e7230 */ /* 0x000fe20000004100 */
[----:B------:R-:W-:Y:S01]  /*0a40*/  FFMA.FTZ R104, R10, R13, R104 ;  /* 0x0000000d0a687223 */ /* 0x000fe20000010068 */
[--C-:B------:R-:W-:Y:S01]  /*0a50*/  HADD2.F32 R175, -RZ, R19.reuse.H0_H0 ;  /* 0x20000013ffaf7230 */ /* 0x100fe20000004100 */
[----:B------:R-:W-:Y:S01]  /*0a60*/  FMUL.FTZ R12, R6, R17 ;  /* 0x00000011060c7220 */ /* 0x000fe20000410000 */
[----:B------:R-:W-:Y:S01]  /*0a70*/  HADD2.F32 R182, -RZ, R19.H1_H1 ;  /* 0x30000013ffb67230 */ /* 0x000fe20000004100 */
[----:B------:R-:W-:Y:S01]  /*0a80*/  FADD.FTZ R19, -R177, R170 ;  /* 0x000000aab1137221 */ /* 0x000fe20000010100 */
[--C-:B------:R-:W-:Y:S01]  /*0a90*/  HADD2.F32 R169, -RZ, R18.reuse.H0_H0 ;  /* 0x20000012ffa97230 */ /* 0x100fe20000004100 */
[----:B------:R-:W-:Y:S01]  /*0aa0*/  FMUL.FTZ R13, R152, R13 ;  /* 0x0000000d980d7220 */ /* 0x000fe20000410000 */
[----:B------:R-:W-:Y:S01]  /*0ab0*/  HADD2.F32 R174, -RZ, R18.H1_H1 ;  /* 0x30000012ffae7230 */ /* 0x000fe20000004100 */
[----:B------:R-:W-:-:S02]  /*0ac0*/  FADD.FTZ R81, R81, R14 ;  /* 0x0000000e51517221 */ /* 0x000fc40000010000 */
[-C--:B------:R-:W-:Y:S02]  /*0ad0*/  FFMA.FTZ R105, R11, R14.reuse, R105 ;  /* 0x0000000e0b697223 */ /* 0x080fe40000010069 */
[----:B------:R-:W-:Y:S02]  /*0ae0*/  FADD.FTZ R82, R82, R21 ;  /* 0x0000001552527221 */ /* 0x000fe40000010000 */
[----:B------:R-:W-:Y:S02]  /*0af0*/  FMUL.FTZ R15, R6, R19 ;  /* 0x00000013060f7220 */ /* 0x000fe40000410000 */
[-C--:B------:R-:W-:Y:S02]  /*0b00*/  FFMA.FTZ R106, R12, R21.reuse, R106 ;  /* 0x000000150c6a7223 */ /* 0x080fe4000001006a */
[----:B------:R-:W-:Y:S02]  /*0b10*/  FMUL.FTZ R17, R154, R21 ;  /* 0x000000159a117220 */ /* 0x000fe40000410000 */
[----:B------:R-:W-:-:S02]  /*0b20*/  FMUL.FTZ R14, R153, R14 ;  /* 0x0000000e990e7220 */ /* 0x000fc40000410000 */
[----:B------:R-:W-:Y:S02]  /*0b30*/  FADD.FTZ R21, RZ, R13 ;  /* 0x0000000dff157221 */ /* 0x000fe40000010000 */
[----:B------:R-:W-:Y:S02]  /*0b40*/  FFMA.FTZ R22, R10, R13, RZ ;  /* 0x0000000d0a167223 */ /* 0x000fe400000100ff */
[----:B------:R-:W-:Y:S02]  /*0b50*/  FADD.FTZ R23, -R177, R172 ;  /* 0x000000acb1177221 */ /* 0x000fe40000010100 */
        /* <DEDUP_REMOVED lines=21> */
[----:B------:R-:W-:Y:S01]  /*0cb0*/  FMUL.FTZ R184, R6, R181 ;  /* 0x000000b506b87220 */ /* 0x000fe20000410000 */
[----:B------:R-:W-:Y:S01]  /*0cc0*/  IADD3 R181, R7, 0x100, RZ ;  /* 0x0000010007b57810 */ /* 0x000fe20007ffe0ff */
        /* <DEDUP_REMOVED lines=13> */
.L_x_5006:
[----:B------:R-:W-:Y:S05]  /*0da0*/  BSYNC B1 ;  /* 0x0000000000017941 */ /* 0x000fea0003800000 */
.L_x_5005:
        /* <DEDUP_REMOVED lines=13> */
[----:B------:R-:W-:Y:S02]  /*0e80*/  HADD2.F32 R188, -RZ, R168.H1_H1 ;  /* 0x300000a8ffbc7230 */ /* 0x000fe40000004100 */
[--C-:B------:R-:W-:Y:S01]  /*0e90*/  HADD2.F32 R190, -RZ, R169.reuse.H0_H0 ;  /* 0x200000a9ffbe7230 */ /* 0x100fe20000004100 */
[----:B------:R-:W-:Y:S01]  /*0ea0*/  FADD.FTZ R187, -R177, R186 ;  /* 0x000000bab1bb7221 */ /* 0x000fe20000010100 */
[----:B------:R-:W-:-:S02]  /*0eb0*/  HADD2.F32 R192, -RZ, R169.H1_H1 ;  /* 0x300000a9ffc07230 */ /* 0x000fc40000004100 */
[--C-:B---3--:R-:W-:Y:S01]  /*0ec0*/  HADD2.F32 R169, -RZ, R172.reuse.H0_H0 ;  /* 0x200000acffa97230 */ /* 0x108fe20000004100 */
[----:B-----5:R-:W-:Y:S01]  /*0ed0*/  FMUL.FTZ R187, R6, R187 ;  /* 0x000000bb06bb7220 */ /* 0x020fe20000410000 */
[--C-:B------:R-:W-:Y:S01]  /*0ee0*/  HADD2.F32 R196, -RZ, R171.reuse.H0_H0 ;  /* 0x200000abffc47230 */ /* 0x100fe20000004100 */
[C---:B------:R-:W-:Y:S01]  /*0ef0*/  FADD.FTZ R189, -R177.reuse, R190 ;  /* 0x000000beb1bd7221 */ /* 0x040fe20000010100 */
[----:B------:R-:W-:Y:S01]  /*0f00*/  HADD2.F32 R198, -RZ, R171.H1_H1 ;  /* 0x300000abffc67230 */ /* 0x000fe20000004100 */
[C---:B------:R-:W-:Y:S01]  /*0f10*/  FADD.FTZ R171, -R177.reuse, R188 ;  /* 0x000000bcb1ab7221 */ /* 0x040fe20000010100 */
[----:B------:R-:W-:Y:S01]  /*0f20*/  HADD2.F32 R172, -RZ, R172.H1_H1 ;  /* 0x300000acffac7230 */ /* 0x000fe20000004100 */
[----:B------:R-:W-:Y:S01]  /*0f30*/  FMUL.FTZ R188, R136, R169 ;  /* 0x000000a988bc7220 */ /* 0x000fe20000410000 */
[--C-:B0-----:R-:W-:Y:S01]  /*0f40*/  HADD2.F32 R183, -RZ, R173.reuse.H0_H0 ;  /* 0x200000adffb77230 */ /* 0x101fe20000004100 */
[----:B------:R-:W-:Y:S01]  /*0f50*/  FMUL.FTZ R186, R6, R171 ;  /* 0x000000ab06ba7220 */ /* 0x000fe20000410000 */
[----:B------:R-:W-:Y:S01]  /*0f60*/  HADD2.F32 R168, -RZ, R173.H1_H1 ;  /* 0x300000adffa87230 */ /* 0x000fe20000004100 */
[----:B------:R-:W-:Y:S01]  /*0f70*/  FADD.FTZ R173, -R177, R192 ;  /* 0x000000c0b1ad7221 */ /* 0x000fe20000010100 */
[--C-:B------:R-:W-:Y:S01]  /*0f80*/  HADD2.F32 R194, -RZ, R170.reuse.H0_H0 ;  /* 0x200000aaffc27230 */ /* 0x100fe20000004100 */
[----:B------:R-:W-:Y:S01]  /*0f90*/  FMUL.FTZ R191, R137, R172 ;  /* 0x000000ac89bf7220 */ /* 0x000fe20000410000 */
[----:B------:R-:W-:Y:S01]  /*0fa0*/  HADD2.F32 R170, -RZ, R170.H1_H1 ;  /* 0x300000aaffaa7230 */ /* 0x000fe20000004100 */
[----:B------:R-:W-:Y:S01]  /*0fb0*/  FADD.FTZ R180, R180, R188 ;  /* 0x000000bcb4b47221 */ /* 0x000fe20000010000 */
[--C-:B------:R-:W-:Y:S01]  /*0fc0*/  HADD2.F32 R197, -RZ, R174.reuse.H0_H0 ;  /* 0x200000aeffc57230 */ /* 0x100fe20000004100 */
[C---:B------:R-:W-:Y:S01]  /*0fd0*/  FFMA.FTZ R178, R187.reuse, R188, R178 ;  /* 0x000000bcbbb27223 */ /* 0x040fe200000100b2 */
[----:B------:R-:W-:Y:S01]  /*0fe0*/  HADD2.F32 R174, -RZ, R174.H1_H1 ;  /* 0x300000aeffae7230 */ /* 0x000fe20000004100 */
[----:B------:R-:W-:Y:S01]  /*0ff0*/  FADD.FTZ R72, R72, R169 ;  /* 0x000000a948487221 */ /* 0x000fe20000010000 */
        /* <DEDUP_REMOVED lines=47> */
.L_x_5008:
[----:B------:R-:W-:Y:S05]  /*12f0*/  BSYNC B1 ;  /* 0x0000000000017941 */ /* 0x000fea0003800000 */
.L_x_5007:
        /* <DEDUP_REMOVED lines=11> */
[--C-:B------:R-:W-:Y:S02]  /*13b0*/  HADD2.F32 R202, -RZ, R173.reuse.H0_H0 ;  /* 0x200000adffca7230 */ /* 0x100fe40000004100 */
[----:B------:R-:W-:Y:S01]  /*13c0*/  HADD2.F32 R204, -RZ, R173.H1_H1 ;  /* 0x300000adffcc7230 */ /* 0x000fe20000004100 */
[C---:B------:R-:W-:Y:S01]  /*13d0*/  FADD.FTZ R173, -R177.reuse, R8 ;  /* 0x00000008b1ad7221 */ /* 0x040fe20000010100 */
[----:B------:R-:W-:Y:S01]  /*13e0*/  HADD2.F32 R176, -RZ, R172.H1_H1 ;  /* 0x300000acffb07230 */ /* 0x000fe20000004100 */
[C---:B------:R-:W-:Y:S01]  /*13f0*/  FADD.FTZ R205, -R177.reuse, R202 ;  /* 0x000000cab1cd7221 */ /* 0x040fe20000010100 */
[----:B------:R-:W-:Y:S01]  /*1400*/  HADD2.F32 R172, -RZ, R174.H0_H0 ;  /* 0x200000aeffac7230 */ /* 0x000fe20000004100 */
[----:B-----5:R-:W-:Y:S01]  /*1410*/  FMUL.FTZ R8, R6, R173 ;  /* 0x000000ad06087220 */ /* 0x020fe20000410000 */
[----:B---3--:R-:W-:Y:S01]  /*1420*/  HADD2.F32 R203, -RZ, R168.H0_H0 ;  /* 0x200000a8ffcb7230 */ /* 0x008fe20000004100 */
[C---:B------:R-:W-:Y:S01]  /*1430*/  FADD.FTZ R179, -R177.reuse, R204 ;  /* 0x000000ccb1b37221 */ /* 0x040fe20000010100 */
[----:B------:R-:W-:Y:S01]  /*1440*/  HADD2.F32 R174, -RZ, R174.H1_H1 ;  /* 0x300000aeffae7230 */ /* 0x000fe20000004100 */
[C---:B------:R-:W-:Y:S01]  /*1450*/  FADD.FTZ R211, -R177.reuse, R172 ;  /* 0x000000acb1d37221 */ /* 0x040fe20000010100 */
[--C-:B------:R-:W-:Y:S01]  /*1460*/  HADD2.F32 R206, -RZ, R175.reuse.H0_H0 ;  /* 0x200000afffce7230 */ /* 0x100fe20000004100 */
[----:B------:R-:W-:Y:S01]  /*1470*/  FADD.FTZ R64, R64, R203 ;  /* 0x000000cb40407221 */ /* 0x000fe20000010000 */
[----:B------:R-:W-:Y:S01]  /*1480*/  HADD2.F32 R208, -RZ, R175.H1_H1 ;  /* 0x300000afffd07230 */ /* 0x000fe20000004100 */
[-C--:B------:R-:W-:Y:S01]  /*1490*/  FFMA.FTZ R88, R8, R203.reuse, R88 ;  /* 0x000000cb08587223 */ /* 0x080fe20000010058 */
[----:B------:R-:W-:Y:S01]  /*14a0*/  HADD2.F32 R168, -RZ, R168.H1_H1 ;  /* 0x300000a8ffa87230 */ /* 0x000fe20000004100 */
[C---:B------:R-:W-:Y:S01]  /*14b0*/  FADD.FTZ R175, -R177.reuse, R176 ;  /* 0x000000b0b1af7221 */ /* 0x040fe20000010100 */
[----:B------:R-:W-:Y:S01]  /*14c0*/  HADD2.F32 R172, -RZ, R169.H1_H1 ;  /* 0x300000a9ffac7230 */ /* 0x000fe20000004100 */
[C---:B------:R-:W-:Y:S01]  /*14d0*/  FADD.FTZ R181, -R177.reuse, R174 ;  /* 0x000000aeb1b57221 */ /* 0x040fe20000010100 */
[--C-:B0-----:R-:W-:Y:S01]  /*14e0*/  HADD2.F32 R183, -RZ, R171.reuse.H0_H0 ;  /* 0x200000abffb77230 */ /* 0x101fe20000004100 */
[C---:B------:R-:W-:Y:S01]  /*14f0*/  FADD.FTZ R217, -R177.reuse, R206 ;  /* 0x000000ceb1d97221 */ /* 0x040fe20000010100 */
[----:B------:R-:W-:Y:S01]  /*1500*/  HADD2.F32 R174, -RZ, R171.H1_H1 ;  /* 0x300000abffae7230 */ /* 0x000fe20000004100 */
[----:B------:R-:W-:Y:S01]  /*1510*/  FADD.FTZ R215, -R177, R208 ;  /* 0x000000d0b1d77221 */ /* 0x000fe20000010100 */
[----:B------:R-:W-:Y:S01]  /*1520*/  HADD2.F32 R177, -RZ, R169.H0_H0 ;  /* 0x200000a9ffb17230 */ /* 0x000fe20000004100 */
        /* <DEDUP_REMOVED lines=47> */
.L_x_5004:
[----:B------:R-:W-:Y:S05]  /*1820*/  BSYNC B0 ;  /* 0x0000000000007941 */ /* 0x000fea0003800000 */
.L_x_4996:
[----:B------:R-:W-:Y:S02]  /*1830*/  LOP3.LUT P4, RZ, R5, 0xff, RZ, 0xc0, !PT ;  /* 0x000000ff05ff7812 */ /* 0x000fe4000788c0ff */
[----:B------:R-:W-:-:S02]  /*1840*/  SHF.R.U32.HI R170, RZ, 0x5, R0 ;  /* 0x00000005ffaa7819 */ /* 0x000fc40000011600 */
[----:B------:R-:W-:Y:S02]  /*1850*/  LOP3.LUT P3, RZ, R0, 0x1f, RZ, 0xc0, !PT ;  /* 0x0000001f00ff7812 */ /* 0x000fe4000786c0ff */
[----:B------:R-:W-:-:S07]  /*1860*/  LOP3.LUT R219, R170, 0x7fffff8, RZ, 0xc0, !PT ;  /* 0x07fffff8aadb7812 */ /* 0x000fce00078ec0ff */
[----:B------:R-:W-:Y:S01]  /*1870*/  @!P4 IADD3 R219, R219, 0x8, RZ ;  /* 0x00000008dbdbc810 */ /* 0x000fe20007ffe0ff */
[----:B------:R-:W-:Y:S05]  /*1880*/  BRA.DIV ~URZ, `(.L_x_5009) ;  /* 0x00002cd27f007947 */ /* 0x000fea000b800000 */
[----:B------:R2:W3:Y:S02]  /*1890*/  SHFL.DOWN PT, R171, R180, 0x10, 0x1f ;  /* 0x0a001f00b4ab7f89 */ /* 0x0004e400000e0000 */
.L_x_5100:
        /* <DEDUP_REMOVED lines=18> */
.L_x_5101:
[----:B------:R-:W-:Y:S01]  /*19c0*/  @!P3 LOP3.LUT R170, R170, 0x7, RZ, 0xc0, !PT ;  /* 0x00000007aaaab812 */ /* 0x000fe200078ec0ff */
[----:B----4-:R-:W-:Y:S01]  /*19d0*/  FADD.FTZ R214, R175, R174 ;  /* 0x000000aeafd67221 */ /* 0x010fe20000010000 */
[----:B------:R-:W-:Y:S01]  /*19e0*/  WARPSYNC 0xffffffff ;  /* 0xffffffff00007948 */ /* 0x000fe20003800000 */
[----:B-1----:R-:W-:Y:S01]  /*19f0*/  FADD.FTZ R215, R215, R176 ;  /* 0x000000b0d7d77221 */ /* 0x002fe20000010000 */
[----:B------:R-:W-:Y:S01]  /*1a00*/  @!P3 IADD3 R220, R219, R170, RZ ;  /* 0x000000aadbdcb210 */ /* 0x000fe20007ffe0ff */
[----:B------:R-:W-:Y:S04]  /*1a10*/  BSSY B0, `(.L_x_5011) ;  /* 0x00000ea000007945 */ /* 0x000fe80003800000 */
        /* <DEDUP_REMOVED lines=38> */
.L_x_5014:
[----:B------:R-:W-:Y:S05]  /*1c80*/  BSYNC B1 ;  /* 0x0000000000017941 */ /* 0x000fea0003800000 */
.L_x_5013:
        /* <DEDUP_REMOVED lines=10> */
.L_x_5016:
        /* <DEDUP_REMOVED lines=11> */
.L_x_5017:
[----:B------:R-:W-:Y:S05]  /*1de0*/  BSYNC B1 ;  /* 0x0000000000017941 */ /* 0x000fea0003800000 */
.L_x_5015:
        /* <DEDUP_REMOVED lines=16> */
.L_x_5019:
[----:B0-----:R-:W-:-:S04]  /*1ef0*/  ISETP.NE.AND P6, PT, R3, RZ, PT ;  /* 0x000000ff0300720c */ /* 0x001fc80003fc5270 */
[----:B------:R-:W-:-:S05]  /*1f00*/  FSEL R168, R172, RZ, !P6 ;  /* 0x000000ffaca87208 */ /* 0x000fca0007000000 */
[----:B------:R-:W-:Y:S01]  /*1f10*/  FFMA.FTZ R169, R11, R173, R168 ;  /* 0x000000ad0ba97223 */ /* 0x000fe200000100a8 */
[----:B------:R-:W-:-:S03]  /*1f20*/  @P4 HADD2.F32 R168, -RZ, R32.H1_H1 ;  /* 0x30000020ffa84230 */ /* 0x000fc60000004100 */
[----:B------:R-:W-:-:S04]  /*1f30*/  FADD.FTZ R169, R14, -R169 ;  /* 0x800000a90ea97221 */ /* 0x000fc80000010000 */
[----:B------:R-:W-:-:S04]  /*1f40*/  FMUL.FTZ R169, R6, R169 ;  /* 0x000000a906a97220 */ /* 0x000fc80000410000 */
[----:B------:R-:W-:Y:S02]  /*1f50*/  @P4 FADD.FTZ R169, R169, R168 ;  /* 0x000000a8a9a94221 */ /* 0x000fe40000010000 */
.L_x_5020:
[----:B------:R-:W-:Y:S05]  /*1f60*/  BSYNC B1 ;  /* 0x0000000000017941 */ /* 0x000fea0003800000 */
.L_x_5018:
        /* <DEDUP_REMOVED lines=14> */
.L_x_5022:
[----:B0-----:R-:W-:-:S04]  /*2050*/  ISETP.NE.AND P6, PT, R3, RZ, PT ;  /* 0x000000ff0300720c */ /* 0x001fc80003fc5270 */
[----:B------:R-:W-:-:S05]  /*2060*/  FSEL R168, R172, RZ, !P6 ;  /* 0x000000ffaca87208 */ /* 0x000fca0007000000 */
[----:B------:R-:W-:-:S04]  /*2070*/  FFMA.FTZ R168, R12, R173, R168 ;  /* 0x000000ad0ca87223 */ /* 0x000fc800000100a8 */
[----:B------:R-:W-:Y:S01]  /*2080*/  FADD.FTZ R169, R17, -R168 ;  /* 0x800000a811a97221 */ /* 0x000fe20000010000 */
[----:B------:R-:W-:-:S03]  /*2090*/  @P4 HADD2.F32 R168, -RZ, R33.H0_H0 ;  /* 0x20000021ffa84230 */ /* 0x000fc60000004100 */
[----:B------:R-:W-:-:S04]  /*20a0*/  FMUL.FTZ R169, R6, R169 ;  /* 0x000000a906a97220 */ /* 0x000fc80000410000 */
[----:B------:R-:W-:Y:S02]  /*20b0*/  @P4 FADD.FTZ R169, R169, R168 ;  /* 0x000000a8a9a94221 */ /* 0x000fe40000010000 */
.L_x_5023:
[----:B------:R-:W-:Y:S05]  /*20c0*/  BSYNC B1 ;  /* 0x0000000000017941 */ /* 0x000fea0003800000 */
.L_x_5021:
        /* <DEDUP_REMOVED lines=14> */
.L_x_5025:
[----:B0-----:R-:W-:-:S04]  /*21b0*/  ISETP.NE.AND P6, PT, R3, RZ, PT ;  /* 0x000000ff0300720c */ /* 0x001fc80003fc5270 */
[----:B------:R-:W-:-:S05]  /*21c0*/  FSEL R168, R172, RZ, !P6 ;  /* 0x000000ffaca87208 */ /* 0x000fca0007000000 */
[----:B------:R-:W-:Y:S01]  /*21d0*/  FFMA.FTZ R169, R15, R173, R168 ;  /* 0x000000ad0fa97223 */ /* 0x000fe200000100a8 */
[----:B------:R-:W-:-:S03]  /*21e0*/  @P4 HADD2.F32 R168, -RZ, R33.H1_H1 ;  /* 0x30000021ffa84230 */ /* 0x000fc60000004100 */
[----:B------:R-:W-:-:S04]  /*21f0*/  FADD.FTZ R169, R18, -R169 ;  /* 0x800000a912a97221 */ /* 0x000fc80000010000 */
[----:B------:R-:W-:-:S04]  /*2200*/  FMUL.FTZ R169, R6, R169 ;  /* 0x000000a906a97220 */ /* 0x000fc80000410000 */
[----:B------:R-:W-:Y:S02]  /*2210*/  @P4 FADD.FTZ R169, R169, R168 ;  /* 0x000000a8a9a94221 */ /* 0x000fe40000010000 */
.L_x_5026:
[----:B------:R-:W-:Y:S05]  /*2220*/  BSYNC B1 ;  /* 0x0000000000017941 */ /* 0x000fea0003800000 */
.L_x_5024:
        /* <DEDUP_REMOVED lines=14> */
.L_x_5028:
[----:B0-----:R-:W-:-:S04]  /*2310*/  ISETP.NE.AND P6, PT, R3, RZ, PT ;  /* 0x000000ff0300720c */ /* 0x001fc80003fc5270 */
[----:B------:R-:W-:-:S05]  /*2320*/  FSEL R168, R172, RZ, !P6 ;  /* 0x000000ffaca87208 */ /* 0x000fca0007000000 */
[----:B------:R-:W-:-:S04]  /*2330*/  FFMA.FTZ R168, R16, R173, R168 ;  /* 0x000000ad10a87223 */ /* 0x000fc800000100a8 */
[----:B------:R-:W-:Y:S01]  /*2340*/  FADD.FTZ R169, R19, -R168 ;  /* 0x800000a813a97221 */ /* 0x000fe20000010000 */
[----:B------:R-:W-:-:S03]  /*2350*/  @P4 HADD2.F32 R168, -RZ, R34.H0_H0 ;  /* 0x20000022ffa84230 */ /* 0x000fc60000004100 */
[----:B------:R-:W-:-:S04]  /*2360*/  FMUL.FTZ R169, R6, R169 ;  /* 0x000000a906a97220 */ /* 0x000fc80000410000 */
[----:B------:R-:W-:Y:S02]  /*2370*/  @P4 FADD.FTZ R169, R169, R168 ;  /* 0x000000a8a9a94221 */ /* 0x000fe40000010000 */
.L_x_5029:
[----:B------:R-:W-:Y:S05]  /*2380*/  BSYNC B1 ;  /* 0x0000000000017941 */ /* 0x000fea0003800000 */
.L_x_5027:
        /* <DEDUP_REMOVED lines=14> */
.L_x_5031:
[----:B0-----:R-:W-:-:S04]  /*2470*/  ISETP.NE.AND P6, PT, R3, RZ, PT ;  /* 0x000000ff0300720c */ /* 0x001fc80003fc5270 */
[----:B------:R-:W-:-:S05]  /*2480*/  FSEL R168, R172, RZ, !P6 ;  /* 0x000000ffaca87208 */ /* 0x000fca0007000000 */
[----:B------:R-:W-:-:S04]  /*2490*/  FFMA.FTZ R168, R20, R173, R168 ;  /* 0x000000ad14a87223 */ /* 0x000fc800000100a8 */
[----:B------:R-:W-:Y:S01]  /*24a0*/  FADD.FTZ R169, R21, -R168 ;  /* 0x800000a815a97221 */ /* 0x000fe20000010000 */
[----:B------:R-:W-:-:S03]  /*24b0*/  @P4 HADD2.F32 R168, -RZ, R34.H1_H1 ;  /* 0x30000022ffa84230 */ /* 0x000fc60000004100 */
[----:B------:R-:W-:-:S04]  /*24c0*/  FMUL.FTZ R169, R6, R169 ;  /* 0x000000a906a97220 */ /* 0x000fc80000410000 */
[----:B------:R-:W-:Y:S02]  /*24d0*/  @P4 FADD.FTZ R169, R169, R168 ;  /* 0x000000a8a9a94221 */ /* 0x000fe40000010000 */
.L_x_5032:
[----:B------:R-:W-:Y:S05]  /*24e0*/  BSYNC B1 ;  /* 0x0000000000017941 */ /* 0x000fea0003800000 */
.L_x_5030:
        /* <DEDUP_REMOVED lines=14> */
.L_x_5034:
[----:B0-----:R-:W-:-:S04]  /*25d0*/  ISETP.NE.AND P6, PT, R3, RZ, PT ;  /* 0x000000ff0300720c */ /* 0x001fc80003fc5270 */
[----:B------:R-:W-:-:S05]  /*25e0*/  FSEL R168, R172, RZ, !P6 ;  /* 0x000000ffaca87208 */ /* 0x000fca0007000000 */
[----:B------:R-:W-:-:S04]  /*25f0*/  FFMA.FTZ R168, R22, R173, R168 ;  /* 0x000000ad16a87223 */ /* 0x000fc800000100a8 */
[----:B------:R-:W-:Y:S01]  /*2600*/  FADD.FTZ R169, R23, -R168 ;  /* 0x800000a817a97221 */ /* 0x000fe20000010000 */
[----:B------:R-:W-:-:S03]  /*2610*/  @P4 HADD2.F32 R168, -RZ, R35.H0_H0 ;  /* 0x20000023ffa84230 */ /* 0x000fc60000004100 */
[----:B------:R-:W-:-:S04]  /*2620*/  FMUL.FTZ R169, R6, R169 ;  /* 0x000000a906a97220 */ /* 0x000fc80000410000 */
[----:B------:R-:W-:Y:S02]  /*2630*/  @P4 FADD.FTZ R169, R169, R168 ;  /* 0x000000a8a9a94221 */ /* 0x000fe40000010000 */
.L_x_5035:
[----:B------:R-:W-:Y:S05]  /*2640*/  BSYNC B1 ;  /* 0x0000000000017941 */ /* 0x000fea0003800000 */
.L_x_5033:
        /* <DEDUP_REMOVED lines=14> */
.L_x_5037:
[----:B0-----:R-:W-:-:S04]  /*2730*/  ISETP.NE.AND P6, PT, R3, RZ, PT ;  /* 0x000000ff0300720c */ /* 0x001fc80003fc5270 */
[----:B------:R-:W-:-:S05]  /*2740*/  FSEL R168, R172, RZ, !P6 ;  /* 0x000000ffaca87208 */ /* 0x000fca0007000000 */
[----:B------:R-:W-:-:S04]  /*2750*/  FFMA.FTZ R168, R184, R173, R168 ;  /* 0x000000adb8a87223 */ /* 0x000fc800000100a8 */
[----:B------:R-:W-:Y:S01]  /*2760*/  FADD.FTZ R169, R185, -R168 ;  /* 0x800000a8b9a97221 */ /* 0x000fe20000010000 */
[----:B------:R-:W-:-:S03]  /*2770*/  @P4 HADD2.F32 R168, -RZ, R35.H1_H1 ;  /* 0x30000023ffa84230 */ /* 0x000fc60000004100 */
[----:B------:R-:W-:-:S04]  /*2780*/  FMUL.FTZ R169, R6, R169 ;  /* 0x000000a906a97220 */ /* 0x000fc80000410000 */
[----:B------:R-:W-:Y:S02]  /*2790*/  @P4 FADD.FTZ R169, R169, R168 ;  /* 0x000000a8a9a94221 */ /* 0x000fe40000010000 */
.L_x_5038:
[----:B------:R-:W-:Y:S05]  /*27a0*/  BSYNC B1 ;  /* 0x0000000000017941 */ /* 0x000fea0003800000 */
.L_x_5036:
        /* <DEDUP_REMOVED lines=16> */
.L_x_5012:
[----:B------:R-:W-:Y:S05]  /*28b0*/  BSYNC B0 ;  /* 0x0000000000007941 */ /* 0x000fea0003800000 */
.L_x_5011:
[----:B------:R-:W-:Y:S01]  /*28c0*/  BSSY B0, `(.L_x_5039) ;  /* 0x00000ca000007945 */ /* 0x000fe20003800000 */
[----:B------:R-:W-:Y:S05]  /*28d0*/  @!P1 BRA `(.L_x_5040) ;  /* 0x00000c8000009947 */ /* 0x000fea0003800000 */
[----:B------:R-:W-:Y:S01]  /*28e0*/  BSSY B1, `(.L_x_5041) ;  /* 0x0000005000017945 */ /* 0x000fe20003800000 */
[----:B------:R-:W-:Y:S05]  /*28f0*/  @!P3 BRA `(.L_x_5042) ;  /* 0x000000300000b947 */ /* 0x000fea0003800000 */
[----:B------:R-:W-:-:S10]  /*2900*/  HFMA2.MMA R156, -RZ, RZ, 0, 9.5367431640625e-07 ;  /* 0x00000010ff9c7435 */ /* 0x000fd400000001ff */
[----:B------:R-:W-:-:S06]  /*2910*/  IMAD.WIDE.U32 R156, R9, R156, c[0x0][0x170] ;  /* 0x00005c00099c7625 */ /* 0x000fcc00078e009c */
[----:B------:R-:W5:Y:S02]  /*2920*/  LDG.E.128 R156, [R156.64] ;  /* 0x000000049c9c7981 */ /* 0x000f64000c1e1d00 */
.L_x_5042:
[----:B------:R-:W-:Y:S05]  /*2930*/  BSYNC B1 ;  /* 0x0000000000017941 */ /* 0x000fea0003800000 */
.L_x_5041:
        /* <DEDUP_REMOVED lines=8> */
[----:B------:R-:W-:Y:S01]  /*29c0*/  HADD2.F32 R169, -RZ, R28.H0_H0 ;  /* 0x2000001cffa97230 */ /* 0x000fe20000004100 */
[----:B------:R-:W-:Y:S05]  /*29d0*/  BRA `(.L_x_5045) ;  /* 0x000000b000007947 */ /* 0x000fea0003800000 */
.L_x_5044:
        /* <DEDUP_REMOVED lines=9> */
[----:B------:R-:W-:-:S05]  /*2a70*/  @P4 HADD2.F32 R168, -RZ, R28.H0_H0 ;  /* 0x2000001cffa84230 */ /* 0x000fca0000004100 */
[----:B------:R-:W-:Y:S02]  /*2a80*/  @P4 FADD.FTZ R169, R169, R168 ;  /* 0x000000a8a9a94221 */ /* 0x000fe40000010000 */
.L_x_5045:
[----:B------:R-:W-:Y:S05]  /*2a90*/  BSYNC B1 ;  /* 0x0000000000017941 */ /* 0x000fea0003800000 */
.L_x_5043:
        /* <DEDUP_REMOVED lines=16> */
.L_x_5047:
[----:B0-----:R-:W-:-:S04]  /*2ba0*/  ISETP.NE.AND P6, PT, R3, RZ, PT ;  /* 0x000000ff0300720c */ /* 0x001fc80003fc5270 */
[----:B------:R-:W-:-:S05]  /*2bb0*/  FSEL R168, R172, RZ, !P6 ;  /* 0x000000ffaca87208 */ /* 0x000fca0007000000 */
[----:B------:R-:W-:-:S04]  /*2bc0*/  FFMA.FTZ R168, R186, R173, R168 ;  /* 0x000000adbaa87223 */ /* 0x000fc800000100a8 */
[----:B------:R-:W-:Y:S01]  /*2bd0*/  FADD.FTZ R169, R191, -R168 ;  /* 0x800000a8bfa97221 */ /* 0x000fe20000010000 */
[----:B------:R-:W-:-:S03]  /*2be0*/  @P4 HADD2.F32 R168, -RZ, R28.H1_H1 ;  /* 0x3000001cffa84230 */ /* 0x000fc60000004100 */
[----:B------:R-:W-:-:S04]  /*2bf0*/  FMUL.FTZ R169, R6, R169 ;  /* 0x000000a906a97220 */ /* 0x000fc80000410000 */
[----:B------:R-:W-:Y:S02]  /*2c00*/  @P4 FADD.FTZ R169, R169, R168 ;  /* 0x000000a8a9a94221 */ /* 0x000fe40000010000 */
.L_x_5048:
[----:B------:R-:W-:Y:S05]  /*2c10*/  BSYNC B1 ;  /* 0x0000000000017941 */ /* 0x000fea0003800000 */
.L_x_5046:
        /* <DEDUP_REMOVED lines=14> */
.L_x_5050:
[----:B0-----:R-:W-:-:S04]  /*2d00*/  ISETP.NE.AND P6, PT, R3, RZ, PT ;  /* 0x000000ff0300720c */ /* 0x001fc80003fc5270 */
[----:B------:R-:W-:-:S05]  /*2d10*/  FSEL R168, R172, RZ, !P6 ;  /* 0x000000ffaca87208 */ /* 0x000fca0007000000 */
[----:B------:R-:W-:Y:S01]  /*2d20*/  FFMA.FTZ R169, R189, R173, R168 ;  /* 0x000000adbda97223 */ /* 0x000fe200000100a8 */
[----:B------:R-:W-:-:S03]  /*2d30*/  @P4 HADD2.F32 R168, -RZ, R29.H0_H0 ;  /* 0x2000001dffa84230 */ /* 0x000fc60000004100 */
[----:B------:R-:W-:-:S04]  /*2d40*/  FADD.FTZ R169, R192, -R169 ;  /* 0x800000a9c0a97221 */ /* 0x000fc80000010000 */
[----:B------:R-:W-:-:S04]  /*2d50*/  FMUL.FTZ R169, R6, R169 ;  /* 0x000000a906a97220 */ /* 0x000fc80000410000 */
[----:B------:R-:W-:Y:S02]  /*2d60*/  @P4 FADD.FTZ R169, R169, R168 ;  /* 0x000000a8a9a94221 */ /* 0x000fe40000010000 */
.L_x_5051:
[----:B------:R-:W-:Y:S05]  /*2d70*/  BSYNC B1 ;  /* 0x0000000000017941 */ /* 0x000fea0003800000 */
.L_x_5049:
        /* <DEDUP_REMOVED lines=14> */
.L_x_5053:
[----:B0-----:R-:W-:-:S04]  /*2e60*/  ISETP.NE.AND P6, PT, R3, RZ, PT ;  /* 0x000000ff0300720c */ /* 0x001fc80003fc5270 */
[----:B------:R-:W-:-:S05]  /*2e70*/  FSEL R168, R172, RZ, !P6 ;  /* 0x000000ffaca87208 */ /* 0x000fca0007000000 */
[----:B------:R-:W-:-:S04]  /*2e80*/  FFMA.FTZ R168, R190, R173, R168 ;  /* 0x000000adbea87223 */ /* 0x000fc800000100a8 */
[----:B------:R-:W-:Y:S01]  /*2e90*/  FADD.FTZ R169, R195, -R168 ;  /* 0x800000a8c3a97221 */ /* 0x000fe20000010000 */
[----:B------:R-:W-:-:S03]  /*2ea0*/  @P4 HADD2.F32 R168, -RZ, R29.H1_H1 ;  /* 0x3000001dffa84230 */ /* 0x000fc60000004100 */
[----:B------:R-:W-:-:S04]  /*2eb0*/  FMUL.FTZ R169, R6, R169 ;  /* 0x000000a906a97220 */ /* 0x000fc80000410000 */
[----:B------:R-:W-:Y:S02]  /*2ec0*/  @P4 FADD.FTZ R169, R169, R168 ;  /* 0x000000a8a9a94221 */ /* 0x000fe40000010000 */
.L_x_5054:
[----:B------:R-:W-:Y:S05]  /*2ed0*/  BSYNC B1 ;  /* 0x0000000000017941 */ /* 0x000fea0003800000 */
.L_x_5052:
        /* <DEDUP_REMOVED lines=14> */
.L_x_5056:
[----:B0-----:R-:W-:-:S04]  /*2fc0*/  ISETP.NE.AND P6, PT, R3, RZ, PT ;  /* 0x000000ff0300720c */ /* 0x001fc80003fc5270 */
[----:B------:R-:W-:-:S05]  /*2fd0*/  FSEL R168, R172, RZ, !P6 ;  /* 0x000000ffaca87208 */ /* 0x000fca0007000000 */
[----:B------:R-:W-:Y:S01]  /*2fe0*/  FFMA.FTZ R169, R193, R173, R168 ;  /* 0x000000adc1a97223 */ /* 0x000fe200000100a8 */
[----:B------:R-:W-:-:S03]  /*2ff0*/  @P4 HADD2.F32 R168, -RZ, R30.H0_H0 ;  /* 0x2000001effa84230 */ /* 0x000fc60000004100 */
[----:B------:R-:W-:-:S04]  /*3000*/  FADD.FTZ R169, R194, -R169 ;  /* 0x800000a9c2a97221 */ /* 0x000fc80000010000 */
[----:B------:R-:W-:-:S04]  /*3010*/  FMUL.FTZ R169, R6, R169 ;  /* 0x000000a906a97220 */ /* 0x000fc80000410000 */
[----:B------:R-:W-:Y:S02]  /*3020*/  @P4 FADD.FTZ R169, R169, R168 ;  /* 0x000000a8a9a94221 */ /* 0x000fe40000010000 */
.L_x_5057:
[----:B------:R-:W-:Y:S05]  /*3030*/  BSYNC B1 ;  /* 0x0000000000017941 */ /* 0x000fea0003800000 */
.L_x_5055:
        /* <DEDUP_REMOVED lines=14> */
.L_x_5059:
[----:B0-----:R-:W-:-:S04]  /*3120*/  ISETP.NE.AND P6, PT, R3, RZ, PT ;  /* 0x000000ff0300720c */ /* 0x001fc80003fc5270 */
[----:B------:R-:W-:-:S05]  /*3130*/  FSEL R168, R172, RZ, !P6 ;  /* 0x000000ffaca87208 */ /* 0x000fca0007000000 */
[----:B------:R-:W-:-:S04]  /*3140*/  FFMA.FTZ R168, R196, R173, R168 ;  /* 0x000000adc4a87223 */ /* 0x000fc800000100a8 */
[----:B------:R-:W-:Y:S01]  /*3150*/  FADD.FTZ R169, R197, -R168 ;  /* 0x800000a8c5a97221 */ /* 0x000fe20000010000 */
[----:B------:R-:W-:-:S03]  /*3160*/  @P4 HADD2.F32 R168, -RZ, R30.H1_H1 ;  /* 0x3000001effa84230 */ /* 0x000fc60000004100 */
[----:B------:R-:W-:-:S04]  /*3170*/  FMUL.FTZ R169, R6, R169 ;  /* 0x000000a906a97220 */ /* 0x000fc80000410000 */
[----:B------:R-:W-:Y:S02]  /*3180*/  @P4 FADD.FTZ R169, R169, R168 ;  /* 0x000000a8a9a94221 */ /* 0x000fe40000010000 */
.L_x_5060:
[----:B------:R-:W-:Y:S05]  /*3190*/  BSYNC B1 ;  /* 0x0000000000017941 */ /* 0x000fea0003800000 */
.L_x_5058:
        /* <DEDUP_REMOVED lines=14> */
.L_x_5062:
[----:B0-----:R-:W-:-:S04]  /*3280*/  ISETP.NE.AND P6, PT, R3, RZ, PT ;  /* 0x000000ff0300720c */ /* 0x001fc80003fc5270 */
[----:B------:R-:W-:-:S05]  /*3290*/  FSEL R168, R172, RZ, !P6 ;  /* 0x000000ffaca87208 */ /* 0x000fca0007000000 */
[----:B------:R-:W-:Y:S01]  /*32a0*/  FFMA.FTZ R169, R199, R173, R168 ;  /* 0x000000adc7a97223 */ /* 0x000fe200000100a8 */
[----:B------:R-:W-:-:S03]  /*32b0*/  @P4 HADD2.F32 R168, -RZ, R31.H0_H0 ;  /* 0x2000001fffa84230 */ /* 0x000fc60000004100 */
[----:B------:R-:W-:-:S04]  /*32c0*/  FADD.FTZ R169, R198, -R169 ;  /* 0x800000a9c6a97221 */ /* 0x000fc80000010000 */
[----:B------:R-:W-:-:S04]  /*32d0*/  FMUL.FTZ R169, R6, R169 ;  /* 0x000000a906a97220 */ /* 0x000fc80000410000 */
[----:B------:R-:W-:Y:S02]  /*32e0*/  @P4 FADD.FTZ R169, R169, R168 ;  /* 0x000000a8a9a94221 */ /* 0x000fe40000010000 */
.L_x_5063:
[----:B------:R-:W-:Y:S05]  /*32f0*/  BSYNC B1 ;  /* 0x0000000000017941 */ /* 0x000fea0003800000 */
.L_x_5061:
        /* <DEDUP_REMOVED lines=14> */
.L_x_5065:
[----:B0-----:R-:W-:-:S04]  /*33e0*/  ISETP.NE.AND P6, PT, R3, RZ, PT ;  /* 0x000000ff0300720c */ /* 0x001fc80003fc5270 */
[----:B------:R-:W-:-:S05]  /*33f0*/  FSEL R168, R172, RZ, !P6 ;  /* 0x000000ffaca87208 */ /* 0x000fca0007000000 */
[----:B------:R-:W-:-:S04]  /*3400*/  FFMA.FTZ R168, R200, R173, R168 ;  /* 0x000000adc8a87223 */ /* 0x000fc800000100a8 */
[----:B------:R-:W-:Y:S01]  /*3410*/  FADD.FTZ R169, R201, -R168 ;  /* 0x800000a8c9a97221 */ /* 0x000fe20000010000 */
[----:B------:R-:W-:-:S03]  /*3420*/  @P4 HADD2.F32 R168, -RZ, R31.H1_H1 ;  /* 0x3000001fffa84230 */ /* 0x000fc60000004100 */
[----:B------:R-:W-:-:S04]  /*3430*/  FMUL.FTZ R169, R6, R169 ;  /* 0x000000a906a97220 */ /* 0x000fc80000410000 */
[----:B------:R-:W-:Y:S02]  /*3440*/  @P4 FADD.FTZ R169, R169, R168 ;  /* 0x000000a8a9a94221 */ /* 0x000fe40000010000 */
.L_x_5066:
[----:B------:R-:W-:Y:S05]  /*3450*/  BSYNC B1 ;  /* 0x0000000000017941 */ /* 0x000fea0003800000 */
.L_x_5064:
        /* <DEDUP_REMOVED lines=16> */
.L_x_5040:
[----:B------:R-:W-:Y:S05]  /*3560*/  BSYNC B0 ;  /* 0x0000000000007941 */ /* 0x000fea0003800000 */
.L_x_5039:
        /* <DEDUP_REMOVED lines=8> */
.L_x_5070:
[----:B------:R-:W-:Y:S05]  /*35f0*/  BSYNC B1 ;  /* 0x0000000000017941 */ /* 0x000fea0003800000 */
.L_x_5069:
        /* <DEDUP_REMOVED lines=10> */
.L_x_5072:
        /* <DEDUP_REMOVED lines=11> */
.L_x_5073:
[----:B------:R-:W-:Y:S05]  /*3750*/  BSYNC B1 ;  /* 0x0000000000017941 */ /* 0x000fea0003800000 */
.L_x_5071:
        /* <DEDUP_REMOVED lines=16> */
.L_x_5075:
[----:B0-----:R-:W-:-:S04]  /*3860*/  ISETP.NE.AND P6, PT, R3, RZ, PT ;  /* 0x000000ff0300720c */ /* 0x001fc80003fc5270 */
[----:B------:R-:W-:-:S05]  /*3870*/  FSEL R168, R172, RZ, !P6 ;  /* 0x000000ffaca87208 */ /* 0x000fca0007000000 */
[----:B------:R-:W-:-:S04]  /*3880*/  FFMA.FTZ R168, R202, R173, R168 ;  /* 0x000000adcaa87223 */ /* 0x000fc800000100a8 */
[----:B------:R-:W-:Y:S01]  /*3890*/  FADD.FTZ R169, R207, -R168 ;  /* 0x800000a8cfa97221 */ /* 0x000fe20000010000 */
[----:B------:R-:W-:-:S03]  /*38a0*/  @P4 HADD2.F32 R168, -RZ, R24.H1_H1 ;  /* 0x30000018ffa84230 */ /* 0x000fc60000004100 */
[----:B------:R-:W-:-:S04]  /*38b0*/  FMUL.FTZ R169, R6, R169 ;  /* 0x000000a906a97220 */ /* 0x000fc80000410000 */
[----:B------:R-:W-:Y:S02]  /*38c0*/  @P4 FADD.FTZ R169, R169, R168 ;  /* 0x000000a8a9a94221 */ /* 0x000fe40000010000 */
.L_x_5076:
[----:B------:R-:W-:Y:S05]  /*38d0*/  BSYNC B1 ;  /* 0x0000000000017941 */ /* 0x000fea0003800000 */
.L_x_5074:
        /* <DEDUP_REMOVED lines=14> */
.L_x_5078:
[----:B0-----:R-:W-:-:S04]  /*39c0*/  ISETP.NE.AND P6, PT, R3, RZ, PT ;  /* 0x000000ff0300720c */ /* 0x001fc80003fc5270 */
[----:B------:R-:W-:-:S05]  /*39d0*/  FSEL R168, R172, RZ, !P6 ;  /* 0x000000ffaca87208 */ /* 0x000fca0007000000 */
[----:B------:R-:W-:Y:S01]  /*39e0*/  FFMA.FTZ R169, R205, R173, R168 ;  /* 0x000000adcda97223 */ /* 0x000fe200000100a8 */
[----:B------:R-:W-:-:S03]  /*39f0*/  @P4 HADD2.F32 R168, -RZ, R25.H0_H0 ;  /* 0x20000019ffa84230 */ /* 0x000fc60000004100 */
[----:B------:R-:W-:-:S04]  /*3a00*/  FADD.FTZ R169, R206, -R169 ;  /* 0x800000a9cea97221 */ /* 0x000fc80000010000 */
[----:B------:R-:W-:-:S04]  /*3a10*/  FMUL.FTZ R169, R6, R169 ;  /* 0x000000a906a97220 */ /* 0x000fc80000410000 */
[----:B------:R-:W-:Y:S02]  /*3a20*/  @P4 FADD.FTZ R169, R169, R168 ;  /* 0x000000a8a9a94221 */ /* 0x000fe40000010000 */
.L_x_5079:
[----:B------:R-:W-:Y:S05]  /*3a30*/  BSYNC B1 ;  /* 0x0000000000017941 */ /* 0x000fea0003800000 */
.L_x_5077:
        /* <DEDUP_REMOVED lines=14> */
.L_x_5081:
[----:B0-----:R-:W-:-:S04]  /*3b20*/  ISETP.NE.AND P6, PT, R3, RZ, PT ;  /* 0x000000ff0300720c */ /* 0x001fc80003fc5270 */
[----:B------:R-:W-:-:S05]  /*3b30*/  FSEL R168, R172, RZ, !P6 ;  /* 0x000000ffaca87208 */ /* 0x000fca0007000000 */
[----:B------:R-:W-:-:S04]  /*3b40*/  FFMA.FTZ R168, R204, R173, R168 ;  /* 0x000000adcca87223 */ /* 0x000fc800000100a8 */
[----:B------:R-:W-:Y:S01]  /*3b50*/  FADD.FTZ R169, R209, -R168 ;  /* 0x800000a8d1a97221 */ /* 0x000fe20000010000 */
[----:B------:R-:W-:-:S03]  /*3b60*/  @P4 HADD2.F32 R168, -RZ, R25.H1_H1 ;  /* 0x30000019ffa84230 */ /* 0x000fc60000004100 */
[----:B------:R-:W-:-:S04]  /*3b70*/  FMUL.FTZ R169, R6, R169 ;  /* 0x000000a906a97220 */ /* 0x000fc80000410000 */
[----:B------:R-:W-:Y:S02]  /*3b80*/  @P4 FADD.FTZ R169, R169, R168 ;  /* 0x000000a8a9a94221 */ /* 0x000fe40000010000 */
.L_x_5082:
[----:B------:R-:W-:Y:S05]  /*3b90*/  BSYNC B1 ;  /* 0x0000000000017941 */ /* 0x000fea0003800000 */
.L_x_5080:
        /* <DEDUP_REMOVED lines=14> */
.L_x_5084:
[----:B0-----:R-:W-:-:S04]  /*3c80*/  ISETP.NE.AND P6, PT, R3, RZ, PT ;  /* 0x000000ff0300720c */ /* 0x001fc80003fc5270 */
[----:B------:R-:W-:-:S05]  /*3c90*/  FSEL R168, R172, RZ, !P6 ;  /* 0x000000ffaca87208 */ /* 0x000fca0007000000 */
[----:B------:R-:W-:Y:S01]  /*3ca0*/  FFMA.FTZ R169, R211, R173, R168 ;  /* 0x000000add3a97223 */ /* 0x000fe200000100a8 */
[----:B------:R-:W-:-:S03]  /*3cb0*/  @P4 HADD2.F32 R168, -RZ, R26.H0_H0 ;  /* 0x2000001affa84230 */ /* 0x000fc60000004100 */
[----:B------:R-:W-:-:S04]  /*3cc0*/  FADD.FTZ R169, R208, -R169 ;  /* 0x800000a9d0a97221 */ /* 0x000fc80000010000 */
[----:B------:R-:W-:-:S04]  /*3cd0*/  FMUL.FTZ R169, R6, R169 ;  /* 0x000000a906a97220 */ /* 0x000fc80000410000 */
[----:B------:R-:W-:Y:S02]  /*3ce0*/  @P4 FADD.FTZ R169, R169, R168 ;  /* 0x000000a8a9a94221 */ /* 0x000fe40000010000 */
.L_x_5085:
[----:B------:R-:W-:Y:S05]  /*3cf0*/  BSYNC B1 ;  /* 0x0000000000017941 */ /* 0x000fea0003800000 */
.L_x_5083:
        /* <DEDUP_REMOVED lines=14> */
.L_x_5087:
[----:B0-----:R-:W-:-:S04]  /*3de0*/  ISETP.NE.AND P6, PT, R3, RZ, PT ;  /* 0x000000ff0300720c */ /* 0x001fc80003fc5270 */
[----:B------:R-:W-:-:S05]  /*3df0*/  FSEL R168, R172, RZ, !P6 ;  /* 0x000000ffaca87208 */ /* 0x000fca0007000000 */
[----:B------:R-:W-:-:S04]  /*3e00*/  FFMA.FTZ R168, R210, R173, R168 ;  /* 0x000000add2a87223 */ /* 0x000fc800000100a8 */
[----:B------:R-:W-:Y:S01]  /*3e10*/  FADD.FTZ R169, R213, -R168 ;  /* 0x800000a8d5a97221 */ /* 0x000fe20000010000 */
[----:B------:R-:W-:-:S03]  /*3e20*/  @P4 HADD2.F32 R168, -RZ, R26.H1_H1 ;  /* 0x3000001affa84230 */ /* 0x000fc60000004100 */
[----:B------:R-:W-:-:S04]  /*3e30*/  FMUL.FTZ R169, R6, R169 ;  /* 0x000000a906a97220 */ /* 0x000fc80000410000 */
[----:B------:R-:W-:Y:S02]  /*3e40*/  @P4 FADD.FTZ R169, R169, R168 ;  /* 0x000000a8a9a94221 */ /* 0x000fe40000010000 */
.L_x_5088:
[----:B------:R-:W-:Y:S05]  /*3e50*/  BSYNC B1 ;  /* 0x0000000000017941 */ /* 0x000fea0003800000 */
.L_x_5086:
        /* <DEDUP_REMOVED lines=14> */
.L_x_5090:
[----:B0-----:R-:W-:-:S04]  /*3f40*/  ISETP.NE.AND P6, PT, R3, RZ, PT ;  /* 0x000000ff0300720c */ /* 0x001fc80003fc5270 */
[----:B------:R-:W-:-:S05]  /*3f50*/  FSEL R168, R172, RZ, !P6 ;  /* 0x000000ffaca87208 */ /* 0x000fca0007000000 */
[----:B------:R-:W-:Y:S01]  /*3f60*/  FFMA.FTZ R169, R217, R173, R168 ;  /* 0x000000add9a97223 */ /* 0x000fe200000100a8 */
[----:B------:R-:W-:-:S03]  /*3f70*/  @P4 HADD2.F32 R168, -RZ, R27.H0_H0 ;  /* 0x2000001bffa84230 */ /* 0x000fc60000004100 */
[----:B------:R-:W-:-:S04]  /*3f80*/  FADD.FTZ R169, R212, -R169 ;  /* 0x800000a9d4a97221 */ /* 0x000fc80000010000 */
[----:B------:R-:W-:-:S04]  /*3f90*/  FMUL.FTZ R169, R6, R169 ;  /* 0x000000a906a97220 */ /* 0x000fc80000410000 */
[----:B------:R-:W-:Y:S02]  /*3fa0*/  @P4 FADD.FTZ R169, R169, R168 ;  /* 0x000000a8a9a94221 */ /* 0x000fe40000010000 */
.L_x_5091:
[----:B------:R-:W-:Y:S05]  /*3fb0*/  BSYNC B1 ;  /* 0x0000000000017941 */ /* 0x000fea0003800000 */
.L_x_5089:
        /* <DEDUP_REMOVED lines=14> */
.L_x_5093:
[----:B0-----:R-:W-:Y:S01]  /*40a0*/  ISETP.NE.AND P2, PT, R3, RZ, PT ;  /* 0x000000ff0300720c */ /* 0x001fe20003f45270 */
[----:B------:R-:W-:-:S03]  /*40b0*/  @P4 HADD2.F32 R169, -RZ, R27.H1_H1 ;  /* 0x3000001bffa94230 */ /* 0x000fc60000004100 */
[----:B------:R-:W-:-:S05]  /*40c0*/  FSEL R172, R172, RZ, !P2 ;  /* 0x000000ffacac7208 */ /* 0x000fca0005000000 */
[----:B------:R-:W-:-:S04]  /*40d0*/  FFMA.FTZ R173, R218, R173, R172 ;  /* 0x000000addaad7223 */ /* 0x000fc800000100ac */
[----:B------:R-:W-:-:S04]  /*40e0*/  FADD.FTZ R173, R216, -R173 ;  /* 0x800000add8ad7221 */ /* 0x000fc80000010000 */
[----:B------:R-:W-:-:S04]  /*40f0*/  FMUL.FTZ R6, R6, R173 ;  /* 0x000000ad06067220 */ /* 0x000fc80000410000 */
[----:B------:R-:W-:Y:S02]  /*4100*/  @P4 FADD.FTZ R6, R6, R169 ;  /* 0x000000a906064221 */ /* 0x000fe40000010000 */
.L_x_5094:
[----:B------:R-:W-:Y:S05]  /*4110*/  BSYNC B1 ;  /* 0x0000000000017941 */ /* 0x000fea0003800000 */
.L_x_5092:
        /* <DEDUP_REMOVED lines=14> */
.L_x_5068:
[----:B------:R-:W-:Y:S05]  /*4200*/  BSYNC B0 ;  /* 0x0000000000007941 */ /* 0x000fea0003800000 */
.L_x_5067:
[----:B------:R-:W-:Y:S02]  /*4210*/  IADD3 R4, R4, c[0x0][0x160], RZ ;  /* 0x0000580004047a10 */ /* 0x000fe40007ffe0ff */
[----:B------:R-:W-:Y:S02]  /*4220*/  LOP3.LUT P3, RZ, R5, 0xff, RZ, 0xc0, !PT ;  /* 0x000000ff05ff7812 */ /* 0x000fe4000786c0ff */
[----:B------:R-:W-:Y:S02]  /*4230*/  ISETP.GE.AND P2, PT, R4, c[0x0][0x164], PT ;  /* 0x0000590004007a0c */ /* 0x000fe40003f46270 */
[----:B------:R-:W-:-:S11]  /*4240*/  SEL R5, RZ, 0x1, P3 ;  /* 0x00000001ff057807 */ /* 0x000fd60001800000 */
[----:B01----:R-:W-:Y:S01]  /*4250*/  @P2 CALL.REL.NOINC `(.L_x_4995) ;  /* 0x0000001000002944 */ /* 0x003fe20003c00000 */
[----:B------:R-:W-:Y:S05]  /*4260*/  BRA `(.L_x_5095) ;  /* 0xffffc28000007947 */ /* 0x000fea000383ffff */
.L_x_4995:
        /* <DEDUP_REMOVED lines=19> */
.L_x_5097:
[----:B------:R-:W-:Y:S05]  /*43a0*/  BSYNC B0 ;  /* 0x0000000000007941 */ /* 0x000fea0003800000 */
.L_x_5096:
        /* <DEDUP_REMOVED lines=13> */
.L_x_5099:
[----:B------:R-:W-:Y:S05]  /*4480*/  BSYNC B0 ;  /* 0x0000000000007941 */ /* 0x000fea0003800000 */
.L_x_5098:
        /* <DEDUP_REMOVED lines=13> */
.L_x_5009:
[----:B------:R-:W-:Y:S01]  /*4560*/  HFMA2.MMA R215, -RZ, RZ, 0, 9.5367431640625e-07 ;  /* 0x00000010ffd77435 */ /* 0x000fe200000001ff */
[----:B------:R-:W-:-:S02]  /*4570*/  MOV R172, R180 ;  /* 0x000000b400ac7202 */ /* 0x000fc40000000f00 */
[----:B------:R-:W-:Y:S02]  /*4580*/  MOV R173, 0x1f ;  /* 0x0000001f00ad7802 */ /* 0x000fe40000000f00 */
[----:B------:R-:W-:Y:S02]  /*4590*/  MOV R182, 0xffffffff ;  /* 0xffffffff00b67802 */ /* 0x000fe40000000f00 */
[----:B-1----:R-:W-:Y:S02]  /*45a0*/  MOV R168, 0x45c0 ;  /* 0x000045c000a87802 */ /* 0x002fe40000000f00 */
[----:B0----5:R-:W-:Y:S05]  /*45b0*/  CALL.REL.NOINC `($__internal_106_$__cuda_sm70_shflsync_down_p) ;  /* 0x0000045000007944 */ /* 0x021fea0003c00000 */
[----:B-1----:R-:W-:Y:S01]  /*45c0*/  MOV R171, R215 ;  /* 0x000000d700ab7202 */ /* 0x002fe20000000f00 */
[----:B0-----:R-:W-:Y:S05]  /*45d0*/  BRA `(.L_x_5100) ;  /* 0xffffd2c000007947 */ /* 0x001fea000383ffff */
.L_x_5010:
[----:B------:R-:W-:Y:S01]  /*45e0*/  HFMA2.MMA R215, -RZ, RZ, 0, 9.5367431640625e-07 ;  /* 0x00000010ffd77435 */ /* 0x000fe200000001ff */
[----:B------:R-:W-:Y:S02]  /*45f0*/  MOV R172, R178 ;  /* 0x000000b200ac7202 */ /* 0x000fe40000000f00 */
[----:B------:R-:W-:Y:S02]  /*4600*/  MOV R173, 0x1f ;  /* 0x0000001f00ad7802 */ /* 0x000fe40000000f00 */
[----:B------:R-:W-:-:S02]  /*4610*/  MOV R182, 0xffffffff ;  /* 0xffffffff00b67802 */ /* 0x000fc40000000f00 */
[----:B-1----:R-:W-:Y:S02]  /*4620*/  MOV R168, 0x4640 ;  /* 0x0000464000a87802 */ /* 0x002fe40000000f00 */
[----:B0-23-5:R-:W-:Y:S05]  /*4630*/  CALL.REL.NOINC `($__internal_106_$__cuda_sm70_shflsync_down_p) ;  /* 0x000003d000007944 */ /* 0x02dfea0003c00000 */
[----:B------:R-:W-:Y:S01]  /*4640*/  FADD.FTZ R180, R171, R180 ;  /* 0x000000b4abb47221 */ /* 0x000fe20000010000 */
[----:B0-----:R-:W-:Y:S01]  /*4650*/  MOV R173, 0x1f ;  /* 0x0000001f00ad7802 */ /* 0x001fe20000000f00 */
[----:B-1----:R-:W-:Y:S01]  /*4660*/  FADD.FTZ R178, R178, R215 ;  /* 0x000000d7b2b27221 */ /* 0x002fe20000010000 */
[----:B------:R-:W-:Y:S01]  /*4670*/  HFMA2.MMA R215, -RZ, RZ, 0, 4.76837158203125e-07 ;  /* 0x00000008ffd77435 */ /* 0x000fe200000001ff */
[----:B------:R-:W-:Y:S02]  /*4680*/  MOV R182, 0xffffffff ;  /* 0xffffffff00b67802 */ /* 0x000fe40000000f00 */
[----:B------:R-:W-:Y:S02]  /*4690*/  MOV R172, R180 ;  /* 0x000000b400ac7202 */ /* 0x000fe40000000f00 */
[----:B------:R-:W-:Y:S02]  /*46a0*/  MOV R168, 0x46c0 ;  /* 0x000046c000a87802 */ /* 0x000fe40000000f00 */
[----:B------:R-:W-:Y:S05]  /*46b0*/  CALL.REL.NOINC `($__internal_106_$__cuda_sm70_shflsync_down_p) ;  /* 0x0000035000007944 */ /* 0x000fea0003c00000 */
[----:B-1----:R-:W-:Y:S01]  /*46c0*/  MOV R171, R215 ;  /* 0x000000d700ab7202 */ /* 0x002fe20000000f00 */
[----:B------:R-:W-:Y:S01]  /*46d0*/  HFMA2.MMA R215, -RZ, RZ, 0, 4.76837158203125e-07 ;  /* 0x00000008ffd77435 */ /* 0x000fe200000001ff */
[----:B0-----:R-:W-:-:S02]  /*46e0*/  MOV R172, R178 ;  /* 0x000000b200ac7202 */ /* 0x001fc40000000f00 */
[----:B------:R-:W-:Y:S02]  /*46f0*/  MOV R173, 0x1f ;  /* 0x0000001f00ad7802 */ /* 0x000fe40000000f00 */
[----:B------:R-:W-:Y:S02]  /*4700*/  MOV R182, 0xffffffff ;  /* 0xffffffff00b67802 */ /* 0x000fe40000000f00 */
[----:B------:R-:W-:Y:S02]  /*4710*/  MOV R168, 0x4730 ;  /* 0x0000473000a87802 */ /* 0x000fe40000000f00 */
[----:B------:R-:W-:Y:S05]  /*4720*/  CALL.REL.NOINC `($__internal_106_$__cuda_sm70_shflsync_down_p) ;  /* 0x000002e000007944 */ /* 0x000fea0003c00000 */
[----:B------:R-:W-:Y:S01]  /*4730*/  FADD.FTZ R180, R171, R180 ;  /* 0x000000b4abb47221 */ /* 0x000fe20000010000 */
[----:B0-----:R-:W-:Y:S01]  /*4740*/  MOV R173, 0x1f ;  /* 0x0000001f00ad7802 */ /* 0x001fe20000000f00 */
[----:B-1----:R-:W-:Y:S01]  /*4750*/  FADD.FTZ R178, R178, R215 ;  /* 0x000000d7b2b27221 */ /* 0x002fe20000010000 */
[----:B------:R-:W-:Y:S01]  /*4760*/  HFMA2.MMA R215, -RZ, RZ, 0, 2.384185791015625e-07 ;  /* 0x00000004ffd77435 */ /* 0x000fe200000001ff */
[----:B------:R-:W-:Y:S02]  /*4770*/  MOV R182, 0xffffffff ;  /* 0xffffffff00b67802 */ /* 0x000fe40000000f00 */
[----:B------:R-:W-:-:S02]  /*4780*/  MOV R172, R180 ;  /* 0x000000b400ac7202 */ /* 0x000fc40000000f00 */
[----:B------:R-:W-:Y:S02]  /*4790*/  MOV R168, 0x47b0 ;  /* 0x000047b000a87802 */ /* 0x000fe40000000f00 */
[----:B------:R-:W-:Y:S05]  /*47a0*/  CALL.REL.NOINC `($__internal_106_$__cuda_sm70_shflsync_down_p) ;  /* 0x0000026000007944 */ /* 0x000fea0003c00000 */
[----:B-1----:R-:W-:Y:S01]  /*47b0*/  MOV R171, R215 ;  /* 0x000000d700ab7202 */ /* 0x002fe20000000f00 */
[----:B------:R-:W-:Y:S01]  /*47c0*/  HFMA2.MMA R215, -RZ, RZ, 0, 2.384185791015625e-07 ;  /* 0x00000004ffd77435 */ /* 0x000fe200000001ff */
[----:B0-----:R-:W-:Y:S02]  /*47d0*/  MOV R172, R178 ;  /* 0x000000b200ac7202 */ /* 0x001fe40000000f00 */
[----:B------:R-:W-:Y:S02]  /*47e0*/  MOV R173, 0x1f ;  /* 0x0000001f00ad7802 */ /* 0x000fe40000000f00 */
[----:B------:R-:W-:Y:S02]  /*47f0*/  MOV R182, 0xffffffff ;  /* 0xffffffff00b67802 */ /* 0x000fe40000000f00 */
[----:B------:R-:W-:Y:S02]  /*4800*/  MOV R168, 0x4820 ;  /* 0x0000482000a87802 */ /* 0x000fe40000000f00 */
[----:B------:R-:W-:Y:S05]  /*4810*/  CALL.REL.NOINC `($__internal_106_$__cuda_sm70_shflsync_down_p) ;  /* 0x000001f000007944 */ /* 0x000fea0003c00000 */
[----:B------:R-:W-:Y:S01]  /*4820*/  FADD.FTZ R174, R171, R180 ;  /* 0x000000b4abae7221 */ /* 0x000fe20000010000 */
[----:B0-----:R-:W-:Y:S01]  /*4830*/  MOV R173, 0x1f ;  /* 0x0000001f00ad7802 */ /* 0x001fe20000000f00 */
[----:B-1----:R-:W-:Y:S01]  /*4840*/  FADD.FTZ R176, R178, R215 ;  /* 0x000000d7b2b07221 */ /* 0x002fe20000010000 */
[----:B------:R-:W-:Y:S01]  /*4850*/  HFMA2.MMA R215, -RZ, RZ, 0, 1.1920928955078125e-07 ;  /* 0x00000002ffd77435 */ /* 0x000fe200000001ff */
[----:B------:R-:W-:-:S02]  /*4860*/  MOV R182, 0xffffffff ;  /* 0xffffffff00b67802 */ /* 0x000fc40000000f00 */
[----:B------:R-:W-:Y:S02]  /*4870*/  MOV R172, R174 ;  /* 0x000000ae00ac7202 */ /* 0x000fe40000000f00 */
[----:B------:R-:W-:Y:S02]  /*4880*/  MOV R168, 0x48a0 ;  /* 0x000048a000a87802 */ /* 0x000fe40000000f00 */
[----:B------:R-:W-:Y:S05]  /*4890*/  CALL.REL.NOINC `($__internal_106_$__cuda_sm70_shflsync_down_p) ;  /* 0x0000017000007944 */ /* 0x000fea0003c00000 */
[----:B-1----:R-:W-:Y:S01]  /*48a0*/  MOV R171, R215 ;  /* 0x000000d700ab7202 */ /* 0x002fe20000000f00 */
[----:B------:R-:W-:Y:S01]  /*48b0*/  HFMA2.MMA R215, -RZ, RZ, 0, 1.1920928955078125e-07 ;  /* 0x00000002ffd77435 */ /* 0x000fe200000001ff */
[----:B0-----:R-:W-:Y:S02]  /*48c0*/  MOV R172, R176 ;  /* 0x000000b000ac7202 */ /* 0x001fe40000000f00 */
[----:B------:R-:W-:Y:S02]  /*48d0*/  MOV R173, 0x1f ;  /* 0x0000001f00ad7802 */ /* 0x000fe40000000f00 */
[----:B------:R-:W-:Y:S02]  /*48e0*/  MOV R182, 0xffffffff ;  /* 0xffffffff00b67802 */ /* 0x000fe40000000f00 */
[----:B------:R-:W-:-:S02]  /*48f0*/  MOV R168, 0x4910 ;  /* 0x0000491000a87802 */ /* 0x000fc40000000f00 */
[----:B------:R-:W-:Y:S05]  /*4900*/  CALL.REL.NOINC `($__internal_106_$__cuda_sm70_shflsync_down_p) ;  /* 0x0000010000007944 */ /* 0x000fea0003c00000 */
[----:B------:R-:W-:Y:S01]  /*4910*/  FADD.FTZ R174, R171, R174 ;  /* 0x000000aeabae7221 */ /* 0x000fe20000010000 */
[----:B0-----:R-:W-:Y:S01]  /*4920*/  MOV R173, 0x1f ;  /* 0x0000001f00ad7802 */ /* 0x001fe20000000f00 */
[----:B-1----:R-:W-:Y:S01]  /*4930*/  FADD.FTZ R176, R176, R215 ;  /* 0x000000d7b0b07221 */ /* 0x002fe20000010000 */
[----:B------:R-:W-:Y:S01]  /*4940*/  HFMA2.MMA R215, -RZ, RZ, 0, 5.9604644775390625e-08 ;  /* 0x00000001ffd77435 */ /* 0x000fe200000001ff */
[----:B------:R-:W-:-:S02]  /*4950*/  MOV R182, 0xffffffff ;  /* 0xffffffff00b67802 */ /* 0x000fc40000000f00 */
[----:B------:R-:W-:Y:S02]  /*4960*/  MOV R172, R174 ;  /* 0x000000ae00ac7202 */ /* 0x000fe40000000f00 */
[----:B------:R-:W-:Y:S02]  /*4970*/  MOV R168, 0x4990 ;  /* 0x0000499000a87802 */ /* 0x000fe40000000f00 */
[----:B------:R-:W-:Y:S05]  /*4980*/  CALL.REL.NOINC `($__internal_106_$__cuda_sm70_shflsync_down_p) ;  /* 0x0000008000007944 */ /* 0x000fea0003c00000 */
[----:B-1----:R-:W-:Y:S01]  /*4990*/  MOV R175, R215 ;  /* 0x000000d700af7202 */ /* 0x002fe20000000f00 */
[----:B------:R-:W-:Y:S01]  /*49a0*/  HFMA2.MMA R215, -RZ, RZ, 0, 5.9604644775390625e-08 ;  /* 0x00000001ffd77435 */ /* 0x000fe200000001ff */
[----:B0-----:R-:W-:Y:S02]  /*49b0*/  MOV R172, R176 ;  /* 0x000000b000ac7202 */ /* 0x001fe40000000f00 */
[----:B------:R-:W-:Y:S02]  /*49c0*/  MOV R173, 0x1f ;  /* 0x0000001f00ad7802 */ /* 0x000fe40000000f00 */
[----:B------:R-:W-:Y:S02]  /*49d0*/  MOV R182, 0xffffffff ;  /* 0xffffffff00b67802 */ /* 0x000fe40000000f00 */
[----:B------:R-:W-:-:S02]  /*49e0*/  MOV R168, 0x4a00 ;  /* 0x00004a0000a87802 */ /* 0x000fc40000000f00 */
[----:B------:R-:W-:Y:S05]  /*49f0*/  CALL.REL.NOINC `($__internal_106_$__cuda_sm70_shflsync_down_p) ;  /* 0x0000001000007944 */ /* 0x000fea0003c00000 */
[----:B01----:R-:W-:Y:S05]  /*4a00*/  BRA `(.L_x_5101) ;  /* 0xffffcfb000007947 */ /* 0x003fea000383ffff */
        .weak           $__internal_106_$__cuda_sm70_shflsync_down_p
        .type           $__internal_106_$__cuda_sm70_shflsync_down_p,@function
        .size           $__internal_106_$__cuda_sm70_shflsync_down_p,(.L_x_9360 - $__internal_106_$__cuda_sm70_shflsync_down_p)
$__internal_106_$__cuda_sm70_shflsync_down_p:
[----:B------:R-:W-:Y:S01]  /*4a10*/  HFMA2.MMA R169, -RZ, RZ, 0, 0 ;  /* 0x00000000ffa97435 */ /* 0x000fe200000001ff */
[----:B------:R-:W-:Y:S04]  /*4a20*/  WARPSYNC R182 ;  /* 0x000000b600007348 */ /* 0x000fe80003800000 */
[----:B------:R0:W1:Y:S01]  /*4a30*/  SHFL.DOWN PT, R215, R172, R215, R173 ;  /* 0x080000d7acd77389 */ /* 0x00006200000e00ad */
[----:B------:R-:W-:Y:S05]  /*4a40*/  RET.REL.NODEC R168 `(_ZN10layer_norm13ln_bwd_kernelINS_13Kernel_traitsIf6__halfS2_S2_fjLj6144ELj1ELj1ELj8ELj16ENS_18Kernel_traits_baseILj6144EfS2_S2_S2_fjLj256EEEEELb0ELb1ELb1ELb0EEEvNS_9BwdParamsE) ;  /* 0xffffb5b0a8007950 */ /* 0x000fea0003c3ffff */
.L_x_5102:
        /* <DEDUP_REMOVED lines=11> */
.L_x_9360:


//--------------------- .text._ZN10layer_norm13ln_bwd_kernelINS_13Kernel_traitsIf6__halfS2_S2_fjLj6144ELj1ELj1ELj8ELj16ENS_18Kernel_traits_baseILj6144EfS2_S2_S2_fjLj256EEEEELb0ELb1ELb1ELb1EEEvNS_9BwdParamsE --------------------------
	.section	.text._ZN10layer_norm13ln_bwd_kernelINS_13Kernel_traitsIf6__halfS2_S2_fjLj6144ELj1ELj1ELj8ELj16ENS_18Kernel_traits_baseILj6144EfS2_S2_S2_fjLj256EEEEELb0ELb1ELb1ELb1EEEvNS_9BwdParamsE,"ax",@progbits
	.sectioninfo	@"SHI_REGISTERS=233"
	.align	128
        .global         _ZN10layer_norm13ln_bwd_kernelINS_13Kernel_traitsIf6__halfS2_S2_fjLj6144ELj1ELj1ELj8ELj16ENS_18Kernel_traits_baseILj6144EfS2_S2_S2_fjLj256EEEEELb0ELb1ELb1ELb1EEEvNS_9BwdParamsE
        .type           _ZN10layer_norm13ln_bwd_kernelINS_13Kernel_traitsIf6__halfS2_S2_fjLj6144ELj1ELj1ELj8ELj16ENS_18Kernel_traits_baseILj6144EfS2_S2_S2_fjLj256EEEEELb0ELb1ELb1ELb1EEEvNS_9BwdParamsE,@function
        .size           _ZN10layer_norm13ln_bwd_kernelINS_13Kernel_traitsIf6__halfS2_S2_fjLj6144ELj1ELj1ELj8ELj16ENS_18Kernel_traits_baseILj6144EfS2_S2_S2_fjLj256EEEEELb0ELb1ELb1ELb1EEEvNS_9BwdParamsE,(.L_x_9361 - _ZN10layer_norm13ln_bwd_kernelINS_13Kernel_traitsIf6__halfS2_S2_fjLj6144ELj1ELj1ELj8ELj16ENS_18Kernel_traits_baseILj6144EfS2_S2_S2_fjLj256EEEEELb0ELb1ELb1ELb1EEEvNS_9BwdParamsE)
        .other          _ZN10layer_norm13ln_bwd_kernelINS_13Kernel_traitsIf6__halfS2_S2_fjLj6144ELj1ELj1ELj8ELj16ENS_18Kernel_traits_baseILj6144EfS2_S2_S2_fjLj256EEEEELb0ELb1ELb1ELb1EEEvNS_9BwdParamsE,@"STO_CUDA_ENTRY STV_DEFAULT"
_ZN10layer_norm13ln_bwd_kernelINS_13Kernel_traitsIf6__halfS2_S2_fjLj6144ELj1ELj1ELj8ELj16ENS_18Kernel_traits_baseILj6144EfS2_S2_S2_fjLj256EEEEELb0ELb1ELb1ELb1EEEvNS_9BwdParamsE:
.text._ZN10layer_norm13ln_bwd_kernelINS_13Kernel_traitsIf6__halfS2_S2_fjLj6144ELj1ELj1ELj8ELj16ENS_18Kernel_traits_baseILj6144EfS2_S2_S2_fjLj256EEEEELb0ELb1ELb1ELb1EEEvNS_9BwdParamsE:
        /* <DEDUP_REMOVED lines=44> */
.L_x_5103:
        /* <DEDUP_REMOVED lines=56> */
.L_x_5186:
        /* <DEDUP_REMOVED lines=30> */
.L_x_5106:
        /* <DEDUP_REMOVED lines=26> */
[----:B------:R-:W-:Y:S01]  /*09c0*/  ISETP.NE.AND P0, PT, R167, RZ, PT ;  /* 0x000000ffa700720c */ /* 0x000fe20003f05270 */
[----:B--2---:R-:W-:-:S02]  /*09d0*/  HADD2.F32 R157, -RZ, R188.H0_H0 ;  /* 0x200000bcff9d7230 */ /* 0x004fc40000004100 */
[----:B------:R-:W-:Y:S01]  /*09e0*/  HADD2.F32 R188, -RZ, R188.H1_H1 ;  /* 0x300000bcffbc7230 */ /* 0x000fe20000004100 */
[----:B----4-:R-:W-:Y:S01]  /*09f0*/  FSEL R204, R158, RZ, !P0 ;  /* 0x000000ff9ecc7208 */ /* 0x010fe20004000000 */
[----:B---3--:R-:W-:Y:S02]  /*0a00*/  HADD2.F32 R199, -RZ, R162.H1_H1 ;  /* 0x300000a2ffc77230 */ /* 0x008fe40000004100 */
[--C-:B------:R-:W-:Y:S02]  /*0a10*/  HADD2.F32 R173, -RZ, R186.reuse.H0_H0 ;  /* 0x200000baffad7230 */ /* 0x100fe40000004100 */
[----:B------:R-:W-:Y:S02]  /*0a20*/  HADD2.F32 R174, -RZ, R186.H1_H1 ;  /* 0x300000baffae7230 */ /* 0x000fe40000004100 */
[----:B------:R-:W-:Y:S02]  /*0a30*/  HADD2.F32 R186, -RZ, R181.H0_H0 ;  /* 0x200000b5ffba7230 */ /* 0x000fe40000004100 */
[----:B------:R-:W-:-:S02]  /*0a40*/  HADD2.F32 R213, -RZ, R184.H0_H0 ;  /* 0x200000b8ffd57230 */ /* 0x000fc40000004100 */
[--C-:B------:R-:W-:Y:S01]  /*0a50*/  HADD2.F32 R159, -RZ, R177.reuse.H0_H0 ;  /* 0x200000b1ff9f7230 */ /* 0x100fe20000004100 */
[----:B------:R-:W-:Y:S01]  /*0a60*/  FADD.FTZ R186, -R204, R186 ;  /* 0x000000baccba7221 */ /* 0x000fe20000010100 */
[----:B0-----:R-:W-:Y:S02]  /*0a70*/  HADD2.F32 R150, -RZ, R177.H1_H1 ;  /* 0x300000b1ff967230 */ /* 0x001fe40000004100 */
[--C-:B------:R-:W-:Y:S02]  /*0a80*/  HADD2.F32 R3, -RZ, R179.reuse.H0_H0 ;  /* 0x200000b3ff037230 */ /* 0x100fe40000004100 */
[----:B------:R-:W-:Y:S02]  /*0a90*/  HADD2.F32 R2, -RZ, R179.H1_H1 ;  /* 0x300000b3ff027230 */ /* 0x000fe40000004100 */
[----:B------:R-:W-:Y:S02]  /*0aa0*/  HADD2.F32 R177, -RZ, R160.H0_H0 ;  /* 0x200000a0ffb17230 */ /* 0x000fe40000004100 */
[----:B------:R-:W-:-:S02]  /*0ab0*/  HADD2.F32 R179, -RZ, R161.H0_H0 ;  /* 0x200000a1ffb37230 */ /* 0x000fc40000004100 */
[----:B------:R-:W-:Y:S01]  /*0ac0*/  HADD2.F32 R158, -RZ, R162.H0_H0 ;  /* 0x200000a2ff9e7230 */ /* 0x000fe20000004100 */
[C---:B------:R-:W-:Y:S01]  /*0ad0*/  FADD.FTZ R162, -R204.reuse, R157 ;  /* 0x0000009dcca27221 */ /* 0x040fe20000010100 */
[--C-:B------:R-:W-:Y:S01]  /*0ae0*/  HADD2.F32 R211, -RZ, R185.reuse.H0_H0 ;  /* 0x200000b9ffd37230 */ /* 0x100fe20000004100 */
[C---:B------:R-:W-:Y:S01]  /*0af0*/  FADD.FTZ R228, -R204.reuse, R199 ;  /* 0x000000c7cce47221 */ /* 0x040fe20000010100 */
[----:B------:R-:W-:Y:S02]  /*0b00*/  HADD2.F32 R210, -RZ, R185.H1_H1 ;  /* 0x300000b9ffd27230 */ /* 0x000fe40000004100 */
[----:B------:R-:W-:Y:S02]  /*0b10*/  HADD2.F32 R160, -RZ, R160.H1_H1 ;  /* 0x300000a0ffa07230 */ /* 0x000fe40000004100 */
[----:B------:R-:W-:Y:S01]  /*0b20*/  HADD2.F32 R161, -RZ, R161.H1_H1 ;  /* 0x300000a1ffa17230 */ /* 0x000fe20000004100 */
[----:B------:R-:W-:Y:S01]  /*0b30*/  FADD.FTZ R188, -R204, R188 ;  /* 0x000000bcccbc7221 */ /* 0x000fe20000010100 */
[--C-:B------:R-:W-:Y:S01]  /*0b40*/  HADD2.F32 R151, -RZ, R180.reuse.H0_H0 ;  /* 0x200000b4ff977230 */ /* 0x100fe20000004100 */
[C---:B-----5:R-:W-:Y:S01]  /*0b50*/  FMUL.FTZ R199, R169.reuse, R186 ;  /* 0x000000baa9c77220 */ /* 0x060fe20000410000 */
[----:B------:R-:W-:Y:S01]  /*0b60*/  HADD2.F32 R185, -RZ, R180.H1_H1 ;  /* 0x300000b4ffb97230 */ /* 0x000fe20000004100 */
[----:B------:R-:W-:Y:S01]  /*0b70*/  FMUL.FTZ R186, R48, R213 ;  /* 0x000000d530ba7220 */ /* 0x000fe20000410000 */
[----:B------:R-:W-:Y:S01]  /*0b80*/  HADD2.F32 R184, -RZ, R184.H1_H1 ;  /* 0x300000b8ffb87230 */ /* 0x000fe20000004100 */
[C---:B------:R-:W-:Y:S01]  /*0b90*/  FMUL.FTZ R209, R169.reuse, R162 ;  /* 0x000000a2a9d17220 */ /* 0x040fe20000410000 */
[--C-:B------:R-:W-:Y:S01]  /*0ba0*/  HADD2.F32 R192, -RZ, R189.reuse.H0_H0 ;  /* 0x200000bdffc07230 */ /* 0x100fe20000004100 */
[C---:B------:R-:W-:Y:S01]  /*0bb0*/  FADD.FTZ R218, -R204.reuse, R160 ;  /* 0x000000a0ccda7221 */ /* 0x040fe20000010100 */
[--C-:B------:R-:W-:Y:S01]  /*0bc0*/  HADD2.F32 R160, -RZ, R152.reuse.H1_H1 ;  /* 0x30000098ffa07230 */ /* 0x100fe20000004100 */
[C---:B------:R-:W-:Y:S01]  /*0bd0*/  FADD.FTZ R224, -R204.reuse, R161 ;  /* 0x000000a1cce07221 */ /* 0x040fe20000010100 */
[----:B------:R-:W-:Y:S01]  /*0be0*/  HADD2.F32 R161, -RZ, R152.H0_H0 ;  /* 0x20000098ffa17230 */ /* 0x000fe20000004100 */
[C---:B------:R-:W-:Y:S01]  /*0bf0*/  FADD.FTZ R180, -R204.reuse, R151 ;  /* 0x00000097ccb47221 */ /* 0x040fe20000010100 */
[----:B------:R-:W-:Y:S01]  /*0c00*/  HADD2.F32 R189, -RZ, R189.H1_H1 ;  /* 0x300000bdffbd7230 */ /* 0x000fe20000004100 */
[C---:B------:R-:W-:Y:S01]  /*0c10*/  FADD.FTZ R200, -R204.reuse, R185 ;  /* 0x000000b9ccc87221 */ /* 0x040fe20000010100 */
[--C-:B------:R-:W-:Y:S01]  /*0c20*/  HADD2.F32 R151, -RZ, R155.reuse.H0_H0 ;  /* 0x2000009bff977230 */ /* 0x100fe20000004100 */
[----:B------:R-:W-:Y:S01]  /*0c30*/  FMUL.FTZ R208, R169, R188 ;  /* 0x000000bca9d07220 */ /* 0x000fe20000410000 */
[----:B------:R-:W-:Y:S01]  /*0c40*/  HADD2.F32 R152, -RZ, R155.H1_H1 ;  /* 0x3000009bff987230 */ /* 0x000fe20000004100 */
[----:B------:R-:W-:Y:S01]  /*0c50*/  FMUL.FTZ R185, R49, R184 ;  /* 0x000000b831b97220 */ /* 0x000fe20000410000 */
[--C-:B------:R-:W-:Y:S01]  /*0c60*/  HADD2.F32 R165, -RZ, R187.reuse.H0_H0 ;  /* 0x200000bbffa57230 */ /* 0x100fe20000004100 */
[----:B------:R-:W-:Y:S01]  /*0c70*/  FADD.FTZ R162, RZ, R186 ;  /* 0x000000baffa27221 */ /* 0x000fe20000010000 */
[----:B------:R-:W-:Y:S01]  /*0c80*/  HADD2.F32 R164, -RZ, R187.H1_H1 ;  /* 0x300000bbffa47230 */ /* 0x000fe20000004100 */
[----:B------:R-:W-:Y:S01]  /*0c90*/  FADD.FTZ R192, -R204, R192 ;  /* 0x000000c0ccc07221 */ /* 0x000fe20000010100 */
[--C-:B------:R-:W-:Y:S01]  /*0ca0*/  HADD2.F32 R197, -RZ, R183.reuse.H0_H0 ;  /* 0x200000b7ffc57230 */ /* 0x100fe20000004100 */
[----:B------:R-:W-:Y:S01]  /*0cb0*/  FFMA.FTZ R155, R209, R186, RZ ;  /* 0x000000bad19b7223 */ /* 0x000fe200000100ff */
[----:B------:R-:W-:Y:S01]  /*0cc0*/  HADD2.F32 R187, -RZ, R182.H0_H0 ;  /* 0x200000b6ffbb7230 */ /* 0x000fe20000004100 */
[----:B------:R-:W-:Y:S01]  /*0cd0*/  FFMA.FTZ R53, R208, R184, R53 ;  /* 0x000000b8d0357223 */ /* 0x000fe20000010035 */
[----:B------:R-:W-:Y:S01]  /*0ce0*/  HADD2.F32 R183, -RZ, R183.H1_H1 ;  /* 0x300000b7ffb77230 */ /* 0x000fe20000004100 */
[----:B------:R-:W-:Y:S01]  /*0cf0*/  FADD.FTZ R77, R77, R184 ;  /* 0x000000b84d4d7221 */ /* 0x000fe20000010000 */
[--C-:B------:R-:W-:Y:S01]  /*0d00*/  HADD2.F32 R201, -RZ, R163.reuse.H0_H0 ;  /* 0x200000a3ffc97230 */ /* 0x100fe20000004100 */
[----:B------:R-:W-:Y:S01]  /*0d10*/  FMUL.FTZ R184, R50, R211 ;  /* 0x000000d332b87220 */ /* 0x000fe20000410000 */
[----:B------:R-:W-:Y:S01]  /*0d20*/  HADD2.F32 R220, -RZ, R163.H1_H1 ;  /* 0x300000a3ffdc7230 */ /* 0x000fe20000004100 */
[----:B------:R-:W-:Y:S01]  /*0d30*/  FADD.FTZ R163, R162, R185 ;  /* 0x000000b9a2a37221 */ /* 0x000fe20000010000 */
[----:B------:R-:W-:Y:S01]  /*0d40*/  HADD2.F32 R193, -RZ, R190.H0_H0 ;  /* 0x200000beffc17230 */ /* 0x000fe20000004100 */
[----:B------:R-:W-:Y:S01]  /*0d50*/  FADD.FTZ R206, -R204, R189 ;  /* 0x000000bdccce7221 */ /* 0x000fe20000010100 */
[--C-:B------:R-:W-:Y:S01]  /*0d60*/  HADD2.F32 R175, -RZ, R176.reuse.H0_H0 ;  /* 0x200000b0ffaf7230 */ /* 0x100fe20000004100 */
[C---:B------:R-:W-:Y:S01]  /*0d70*/  FMUL.FTZ R207, R169.reuse, R192 ;  /* 0x000000c0a9cf7220 */ /* 0x040fe20000410000 */
[----:B------:R-:W-:Y:S01]  /*0d80*/  HADD2.F32 R176, -RZ, R176.H1_H1 ;  /* 0x300000b0ffb07230 */ /* 0x000fe20000004100 */
[----:B------:R-:W-:Y:S01]  /*0d90*/  FFMA.FTZ R155, R208, R185, R155 ;  /* 0x000000b9d09b7223 */ /* 0x000fe2000001009b */
[----:B------:R-:W-:Y:S01]  /*0da0*/  HADD2.F32 R195, -RZ, R182.H1_H1 ;  /* 0x300000b6ffc37230 */ /* 0x000fe20000004100 */
[----:B------:R-:W-:Y:S01]  /*0db0*/  FMUL.FTZ R200, R169, R200 ;  /* 0x000000c8a9c87220 */ /* 0x000fe20000410000 */
[----:B------:R-:W-:Y:S01]  /*0dc0*/  HADD2.F32 R190, -RZ, R190.H1_H1 ;  /* 0x300000beffbe7230 */ /* 0x000fe20000004100 */
[C---:B------:R-:W-:Y:S01]  /*0dd0*/  FADD.FTZ R182, -R204.reuse, R187 ;  /* 0x000000bbccb67221 */ /* 0x040fe20000010100 */
[--C-:B-1----:R-:W-:Y:S01]  /*0de0*/  HADD2.F32 R149, -RZ, R178.reuse.H0_H0 ;  /* 0x200000b2ff957230 */ /* 0x102fe20000004100 */
[----:B------:R-:W-:Y:S01]  /*0df0*/  FADD.FTZ R214, -R204, R183 ;  /* 0x000000b7ccd67221 */ /* 0x000fe20000010100 */
[----:B------:R-:W-:Y:S01]  /*0e00*/  HADD2.F32 R148, -RZ, R178.H1_H1 ;  /* 0x300000b2ff947230 */ /* 0x000fe20000004100 */
[----:B------:R-:W-:-:S02]  /*0e10*/  FMUL.FTZ R183, R51, R210 ;  /* 0x000000d233b77220 */ /* 0x000fc40000410000 */
[----:B------:R-:W-:Y:S01]  /*0e20*/  FADD.FTZ R162, R163, R184 ;  /* 0x000000b8a3a27221 */ /* 0x000fe20000010000 */
[----:B------:R-:W-:Y:S01]  /*0e30*/  HADD2.F32 R194, -RZ, R191.H0_H0 ;  /* 0x200000bfffc27230 */ /* 0x000fe20000004100 */
[C---:B------:R-:W-:Y:S01]  /*0e40*/  FADD.FTZ R178, -R204.reuse, R193 ;  /* 0x000000c1ccb27221 */ /* 0x040fe20000010100 */
[----:B------:R-:W-:Y:S01]  /*0e50*/  HADD2.F32 R181, -RZ, R181.H1_H1 ;  /* 0x300000b5ffb57230 */ /* 0x000fe20000004100 */
[C---:B------:R-:W-:Y:S02]  /*0e60*/  FADD.FTZ R216, -R204.reuse, R177 ;  /* 0x000000b1ccd87221 */ /* 0x040fe40000010100 */
[----:B------:R-:W-:Y:S02]  /*0e70*/  FMUL.FTZ R206, R169, R206 ;  /* 0x000000cea9ce7220 */ /* 0x000fe40000410000 */
[----:B------:R-:W-:Y:S01]  /*0e80*/  FFMA.FTZ R155, R207, R184, R155 ;  /* 0x000000b8cf9b7223 */ /* 0x000fe2000001009b */
[----:B------:R-:W-:Y:S01]  /*0e90*/  HADD2.F32 R191, -RZ, R191.H1_H1 ;  /* 0x300000bfffbf7230 */ /* 0x000fe20000004100 */
[----:B------:R-:W-:-:S02]  /*0ea0*/  FADD.FTZ R212, -R204, R197 ;  /* 0x000000c5ccd47221 */ /* 0x000fc40000010100 */
[-C--:B------:R-:W-:Y:S02]  /*0eb0*/  FFMA.FTZ R61, R200, R176.reuse, R61 ;  /* 0x000000b0c83d7223 */ /* 0x080fe4000001003d */
[----:B------:R-:W-:Y:S02]  /*0ec0*/  FADD.FTZ R85, R85, R176 ;  /* 0x000000b055557221 */ /* 0x000fe40000010000 */
[----:B------:R-:W-:Y:S02]  /*0ed0*/  FMUL.FTZ R177, R41, R176 ;  /* 0x000000b029b17220 */ /* 0x000fe40000410000 */
[----:B------:R-:W-:Y:S02]  /*0ee0*/  FMUL.FTZ R197, R169, R182 ;  /* 0x000000b6a9c57220 */ /* 0x000fe40000410000 */
[----:B------:R-:W-:Y:S02]  /*0ef0*/  FFMA.FTZ R62, R199, R159, R62 ;  /* 0x0000009fc73e7223 */ /* 0x000fe4000001003e */
[----:B------:R-:W-:-:S02]  /*0f00*/  FADD.FTZ R86, R86, R159 ;  /* 0x0000009f56567221 */ /* 0x000fc40000010000 */
[----:B------:R-:W-:Y:S02]  /*0f10*/  FMUL.FTZ R176, R42, R159 ;  /* 0x0000009f2ab07220 */ /* 0x000fe40000410000 */
[----:B------:R-:W-:Y:S02]  /*0f20*/  FMUL.FTZ R182, R44, R173 ;  /* 0x000000ad2cb67220 */ /* 0x000fe40000410000 */
[----:B------:R-:W-:Y:S02]  /*0f30*/  FADD.FTZ R159, R162, R183 ;  /* 0x000000b7a29f7221 */ /* 0x000fe40000010000 */
[----:B------:R-:W-:Y:S02]  /*0f40*/  FADD.FTZ R190, -R204, R190 ;  /* 0x000000beccbe7221 */ /* 0x000fe40000010100 */
[----:B------:R-:W-:Y:S02]  /*0f50*/  FMUL.FTZ R205, R169, R178 ;  /* 0x000000b2a9cd7220 */ /* 0x000fe40000410000 */
[----:B------:R-:W-:-:S02]  /*0f60*/  FFMA.FTZ R155, R206, R183, R155 ;  /* 0x000000b7ce9b7223 */ /* 0x000fc4000001009b */
        /* <DEDUP_REMOVED lines=8> */
[----:B------:R-:W-:Y:S02]  /*0ff0*/  FMUL.FTZ R181, R45, R174 ;  /* 0x000000ae2db57220 */ /* 0x000fe40000410000 */
[----:B------:R-:W-:Y:S02]  /*1000*/  FADD.FTZ R162, R159, R182 ;  /* 0x000000b69fa27221 */ /* 0x000fe40000010000 */
[----:B------:R-:W-:Y:S02]  /*1010*/  FMUL.FTZ R204, R169, R190 ;  /* 0x000000bea9cc7220 */ /* 0x000fe40000410000 */
[----:B------:R-:W-:-:S02]  /*1020*/  FFMA.FTZ R155, R205, R182, R155 ;  /* 0x000000b6cd9b7223 */ /* 0x000fc4000001009b */
[C---:B------:R-:W-:Y:S02]  /*1030*/  FMUL.FTZ R201, R169.reuse, R180 ;  /* 0x000000b4a9c97220 */ /* 0x040fe40000410000 */
[C---:B------:R-:W-:Y:S02]  /*1040*/  FMUL.FTZ R198, R169.reuse, R198 ;  /* 0x000000c6a9c67220 */ /* 0x040fe40000410000 */
[----:B------:R-:W-:Y:S02]  /*1050*/  FMUL.FTZ R180, R46, R165 ;  /* 0x000000a52eb47220 */ /* 0x000fe40000410000 */
        /* <DEDUP_REMOVED lines=9> */
[----:B------:R-:W-:Y:S02]  /*10f0*/  FMUL.FTZ R179, R47, R164 ;  /* 0x000000a42fb37220 */ /* 0x000fe40000410000 */
[----:B------:R-:W-:Y:S02]  /*1100*/  FADD.FTZ R150, R159, R180 ;  /* 0x000000b49f967221 */ /* 0x000fe40000010000 */
[----:B------:R-:W-:Y:S02]  /*1110*/  FMUL.FTZ R202, R169, R202 ;  /* 0x000000caa9ca7220 */ /* 0x000fe40000410000 */
[----:B------:R-:W-:Y:S02]  /*1120*/  FFMA.FTZ R155, R203, R180, R155 ;  /* 0x000000b4cb9b7223 */ /* 0x000fe4000001009b */
[----:B------:R-:W-:Y:S02]  /*1130*/  FFMA.FTZ R57, R204, R174, R57 ;  /* 0x000000aecc397223 */ /* 0x000fe40000010039 */
[----:B------:R-:W-:-:S02]  /*1140*/  FADD.FTZ R81, R81, R174 ;  /* 0x000000ae51517221 */ /* 0x000fc40000010000 */
[----:B------:R-:W-:Y:S02]  /*1150*/  FMUL.FTZ R196, R169, R196 ;  /* 0x000000c4a9c47220 */ /* 0x000fe40000410000 */
[-C--:B------:R-:W-:Y:S02]  /*1160*/  FFMA.FTZ R64, R197, R149.reuse, R64 ;  /* 0x00000095c5407223 */ /* 0x080fe40000010040 */
[----:B------:R-:W-:Y:S02]  /*1170*/  FADD.FTZ R88, R88, R149 ;  /* 0x0000009558587221 */ /* 0x000fe40000010000 */
[----:B------:R-:W-:Y:S02]  /*1180*/  FMUL.FTZ R174, R36, R149 ;  /* 0x0000009524ae7220 */ /* 0x000fe40000410000 */
[----:B------:R-:W-:Y:S02]  /*1190*/  FADD.FTZ R149, R150, R179 ;  /* 0x000000b396957221 */ /* 0x000fe40000010000 */
[----:B------:R-:W-:-:S02]  /*11a0*/  FFMA.FTZ R155, R202, R179, R155 ;  /* 0x000000b3ca9b7223 */ /* 0x000fc4000001009b */
[----:B------:R-:W-:Y:S02]  /*11b0*/  FFMA.FTZ R56, R205, R173, R56 ;  /* 0x000000adcd387223 */ /* 0x000fe40000010038 */
[----:B------:R-:W-:Y:S02]  /*11c0*/  FADD.FTZ R80, R80, R173 ;  /* 0x000000ad50507221 */ /* 0x000fe40000010000 */
[----:B------:R-:W-:Y:S02]  /*11d0*/  FMUL.FTZ R195, R169, R212 ;  /* 0x000000d4a9c37220 */ /* 0x000fe40000410000 */
[-C--:B------:R-:W-:Y:S02]  /*11e0*/  FFMA.FTZ R65, R196, R148.reuse, R65 ;  /* 0x00000094c4417223 */ /* 0x080fe40000010041 */
[----:B------:R-:W-:Y:S02]  /*11f0*/  FADD.FTZ R89, R89, R148 ;  /* 0x0000009459597221 */ /* 0x000fe40000010000 */
[----:B------:R-:W-:-:S02]  /*1200*/  FMUL.FTZ R173, R37, R148 ;  /* 0x0000009425ad7220 */ /* 0x000fc40000410000 */
[----:B------:R-:W-:Y:S02]  /*1210*/  FADD.FTZ R148, R149, R178 ;  /* 0x000000b295947221 */ /* 0x000fe40000010000 */
[----:B------:R-:W-:Y:S02]  /*1220*/  FFMA.FTZ R149, R201, R178, R155 ;  /* 0x000000b2c9957223 */ /* 0x000fe4000001009b */
[----:B------:R-:W-:Y:S02]  /*1230*/  FFMA.FTZ R55, R206, R210, R55 ;  /* 0x000000d2ce377223 */ /* 0x000fe40000010037 */
[----:B------:R-:W-:Y:S02]  /*1240*/  FADD.FTZ R79, R79, R210 ;  /* 0x000000d24f4f7221 */ /* 0x000fe40000010000 */
[----:B------:R-:W-:Y:S02]  /*1250*/  FFMA.FTZ R66, R195, R3, R66 ;  /* 0x00000003c3427223 */ /* 0x000fe40000010042 */
[----:B------:R-:W-:-:S02]  /*1260*/  FADD.FTZ R90, R90, R3 ;  /* 0x000000035a5a7221 */ /* 0x000fc40000010000 */
        /* <DEDUP_REMOVED lines=20> */
[----:B------:R-:W-:Y:S02]  /*13b0*/  FMUL.FTZ R193, R169, R216 ;  /* 0x000000d8a9c17220 */ /* 0x000fe40000410000 */
[----:B------:R-:W-:Y:S01]  /*13c0*/  FFMA.FTZ R149, R194, R217, R149 ;  /* 0x000000d9c2957223 */ /* 0x000fe20000010095 */
[----:B------:R-:W-:Y:S01]  /*13d0*/  HADD2.F32 R157, -RZ, R153.H0_H0 ;  /* 0x20000099ff9d7230 */ /* 0x000fe20000004100 */
[----:B------:R-:W-:Y:S02]  /*13e0*/  FADD.FTZ R2, R3, R218 ;  /* 0x000000da03027221 */ /* 0x000fe40000010000 */
[----:B------:R-:W-:-:S02]  /*13f0*/  FMUL.FTZ R215, R33, R160 ;  /* 0x000000a021d77220 */ /* 0x000fc40000410000 */
[----:B------:R-:W-:Y:S01]  /*1400*/  FFMA.FTZ R3, R193, R218, R149 ;  /* 0x000000dac1037223 */ /* 0x000fe20000010095 */
[----:B------:R-:W-:Y:S01]  /*1410*/  HADD2.F32 R158, -RZ, R153.H1_H1 ;  /* 0x30000099ff9e7230 */ /* 0x000fe20000004100 */
[----:B------:R-:W-:Y:S02]  /*1420*/  FMUL.FTZ R191, R169, R222 ;  /* 0x000000dea9bf7220 */ /* 0x000fe40000410000 */
[----:B------:R-:W-:Y:S02]  /*1430*/  FMUL.FTZ R216, R34, R157 ;  /* 0x0000009d22d87220 */ /* 0x000fe40000410000 */
[----:B------:R-:W-:Y:S02]  /*1440*/  FADD.FTZ R149, R2, R215 ;  /* 0x000000d702957221 */ /* 0x000fe40000010000 */
[----:B------:R-:W-:Y:S01]  /*1450*/  FFMA.FTZ R3, R192, R215, R3 ;  /* 0x000000d7c0037223 */ /* 0x000fe20000010003 */
[----:B------:R-:W-:Y:S01]  /*1460*/  HADD2.F32 R153, -RZ, R154.H0_H0 ;  /* 0x2000009aff997230 */ /* 0x000fe20000004100 */
[----:B------:R-:W-:-:S02]  /*1470*/  FFMA.FTZ R52, R209, R213, R52 ;  /* 0x000000d5d1347223 */ /* 0x000fc40000010034 */
[----:B------:R-:W-:Y:S02]  /*1480*/  FADD.FTZ R76, R76, R213 ;  /* 0x000000d54c4c7221 */ /* 0x000fe40000010000 */
[----:B------:R-:W-:Y:S02]  /*1490*/  FMUL.FTZ R190, R169, R224 ;  /* 0x000000e0a9be7220 */ /* 0x000fe40000410000 */
[----:B------:R-:W-:Y:S02]  /*14a0*/  FMUL.FTZ R213, R35, R158 ;  /* 0x0000009e23d57220 */ /* 0x000fe40000410000 */
[----:B------:R-:W-:Y:S02]  /*14b0*/  FADD.FTZ R2, R149, R216 ;  /* 0x000000d895027221 */ /* 0x000fe40000010000 */
[----:B------:R-:W-:Y:S01]  /*14c0*/  FFMA.FTZ R3, R191, R216, R3 ;  /* 0x000000d8bf037223 */ /* 0x000fe20000010003 */
[----:B------:R-:W-:Y:S01]  /*14d0*/  HADD2.F32 R154, -RZ, R154.H1_H1 ;  /* 0x3000009aff9a7230 */ /* 0x000fe20000004100 */
[----:B------:R-:W-:-:S02]  /*14e0*/  FMUL.FTZ R189, R169, R226 ;  /* 0x000000e2a9bd7220 */ /* 0x000fc40000410000 */
        /* <DEDUP_REMOVED lines=39> */
.L_x_5107:
[----:B------:R-:W-:Y:S05]  /*1760*/  BSYNC B0 ;  /* 0x0000000000007941 */ /* 0x000fea0003800000 */
.L_x_5105:
[----:B------:R-:W-:Y:S02]  /*1770*/  LOP3.LUT P2, RZ, R168, 0xff, RZ, 0xc0, !PT ;  /* 0x000000ffa8ff7812 */ /* 0x000fe4000784c0ff */
[----:B0-----:R-:W-:Y:S02]  /*1780*/  SHF.R.U32.HI R148, RZ, 0x5, R0 ;  /* 0x00000005ff947819 */ /* 0x001fe40000011600 */
[----:B------:R-:W-:Y:S02]  /*1790*/  LOP3.LUT P0, RZ, R0, 0x1f, RZ, 0xc0, !PT ;  /* 0x0000001f00ff7812 */ /* 0x000fe4000780c0ff */
[----:B------:R-:W-:-:S07]  /*17a0*/  LOP3.LUT R222, R148, 0x7fffff8, RZ, 0xc0, !PT ;  /* 0x07fffff894de7812 */ /* 0x000fce00078ec0ff */
[----:B------:R-:W-:Y:S01]  /*17b0*/  @!P2 IADD3 R222, R222, 0x8, RZ ;  /* 0x00000008dedea810 */ /* 0x000fe20007ffe0ff */
[----:B------:R-:W-:Y:S05]  /*17c0*/  BRA.DIV ~URZ, `(.L_x_5108) ;  /* 0x000029827f007947 */ /* 0x000fea000b800000 */
[----:B------:R0:W1:Y:S02]  /*17d0*/  SHFL.DOWN PT, R149, R152, 0x10, 0x1f ;  /* 0x0a001f0098957f89 */ /* 0x00006400000e0000 */
.L_x_5187:
        /* <DEDUP_REMOVED lines=18> */
.L_x_5188:
        /* <DEDUP_REMOVED lines=50> */
.L_x_5111:
        /* <DEDUP_REMOVED lines=11> */
.L_x_5112:
[----:B------:R-:W-:Y:S05]  /*1cd0*/  BSYNC B0 ;  /* 0x0000000000007941 */ /* 0x000fea0003800000 */
.L_x_5110:
        /* <DEDUP_REMOVED lines=16> */
.L_x_5114:
[----:B------:R-:W-:Y:S01]  /*1de0*/  ISETP.NE.AND P4, PT, R167, RZ, PT ;  /* 0x000000ffa700720c */ /* 0x000fe20003f85270 */
[----:B------:R-:W-:-:S03]  /*1df0*/  @P3 HADD2.F32 R3, -RZ, R124.H1_H1 ;  /* 0x3000007cff033230 */ /* 0x000fc60000004100 */
[----:B------:R-:W-:-:S05]  /*1e00*/  FSEL R2, R150, RZ, !P4 ;  /* 0x000000ff96027208 */ /* 0x000fca0006000000 */
[----:B------:R-:W-:-:S04]  /*1e10*/  FFMA.FTZ R2, R208, R151, R2 ;  /* 0x00000097d0027223 */ /* 0x000fc80000010002 */
[----:B------:R-:W-:-:S04]  /*1e20*/  FADD.FTZ R2, R185, -R2 ;  /* 0x80000002b9027221 */ /* 0x000fc80000010000 */
[----:B------:R-:W-:-:S04]  /*1e30*/  FMUL.FTZ R2, R169, R2 ;  /* 0x00000002a9027220 */ /* 0x000fc80000410000 */
[----:B------:R-:W-:Y:S02]  /*1e40*/  @P3 FADD.FTZ R2, R2, R3 ;  /* 0x0000000302023221 */ /* 0x000fe40000010000 */
.L_x_5115:
[----:B------:R-:W-:Y:S05]  /*1e50*/  BSYNC B0 ;  /* 0x0000000000007941 */ /* 0x000fea0003800000 */
.L_x_5113:
        /* <DEDUP_REMOVED lines=14> */
.L_x_5117:
[----:B------:R-:W-:-:S04]  /*1f40*/  ISETP.NE.AND P4, PT, R167, RZ, PT ;  /* 0x000000ffa700720c */ /* 0x000fc80003f85270 */
[----:B------:R-:W-:-:S05]  /*1f50*/  FSEL R2, R150, RZ, !P4 ;  /* 0x000000ff96027208 */ /* 0x000fca0006000000 */
[----:B------:R-:W-:-:S04]  /*1f60*/  FFMA.FTZ R3, R207, R151, R2 ;  /* 0x00000097cf037223 */ /* 0x000fc80000010002 */
[----:B------:R-:W-:Y:S01]  /*1f70*/  FADD.FTZ R2, R184, -R3 ;  /* 0x80000003b8027221 */ /* 0x000fe20000010000 */
[----:B------:R-:W-:-:S03]  /*1f80*/  @P3 HADD2.F32 R3, -RZ, R125.H0_H0 ;  /* 0x2000007dff033230 */ /* 0x000fc60000004100 */
[----:B------:R-:W-:-:S04]  /*1f90*/  FMUL.FTZ R2, R169, R2 ;  /* 0x00000002a9027220 */ /* 0x000fc80000410000 */
[----:B------:R-:W-:Y:S02]  /*1fa0*/  @P3 FADD.FTZ R2, R2, R3 ;  /* 0x0000000302023221 */ /* 0x000fe40000010000 */
.L_x_5118:
[----:B------:R-:W-:Y:S05]  /*1fb0*/  BSYNC B0 ;  /* 0x0000000000007941 */ /* 0x000fea0003800000 */
.L_x_5116:
        /* <DEDUP_REMOVED lines=14> */
.L_x_5120:
[----:B------:R-:W-:Y:S01]  /*20a0*/  ISETP.NE.AND P4, PT, R167, RZ, PT ;  /* 0x000000ffa700720c */ /* 0x000fe20003f85270 */
[----:B------:R-:W-:-:S03]  /*20b0*/  @P3 HADD2.F32 R3, -RZ, R125.H1_H1 ;  /* 0x3000007dff033230 */ /* 0x000fc60000004100 */
[----:B------:R-:W-:-:S05]  /*20c0*/  FSEL R2, R150, RZ, !P4 ;  /* 0x000000ff96027208 */ /* 0x000fca0006000000 */
[----:B------:R-:W-:-:S04]  /*20d0*/  FFMA.FTZ R2, R206, R151, R2 ;  /* 0x00000097ce027223 */ /* 0x000fc80000010002 */
[----:B------:R-:W-:-:S04]  /*20e0*/  FADD.FTZ R2, R183, -R2 ;  /* 0x80000002b7027221 */ /* 0x000fc80000010000 */
[----:B------:R-:W-:-:S04]  /*20f0*/  FMUL.FTZ R2, R169, R2 ;  /* 0x00000002a9027220 */ /* 0x000fc80000410000 */
[----:B------:R-:W-:Y:S02]  /*2100*/  @P3 FADD.FTZ R2, R2, R3 ;  /* 0x0000000302023221 */ /* 0x000fe40000010000 */
.L_x_5121:
[----:B------:R-:W-:Y:S05]  /*2110*/  BSYNC B0 ;  /* 0x0000000000007941 */ /* 0x000fea0003800000 */
.L_x_5119:
        /* <DEDUP_REMOVED lines=14> */
.L_x_5123:
[----:B------:R-:W-:-:S04]  /*2200*/  ISETP.NE.AND P4, PT, R167, RZ, PT ;  /* 0x000000ffa700720c */ /* 0x000fc80003f85270 */
[----:B------:R-:W-:-:S05]  /*2210*/  FSEL R2, R150, RZ, !P4 ;  /* 0x000000ff96027208 */ /* 0x000fca0006000000 */
[----:B------:R-:W-:-:S04]  /*2220*/  FFMA.FTZ R3, R205, R151, R2 ;  /* 0x00000097cd037223 */ /* 0x000fc80000010002 */
[----:B------:R-:W-:Y:S01]  /*2230*/  FADD.FTZ R2, R182, -R3 ;  /* 0x80000003b6027221 */ /* 0x000fe20000010000 */
[----:B------:R-:W-:-:S03]  /*2240*/  @P3 HADD2.F32 R3, -RZ, R126.H0_H0 ;  /* 0x2000007eff033230 */ /* 0x000fc60000004100 */
[----:B------:R-:W-:-:S04]  /*2250*/  FMUL.FTZ R2, R169, R2 ;  /* 0x00000002a9027220 */ /* 0x000fc80000410000 */
[----:B------:R-:W-:Y:S02]  /*2260*/  @P3 FADD.FTZ R2, R2, R3 ;  /* 0x0000000302023221 */ /* 0x000fe40000010000 */
.L_x_5124:
[----:B------:R-:W-:Y:S05]  /*2270*/  BSYNC B0 ;  /* 0x0000000000007941 */ /* 0x000fea0003800000 */
.L_x_5122:
        /* <DEDUP_REMOVED lines=14> */
.L_x_5126:
[----:B------:R-:W-:Y:S01]  /*2360*/  ISETP.NE.AND P4, PT, R167, RZ, PT ;  /* 0x000000ffa700720c */ /* 0x000fe20003f85270 */
[----:B------:R-:W-:-:S03]  /*2370*/  @P3 HADD2.F32 R3, -RZ, R126.H1_H1 ;  /* 0x3000007eff033230 */ /* 0x000fc60000004100 */
[----:B------:R-:W-:-:S05]  /*2380*/  FSEL R2, R150, RZ, !P4 ;  /* 0x000000ff96027208 */ /* 0x000fca0006000000 */
[----:B------:R-:W-:-:S04]  /*2390*/  FFMA.FTZ R2, R204, R151, R2 ;  /* 0x00000097cc027223 */ /* 0x000fc80000010002 */
[----:B------:R-:W-:-:S04]  /*23a0*/  FADD.FTZ R2, R181, -R2 ;  /* 0x80000002b5027221 */ /* 0x000fc80000010000 */
[----:B------:R-:W-:-:S04]  /*23b0*/  FMUL.FTZ R2, R169, R2 ;  /* 0x00000002a9027220 */ /* 0x000fc80000410000 */
[----:B------:R-:W-:Y:S02]  /*23c0*/  @P3 FADD.FTZ R2, R2, R3 ;  /* 0x0000000302023221 */ /* 0x000fe40000010000 */
.L_x_5127:
[----:B------:R-:W-:Y:S05]  /*23d0*/  BSYNC B0 ;  /* 0x0000000000007941 */ /* 0x000fea0003800000 */
.L_x_5125:
        /* <DEDUP_REMOVED lines=14> */
.L_x_5129:
[----:B------:R-:W-:-:S04]  /*24c0*/  ISETP.NE.AND P4, PT, R167, RZ, PT ;  /* 0x000000ffa700720c */ /* 0x000fc80003f85270 */
[----:B------:R-:W-:-:S05]  /*24d0*/  FSEL R2, R150, RZ, !P4 ;  /* 0x000000ff96027208 */ /* 0x000fca0006000000 */
[----:B------:R-:W-:-:S04]  /*24e0*/  FFMA.FTZ R3, R203, R151, R2 ;  /* 0x00000097cb037223 */ /* 0x000fc80000010002 */
[----:B------:R-:W-:Y:S01]  /*24f0*/  FADD.FTZ R2, R180, -R3 ;  /* 0x80000003b4027221 */ /* 0x000fe20000010000 */
[----:B------:R-:W-:-:S03]  /*2500*/  @P3 HADD2.F32 R3, -RZ, R127.H0_H0 ;  /* 0x2000007fff033230 */ /* 0x000fc60000004100 */
[----:B------:R-:W-:-:S04]  /*2510*/  FMUL.FTZ R2, R169, R2 ;  /* 0x00000002a9027220 */ /* 0x000fc80000410000 */
[----:B------:R-:W-:Y:S02]  /*2520*/  @P3 FADD.FTZ R2, R2, R3 ;  /* 0x0000000302023221 */ /* 0x000fe40000010000 */
.L_x_5130:
[----:B------:R-:W-:Y:S05]  /*2530*/  BSYNC B0 ;  /* 0x0000000000007941 */ /* 0x000fea0003800000 */
.L_x_5128:
        /* <DEDUP_REMOVED lines=14> */
.L_x_5132:
[----:B------:R-:W-:Y:S01]  /*2620*/  ISETP.NE.AND P4, PT, R167, RZ, PT ;  /* 0x000000ffa700720c */ /* 0x000fe20003f85270 */
[----:B------:R-:W-:-:S03]  /*2630*/  @P3 HADD2.F32 R3, -RZ, R127.H1_H1 ;  /* 0x3000007fff033230 */ /* 0x000fc60000004100 */
[----:B------:R-:W-:-:S05]  /*2640*/  FSEL R2, R150, RZ, !P4 ;  /* 0x000000ff96027208 */ /* 0x000fca0006000000 */
[----:B------:R-:W-:-:S04]  /*2650*/  FFMA.FTZ R2, R202, R151, R2 ;  /* 0x00000097ca027223 */ /* 0x000fc80000010002 */
[----:B------:R-:W-:-:S04]  /*2660*/  FADD.FTZ R2, R179, -R2 ;  /* 0x80000002b3027221 */ /* 0x000fc80000010000 */
[----:B------:R-:W-:-:S04]  /*2670*/  FMUL.FTZ R2, R169, R2 ;  /* 0x00000002a9027220 */ /* 0x000fc80000410000 */
[----:B------:R-:W-:Y:S02]  /*2680*/  @P3 FADD.FTZ R2, R2, R3 ;  /* 0x0000000302023221 */ /* 0x000fe40000010000 */
.L_x_5133:
[----:B------:R-:W-:Y:S05]  /*2690*/  BSYNC B0 ;  /* 0x0000000000007941 */ /* 0x000fea0003800000 */
.L_x_5131:
        /* <DEDUP_REMOVED lines=19> */
.L_x_5135:
[----:B------:R-:W-:Y:S05]  /*27d0*/  BSYNC B0 ;  /* 0x0000000000007941 */ /* 0x000fea0003800000 */
.L_x_5134:
[----:B------:R-:W-:Y:S01]  /*27e0*/  BSSY B0, `(.L_x_5136) ;  /* 0x000000e000007945 */ /* 0x000fe20003800000 */
[----:B------:R-:W-:Y:S01]  /*27f0*/  @P2 FFMA.FTZ R119, R154, R152, R119 ;  /* 0x000000989a772223 */ /* 0x000fe20000010077 */
[----:B------:R-:W-:Y:S05]  /*2800*/  @P1 BRA `(.L_x_5137) ;  /* 0x0000004000001947 */ /* 0x000fea0003800000 */
[----:B0-----:R-:W-:Y:S01]  /*2810*/  MOV R2, RZ ;  /* 0x000000ff00027202 */ /* 0x001fe20000000f00 */
[----:B------:R-:W-:Y:S05]  /*2820*/  @!P3 BRA `(.L_x_5138) ;  /* 0x000000900000b947 */ /* 0x000fea0003800000 */
[----:B------:R-:W-:Y:S01]  /*2830*/  HADD2.F32 R2, -RZ, R128.H0_H0 ;  /* 0x20000080ff027230 */ /* 0x000fe20000004100 */
[----:B------:R-:W-:Y:S05]  /*2840*/  BRA `(.L_x_5138) ;  /* 0x0000007000007947 */ /* 0x000fea0003800000 */
.L_x_5137:
[----:B------:R-:W-:-:S04]  /*2850*/  ISETP.NE.AND P4, PT, R167, RZ, PT ;  /* 0x000000ffa700720c */ /* 0x000fc80003f85270 */
[----:B0-----:R-:W-:-:S05]  /*2860*/  FSEL R2, R150, RZ, !P4 ;  /* 0x000000ff96027208 */ /* 0x001fca0006000000 */
[----:B------:R-:W-:-:S04]  /*2870*/  FFMA.FTZ R3, R201, R151, R2 ;  /* 0x00000097c9037223 */ /* 0x000fc80000010002 */
[----:B------:R-:W-:Y:S01]  /*2880*/  FADD.FTZ R2, R178, -R3 ;  /* 0x80000003b2027221 */ /* 0x000fe20000010000 */
[----:B------:R-:W-:-:S03]  /*2890*/  @P3 HADD2.F32 R3, -RZ, R128.H0_H0 ;  /* 0x20000080ff033230 */ /* 0x000fc60000004100 */
[----:B------:R-:W-:-:S04]  /*28a0*/  FMUL.FTZ R2, R169, R2 ;  /* 0x00000002a9027220 */ /* 0x000fc80000410000 */
[----:B------:R-:W-:Y:S02]  /*28b0*/  @P3 FADD.FTZ R2, R2, R3 ;  /* 0x0000000302023221 */ /* 0x000fe40000010000 */
.L_x_5138:
[----:B------:R-:W-:Y:S05]  /*28c0*/  BSYNC B0 ;  /* 0x0000000000007941 */ /* 0x000fea0003800000 */
.L_x_5136:
[----:B------:R-:W-:Y:S01]  /*28d0*/  @P2 FMUL.FTZ R3, R2, c[0x0][0x1ec] ;  /* 0x00007b0002032a20 */ /* 0x000fe20000410000 */
[----:B-----5:R-:W-:Y:S01]  /*28e0*/  @P2 HADD2.F32 R149, -RZ, R144.H0_H0 ;  /* 0x20000090ff952230 */ /* 0x020fe20000004100 */
        /* <DEDUP_REMOVED lines=12> */
.L_x_5140:
[----:B------:R-:W-:Y:S01]  /*29b0*/  ISETP.NE.AND P4, PT, R167, RZ, PT ;  /* 0x000000ffa700720c */ /* 0x000fe20003f85270 */
[----:B------:R-:W-:-:S03]  /*29c0*/  @P3 HADD2.F32 R3, -RZ, R128.H1_H1 ;  /* 0x30000080ff033230 */ /* 0x000fc60000004100 */
[----:B------:R-:W-:-:S05]  /*29d0*/  FSEL R2, R150, RZ, !P4 ;  /* 0x000000ff96027208 */ /* 0x000fca0006000000 */
[----:B------:R-:W-:-:S04]  /*29e0*/  FFMA.FTZ R2, R200, R151, R2 ;  /* 0x00000097c8027223 */ /* 0x000fc80000010002 */
[----:B------:R-:W-:-:S04]  /*29f0*/  FADD.FTZ R2, R177, -R2 ;  /* 0x80000002b1027221 */ /* 0x000fc80000010000 */
[----:B------:R-:W-:-:S04]  /*2a00*/  FMUL.FTZ R2, R169, R2 ;  /* 0x00000002a9027220 */ /* 0x000fc80000410000 */
[----:B------:R-:W-:Y:S02]  /*2a10*/  @P3 FADD.FTZ R2, R2, R3 ;  /* 0x0000000302023221 */ /* 0x000fe40000010000 */
.L_x_5141:
[----:B------:R-:W-:Y:S05]  /*2a20*/  BSYNC B0 ;  /* 0x0000000000007941 */ /* 0x000fea0003800000 */
.L_x_5139:
        /* <DEDUP_REMOVED lines=14> */
.L_x_5143:
[----:B------:R-:W-:-:S04]  /*2b10*/  ISETP.NE.AND P4, PT, R167, RZ, PT ;  /* 0x000000ffa700720c */ /* 0x000fc80003f85270 */
[----:B------:R-:W-:-:S05]  /*2b20*/  FSEL R2, R150, RZ, !P4 ;  /* 0x000000ff96027208 */ /* 0x000fca0006000000 */
[----:B------:R-:W-:-:S04]  /*2b30*/  FFMA.FTZ R3, R199, R151, R2 ;  /* 0x00000097c7037223 */ /* 0x000fc80000010002 */
[----:B------:R-:W-:Y:S01]  /*2b40*/  FADD.FTZ R2, R176, -R3 ;  /* 0x80000003b0027221 */ /* 0x000fe20000010000 */
[----:B------:R-:W-:-:S03]  /*2b50*/  @P3 HADD2.F32 R3, -RZ, R129.H0_H0 ;  /* 0x20000081ff033230 */ /* 0x000fc60000004100 */
[----:B------:R-:W-:-:S04]  /*2b60*/  FMUL.FTZ R2, R169, R2 ;  /* 0x00000002a9027220 */ /* 0x000fc80000410000 */
[----:B------:R-:W-:Y:S02]  /*2b70*/  @P3 FADD.FTZ R2, R2, R3 ;  /* 0x0000000302023221 */ /* 0x000fe40000010000 */
.L_x_5144:
[----:B------:R-:W-:Y:S05]  /*2b80*/  BSYNC B0 ;  /* 0x0000000000007941 */ /* 0x000fea0003800000 */
.L_x_5142:
        /* <DEDUP_REMOVED lines=14> */
.L_x_5146:
[----:B------:R-:W-:Y:S01]  /*2c70*/  ISETP.NE.AND P4, PT, R167, RZ, PT ;  /* 0x000000ffa700720c */ /* 0x000fe20003f85270 */
[----:B------:R-:W-:-:S03]  /*2c80*/  @P3 HADD2.F32 R3, -RZ, R129.H1_H1 ;  /* 0x30000081ff033230 */ /* 0x000fc60000004100 */
[----:B------:R-:W-:-:S05]  /*2c90*/  FSEL R2, R150, RZ, !P4 ;  /* 0x000000ff96027208 */ /* 0x000fca0006000000 */
[----:B------:R-:W-:-:S04]  /*2ca0*/  FFMA.FTZ R2, R198, R151, R2 ;  /* 0x00000097c6027223 */ /* 0x000fc80000010002 */
[----:B------:R-:W-:-:S04]  /*2cb0*/  FADD.FTZ R2, R175, -R2 ;  /* 0x80000002af027221 */ /* 0x000fc80000010000 */
[----:B------:R-:W-:-:S04]  /*2cc0*/  FMUL.FTZ R2, R169, R2 ;  /* 0x00000002a9027220 */ /* 0x000fc80000410000 */
[----:B------:R-:W-:Y:S02]  /*2cd0*/  @P3 FADD.FTZ R2, R2, R3 ;  /* 0x0000000302023221 */ /* 0x000fe40000010000 */
.L_x_5147:
[----:B------:R-:W-:Y:S05]  /*2ce0*/  BSYNC B0 ;  /* 0x0000000000007941 */ /* 0x000fea0003800000 */
.L_x_5145:
        /* <DEDUP_REMOVED lines=14> */
.L_x_5149:
[----:B------:R-:W-:-:S04]  /*2dd0*/  ISETP.NE.AND P4, PT, R167, RZ, PT ;  /* 0x000000ffa700720c */ /* 0x000fc80003f85270 */
[----:B------:R-:W-:-:S05]  /*2de0*/  FSEL R2, R150, RZ, !P4 ;  /* 0x000000ff96027208 */ /* 0x000fca0006000000 */
[----:B------:R-:W-:-:S04]  /*2df0*/  FFMA.FTZ R3, R197, R151, R2 ;  /* 0x00000097c5037223 */ /* 0x000fc80000010002 */
[----:B------:R-:W-:Y:S01]  /*2e00*/  FADD.FTZ R2, R174, -R3 ;  /* 0x80000003ae027221 */ /* 0x000fe20000010000 */
[----:B------:R-:W-:-:S03]  /*2e10*/  @P3 HADD2.F32 R3, -RZ, R130.H0_H0 ;  /* 0x20000082ff033230 */ /* 0x000fc60000004100 */
[----:B------:R-:W-:-:S04]  /*2e20*/  FMUL.FTZ R2, R169, R2 ;  /* 0x00000002a9027220 */ /* 0x000fc80000410000 */
[----:B------:R-:W-:Y:S02]  /*2e30*/  @P3 FADD.FTZ R2, R2, R3 ;  /* 0x0000000302023221 */ /* 0x000fe40000010000 */
.L_x_5150:
[----:B------:R-:W-:Y:S05]  /*2e40*/  BSYNC B0 ;  /* 0x0000000000007941 */ /* 0x000fea0003800000 */
.L_x_5148:
        /* <DEDUP_REMOVED lines=14> */
.L_x_5152:
[----:B------:R-:W-:Y:S01]  /*2f30*/  ISETP.NE.AND P4, PT, R167, RZ, PT ;  /* 0x000000ffa700720c */ /* 0x000fe20003f85270 */
[----:B------:R-:W-:-:S03]  /*2f40*/  @P3 HADD2.F32 R3, -RZ, R130.H1_H1 ;  /* 0x30000082ff033230 */ /* 0x000fc60000004100 */
[----:B------:R-:W-:-:S05]  /*2f50*/  FSEL R2, R150, RZ, !P4 ;  /* 0x000000ff96027208 */ /* 0x000fca0006000000 */
[----:B------:R-:W-:-:S04]  /*2f60*/  FFMA.FTZ R2, R196, R151, R2 ;  /* 0x00000097c4027223 */ /* 0x000fc80000010002 */
[----:B------:R-:W-:-:S04]  /*2f70*/  FADD.FTZ R2, R173, -R2 ;  /* 0x80000002ad027221 */ /* 0x000fc80000010000 */
[----:B------:R-:W-:-:S04]  /*2f80*/  FMUL.FTZ R2, R169, R2 ;  /* 0x00000002a9027220 */ /* 0x000fc80000410000 */
[----:B------:R-:W-:Y:S02]  /*2f90*/  @P3 FADD.FTZ R2, R2, R3 ;  /* 0x0000000302023221 */ /* 0x000fe40000010000 */
.L_x_5153:
[----:B------:R-:W-:Y:S05]  /*2fa0*/  BSYNC B0 ;  /* 0x0000000000007941 */ /* 0x000fea0003800000 */
.L_x_5151:
        /* <DEDUP_REMOVED lines=14> */
.L_x_5155:
[----:B------:R-:W-:-:S04]  /*3090*/  ISETP.NE.AND P4, PT, R167, RZ, PT ;  /* 0x000000ffa700720c */ /* 0x000fc80003f85270 */
[----:B------:R-:W-:-:S05]  /*30a0*/  FSEL R2, R150, RZ, !P4 ;  /* 0x000000ff96027208 */ /* 0x000fca0006000000 */
[----:B------:R-:W-:-:S04]  /*30b0*/  FFMA.FTZ R3, R195, R151, R2 ;  /* 0x00000097c3037223 */ /* 0x000fc80000010002 */
[----:B------:R-:W-:Y:S01]  /*30c0*/  FADD.FTZ R2, R210, -R3 ;  /* 0x80000003d2027221 */ /* 0x000fe20000010000 */
[----:B------:R-:W-:-:S03]  /*30d0*/  @P3 HADD2.F32 R3, -RZ, R131.H0_H0 ;  /* 0x20000083ff033230 */ /* 0x000fc60000004100 */
[----:B------:R-:W-:-:S04]  /*30e0*/  FMUL.FTZ R2, R169, R2 ;  /* 0x00000002a9027220 */ /* 0x000fc80000410000 */
[----:B------:R-:W-:Y:S02]  /*30f0*/  @P3 FADD.FTZ R2, R2, R3 ;  /* 0x0000000302023221 */ /* 0x000fe40000010000 */
.L_x_5156:
[----:B------:R-:W-:Y:S05]  /*3100*/  BSYNC B0 ;  /* 0x0000000000007941 */ /* 0x000fea0003800000 */
.L_x_5154:
        /* <DEDUP_REMOVED lines=14> */
.L_x_5158:
[----:B------:R-:W-:Y:S01]  /*31f0*/  ISETP.NE.AND P4, PT, R167, RZ, PT ;  /* 0x000000ffa700720c */ /* 0x000fe20003f85270 */
[----:B------:R-:W-:-:S03]  /*3200*/  @P3 HADD2.F32 R3, -RZ, R131.H1_H1 ;  /* 0x30000083ff033230 */ /* 0x000fc60000004100 */
[----:B------:R-:W-:-:S05]  /*3210*/  FSEL R2, R150, RZ, !P4 ;  /* 0x000000ff96027208 */ /* 0x000fca0006000000 */
[----:B------:R-:W-:-:S04]  /*3220*/  FFMA.FTZ R2, R194, R151, R2 ;  /* 0x00000097c2027223 */ /* 0x000fc80000010002 */
[----:B------:R-:W-:-:S04]  /*3230*/  FADD.FTZ R2, R217, -R2 ;  /* 0x80000002d9027221 */ /* 0x000fc80000010000 */
[----:B------:R-:W-:-:S04]  /*3240*/  FMUL.FTZ R2, R169, R2 ;  /* 0x00000002a9027220 */ /* 0x000fc80000410000 */
[----:B------:R-:W-:Y:S02]  /*3250*/  @P3 FADD.FTZ R2, R2, R3 ;  /* 0x0000000302023221 */ /* 0x000fe40000010000 */
.L_x_5159:
[----:B------:R-:W-:Y:S05]  /*3260*/  BSYNC B0 ;  /* 0x0000000000007941 */ /* 0x000fea0003800000 */
.L_x_5157:
[----:B------:R-:W-:Y:S01]  /*3270*/  @P2 FMUL.FTZ R154, R2, c[0x0][0x1ec] ;  /* 0x00007b00029a2a20 */ /* 0x000fe20000410000 */
[----:B------:R-:W-:Y:S01]  /*3280*/  @P0 MOV R156, 0x10 ;  /* 0x00000010009c0802 */ /* 0x000fe20000000f00 */
[----:B------:R-:W-:Y:S01]  /*3290*/  BSSY B0, `(.L_x_5160) ;  /* 0x0000012000007945 */ /* 0x000fe20003800000 */
[----:B------:R-:W-:Y:S01]  /*32a0*/  @P2 IADD3 R149, R221, 0x100, RZ ;  /* 0x00000100dd952810 */ /* 0x000fe20007ffe0ff */
[----:B------:R-:W-:Y:S01]  /*32b0*/  @P2 FMUL.FTZ R148, R15, R154 ;  /* 0x0000009a0f942220 */ /* 0x000fe20000410000 */
[----:B------:R-:W-:Y:S02]  /*32c0*/  @P2 MOV R158, 0x10 ;  /* 0x00000010009e2802 */ /* 0x000fe40000000f00 */
[----:B------:R-:W-:Y:S01]  /*32d0*/  @P0 F2FP.PACK_AB R152, RZ, R2 ;  /* 0x00000002ff98023e */ /* 0x000fe200000000ff */
[----:B------:R-:W-:Y:S01]  /*32e0*/  @P0 IMAD.WIDE.U32 R2, R171, R156, c[0x0][0x258] ;  /* 0x00009600ab020625 */ /* 0x000fe200078e009c */
[----:B------:R-:W-:Y:S02]  /*32f0*/  @P2 F2FP.PACK_AB R153, RZ, R148 ;  /* 0x00000094ff99223e */ /* 0x000fe400000000ff */
        /* <DEDUP_REMOVED lines=11> */
.L_x_5161:
[----:B------:R-:W-:Y:S05]  /*33b0*/  BSYNC B0 ;  /* 0x0000000000007941 */ /* 0x000fea0003800000 */
.L_x_5160:
[----:B------:R-:W-:Y:S01]  /*33c0*/  BSSY B0, `(.L_x_5162) ;  /* 0x000000e000007945 */ /* 0x000fe20003800000 */
[----:B------:R-:W-:Y:S01]  /*33d0*/  @P2 FFMA.FTZ R111, R152, R154, R111 ;  /* 0x0000009a986f2223 */ /* 0x000fe2000001006f */
[----:B------:R-:W-:Y:S05]  /*33e0*/  @P1 BRA `(.L_x_5163) ;  /* 0x0000004000001947 */ /* 0x000fea0003800000 */
[----:B0-----:R-:W-:Y:S01]  /*33f0*/  MOV R2, RZ ;  /* 0x000000ff00027202 */ /* 0x001fe20000000f00 */
[----:B------:R-:W-:Y:S05]  /*3400*/  @!P3 BRA `(.L_x_5164) ;  /* 0x000000900000b947 */ /* 0x000fea0003800000 */
[----:B------:R-:W-:Y:S01]  /*3410*/  HADD2.F32 R2, -RZ, R132.H0_H0 ;  /* 0x20000084ff027230 */ /* 0x000fe20000004100 */
[----:B------:R-:W-:Y:S05]  /*3420*/  BRA `(.L_x_5164) ;  /* 0x0000007000007947 */ /* 0x000fea0003800000 */
.L_x_5163:
[----:B------:R-:W-:-:S04]  /*3430*/  ISETP.NE.AND P4, PT, R167, RZ, PT ;  /* 0x000000ffa700720c */ /* 0x000fc80003f85270 */
[----:B0-----:R-:W-:-:S05]  /*3440*/  FSEL R2, R150, RZ, !P4 ;  /* 0x000000ff96027208 */ /* 0x001fca0006000000 */
[----:B------:R-:W-:-:S04]  /*3450*/  FFMA.FTZ R3, R193, R151, R2 ;  /* 0x00000097c1037223 */ /* 0x000fc80000010002 */
[----:B------:R-:W-:Y:S01]  /*3460*/  FADD.FTZ R2, R218, -R3 ;  /* 0x80000003da027221 */ /* 0x000fe20000010000 */
[----:B------:R-:W-:-:S03]  /*3470*/  @P3 HADD2.F32 R3, -RZ, R132.H0_H0 ;  /* 0x20000084ff033230 */ /* 0x000fc60000004100 */
[----:B------:R-:W-:-:S04]  /*3480*/  FMUL.FTZ R2, R169, R2 ;  /* 0x00000002a9027220 */ /* 0x000fc80000410000 */
[----:B------:R-:W-:Y:S02]  /*3490*/  @P3 FADD.FTZ R2, R2, R3 ;  /* 0x0000000302023221 */ /* 0x000fe40000010000 */
.L_x_5164:
[----:B------:R-:W-:Y:S05]  /*34a0*/  BSYNC B0 ;  /* 0x0000000000007941 */ /* 0x000fea0003800000 */
.L_x_5162:
        /* <DEDUP_REMOVED lines=14> */
.L_x_5166:
[----:B------:R-:W-:Y:S01]  /*3590*/  ISETP.NE.AND P4, PT, R167, RZ, PT ;  /* 0x000000ffa700720c */ /* 0x000fe20003f85270 */
[----:B------:R-:W-:-:S03]  /*35a0*/  @P3 HADD2.F32 R3, -RZ, R132.H1_H1 ;  /* 0x30000084ff033230 */ /* 0x000fc60000004100 */
[----:B------:R-:W-:-:S05]  /*35b0*/  FSEL R2, R150, RZ, !P4 ;  /* 0x000000ff96027208 */ /* 0x000fca0006000000 */
[----:B------:R-:W-:-:S04]  /*35c0*/  FFMA.FTZ R2, R192, R151, R2 ;  /* 0x00000097c0027223 */ /* 0x000fc80000010002 */
[----:B------:R-:W-:-:S04]  /*35d0*/  FADD.FTZ R2, R215, -R2 ;  /* 0x80000002d7027221 */ /* 0x000fc80000010000 */
[----:B------:R-:W-:-:S04]  /*35e0*/  FMUL.FTZ R2, R169, R2 ;  /* 0x00000002a9027220 */ /* 0x000fc80000410000 */
[----:B------:R-:W-:Y:S02]  /*35f0*/  @P3 FADD.FTZ R2, R2, R3 ;  /* 0x0000000302023221 */ /* 0x000fe40000010000 */
.L_x_5167:
[----:B------:R-:W-:Y:S05]  /*3600*/  BSYNC B0 ;  /* 0x0000000000007941 */ /* 0x000fea0003800000 */
.L_x_5165:
        /* <DEDUP_REMOVED lines=14> */
.L_x_5169:
[----:B------:R-:W-:-:S04]  /*36f0*/  ISETP.NE.AND P4, PT, R167, RZ, PT ;  /* 0x000000ffa700720c */ /* 0x000fc80003f85270 */
[----:B------:R-:W-:-:S05]  /*3700*/  FSEL R2, R150, RZ, !P4 ;  /* 0x000000ff96027208 */ /* 0x000fca0006000000 */
[----:B------:R-:W-:-:S04]  /*3710*/  FFMA.FTZ R3, R191, R151, R2 ;  /* 0x00000097bf037223 */ /* 0x000fc80000010002 */
[----:B------:R-:W-:Y:S01]  /*3720*/  FADD.FTZ R2, R216, -R3 ;  /* 0x80000003d8027221 */ /* 0x000fe20000010000 */
[----:B------:R-:W-:-:S03]  /*3730*/  @P3 HADD2.F32 R3, -RZ, R133.H0_H0 ;  /* 0x20000085ff033230 */ /* 0x000fc60000004100 */
[----:B------:R-:W-:-:S04]  /*3740*/  FMUL.FTZ R2, R169, R2 ;  /* 0x00000002a9027220 */ /* 0x000fc80000410000 */
[----:B------:R-:W-:Y:S02]  /*3750*/  @P3 FADD.FTZ R2, R2, R3 ;  /* 0x0000000302023221 */ /* 0x000fe40000010000 */
.L_x_5170:
[----:B------:R-:W-:Y:S05]  /*3760*/  BSYNC B0 ;  /* 0x0000000000007941 */ /* 0x000fea0003800000 */
.L_x_5168:
        /* <DEDUP_REMOVED lines=14> */
.L_x_5172:
[----:B------:R-:W-:Y:S01]  /*3850*/  ISETP.NE.AND P4, PT, R167, RZ, PT ;  /* 0x000000ffa700720c */ /* 0x000fe20003f85270 */
[----:B------:R-:W-:-:S03]  /*3860*/  @P3 HADD2.F32 R3, -RZ, R133.H1_H1 ;  /* 0x30000085ff033230 */ /* 0x000fc60000004100 */
[----:B------:R-:W-:-:S05]  /*3870*/  FSEL R2, R150, RZ, !P4 ;  /* 0x000000ff96027208 */ /* 0x000fca0006000000 */
[----:B------:R-:W-:-:S04]  /*3880*/  FFMA.FTZ R2, R190, R151, R2 ;  /* 0x00000097be027223 */ /* 0x000fc80000010002 */
[----:B------:R-:W-:-:S04]  /*3890*/  FADD.FTZ R2, R213, -R2 ;  /* 0x80000002d5027221 */ /* 0x000fc80000010000 */
[----:B------:R-:W-:-:S04]  /*38a0*/  FMUL.FTZ R2, R169, R2 ;  /* 0x00000002a9027220 */ /* 0x000fc80000410000 */
[----:B------:R-:W-:Y:S02]  /*38b0*/  @P3 FADD.FTZ R2, R2, R3 ;  /* 0x0000000302023221 */ /* 0x000fe40000010000 */
.L_x_5173:
[----:B------:R-:W-:Y:S05]  /*38c0*/  BSYNC B0 ;  /* 0x0000000000007941 */ /* 0x000fea0003800000 */
.L_x_5171:
        /* <DEDUP_REMOVED lines=14> */
.L_x_5175:
[----:B------:R-:W-:-:S04]  /*39b0*/  ISETP.NE.AND P4, PT, R167, RZ, PT ;  /* 0x000000ffa700720c */ /* 0x000fc80003f85270 */
[----:B------:R-:W-:-:S05]  /*39c0*/  FSEL R2, R150, RZ, !P4 ;  /* 0x000000ff96027208 */ /* 0x000fca0006000000 */
[----:B------:R-:W-:-:S04]  /*39d0*/  FFMA.FTZ R3, R189, R151, R2 ;  /* 0x00000097bd037223 */ /* 0x000fc80000010002 */
[----:B------:R-:W-:Y:S01]  /*39e0*/  FADD.FTZ R2, R214, -R3 ;  /* 0x80000003d6027221 */ /* 0x000fe20000010000 */
[----:B------:R-:W-:-:S03]  /*39f0*/  @P3 HADD2.F32 R3, -RZ, R134.H0_H0 ;  /* 0x20000086ff033230 */ /* 0x000fc60000004100 */
[----:B------:R-:W-:-:S04]  /*3a00*/  FMUL.FTZ R2, R169, R2 ;  /* 0x00000002a9027220 */ /* 0x000fc80000410000 */
[----:B------:R-:W-:Y:S02]  /*3a10*/  @P3 FADD.FTZ R2, R2, R3 ;  /* 0x0000000302023221 */ /* 0x000fe40000010000 */
.L_x_5176:
[----:B------:R-:W-:Y:S05]  /*3a20*/  BSYNC B0 ;  /* 0x0000000000007941 */ /* 0x000fea0003800000 */
.L_x_5174:
        /* <DEDUP_REMOVED lines=14> */
.L_x_5178:
[----:B------:R-:W-:Y:S01]  /*3b10*/  ISETP.NE.AND P4, PT, R167, RZ, PT ;  /* 0x000000ffa700720c */ /* 0x000fe20003f85270 */
[----:B------:R-:W-:-:S03]  /*3b20*/  @P3 HADD2.F32 R3, -RZ, R134.H1_H1 ;  /* 0x30000086ff033230 */ /* 0x000fc60000004100 */
[----:B------:R-:W-:-:S05]  /*3b30*/  FSEL R2, R150, RZ, !P4 ;  /* 0x000000ff96027208 */ /* 0x000fca0006000000 */
[----:B------:R-:W-:-:S04]  /*3b40*/  FFMA.FTZ R2, R188, R151, R2 ;  /* 0x00000097bc027223 */ /* 0x000fc80000010002 */
[----:B------:R-:W-:-:S04]  /*3b50*/  FADD.FTZ R2, R211, -R2 ;  /* 0x80000002d3027221 */ /* 0x000fc80000010000 */
[----:B------:R-:W-:-:S04]  /*3b60*/  FMUL.FTZ R2, R169, R2 ;  /* 0x00000002a9027220 */ /* 0x000fc80000410000 */
[----:B------:R-:W-:Y:S02]  /*3b70*/  @P3 FADD.FTZ R2, R2, R3 ;  /* 0x0000000302023221 */ /* 0x000fe40000010000 */
.L_x_5179:
[----:B------:R-:W-:Y:S05]  /*3b80*/  BSYNC B0 ;  /* 0x0000000000007941 */ /* 0x000fea0003800000 */
.L_x_5177:
        /* <DEDUP_REMOVED lines=14> */
.L_x_5181:
[----:B------:R-:W-:-:S04]  /*3c70*/  ISETP.NE.AND P4, PT, R167, RZ, PT ;  /* 0x000000ffa700720c */ /* 0x000fc80003f85270 */
[----:B------:R-:W-:-:S05]  /*3c80*/  FSEL R2, R150, RZ, !P4 ;  /* 0x000000ff96027208 */ /* 0x000fca0006000000 */
[----:B------:R-:W-:-:S04]  /*3c90*/  FFMA.FTZ R3, R187, R151, R2 ;  /* 0x00000097bb037223 */ /* 0x000fc80000010002 */
[----:B------:R-:W-:Y:S01]  /*3ca0*/  FADD.FTZ R2, R212, -R3 ;  /* 0x80000003d4027221 */ /* 0x000fe20000010000 */
[----:B------:R-:W-:-:S03]  /*3cb0*/  @P3 HADD2.F32 R3, -RZ, R135.H0_H0 ;  /* 0x20000087ff033230 */ /* 0x000fc60000004100 */
[----:B------:R-:W-:-:S04]  /*3cc0*/  FMUL.FTZ R2, R169, R2 ;  /* 0x00000002a9027220 */ /* 0x000fc80000410000 */
[----:B------:R-:W-:Y:S02]  /*3cd0*/  @P3 FADD.FTZ R2, R2, R3 ;  /* 0x0000000302023221 */ /* 0x000fe40000010000 */
.L_x_5182:
[----:B------:R-:W-:Y:S05]  /*3ce0*/  BSYNC B0 ;  /* 0x0000000000007941 */ /* 0x000fea0003800000 */
.L_x_5180:
        /* <DEDUP_REMOVED lines=14> */
.L_x_5184:
[----:B------:R-:W-:Y:S01]  /*3dd0*/  ISETP.NE.AND P1, PT, R167, RZ, PT ;  /* 0x000000ffa700720c */ /* 0x000fe20003f25270 */
[----:B------:R-:W-:-:S03]  /*3de0*/  @P3 HADD2.F32 R3, -RZ, R135.H1_H1 ;  /* 0x30000087ff033230 */ /* 0x000fc60000004100 */
[----:B------:R-:W-:-:S05]  /*3df0*/  FSEL R2, R150, RZ, !P1 ;  /* 0x000000ff96027208 */ /* 0x000fca0004800000 */
[----:B------:R-:W-:-:S04]  /*3e00*/  FFMA.FTZ R2, R220, R151, R2 ;  /* 0x00000097dc027223 */ /* 0x000fc80000010002 */
[----:B------:R-:W-:-:S04]  /*3e10*/  FADD.FTZ R2, R219, -R2 ;  /* 0x80000002db027221 */ /* 0x000fc80000010000 */
[----:B------:R-:W-:-:S04]  /*3e20*/  FMUL.FTZ R2, R169, R2 ;  /* 0x00000002a9027220 */ /* 0x000fc80000410000 */
[----:B------:R-:W-:Y:S02]  /*3e30*/  @P3 FADD.FTZ R2, R2, R3 ;  /* 0x0000000302023221 */ /* 0x000fe40000010000 */
.L_x_5185:
[----:B------:R-:W-:Y:S05]  /*3e40*/  BSYNC B0 ;  /* 0x0000000000007941 */ /* 0x000fea0003800000 */
.L_x_5183:
        /* <DEDUP_REMOVED lines=20> */
.L_x_5104:
[----:B------:R-:W0:Y:S01]  /*3f90*/  S2UR UR6, SR_CTAID.X ;  /* 0x00000000000679c3 */ /* 0x000e220000002500 */
[----:B------:R-:W-:Y:S01]  /*3fa0*/  HFMA2.MMA R7, -RZ, RZ, 0, 1.9073486328125e-06 ;  /* 0x00000020ff077435 */ /* 0x000fe200000001ff */
[----:B------:R-:W-:-:S02]  /*3fb0*/  LOP3.LUT R3, R0, 0xff, RZ, 0xc0, !PT ;  /* 0x000000ff00037812 */ /* 0x000fc400078ec0ff */
        /* <DEDUP_REMOVED lines=25> */
.L_x_5108:
[----:B------:R-:W-:Y:S01]  /*4150*/  HFMA2.MMA R155, -RZ, RZ, 0, 9.5367431640625e-07 ;  /* 0x00000010ff9b7435 */ /* 0x000fe200000001ff */
[----:B------:R-:W-:-:S02]  /*4160*/  MOV R150, R152 ;  /* 0x0000009800967202 */ /* 0x000fc40000000f00 */
[----:B------:R-:W-:Y:S02]  /*4170*/  MOV R158, 0x1f ;  /* 0x0000001f009e7802 */ /* 0x000fe40000000f00 */
[----:B------:R-:W-:Y:S02]  /*4180*/  MOV R157, 0xffffffff ;  /* 0xffffffff009d7802 */ /* 0x000fe40000000f00 */
[----:B------:R-:W-:Y:S02]  /*4190*/  MOV R2, 0x41b0 ;  /* 0x000041b000027802 */ /* 0x000fe40000000f00 */
[----:B-----5:R-:W-:Y:S05]  /*41a0*/  CALL.REL.NOINC `($__internal_107_$__cuda_sm70_shflsync_down_p) ;  /* 0x0000045000007944 */ /* 0x020fea0003c00000 */
[----:B-1----:R-:W-:Y:S01]  /*41b0*/  MOV R149, R158 ;  /* 0x0000009e00957202 */ /* 0x002fe20000000f00 */
[----:B0-----:R-:W-:Y:S05]  /*41c0*/  BRA `(.L_x_5187) ;  /* 0xffffd61000007947 */ /* 0x001fea000383ffff */
.L_x_5109:
[----:B------:R-:W-:Y:S01]  /*41d0*/  HFMA2.MMA R155, -RZ, RZ, 0, 9.5367431640625e-07 ;  /* 0x00000010ff9b7435 */ /* 0x000fe200000001ff */
[----:B------:R-:W-:Y:S02]  /*41e0*/  MOV R150, R153 ;  /* 0x0000009900967202 */ /* 0x000fe40000000f00 */
[----:B------:R-:W-:Y:S02]  /*41f0*/  MOV R158, 0x1f ;  /* 0x0000001f009e7802 */ /* 0x000fe40000000f00 */
[----:B------:R-:W-:-:S02]  /*4200*/  MOV R157, 0xffffffff ;  /* 0xffffffff009d7802 */ /* 0x000fc40000000f00 */
[----:B------:R-:W-:Y:S02]  /*4210*/  MOV R2, 0x4230 ;  /* 0x0000423000027802 */ /* 0x000fe40000000f00 */
[----:B01---5:R-:W-:Y:S05]  /*4220*/  CALL.REL.NOINC `($__internal_107_$__cuda_sm70_shflsync_down_p) ;  /* 0x000003d000007944 */ /* 0x023fea0003c00000 */
[----:B------:R-:W-:Y:S01]  /*4230*/  FADD.FTZ R152, R149, R152 ;  /* 0x0000009895987221 */ /* 0x000fe20000010000 */
[----:B0-----:R-:W-:Y:S01]  /*4240*/  HFMA2.MMA R155, -RZ, RZ, 0, 4.76837158203125e-07 ;  /* 0x00000008ff9b7435 */ /* 0x001fe200000001ff */
[----:B-1----:R-:W-:Y:S01]  /*4250*/  FADD.FTZ R153, R153, R158 ;  /* 0x0000009e99997221 */ /* 0x002fe20000010000 */
[----:B------:R-:W-:Y:S02]  /*4260*/  MOV R158, 0x1f ;  /* 0x0000001f009e7802 */ /* 0x000fe40000000f00 */
[----:B------:R-:W-:Y:S02]  /*4270*/  MOV R157, 0xffffffff ;  /* 0xffffffff009d7802 */ /* 0x000fe40000000f00 */
[----:B------:R-:W-:Y:S02]  /*4280*/  MOV R150, R152 ;  /* 0x0000009800967202 */ /* 0x000fe40000000f00 */
[----:B------:R-:W-:Y:S02]  /*4290*/  MOV R2, 0x42b0 ;  /* 0x000042b000027802 */ /* 0x000fe40000000f00 */
[----:B------:R-:W-:Y:S05]  /*42a0*/  CALL.REL.NOINC `($__internal_107_$__cuda_sm70_shflsync_down_p) ;  /* 0x0000035000007944 */ /* 0x000fea0003c00000 */
[----:B0-----:R-:W-:Y:S01]  /*42b0*/  HFMA2.MMA R155, -RZ, RZ, 0, 4.76837158203125e-07 ;  /* 0x00000008ff9b7435 */ /* 0x001fe200000001ff */
[----:B-1----:R-:W-:-:S02]  /*42c0*/  MOV R149, R158 ;  /* 0x0000009e00957202 */ /* 0x002fc40000000f00 */
[----:B------:R-:W-:Y:S02]  /*42d0*/  MOV R150, R153 ;  /* 0x0000009900967202 */ /* 0x000fe40000000f00 */
[----:B------:R-:W-:Y:S02]  /*42e0*/  MOV R158, 0x1f ;  /* 0x0000001f009e7802 */ /* 0x000fe40000000f00 */
[----:B------:R-:W-:Y:S02]  /*42f0*/  MOV R157, 0xffffffff ;  /* 0xffffffff009d7802 */ /* 0x000fe40000000f00 */
[----:B------:R-:W-:Y:S02]  /*4300*/  MOV R2, 0x4320 ;  /* 0x0000432000027802 */ /* 0x000fe40000000f00 */
[----:B------:R-:W-:Y:S05]  /*4310*/  CALL.REL.NOINC `($__internal_107_$__cuda_sm70_shflsync_down_p) ;  /* 0x000002e000007944 */ /* 0x000fea0003c00000 */
[----:B------:R-:W-:Y:S01]  /*4320*/  FADD.FTZ R152, R149, R152 ;  /* 0x0000009895987221 */ /* 0x000fe20000010000 */
[----:B0-----:R-:W-:Y:S01]  /*4330*/  HFMA2.MMA R155, -RZ, RZ, 0, 2.384185791015625e-07 ;  /* 0x00000004ff9b7435 */ /* 0x001fe200000001ff */
[----:B-1----:R-:W-:Y:S01]  /*4340*/  FADD.FTZ R153, R153, R158 ;  /* 0x0000009e99997221 */ /* 0x002fe20000010000 */
[----:B------:R-:W-:Y:S02]  /*4350*/  MOV R158, 0x1f ;  /* 0x0000001f009e7802 */ /* 0x000fe40000000f00 */
[----:B------:R-:W-:-:S02]  /*4360*/  MOV R157, 0xffffffff ;  /* 0xffffffff009d7802 */ /* 0x000fc40000000f00 */
[----:B------:R-:W-:Y:S02]  /*4370*/  MOV R150, R152 ;  /* 0x0000009800967202 */ /* 0x000fe40000000f00 */
[----:B------:R-:W-:Y:S02]  /*4380*/  MOV R2, 0x43a0 ;  /* 0x000043a000027802 */ /* 0x000fe40000000f00 */
[----:B------:R-:W-:Y:S05]  /*4390*/  CALL.REL.NOINC `($__internal_107_$__cuda_sm70_shflsync_down_p) ;  /* 0x0000026000007944 */ /* 0x000fea0003c00000 */
[----:B0-----:R-:W-:Y:S01]  /*43a0*/  HFMA2.MMA R155, -RZ, RZ, 0, 2.384185791015625e-07 ;  /* 0x00000004ff9b7435 */ /* 0x001fe200000001ff */
[----:B-1----:R-:W-:Y:S02]  /*43b0*/  MOV R149, R158 ;  /* 0x0000009e00957202 */ /* 0x002fe40000000f00 */
[----:B------:R-:W-:Y:S02]  /*43c0*/  MOV R150, R153 ;  /* 0x0000009900967202 */ /* 0x000fe40000000f00 */
[----:B------:R-:W-:Y:S02]  /*43d0*/  MOV R158, 0x1f ;  /* 0x0000001f009e7802 */ /* 0x000fe40000000f00 */
[----:B------:R-:W-:Y:S02]  /*43e0*/  MOV R157, 0xffffffff ;  /* 0xffffffff009d7802 */ /* 0x000fe40000000f00 */
[----:B------:R-:W-:-:S02]  /*43f0*/  MOV R2, 0x4410 ;  /* 0x0000441000027802 */ /* 0x000fc40000000f00 */
[----:B------:R-:W-:Y:S05]  /*4400*/  CALL.REL.NOINC `($__internal_107_$__cuda_sm70_shflsync_down_p) ;  /* 0x000001f000007944 */ /* 0x000fea0003c00000 */
[----:B------:R-:W-:Y:S01]  /*4410*/  FADD.FTZ R152, R149, R152 ;  /* 0x0000009895987221 */ /* 0x000fe20000010000 */
[----:B0-----:R-:W-:Y:S01]  /*4420*/  HFMA2.MMA R155, -RZ, RZ, 0, 1.1920928955078125e-07 ;  /* 0x00000002ff9b7435 */ /* 0x001fe200000001ff */
[----:B-1----:R-:W-:Y:S01]  /*4430*/  FADD.FTZ R153, R153, R158 ;  /* 0x0000009e99997221 */ /* 0x002fe20000010000 */
[----:B------:R-:W-:-:S02]  /*4440*/  MOV R158, 0x1f ;  /* 0x0000001f009e7802 */ /* 0x000fc40000000f00 */
[----:B------:R-:W-:Y:S02]  /*4450*/  MOV R157, 0xffffffff ;  /* 0xffffffff009d7802 */ /* 0x000fe40000000f00 */
[----:B------:R-:W-:Y:S02]  /*4460*/  MOV R150, R152 ;  /* 0x0000009800967202 */ /* 0x000fe40000000f00 */
[----:B------:R-:W-:Y:S02]  /*4470*/  MOV R2, 0x4490 ;  /* 0x0000449000027802 */ /* 0x000fe40000000f00 */
[----:B------:R-:W-:Y:S05]  /*4480*/  CALL.REL.NOINC `($__internal_107_$__cuda_sm70_shflsync_down_p) ;  /* 0x0000017000007944 */ /* 0x000fea0003c00000 */
[----:B0-----:R-:W-:Y:S01]  /*4490*/  HFMA2.MMA R155, -RZ, RZ, 0, 1.1920928955078125e-07 ;  /* 0x00000002ff9b7435 */ /* 0x001fe200000001ff */
[----:B-1----:R-:W-:Y:S02]  /*44a0*/  MOV R149, R158 ;  /* 0x0000009e00957202 */ /* 0x002fe40000000f00 */
[----:B------:R-:W-:Y:S02]  /*44b0*/  MOV R150, R153 ;  /* 0x0000009900967202 */ /* 0x000fe40000000f00 */
[----:B------:R-:W-:Y:S02]  /*44c0*/  MOV R158, 0x1f ;  /* 0x0000001f009e7802 */ /* 0x000fe40000000f00 */
[----:B------:R-:W-:-:S02]  /*44d0*/  MOV R157, 0xffffffff ;  /* 0xffffffff009d7802 */ /* 0x000fc40000000f00 */
[----:B------:R-:W-:Y:S02]  /*44e0*/  MOV R2, 0x4500 ;  /* 0x0000450000027802 */ /* 0x000fe40000000f00 */
[----:B------:R-:W-:Y:S05]  /*44f0*/  CALL.REL.NOINC `($__internal_107_$__cuda_sm70_shflsync_down_p) ;  /* 0x0000010000007944 */ /* 0x000fea0003c00000 */
[----:B------:R-:W-:Y:S01]  /*4500*/  FADD.FTZ R151, R149, R152 ;  /* 0x0000009895977221 */ /* 0x000fe20000010000 */
[----:B0-----:R-:W-:Y:S01]  /*4510*/  HFMA2.MMA R155, -RZ, RZ, 0, 5.9604644775390625e-08 ;  /* 0x00000001ff9b7435 */ /* 0x001fe200000001ff */
[----:B-1----:R-:W-:Y:S01]  /*4520*/  FADD.FTZ R153, R153, R158 ;  /* 0x0000009e99997221 */ /* 0x002fe20000010000 */
[----:B------:R-:W-:Y:S02]  /*4530*/  MOV R158, 0x1f ;  /* 0x0000001f009e7802 */ /* 0x000fe40000000f00 */
[----:B------:R-:W-:Y:S02]  /*4540*/  MOV R157, 0xffffffff ;  /* 0xffffffff009d7802 */ /* 0x000fe40000000f00 */
[----:B------:R-:W-:Y:S02]  /*4550*/  MOV R150, R151 ;  /* 0x0000009700967202 */ /* 0x000fe40000000f00 */
[----:B------:R-:W-:Y:S02]  /*4560*/  MOV R2, 0x4580 ;  /* 0x0000458000027802 */ /* 0x000fe40000000f00 */
[----:B------:R-:W-:Y:S05]  /*4570*/  CALL.REL.NOINC `($__internal_107_$__cuda_sm70_shflsync_down_p) ;  /* 0x0000008000007944 */ /* 0x000fea0003c00000 */
[----:B0-----:R-:W-:Y:S01]  /*4580*/  HFMA2.MMA R155, -RZ, RZ, 0, 5.9604644775390625e-08 ;  /* 0x00000001ff9b7435 */ /* 0x001fe200000001ff */
[----:B-1----:R-:W-:-:S02]  /*4590*/  MOV R154, R158 ;  /* 0x0000009e009a7202 */ /* 0x002fc40000000f00 */
[----:B------:R-:W-:Y:S02]  /*45a0*/  MOV R150, R153 ;  /* 0x0000009900967202 */ /* 0x000fe40000000f00 */
[----:B------:R-:W-:Y:S02]  /*45b0*/  MOV R158, 0x1f ;  /* 0x0000001f009e7802 */ /* 0x000fe40000000f00 */
[----:B------:R-:W-:Y:S02]  /*45c0*/  MOV R157, 0xffffffff ;  /* 0xffffffff009d7802 */ /* 0x000fe40000000f00 */
[----:B------:R-:W-:Y:S02]  /*45d0*/  MOV R2, 0x45f0 ;  /* 0x000045f000027802 */ /* 0x000fe40000000f00 */
[----:B------:R-:W-:Y:S05]  /*45e0*/  CALL.REL.NOINC `($__internal_107_$__cuda_sm70_shflsync_down_p) ;  /* 0x0000001000007944 */ /* 0x000fea0003c00000 */
[----:B01----:R-:W-:Y:S05]  /*45f0*/  BRA `(.L_x_5188) ;  /* 0xffffd30000007947 */ /* 0x003fea000383ffff */
        .weak           $__internal_107_$__cuda_sm70_shflsync_down_p
        .type           $__internal_107_$__cuda_sm70_shflsync_down_p,@function
        .size           $__internal_107_$__cuda_sm70_shflsync_down_p,(.L_x_9361 - $__internal_107_$__cuda_sm70_shflsync_down_p)
$__internal_107_$__cuda_sm70_shflsync_down_p:
[----:B------:R-:W-:Y:S01]  /*4600*/  HFMA2.MMA R3, -RZ, RZ, 0, 0 ;  /* 0x00000000ff037435 */ /* 0x000fe200000001ff */
[----:B------:R-:W-:Y:S04]  /*4610*/  WARPSYNC R157 ;  /* 0x0000009d00007348 */ /* 0x000fe80003800000 */
[----:B------:R0:W1:Y:S01]  /*4620*/  SHFL.DOWN PT, R158, R150, R155, R158 ;  /* 0x0800009b969e7389 */ /* 0x00006200000e009e */
[----:B------:R-:W-:Y:S05]  /*4630*/  RET.REL.NODEC R2 `(_ZN10layer_norm13ln_bwd_kernelINS_13Kernel_traitsIf6__halfS2_S2_fjLj6144ELj1ELj1ELj8ELj16ENS_18Kernel_traits_baseILj6144EfS2_S2_S2_fjLj256EEEEELb0ELb1ELb1ELb1EEEvNS_9BwdParamsE) ;  /* 0xffffb9c002007950 */ /* 0x000fea0003c3ffff */
.L_x_5189:
        /* <DEDUP_REMOVED lines=12> */
.L_x_9361:


//--------------------- .text._ZN10layer_norm13ln_bwd_kernelINS_13Kernel_traitsIf6__halfS2_S2_fjLj6144ELj1ELj1ELj8ELj16ENS_18Kernel_traits_baseILj6144EfS2_S2_S2_fjLj256EEEEELb1ELb0ELb0ELb0EEEvNS_9BwdParamsE --------------------------
	.section	.text._ZN10layer_norm13ln_bwd_kernelINS_13Kernel_traitsIf6__halfS2_S2_fjLj6144ELj1ELj1ELj8ELj16ENS_18Kernel_traits_baseILj6144EfS2_S2_S2_fjLj256EEEEELb1ELb0ELb0ELb0EEEvNS_9BwdParamsE,"ax",@progbits
	.sectioninfo	@"SHI_REGISTERS=171"
	.align	128
        .global         _ZN10layer_norm13ln_bwd_kernelINS_13Kernel_traitsIf6__halfS2_S2_fjLj6144ELj1ELj1ELj8ELj16ENS_18Kernel_traits_baseILj6144EfS2_S2_S2_fjLj256EEEEELb1ELb0ELb0ELb0EEEvNS_9BwdParamsE
        .type           _ZN10layer_norm13ln_bwd_kernelINS_13Kernel_traitsIf6__halfS2_S2_fjLj6144ELj1ELj1ELj8ELj16ENS_18Kernel_traits_baseILj6144EfS2_S2_S2_fjLj256EEEEELb1ELb0ELb0ELb0EEEvNS_9BwdParamsE,@function
        .size           _ZN10layer_norm13ln_bwd_kernelINS_13Kernel_traitsIf6__halfS2_S2_fjLj6144ELj1ELj1ELj8ELj16ENS_18Kernel_traits_baseILj6144EfS2_S2_S2_fjLj256EEEEELb1ELb0ELb0ELb0EEEvNS_9BwdParamsE,(.L_x_9362 - _ZN10layer_norm13ln_bwd_kernelINS_13Kernel_traitsIf6__halfS2_S2_fjLj6144ELj1ELj1ELj8ELj16ENS_18Kernel_traits_baseILj6144EfS2_S2_S2_fjLj256EEEEELb1ELb0ELb0ELb0EEEvNS_9BwdParamsE)
        .other          _ZN10layer_norm13ln_bwd_kernelINS_13Kernel_traitsIf6__halfS2_S2_fjLj6144ELj1ELj1ELj8ELj16ENS_18Kernel_traits_baseILj6144EfS2_S2_S2_fjLj256EEEEELb1ELb0ELb0ELb0EEEvNS_9BwdParamsE,@"STO_CUDA_ENTRY STV_DEFAULT"
_ZN10layer_norm13ln_bwd_kernelINS_13Kernel_traitsIf6__halfS2_S2_fjLj6144ELj1ELj1ELj8ELj16ENS_18Kernel_traits_baseILj6144EfS2_S2_S2_fjLj256EEEEELb1ELb0ELb0ELb0EEEvNS_9BwdParamsE:
.text._ZN10layer_norm13ln_bwd_kernelINS_13Kernel_traitsIf6__halfS2_S2_fjLj6144ELj1ELj1ELj8ELj16ENS_18Kernel_traits_baseILj6144EfS2_S2_S2_fjLj256EEEEELb1ELb0ELb0ELb0EEEvNS_9BwdParamsE:
        /* <DEDUP_REMOVED lines=56> */
.L_x_5205:
        /* <DEDUP_REMOVED lines=53> */
[----:B------:R-:W-:Y:S01]  /*06d0*/  FADD.FTZ R92, -R100, R153 ;  /* 0x00000099645c7221 */ /* 0x000fe20000010100 */
[--C-:B------:R-:W-:Y:S01]  /*06e0*/  HADD2.F32 R157, -RZ, R95.reuse.H0_H0 ;  /* 0x2000005fff9d7230 */ /* 0x100fe20000004100 */
[-C--:B------:R-:W-:Y:S01]  /*06f0*/  FMUL.FTZ R146, R84, R93.reuse ;  /* 0x0000005d54927220 */ /* 0x080fe20000410000 */
[----:B------:R-:W-:Y:S01]  /*0700*/  HADD2.F32 R159, -RZ, R95.H1_H1 ;  /* 0x3000005fff9f7230 */ /* 0x000fe20000004100 */
[----:B------:R-:W-:Y:S01]  /*0710*/  FADD.FTZ R150, -R100, R151 ;  /* 0x0000009764967221 */ /* 0x000fe20000010100 */
[----:B------:R-:W-:Y:S01]  /*0720*/  HADD2.F32 R95, -RZ, R97.H0_H0 ;  /* 0x20000061ff5f7230 */ /* 0x000fe20000004100 */
[----:B------:R-:W-:Y:S02]  /*0730*/  FADD.FTZ R36, R36, R93 ;  /* 0x0000005d24247221 */ /* 0x000fe40000010000 */
[----:B------:R-:W-:-:S02]  /*0740*/  FFMA.FTZ R60, R145, R93, R60 ;  /* 0x0000005d913c7223 */ /* 0x000fc4000001003c */
[C---:B------:R-:W-:Y:S02]  /*0750*/  FMUL.FTZ R151, R111.reuse, R92 ;  /* 0x0000005c6f977220 */ /* 0x040fe40000410000 */
[----:B------:R-:W-:Y:S02]  /*0760*/  FMUL.FTZ R144, R111, R144 ;  /* 0x000000906f907220 */ /* 0x000fe40000410000 */
[----:B------:R-:W-:Y:S02]  /*0770*/  FMUL.FTZ R149, R85, R96 ;  /* 0x0000006055957220 */ /* 0x000fe40000410000 */
[----:B------:R-:W-:Y:S02]  /*0780*/  FADD.FTZ R92, RZ, R146 ;  /* 0x00000092ff5c7221 */ /* 0x000fe40000010000 */
[----:B------:R-:W-:Y:S01]  /*0790*/  FFMA.FTZ R93, R145, R146, RZ ;  /* 0x00000092915d7223 */ /* 0x000fe200000100ff */
[----:B------:R-:W-:Y:S01]  /*07a0*/  HADD2.F32 R155, -RZ, R94.H1_H1 ;  /* 0x3000005eff9b7230 */ /* 0x000fe20000004100 */
[----:B------:R-:W-:Y:S01]  /*07b0*/  FADD.FTZ R38, R38, R95 ;  /* 0x0000005f26267221 */ /* 0x000fe20000010000 */
[----:B------:R-:W-:Y:S01]  /*07c0*/  HADD2.F32 R94, -RZ, R97.H1_H1 ;  /* 0x30000061ff5e7230 */ /* 0x000fe20000004100 */
[----:B------:R-:W-:-:S02]  /*07d0*/  FFMA.FTZ R62, R147, R95, R62 ;  /* 0x0000005f933e7223 */ /* 0x000fc4000001003e */
        /* <DEDUP_REMOVED lines=11> */
[----:B------:R-:W-:Y:S02]  /*0890*/  FADD.FTZ R95, R92, R153 ;  /* 0x000000995c5f7221 */ /* 0x000fe40000010000 */
[----:B------:R-:W-:Y:S01]  /*08a0*/  FFMA.FTZ R93, R150, R153, R93 ;  /* 0x00000099965d7223 */ /* 0x000fe2000001005d */
[----:B------:R-:W-:Y:S01]  /*08b0*/  HADD2.F32 R101, -RZ, R99.H0_H0 ;  /* 0x20000063ff657230 */ /* 0x000fe20000004100 */
[----:B------:R-:W-:-:S02]  /*08c0*/  FADD.FTZ R39, R39, R94 ;  /* 0x0000005e27277221 */ /* 0x000fc40000010000 */
[----:B------:R-:W-:Y:S02]  /*08d0*/  FFMA.FTZ R63, R150, R94, R63 ;  /* 0x0000005e963f7223 */ /* 0x000fe4000001003f */
[----:B------:R-:W-:Y:S02]  /*08e0*/  FMUL.FTZ R152, R111, R152 ;  /* 0x000000986f987220 */ /* 0x000fe40000410000 */
[----:B------:R-:W-:Y:S02]  /*08f0*/  FMUL.FTZ R155, R81, R98 ;  /* 0x00000062519b7220 */ /* 0x000fe40000410000 */
[----:B------:R-:W-:Y:S02]  /*0900*/  FADD.FTZ R94, -R100, R157 ;  /* 0x0000009d645e7221 */ /* 0x000fe40000010100 */
[----:B------:R-:W-:Y:S02]  /*0910*/  FADD.FTZ R92, R95, R154 ;  /* 0x0000009a5f5c7221 */ /* 0x000fe40000010000 */
[----:B------:R-:W-:Y:S01]  /*0920*/  FFMA.FTZ R93, R151, R154, R93 ;  /* 0x0000009a975d7223 */ /* 0x000fe2000001005d */
[----:B0-----:R-:W-:Y:S01]  /*0930*/  HADD2.F32 R102, -RZ, R99.H1_H1 ;  /* 0x30000063ff667230 */ /* 0x001fe20000004100 */
        /* <DEDUP_REMOVED lines=21> */
.L_x_5192:
[----:B0-----:R-:W-:Y:S05]  /*0a90*/  BSYNC B0 ;  /* 0x0000000000007941 */ /* 0x001fea0003800000 */
.L_x_5191:
        /* <DEDUP_REMOVED lines=19> */
[--C-:B------:R-:W-:Y:S02]  /*0bd0*/  HADD2.F32 R119, -RZ, R97.reuse.H0_H0 ;  /* 0x20000061ff777230 */ /* 0x100fe40000004100 */
[----:B------:R-:W-:Y:S02]  /*0be0*/  HADD2.F32 R121, -RZ, R97.H1_H1 ;  /* 0x30000061ff797230 */ /* 0x000fe40000004100 */
[----:B---3--:R-:W-:-:S02]  /*0bf0*/  HADD2.F32 R97, -RZ, R92.H0_H0 ;  /* 0x2000005cff617230 */ /* 0x008fc40000004100 */
[----:B------:R-:W-:Y:S01]  /*0c00*/  HADD2.F32 R96, -RZ, R92.H1_H1 ;  /* 0x3000005cff607230 */ /* 0x000fe20000004100 */
[----:B------:R-:W-:Y:S01]  /*0c10*/  FADD.FTZ R92, -R100, R113 ;  /* 0x00000071645c7221 */ /* 0x000fe20000010100 */
[----:B------:R-:W-:-:S03]  /*0c20*/  HADD2.F32 R123, -RZ, R98.H0_H0 ;  /* 0x20000062ff7b7230 */ /* 0x000fc60000004100 */
[C---:B-----5:R-:W-:Y:S02]  /*0c30*/  FMUL.FTZ R113, R111.reuse, R92 ;  /* 0x0000005c6f717220 */ /* 0x060fe40000410000 */
[C---:B------:R-:W-:Y:S01]  /*0c40*/  FADD.FTZ R92, -R100.reuse, R119 ;  /* 0x00000077645c7221 */ /* 0x040fe20000010100 */
[----:B------:R-:W-:Y:S01]  /*0c50*/  HADD2.F32 R125, -RZ, R98.H1_H1 ;  /* 0x30000062ff7d7230 */ /* 0x000fe20000004100 */
[C---:B------:R-:W-:Y:S02]  /*0c60*/  FADD.FTZ R112, -R100.reuse, R117 ;  /* 0x0000007564707221 */ /* 0x040fe40000010100 */
[C---:B------:R-:W-:Y:S01]  /*0c70*/  FMUL.FTZ R119, R111.reuse, R92 ;  /* 0x0000005c6f777220 */ /* 0x040fe20000410000 */
[--C-:B------:R-:W-:Y:S01]  /*0c80*/  HADD2.F32 R127, -RZ, R99.reuse.H0_H0 ;  /* 0x20000063ff7f7230 */ /* 0x100fe20000004100 */
[----:B------:R-:W-:Y:S01]  /*0c90*/  FADD.FTZ R92, -R100, R123 ;  /* 0x0000007b645c7221 */ /* 0x000fe20000010100 */
[----:B------:R-:W-:Y:S01]  /*0ca0*/  HADD2.F32 R129, -RZ, R99.H1_H1 ;  /* 0x30000063ff817230 */ /* 0x000fe20000004100 */
[----:B------:R-:W-:Y:S01]  /*0cb0*/  FMUL.FTZ R114, R76, R97 ;  /* 0x000000614c727220 */ /* 0x000fe20000410000 */
[--C-:B------:R-:W-:Y:S01]  /*0cc0*/  HADD2.F32 R99, -RZ, R93.reuse.H0_H0 ;  /* 0x2000005dff637230 */ /* 0x100fe20000004100 */
[----:B------:R-:W-:Y:S01]  /*0cd0*/  FADD.FTZ R116, -R100, R121 ;  /* 0x0000007964747221 */ /* 0x000fe20000010100 */
[----:B------:R-:W-:Y:S01]  /*0ce0*/  HADD2.F32 R98, -RZ, R93.H1_H1 ;  /* 0x3000005dff627230 */ /* 0x000fe20000004100 */
[C---:B------:R-:W-:Y:S01]  /*0cf0*/  FMUL.FTZ R121, R111.reuse, R92 ;  /* 0x0000005c6f797220 */ /* 0x040fe20000410000 */
[----:B------:R-:W-:Y:S01]  /*0d00*/  HADD2.F32 R93, -RZ, R94.H0_H0 ;  /* 0x2000005eff5d7230 */ /* 0x000fe20000004100 */
        /* <DEDUP_REMOVED lines=14> */
[----:B------:R-:W-:Y:S01]  /*0df0*/  FFMA.FTZ R161, R119, R118, R161 ;  /* 0x0000007677a17223 */ /* 0x000fe200000100a1 */
[----:B------:R-:W-:Y:S01]  /*0e00*/  HADD2.F32 R94, -RZ, R94.H1_H1 ;  /* 0x3000005eff5e7230 */ /* 0x000fe20000004100 */
[----:B------:R-:W-:Y:S02]  /*0e10*/  FMUL.FTZ R122, R111, R122 ;  /* 0x0000007a6f7a7220 */ /* 0x000fe40000410000 */
[----:B------:R-:W-:Y:S02]  /*0e20*/  FADD.FTZ R93, R92, R123 ;  /* 0x0000007b5c5d7221 */ /* 0x000fe40000010000 */
[----:B------:R-:W-:Y:S01]  /*0e30*/  FFMA.FTZ R161, R116, R123, R161 ;  /* 0x0000007b74a17223 */ /* 0x000fe200000100a1 */
[----:B0-----:R-:W-:Y:S01]  /*0e40*/  HADD2.F32 R103, -RZ, R95.H0_H0 ;  /* 0x2000005fff677230 */ /* 0x001fe20000004100 */
[----:B------:R-:W-:-:S02]  /*0e50*/  FADD.FTZ R25, R25, R94 ;  /* 0x0000005e19197221 */ /* 0x000fc40000010000 */
[-C--:B------:R-:W-:Y:S02]  /*0e60*/  FFMA.FTZ R49, R122, R94.reuse, R49 ;  /* 0x0000005e7a317223 */ /* 0x080fe40000010031 */
[----:B------:R-:W-:Y:S02]  /*0e70*/  FMUL.FTZ R125, R73, R94 ;  /* 0x0000005e497d7220 */ /* 0x000fe40000410000 */
[----:B------:R-:W-:Y:S02]  /*0e80*/  FADD.FTZ R94, -R100, R127 ;  /* 0x0000007f645e7221 */ /* 0x000fe40000010100 */
[----:B------:R-:W-:Y:S02]  /*0e90*/  FADD.FTZ R92, R93, R120 ;  /* 0x000000785d5c7221 */ /* 0x000fe40000010000 */
[----:B------:R-:W-:Y:S01]  /*0ea0*/  FFMA.FTZ R161, R121, R120, R161 ;  /* 0x0000007879a17223 */ /* 0x000fe200000100a1 */
[----:B------:R-:W-:Y:S01]  /*0eb0*/  HADD2.F32 R102, -RZ, R95.H1_H1 ;  /* 0x3000005fff667230 */ /* 0x000fe20000004100 */
        /* <DEDUP_REMOVED lines=23> */
.L_x_5194:
[----:B------:R-:W-:Y:S05]  /*1030*/  BSYNC B0 ;  /* 0x0000000000007941 */ /* 0x000fea0003800000 */
.L_x_5193:
        /* <DEDUP_REMOVED lines=17> */
[----:B------:R-:W-:Y:S02]  /*1150*/  HADD2.F32 R97, -RZ, R97.H1_H1 ;  /* 0x30000061ff617230 */ /* 0x000fe40000004100 */
[--C-:B------:R-:W-:Y:S02]  /*1160*/  HADD2.F32 R131, -RZ, R96.reuse.H1_H1 ;  /* 0x30000060ff837230 */ /* 0x100fe40000004100 */
[----:B------:R-:W-:Y:S01]  /*1170*/  HADD2.F32 R115, -RZ, R96.H0_H0 ;  /* 0x20000060ff737230 */ /* 0x000fe20000004100 */
[C---:B------:R-:W-:Y:S01]  /*1180*/  FADD.FTZ R132, -R100.reuse, R97 ;  /* 0x0000006164847221 */ /* 0x040fe20000010100 */
[--C-:B------:R-:W-:Y:S01]  /*1190*/  HADD2.F32 R135, -RZ, R98.reuse.H0_H0 ;  /* 0x20000062ff877230 */ /* 0x100fe20000004100 */
[C---:B------:R-:W-:Y:S01]  /*11a0*/  FADD.FTZ R128, -R100.reuse, R131 ;  /* 0x0000008364807221 */ /* 0x040fe20000010100 */
[----:B------:R-:W-:Y:S01]  /*11b0*/  HADD2.F32 R139, -RZ, R99.H0_H0 ;  /* 0x20000063ff8b7230 */ /* 0x000fe20000004100 */
[----:B------:R-:W-:Y:S01]  /*11c0*/  FADD.FTZ R96, -R100, R115 ;  /* 0x0000007364607221 */ /* 0x000fe20000010100 */
[----:B------:R-:W-:-:S02]  /*11d0*/  HADD2.F32 R137, -RZ, R98.H1_H1 ;  /* 0x30000062ff897230 */ /* 0x000fc40000004100 */
[----:B------:R-:W-:Y:S02]  /*11e0*/  HADD2.F32 R99, -RZ, R99.H1_H1 ;  /* 0x30000063ff637230 */ /* 0x000fe40000004100 */
[--C-:B---3--:R-:W-:Y:S01]  /*11f0*/  HADD2.F32 R97, -RZ, R92.reuse.H0_H0 ;  /* 0x2000005cff617230 */ /* 0x108fe20000004100 */
[C---:B0-----:R-:W-:Y:S01]  /*1200*/  FADD.FTZ R102, -R100.reuse, R135 ;  /* 0x0000008764667221 */ /* 0x041fe20000010100 */
[----:B------:R-:W-:Y:S01]  /*1210*/  HADD2.F32 R92, -RZ, R92.H1_H1 ;  /* 0x3000005cff5c7230 */ /* 0x000fe20000004100 */
[----:B-----5:R-:W-:Y:S02]  /*1220*/  FMUL.FTZ R128, R111, R128 ;  /* 0x000000806f807220 */ /* 0x020fe40000410000 */
[C---:B------:R-:W-:Y:S02]  /*1230*/  FADD.FTZ R98, -R100.reuse, R133 ;  /* 0x0000008564627221 */ /* 0x040fe40000010100 */
[C---:B------:R-:W-:Y:S02]  /*1240*/  FADD.FTZ R138, -R100.reuse, R137 ;  /* 0x00000089648a7221 */ /* 0x040fe40000010100 */
[----:B------:R-:W-:-:S02]  /*1250*/  FADD.FTZ R140, -R100, R139 ;  /* 0x0000008b648c7221 */ /* 0x000fc40000010100 */
[----:B------:R-:W-:Y:S01]  /*1260*/  FADD.FTZ R142, -R100, R99 ;  /* 0x00000063648e7221 */ /* 0x000fe20000010100 */
[--C-:B------:R-:W-:Y:S01]  /*1270*/  HADD2.F32 R99, -RZ, R93.reuse.H0_H0 ;  /* 0x2000005dff637230 */ /* 0x100fe20000004100 */
[----:B------:R-:W-:Y:S01]  /*1280*/  FMUL.FTZ R115, R111, R96 ;  /* 0x000000606f737220 */ /* 0x000fe20000410000 */
[----:B------:R-:W-:Y:S01]  /*1290*/  HADD2.F32 R100, -RZ, R93.H1_H1 ;  /* 0x3000005dff647230 */ /* 0x000fe20000004100 */
[----:B------:R-:W-:Y:S01]  /*12a0*/  FMUL.FTZ R130, R68, R97 ;  /* 0x0000006144827220 */ /* 0x000fe20000410000 */
[----:B------:R-:W-:Y:S01]  /*12b0*/  HADD2.F32 R93, -RZ, R94.H0_H0 ;  /* 0x2000005eff5d7230 */ /* 0x000fe20000004100 */
        /* <DEDUP_REMOVED lines=17> */
[----:B------:R-:W-:Y:S01]  /*13d0*/  HADD2.F32 R94, -RZ, R94.H1_H1 ;  /* 0x3000005eff5e7230 */ /* 0x000fe20000004100 */
[----:B------:R-:W-:Y:S02]  /*13e0*/  FADD.FTZ R93, R92, R137 ;  /* 0x000000895c5d7221 */ /* 0x000fe40000010000 */
[----:B------:R-:W-:Y:S01]  /*13f0*/  FFMA.FTZ R161, R132, R137, R161 ;  /* 0x0000008984a17223 */ /* 0x000fe200000100a1 */
[----:B------:R-:W-:Y:S01]  /*1400*/  HADD2.F32 R103, -RZ, R95.H0_H0 ;  /* 0x2000005fff677230 */ /* 0x000fe20000004100 */
[----:B------:R-:W-:Y:S02]  /*1410*/  FMUL.FTZ R138, R111, R138 ;  /* 0x0000008a6f8a7220 */ /* 0x000fe40000410000 */
[----:B------:R-:W-:-:S02]  /*1420*/  FMUL.FTZ R139, R65, R94 ;  /* 0x0000005e418b7220 */ /* 0x000fc40000410000 */
[----:B------:R-:W-:Y:S02]  /*1430*/  FADD.FTZ R92, R93, R136 ;  /* 0x000000885d5c7221 */ /* 0x000fe40000010000 */
[----:B------:R-:W-:Y:S01]  /*1440*/  FFMA.FTZ R161, R135, R136, R161 ;  /* 0x0000008887a17223 */ /* 0x000fe200000100a1 */
[----:B------:R-:W-:Y:S01]  /*1450*/  HADD2.F32 R96, -RZ, R95.H1_H1 ;  /* 0x3000005fff607230 */ /* 0x000fe20000004100 */
        /* <DEDUP_REMOVED lines=22> */
.L_x_5196:
[----:B------:R-:W-:Y:S05]  /*15c0*/  BSYNC B0 ;  /* 0x0000000000007941 */ /* 0x000fea0003800000 */
.L_x_5195:
[----:B------:R-:W-:Y:S02]  /*15d0*/  LOP3.LUT P4, RZ, R0, 0xff, RZ, 0xc0, !PT ;  /* 0x000000ff00ff7812 */ /* 0x000fe4000788c0ff */
[----:B------:R-:W-:-:S02]  /*15e0*/  SHF.R.U32.HI R94, RZ, 0x5, R160 ;  /* 0x00000005ff5e7819 */ /* 0x000fc400000116a0 */
[----:B------:R-:W-:Y:S02]  /*15f0*/  LOP3.LUT P0, RZ, R160, 0x1f, RZ, 0xc0, !PT ;  /* 0x0000001fa0ff7812 */ /* 0x000fe4000780c0ff */
[----:B------:R-:W-:-:S07]  /*1600*/  LOP3.LUT R162, R94, 0x7fffff8, RZ, 0xc0, !PT ;  /* 0x07fffff85ea27812 */ /* 0x000fce00078ec0ff */
[----:B------:R-:W-:Y:S01]  /*1610*/  @!P4 IADD3 R162, R162, 0x8, RZ ;  /* 0x00000008a2a2c810 */ /* 0x000fe20007ffe0ff */
[----:B------:R-:W-:Y:S05]  /*1620*/  BRA.DIV ~URZ, `(.L_x_5197) ;  /* 0x000019b27f007947 */ /* 0x000fea000b800000 */
[----:B------:R0:W1:Y:S02]  /*1630*/  SHFL.DOWN PT, R96, R101, 0x10, 0x1f ;  /* 0x0a001f0065607f89 */ /* 0x00006400000e0000 */
.L_x_5206:
        /* <DEDUP_REMOVED lines=18> */
.L_x_5207:
        /* <DEDUP_REMOVED lines=139> */
.L_x_5200:
[----:B------:R-:W-:Y:S05]  /*2010*/  BSYNC B0 ;  /* 0x0000000000007941 */ /* 0x000fea0003800000 */
.L_x_5199:
        /* <DEDUP_REMOVED lines=107> */
.L_x_5202:
[----:B------:R-:W-:Y:S05]  /*26d0*/  BSYNC B0 ;  /* 0x0000000000007941 */ /* 0x000fea0003800000 */
.L_x_5201:
        /* <DEDUP_REMOVED lines=106> */
.L_x_5204:
[----:B------:R-:W-:Y:S05]  /*2d80*/  BSYNC B0 ;  /* 0x0000000000007941 */ /* 0x000fea0003800000 */
.L_x_5203:
[----:B------:R-:W-:Y:S02]  /*2d90*/  IADD3 R108, R108, c[0x0][0x160], RZ ;  /* 0x000058006c6c7a10 */ /* 0x000fe40007ffe0ff */
[----:B------:R-:W-:Y:S02]  /*2da0*/  LOP3.LUT P4, RZ, R0, 0xff, RZ, 0xc0, !PT ;  /* 0x000000ff00ff7812 */ /* 0x000fe4000788c0ff */
[----:B------:R-:W-:Y:S02]  /*2db0*/  ISETP.GE.AND P0, PT, R108, c[0x0][0x164], PT ;  /* 0x000059006c007a0c */ /* 0x000fe40003f06270 */
[----:B------:R-:W-:-:S11]  /*2dc0*/  SEL R0, RZ, 0x1, P4 ;  /* 0x00000001ff007807 */ /* 0x000fd60002000000 */
[----:B0----5:R-:W-:Y:S01]  /*2dd0*/  @P0 CALL.REL.NOINC `(.L_x_5190) ;  /* 0x0000001000000944 */ /* 0x021fe20003c00000 */
[----:B------:R-:W-:Y:S05]  /*2de0*/  BRA `(.L_x_5205) ;  /* 0xffffd59000007947 */ /* 0x000fea000383ffff */
.L_x_5190:
        /* <DEDUP_REMOVED lines=31> */
.L_x_5197:
[----:B------:R-:W-:Y:S01]  /*2fe0*/  HFMA2.MMA R103, -RZ, RZ, 0, 9.5367431640625e-07 ;  /* 0x00000010ff677435 */ /* 0x000fe200000001ff */
[----:B------:R-:W-:-:S02]  /*2ff0*/  MOV R98, R101 ;  /* 0x0000006500627202 */ /* 0x000fc40000000f00 */
[----:B------:R-:W-:Y:S02]  /*3000*/  MOV R102, 0x1f ;  /* 0x0000001f00667802 */ /* 0x000fe40000000f00 */
[----:B------:R-:W-:Y:S02]  /*3010*/  MOV R163, 0xffffffff ;  /* 0xffffffff00a37802 */ /* 0x000fe40000000f00 */
[----:B------:R-:W-:Y:S02]  /*3020*/  MOV R92, 0x3040 ;  /* 0x00003040005c7802 */ /* 0x000fe40000000f00 */
[----:B-----5:R-:W-:Y:S05]  /*3030*/  CALL.REL.NOINC `($__internal_108_$__cuda_sm70_shflsync_down_p) ;  /* 0x0000046000007944 */ /* 0x020fea0003c00000 */
[----:B-1----:R-:W-:Y:S01]  /*3040*/  MOV R96, R98 ;  /* 0x0000006200607202 */ /* 0x002fe20000000f00 */
[----:B0-----:R-:W-:Y:S05]  /*3050*/  BRA `(.L_x_5206) ;  /* 0xffffe5e000007947 */ /* 0x001fea000383ffff */
.L_x_5198:
[----:B------:R-:W-:Y:S01]  /*3060*/  HFMA2.MMA R103, -RZ, RZ, 0, 9.5367431640625e-07 ;  /* 0x00000010ff677435 */ /* 0x000fe200000001ff */
[----:B------:R-:W-:Y:S02]  /*3070*/  MOV R98, R161 ;  /* 0x000000a100627202 */ /* 0x000fe40000000f00 */
[----:B------:R-:W-:Y:S02]  /*3080*/  MOV R102, 0x1f ;  /* 0x0000001f00667802 */ /* 0x000fe40000000f00 */
[----:B------:R-:W-:-:S02]  /*3090*/  MOV R163, 0xffffffff ;  /* 0xffffffff00a37802 */ /* 0x000fc40000000f00 */
[----:B------:R-:W-:Y:S02]  /*30a0*/  MOV R92, 0x30c0 ;  /* 0x000030c0005c7802 */ /* 0x000fe40000000f00 */
[----:B01---5:R-:W-:Y:S05]  /*30b0*/  CALL.REL.NOINC `($__internal_108_$__cuda_sm70_shflsync_down_p) ;  /* 0x000003e000007944 */ /* 0x023fea0003c00000 */
[----:B------:R-:W-:Y:S01]  /*30c0*/  FADD.FTZ R96, R96, R101 ;  /* 0x0000006560607221 */ /* 0x000fe20000010000 */
[----:B0-----:R-:W-:Y:S01]  /*30d0*/  HFMA2.MMA R103, -RZ, RZ, 0, 4.76837158203125e-07 ;  /* 0x00000008ff677435 */ /* 0x001fe200000001ff */
[----:B-1----:R-:W-:Y:S01]  /*30e0*/  FADD.FTZ R161, R161, R98 ;  /* 0x00000062a1a17221 */ /* 0x002fe20000010000 */
[----:B------:R-:W-:Y:S02]  /*30f0*/  MOV R102, 0x1f ;  /* 0x0000001f00667802 */ /* 0x000fe40000000f00 */
[----:B------:R-:W-:Y:S02]  /*3100*/  MOV R163, 0xffffffff ;  /* 0xffffffff00a37802 */ /* 0x000fe40000000f00 */
[----:B------:R-:W-:Y:S02]  /*3110*/  MOV R98, R96 ;  /* 0x0000006000627202 */ /* 0x000fe40000000f00 */
[----:B------:R-:W-:Y:S02]  /*3120*/  MOV R92, 0x3140 ;  /* 0x00003140005c7802 */ /* 0x000fe40000000f00 */
[----:B------:R-:W-:Y:S05]  /*3130*/  CALL.REL.NOINC `($__internal_108_$__cuda_sm70_shflsync_down_p) ;  /* 0x0000036000007944 */ /* 0x000fea0003c00000 */
[----:B0-----:R-:W-:Y:S01]  /*3140*/  HFMA2.MMA R103, -RZ, RZ, 0, 4.76837158203125e-07 ;  /* 0x00000008ff677435 */ /* 0x001fe200000001ff */
[----:B-1----:R-:W-:-:S02]  /*3150*/  MOV R95, R98 ;  /* 0x00000062005f7202 */ /* 0x002fc40000000f00 */
[----:B------:R-:W-:Y:S02]  /*3160*/  MOV R98, R161 ;  /* 0x000000a100627202 */ /* 0x000fe40000000f00 */
[----:B------:R-:W-:Y:S02]  /*3170*/  MOV R102, 0x1f ;  /* 0x0000001f00667802 */ /* 0x000fe40000000f00 */
[----:B------:R-:W-:Y:S02]  /*3180*/  MOV R163, 0xffffffff ;  /* 0xffffffff00a37802 */ /* 0x000fe40000000f00 */
[----:B------:R-:W-:Y:S02]  /*3190*/  MOV R92, 0x31b0 ;  /* 0x000031b0005c7802 */ /* 0x000fe40000000f00 */
[----:B------:R-:W-:Y:S05]  /*31a0*/  CALL.REL.NOINC `($__internal_108_$__cuda_sm70_shflsync_down_p) ;  /* 0x000002f000007944 */ /* 0x000fea0003c00000 */
[----:B------:R-:W-:Y:S01]  /*31b0*/  FADD.FTZ R96, R95, R96 ;  /* 0x000000605f607221 */ /* 0x000fe20000010000 */
[----:B0-----:R-:W-:Y:S01]  /*31c0*/  HFMA2.MMA R103, -RZ, RZ, 0, 2.384185791015625e-07 ;  /* 0x00000004ff677435 */ /* 0x001fe200000001ff */
[----:B-1----:R-:W-:Y:S01]  /*31d0*/  FADD.FTZ R161, R161, R98 ;  /* 0x00000062a1a17221 */ /* 0x002fe20000010000 */
[----:B------:R-:W-:Y:S02]  /*31e0*/  MOV R102, 0x1f ;  /* 0x0000001f00667802 */ /* 0x000fe40000000f00 */
[----:B------:R-:W-:-:S02]  /*31f0*/  MOV R163, 0xffffffff ;  /* 0xffffffff00a37802 */ /* 0x000fc40000000f00 */
[----:B------:R-:W-:Y:S02]  /*3200*/  MOV R98, R96 ;  /* 0x0000006000627202 */ /* 0x000fe40000000f00 */
[----:B------:R-:W-:Y:S02]  /*3210*/  MOV R92, 0x3230 ;  /* 0x00003230005c7802 */ /* 0x000fe40000000f00 */
[----:B------:R-:W-:Y:S05]  /*3220*/  CALL.REL.NOINC `($__internal_108_$__cuda_sm70_shflsync_down_p) ;  /* 0x0000027000007944 */ /* 0x000fea0003c00000 */
[----:B0-----:R-:W-:Y:S01]  /*3230*/  HFMA2.MMA R103, -RZ, RZ, 0, 2.384185791015625e-07 ;  /* 0x00000004ff677435 */ /* 0x001fe200000001ff */
[----:B-1----:R-:W-:Y:S02]  /*3240*/  MOV R95, R98 ;  /* 0x00000062005f7202 */ /* 0x002fe40000000f00 */
[----:B------:R-:W-:Y:S02]  /*3250*/  MOV R98, R161 ;  /* 0x000000a100627202 */ /* 0x000fe40000000f00 */
[----:B------:R-:W-:Y:S02]  /*3260*/  MOV R102, 0x1f ;  /* 0x0000001f00667802 */ /* 0x000fe40000000f00 */
[----:B------:R-:W-:Y:S02]  /*3270*/  MOV R163, 0xffffffff ;  /* 0xffffffff00a37802 */ /* 0x000fe40000000f00 */
[----:B------:R-:W-:-:S02]  /*3280*/  MOV R92, 0x32a0 ;  /* 0x000032a0005c7802 */ /* 0x000fc40000000f00 */
[----:B------:R-:W-:Y:S05]  /*3290*/  CALL.REL.NOINC `($__internal_108_$__cuda_sm70_shflsync_down_p) ;  /* 0x0000020000007944 */ /* 0x000fea0003c00000 */
[----:B------:R-:W-:Y:S01]  /*32a0*/  FADD.FTZ R96, R95, R96 ;  /* 0x000000605f607221 */ /* 0x000fe20000010000 */
[----:B0-----:R-:W-:Y:S01]  /*32b0*/  HFMA2.MMA R103, -RZ, RZ, 0, 1.1920928955078125e-07 ;  /* 0x00000002ff677435 */ /* 0x001fe200000001ff */
[----:B-1----:R-:W-:Y:S01]  /*32c0*/  FADD.FTZ R99, R161, R98 ;  /* 0x00000062a1637221 */ /* 0x002fe20000010000 */
[----:B------:R-:W-:-:S02]  /*32d0*/  MOV R102, 0x1f ;  /* 0x0000001f00667802 */ /* 0x000fc40000000f00 */
[----:B------:R-:W-:Y:S02]  /*32e0*/  MOV R163, 0xffffffff ;  /* 0xffffffff00a37802 */ /* 0x000fe40000000f00 */
[----:B------:R-:W-:Y:S02]  /*32f0*/  MOV R98, R96 ;  /* 0x0000006000627202 */ /* 0x000fe40000000f00 */
[----:B------:R-:W-:Y:S02]  /*3300*/  MOV R92, 0x3320 ;  /* 0x00003320005c7802 */ /* 0x000fe40000000f00 */
[----:B------:R-:W-:Y:S05]  /*3310*/  CALL.REL.NOINC `($__internal_108_$__cuda_sm70_shflsync_down_p) ;  /* 0x0000018000007944 */ /* 0x000fea0003c00000 */
[----:B0-----:R-:W-:Y:S01]  /*3320*/  HFMA2.MMA R103, -RZ, RZ, 0, 1.1920928955078125e-07 ;  /* 0x00000002ff677435 */ /* 0x001fe200000001ff */
[----:B-1----:R-:W-:Y:S02]  /*3330*/  MOV R95, R98 ;  /* 0x00000062005f7202 */ /* 0x002fe40000000f00 */
[----:B------:R-:W-:Y:S02]  /*3340*/  MOV R98, R99 ;  /* 0x0000006300627202 */ /* 0x000fe40000000f00 */
[----:B------:R-:W-:Y:S02]  /*3350*/  MOV R102, 0x1f ;  /* 0x0000001f00667802 */ /* 0x000fe40000000f00 */
[----:B------:R-:W-:-:S02]  /*3360*/  MOV R163, 0xffffffff ;  /* 0xffffffff00a37802 */ /* 0x000fc40000000f00 */
[----:B------:R-:W-:Y:S02]  /*3370*/  MOV R92, 0x3390 ;  /* 0x00003390005c7802 */ /* 0x000fe40000000f00 */
[----:B------:R-:W-:Y:S05]  /*3380*/  CALL.REL.NOINC `($__internal_108_$__cuda_sm70_shflsync_down_p) ;  /* 0x0000011000007944 */ /* 0x000fea0003c00000 */
[----:B------:R-:W-:Y:S01]  /*3390*/  FADD.FTZ R97, R95, R96 ;  /* 0x000000605f617221 */ /* 0x000fe20000010000 */
[----:B0-----:R-:W-:Y:S01]  /*33a0*/  HFMA2.MMA R103, -RZ, RZ, 0, 5.9604644775390625e-08 ;  /* 0x00000001ff677435 */ /* 0x001fe200000001ff */
[----:B-1----:R-:W-:Y:S01]  /*33b0*/  FADD.FTZ R99, R99, R98 ;  /* 0x0000006263637221 */ /* 0x002fe20000010000 */
[----:B------:R-:W-:Y:S02]  /*33c0*/  MOV R102, 0x1f ;  /* 0x0000001f00667802 */ /* 0x000fe40000000f00 */
[----:B------:R-:W-:Y:S02]  /*33d0*/  MOV R163, 0xffffffff ;  /* 0xffffffff00a37802 */ /* 0x000fe40000000f00 */
[----:B------:R-:W-:Y:S02]  /*33e0*/  MOV R98, R97 ;  /* 0x0000006100627202 */ /* 0x000fe40000000f00 */
[----:B------:R-:W-:Y:S02]  /*33f0*/  MOV R92, 0x3410 ;  /* 0x00003410005c7802 */ /* 0x000fe40000000f00 */
[----:B------:R-:W-:Y:S05]  /*3400*/  CALL.REL.NOINC `($__internal_108_$__cuda_sm70_shflsync_down_p) ;  /* 0x0000009000007944 */ /* 0x000fea0003c00000 */
[----:B0-----:R-:W-:Y:S01]  /*3410*/  HFMA2.MMA R103, -RZ, RZ, 0, 5.9604644775390625e-08 ;  /* 0x00000001ff677435 */ /* 0x001fe200000001ff */
[----:B-1----:R-:W-:-:S02]  /*3420*/  MOV R100, R98 ;  /* 0x0000006200647202 */ /* 0x002fc40000000f00 */
[----:B------:R-:W-:Y:S02]  /*3430*/  MOV R98, R99 ;  /* 0x0000006300627202 */ /* 0x000fe40000000f00 */
[----:B------:R-:W-:Y:S02]  /*3440*/  MOV R102, 0x1f ;  /* 0x0000001f00667802 */ /* 0x000fe40000000f00 */
[----:B------:R-:W-:Y:S02]  /*3450*/  MOV R163, 0xffffffff ;  /* 0xffffffff00a37802 */ /* 0x000fe40000000f00 */
[----:B------:R-:W-:Y:S02]  /*3460*/  MOV R92, 0x3480 ;  /* 0x00003480005c7802 */ /* 0x000fe40000000f00 */
[----:B------:R-:W-:Y:S05]  /*3470*/  CALL.REL.NOINC `($__internal_108_$__cuda_sm70_shflsync_down_p) ;  /* 0x0000002000007944 */ /* 0x000fea0003c00000 */
[----:B-1----:R-:W-:Y:S01]  /*3480*/  MOV R92, R98 ;  /* 0x00000062005c7202 */ /* 0x002fe20000000f00 */
[----:B0-----:R-:W-:Y:S05]  /*3490*/  BRA `(.L_x_5207) ;  /* 0xffffe2c000007947 */ /* 0x001fea000383ffff */
        .weak           $__internal_108_$__cuda_sm70_shflsync_down_p
        .type           $__internal_108_$__cuda_sm70_shflsync_down_p,@function
        .size           $__internal_108_$__cuda_sm70_shflsync_down_p,(.L_x_9362 - $__internal_108_$__cuda_sm70_shflsync_down_p)
$__internal_108_$__cuda_sm70_shflsync_down_p:
[----:B------:R-:W-:Y:S01]  /*34a0*/  HFMA2.MMA R93, -RZ, RZ, 0, 0 ;  /* 0x00000000ff5d7435 */ /* 0x000fe200000001ff */
[----:B------:R-:W-:Y:S04]  /*34b0*/  WARPSYNC R163 ;  /* 0x000000a300007348 */ /* 0x000fe80003800000 */
[----:B------:R0:W1:Y:S01]  /*34c0*/  SHFL.DOWN PT, R98, R98, R103, R102 ;  /* 0x0800006762627389 */ /* 0x00006200000e0066 */
[----:B------:R-:W-:Y:S05]  /*34d0*/  RET.REL.NODEC R92 `(_ZN10layer_norm13ln_bwd_kernelINS_13Kernel_traitsIf6__halfS2_S2_fjLj6144ELj1ELj1ELj8ELj16ENS_18Kernel_traits_baseILj6144EfS2_S2_S2_fjLj256EEEEELb1ELb0ELb0ELb0EEEvNS_9BwdParamsE) ;  /* 0xffffcb205c007950 */ /* 0x000fea0003c3ffff */
.L_x_5208:
        /* <DEDUP_REMOVED lines=10> */
.L_x_9362:


//--------------------- .text._ZN10layer_norm13ln_bwd_kernelINS_13Kernel_traitsIf6__halfS2_S2_fjLj6144ELj1ELj1ELj8ELj16ENS_18Kernel_traits_baseILj6144EfS2_S2_S2_fjLj256EEEEELb1ELb0ELb0ELb1EEEvNS_9BwdParamsE --------------------------
	.section	.text._ZN10layer_norm13ln_bwd_kernelINS_13Kernel_traitsIf6__halfS2_S2_fjLj6144ELj1ELj1ELj8ELj16ENS_18Kernel_traits_baseILj6144EfS2_S2_S2_fjLj256EEEEELb1ELb0ELb0ELb1EEEvNS_9BwdParamsE,"ax",@progbits
	.sectioninfo	@"SHI_REGISTERS=182"
	.align	128
        .global         _ZN10layer_norm13ln_bwd_kernelINS_13Kernel_traitsIf6__halfS2_S2_fjLj6144ELj1ELj1ELj8ELj16ENS_18Kernel_traits_baseILj6144EfS2_S2_S2_fjLj256EEEEELb1ELb0ELb0ELb1EEEvNS_9BwdParamsE
        .type           _ZN10layer_norm13ln_bwd_kernelINS_13Kernel_traitsIf6__halfS2_S2_fjLj6144ELj1ELj1ELj8ELj16ENS_18Kernel_traits_baseILj6144EfS2_S2_S2_fjLj256EEEEELb1ELb0ELb0ELb1EEEvNS_9BwdParamsE,@function
        .size           _ZN10layer_norm13ln_bwd_kernelINS_13Kernel_traitsIf6__halfS2_S2_fjLj6144ELj1ELj1ELj8ELj16ENS_18Kernel_traits_baseILj6144EfS2_S2_S2_fjLj256EEEEELb1ELb0ELb0ELb1EEEvNS_9BwdParamsE,(.L_x_9363 - _ZN10layer_norm13ln_bwd_kernelINS_13Kernel_traitsIf6__halfS2_S2_fjLj6144ELj1ELj1ELj8ELj16ENS_18Kernel_traits_baseILj6144EfS2_S2_S2_fjLj256EEEEELb1ELb0ELb0ELb1EEEvNS_9BwdParamsE)
        .other          _ZN10layer_norm13ln_bwd_kernelINS_13Kernel_traitsIf6__halfS2_S2_fjLj6144ELj1ELj1ELj8ELj16ENS_18Kernel_traits_baseILj6144EfS2_S2_S2_fjLj256EEEEELb1ELb0ELb0ELb1EEEvNS_9BwdParamsE,@"STO_CUDA_ENTRY STV_DEFAULT"
_ZN10layer_norm13ln_bwd_kernelINS_13Kernel_traitsIf6__halfS2_S2_fjLj6144ELj1ELj1ELj8ELj16ENS_18Kernel_traits_baseILj6144EfS2_S2_S2_fjLj256EEEEELb1ELb0ELb0ELb1EEEvNS_9BwdParamsE:
.text._ZN10layer_norm13ln_bwd_kernelINS_13Kernel_traitsIf6__halfS2_S2_fjLj6144ELj1ELj1ELj8ELj16ENS_18Kernel_traits_baseILj6144EfS2_S2_S2_fjLj256EEEEELb1ELb0ELb0ELb1EEEvNS_9BwdParamsE:
        /* <DEDUP_REMOVED lines=35> */
.L_x_5209:
        /* <DEDUP_REMOVED lines=35> */
.L_x_5214:
        /* <DEDUP_REMOVED lines=31> */
[----:B------:R-:W-:Y:S01]  /*0650*/  IMAD.WIDE.U32 R64, R139, R64, c[0x0][0x208] ;  /* 0x000082008b407625 */ /* 0x000fe200078e0040 */
[----:B------:R-:W4:Y:S03]  /*0660*/  LDG.E.128 R52, [R52.64] ;  /* 0x0000000434347981 */ /* 0x000f26000c1e1d00 */
[----:B------:R-:W-:Y:S01]  /*0670*/  IMAD.WIDE R130, R118, R131, c[0x0][0x1a8] ;  /* 0x00006a0076827625 */ /* 0x000fe200078e0283 */
[----:B------:R-:W4:Y:S04]  /*0680*/  LDG.E.128 R48, [R48.64] ;  /* 0x0000000430307981 */ /* 0x000f28000c1e1d00 */
[----:B------:R-:W4:Y:S04]  /*0690*/  LDG.E.128 R56, [R56.64] ;  /* 0x0000000438387981 */ /* 0x000f28000c1e1d00 */
[----:B------:R-:W4:Y:S04]  /*06a0*/  LDG.E.128 R64, [R64.64] ;  /* 0x0000000440407981 */ /* 0x000f28000c1e1d00 */
[----:B------:R1:W4:Y:S04]  /*06b0*/  LDG.E R130, [R130.64] ;  /* 0x0000000482827981 */ /* 0x000328000c1e1900 */
        /* <DEDUP_REMOVED lines=17> */
[----:B-1----:R-:W-:Y:S02]  /*07d0*/  MOV R131, 0x3f800000 ;  /* 0x3f80000000837802 */ /* 0x002fe40000000f00 */
[----:B------:R-:W-:-:S02]  /*07e0*/  LEA R134, P3, R135, c[0x0][0x190], 0x3 ;  /* 0x0000640087867a11 */ /* 0x000fc400078618ff */
[----:B------:R-:W-:Y:S02]  /*07f0*/  @P0 LEA.HI.X R137, R139, c[0x0][0x21c], RZ, 0x4, P4 ;  /* 0x000087008b890a11 */ /* 0x000fe400020f24ff */
[----:B------:R-:W-:-:S03]  /*0800*/  LEA.HI.X R135, R135, c[0x0][0x194], RZ, 0x3, P3 ;  /* 0x0000650087877a11 */ /* 0x000fc600018f1cff */
[----:B------:R1:W5:Y:S04]  /*0810*/  @P0 LDG.E.128 R36, [R136.64] ;  /* 0x0000000488240981 */ /* 0x000368000c1e1d00 */
[----:B0-----:R0:W5:Y:S01]  /*0820*/  LDG.E.64 R68, [R134.64] ;  /* 0x0000000486447981 */ /* 0x001162000c1e1b00 */
[----:B------:R-:W-:Y:S01]  /*0830*/  LOP3.LUT P2, RZ, R123, 0xff, RZ, 0xc0, !PT ;  /* 0x000000ff7bff7812 */ /* 0x000fe2000784c0ff */
[----:B--2---:R-:W-:Y:S01]  /*0840*/  @P1 HADD2.F32 R131, -RZ, R138.H0_H0 ;  /* 0x2000008aff831230 */ /* 0x004fe20000004100 */
[----:B------:R-:W-:Y:S01]  /*0850*/  ISETP.NE.AND P1, PT, RZ, UR6, PT ;  /* 0x00000006ff007c0c */ /* 0x000fe2000bf25270 */
[----:B---3--:R-:W-:-:S03]  /*0860*/  HADD2.F32 R140, -RZ, R46.H0_H0 ;  /* 0x2000002eff8c7230 */ /* 0x008fc60000004100 */
[----:B----4-:R-:W-:Y:S01]  /*0870*/  FSEL R179, R145, RZ, !P1 ;  /* 0x000000ff91b37208 */ /* 0x010fe20004800000 */
[----:B-1----:R-:W-:Y:S02]  /*0880*/  HADD2.F32 R136, -RZ, R46.H1_H1 ;  /* 0x3000002eff887230 */ /* 0x002fe40000004100 */
[----:B------:R-:W-:Y:S02]  /*0890*/  HADD2.F32 R148, -RZ, R54.H0_H0 ;  /* 0x20000036ff947230 */ /* 0x000fe40000004100 */
[----:B------:R-:W-:Y:S02]  /*08a0*/  HADD2.F32 R150, -RZ, R55.H0_H0 ;  /* 0x20000037ff967230 */ /* 0x000fe40000004100 */
[--C-:B------:R-:W-:Y:S02]  /*08b0*/  HADD2.F32 R133, -RZ, R49.reuse.H0_H0 ;  /* 0x20000031ff857230 */ /* 0x100fe40000004100 */
[----:B------:R-:W-:Y:S01]  /*08c0*/  HADD2.F32 R46, -RZ, R49.H1_H1 ;  /* 0x30000031ff2e7230 */ /* 0x000fe20000004100 */
[----:B------:R-:W-:Y:S01]  /*08d0*/  FADD.FTZ R49, -R179, R140 ;  /* 0x0000008cb3317221 */ /* 0x000fe20000010100 */
[----:B------:R-:W-:-:S02]  /*08e0*/  HADD2.F32 R139, -RZ, R45.H1_H1 ;  /* 0x3000002dff8b7230 */ /* 0x000fc40000004100 */
[----:B0-----:R-:W-:Y:S02]  /*08f0*/  HADD2.F32 R134, -RZ, R47.H1_H1 ;  /* 0x3000002fff867230 */ /* 0x001fe40000004100 */
[--C-:B------:R-:W-:Y:S01]  /*0900*/  HADD2.F32 R143, -RZ, R52.reuse.H0_H0 ;  /* 0x20000034ff8f7230 */ /* 0x100fe20000004100 */
[C---:B------:R-:W-:Y:S01]  /*0910*/  FADD.FTZ R151, -R179.reuse, R148 ;  /* 0x00000094b3977221 */ /* 0x040fe20000010100 */
[----:B------:R-:W-:Y:S01]  /*0920*/  HADD2.F32 R52, -RZ, R52.H1_H1 ;  /* 0x30000034ff347230 */ /* 0x000fe20000004100 */
[----:B------:R-:W-:Y:S01]  /*0930*/  FADD.FTZ R157, -R179, R150 ;  /* 0x00000096b39d7221 */ /* 0x000fe20000010100 */
[----:B------:R-:W-:Y:S02]  /*0940*/  HADD2.F32 R152, -RZ, R55.H1_H1 ;  /* 0x30000037ff987230 */ /* 0x000fe40000004100 */
[----:B------:R-:W-:Y:S02]  /*0950*/  HADD2.F32 R154, -RZ, R57.H0_H0 ;  /* 0x20000039ff9a7230 */ /* 0x000fe40000004100 */
[----:B------:R-:W-:-:S02]  /*0960*/  HADD2.F32 R138, -RZ, R44.H0_H0 ;  /* 0x2000002cff8a7230 */ /* 0x000fc40000004100 */
[----:B------:R-:W-:Y:S02]  /*0970*/  HADD2.F32 R153, -RZ, R56.H0_H0 ;  /* 0x20000038ff997230 */ /* 0x000fe40000004100 */
[----:B------:R-:W-:Y:S02]  /*0980*/  HADD2.F32 R158, -RZ, R58.H0_H0 ;  /* 0x2000003aff9e7230 */ /* 0x000fe40000004100 */
[----:B------:R-:W-:Y:S02]  /*0990*/  HADD2.F32 R44, -RZ, R44.H1_H1 ;  /* 0x3000002cff2c7230 */ /* 0x000fe40000004100 */
[----:B------:R-:W-:Y:S02]  /*09a0*/  HADD2.F32 R132, -RZ, R45.H0_H0 ;  /* 0x2000002dff847230 */ /* 0x000fe40000004100 */
[----:B------:R-:W-:Y:S02]  /*09b0*/  HADD2.F32 R137, -RZ, R47.H0_H0 ;  /* 0x2000002fff897230 */ /* 0x000fe40000004100 */
[----:B------:R-:W-:-:S02]  /*09c0*/  HADD2.F32 R135, -RZ, R50.H0_H0 ;  /* 0x20000032ff877230 */ /* 0x000fc40000004100 */
[--C-:B------:R-:W-:Y:S02]  /*09d0*/  HADD2.F32 R144, -RZ, R53.reuse.H0_H0 ;  /* 0x20000035ff907230 */ /* 0x100fe40000004100 */
[----:B------:R-:W-:Y:S02]  /*09e0*/  HADD2.F32 R146, -RZ, R53.H1_H1 ;  /* 0x30000035ff927230 */ /* 0x000fe40000004100 */
[----:B------:R-:W-:Y:S02]  /*09f0*/  HADD2.F32 R54, -RZ, R54.H1_H1 ;  /* 0x30000036ff367230 */ /* 0x000fe40000004100 */
[----:B------:R-:W-:Y:S02]  /*0a00*/  HADD2.F32 R56, -RZ, R56.H1_H1 ;  /* 0x30000038ff387230 */ /* 0x000fe40000004100 */
[----:B------:R-:W-:Y:S02]  /*0a10*/  HADD2.F32 R156, -RZ, R57.H1_H1 ;  /* 0x30000039ff9c7230 */ /* 0x000fe40000004100 */
[----:B------:R-:W-:-:S02]  /*0a20*/  HADD2.F32 R58, -RZ, R58.H1_H1 ;  /* 0x3000003aff3a7230 */ /* 0x000fc40000004100 */
[--C-:B------:R-:W-:Y:S02]  /*0a30*/  HADD2.F32 R159, -RZ, R59.reuse.H0_H0 ;  /* 0x2000003bff9f7230 */ /* 0x100fe40000004100 */
[--C-:B------:R-:W-:Y:S02]  /*0a40*/  HADD2.F32 R148, -RZ, R64.reuse.H0_H0 ;  /* 0x20000040ff947230 */ /* 0x100fe40000004100 */
[----:B------:R-:W-:Y:S01]  /*0a50*/  HADD2.F32 R150, -RZ, R64.H1_H1 ;  /* 0x30000040ff967230 */ /* 0x000fe20000004100 */
[----:B------:R-:W-:Y:S01]  /*0a60*/  FMUL.FTZ R64, R130, R49 ;  /* 0x0000003182407220 */ /* 0x000fe20000410000 */
[----:B------:R-:W-:Y:S01]  /*0a70*/  HADD2.F32 R59, -RZ, R59.H1_H1 ;  /* 0x3000003bff3b7230 */ /* 0x000fe20000004100 */
[C---:B------:R-:W-:Y:S01]  /*0a80*/  FADD.FTZ R139, -R179.reuse, R139 ;  /* 0x0000008bb38b7221 */ /* 0x040fe20000010100 */
[----:B------:R-:W-:Y:S01]  /*0a90*/  HADD2.F32 R45, -RZ, R48.H0_H0 ;  /* 0x20000030ff2d7230 */ /* 0x000fe20000004100 */
        /* <DEDUP_REMOVED lines=9> */
[C---:B------:R-:W-:Y:S01]  /*0b30*/  FADD.FTZ R47, -R179.reuse, R44 ;  /* 0x0000002cb32f7221 */ /* 0x040fe20000010100 */
[----:B------:R-:W-:Y:S01]  /*0b40*/  HADD2.F32 R44, -RZ, R60.H1_H1 ;  /* 0x3000003cff2c7230 */ /* 0x000fe20000004100 */
        /* <DEDUP_REMOVED lines=13> */
[----:B------:R-:W-:Y:S02]  /*0c20*/  FADD.FTZ R104, R135, R104 ;  /* 0x0000006887687221 */ /* 0x000fe40000010000 */
[-C--:B------:R-:W-:Y:S02]  /*0c30*/  FFMA.FTZ R105, R64, R135.reuse, R105 ;  /* 0x0000008740697223 */ /* 0x080fe40000010069 */
[----:B------:R-:W-:Y:S01]  /*0c40*/  FMUL.FTZ R65, R20, R135 ;  /* 0x0000008714417220 */ /* 0x000fe20000410000 */
[----:B------:R-:W-:Y:S01]  /*0c50*/  HADD2.F32 R48, -RZ, R48.H1_H1 ;  /* 0x30000030ff307230 */ /* 0x000fe20000004100 */
[----:B------:R-:W-:Y:S01]  /*0c60*/  FADD.FTZ R179, -R179, R59 ;  /* 0x0000003bb3b37221 */ /* 0x000fe20000010100 */
[----:B------:R-:W-:Y:S01]  /*0c70*/  HADD2.F32 R59, -RZ, R60.H0_H0 ;  /* 0x2000003cff3b7230 */ /* 0x000fe20000004100 */
[----:B------:R-:W-:-:S02]  /*0c80*/  FMUL.FTZ R56, R130, R139 ;  /* 0x0000008b82387220 */ /* 0x000fc40000410000 */
[C---:B------:R-:W-:Y:S02]  /*0c90*/  FMUL.FTZ R135, R130.reuse, R55 ;  /* 0x0000003782877220 */ /* 0x040fe40000410000 */
[C---:B------:R-:W-:Y:S02]  /*0ca0*/  FMUL.FTZ R139, R130.reuse, R145 ;  /* 0x00000091828b7220 */ /* 0x040fe40000410000 */
[----:B------:R-:W-:Y:S02]  /*0cb0*/  FMUL.FTZ R57, R130, R57 ;  /* 0x0000003982397220 */ /* 0x000fe40000410000 */
[----:B------:R-:W-:Y:S01]  /*0cc0*/  FMUL.FTZ R60, R24, R45 ;  /* 0x0000002d183c7220 */ /* 0x000fe20000410000 */
[--C-:B------:R-:W-:Y:S01]  /*0cd0*/  HADD2.F32 R159, -RZ, R63.reuse.H0_H0 ;  /* 0x2000003fff9f7230 */ /* 0x100fe20000004100 */
[----:B------:R-:W-:Y:S01]  /*0ce0*/  FADD.FTZ R110, R142, R110 ;  /* 0x0000006e8e6e7221 */ /* 0x000fe20000010000 */
[----:B------:R-:W-:Y:S01]  /*0cf0*/  HADD2.F32 R146, -RZ, R63.H1_H1 ;  /* 0x3000003fff927230 */ /* 0x000fe20000004100 */
[----:B------:R-:W-:-:S02]  /*0d00*/  FFMA.FTZ R86, R135, R142, R86 ;  /* 0x0000008e87567223 */ /* 0x000fc40000010056 */
[----:B------:R-:W-:Y:S02]  /*0d10*/  FMUL.FTZ R138, R23, R142 ;  /* 0x0000008e178a7220 */ /* 0x000fe40000410000 */
[----:B------:R-:W-:Y:S02]  /*0d20*/  FADD.FTZ R93, R44, R93 ;  /* 0x0000005d2c5d7221 */ /* 0x000fe40000010000 */
[-C--:B------:R-:W-:Y:S02]  /*0d30*/  FFMA.FTZ R84, R139, R44.reuse, R84 ;  /* 0x0000002c8b547223 */ /* 0x080fe40000010054 */
[----:B------:R-:W-:Y:S02]  /*0d40*/  FMUL.FTZ R142, R17, R44 ;  /* 0x0000002c118e7220 */ /* 0x000fe40000410000 */
[----:B------:R-:W-:Y:S02]  /*0d50*/  FADD.FTZ R120, R45, R120 ;  /* 0x000000782d787221 */ /* 0x000fe40000010000 */
[----:B------:R-:W-:-:S02]  /*0d60*/  FFMA.FTZ R124, R57, R45, R124 ;  /* 0x0000002d397c7223 */ /* 0x000fc4000001007c */
[----:B------:R-:W-:Y:S02]  /*0d70*/  FMUL.FTZ R63, R25, R48 ;  /* 0x00000030193f7220 */ /* 0x000fe40000410000 */
[----:B------:R-:W-:Y:S02]  /*0d80*/  FADD.FTZ R44, RZ, R60 ;  /* 0x0000003cff2c7221 */ /* 0x000fe40000010000 */
[----:B------:R-:W-:Y:S02]  /*0d90*/  FMUL.FTZ R52, R130, R47 ;  /* 0x0000002f82347220 */ /* 0x000fe40000410000 */
[----:B------:R-:W-:Y:S01]  /*0da0*/  FFMA.FTZ R45, R57, R60, RZ ;  /* 0x0000003c392d7223 */ /* 0x000fe200000100ff */
[--C-:B------:R-:W-:Y:S01]  /*0db0*/  HADD2.F32 R153, -RZ, R62.reuse.H0_H0 ;  /* 0x2000003eff997230 */ /* 0x100fe20000004100 */
[----:B------:R-:W-:Y:S01]  /*0dc0*/  FADD.FTZ R47, R44, R63 ;  /* 0x0000003f2c2f7221 */ /* 0x000fe20000010000 */
[----:B------:R-:W-:Y:S01]  /*0dd0*/  HADD2.F32 R134, -RZ, R62.H1_H1 ;  /* 0x3000003eff867230 */ /* 0x000fe20000004100 */
[----:B------:R-:W-:-:S02]  /*0de0*/  FMUL.FTZ R62, R26, R133 ;  /* 0x000000851a3e7220 */ /* 0x000fc40000410000 */
[----:B------:R-:W-:Y:S02]  /*0df0*/  FMUL.FTZ R53, R130, R53 ;  /* 0x0000003582357220 */ /* 0x000fe40000410000 */
[----:B------:R-:W-:Y:S01]  /*0e00*/  FFMA.FTZ R45, R52, R63, R45 ;  /* 0x0000003f342d7223 */ /* 0x000fe2000001002d */
[--C-:B------:R-:W-:Y:S01]  /*0e10*/  HADD2.F32 R144, -RZ, R61.reuse.H0_H0 ;  /* 0x2000003dff907230 */ /* 0x100fe20000004100 */
[----:B------:R-:W-:Y:S01]  /*0e20*/  FADD.FTZ R44, R47, R62 ;  /* 0x0000003e2f2c7221 */ /* 0x000fe20000010000 */
[----:B------:R-:W-:Y:S01]  /*0e30*/  HADD2.F32 R54, -RZ, R61.H1_H1 ;  /* 0x3000003dff367230 */ /* 0x000fe20000004100 */
[----:B------:R-:W-:Y:S02]  /*0e40*/  FMUL.FTZ R61, R27, R46 ;  /* 0x0000002e1b3d7220 */ /* 0x000fe40000410000 */
[----:B------:R-:W-:Y:S01]  /*0e50*/  FFMA.FTZ R45, R53, R62, R45 ;  /* 0x0000003e352d7223 */ /* 0x000fe2000001002d */
[----:B------:R-:W-:Y:S01]  /*0e60*/  HADD2.F32 R50, -RZ, R50.H1_H1 ;  /* 0x30000032ff327230 */ /* 0x000fe20000004100 */
[----:B------:R-:W-:-:S02]  /*0e70*/  FADD.FTZ R44, R44, R61 ;  /* 0x0000003d2c2c7221 */ /* 0x000fc40000010000 */
[----:B------:R-:W-:Y:S01]  /*0e80*/  FFMA.FTZ R45, R56, R61, R45 ;  /* 0x0000003d382d7223 */ /* 0x000fe2000001002d */
[--C-:B------:R-:W-:Y:S01]  /*0e90*/  HADD2.F32 R156, -RZ, R66.reuse.H0_H0 ;  /* 0x20000042ff9c7230 */ /* 0x100fe20000004100 */
[----:B------:R-:W-:Y:S01]  /*0ea0*/  FADD.FTZ R114, R133, R114 ;  /* 0x0000007285727221 */ /* 0x000fe20000010000 */
[----:B------:R-:W-:Y:S01]  /*0eb0*/  HADD2.F32 R158, -RZ, R66.H1_H1 ;  /* 0x30000042ff9e7230 */ /* 0x000fe20000004100 */
[----:B------:R-:W-:Y:S02]  /*0ec0*/  FFMA.FTZ R116, R53, R133, R116 ;  /* 0x0000008535747223 */ /* 0x000fe40000010074 */
[----:B------:R-:W-:Y:S02]  /*0ed0*/  FMUL.FTZ R133, R21, R50 ;  /* 0x0000003215857220 */ /* 0x000fe40000410000 */
[----:B------:R-:W-:Y:S02]  /*0ee0*/  FADD.FTZ R44, R44, R65 ;  /* 0x000000412c2c7221 */ /* 0x000fe40000010000 */
[----:B------:R-:W-:-:S02]  /*0ef0*/  FMUL.FTZ R66, R130, R51 ;  /* 0x0000003382427220 */ /* 0x000fc40000410000 */
[----:B------:R-:W-:Y:S02]  /*0f00*/  FFMA.FTZ R45, R64, R65, R45 ;  /* 0x00000041402d7223 */ /* 0x000fe4000001002d */
        /* <DEDUP_REMOVED lines=8> */
[----:B------:R-:W-:Y:S02]  /*0f90*/  FADD.FTZ R103, R46, R103 ;  /* 0x000000672e677221 */ /* 0x000fe40000010000 */
[----:B------:R-:W-:Y:S02]  /*0fa0*/  FFMA.FTZ R115, R56, R46, R115 ;  /* 0x0000002e38737223 */ /* 0x000fe40000010073 */
[----:B------:R-:W-:-:S02]  /*0fb0*/  FMUL.FTZ R141, R16, R59 ;  /* 0x0000003b108d7220 */ /* 0x000fc40000410000 */
[----:B------:R-:W-:Y:S02]  /*0fc0*/  FADD.FTZ R44, R47, R138 ;  /* 0x0000008a2f2c7221 */ /* 0x000fe40000010000 */
[C---:B------:R-:W-:Y:S02]  /*0fd0*/  FMUL.FTZ R136, R130.reuse, R143 ;  /* 0x0000008f82887220 */ /* 0x040fe40000410000 */
[----:B------:R-:W-:Y:S02]  /*0fe0*/  FFMA.FTZ R46, R135, R138, R45 ;  /* 0x0000008a872e7223 */ /* 0x000fe4000001002d */
[----:B------:R-:W-:Y:S02]  /*0ff0*/  FMUL.FTZ R143, R130, R147 ;  /* 0x00000093828f7220 */ /* 0x000fe40000410000 */
[----:B------:R-:W-:Y:S02]  /*1000*/  FADD.FTZ R45, R44, R141 ;  /* 0x0000008d2c2d7221 */ /* 0x000fe40000010000 */
        /* <DEDUP_REMOVED lines=15> */
[----:B------:R-:W-:Y:S02]  /*1100*/  FADD.FTZ R46, R45, R54 ;  /* 0x000000362d2e7221 */ /* 0x000fe40000010000 */
[----:B------:R-:W-:Y:S02]  /*1110*/  FMUL.FTZ R50, R130, R151 ;  /* 0x0000009782327220 */ /* 0x000fe40000410000 */
[----:B------:R-:W-:Y:S02]  /*1120*/  FFMA.FTZ R44, R51, R54, R44 ;  /* 0x00000036332c7223 */ /* 0x000fe4000001002c */
[----:B------:R-:W-:-:S02]  /*1130*/  FADD.FTZ R112, R59, R112 ;  /* 0x000000703b707221 */ /* 0x000fc40000010000 */
[----:B------:R-:W-:Y:S02]  /*1140*/  FFMA.FTZ R113, R136, R59, R113 ;  /* 0x0000003b88717223 */ /* 0x000fe40000010071 */
[----:B------:R-:W-:Y:S02]  /*1150*/  FMUL.FTZ R58, R130, R155 ;  /* 0x0000009b823a7220 */ /* 0x000fe40000410000 */
[-C--:B------:R-:W-:Y:S02]  /*1160*/  FMUL.FTZ R59, R13, R134.reuse ;  /* 0x000000860d3b7220 */ /* 0x080fe40000410000 */
[----:B------:R-:W-:Y:S02]  /*1170*/  FADD.FTZ R46, R46, R55 ;  /* 0x000000372e2e7221 */ /* 0x000fe40000010000 */
[----:B------:R-:W-:Y:S01]  /*1180*/  FFMA.FTZ R44, R50, R55, R44 ;  /* 0x00000037322c7223 */ /* 0x000fe2000001002c */
[--C-:B------:R-:W-:Y:S01]  /*1190*/  HADD2.F32 R160, -RZ, R67.reuse.H0_H0 ;  /* 0x20000043ffa07230 */ /* 0x100fe20000004100 */
[----:B------:R-:W-:Y:S01]  /*11a0*/  FADD.FTZ R90, R134, R90 ;  /* 0x0000005a865a7221 */ /* 0x000fe20000010000 */
[----:B------:R-:W-:Y:S01]  /*11b0*/  HADD2.F32 R162, -RZ, R67.H1_H1 ;  /* 0x30000043ffa27230 */ /* 0x000fe20000004100 */
[----:B------:R-:W-:-:S02]  /*11c0*/  FFMA.FTZ R81, R58, R134, R81 ;  /* 0x000000863a517223 */ /* 0x000fc40000010051 */
[----:B------:R-:W-:Y:S02]  /*11d0*/  FMUL.FTZ R134, R14, R159 ;  /* 0x0000009f0e867220 */ /* 0x000fe40000410000 */
[----:B------:R-:W-:Y:S02]  /*11e0*/  FADD.FTZ R45, R46, R59 ;  /* 0x0000003b2e2d7221 */ /* 0x000fe40000010000 */
[----:B------:R-:W-:Y:S02]  /*11f0*/  FMUL.FTZ R67, R130, R157 ;  /* 0x0000009d82437220 */ /* 0x000fe40000410000 */
        /* <DEDUP_REMOVED lines=67> */
.L_x_5215:
        /* <DEDUP_REMOVED lines=18> */
.L_x_5216:
        /* <DEDUP_REMOVED lines=15> */
[----:B0-----:R-:W-:Y:S01]  /*1840*/  @P0 HADD2.F32 R49, -RZ, R28.H1_H1 ;  /* 0x3000001cff310230 */ /* 0x001fe20000004100 */
[----:B------:R-:W-:-:S04]  /*1850*/  MOV R48, R68 ;  /* 0x0000004400307202 */ /* 0x000fc80000000f00 */
        /* <DEDUP_REMOVED lines=19> */
[----:B------:R-:W-:Y:S01]  /*1990*/  @P0 HADD2.F32 R45, -RZ, R28.H0_H0 ;  /* 0x2000001cff2d0230 */ /* 0x000fe20000004100 */
        /* <DEDUP_REMOVED lines=14> */
[----:B------:R-:W-:Y:S01]  /*1a80*/  @P0 HADD2.F32 R49, -RZ, R29.H1_H1 ;  /* 0x3000001dff310230 */ /* 0x000fe20000004100 */
[----:B------:R-:W-:Y:S02]  /*1a90*/  @P0 FADD.FTZ R46, R46, R45 ;  /* 0x0000002d2e2e0221 */ /* 0x000fe40000010000 */
[----:B------:R-:W-:Y:S02]  /*1aa0*/  FMUL.FTZ R45, R60, R131 ;  /* 0x000000833c2d7220 */ /* 0x000fe40000410000 */
[-CC-:B------:R-:W-:Y:S02]  /*1ab0*/  FFMA.FTZ R53, R53, R47.reuse, R162.reuse ;  /* 0x0000002f35357223 */ /* 0x180fe400000100a2 */
[----:B------:R-:W-:Y:S02]  /*1ac0*/  FMUL.FTZ R45, R45, c[0x0][0x1e8] ;  /* 0x00007a002d2d7a20 */ /* 0x000fe40000410000 */
[----:B------:R-:W-:-:S02]  /*1ad0*/  FFMA.FTZ R56, R56, R47, R162 ;  /* 0x0000002f38387223 */ /* 0x000fc400000100a2 */
[----:B------:R-:W-:Y:S01]  /*1ae0*/  FADD.FTZ R53, R62, -R53 ;  /* 0x800000353e357221 */ /* 0x000fe20000010000 */
[----:B------:R-:W-:Y:S01]  /*1af0*/  FSEL R57, R45, RZ, P5 ;  /* 0x000000ff2d397208 */ /* 0x000fe20002800000 */
[----:B------:R-:W-:Y:S01]  /*1b00*/  FADD.FTZ R61, R61, -R56 ;  /* 0x800000383d3d7221 */ /* 0x000fe20000010000 */
[----:B------:R-:W-:Y:S01]  /*1b10*/  @P0 HADD2.F32 R45, -RZ, R29.H0_H0 ;  /* 0x2000001dff2d0230 */ /* 0x000fe20000004100 */
[C---:B------:R-:W-:Y:S01]  /*1b20*/  FMUL.FTZ R56, R130.reuse, R53 ;  /* 0x0000003582387220 */ /* 0x040fe20000410000 */
[----:B------:R-:W-:Y:S01]  /*1b30*/  @P0 HADD2.F32 R53, -RZ, R30.H0_H0 ;  /* 0x2000001eff350230 */ /* 0x000fe20000004100 */
[----:B------:R-:W-:Y:S01]  /*1b40*/  FMUL.FTZ R62, R130, R61 ;  /* 0x0000003d823e7220 */ /* 0x000fe20000410000 */
[----:B------:R-:W-:Y:S01]  /*1b50*/  @P0 HADD2.F32 R61, -RZ, R31.H1_H1 ;  /* 0x3000001fff3d0230 */ /* 0x000fe20000004100 */
[----:B------:R-:W-:Y:S01]  /*1b60*/  @P0 FADD.FTZ R56, R56, R45 ;  /* 0x0000002d38380221 */ /* 0x000fe20000010000 */
[----:B------:R-:W-:Y:S01]  /*1b70*/  LOP3.LUT P5, RZ, R71, 0xff000000, RZ, 0xc0, !PT ;  /* 0xff00000047ff7812 */ /* 0x000fe200078ac0ff */
[----:B------:R-:W-:-:S02]  /*1b80*/  FFMA.FTZ R64, R64, R47, R162 ;  /* 0x0000002f40407223 */ /* 0x000fc400000100a2 */
[----:B------:R-:W-:Y:S02]  /*1b90*/  FMUL.FTZ R45, R56, R131 ;  /* 0x00000083382d7220 */ /* 0x000fe40000410000 */
[----:B------:R-:W-:Y:S01]  /*1ba0*/  @P0 FADD.FTZ R62, R62, R49 ;  /* 0x000000313e3e0221 */ /* 0x000fe20000010000 */
[----:B------:R-:W-:Y:S01]  /*1bb0*/  @P0 HADD2.F32 R49, -RZ, R30.H1_H1 ;  /* 0x3000001eff310230 */ /* 0x000fe20000004100 */
[----:B------:R-:W-:Y:S02]  /*1bc0*/  FMUL.FTZ R45, R45, c[0x0][0x1e8] ;  /* 0x00007a002d2d7a20 */ /* 0x000fe40000410000 */
[----:B------:R-:W-:Y:S02]  /*1bd0*/  FADD.FTZ R65, R65, -R64 ;  /* 0x8000004041417221 */ /* 0x000fe40000010000 */
[----:B------:R-:W-:Y:S01]  /*1be0*/  FFMA.FTZ R132, R132, R47, R162 ;  /* 0x0000002f84847223 */ /* 0x000fe200000100a2 */
[----:B------:R-:W-:Y:S01]  /*1bf0*/  FSEL R45, R45, RZ, P4 ;  /* 0x000000ff2d2d7208 */ /* 0x000fe20002000000 */
[----:B------:R-:W-:Y:S01]  /*1c00*/  FMUL.FTZ R64, R130, R65 ;  /* 0x0000004182407220 */ /* 0x000fe20000410000 */
[----:B------:R-:W-:Y:S01]  /*1c10*/  LOP3.LUT P4, RZ, R48, 0xff, RZ, 0xc0, !PT ;  /* 0x000000ff30ff7812 */ /* 0x000fe2000788c0ff */
[----:B------:R-:W-:-:S02]  /*1c20*/  FMUL.FTZ R48, R62, R131 ;  /* 0x000000833e307220 */ /* 0x000fc40000410000 */
[-CC-:B------:R-:W-:Y:S02]  /*1c30*/  FFMA.FTZ R66, R66, R47.reuse, R162.reuse ;  /* 0x0000002f42427223 */ /* 0x180fe400000100a2 */
[-C--:B------:R-:W-:Y:S02]  /*1c40*/  FFMA.FTZ R143, R143, R47.reuse, R162 ;  /* 0x0000002f8f8f7223 */ /* 0x080fe400000100a2 */
[----:B------:R-:W-:Y:S02]  /*1c50*/  FMUL.FTZ R48, R48, c[0x0][0x1e8] ;  /* 0x00007a0030307a20 */ /* 0x000fe40000410000 */
[----:B------:R-:W-:Y:S02]  /*1c60*/  FADD.FTZ R137, R137, -R132 ;  /* 0x8000008489897221 */ /* 0x000fe40000010000 */
[----:B------:R-:W-:Y:S02]  /*1c70*/  FFMA.FTZ R135, R135, R47, R162 ;  /* 0x0000002f87877223 */ /* 0x000fe400000100a2 */
[----:B------:R-:W-:Y:S01]  /*1c80*/  @P0 FADD.FTZ R64, R64, R53 ;  /* 0x0000003540400221 */ /* 0x000fe20000010000 */
[----:B------:R-:W-:Y:S01]  /*1c90*/  @P0 HADD2.F32 R53, -RZ, R31.H0_H0 ;  /* 0x2000001fff350230 */ /* 0x000fe20000004100 */
[----:B------:R-:W-:-:S02]  /*1ca0*/  FADD.FTZ R133, R133, -R66 ;  /* 0x8000004285857221 */ /* 0x000fc40000010000 */
[--C-:B------:R-:W-:Y:S02]  /*1cb0*/  FFMA.FTZ R136, R136, R47, R162.reuse ;  /* 0x0000002f88887223 */ /* 0x100fe400000100a2 */
[----:B------:R-:W-:Y:S01]  /*1cc0*/  FADD.FTZ R143, R144, -R143 ;  /* 0x8000008f908f7221 */ /* 0x000fe20000010000 */
[----:B------:R-:W-:Y:S01]  /*1cd0*/  FSEL R144, R48, RZ, P1 ;  /* 0x000000ff30907208 */ /* 0x000fe20000800000 */
[----:B------:R-:W-:Y:S01]  /*1ce0*/  FADD.FTZ R135, R138, -R135 ;  /* 0x800000878a877221 */ /* 0x000fe20000010000 */
[----:B------:R-:W-:Y:S01]  /*1cf0*/  ISETP.NE.U32.AND P1, PT, RZ, c[0x0][0x258], PT ;  /* 0x00009600ff007a0c */ /* 0x000fe20003f25070 */
[----:B------:R-:W-:Y:S01]  /*1d00*/  FMUL.FTZ R132, R130, R137 ;  /* 0x0000008982847220 */ /* 0x000fe20000410000 */
[----:B------:R-:W-:Y:S01]  /*1d10*/  F2FP.PACK_AB R45, R144, R45 ;  /* 0x0000002d902d723e */ /* 0x000fe200000000ff */
[-CC-:B------:R-:W-:Y:S01]  /*1d20*/  FFMA.FTZ R139, R139, R47.reuse, R162.reuse ;  /* 0x0000002f8b8b7223 */ /* 0x180fe200000100a2 */
[----:B------:R-:W-:Y:S01]  /*1d30*/  ISETP.NE.AND.EX P1, PT, RZ, c[0x0][0x25c], PT, P1 ;  /* 0x00009700ff007a0c */ /* 0x000fe20003f25310 */
[----:B------:R-:W-:-:S02]  /*1d40*/  FFMA.FTZ R51, R51, R47, R162 ;  /* 0x0000002f33337223 */ /* 0x000fc400000100a2 */
[----:B------:R-:W-:Y:S02]  /*1d50*/  FMUL.FTZ R44, R46, R131 ;  /* 0x000000832e2c7220 */ /* 0x000fe40000410000 */
[----:B------:R-:W-:Y:S02]  /*1d60*/  FADD.FTZ R141, R141, -R136 ;  /* 0x800000888d8d7221 */ /* 0x000fe40000010000 */
[C---:B------:R-:W-:Y:S02]  /*1d70*/  FMUL.FTZ R70, R130.reuse, R133 ;  /* 0x0000008582467220 */ /* 0x040fe40000410000 */
[----:B------:R-:W-:Y:S02]  /*1d80*/  FMUL.FTZ R136, R130, R135 ;  /* 0x0000008782887220 */ /* 0x000fe40000410000 */
[----:B------:R-:W-:Y:S01]  /*1d90*/  @P0 FADD.FTZ R132, R132, R53 ;  /* 0x0000003584840221 */ /* 0x000fe20000010000 */
[----:B------:R-:W-:Y:S01]  /*1da0*/  @P0 HADD2.F32 R53, -RZ, R33.H0_H0 ;  /* 0x20000021ff350230 */ /* 0x000fe20000004100 */
[----:B------:R-:W-:Y:S01]  /*1db0*/  FADD.FTZ R139, R142, -R139 ;  /* 0x8000008b8e8b7221 */ /* 0x000fe20000010000 */
[----:B------:R-:W-:Y:S01]  /*1dc0*/  @P1 F2FP.PACK_AB R46, RZ, R46 ;  /* 0x0000002eff2e123e */ /* 0x000fe200000000ff */
[----:B------:R-:W-:Y:S01]  /*1dd0*/  FADD.FTZ R51, R54, -R51 ;  /* 0x8000003336337221 */ /* 0x000fe20000010000 */
[----:B------:R-:W-:Y:S01]  /*1de0*/  @P1 F2FP.PACK_AB R56, RZ, R56 ;  /* 0x00000038ff38123e */ /* 0x000fe200000000ff */
[----:B------:R-:W-:Y:S01]  /*1df0*/  FMUL.FTZ R44, R44, c[0x0][0x1e8] ;  /* 0x00007a002c2c7a20 */ /* 0x000fe20000410000 */
[----:B------:R-:W-:Y:S01]  /*1e00*/  @P1 F2FP.PACK_AB R60, RZ, R60 ;  /* 0x0000003cff3c123e */ /* 0x000fe200000000ff */
[----:B------:R-:W-:Y:S01]  /*1e10*/  @P0 FADD.FTZ R70, R70, R49 ;  /* 0x0000003146460221 */ /* 0x000fe20000010000 */
[----:B------:R-:W-:Y:S01]  /*1e20*/  @P0 HADD2.F32 R49, -RZ, R32.H0_H0 ;  /* 0x20000020ff310230 */ /* 0x000fe20000004100 */
[----:B------:R-:W-:Y:S01]  /*1e30*/  FMUL.FTZ R142, R130, R143 ;  /* 0x0000008f828e7220 */ /* 0x000fe20000410000 */
[----:B------:R-:W-:Y:S01]  /*1e40*/  FSEL R44, R44, RZ, P6 ;  /* 0x000000ff2c2c7208 */ /* 0x000fe20003000000 */
[----:B------:R-:W-:Y:S01]  /*1e50*/  @P0 FADD.FTZ R136, R136, R61 ;  /* 0x0000003d88880221 */ /* 0x000fe20000010000 */
[----:B------:R-:W-:Y:S01]  /*1e60*/  LOP3.LUT P6, RZ, R71, 0xff0000, RZ, 0xc0, !PT ;  /* 0x00ff000047ff7812 */ /* 0x000fe200078cc0ff */
[----:B------:R-:W-:Y:S01]  /*1e70*/  FMUL.FTZ R52, R132, R131 ;  /* 0x0000008384347220 */ /* 0x000fe20000410000 */
[----:B------:R-:W-:Y:S01]  /*1e80*/  @P1 F2FP.PACK_AB R132, RZ, R132 ;  /* 0x00000084ff84123e */ /* 0x000fe200000000ff */
[-CC-:B------:R-:W-:Y:S01]  /*1e90*/  FFMA.FTZ R54, R50, R47.reuse, R162.reuse ;  /* 0x0000002f32367223 */ /* 0x180fe200000100a2 */
[----:B------:R-:W-:Y:S01]  /*1ea0*/  @P1 F2FP.PACK_AB R62, RZ, R62 ;  /* 0x0000003eff3e123e */ /* 0x000fe200000000ff */
        /* <DEDUP_REMOVED lines=10> */
[-CC-:B------:R-:W-:Y:S01]  /*1f50*/  FFMA.FTZ R151, R151, R47.reuse, R162.reuse ;  /* 0x0000002f97977223 */ /* 0x180fe200000100a2 */
[----:B------:R-:W-:Y:S01]  /*1f60*/  F2FP.PACK_AB R44, R57, R44 ;  /* 0x0000002c392c723e */ /* 0x000fe200000000ff */
[----:B------:R-:W-:-:S02]  /*1f70*/  FFMA.FTZ R153, R153, R47, R162 ;  /* 0x0000002f99997223 */ /* 0x000fc400000100a2 */
[-CC-:B------:R-:W-:Y:S02]  /*1f80*/  FFMA.FTZ R155, R155, R47.reuse, R162.reuse ;  /* 0x0000002f9b9b7223 */ /* 0x180fe400000100a2 */
[-CC-:B------:R-:W-:Y:S02]  /*1f90*/  FFMA.FTZ R157, R157, R47.reuse, R162.reuse ;  /* 0x0000002f9d9d7223 */ /* 0x180fe400000100a2 */
[-CC-:B------:R-:W-:Y:S02]  /*1fa0*/  FFMA.FTZ R159, R159, R47.reuse, R162.reuse ;  /* 0x0000002f9f9f7223 */ /* 0x180fe400000100a2 */
[----:B------:R-:W-:Y:S01]  /*1fb0*/  FFMA.FTZ R161, R161, R47, R162 ;  /* 0x0000002fa1a17223 */ /* 0x000fe200000100a2 */
[----:B------:R-:W-:Y:S01]  /*1fc0*/  @P0 HADD2.F32 R47, -RZ, R33.H1_H1 ;  /* 0x30000021ff2f0230 */ /* 0x000fe20000004100 */
[C---:B------:R-:W-:Y:S02]  /*1fd0*/  FMUL.FTZ R66, R130.reuse, R141 ;  /* 0x0000008d82427220 */ /* 0x040fe40000410000 */
[----:B------:R-:W-:-:S02]  /*1fe0*/  FMUL.FTZ R50, R130, R51 ;  /* 0x0000003382327220 */ /* 0x000fc40000410000 */
[----:B------:R-:W-:Y:S02]  /*1ff0*/  @P0 FADD.FTZ R142, R142, R53 ;  /* 0x000000358e8e0221 */ /* 0x000fe40000010000 */
[----:B------:R-:W-:Y:S02]  /*2000*/  FMUL.FTZ R52, R52, c[0x0][0x1e8] ;  /* 0x00007a0034347a20 */ /* 0x000fe40000410000 */
[----:B------:R-:W-:Y:S01]  /*2010*/  FMUL.FTZ R53, R136, R131 ;  /* 0x0000008388357220 */ /* 0x000fe20000410000 */
[----:B------:R-:W-:Y:S01]  /*2020*/  @P1 F2FP.PACK_AB R136, RZ, R136 ;  /* 0x00000088ff88123e */ /* 0x000fe200000000ff */
[----:B------:R-:W-:Y:S01]  /*2030*/  @P0 FADD.FTZ R66, R66, R49 ;  /* 0x0000003142420221 */ /* 0x000fe20000010000 */
[----:B------:R-:W-:Y:S01]  /*2040*/  @P0 HADD2.F32 R49, -RZ, R32.H1_H1 ;  /* 0x30000020ff310230 */ /* 0x000fe20000004100 */
[----:B------:R-:W-:Y:S01]  /*2050*/  @P0 FADD.FTZ R50, R50, R47 ;  /* 0x0000002f32320221 */ /* 0x000fe20000010000 */
[----:B------:R-:W-:Y:S01]  /*2060*/  FSEL R71, R52, RZ, P6 ;  /* 0x000000ff34477208 */ /* 0x000fe20003000000 */
[----:B------:R-:W-:Y:S01]  /*2070*/  FMUL.FTZ R138, R130, R139 ;  /* 0x0000008b828a7220 */ /* 0x000fe20000410000 */
[----:B------:R-:W-:Y:S01]  /*2080*/  @P1 IADD3 R52, P6, R129, c[0x0][0x258], RZ ;  /* 0x0000960081341a10 */ /* 0x000fe20007fde0ff */
[-C--:B------:R-:W-:Y:S01]  /*2090*/  FMUL.FTZ R48, R64, R131.reuse ;  /* 0x0000008340307220 */ /* 0x080fe20000410000 */
[----:B------:R-:W-:Y:S01]  /*20a0*/  @P1 F2FP.PACK_AB R64, RZ, R64 ;  /* 0x00000040ff40123e */ /* 0x000fe200000000ff */
        /* <DEDUP_REMOVED lines=16> */
[-C--:B------:R-:W-:Y:S01]  /*21b0*/  FMUL.FTZ R68, R142, R131.reuse ;  /* 0x000000838e447220 */ /* 0x080fe20000410000 */
[----:B------:R-:W-:Y:S01]  /*21c0*/  FSEL R162, R47, RZ, P6 ;  /* 0x000000ff2fa27208 */ /* 0x000fe20003000000 */
[----:B------:R-:W-:Y:S01]  /*21d0*/  FADD.FTZ R51, R55, -R54 ;  /* 0x8000003637337221 */ /* 0x000fe20000010000 */
[----:B------:R-:W-:Y:S01]  /*21e0*/  @P1 IADD3 R54, P6, R128, c[0x0][0x258], RZ ;  /* 0x0000960080361a10 */ /* 0x000fe20007fde0ff */
[----:B------:R-:W-:Y:S01]  /*21f0*/  FMUL.FTZ R63, R63, c[0x0][0x1e8] ;  /* 0x00007a003f3f7a20 */ /* 0x000fe20000410000 */
[----:B------:R-:W-:Y:S01]  /*2200*/  FSEL R164, R49, RZ, P3 ;  /* 0x000000ff31a47208 */ /* 0x000fe20001800000 */
[----:B------:R-:W-:Y:S01]  /*2210*/  FMUL.FTZ R61, R66, R131 ;  /* 0x00000083423d7220 */ /* 0x000fe20000410000 */
[----:B------:R-:W-:Y:S01]  /*2220*/  IADD3 R48, P3, R129, c[0x0][0x248], RZ ;  /* 0x0000920081307a10 */ /* 0x000fe20007f7e0ff */
[----:B------:R-:W-:Y:S01]  /*2230*/  FMUL.FTZ R129, R68, c[0x0][0x1e8] ;  /* 0x00007a0044817a20 */ /* 0x000fe20000410000 */
[----:B------:R-:W-:Y:S01]  /*2240*/  @P1 IADD3.X R55, R127, c[0x0][0x25c], RZ, P6, !PT ;  /* 0x000097007f371a10 */ /* 0x000fe200037fe4ff */
[----:B------:R-:W-:Y:S01]  /*2250*/  FADD.FTZ R59, R59, -R58 ;  /* 0x8000003a3b3b7221 */ /* 0x000fe20000010000 */
[----:B------:R-:W-:Y:S01]  /*2260*/  IADD3 R128, P6, R128, c[0x0][0x248], RZ ;  /* 0x0000920080807a10 */ /* 0x000fe20007fde0ff */
[----:B------:R-:W-:Y:S01]  /*2270*/  FMUL.FTZ R58, R130, R51 ;  /* 0x00000033823a7220 */ /* 0x000fe20000410000 */
[----:B------:R-:W-:Y:S01]  /*2280*/  MOV R47, R2 ;  /* 0x00000002002f7202 */ /* 0x000fe20000000f00 */
[----:B------:R-:W-:Y:S01]  /*2290*/  FMUL.FTZ R61, R61, c[0x0][0x1e8] ;  /* 0x00007a003d3d7a20 */ /* 0x000fe20000410000 */
[----:B------:R-:W-:Y:S01]  /*22a0*/  FSEL R68, R63, RZ, P2 ;  /* 0x000000ff3f447208 */ /* 0x000fe20001000000 */
[----:B------:R-:W-:Y:S01]  /*22b0*/  FADD.FTZ R145, R145, -R140 ;  /* 0x8000008c91917221 */ /* 0x000fe20000010000 */
[----:B------:R-:W-:Y:S01]  /*22c0*/  FSEL R63, R129, RZ, P5 ;  /* 0x000000ff813f7208 */ /* 0x000fe20002800000 */
[----:B------:R-:W-:Y:S01]  /*22d0*/  FADD.FTZ R147, R146, -R147 ;  /* 0x8000009392937221 */ /* 0x000fe20000010000 */
[----:B------:R-:W-:Y:S01]  /*22e0*/  IADD3.X R129, R127, c[0x0][0x24c], RZ, P6, !PT ;  /* 0x000093007f817a10 */ /* 0x000fe200037fe4ff */
[----:B------:R-:W-:Y:S01]  /*22f0*/  FADD.FTZ R149, R149, -R148 ;  /* 0x8000009495957221 */ /* 0x000fe20000010000 */
[----:B------:R-:W-:Y:S01]  /*2300*/  LOP3.LUT P6, RZ, R47, 0xff, RZ, 0xc0, !PT ;  /* 0x000000ff2fff7812 */ /* 0x000fe200078cc0ff */
[----:B------:R-:W-:Y:S01]  /*2310*/  @P0 HADD2.F32 R47, -RZ, R34.H0_H0 ;  /* 0x20000022ff2f0230 */ /* 0x000fe20000004100 */
[C---:B------:R-:W-:Y:S01]  /*2320*/  FMUL.FTZ R146, R130.reuse, R145 ;  /* 0x0000009182927220 */ /* 0x040fe20000410000 */
[----:B------:R-:W-:Y:S01]  /*2330*/  @P0 HADD2.F32 R51, -RZ, R35.H1_H1 ;  /* 0x30000023ff330230 */ /* 0x000fe20000004100 */
[----:B------:R-:W-:Y:S01]  /*2340*/  FMUL.FTZ R148, R130, R147 ;  /* 0x0000009382947220 */ /* 0x000fe20000410000 */
[----:B------:R-:W-:Y:S01]  /*2350*/  IADD3.X R49, R163, c[0x0][0x24c], RZ, P3, !PT ;  /* 0x00009300a3317a10 */ /* 0x000fe20001ffe4ff */
[----:B------:R-:W-:Y:S01]  /*2360*/  @P0 FADD.FTZ R58, R58, R47 ;  /* 0x0000002f3a3a0221 */ /* 0x000fe20000010000 */
[--C-:B------:R-:W-:Y:S01]  /*2370*/  @P0 HADD2.F32 R47, -RZ, R36.reuse.H0_H0 ;  /* 0x20000024ff2f0230 */ /* 0x100fe20000004100 */
[----:B------:R-:W-:Y:S01]  /*2380*/  FSEL R61, R61, RZ, P4 ;  /* 0x000000ff3d3d7208 */ /* 0x000fe20002000000 */
[----:B------:R-:W-:Y:S01]  /*2390*/  FADD.FTZ R151, R150, -R151 ;  /* 0x8000009796977221 */ /* 0x000fe20000010000 */
[C---:B------:R-:W-:Y:S01]  /*23a0*/  LOP3.LUT P3, RZ, R69.reuse, 0xff, RZ, 0xc0, !PT ;  /* 0x000000ff45ff7812 */ /* 0x040fe2000786c0ff */
[----:B------:R-:W-:Y:S01]  /*23b0*/  FADD.FTZ R155, R154, -R155 ;  /* 0x8000009b9a9b7221 */ /* 0x000fe20000010000 */
[C---:B------:R-:W-:Y:S01]  /*23c0*/  LOP3.LUT P4, RZ, R69.reuse, 0xff00, RZ, 0xc0, !PT ;  /* 0x0000ff0045ff7812 */ /* 0x040fe2000788c0ff */
[----:B------:R-:W-:Y:S01]  /*23d0*/  @P0 FADD.FTZ R146, R146, R51 ;  /* 0x0000003392920221 */ /* 0x000fe20000010000 */
[C---:B------:R-:W-:Y:S01]  /*23e0*/  LOP3.LUT P2, RZ, R69.reuse, 0xff0000, RZ, 0xc0, !PT ;  /* 0x00ff000045ff7812 */ /* 0x040fe2000784c0ff */
[----:B------:R-:W-:Y:S01]  /*23f0*/  @P0 FADD.FTZ R148, R148, R47 ;  /* 0x0000002f94940221 */ /* 0x000fe20000010000 */
[----:B------:R-:W-:Y:S01]  /*2400*/  LOP3.LUT P5, RZ, R69, 0xff000000, RZ, 0xc0, !PT ;  /* 0xff00000045ff7812 */ /* 0x000fe200078ac0ff */
[----:B------:R-:W-:Y:S01]  /*2410*/  FADD.FTZ R69, R134, -R67 ;  /* 0x8000004386457221 */ /* 0x000fe20000010000 */
[----:B------:R-:W-:Y:S01]  /*2420*/  @P0 HADD2.F32 R51, -RZ, R36.H1_H1 ;  /* 0x30000024ff330230 */ /* 0x000fe20000004100 */
[----:B------:R-:W-:Y:S01]  /*2430*/  FMUL.FTZ R134, R130, R59 ;  /* 0x0000003b82867220 */ /* 0x000fe20000410000 */
[----:B------:R-:W-:Y:S01]  /*2440*/  @P0 HADD2.F32 R59, -RZ, R37.H0_H0 ;  /* 0x20000025ff3b0230 */ /* 0x000fe20000004100 */
[----:B------:R-:W-:Y:S01]  /*2450*/  FADD.FTZ R153, R152, -R153 ;  /* 0x8000009998997221 */ /* 0x000fe20000010000 */
[----:B------:R-:W-:Y:S01]  /*2460*/  @P0 HADD2.F32 R47, -RZ, R38.H0_H0 ;  /* 0x20000026ff2f0230 */ /* 0x000fe20000004100 */
[----:B------:R-:W-:Y:S01]  /*2470*/  FADD.FTZ R157, R156, -R157 ;  /* 0x8000009d9c9d7221 */ /* 0x000fe20000010000 */
[----:B------:R-:W-:Y:S01]  /*2480*/  @P0 HADD2.F32 R67, -RZ, R34.H1_H1 ;  /* 0x30000022ff430230 */ /* 0x000fe20000004100 */
[C---:B------:R-:W-:Y:S01]  /*2490*/  FMUL.FTZ R150, R130.reuse, R149 ;  /* 0x0000009582967220 */ /* 0x040fe20000410000 */
[----:B------:R-:W-:Y:S01]  /*24a0*/  @P0 HADD2.F32 R127, -RZ, R35.H0_H0 ;  /* 0x20000023ff7f0230 */ /* 0x000fe20000004100 */
[C---:B------:R-:W-:Y:S01]  /*24b0*/  FMUL.FTZ R152, R130.reuse, R151 ;  /* 0x0000009782987220 */ /* 0x040fe20000410000 */
[----:B------:R-:W-:Y:S01]  /*24c0*/  @P1 F2FP.PACK_AB R70, RZ, R70 ;  /* 0x00000046ff46123e */ /* 0x000fe200000000ff */
[----:B------:R-:W-:Y:S01]  /*24d0*/  FMUL.FTZ R156, R130, R155 ;  /* 0x0000009b829c7220 */ /* 0x000fe20000410000 */
[----:B------:R-:W-:Y:S01]  /*24e0*/  @P1 F2FP.PACK_AB R66, RZ, R66 ;  /* 0x00000042ff42123e */ /* 0x000fe200000000ff */
[----:B------:R-:W-:Y:S01]  /*24f0*/  FADD.FTZ R159, R158, -R159 ;  /* 0x8000009f9e9f7221 */ /* 0x000fe20000010000 */
[----:B------:R-:W-:Y:S01]  /*2500*/  @P1 PRMT R42, R42, 0x5410, R70 ;  /* 0x000054102a2a1816 */ /* 0x000fe20000000046 */
[----:B------:R-:W-:Y:S01]  /*2510*/  FMUL.FTZ R140, R130, R69 ;  /* 0x00000045828c7220 */ /* 0x000fe20000410000 */
[----:B------:R-:W-:Y:S01]  /*2520*/  @P1 F2FP.PACK_AB R142, RZ, R142 ;  /* 0x0000008eff8e123e */ /* 0x000fe200000000ff */
[----:B------:R-:W-:Y:S01]  /*2530*/  @P0 FADD.FTZ R150, R150, R51 ;  /* 0x0000003396960221 */ /* 0x000fe20000010000 */
[----:B------:R-:W-:Y:S01]  /*2540*/  @P0 HADD2.F32 R51, -RZ, R38.H1_H1 ;  /* 0x30000026ff330230 */ /* 0x000fe20000004100 */
[----:B------:R-:W-:Y:S01]  /*2550*/  @P0 FADD.FTZ R152, R152, R59 ;  /* 0x0000003b98980221 */ /* 0x000fe20000010000 */
[----:B------:R-:W-:Y:S01]  /*2560*/  @P0 HADD2.F32 R59, -RZ, R39.H0_H0 ;  /* 0x20000027ff3b0230 */ /* 0x000fe20000004100 */
[----:B------:R-:W-:Y:S01]  /*2570*/  @P0 FADD.FTZ R156, R156, R47 ;  /* 0x0000002f9c9c0221 */ /* 0x000fe20000010000 */
[----:B------:R0:W-:Y:S01]  /*2580*/  @P1 STG.E.128 [R52.64], R40 ;  /* 0x0000002834001986 */ /* 0x0001e2000c101d04 */
[----:B------:R-:W-:Y:S01]  /*2590*/  FADD.FTZ R161, R160, -R161 ;  /* 0x800000a1a0a17221 */ /* 0x000fe20000010000 */
[----:B------:R-:W-:Y:S01]  /*25a0*/  @P1 F2FP.PACK_AB R138, RZ, R138 ;  /* 0x0000008aff8a123e */ /* 0x000fe200000000ff */
[----:B------:R-:W-:Y:S01]  /*25b0*/  FMUL.FTZ R47, R58, R131 ;  /* 0x000000833a2f7220 */ /* 0x000fe20000410000 */
[----:B------:R-:W-:Y:S01]  /*25c0*/  @P1 F2FP.PACK_AB R58, RZ, R58 ;  /* 0x0000003aff3a123e */ /* 0x000fe200000000ff */
[----:B------:R-:W-:Y:S01]  /*25d0*/  FMUL.FTZ R158, R130, R157 ;  /* 0x0000009d829e7220 */ /* 0x000fe20000410000 */
[----:B------:R-:W-:Y:S01]  /*25e0*/  F2FP.PACK_AB R46, R164, R65 ;  /* 0x00000041a42e723e */ /* 0x000fe200000000ff */
[----:B------:R-:W-:-:S02]  /*25f0*/  FMUL.FTZ R160, R130, R159 ;  /* 0x0000009f82a07220 */ /* 0x000fc40000410000 */
[----:B------:R-:W-:Y:S01]  /*2600*/  @P0 FADD.FTZ R134, R134, R67 ;  /* 0x0000004386860221 */ /* 0x000fe20000010000 */
[----:B------:R-:W-:Y:S01]  /*2610*/  @P0 HADD2.F32 R67, -RZ, R37.H1_H1 ;  /* 0x30000025ff430230 */ /* 0x000fe20000004100 */
[----:B------:R-:W-:Y:S02]  /*2620*/  @P0 FADD.FTZ R140, R140, R127 ;  /* 0x0000007f8c8c0221 */ /* 0x000fe40000010000 */
[----:B------:R-:W-:Y:S02]  /*2630*/  FMUL.FTZ R47, R47, c[0x0][0x1e8] ;  /* 0x00007a002f2f7a20 */ /* 0x000fe40000410000 */
[----:B------:R-:W-:Y:S02]  /*2640*/  FMUL.FTZ R154, R130, R153 ;  /* 0x00000099829a7220 */ /* 0x000fe40000410000 */
[----:B------:R-:W-:Y:S01]  /*2650*/  @P0 FADD.FTZ R158, R158, R51 ;  /* 0x000000339e9e0221 */ /* 0x000fe20000010000 */
[----:B------:R-:W-:Y:S01]  /*2660*/  FSEL R69, R47, RZ, P3 ;  /* 0x000000ff2f457208 */ /* 0x000fe20001800000 */
[----:B------:R-:W-:Y:S01]  /*2670*/  @P0 FADD.FTZ R160, R160, R59 ;  /* 0x0000003ba0a00221 */ /* 0x000fe20000010000 */
[----:B------:R-:W-:Y:S01]  /*2680*/  LOP3.LUT P3, RZ, R2, 0xff0000, RZ, 0xc0, !PT ;  /* 0x00ff000002ff7812 */ /* 0x000fe2000786c0ff */
[-C--:B------:R-:W-:Y:S01]  /*2690*/  FMUL.FTZ R51, R134, R131.reuse ;  /* 0x0000008386337220 */ /* 0x080fe20000410000 */
[----:B------:R-:W-:Y:S01]  /*26a0*/  @P1 F2FP.PACK_AB R134, RZ, R134 ;  /* 0x00000086ff86123e */ /* 0x000fe200000000ff */
[-C--:B------:R-:W-:Y:S01]  /*26b0*/  FMUL.FTZ R59, R140, R131.reuse ;  /* 0x000000838c3b7220 */ /* 0x080fe20000410000 */
[----:B------:R-:W-:Y:S01]  /*26c0*/  @P1 F2FP.PACK_AB R140, RZ, R140 ;  /* 0x0000008cff8c123e */ /* 0x000fe200000000ff */
[----:B------:R-:W-:Y:S01]  /*26d0*/  @P0 FADD.FTZ R154, R154, R67 ;  /* 0x000000439a9a0221 */ /* 0x000fe20000010000 */
[----:B------:R-:W-:Y:S01]  /*26e0*/  @P0 HADD2.F32 R67, -RZ, R39.H1_H1 ;  /* 0x30000027ff430230 */ /* 0x000fe20000004100 */
[----:B------:R-:W-:Y:S01]  /*26f0*/  FMUL.FTZ R51, R51, c[0x0][0x1e8] ;  /* 0x00007a0033337a20 */ /* 0x000fe20000410000 */
[----:B0-----:R-:W-:Y:S01]  /*2700*/  @P1 PRMT R40, R66, 0x7610, R40 ;  /* 0x0000761042281816 */ /* 0x001fe20000000028 */
[----:B------:R-:W-:Y:S01]  /*2710*/  FMUL.FTZ R47, R146, R131 ;  /* 0x00000083922f7220 */ /* 0x000fe20000410000 */
[----:B------:R-:W-:Y:S01]  /*2720*/  @P1 F2FP.PACK_AB R146, RZ, R146 ;  /* 0x00000092ff92123e */ /* 0x000fe200000000ff */
[----:B------:R-:W-:Y:S01]  /*2730*/  FMUL.FTZ R59, R59, c[0x0][0x1e8] ;  /* 0x00007a003b3b7a20 */ /* 0x000fe20000410000 */
[----:B------:R-:W-:Y:S01]  /*2740*/  FSEL R168, R51, RZ, P4 ;  /* 0x000000ff33a87208 */ /* 0x000fe20002000000 */
[----:B------:R-:W-:Y:S01]  /*2750*/  FMUL.FTZ R130, R130, R161 ;  /* 0x000000a182827220 */ /* 0x000fe20000410000 */
[----:B------:R-:W-:Y:S01]  /*2760*/  @P1 PRMT R41, R142, 0x7610, R41 ;  /* 0x000076108e291816 */ /* 0x000fe20000000029 */
[----:B------:R-:W-:Y:S01]  /*2770*/  FMUL.FTZ R47, R47, c[0x0][0x1e8] ;  /* 0x00007a002f2f7a20 */ /* 0x000fe20000410000 */
[----:B------:R-:W-:Y:S01]  /*2780*/  FSEL R59, R59, RZ, P2 ;  /* 0x000000ff3b3b7208 */ /* 0x000fe20001000000 */
[----:B------:R-:W-:Y:S01]  /*2790*/  @P0 FADD.FTZ R130, R130, R67 ;  /* 0x0000004382820221 */ /* 0x000fe20000010000 */
[----:B------:R-:W-:Y:S01]  /*27a0*/  LOP3.LUT P0, RZ, R2, 0xff00, RZ, 0xc0, !PT ;  /* 0x0000ff0002ff7812 */ /* 0x000fe2000780c0ff */
[-C--:B------:R-:W-:Y:S01]  /*27b0*/  FMUL.FTZ R51, R148, R131.reuse ;  /* 0x0000008394337220 */ /* 0x080fe20000410000 */
[----:B------:R-:W-:Y:S01]  /*27c0*/  LOP3.LUT P2, RZ, R2, 0xff000000, RZ, 0xc0, !PT ;  /* 0xff00000002ff7812 */ /* 0x000fe2000784c0ff */
[----:B------:R-:W-:Y:S01]  /*27d0*/  FMUL.FTZ R67, R152, R131 ;  /* 0x0000008398437220 */ /* 0x000fe20000410000 */
[----:B------:R-:W-:Y:S01]  /*27e0*/  @P1 F2FP.PACK_AB R2, RZ, R50 ;  /* 0x00000032ff02123e */ /* 0x000fe200000000ff */
[----:B------:R-:W-:Y:S01]  /*27f0*/  FMUL.FTZ R51, R51, c[0x0][0x1e8] ;  /* 0x00007a0033337a20 */ /* 0x000fe20000410000 */
[----:B------:R-:W-:Y:S01]  /*2800*/  @P1 PRMT R42, R58, 0x7610, R42 ;  /* 0x000076103a2a1816 */ /* 0x000fe2000000002a */
[----:B------:R-:W-:Y:S01]  /*2810*/  FMUL.FTZ R67, R67, c[0x0][0x1e8] ;  /* 0x00007a0043437a20 */ /* 0x000fe20000410000 */
[----:B------:R-:W-:-:S02]  /*2820*/  @P1 PRMT R43, R140, 0x7610, R43 ;  /* 0x000076108c2b1816 */ /* 0x000fc4000000002b */
[----:B------:R-:W-:Y:S02]  /*2830*/  FSEL R170, R47, RZ, P5 ;  /* 0x000000ff2faa7208 */ /* 0x000fe40002800000 */
[----:B------:R-:W-:Y:S02]  /*2840*/  F2FP.PACK_AB R47, R166, R71 ;  /* 0x00000047a62f723e */ /* 0x000fe400000000ff */
[----:B------:R-:W-:Y:S02]  /*2850*/  @P1 PRMT R40, R40, 0x5410, R138 ;  /* 0x0000541028281816 */ /* 0x000fe4000000008a */
[----:B------:R-:W-:Y:S01]  /*2860*/  @P1 PRMT R41, R41, 0x5410, R2 ;  /* 0x0000541029291816 */ /* 0x000fe20000000002 */
[----:B------:R-:W-:Y:S01]  /*2870*/  STG.E.128 [R48.64], R44 ;  /* 0x0000002c30007986 */ /* 0x000fe2000c101d04 */
[----:B------:R-:W-:Y:S02]  /*2880*/  @P1 PRMT R42, R42, 0x5410, R134 ;  /* 0x000054102a2a1816 */ /* 0x000fe40000000086 */
        /* <DEDUP_REMOVED lines=8> */
[----:B------:R-:W-:Y:S01]  /*2910*/  @P1 F2FP.PACK_AB R3, RZ, R150 ;  /* 0x00000096ff03123e */ /* 0x000fe200000000ff */
[-C--:B------:R-:W-:Y:S01]  /*2920*/  FMUL.FTZ R150, R150, R131.reuse ;  /* 0x0000008396967220 */ /* 0x080fe20000410000 */
[----:B------:R-:W-:Y:S01]  /*2930*/  @P1 F2FP.PACK_AB R52, RZ, R154 ;  /* 0x0000009aff34123e */ /* 0x000fe200000000ff */
[-C--:B------:R-:W-:Y:S01]  /*2940*/  FMUL.FTZ R154, R154, R131.reuse ;  /* 0x000000839a9a7220 */ /* 0x080fe20000410000 */
[----:B------:R-:W-:Y:S01]  /*2950*/  @P1 F2FP.PACK_AB R2, RZ, R156 ;  /* 0x0000009cff02123e */ /* 0x000fe200000000ff */
[-C--:B------:R-:W-:Y:S01]  /*2960*/  FMUL.FTZ R156, R156, R131.reuse ;  /* 0x000000839c9c7220 */ /* 0x080fe20000410000 */
[----:B------:R-:W-:Y:S01]  /*2970*/  @P1 F2FP.PACK_AB R53, RZ, R158 ;  /* 0x0000009eff35123e */ /* 0x000fe200000000ff */
[----:B------:R-:W-:Y:S01]  /*2980*/  FMUL.FTZ R158, R158, R131 ;  /* 0x000000839e9e7220 */ /* 0x000fe20000410000 */
[----:B------:R-:W-:Y:S01]  /*2990*/  F2FP.PACK_AB R51, R170, R59 ;  /* 0x0000003baa33723e */ /* 0x000fe200000000ff */
[----:B------:R-:W-:Y:S01]  /*29a0*/  FMUL.FTZ R150, R150, c[0x0][0x1e8] ;  /* 0x00007a0096967a20 */ /* 0x000fe20000410000 */
[----:B0-----:R-:W-:Y:S01]  /*29b0*/  @P1 F2FP.PACK_AB R55, RZ, R160 ;  /* 0x000000a0ff37123e */ /* 0x001fe200000000ff */
[----:B------:R-:W-:Y:S01]  /*29c0*/  FMUL.FTZ R160, R160, R131 ;  /* 0x00000083a0a07220 */ /* 0x000fe20000410000 */
[----:B------:R-:W-:Y:S01]  /*29d0*/  F2FP.PACK_AB R50, R168, R69 ;  /* 0x00000045a832723e */ /* 0x000fe200000000ff */
[----:B------:R-:W-:Y:S01]  /*29e0*/  FMUL.FTZ R131, R130, R131 ;  /* 0x0000008382837220 */ /* 0x000fe20000410000 */
[----:B------:R-:W-:Y:S01]  /*29f0*/  F2FP.PACK_AB R49, R162, R63 ;  /* 0x0000003fa231723e */ /* 0x000fe200000000ff */
[----:B------:R-:W-:Y:S01]  /*2a00*/  FMUL.FTZ R160, R160, c[0x0][0x1e8] ;  /* 0x00007a00a0a07a20 */ /* 0x000fe20000410000 */
[----:B------:R-:W-:Y:S01]  /*2a10*/  F2FP.PACK_AB R48, R68, R61 ;  /* 0x0000003d4430723e */ /* 0x000fe200000000ff */
[----:B------:R-:W-:Y:S01]  /*2a20*/  FMUL.FTZ R131, R131, c[0x0][0x1e8] ;  /* 0x00007a0083837a20 */ /* 0x000fe20000410000 */
[----:B------:R-:W-:Y:S01]  /*2a30*/  @P1 F2FP.PACK_AB R148, RZ, R148 ;  /* 0x00000094ff94123e */ /* 0x000fe200000000ff */
[----:B------:R-:W-:Y:S01]  /*2a40*/  FMUL.FTZ R156, R156, c[0x0][0x1e8] ;  /* 0x00007a009c9c7a20 */ /* 0x000fe20000410000 */
[----:B------:R-:W-:Y:S01]  /*2a50*/  @P1 F2FP.PACK_AB R152, RZ, R152 ;  /* 0x00000098ff98123e */ /* 0x000fe200000000ff */
[----:B------:R0:W-:Y:S01]  /*2a60*/  STG.E.128 [R128.64], R48 ;  /* 0x0000003080007986 */ /* 0x0001e2000c101d04 */
[----:B------:R-:W-:Y:S01]  /*2a70*/  FMUL.FTZ R158, R158, c[0x0][0x1e8] ;  /* 0x00007a009e9e7a20 */ /* 0x000fe20000410000 */
[----:B------:R-:W-:Y:S01]  /*2a80*/  FSEL R47, R160, RZ, P6 ;  /* 0x000000ffa02f7208 */ /* 0x000fe20003000000 */
[----:B------:R-:W-:Y:S01]  /*2a90*/  FMUL.FTZ R154, R154, c[0x0][0x1e8] ;  /* 0x00007a009a9a7a20 */ /* 0x000fe20000410000 */
[----:B------:R-:W-:-:S02]  /*2aa0*/  FSEL R44, R150, RZ, P0 ;  /* 0x000000ff962c7208 */ /* 0x000fc40000000000 */
[----:B------:R-:W-:Y:S02]  /*2ab0*/  @P1 PRMT R40, R148, 0x7610, R40 ;  /* 0x0000761094281816 */ /* 0x000fe40000000028 */
[----:B------:R-:W-:Y:S02]  /*2ac0*/  @P1 PRMT R42, R2, 0x7610, R42 ;  /* 0x00007610022a1816 */ /* 0x000fe4000000002a */
[----:B------:R-:W-:Y:S02]  /*2ad0*/  @P1 F2FP.PACK_AB R130, RZ, R130 ;  /* 0x00000082ff82123e */ /* 0x000fe400000000ff */
[----:B------:R-:W-:Y:S02]  /*2ae0*/  FSEL R46, R156, RZ, P5 ;  /* 0x000000ff9c2e7208 */ /* 0x000fe40002800000 */
[----:B------:R-:W-:Y:S02]  /*2af0*/  FSEL R45, R158, RZ, P4 ;  /* 0x000000ff9e2d7208 */ /* 0x000fe40002000000 */
[----:B------:R-:W-:-:S02]  /*2b00*/  FSEL R154, R154, RZ, P2 ;  /* 0x000000ff9a9a7208 */ /* 0x000fc40001000000 */
[----:B0-----:R-:W-:Y:S02]  /*2b10*/  FSEL R48, R131, RZ, P3 ;  /* 0x000000ff83307208 */ /* 0x001fe40001800000 */
[----:B------:R-:W-:Y:S02]  /*2b20*/  @P1 PRMT R41, R152, 0x7610, R41 ;  /* 0x0000761098291816 */ /* 0x000fe40000000029 */
[----:B------:R-:W-:Y:S02]  /*2b30*/  F2FP.PACK_AB R47, R48, R47 ;  /* 0x0000002f302f723e */ /* 0x000fe400000000ff */
[----:B------:R-:W-:Y:S02]  /*2b40*/  @P1 IADD3 R2, P0, R125, c[0x0][0x258], RZ ;  /* 0x000096007d021a10 */ /* 0x000fe40007f1e0ff */
[----:B------:R-:W-:Y:S02]  /*2b50*/  @P1 PRMT R43, R55, 0x7610, R43 ;  /* 0x00007610372b1816 */ /* 0x000fe4000000002b */
[----:B------:R-:W-:-:S02]  /*2b60*/  IADD3 R48, P2, R125, c[0x0][0x248], RZ ;  /* 0x000092007d307a10 */ /* 0x000fc40007f5e0ff */
[----:B------:R-:W-:Y:S02]  /*2b70*/  @P1 PRMT R40, R40, 0x5410, R3 ;  /* 0x0000541028281816 */ /* 0x000fe40000000003 */
[----:B------:R-:W-:Y:S02]  /*2b80*/  F2FP.PACK_AB R46, R45, R46 ;  /* 0x0000002e2d2e723e */ /* 0x000fe400000000ff */
[----:B------:R-:W-:Y:S02]  /*2b90*/  @P1 IADD3.X R3, R126, c[0x0][0x25c], RZ, P0, !PT ;  /* 0x000097007e031a10 */ /* 0x000fe400007fe4ff */
[----:B------:R-:W-:Y:S02]  /*2ba0*/  @P1 PRMT R41, R41, 0x5410, R52 ;  /* 0x0000541029291816 */ /* 0x000fe40000000034 */
[----:B------:R-:W-:Y:S02]  /*2bb0*/  @P1 PRMT R42, R42, 0x5410, R53 ;  /* 0x000054102a2a1816 */ /* 0x000fe40000000035 */
[----:B------:R-:W-:-:S02]  /*2bc0*/  @P1 PRMT R43, R43, 0x5410, R130 ;  /* 0x000054102b2b1816 */ /* 0x000fc40000000082 */
[----:B------:R-:W-:Y:S02]  /*2bd0*/  F2FP.PACK_AB R45, R154, R67 ;  /* 0x000000439a2d723e */ /* 0x000fe400000000ff */
[----:B------:R-:W-:Y:S01]  /*2be0*/  F2FP.PACK_AB R44, R44, R127 ;  /* 0x0000007f2c2c723e */ /* 0x000fe200000000ff */
        /* <DEDUP_REMOVED lines=8> */
.L_x_5213:
        /* <DEDUP_REMOVED lines=41> */
.L_x_5210:
        /* <DEDUP_REMOVED lines=20> */
.L_x_5211:
[----:B------:R-:W-:Y:S01]  /*3040*/  HFMA2.MMA R48, -RZ, RZ, 0, 9.5367431640625e-07 ;  /* 0x00000010ff307435 */ /* 0x000fe200000001ff */
[----:B------:R-:W-:-:S02]  /*3050*/  MOV R47, R49 ;  /* 0x00000031002f7202 */ /* 0x000fc40000000f00 */
[----:B------:R-:W-:Y:S02]  /*3060*/  MOV R164, 0x1f ;  /* 0x0000001f00a47802 */ /* 0x000fe40000000f00 */
[----:B------:R-:W-:Y:S02]  /*3070*/  MOV R167, 0xffffffff ;  /* 0xffffffff00a77802 */ /* 0x000fe40000000f00 */
[----:B------:R-:W-:Y:S02]  /*3080*/  MOV R44, 0x30a0 ;  /* 0x000030a0002c7802 */ /* 0x000fe40000000f00 */
[----:B-----5:R-:W-:Y:S05]  /*3090*/  CALL.REL.NOINC `($__internal_109_$__cuda_sm70_shflsync_down_p) ;  /* 0x0000046000007944 */ /* 0x020fea0003c00000 */
[----:B-1----:R-:W-:Y:S01]  /*30a0*/  MOV R46, R47 ;  /* 0x0000002f002e7202 */ /* 0x002fe20000000f00 */
[----:B0-----:R-:W-:Y:S05]  /*30b0*/  BRA `(.L_x_5215) ;  /* 0xffffe57000007947 */ /* 0x001fea000383ffff */
.L_x_5212:
[----:B------:R-:W-:Y:S01]  /*30c0*/  HFMA2.MMA R48, -RZ, RZ, 0, 9.5367431640625e-07 ;  /* 0x00000010ff307435 */ /* 0x000fe200000001ff */
[----:B------:R-:W-:Y:S02]  /*30d0*/  MOV R47, R165 ;  /* 0x000000a5002f7202 */ /* 0x000fe40000000f00 */
[----:B------:R-:W-:Y:S02]  /*30e0*/  MOV R164, 0x1f ;  /* 0x0000001f00a47802 */ /* 0x000fe40000000f00 */
[----:B------:R-:W-:-:S02]  /*30f0*/  MOV R167, 0xffffffff ;  /* 0xffffffff00a77802 */ /* 0x000fc40000000f00 */
[----:B------:R-:W-:Y:S02]  /*3100*/  MOV R44, 0x3120 ;  /* 0x00003120002c7802 */ /* 0x000fe40000000f00 */
[----:B01---5:R-:W-:Y:S05]  /*3110*/  CALL.REL.NOINC `($__internal_109_$__cuda_sm70_shflsync_down_p) ;  /* 0x000003e000007944 */ /* 0x023fea0003c00000 */
[----:B------:R-:W-:Y:S01]  /*3120*/  FADD.FTZ R49, R49, R46 ;  /* 0x0000002e31317221 */ /* 0x000fe20000010000 */
[----:B0-----:R-:W-:Y:S01]  /*3130*/  HFMA2.MMA R48, -RZ, RZ, 0, 4.76837158203125e-07 ;  /* 0x00000008ff307435 */ /* 0x001fe200000001ff */
[----:B-1----:R-:W-:Y:S01]  /*3140*/  FADD.FTZ R162, R165, R47 ;  /* 0x0000002fa5a27221 */ /* 0x002fe20000010000 */
[----:B------:R-:W-:Y:S02]  /*3150*/  MOV R164, 0x1f ;  /* 0x0000001f00a47802 */ /* 0x000fe40000000f00 */
[----:B------:R-:W-:Y:S02]  /*3160*/  MOV R167, 0xffffffff ;  /* 0xffffffff00a77802 */ /* 0x000fe40000000f00 */
[----:B------:R-:W-:Y:S02]  /*3170*/  MOV R47, R49 ;  /* 0x00000031002f7202 */ /* 0x000fe40000000f00 */
[----:B------:R-:W-:Y:S02]  /*3180*/  MOV R44, 0x31a0 ;  /* 0x000031a0002c7802 */ /* 0x000fe40000000f00 */
[----:B------:R-:W-:Y:S05]  /*3190*/  CALL.REL.NOINC `($__internal_109_$__cuda_sm70_shflsync_down_p) ;  /* 0x0000036000007944 */ /* 0x000fea0003c00000 */
[----:B0-----:R-:W-:Y:S01]  /*31a0*/  HFMA2.MMA R48, -RZ, RZ, 0, 4.76837158203125e-07 ;  /* 0x00000008ff307435 */ /* 0x001fe200000001ff */
[----:B-1----:R-:W-:-:S02]  /*31b0*/  MOV R46, R47 ;  /* 0x0000002f002e7202 */ /* 0x002fc40000000f00 */
[----:B------:R-:W-:Y:S02]  /*31c0*/  MOV R47, R162 ;  /* 0x000000a2002f7202 */ /* 0x000fe40000000f00 */
[----:B------:R-:W-:Y:S02]  /*31d0*/  MOV R164, 0x1f ;  /* 0x0000001f00a47802 */ /* 0x000fe40000000f00 */
[----:B------:R-:W-:Y:S02]  /*31e0*/  MOV R167, 0xffffffff ;  /* 0xffffffff00a77802 */ /* 0x000fe40000000f00 */
[----:B------:R-:W-:Y:S02]  /*31f0*/  MOV R44, 0x3210 ;  /* 0x00003210002c7802 */ /* 0x000fe40000000f00 */
[----:B------:R-:W-:Y:S05]  /*3200*/  CALL.REL.NOINC `($__internal_109_$__cuda_sm70_shflsync_down_p) ;  /* 0x000002f000007944 */ /* 0x000fea0003c00000 */
[----:B------:R-:W-:Y:S01]  /*3210*/  FADD.FTZ R49, R46, R49 ;  /* 0x000000312e317221 */ /* 0x000fe20000010000 */
[----:B0-----:R-:W-:Y:S01]  /*3220*/  HFMA2.MMA R48, -RZ, RZ, 0, 2.384185791015625e-07 ;  /* 0x00000004ff307435 */ /* 0x001fe200000001ff */
[----:B-1----:R-:W-:Y:S01]  /*3230*/  FADD.FTZ R162, R162, R47 ;  /* 0x0000002fa2a27221 */ /* 0x002fe20000010000 */
[----:B------:R-:W-:Y:S02]  /*3240*/  MOV R164, 0x1f ;  /* 0x0000001f00a47802 */ /* 0x000fe40000000f00 */
[----:B------:R-:W-:-:S02]  /*3250*/  MOV R167, 0xffffffff ;  /* 0xffffffff00a77802 */ /* 0x000fc40000000f00 */
[----:B------:R-:W-:Y:S02]  /*3260*/  MOV R47, R49 ;  /* 0x00000031002f7202 */ /* 0x000fe40000000f00 */
[----:B------:R-:W-:Y:S02]  /*3270*/  MOV R44, 0x3290 ;  /* 0x00003290002c7802 */ /* 0x000fe40000000f00 */
[----:B------:R-:W-:Y:S05]  /*3280*/  CALL.REL.NOINC `($__internal_109_$__cuda_sm70_shflsync_down_p) ;  /* 0x0000027000007944 */ /* 0x000fea0003c00000 */
[----:B0-----:R-:W-:Y:S01]  /*3290*/  HFMA2.MMA R48, -RZ, RZ, 0, 2.384185791015625e-07 ;  /* 0x00000004ff307435 */ /* 0x001fe200000001ff */
[----:B-1----:R-:W-:Y:S02]  /*32a0*/  MOV R46, R47 ;  /* 0x0000002f002e7202 */ /* 0x002fe40000000f00 */
[----:B------:R-:W-:Y:S02]  /*32b0*/  MOV R47, R162 ;  /* 0x000000a2002f7202 */ /* 0x000fe40000000f00 */
[----:B------:R-:W-:Y:S02]  /*32c0*/  MOV R164, 0x1f ;  /* 0x0000001f00a47802 */ /* 0x000fe40000000f00 */
[----:B------:R-:W-:Y:S02]  /*32d0*/  MOV R167, 0xffffffff ;  /* 0xffffffff00a77802 */ /* 0x000fe40000000f00 */
[----:B------:R-:W-:-:S02]  /*32e0*/  MOV R44, 0x3300 ;  /* 0x00003300002c7802 */ /* 0x000fc40000000f00 */
[----:B------:R-:W-:Y:S05]  /*32f0*/  CALL.REL.NOINC `($__internal_109_$__cuda_sm70_shflsync_down_p) ;  /* 0x0000020000007944 */ /* 0x000fea0003c00000 */
[----:B------:R-:W-:Y:S01]  /*3300*/  FADD.FTZ R49, R46, R49 ;  /* 0x000000312e317221 */ /* 0x000fe20000010000 */
[----:B0-----:R-:W-:Y:S01]  /*3310*/  HFMA2.MMA R48, -RZ, RZ, 0, 1.1920928955078125e-07 ;  /* 0x00000002ff307435 */ /* 0x001fe200000001ff */
[----:B-1----:R-:W-:Y:S01]  /*3320*/  FADD.FTZ R166, R162, R47 ;  /* 0x0000002fa2a67221 */ /* 0x002fe20000010000 */
[----:B------:R-:W-:-:S02]  /*3330*/  MOV R164, 0x1f ;  /* 0x0000001f00a47802 */ /* 0x000fc40000000f00 */
[----:B------:R-:W-:Y:S02]  /*3340*/  MOV R167, 0xffffffff ;  /* 0xffffffff00a77802 */ /* 0x000fe40000000f00 */
[----:B------:R-:W-:Y:S02]  /*3350*/  MOV R47, R49 ;  /* 0x00000031002f7202 */ /* 0x000fe40000000f00 */
[----:B------:R-:W-:Y:S02]  /*3360*/  MOV R44, 0x3380 ;  /* 0x00003380002c7802 */ /* 0x000fe40000000f00 */
[----:B------:R-:W-:Y:S05]  /*3370*/  CALL.REL.NOINC `($__internal_109_$__cuda_sm70_shflsync_down_p) ;  /* 0x0000018000007944 */ /* 0x000fea0003c00000 */
[----:B0-----:R-:W-:Y:S01]  /*3380*/  HFMA2.MMA R48, -RZ, RZ, 0, 1.1920928955078125e-07 ;  /* 0x00000002ff307435 */ /* 0x001fe200000001ff */
[----:B-1----:R-:W-:Y:S02]  /*3390*/  MOV R46, R47 ;  /* 0x0000002f002e7202 */ /* 0x002fe40000000f00 */
[----:B------:R-:W-:Y:S02]  /*33a0*/  MOV R47, R166 ;  /* 0x000000a6002f7202 */ /* 0x000fe40000000f00 */
[----:B------:R-:W-:Y:S02]  /*33b0*/  MOV R164, 0x1f ;  /* 0x0000001f00a47802 */ /* 0x000fe40000000f00 */
[----:B------:R-:W-:-:S02]  /*33c0*/  MOV R167, 0xffffffff ;  /* 0xffffffff00a77802 */ /* 0x000fc40000000f00 */
[----:B------:R-:W-:Y:S02]  /*33d0*/  MOV R44, 0x33f0 ;  /* 0x000033f0002c7802 */ /* 0x000fe40000000f00 */
[----:B------:R-:W-:Y:S05]  /*33e0*/  CALL.REL.NOINC `($__internal_109_$__cuda_sm70_shflsync_down_p) ;  /* 0x0000011000007944 */ /* 0x000fea0003c00000 */
[----:B------:R-:W-:Y:S01]  /*33f0*/  FADD.FTZ R162, R46, R49 ;  /* 0x000000312ea27221 */ /* 0x000fe20000010000 */
[----:B0-----:R-:W-:Y:S01]  /*3400*/  HFMA2.MMA R48, -RZ, RZ, 0, 5.9604644775390625e-08 ;  /* 0x00000001ff307435 */ /* 0x001fe200000001ff */
[----:B-1----:R-:W-:Y:S01]  /*3410*/  FADD.FTZ R49, R166, R47 ;  /* 0x0000002fa6317221 */ /* 0x002fe20000010000 */
[----:B------:R-:W-:Y:S02]  /*3420*/  MOV R164, 0x1f ;  /* 0x0000001f00a47802 */ /* 0x000fe40000000f00 */
[----:B------:R-:W-:Y:S02]  /*3430*/  MOV R167, 0xffffffff ;  /* 0xffffffff00a77802 */ /* 0x000fe40000000f00 */
[----:B------:R-:W-:Y:S02]  /*3440*/  MOV R47, R162 ;  /* 0x000000a2002f7202 */ /* 0x000fe40000000f00 */
[----:B------:R-:W-:Y:S02]  /*3450*/  MOV R44, 0x3470 ;  /* 0x00003470002c7802 */ /* 0x000fe40000000f00 */
[----:B------:R-:W-:Y:S05]  /*3460*/  CALL.REL.NOINC `($__internal_109_$__cuda_sm70_shflsync_down_p) ;  /* 0x0000009000007944 */ /* 0x000fea0003c00000 */
[----:B0-----:R-:W-:Y:S01]  /*3470*/  HFMA2.MMA R48, -RZ, RZ, 0, 5.9604644775390625e-08 ;  /* 0x00000001ff307435 */ /* 0x001fe200000001ff */
[----:B-1----:R-:W-:-:S02]  /*3480*/  MOV R165, R47 ;  /* 0x0000002f00a57202 */ /* 0x002fc40000000f00 */
[----:B------:R-:W-:Y:S02]  /*3490*/  MOV R47, R49 ;  /* 0x00000031002f7202 */ /* 0x000fe40000000f00 */
[----:B------:R-:W-:Y:S02]  /*34a0*/  MOV R164, 0x1f ;  /* 0x0000001f00a47802 */ /* 0x000fe40000000f00 */
[----:B------:R-:W-:Y:S02]  /*34b0*/  MOV R167, 0xffffffff ;  /* 0xffffffff00a77802 */ /* 0x000fe40000000f00 */
[----:B------:R-:W-:Y:S02]  /*34c0*/  MOV R44, 0x34e0 ;  /* 0x000034e0002c7802 */ /* 0x000fe40000000f00 */
[----:B------:R-:W-:Y:S05]  /*34d0*/  CALL.REL.NOINC `($__internal_109_$__cuda_sm70_shflsync_down_p) ;  /* 0x0000002000007944 */ /* 0x000fea0003c00000 */
[----:B-1----:R-:W-:Y:S01]  /*34e0*/  MOV R44, R47 ;  /* 0x0000002f002c7202 */ /* 0x002fe20000000f00 */
[----:B0-----:R-:W-:Y:S05]  /*34f0*/  BRA `(.L_x_5216) ;  /* 0xffffe25000007947 */ /* 0x001fea000383ffff */
        .weak           $__internal_109_$__cuda_sm70_shflsync_down_p
        .type           $__internal_109_$__cuda_sm70_shflsync_down_p,@function
        .size           $__internal_109_$__cuda_sm70_shflsync_down_p,(.L_x_9363 - $__internal_109_$__cuda_sm70_shflsync_down_p)
$__internal_109_$__cuda_sm70_shflsync_down_p:
[----:B------:R-:W-:Y:S01]  /*3500*/  HFMA2.MMA R45, -RZ, RZ, 0, 0 ;  /* 0x00000000ff2d7435 */ /* 0x000fe200000001ff */
[----:B------:R-:W-:Y:S04]  /*3510*/  WARPSYNC R167 ;  /* 0x000000a700007348 */ /* 0x000fe80003800000 */
[----:B------:R0:W1:Y:S01]  /*3520*/  SHFL.DOWN PT, R47, R47, R48, R164 ;  /* 0x080000302f2f7389 */ /* 0x00006200000e00a4 */
[----:B------:R-:W-:Y:S05]  /*3530*/  RET.REL.NODEC R44 `(_ZN10layer_norm13ln_bwd_kernelINS_13Kernel_traitsIf6__halfS2_S2_fjLj6144ELj1ELj1ELj8ELj16ENS_18Kernel_traits_baseILj6144EfS2_S2_S2_fjLj256EEEEELb1ELb0ELb0ELb1EEEvNS_9BwdParamsE) ;  /* 0xffffcac02c007950 */ /* 0x000fea0003c3ffff */
.L_x_5217:
        /* <DEDUP_REMOVED lines=12> */
.L_x_9363:


//--------------------- .text._ZN10layer_norm22ln_bwd_finalize_kernelINS_22Kernel_traits_finalizeILj6144Ef6__halfS2_S2_fjLb0ELj1024ELj4ENS_18Kernel_traits_baseILj6144EfS2_S2_S2_fjLj1024EEEEELb0ELb0EEEvNS_9BwdParamsE --------------------------
	.section	.text._ZN10layer_norm22ln_bwd_finalize_kernelINS_22Kernel_traits_finalizeILj6144Ef6__halfS2_S2_fjLb0ELj1024ELj4ENS_18Kernel_traits_baseILj6144EfS2_S2_S2_fjLj1024EEEEELb0ELb0EEEvNS_9BwdParamsE,"ax",@progbits
	.sectioninfo	@"SHI_REGISTERS=30"
	.align	128
        .global         _ZN10layer_norm22ln_bwd_finalize_kernelINS_22Kernel_traits_finalizeILj6144Ef6__halfS2_S2_fjLb0ELj1024ELj4ENS_18Kernel_traits_baseILj6144EfS2_S2_S2_fjLj1024EEEEELb0ELb0EEEvNS_9BwdParamsE
        .type           _ZN10layer_norm22ln_bwd_finalize_kernelINS_22Kernel_traits_finalizeILj6144Ef6__halfS2_S2_fjLb0ELj1024ELj4ENS_18Kernel_traits_baseILj6144EfS2_S2_S2_fjLj1024EEEEELb0ELb0EEEvNS_9BwdParamsE,@function
        .size           _ZN10layer_norm22ln_bwd_finalize_kernelINS_22Kernel_traits_finalizeILj6144Ef6__halfS2_S2_fjLb0ELj1024ELj4ENS_18Kernel_traits_baseILj6144EfS2_S2_S2_fjLj1024EEEEELb0ELb0EEEvNS_9BwdParamsE,(.L_x_9364 - _ZN10layer_norm22ln_bwd_finalize_kernelINS_22Kernel_traits_finalizeILj6144Ef6__halfS2_S2_fjLb0ELj1024ELj4ENS_18Kernel_traits_baseILj6144EfS2_S2_S2_fjLj1024EEEEELb0ELb0EEEvNS_9BwdParamsE)
        .other          _ZN10layer_norm22ln_bwd_finalize_kernelINS_22Kernel_traits_finalizeILj6144Ef6__halfS2_S2_fjLb0ELj1024ELj4ENS_18Kernel_traits_baseILj6144EfS2_S2_S2_fjLj1024EEEEELb0ELb0EEEvNS_9BwdParamsE,@"STO_CUDA_ENTRY STV_DEFAULT"
_ZN10layer_norm22ln_bwd_finalize_kernelINS_22Kernel_traits_finalizeILj6144Ef6__halfS2_S2_fjLb0ELj1024ELj4ENS_18Kernel_traits_baseILj6144EfS2_S2_S2_fjLj1024EEEEELb0ELb0EEEvNS_9BwdParamsE:
.text._ZN10layer_norm22ln_bwd_finalize_kernelINS_22Kernel_traits_finalizeILj6144Ef6__halfS2_S2_fjLb0ELj1024ELj4ENS_18Kernel_traits_baseILj6144EfS2_S2_S2_fjLj1024EEEEELb0ELb0EEEvNS_9BwdParamsE:
        /* <DEDUP_REMOVED lines=19> */
.L_x_5231:
        /* <DEDUP_REMOVED lines=28> */
.L_x_5222:
        /* <DEDUP_REMOVED lines=35> */
.L_x_5221:
[----:B------:R-:W-:Y:S05]  /*0520*/  BSYNC B1 ;  /* 0x0000000000017941 */ /* 0x000fea0003800000 */
.L_x_5220:
        /* <DEDUP_REMOVED lines=23> */
.L_x_5224:
[----:B------:R-:W-:Y:S05]  /*06a0*/  BSYNC B1 ;  /* 0x0000000000017941 */ /* 0x000fea0003800000 */
.L_x_5223:
        /* <DEDUP_REMOVED lines=11> */
.L_x_5225:
[----:B------:R-:W-:Y:S05]  /*0760*/  BSYNC B1 ;  /* 0x0000000000017941 */ /* 0x000fea0003800000 */
.L_x_5219:
[----:B------:R-:W-:Y:S05]  /*0770*/  BSYNC B0 ;  /* 0x0000000000007941 */ /* 0x000fea0003800000 */
.L_x_5218:
        /* <DEDUP_REMOVED lines=11> */
.L_x_5232:
        /* <DEDUP_REMOVED lines=18> */
.L_x_5233:
[----:B---3--:R-:W-:Y:S02]  /*0950*/  FADD.FTZ R4, R4, R9 ;  /* 0x0000000904047221 */ /* 0x008fe40000010000 */
[----:B-12---:R-:W-:-:S03]  /*0960*/  FADD.FTZ R6, R5, R6 ;  /* 0x0000000605067221 */ /* 0x006fc60000010000 */
[----:B------:R1:W-:Y:S04]  /*0970*/  @!P1 STS [R17.X4+0x2000], R4 ;  /* 0x0020000411009388 */ /* 0x0003e80000004800 */
[----:B------:R1:W-:Y:S02]  /*0980*/  @!P1 STS [R17.X4+0x2080], R6 ;  /* 0x0020800611009388 */ /* 0x0003e40000004800 */
.L_x_5226:
        /* <DEDUP_REMOVED lines=15> */
.L_x_5230:
[----:B------:R-:W-:Y:S05]  /*0a80*/  BSYNC B0 ;  /* 0x0000000000007941 */ /* 0x000fea0003800000 */
.L_x_5229:
[C---:B------:R-:W-:Y:S02]  /*0a90*/  ISETP.GT.U32.AND P1, PT, R18.reuse, -0x1801, PT ;  /* 0xffffe7ff1200780c */ /* 0x040fe40003f24070 */
[----:B------:R-:W-:Y:S02]  /*0aa0*/  IADD3 R18, R18, 0x1800, RZ ;  /* 0x0000180012127810 */ /* 0x000fe40007ffe0ff */
[----:B------:R-:W-:-:S09]  /*0ab0*/  IADD3 R19, R19, 0xc00, RZ ;  /* 0x00000c0013137810 */ /* 0x000fd20007ffe0ff */
[----:B01----:R-:W-:Y:S05]  /*0ac0*/  @P1 BRA `(.L_x_5231) ;  /* 0xfffff66000001947 */ /* 0x003fea000383ffff */
[----:B------:R-:W-:Y:S05]  /*0ad0*/  EXIT ;  /* 0x000000000000794d */ /* 0x000fea0003800000 */
.L_x_5227:
[----:B--2---:R-:W-:Y:S01]  /*0ae0*/  IMAD.MOV.U32 R9, RZ, RZ, R5 ;  /* 0x000000ffff097224 */ /* 0x004fe200078e0005 */
[----:B------:R-:W-:Y:S01]  /*0af0*/  MOV R8, 0x1 ;  /* 0x0000000100087802 */ /* 0x000fe20000000f00 */
[----:B------:R-:W-:Y:S01]  /*0b00*/  IMAD.MOV.U32 R7, RZ, RZ, 0x1f ;  /* 0x0000001fff077424 */ /* 0x000fe200078e00ff */
[----:B------:R-:W-:Y:S02]  /*0b10*/  MOV R10, 0xffffffff ;  /* 0xffffffff000a7802 */ /* 0x000fe40000000f00 */
[----:B------:R-:W-:Y:S02]  /*0b20*/  MOV R2, 0xb40 ;  /* 0x00000b4000027802 */ /* 0x000fe40000000f00 */
[----:B01----:R-:W-:Y:S05]  /*0b30*/  CALL.REL.NOINC `($__internal_110_$__cuda_sm70_shflsync_bfly_p) ;  /* 0x000003b000007944 */ /* 0x003fea0003c00000 */
[----:B-1----:R-:W-:Y:S01]  /*0b40*/  IMAD.MOV.U32 R2, RZ, RZ, R7 ;  /* 0x000000ffff027224 */ /* 0x002fe200078e0007 */
[----:B0-----:R-:W-:Y:S05]  /*0b50*/  BRA `(.L_x_5232) ;  /* 0xfffffcd000007947 */ /* 0x001fea000383ffff */
.L_x_5228:
[----:B------:R-:W-:Y:S01]  /*0b60*/  HFMA2.MMA R8, -RZ, RZ, 0, 1.1920928955078125e-07 ;  /* 0x00000002ff087435 */ /* 0x000fe200000001ff */
[----:B------:R-:W-:Y:S01]  /*0b70*/  MOV R7, 0x1f ;  /* 0x0000001f00077802 */ /* 0x000fe20000000f00 */
[----:B------:R-:W-:Y:S01]  /*0b80*/  IMAD.MOV.U32 R10, RZ, RZ, -0x1 ;  /* 0xffffffffff0a7424 */ /* 0x000fe200078e00ff */
[----:B------:R-:W-:-:S03]  /*0b90*/  MOV R2, 0xbb0 ;  /* 0x00000bb000027802 */ /* 0x000fc60000000f00 */
[----:B012---:R-:W-:Y:S05]  /*0ba0*/  CALL.REL.NOINC `($__internal_110_$__cuda_sm70_shflsync_bfly_p) ;  /* 0x0000034000007944 */ /* 0x007fea0003c00000 */
[----:B0-----:R-:W-:Y:S01]  /*0bb0*/  HFMA2.MMA R8, -RZ, RZ, 0, 2.384185791015625e-07 ;  /* 0x00000004ff087435 */ /* 0x001fe200000001ff */
[----:B-1----:R-:W-:Y:S01]  /*0bc0*/  FADD.FTZ R9, R9, R7 ;  /* 0x0000000709097221 */ /* 0x002fe20000010000 */
[----:B------:R-:W-:Y:S01]  /*0bd0*/  MOV R7, 0x1f ;  /* 0x0000001f00077802 */ /* 0x000fe20000000f00 */
[----:B------:R-:W-:Y:S01]  /*0be0*/  IMAD.MOV.U32 R10, RZ, RZ, -0x1 ;  /* 0xffffffffff0a7424 */ /* 0x000fe200078e00ff */
[----:B------:R-:W-:-:S02]  /*0bf0*/  MOV R2, 0xc10 ;  /* 0x00000c1000027802 */ /* 0x000fc40000000f00 */
[----:B------:R-:W-:Y:S05]  /*0c00*/  CALL.REL.NOINC `($__internal_110_$__cuda_sm70_shflsync_bfly_p) ;  /* 0x000002e000007944 */ /* 0x000fea0003c00000 */
[----:B0-----:R-:W-:Y:S01]  /*0c10*/  HFMA2.MMA R8, -RZ, RZ, 0, 4.76837158203125e-07 ;  /* 0x00000008ff087435 */ /* 0x001fe200000001ff */
[----:B-1----:R-:W-:Y:S01]  /*0c20*/  FADD.FTZ R9, R9, R7 ;  /* 0x0000000709097221 */ /* 0x002fe20000010000 */
[----:B------:R-:W-:Y:S01]  /*0c30*/  MOV R7, 0x1f ;  /* 0x0000001f00077802 */ /* 0x000fe20000000f00 */
[----:B------:R-:W-:Y:S01]  /*0c40*/  IMAD.MOV.U32 R10, RZ, RZ, -0x1 ;  /* 0xffffffffff0a7424 */ /* 0x000fe200078e00ff */
[----:B------:R-:W-:-:S02]  /*0c50*/  MOV R2, 0xc70 ;  /* 0x00000c7000027802 */ /* 0x000fc40000000f00 */
[----:B------:R-:W-:Y:S05]  /*0c60*/  CALL.REL.NOINC `($__internal_110_$__cuda_sm70_shflsync_bfly_p) ;  /* 0x0000028000007944 */ /* 0x000fea0003c00000 */
[----:B-1----:R-:W-:Y:S01]  /*0c70*/  FADD.FTZ R6, R9, R7 ;  /* 0x0000000709067221 */ /* 0x002fe20000010000 */
[----:B0-----:R-:W-:Y:S01]  /*0c80*/  HFMA2.MMA R8, -RZ, RZ, 0, 9.5367431640625e-07 ;  /* 0x00000010ff087435 */ /* 0x001fe200000001ff */
[----:B------:R-:W-:Y:S01]  /*0c90*/  MOV R7, 0x1f ;  /* 0x0000001f00077802 */ /* 0x000fe20000000f00 */
[----:B------:R-:W-:Y:S01]  /*0ca0*/  IMAD.MOV.U32 R10, RZ, RZ, -0x1 ;  /* 0xffffffffff0a7424 */ /* 0x000fe200078e00ff */
[----:B------:R-:W-:-:S02]  /*0cb0*/  MOV R2, 0xce0 ;  /* 0x00000ce000027802 */ /* 0x000fc40000000f00 */
[----:B------:R-:W-:Y:S02]  /*0cc0*/  MOV R9, R6 ;  /* 0x0000000600097202 */ /* 0x000fe40000000f00 */
[----:B------:R-:W-:Y:S05]  /*0cd0*/  CALL.REL.NOINC `($__internal_110_$__cuda_sm70_shflsync_bfly_p) ;  /* 0x0000021000007944 */ /* 0x000fea0003c00000 */
[----:B0-----:R-:W-:Y:S01]  /*0ce0*/  HFMA2.MMA R8, -RZ, RZ, 0, 5.9604644775390625e-08 ;  /* 0x00000001ff087435 */ /* 0x001fe200000001ff */
[----:B-1----:R-:W-:Y:S01]  /*0cf0*/  MOV R5, R7 ;  /* 0x0000000700057202 */ /* 0x002fe20000000f00 */
[----:B------:R-:W-:Y:S01]  /*0d00*/  IMAD.MOV.U32 R9, RZ, RZ, R4 ;  /* 0x000000ffff097224 */ /* 0x000fe200078e0004 */
[----:B------:R-:W-:Y:S01]  /*0d10*/  MOV R7, 0x1f ;  /* 0x0000001f00077802 */ /* 0x000fe20000000f00 */
[----:B------:R-:W-:Y:S01]  /*0d20*/  IMAD.MOV.U32 R10, RZ, RZ, -0x1 ;  /* 0xffffffffff0a7424 */ /* 0x000fe200078e00ff */
[----:B------:R-:W-:Y:S02]  /*0d30*/  MOV R2, 0xd50 ;  /* 0x00000d5000027802 */ /* 0x000fe40000000f00 */
[----:B------:R-:W-:Y:S05]  /*0d40*/  CALL.REL.NOINC `($__internal_110_$__cuda_sm70_shflsync_bfly_p) ;  /* 0x000001a000007944 */ /* 0x000fea0003c00000 */
[----:B0-----:R-:W-:Y:S01]  /*0d50*/  HFMA2.MMA R8, -RZ, RZ, 0, 1.1920928955078125e-07 ;  /* 0x00000002ff087435 */ /* 0x001fe200000001ff */
[----:B-1----:R-:W-:Y:S01]  /*0d60*/  FADD.FTZ R9, R4, R7 ;  /* 0x0000000704097221 */ /* 0x002fe20000010000 */
[----:B------:R-:W-:Y:S01]  /*0d70*/  MOV R7, 0x1f ;  /* 0x0000001f00077802 */ /* 0x000fe20000000f00 */
[----:B------:R-:W-:Y:S01]  /*0d80*/  IMAD.MOV.U32 R10, RZ, RZ, -0x1 ;  /* 0xffffffffff0a7424 */ /* 0x000fe200078e00ff */
[----:B------:R-:W-:Y:S02]  /*0d90*/  MOV R2, 0xdb0 ;  /* 0x00000db000027802 */ /* 0x000fe40000000f00 */
[----:B------:R-:W-:Y:S05]  /*0da0*/  CALL.REL.NOINC `($__internal_110_$__cuda_sm70_shflsync_bfly_p) ;  /* 0x0000014000007944 */ /* 0x000fea0003c00000 */
        /* <DEDUP_REMOVED lines=12> */
[----:B0-----:R-:W-:Y:S01]  /*0e70*/  HFMA2.MMA R8, -RZ, RZ, 0, 9.5367431640625e-07 ;  /* 0x00000010ff087435 */ /* 0x001fe200000001ff */
[----:B-1----:R-:W-:Y:S01]  /*0e80*/  FADD.FTZ R9, R9, R7 ;  /* 0x0000000709097221 */ /* 0x002fe20000010000 */
[----:B------:R-:W-:Y:S01]  /*0e90*/  MOV R7, 0x1f ;  /* 0x0000001f00077802 */ /* 0x000fe20000000f00 */
[----:B------:R-:W-:Y:S01]  /*0ea0*/  IMAD.MOV.U32 R10, RZ, RZ, -0x1 ;  /* 0xffffffffff0a7424 */ /* 0x000fe200078e00ff */
[----:B------:R-:W-:-:S02]  /*0eb0*/  MOV R2, 0xed0 ;  /* 0x00000ed000027802 */ /* 0x000fc40000000f00 */
[----:B------:R-:W-:Y:S05]  /*0ec0*/  CALL.REL.NOINC `($__internal_110_$__cuda_sm70_shflsync_bfly_p) ;  /* 0x0000002000007944 */ /* 0x000fea0003c00000 */
[----:B-1----:R-:W-:Y:S01]  /*0ed0*/  MOV R4, R7 ;  /* 0x0000000700047202 */ /* 0x002fe20000000f00 */
[----:B0-----:R-:W-:Y:S05]  /*0ee0*/  BRA `(.L_x_5233) ;  /* 0xfffffa6000007947 */ /* 0x001fea000383ffff */
        .weak           $__internal_110_$__cuda_sm70_shflsync_bfly_p
        .type           $__internal_110_$__cuda_sm70_shflsync_bfly_p,@function
        .size           $__internal_110_$__cuda_sm70_shflsync_bfly_p,(.L_x_9364 - $__internal_110_$__cuda_sm70_shflsync_bfly_p)
$__internal_110_$__cuda_sm70_shflsync_bfly_p:
[----:B------:R-:W-:Y:S01]  /*0ef0*/  HFMA2.MMA R3, -RZ, RZ, 0, 0 ;  /* 0x00000000ff037435 */ /* 0x000fe200000001ff */
[----:B------:R-:W-:Y:S04]  /*0f00*/  WARPSYNC R10 ;  /* 0x0000000a00007348 */ /* 0x000fe80003800000 */
[----:B------:R0:W1:Y:S01]  /*0f10*/  SHFL.BFLY PT, R7, R9, R8, R7 ;  /* 0x0c00000809077389 */ /* 0x00006200000e0007 */
[----:B------:R-:W-:Y:S05]  /*0f20*/  RET.REL.NODEC R2 `(_ZN10layer_norm22ln_bwd_finalize_kernelINS_22Kernel_traits_finalizeILj6144Ef6__halfS2_S2_fjLb0ELj1024ELj4ENS_18Kernel_traits_baseILj6144EfS2_S2_S2_fjLj1024EEEEELb0ELb0EEEvNS_9BwdParamsE) ;  /* 0xfffff0d002007950 */ /* 0x000fea0003c3ffff */
.L_x_5234:
        /* <DEDUP_REMOVED lines=13> */
.L_x_9364:


//--------------------- .text._ZN10layer_norm13ln_bwd_kernelINS_13Kernel_traitsIf6__halfS2_S2_fjLj6144ELj1ELj1ELj8ELj16ENS_18Kernel_traits_baseILj6144EfS2_S2_S2_fjLj256EEEEELb1ELb0ELb1ELb0EEEvNS_9BwdParamsE --------------------------
	.section	.text._ZN10layer_norm13ln_bwd_kernelINS_13Kernel_traitsIf6__halfS2_S2_fjLj6144ELj1ELj1ELj8ELj16ENS_18Kernel_traits_baseILj6144EfS2_S2_S2_fjLj256EEEEELb1ELb0ELb1ELb0EEEvNS_9BwdParamsE,"ax",@progbits
	.sectioninfo	@"SHI_REGISTERS=176"
	.align	128
        .global         _ZN10layer_norm13ln_bwd_kernelINS_13Kernel_traitsIf6__halfS2_S2_fjLj6144ELj1ELj1ELj8ELj16ENS_18Kernel_traits_baseILj6144EfS2_S2_S2_fjLj256EEEEELb1ELb0ELb1ELb0EEEvNS_9BwdParamsE
        .type           _ZN10layer_norm13ln_bwd_kernelINS_13Kernel_traitsIf6__halfS2_S2_fjLj6144ELj1ELj1ELj8ELj16ENS_18Kernel_traits_baseILj6144EfS2_S2_S2_fjLj256EEEEELb1ELb0ELb1ELb0EEEvNS_9BwdParamsE,@function
        .size           _ZN10layer_norm13ln_bwd_kernelINS_13Kernel_traitsIf6__halfS2_S2_fjLj6144ELj1ELj1ELj8ELj16ENS_18Kernel_traits_baseILj6144EfS2_S2_S2_fjLj256EEEEELb1ELb0ELb1ELb0EEEvNS_9BwdParamsE,(.L_x_9365 - _ZN10layer_norm13ln_bwd_kernelINS_13Kernel_traitsIf6__halfS2_S2_fjLj6144ELj1ELj1ELj8ELj16ENS_18Kernel_traits_baseILj6144EfS2_S2_S2_fjLj256EEEEELb1ELb0ELb1ELb0EEEvNS_9BwdParamsE)
        .other          _ZN10layer_norm13ln_bwd_kernelINS_13Kernel_traitsIf6__halfS2_S2_fjLj6144ELj1ELj1ELj8ELj16ENS_18Kernel_traits_baseILj6144EfS2_S2_S2_fjLj256EEEEELb1ELb0ELb1ELb0EEEvNS_9BwdParamsE,@"STO_CUDA_ENTRY STV_DEFAULT"
_ZN10layer_norm13ln_bwd_kernelINS_13Kernel_traitsIf6__halfS2_S2_fjLj6144ELj1ELj1ELj8ELj16ENS_18Kernel_traits_baseILj6144EfS2_S2_S2_fjLj256EEEEELb1ELb0ELb1ELb0EEEvNS_9BwdParamsE:
.text._ZN10layer_norm13ln_bwd_kernelINS_13Kernel_traitsIf6__halfS2_S2_fjLj6144ELj1ELj1ELj8ELj16ENS_18Kernel_traits_baseILj6144EfS2_S2_S2_fjLj256EEEEELb1ELb0ELb1ELb0EEEvNS_9BwdParamsE:
        /* <DEDUP_REMOVED lines=26> */
[----:B------:R1:W5:Y:S01]  /*01a0*/  @P2 LDG.E.128 R68, [R4.64] ;  /* 0x0000000404442981 */ /* 0x000362000c1e1d00 */
[----:B0-----:R-:W-:-:S03]  /*01b0*/  LEA.HI R108, R166, UR6, RZ, 0x18 ;  /* 0x00000006a66c7c11 */ /* 0x001fc6000f8fc0ff */
        /* <DEDUP_REMOVED lines=30> */
.L_x_5327:
        /* <DEDUP_REMOVED lines=17> */
[----:B-1---5:R-:W-:Y:S01]  /*04b0*/  ISETP.GE.AND P3, PT, R160, 0x1, PT ;  /* 0x00000001a000780c */ /* 0x022fe20003f66270 */
        /* <DEDUP_REMOVED lines=17> */
.L_x_5239:
[----:B------:R-:W-:Y:S05]  /*05d0*/  BSYNC B1 ;  /* 0x0000000000017941 */ /* 0x000fea0003800000 */
.L_x_5238:
        /* <DEDUP_REMOVED lines=11> */
.L_x_5241:
[----:B------:R-:W-:Y:S05]  /*0690*/  BSYNC B1 ;  /* 0x0000000000017941 */ /* 0x000fea0003800000 */
.L_x_5240:
        /* <DEDUP_REMOVED lines=13> */
.L_x_5237:
[----:B-1----:R-:W-:Y:S01]  /*0770*/  IADD3 R96, R98, -0x1, RZ ;  /* 0xffffffff62607810 */ /* 0x002fe20007ffe0ff */
        /* <DEDUP_REMOVED lines=47> */
[----:B------:R-:W-:Y:S01]  /*0a70*/  HADD2.F32 R119, -RZ, R101.H0_H0 ;  /* 0x20000065ff777230 */ /* 0x000fe20000004100 */
[----:B------:R-:W-:Y:S02]  /*0a80*/  FADD.FTZ R36, R36, R97 ;  /* 0x0000006124247221 */ /* 0x000fe40000010000 */
[----:B------:R-:W-:Y:S02]  /*0a90*/  FFMA.FTZ R60, R113, R97, R60 ;  /* 0x00000061713c7223 */ /* 0x000fe4000001003c */
[----:B------:R-:W-:-:S02]  /*0aa0*/  FMUL.FTZ R112, R110, R99 ;  /* 0x000000636e707220 */ /* 0x000fc40000410000 */
[----:B------:R-:W-:Y:S02]  /*0ab0*/  FMUL.FTZ R117, R85, R100 ;  /* 0x0000006455757220 */ /* 0x000fe40000410000 */
[----:B------:R-:W-:Y:S02]  /*0ac0*/  FADD.FTZ R96, RZ, R114 ;  /* 0x00000072ff607221 */ /* 0x000fe40000010000 */
[----:B------:R-:W-:Y:S01]  /*0ad0*/  FFMA.FTZ R97, R113, R114, RZ ;  /* 0x0000007271617223 */ /* 0x000fe200000100ff */
[----:B------:R-:W-:Y:S02]  /*0ae0*/  HADD2.F32 R120, -RZ, R98.H1_H1 ;  /* 0x30000062ff787230 */ /* 0x000fe40000004100 */
[--C-:B------:R-:W-:Y:S02]  /*0af0*/  HADD2.F32 R167, -RZ, R103.reuse.H0_H0 ;  /* 0x20000067ffa77230 */ /* 0x100fe40000004100 */
[----:B------:R-:W-:Y:S01]  /*0b00*/  HADD2.F32 R164, -RZ, R103.H1_H1 ;  /* 0x30000067ffa47230 */ /* 0x000fe20000004100 */
[C---:B------:R-:W-:Y:S01]  /*0b10*/  FADD.FTZ R103, -R163.reuse, R118 ;  /* 0x00000076a3677221 */ /* 0x040fe20000010100 */
[----:B------:R-:W-:Y:S01]  /*0b20*/  HADD2.F32 R98, -RZ, R101.H1_H1 ;  /* 0x30000065ff627230 */ /* 0x000fe20000004100 */
        /* <DEDUP_REMOVED lines=9> */
[C---:B------:R-:W-:Y:S01]  /*0bc0*/  FFMA.FTZ R97, R115.reuse, R118, R97 ;  /* 0x0000007673617223 */ /* 0x040fe20000010061 */
[----:B------:R-:W-:Y:S01]  /*0bd0*/  HADD2.F32 R102, -RZ, R102.H1_H1 ;  /* 0x30000066ff667230 */ /* 0x000fe20000004100 */
        /* <DEDUP_REMOVED lines=35> */
.L_x_5244:
[----:B------:R-:W-:Y:S05]  /*0e10*/  BSYNC B1 ;  /* 0x0000000000017941 */ /* 0x000fea0003800000 */
.L_x_5243:
        /* <DEDUP_REMOVED lines=19> */
[----:B0-----:R-:W-:Y:S01]  /*0f50*/  FADD.FTZ R133, -R163, R134 ;  /* 0x00000086a3857221 */ /* 0x001fe20000010100 */
[----:B------:R-:W-:-:S02]  /*0f60*/  HADD2.F32 R96, -RZ, R96.H1_H1 ;  /* 0x30000060ff607230 */ /* 0x000fc40000004100 */
[--C-:B---3--:R-:W-:Y:S02]  /*0f70*/  HADD2.F32 R97, -RZ, R100.reuse.H0_H0 ;  /* 0x20000064ff617230 */ /* 0x108fe40000004100 */
[--C-:B------:R-:W-:Y:S01]  /*0f80*/  HADD2.F32 R132, -RZ, R99.reuse.H1_H1 ;  /* 0x30000063ff847230 */ /* 0x100fe20000004100 */
[----:B------:R-:W-:Y:S01]  /*0f90*/  FMUL.FTZ R133, R110, R133 ;  /* 0x000000856e857220 */ /* 0x000fe20000410000 */
[----:B------:R-:W-:Y:S01]  /*0fa0*/  HADD2.F32 R144, -RZ, R99.H0_H0 ;  /* 0x20000063ff907230 */ /* 0x000fe20000004100 */
[C---:B------:R-:W-:Y:S01]  /*0fb0*/  FADD.FTZ R99, -R163.reuse, R96 ;  /* 0x00000060a3637221 */ /* 0x040fe20000010100 */
[----:B------:R-:W-:Y:S01]  /*0fc0*/  HADD2.F32 R100, -RZ, R100.H1_H1 ;  /* 0x30000064ff647230 */ /* 0x000fe20000004100 */
[----:B------:R-:W-:Y:S01]  /*0fd0*/  FMUL.FTZ R134, R76, R97 ;  /* 0x000000614c867220 */ /* 0x000fe20000410000 */
[----:B------:R-:W-:Y:S01]  /*0fe0*/  HADD2.F32 R139, -RZ, R101.H0_H0 ;  /* 0x20000065ff8b7230 */ /* 0x000fe20000004100 */
[C---:B------:R-:W-:Y:S01]  /*0ff0*/  FADD.FTZ R173, -R163.reuse, R132 ;  /* 0x00000084a3ad7221 */ /* 0x040fe20000010100 */
[--C-:B------:R-:W-:Y:S01]  /*1000*/  HADD2.F32 R140, -RZ, R98.reuse.H0_H0 ;  /* 0x20000062ff8c7230 */ /* 0x100fe20000004100 */
[----:B------:R-:W-:Y:S01]  /*1010*/  FADD.FTZ R135, -R163, R136 ;  /* 0x00000088a3877221 */ /* 0x000fe20000010100 */
[----:B------:R-:W-:Y:S01]  /*1020*/  HADD2.F32 R142, -RZ, R98.H1_H1 ;  /* 0x30000062ff8e7230 */ /* 0x000fe20000004100 */
[----:B------:R-:W-:-:S02]  /*1030*/  FMUL.FTZ R132, R110, R99 ;  /* 0x000000636e847220 */ /* 0x000fc40000410000 */
[----:B------:R-:W-:Y:S02]  /*1040*/  FMUL.FTZ R137, R77, R100 ;  /* 0x000000644d897220 */ /* 0x000fe40000410000 */
[----:B------:R-:W-:Y:S02]  /*1050*/  FADD.FTZ R96, R167, R134 ;  /* 0x00000086a7607221 */ /* 0x000fe40000010000 */
[----:B------:R-:W-:Y:S01]  /*1060*/  FFMA.FTZ R164, R133, R134, R164 ;  /* 0x0000008685a47223 */ /* 0x000fe200000100a4 */
[----:B------:R-:W-:Y:S01]  /*1070*/  HADD2.F32 R98, -RZ, R101.H1_H1 ;  /* 0x30000065ff627230 */ /* 0x000fe20000004100 */
[----:B------:R-:W-:Y:S02]  /*1080*/  FADD.FTZ R101, -R163, R138 ;  /* 0x0000008aa3657221 */ /* 0x000fe40000010100 */
[----:B------:R-:W-:Y:S02]  /*1090*/  FADD.FTZ R28, R28, R97 ;  /* 0x000000611c1c7221 */ /* 0x000fe40000010000 */
[----:B------:R-:W-:-:S02]  /*10a0*/  FFMA.FTZ R52, R133, R97, R52 ;  /* 0x0000006185347223 */ /* 0x000fc40000010034 */
[----:B------:R-:W-:Y:S02]  /*10b0*/  FMUL.FTZ R135, R110, R135 ;  /* 0x000000876e877220 */ /* 0x000fe40000410000 */
[----:B------:R-:W-:Y:S02]  /*10c0*/  FMUL.FTZ R138, R78, R139 ;  /* 0x0000008b4e8a7220 */ /* 0x000fe40000410000 */
[----:B------:R-:W-:Y:S02]  /*10d0*/  FADD.FTZ R97, R96, R137 ;  /* 0x0000008960617221 */ /* 0x000fe40000010000 */
[----:B------:R-:W-:Y:S01]  /*10e0*/  FFMA.FTZ R164, R132, R137, R164 ;  /* 0x0000008984a47223 */ /* 0x000fe200000100a4 */
[--C-:B------:R-:W-:Y:S02]  /*10f0*/  HADD2.F32 R169, -RZ, R103.reuse.H0_H0 ;  /* 0x20000067ffa97230 */ /* 0x100fe40000004100 */
[----:B------:R-:W-:Y:S01]  /*1100*/  HADD2.F32 R168, -RZ, R103.H1_H1 ;  /* 0x30000067ffa87230 */ /* 0x000fe20000004100 */
[----:B------:R-:W-:Y:S01]  /*1110*/  FADD.FTZ R103, -R163, R140 ;  /* 0x0000008ca3677221 */ /* 0x000fe20000010100 */
[----:B------:R-:W-:Y:S01]  /*1120*/  HADD2.F32 R143, -RZ, R102.H0_H0 ;  /* 0x20000066ff8f7230 */ /* 0x000fe20000004100 */
[----:B------:R-:W-:-:S02]  /*1130*/  FMUL.FTZ R136, R110, R101 ;  /* 0x000000656e887220 */ /* 0x000fc40000410000 */
[----:B------:R-:W-:Y:S02]  /*1140*/  FMUL.FTZ R141, R79, R98 ;  /* 0x000000624f8d7220 */ /* 0x000fe40000410000 */
[----:B------:R-:W-:Y:S02]  /*1150*/  FADD.FTZ R96, R97, R138 ;  /* 0x0000008a61607221 */ /* 0x000fe40000010000 */
[C---:B------:R-:W-:Y:S01]  /*1160*/  FFMA.FTZ R164, R135.reuse, R138, R164 ;  /* 0x0000008a87a47223 */ /* 0x040fe200000100a4 */
[----:B------:R-:W-:Y:S01]  /*1170*/  HADD2.F32 R102, -RZ, R102.H1_H1 ;  /* 0x30000066ff667230 */ /* 0x000fe20000004100 */
        /* <DEDUP_REMOVED lines=34> */
.L_x_5246:
[----:B------:R-:W-:Y:S05]  /*13a0*/  BSYNC B1 ;  /* 0x0000000000017941 */ /* 0x000fea0003800000 */
.L_x_5245:
        /* <DEDUP_REMOVED lines=13> */
[--C-:B--2---:R-:W-:Y:S02]  /*1480*/  HADD2.F32 R130, -RZ, R100.reuse.H0_H0 ;  /* 0x20000064ff827230 */ /* 0x104fe40000004100 */
[--C-:B------:R-:W-:Y:S02]  /*1490*/  HADD2.F32 R148, -RZ, R101.reuse.H0_H0 ;  /* 0x20000065ff947230 */ /* 0x100fe40000004100 */
[----:B------:R-:W-:Y:S02]  /*14a0*/  HADD2.F32 R100, -RZ, R100.H1_H1 ;  /* 0x30000064ff647230 */ /* 0x000fe40000004100 */
[----:B------:R-:W-:Y:S01]  /*14b0*/  HADD2.F32 R150, -RZ, R101.H1_H1 ;  /* 0x30000065ff967230 */ /* 0x000fe20000004100 */
[C---:B------:R-:W-:Y:S01]  /*14c0*/  FADD.FTZ R149, -R163.reuse, R148 ;  /* 0x00000094a3957221 */ /* 0x040fe20000010100 */
[----:B------:R-:W-:Y:S01]  /*14d0*/  HADD2.F32 R152, -RZ, R102.H0_H0 ;  /* 0x20000066ff987230 */ /* 0x000fe20000004100 */
[----:B------:R-:W-:Y:S01]  /*14e0*/  FADD.FTZ R131, -R163, R100 ;  /* 0x00000064a3837221 */ /* 0x000fe20000010100 */
[----:B------:R-:W-:-:S02]  /*14f0*/  HADD2.F32 R154, -RZ, R103.H0_H0 ;  /* 0x20000067ff9a7230 */ /* 0x000fc40000004100 */
[----:B------:R-:W-:Y:S01]  /*1500*/  HADD2.F32 R156, -RZ, R103.H1_H1 ;  /* 0x30000067ff9c7230 */ /* 0x000fe20000004100 */
[C---:B------:R-:W-:Y:S01]  /*1510*/  FADD.FTZ R101, -R163.reuse, R130 ;  /* 0x00000082a3657221 */ /* 0x040fe20000010100 */
[--C-:B---3--:R-:W-:Y:S01]  /*1520*/  HADD2.F32 R103, -RZ, R96.reuse.H0_H0 ;  /* 0x20000060ff677230 */ /* 0x108fe20000004100 */
[C---:B------:R-:W-:Y:S01]  /*1530*/  FMUL.FTZ R149, R110.reuse, R149 ;  /* 0x000000956e957220 */ /* 0x040fe20000410000 */
[--C-:B------:R-:W-:Y:S01]  /*1540*/  HADD2.F32 R153, -RZ, R97.reuse.H0_H0 ;  /* 0x20000061ff997230 */ /* 0x100fe20000004100 */
[C---:B------:R-:W-:Y:S01]  /*1550*/  FADD.FTZ R155, -R163.reuse, R150 ;  /* 0x00000096a39b7221 */ /* 0x040fe20000010100 */
[----:B------:R-:W-:Y:S01]  /*1560*/  HADD2.F32 R96, -RZ, R96.H1_H1 ;  /* 0x30000060ff607230 */ /* 0x000fe20000004100 */
[----:B------:R-:W-:Y:S01]  /*1570*/  FADD.FTZ R157, -R163, R152 ;  /* 0x00000098a39d7221 */ /* 0x000fe20000010100 */
[----:B------:R-:W-:Y:S01]  /*1580*/  HADD2.F32 R102, -RZ, R102.H1_H1 ;  /* 0x30000066ff667230 */ /* 0x000fe20000004100 */
[C---:B------:R-:W-:Y:S01]  /*1590*/  FMUL.FTZ R148, R110.reuse, R131 ;  /* 0x000000836e947220 */ /* 0x040fe20000410000 */
[----:B------:R-:W-:Y:S01]  /*15a0*/  HADD2.F32 R100, -RZ, R97.H1_H1 ;  /* 0x30000061ff647230 */ /* 0x000fe20000004100 */
[----:B0-----:R-:W-:-:S02]  /*15b0*/  FMUL.FTZ R129, R110, R101 ;  /* 0x000000656e817220 */ /* 0x001fc40000410000 */
[----:B------:R-:W-:Y:S01]  /*15c0*/  FMUL.FTZ R150, R68, R103 ;  /* 0x0000006744967220 */ /* 0x000fe20000410000 */
[----:B------:R-:W-:Y:S01]  /*15d0*/  HADD2.F32 R97, -RZ, R98.H0_H0 ;  /* 0x20000062ff617230 */ /* 0x000fe20000004100 */
[----:B------:R-:W-:Y:S02]  /*15e0*/  FADD.FTZ R161, -R163, R154 ;  /* 0x0000009aa3a17221 */ /* 0x000fe40000010100 */
[----:B------:R-:W-:Y:S02]  /*15f0*/  FADD.FTZ R22, R22, R153 ;  /* 0x0000009916167221 */ /* 0x000fe40000010000 */
[-C--:B------:R-:W-:Y:S02]  /*1600*/  FFMA.FTZ R46, R149, R153.reuse, R46 ;  /* 0x00000099952e7223 */ /* 0x080fe4000001002e */
[----:B------:R-:W-:Y:S02]  /*1610*/  FMUL.FTZ R154, R70, R153 ;  /* 0x00000099469a7220 */ /* 0x000fe40000410000 */
        /* <DEDUP_REMOVED lines=46> */
.L_x_5242:
[----:B------:R-:W-:Y:S05]  /*1900*/  BSYNC B0 ;  /* 0x0000000000007941 */ /* 0x000fea0003800000 */
.L_x_5236:
[----:B------:R-:W-:Y:S02]  /*1910*/  LOP3.LUT P3, RZ, R109, 0xff, RZ, 0xc0, !PT ;  /* 0x000000ff6dff7812 */ /* 0x000fe4000786c0ff */
[----:B------:R-:W-:-:S02]  /*1920*/  SHF.R.U32.HI R98, RZ, 0x5, R166 ;  /* 0x00000005ff627819 */ /* 0x000fc400000116a6 */
[----:B------:R-:W-:Y:S02]  /*1930*/  LOP3.LUT P4, RZ, R166, 0x1f, RZ, 0xc0, !PT ;  /* 0x0000001fa6ff7812 */ /* 0x000fe4000788c0ff */
[----:B------:R-:W-:-:S07]  /*1940*/  LOP3.LUT R101, R98, 0x7fffff8, RZ, 0xc0, !PT ;  /* 0x07fffff862657812 */ /* 0x000fce00078ec0ff */
[----:B------:R-:W-:Y:S01]  /*1950*/  @!P3 IADD3 R101, R101, 0x8, RZ ;  /* 0x000000086565b810 */ /* 0x000fe20007ffe0ff */
[----:B------:R-:W-:Y:S05]  /*1960*/  BRA.DIV ~URZ, `(.L_x_5247) ;  /* 0x00002ac27f007947 */ /* 0x000fea000b800000 */
[----:B------:R4:W1:Y:S02]  /*1970*/  SHFL.DOWN PT, R100, R167, 0x10, 0x1f ;  /* 0x0a001f00a7647f89 */ /* 0x00086400000e0000 */
.L_x_5328:
        /* <DEDUP_REMOVED lines=18> */
.L_x_5329:
[----:B------:R-:W-:Y:S01]  /*1aa0*/  @!P4 LOP3.LUT R98, R98, 0x7, RZ, 0xc0, !PT ;  /* 0x000000076262c812 */ /* 0x000fe200078ec0ff */
[----:B---3--:R-:W-:Y:S01]  /*1ab0*/  FADD.FTZ R164, R161, R102 ;  /* 0x00000066a1a47221 */ /* 0x008fe20000010000 */
[C---:B------:R-:W-:Y:S01]  /*1ac0*/  ISETP.GE.AND P3, PT, R160.reuse, 0x1, PT ;  /* 0x00000001a000780c */ /* 0x040fe20003f66270 */
[----:B--2---:R-:W-:Y:S01]  /*1ad0*/  FADD.FTZ R165, R97, R162 ;  /* 0x000000a261a57221 */ /* 0x004fe20000010000 */
        /* <DEDUP_REMOVED lines=45> */
.L_x_5252:
        /* <DEDUP_REMOVED lines=11> */
.L_x_5253:
[----:B------:R-:W-:Y:S05]  /*1e60*/  BSYNC B1 ;  /* 0x0000000000017941 */ /* 0x000fea0003800000 */
.L_x_5251:
        /* <DEDUP_REMOVED lines=16> */
.L_x_5255:
[----:B0-----:R-:W-:-:S04]  /*1f70*/  ISETP.NE.AND P6, PT, R170, RZ, PT ;  /* 0x000000ffaa00720c */ /* 0x001fc80003fc5270 */
[----:B------:R-:W-:-:S05]  /*1f80*/  FSEL R98, R96, RZ, !P6 ;  /* 0x000000ff60627208 */ /* 0x000fca0007000000 */
[----:B------:R-:W-:-:S04]  /*1f90*/  FFMA.FTZ R98, R112, R97, R98 ;  /* 0x0000006170627223 */ /* 0x000fc80000010062 */
[----:B------:R-:W-:Y:S01]  /*1fa0*/  FADD.FTZ R99, R117, -R98 ;  /* 0x8000006275637221 */ /* 0x000fe20000010000 */
[----:B------:R-:W-:-:S03]  /*1fb0*/  @P4 HADD2.F32 R98, -RZ, R12.H1_H1 ;  /* 0x3000000cff624230 */ /* 0x000fc60000004100 */
[----:B------:R-:W-:-:S04]  /*1fc0*/  FMUL.FTZ R99, R110, R99 ;  /* 0x000000636e637220 */ /* 0x000fc80000410000 */
[----:B------:R-:W-:Y:S02]  /*1fd0*/  @P4 FADD.FTZ R99, R99, R98 ;  /* 0x0000006263634221 */ /* 0x000fe40000010000 */
.L_x_5256:
[----:B------:R-:W-:Y:S05]  /*1fe0*/  BSYNC B1 ;  /* 0x0000000000017941 */ /* 0x000fea0003800000 */
.L_x_5254:
        /* <DEDUP_REMOVED lines=14> */
.L_x_5258:
[----:B0-----:R-:W-:-:S04]  /*20d0*/  ISETP.NE.AND P6, PT, R170, RZ, PT ;  /* 0x000000ffaa00720c */ /* 0x001fc80003fc5270 */
[----:B------:R-:W-:-:S05]  /*20e0*/  FSEL R98, R96, RZ, !P6 ;  /* 0x000000ff60627208 */ /* 0x000fca0007000000 */
[----:B------:R-:W-:Y:S01]  /*20f0*/  FFMA.FTZ R99, R115, R97, R98 ;  /* 0x0000006173637223 */ /* 0x000fe20000010062 */
[----:B------:R-:W-:-:S03]  /*2100*/  @P4 HADD2.F32 R98, -RZ, R13.H0_H0 ;  /* 0x2000000dff624230 */ /* 0x000fc60000004100 */
[----:B------:R-:W-:-:S04]  /*2110*/  FADD.FTZ R99, R118, -R99 ;  /* 0x8000006376637221 */ /* 0x000fc80000010000 */
[----:B------:R-:W-:-:S04]  /*2120*/  FMUL.FTZ R99, R110, R99 ;  /* 0x000000636e637220 */ /* 0x000fc80000410000 */
[----:B------:R-:W-:Y:S02]  /*2130*/  @P4 FADD.FTZ R99, R99, R98 ;  /* 0x0000006263634221 */ /* 0x000fe40000010000 */
.L_x_5259:
[----:B------:R-:W-:Y:S05]  /*2140*/  BSYNC B1 ;  /* 0x0000000000017941 */ /* 0x000fea0003800000 */
.L_x_5257:
        /* <DEDUP_REMOVED lines=14> */
.L_x_5261:
[----:B0-----:R-:W-:-:S04]  /*2230*/  ISETP.NE.AND P6, PT, R170, RZ, PT ;  /* 0x000000ffaa00720c */ /* 0x001fc80003fc5270 */
[----:B------:R-:W-:-:S05]  /*2240*/  FSEL R98, R96, RZ, !P6 ;  /* 0x000000ff60627208 */ /* 0x000fca0007000000 */
[----:B------:R-:W-:-:S04]  /*2250*/  FFMA.FTZ R98, R116, R97, R98 ;  /* 0x0000006174627223 */ /* 0x000fc80000010062 */
[----:B------:R-:W-:Y:S01]  /*2260*/  FADD.FTZ R99, R121, -R98 ;  /* 0x8000006279637221 */ /* 0x000fe20000010000 */
[----:B------:R-:W-:-:S03]  /*2270*/  @P4 HADD2.F32 R98, -RZ, R13.H1_H1 ;  /* 0x3000000dff624230 */ /* 0x000fc60000004100 */
[----:B------:R-:W-:-:S04]  /*2280*/  FMUL.FTZ R99, R110, R99 ;  /* 0x000000636e637220 */ /* 0x000fc80000410000 */
[----:B------:R-:W-:Y:S02]  /*2290*/  @P4 FADD.FTZ R99, R99, R98 ;  /* 0x0000006263634221 */ /* 0x000fe40000010000 */
.L_x_5262:
[----:B------:R-:W-:Y:S05]  /*22a0*/  BSYNC B1 ;  /* 0x0000000000017941 */ /* 0x000fea0003800000 */
.L_x_5260:
        /* <DEDUP_REMOVED lines=14> */
.L_x_5264:
[----:B0-----:R-:W-:-:S04]  /*2390*/  ISETP.NE.AND P6, PT, R170, RZ, PT ;  /* 0x000000ffaa00720c */ /* 0x001fc80003fc5270 */
[----:B------:R-:W-:-:S05]  /*23a0*/  FSEL R98, R96, RZ, !P6 ;  /* 0x000000ff60627208 */ /* 0x000fca0007000000 */
[----:B------:R-:W-:Y:S01]  /*23b0*/  FFMA.FTZ R99, R119, R97, R98 ;  /* 0x0000006177637223 */ /* 0x000fe20000010062 */
[----:B------:R-:W-:-:S03]  /*23c0*/  @P4 HADD2.F32 R98, -RZ, R14.H0_H0 ;  /* 0x2000000eff624230 */ /* 0x000fc60000004100 */
[----:B------:R-:W-:-:S04]  /*23d0*/  FADD.FTZ R99, R120, -R99 ;  /* 0x8000006378637221 */ /* 0x000fc80000010000 */
[----:B------:R-:W-:-:S04]  /*23e0*/  FMUL.FTZ R99, R110, R99 ;  /* 0x000000636e637220 */ /* 0x000fc80000410000 */
[----:B------:R-:W-:Y:S02]  /*23f0*/  @P4 FADD.FTZ R99, R99, R98 ;  /* 0x0000006263634221 */ /* 0x000fe40000010000 */
.L_x_5265:
[----:B------:R-:W-:Y:S05]  /*2400*/  BSYNC B1 ;  /* 0x0000000000017941 */ /* 0x000fea0003800000 */
.L_x_5263:
        /* <DEDUP_REMOVED lines=14> */
.L_x_5267:
[----:B0-----:R-:W-:-:S04]  /*24f0*/  ISETP.NE.AND P6, PT, R170, RZ, PT ;  /* 0x000000ffaa00720c */ /* 0x001fc80003fc5270 */
[----:B------:R-:W-:-:S05]  /*2500*/  FSEL R98, R96, RZ, !P6 ;  /* 0x000000ff60627208 */ /* 0x000fca0007000000 */
[----:B------:R-:W-:-:S04]  /*2510*/  FFMA.FTZ R98, R122, R97, R98 ;  /* 0x000000617a627223 */ /* 0x000fc80000010062 */
[----:B------:R-:W-:Y:S01]  /*2520*/  FADD.FTZ R99, R123, -R98 ;  /* 0x800000627b637221 */ /* 0x000fe20000010000 */
[----:B------:R-:W-:-:S03]  /*2530*/  @P4 HADD2.F32 R98, -RZ, R14.H1_H1 ;  /* 0x3000000eff624230 */ /* 0x000fc60000004100 */
[----:B------:R-:W-:-:S04]  /*2540*/  FMUL.FTZ R99, R110, R99 ;  /* 0x000000636e637220 */ /* 0x000fc80000410000 */
[----:B------:R-:W-:Y:S02]  /*2550*/  @P4 FADD.FTZ R99, R99, R98 ;  /* 0x0000006263634221 */ /* 0x000fe40000010000 */
.L_x_5268:
[----:B------:R-:W-:Y:S05]  /*2560*/  BSYNC B1 ;  /* 0x0000000000017941 */ /* 0x000fea0003800000 */
.L_x_5266:
        /* <DEDUP_REMOVED lines=14> */
.L_x_5270:
[----:B0-----:R-:W-:-:S04]  /*2650*/  ISETP.NE.AND P6, PT, R170, RZ, PT ;  /* 0x000000ffaa00720c */ /* 0x001fc80003fc5270 */
[----:B------:R-:W-:-:S05]  /*2660*/  FSEL R98, R96, RZ, !P6 ;  /* 0x000000ff60627208 */ /* 0x000fca0007000000 */
[----:B------:R-:W-:Y:S01]  /*2670*/  FFMA.FTZ R99, R125, R97, R98 ;  /* 0x000000617d637223 */ /* 0x000fe20000010062 */
[----:B------:R-:W-:-:S03]  /*2680*/  @P4 HADD2.F32 R98, -RZ, R15.H0_H0 ;  /* 0x2000000fff624230 */ /* 0x000fc60000004100 */
[----:B------:R-:W-:-:S04]  /*2690*/  FADD.FTZ R99, R124, -R99 ;  /* 0x800000637c637221 */ /* 0x000fc80000010000 */
[----:B------:R-:W-:-:S04]  /*26a0*/  FMUL.FTZ R99, R110, R99 ;  /* 0x000000636e637220 */ /* 0x000fc80000410000 */
[----:B------:R-:W-:Y:S02]  /*26b0*/  @P4 FADD.FTZ R99, R99, R98 ;  /* 0x0000006263634221 */ /* 0x000fe40000010000 */
.L_x_5271:
[----:B------:R-:W-:Y:S05]  /*26c0*/  BSYNC B1 ;  /* 0x0000000000017941 */ /* 0x000fea0003800000 */
.L_x_5269:
        /* <DEDUP_REMOVED lines=14> */
.L_x_5273:
[----:B0-----:R-:W-:-:S04]  /*27b0*/  ISETP.NE.AND P6, PT, R170, RZ, PT ;  /* 0x000000ffaa00720c */ /* 0x001fc80003fc5270 */
[----:B------:R-:W-:-:S05]  /*27c0*/  FSEL R98, R96, RZ, !P6 ;  /* 0x000000ff60627208 */ /* 0x000fca0007000000 */
[----:B------:R-:W-:-:S04]  /*27d0*/  FFMA.FTZ R98, R126, R97, R98 ;  /* 0x000000617e627223 */ /* 0x000fc80000010062 */
[----:B------:R-:W-:Y:S01]  /*27e0*/  FADD.FTZ R99, R127, -R98 ;  /* 0x800000627f637221 */ /* 0x000fe20000010000 */
[----:B------:R-:W-:-:S03]  /*27f0*/  @P4 HADD2.F32 R98, -RZ, R15.H1_H1 ;  /* 0x3000000fff624230 */ /* 0x000fc60000004100 */
[----:B------:R-:W-:-:S04]  /*2800*/  FMUL.FTZ R99, R110, R99 ;  /* 0x000000636e637220 */ /* 0x000fc80000410000 */
[----:B------:R-:W-:Y:S02]  /*2810*/  @P4 FADD.FTZ R99, R99, R98 ;  /* 0x0000006263634221 */ /* 0x000fe40000010000 */
.L_x_5274:
[----:B------:R-:W-:Y:S05]  /*2820*/  BSYNC B1 ;  /* 0x0000000000017941 */ /* 0x000fea0003800000 */
.L_x_5272:
        /* <DEDUP_REMOVED lines=16> */
.L_x_5250:
[----:B------:R-:W-:Y:S05]  /*2930*/  BSYNC B0 ;  /* 0x0000000000007941 */ /* 0x000fea0003800000 */
.L_x_5249:
[----:B------:R-:W-:Y:S01]  /*2940*/  BSSY B0, `(.L_x_5275) ;  /* 0x00000c4000007945 */ /* 0x000fe20003800000 */
[----:B------:R-:W-:Y:S05]  /*2950*/  @!P1 BRA `(.L_x_5276) ;  /* 0x00000c2000009947 */ /* 0x000fea0003800000 */
        /* <DEDUP_REMOVED lines=8> */
[----:B-----5:R-:W-:Y:S01]  /*29e0*/  HADD2.F32 R99, -RZ, R8.H0_H0 ;  /* 0x20000008ff637230 */ /* 0x020fe20000004100 */
[----:B------:R-:W-:Y:S05]  /*29f0*/  BRA `(.L_x_5279) ;  /* 0x000000b000007947 */ /* 0x000fea0003800000 */
.L_x_5278:
        /* <DEDUP_REMOVED lines=11> */
.L_x_5279:
[----:B------:R-:W-:Y:S05]  /*2ab0*/  BSYNC B1 ;  /* 0x0000000000017941 */ /* 0x000fea0003800000 */
.L_x_5277:
        /* <DEDUP_REMOVED lines=16> */
.L_x_5281:
[----:B0-----:R-:W-:-:S04]  /*2bc0*/  ISETP.NE.AND P6, PT, R170, RZ, PT ;  /* 0x000000ffaa00720c */ /* 0x001fc80003fc5270 */
[----:B------:R-:W-:-:S05]  /*2bd0*/  FSEL R98, R96, RZ, !P6 ;  /* 0x000000ff60627208 */ /* 0x000fca0007000000 */
[----:B------:R-:W-:-:S04]  /*2be0*/  FFMA.FTZ R98, R132, R97, R98 ;  /* 0x0000006184627223 */ /* 0x000fc80000010062 */
[----:B------:R-:W-:Y:S01]  /*2bf0*/  FADD.FTZ R99, R137, -R98 ;  /* 0x8000006289637221 */ /* 0x000fe20000010000 */
[----:B------:R-:W-:-:S03]  /*2c00*/  @P4 HADD2.F32 R98, -RZ, R8.H1_H1 ;  /* 0x30000008ff624230 */ /* 0x000fc60000004100 */
[----:B------:R-:W-:-:S04]  /*2c10*/  FMUL.FTZ R99, R110, R99 ;  /* 0x000000636e637220 */ /* 0x000fc80000410000 */
[----:B------:R-:W-:Y:S02]  /*2c20*/  @P4 FADD.FTZ R99, R99, R98 ;  /* 0x0000006263634221 */ /* 0x000fe40000010000 */
.L_x_5282:
[----:B------:R-:W-:Y:S05]  /*2c30*/  BSYNC B1 ;  /* 0x0000000000017941 */ /* 0x000fea0003800000 */
.L_x_5280:
        /* <DEDUP_REMOVED lines=14> */
.L_x_5284:
[----:B0-----:R-:W-:-:S04]  /*2d20*/  ISETP.NE.AND P6, PT, R170, RZ, PT ;  /* 0x000000ffaa00720c */ /* 0x001fc80003fc5270 */
[----:B------:R-:W-:-:S05]  /*2d30*/  FSEL R98, R96, RZ, !P6 ;  /* 0x000000ff60627208 */ /* 0x000fca0007000000 */
[----:B------:R-:W-:Y:S01]  /*2d40*/  FFMA.FTZ R99, R135, R97, R98 ;  /* 0x0000006187637223 */ /* 0x000fe20000010062 */
[----:B------:R-:W-:-:S03]  /*2d50*/  @P4 HADD2.F32 R98, -RZ, R9.H0_H0 ;  /* 0x20000009ff624230 */ /* 0x000fc60000004100 */
[----:B------:R-:W-:-:S04]  /*2d60*/  FADD.FTZ R99, R138, -R99 ;  /* 0x800000638a637221 */ /* 0x000fc80000010000 */
[----:B------:R-:W-:-:S04]  /*2d70*/  FMUL.FTZ R99, R110, R99 ;  /* 0x000000636e637220 */ /* 0x000fc80000410000 */
[----:B------:R-:W-:Y:S02]  /*2d80*/  @P4 FADD.FTZ R99, R99, R98 ;  /* 0x0000006263634221 */ /* 0x000fe40000010000 */
.L_x_5285:
[----:B------:R-:W-:Y:S05]  /*2d90*/  BSYNC B1 ;  /* 0x0000000000017941 */ /* 0x000fea0003800000 */
.L_x_5283:
        /* <DEDUP_REMOVED lines=14> */
.L_x_5287:
[----:B0-----:R-:W-:-:S04]  /*2e80*/  ISETP.NE.AND P6, PT, R170, RZ, PT ;  /* 0x000000ffaa00720c */ /* 0x001fc80003fc5270 */
[----:B------:R-:W-:-:S05]  /*2e90*/  FSEL R98, R96, RZ, !P6 ;  /* 0x000000ff60627208 */ /* 0x000fca0007000000 */
[----:B------:R-:W-:-:S04]  /*2ea0*/  FFMA.FTZ R98, R136, R97, R98 ;  /* 0x0000006188627223 */ /* 0x000fc80000010062 */
[----:B------:R-:W-:Y:S01]  /*2eb0*/  FADD.FTZ R99, R141, -R98 ;  /* 0x800000628d637221 */ /* 0x000fe20000010000 */
[----:B------:R-:W-:-:S03]  /*2ec0*/  @P4 HADD2.F32 R98, -RZ, R9.H1_H1 ;  /* 0x30000009ff624230 */ /* 0x000fc60000004100 */
[----:B------:R-:W-:-:S04]  /*2ed0*/  FMUL.FTZ R99, R110, R99 ;  /* 0x000000636e637220 */ /* 0x000fc80000410000 */
[----:B------:R-:W-:Y:S02]  /*2ee0*/  @P4 FADD.FTZ R99, R99, R98 ;  /* 0x0000006263634221 */ /* 0x000fe40000010000 */
.L_x_5288:
[----:B------:R-:W-:Y:S05]  /*2ef0*/  BSYNC B1 ;  /* 0x0000000000017941 */ /* 0x000fea0003800000 */
.L_x_5286:
        /* <DEDUP_REMOVED lines=14> */
.L_x_5290:
[----:B0-----:R-:W-:-:S04]  /*2fe0*/  ISETP.NE.AND P6, PT, R170, RZ, PT ;  /* 0x000000ffaa00720c */ /* 0x001fc80003fc5270 */
[----:B------:R-:W-:-:S05]  /*2ff0*/  FSEL R98, R96, RZ, !P6 ;  /* 0x000000ff60627208 */ /* 0x000fca0007000000 */
[----:B------:R-:W-:Y:S01]  /*3000*/  FFMA.FTZ R99, R139, R97, R98 ;  /* 0x000000618b637223 */ /* 0x000fe20000010062 */
[----:B------:R-:W-:-:S03]  /*3010*/  @P4 HADD2.F32 R98, -RZ, R10.H0_H0 ;  /* 0x2000000aff624230 */ /* 0x000fc60000004100 */
[----:B------:R-:W-:-:S04]  /*3020*/  FADD.FTZ R99, R140, -R99 ;  /* 0x800000638c637221 */ /* 0x000fc80000010000 */
[----:B------:R-:W-:-:S04]  /*3030*/  FMUL.FTZ R99, R110, R99 ;  /* 0x000000636e637220 */ /* 0x000fc80000410000 */
[----:B------:R-:W-:Y:S02]  /*3040*/  @P4 FADD.FTZ R99, R99, R98 ;  /* 0x0000006263634221 */ /* 0x000fe40000010000 */
.L_x_5291:
[----:B------:R-:W-:Y:S05]  /*3050*/  BSYNC B1 ;  /* 0x0000000000017941 */ /* 0x000fea0003800000 */
.L_x_5289:
        /* <DEDUP_REMOVED lines=14> */
.L_x_5293:
[----:B0-----:R-:W-:-:S04]  /*3140*/  ISETP.NE.AND P6, PT, R170, RZ, PT ;  /* 0x000000ffaa00720c */ /* 0x001fc80003fc5270 */
[----:B------:R-:W-:-:S05]  /*3150*/  FSEL R98, R96, RZ, !P6 ;  /* 0x000000ff60627208 */ /* 0x000fca0007000000 */
[----:B------:R-:W-:-:S04]  /*3160*/  FFMA.FTZ R98, R142, R97, R98 ;  /* 0x000000618e627223 */ /* 0x000fc80000010062 */
[----:B------:R-:W-:Y:S01]  /*3170*/  FADD.FTZ R99, R143, -R98 ;  /* 0x800000628f637221 */ /* 0x000fe20000010000 */
[----:B------:R-:W-:-:S03]  /*3180*/  @P4 HADD2.F32 R98, -RZ, R10.H1_H1 ;  /* 0x3000000aff624230 */ /* 0x000fc60000004100 */
[----:B------:R-:W-:-:S04]  /*3190*/  FMUL.FTZ R99, R110, R99 ;  /* 0x000000636e637220 */ /* 0x000fc80000410000 */
[----:B------:R-:W-:Y:S02]  /*31a0*/  @P4 FADD.FTZ R99, R99, R98 ;  /* 0x0000006263634221 */ /* 0x000fe40000010000 */
.L_x_5294:
[----:B------:R-:W-:Y:S05]  /*31b0*/  BSYNC B1 ;  /* 0x0000000000017941 */ /* 0x000fea0003800000 */
.L_x_5292:
        /* <DEDUP_REMOVED lines=14> */
.L_x_5296:
[----:B0-----:R-:W-:-:S04]  /*32a0*/  ISETP.NE.AND P6, PT, R170, RZ, PT ;  /* 0x000000ffaa00720c */ /* 0x001fc80003fc5270 */
[----:B------:R-:W-:-:S05]  /*32b0*/  FSEL R98, R96, RZ, !P6 ;  /* 0x000000ff60627208 */ /* 0x000fca0007000000 */
[----:B------:R-:W-:Y:S01]  /*32c0*/  FFMA.FTZ R99, R145, R97, R98 ;  /* 0x0000006191637223 */ /* 0x000fe20000010062 */
[----:B------:R-:W-:-:S03]  /*32d0*/  @P4 HADD2.F32 R98, -RZ, R11.H0_H0 ;  /* 0x2000000bff624230 */ /* 0x000fc60000004100 */
[----:B------:R-:W-:-:S04]  /*32e0*/  FADD.FTZ R99, R144, -R99 ;  /* 0x8000006390637221 */ /* 0x000fc80000010000 */
[----:B------:R-:W-:-:S04]  /*32f0*/  FMUL.FTZ R99, R110, R99 ;  /* 0x000000636e637220 */ /* 0x000fc80000410000 */
[----:B------:R-:W-:Y:S02]  /*3300*/  @P4 FADD.FTZ R99, R99, R98 ;  /* 0x0000006263634221 */ /* 0x000fe40000010000 */
.L_x_5297:
[----:B------:R-:W-:Y:S05]  /*3310*/  BSYNC B1 ;  /* 0x0000000000017941 */ /* 0x000fea0003800000 */
.L_x_5295:
        /* <DEDUP_REMOVED lines=14> */
.L_x_5299:
[----:B0-----:R-:W-:-:S04]  /*3400*/  ISETP.NE.AND P6, PT, R170, RZ, PT ;  /* 0x000000ffaa00720c */ /* 0x001fc80003fc5270 */
[----:B------:R-:W-:-:S05]  /*3410*/  FSEL R98, R96, RZ, !P6 ;  /* 0x000000ff60627208 */ /* 0x000fca0007000000 */
[----:B------:R-:W-:-:S04]  /*3420*/  FFMA.FTZ R98, R146, R97, R98 ;  /* 0x0000006192627223 */ /* 0x000fc80000010062 */
[----:B------:R-:W-:Y:S01]  /*3430*/  FADD.FTZ R99, R147, -R98 ;  /* 0x8000006293637221 */ /* 0x000fe20000010000 */
[----:B------:R-:W-:-:S03]  /*3440*/  @P4 HADD2.F32 R98, -RZ, R11.H1_H1 ;  /* 0x3000000bff624230 */ /* 0x000fc60000004100 */
[----:B------:R-:W-:-:S04]  /*3450*/  FMUL.FTZ R99, R110, R99 ;  /* 0x000000636e637220 */ /* 0x000fc80000410000 */
[----:B------:R-:W-:Y:S02]  /*3460*/  @P4 FADD.FTZ R99, R99, R98 ;  /* 0x0000006263634221 */ /* 0x000fe40000010000 */
.L_x_5300:
[----:B------:R-:W-:Y:S05]  /*3470*/  BSYNC B1 ;  /* 0x0000000000017941 */ /* 0x000fea0003800000 */
.L_x_5298:
        /* <DEDUP_REMOVED lines=16> */
.L_x_5276:
[----:B------:R-:W-:Y:S05]  /*3580*/  BSYNC B0 ;  /* 0x0000000000007941 */ /* 0x000fea0003800000 */
.L_x_5275:
[----:B------:R-:W-:Y:S01]  /*3590*/  ISETP.GE.U32.AND P4, PT, R0, 0x300, PT ;  /* 0x000003000000780c */ /* 0x000fe20003f86070 */
[----:B------:R-:W-:-:S12]  /*35a0*/  BSSY B0, `(.L_x_5301) ;  /* 0x00000c2000007945 */ /* 0x000fd80003800000 */
        /* <DEDUP_REMOVED lines=11> */
.L_x_5304:
        /* <DEDUP_REMOVED lines=11> */
.L_x_5305:
[----:B------:R-:W-:Y:S05]  /*3710*/  BSYNC B1 ;  /* 0x0000000000017941 */ /* 0x000fea0003800000 */
.L_x_5303:
        /* <DEDUP_REMOVED lines=16> */
.L_x_5307:
[----:B0-----:R-:W-:-:S04]  /*3820*/  ISETP.NE.AND P6, PT, R170, RZ, PT ;  /* 0x000000ffaa00720c */ /* 0x001fc80003fc5270 */
[----:B------:R-:W-:-:S05]  /*3830*/  FSEL R98, R96, RZ, !P6 ;  /* 0x000000ff60627208 */ /* 0x000fca0007000000 */
[----:B------:R-:W-:-:S04]  /*3840*/  FFMA.FTZ R98, R148, R97, R98 ;  /* 0x0000006194627223 */ /* 0x000fc80000010062 */
[----:B------:R-:W-:Y:S01]  /*3850*/  FADD.FTZ R99, R151, -R98 ;  /* 0x8000006297637221 */ /* 0x000fe20000010000 */
[----:B------:R-:W-:-:S03]  /*3860*/  @P4 HADD2.F32 R98, -RZ, R4.H1_H1 ;  /* 0x30000004ff624230 */ /* 0x000fc60000004100 */
[----:B------:R-:W-:-:S04]  /*3870*/  FMUL.FTZ R99, R110, R99 ;  /* 0x000000636e637220 */ /* 0x000fc80000410000 */
[----:B------:R-:W-:Y:S02]  /*3880*/  @P4 FADD.FTZ R99, R99, R98 ;  /* 0x0000006263634221 */ /* 0x000fe40000010000 */
.L_x_5308:
[----:B------:R-:W-:Y:S05]  /*3890*/  BSYNC B1 ;  /* 0x0000000000017941 */ /* 0x000fea0003800000 */
.L_x_5306:
        /* <DEDUP_REMOVED lines=14> */
.L_x_5310:
[----:B0-----:R-:W-:-:S04]  /*3980*/  ISETP.NE.AND P6, PT, R170, RZ, PT ;  /* 0x000000ffaa00720c */ /* 0x001fc80003fc5270 */
[----:B------:R-:W-:-:S05]  /*3990*/  FSEL R98, R96, RZ, !P6 ;  /* 0x000000ff60627208 */ /* 0x000fca0007000000 */
[----:B------:R-:W-:Y:S01]  /*39a0*/  FFMA.FTZ R99, R149, R97, R98 ;  /* 0x0000006195637223 */ /* 0x000fe20000010062 */
[----:B------:R-:W-:-:S03]  /*39b0*/  @P4 HADD2.F32 R98, -RZ, R5.H0_H0 ;  /* 0x20000005ff624230 */ /* 0x000fc60000004100 */
[----:B------:R-:W-:-:S04]  /*39c0*/  FADD.FTZ R99, R154, -R99 ;  /* 0x800000639a637221 */ /* 0x000fc80000010000 */
[----:B------:R-:W-:-:S04]  /*39d0*/  FMUL.FTZ R99, R110, R99 ;  /* 0x000000636e637220 */ /* 0x000fc80000410000 */
[----:B------:R-:W-:Y:S02]  /*39e0*/  @P4 FADD.FTZ R99, R99, R98 ;  /* 0x0000006263634221 */ /* 0x000fe40000010000 */
.L_x_5311:
[----:B------:R-:W-:Y:S05]  /*39f0*/  BSYNC B1 ;  /* 0x0000000000017941 */ /* 0x000fea0003800000 */
.L_x_5309:
        /* <DEDUP_REMOVED lines=14> */
.L_x_5313:
[----:B0-----:R-:W-:-:S04]  /*3ae0*/  ISETP.NE.AND P6, PT, R170, RZ, PT ;  /* 0x000000ffaa00720c */ /* 0x001fc80003fc5270 */
[----:B------:R-:W-:-:S05]  /*3af0*/  FSEL R98, R96, RZ, !P6 ;  /* 0x000000ff60627208 */ /* 0x000fca0007000000 */
[----:B------:R-:W-:-:S04]  /*3b00*/  FFMA.FTZ R98, R152, R97, R98 ;  /* 0x0000006198627223 */ /* 0x000fc80000010062 */
[----:B------:R-:W-:Y:S01]  /*3b10*/  FADD.FTZ R99, R155, -R98 ;  /* 0x800000629b637221 */ /* 0x000fe20000010000 */
[----:B------:R-:W-:-:S03]  /*3b20*/  @P4 HADD2.F32 R98, -RZ, R5.H1_H1 ;  /* 0x30000005ff624230 */ /* 0x000fc60000004100 */
[----:B------:R-:W-:-:S04]  /*3b30*/  FMUL.FTZ R99, R110, R99 ;  /* 0x000000636e637220 */ /* 0x000fc80000410000 */
[----:B------:R-:W-:Y:S02]  /*3b40*/  @P4 FADD.FTZ R99, R99, R98 ;  /* 0x0000006263634221 */ /* 0x000fe40000010000 */
.L_x_5314:
[----:B------:R-:W-:Y:S05]  /*3b50*/  BSYNC B1 ;  /* 0x0000000000017941 */ /* 0x000fea0003800000 */
.L_x_5312:
        /* <DEDUP_REMOVED lines=14> */
.L_x_5316:
[----:B0-----:R-:W-:-:S04]  /*3c40*/  ISETP.NE.AND P6, PT, R170, RZ, PT ;  /* 0x000000ffaa00720c */ /* 0x001fc80003fc5270 */
[----:B------:R-:W-:-:S05]  /*3c50*/  FSEL R98, R96, RZ, !P6 ;  /* 0x000000ff60627208 */ /* 0x000fca0007000000 */
[----:B------:R-:W-:Y:S01]  /*3c60*/  FFMA.FTZ R99, R153, R97, R98 ;  /* 0x0000006199637223 */ /* 0x000fe20000010062 */
[----:B------:R-:W-:-:S03]  /*3c70*/  @P4 HADD2.F32 R98, -RZ, R6.H0_H0 ;  /* 0x20000006ff624230 */ /* 0x000fc60000004100 */
[----:B------:R-:W-:-:S04]  /*3c80*/  FADD.FTZ R99, R156, -R99 ;  /* 0x800000639c637221 */ /* 0x000fc80000010000 */
[----:B------:R-:W-:-:S04]  /*3c90*/  FMUL.FTZ R99, R110, R99 ;  /* 0x000000636e637220 */ /* 0x000fc80000410000 */
[----:B------:R-:W-:Y:S02]  /*3ca0*/  @P4 FADD.FTZ R99, R99, R98 ;  /* 0x0000006263634221 */ /* 0x000fe40000010000 */
.L_x_5317:
[----:B------:R-:W-:Y:S05]  /*3cb0*/  BSYNC B1 ;  /* 0x0000000000017941 */ /* 0x000fea0003800000 */
.L_x_5315:
        /* <DEDUP_REMOVED lines=14> */
.L_x_5319:
[----:B0-----:R-:W-:-:S04]  /*3da0*/  ISETP.NE.AND P6, PT, R170, RZ, PT ;  /* 0x000000ffaa00720c */ /* 0x001fc80003fc5270 */
[----:B------:R-:W-:-:S05]  /*3db0*/  FSEL R98, R96, RZ, !P6 ;  /* 0x000000ff60627208 */ /* 0x000fca0007000000 */
[----:B------:R-:W-:-:S04]  /*3dc0*/  FFMA.FTZ R98, R158, R97, R98 ;  /* 0x000000619e627223 */ /* 0x000fc80000010062 */
[----:B------:R-:W-:Y:S01]  /*3dd0*/  FADD.FTZ R99, R157, -R98 ;  /* 0x800000629d637221 */ /* 0x000fe20000010000 */
[----:B------:R-:W-:-:S03]  /*3de0*/  @P4 HADD2.F32 R98, -RZ, R6.H1_H1 ;  /* 0x30000006ff624230 */ /* 0x000fc60000004100 */
[----:B------:R-:W-:-:S04]  /*3df0*/  FMUL.FTZ R99, R110, R99 ;  /* 0x000000636e637220 */ /* 0x000fc80000410000 */
[----:B------:R-:W-:Y:S02]  /*3e00*/  @P4 FADD.FTZ R99, R99, R98 ;  /* 0x0000006263634221 */ /* 0x000fe40000010000 */
.L_x_5320:
[----:B------:R-:W-:Y:S05]  /*3e10*/  BSYNC B1 ;  /* 0x0000000000017941 */ /* 0x000fea0003800000 */
.L_x_5318:
        /* <DEDUP_REMOVED lines=14> */
.L_x_5322:
[----:B0-----:R-:W-:-:S04]  /*3f00*/  ISETP.NE.AND P6, PT, R170, RZ, PT ;  /* 0x000000ffaa00720c */ /* 0x001fc80003fc5270 */
[----:B------:R-:W-:-:S05]  /*3f10*/  FSEL R98, R96, RZ, !P6 ;  /* 0x000000ff60627208 */ /* 0x000fca0007000000 */
[----:B------:R-:W-:Y:S01]  /*3f20*/  FFMA.FTZ R99, R159, R97, R98 ;  /* 0x000000619f637223 */ /* 0x000fe20000010062 */
[----:B------:R-:W-:-:S03]  /*3f30*/  @P4 HADD2.F32 R98, -RZ, R7.H0_H0 ;  /* 0x20000007ff624230 */ /* 0x000fc60000004100 */
[----:B------:R-:W-:-:S04]  /*3f40*/  FADD.FTZ R99, R130, -R99 ;  /* 0x8000006382637221 */ /* 0x000fc80000010000 */
[----:B------:R-:W-:-:S04]  /*3f50*/  FMUL.FTZ R99, R110, R99 ;  /* 0x000000636e637220 */ /* 0x000fc80000410000 */
[----:B------:R-:W-:Y:S02]  /*3f60*/  @P4 FADD.FTZ R99, R99, R98 ;  /* 0x0000006263634221 */ /* 0x000fe40000010000 */
.L_x_5323:
[----:B------:R-:W-:Y:S05]  /*3f70*/  BSYNC B1 ;  /* 0x0000000000017941 */ /* 0x000fea0003800000 */
.L_x_5321:
        /* <DEDUP_REMOVED lines=14> */
.L_x_5325:
[----:B0-----:R-:W-:-:S04]  /*4060*/  ISETP.NE.AND P2, PT, R170, RZ, PT ;  /* 0x000000ffaa00720c */ /* 0x001fc80003f45270 */
[----:B------:R-:W-:-:S05]  /*4070*/  FSEL R96, R96, RZ, !P2 ;  /* 0x000000ff60607208 */ /* 0x000fca0005000000 */
[----:B------:R-:W-:-:S04]  /*4080*/  FFMA.FTZ R96, R128, R97, R96 ;  /* 0x0000006180607223 */ /* 0x000fc80000010060 */
[----:B------:R-:W-:-:S04]  /*4090*/  FADD.FTZ R97, R131, -R96 ;  /* 0x8000006083617221 */ /* 0x000fc80000010000 */
[----:B------:R-:W-:Y:S01]  /*40a0*/  FMUL.FTZ R110, R110, R97 ;  /* 0x000000616e6e7220 */ /* 0x000fe20000410000 */
[----:B------:R-:W-:-:S05]  /*40b0*/  @P4 HADD2.F32 R97, -RZ, R7.H1_H1 ;  /* 0x30000007ff614230 */ /* 0x000fca0000004100 */
[----:B------:R-:W-:Y:S02]  /*40c0*/  @P4 FADD.FTZ R110, R110, R97 ;  /* 0x000000616e6e4221 */ /* 0x000fe40000010000 */
.L_x_5326:
[----:B------:R-:W-:Y:S05]  /*40d0*/  BSYNC B1 ;  /* 0x0000000000017941 */ /* 0x000fea0003800000 */
.L_x_5324:
        /* <DEDUP_REMOVED lines=14> */
.L_x_5302:
[----:B------:R-:W-:Y:S05]  /*41c0*/  BSYNC B0 ;  /* 0x0000000000007941 */ /* 0x000fea0003800000 */
.L_x_5301:
[----:B------:R-:W-:Y:S02]  /*41d0*/  IADD3 R108, R108, c[0x0][0x160], RZ ;  /* 0x000058006c6c7a10 */ /* 0x000fe40007ffe0ff */
[----:B------:R-:W-:Y:S02]  /*41e0*/  LOP3.LUT P3, RZ, R109, 0xff, RZ, 0xc0, !PT ;  /* 0x000000ff6dff7812 */ /* 0x000fe4000786c0ff */
[----:B------:R-:W-:Y:S02]  /*41f0*/  ISETP.GE.AND P2, PT, R108, c[0x0][0x164], PT ;  /* 0x000059006c007a0c */ /* 0x000fe40003f46270 */
[----:B------:R-:W-:-:S11]  /*4200*/  SEL R109, RZ, 0x1, P3 ;  /* 0x00000001ff6d7807 */ /* 0x000fd60001800000 */
[----:B01---5:R-:W-:Y:S01]  /*4210*/  @P2 CALL.REL.NOINC `(.L_x_5235) ;  /* 0x0000001000002944 */ /* 0x023fe20003c00000 */
[----:B------:R-:W-:Y:S05]  /*4220*/  BRA `(.L_x_5327) ;  /* 0xffffc17000007947 */ /* 0x000fea000383ffff */
.L_x_5235:
[----:B-1----:R-:W0:Y:S01]  /*4230*/  S2UR UR6, SR_CTAID.X ;  /* 0x00000000000679c3 */ /* 0x002e220000002500 */
[----:B------:R-:W0:Y:S01]  /*4240*/  S2R R3, SR_TID.X ;  /* 0x0000000000037919 */ /* 0x000e220000002100 */
[----:B------:R-:W-:Y:S02]  /*4250*/  @P0 MOV R5, 0x20 ;  /* 0x0000002000050802 */ /* 0x000fe40000000f00 */
        /* <DEDUP_REMOVED lines=29> */
.L_x_5247:
[----:B-1----:R-:W-:Y:S01]  /*4430*/  HFMA2.MMA R168, -RZ, RZ, 0, 9.5367431640625e-07 ;  /* 0x00000010ffa87435 */ /* 0x002fe200000001ff */
[----:B------:R-:W-:-:S02]  /*4440*/  MOV R103, R167 ;  /* 0x000000a700677202 */ /* 0x000fc40000000f00 */
[----:B---3--:R-:W-:Y:S02]  /*4450*/  MOV R163, 0x1f ;  /* 0x0000001f00a37802 */ /* 0x008fe40000000f00 */
[----:B------:R-:W-:Y:S02]  /*4460*/  MOV R172, 0xffffffff ;  /* 0xffffffff00ac7802 */ /* 0x000fe40000000f00 */
[----:B--2---:R-:W-:Y:S02]  /*4470*/  MOV R96, 0x4490 ;  /* 0x0000449000607802 */ /* 0x004fe40000000f00 */
[----:B0----5:R-:W-:Y:S05]  /*4480*/  CALL.REL.NOINC `($__internal_111_$__cuda_sm70_shflsync_down_p) ;  /* 0x0000046000007944 */ /* 0x021fea0003c00000 */
[----:B-1----:R-:W-:Y:S01]  /*4490*/  MOV R100, R103 ;  /* 0x0000006700647202 */ /* 0x002fe20000000f00 */
[----:B0-----:R-:W-:Y:S05]  /*44a0*/  BRA `(.L_x_5328) ;  /* 0xffffd4d000007947 */ /* 0x001fea000383ffff */
.L_x_5248:
[----:B-1----:R-:W-:Y:S01]  /*44b0*/  HFMA2.MMA R168, -RZ, RZ, 0, 9.5367431640625e-07 ;  /* 0x00000010ffa87435 */ /* 0x002fe200000001ff */
[----:B------:R-:W-:Y:S01]  /*44c0*/  MOV R103, R164 ;  /* 0x000000a400677202 */ /* 0x000fe20000000f00 */
[----:B---3--:R-:W-:Y:S01]  /*44d0*/  IMAD.MOV.U32 R163, RZ, RZ, 0x1f ;  /* 0x0000001fffa37424 */ /* 0x008fe200078e00ff */
[----:B------:R-:W-:Y:S02]  /*44e0*/  MOV R172, 0xffffffff ;  /* 0xffffffff00ac7802 */ /* 0x000fe40000000f00 */
[----:B--2---:R-:W-:-:S02]  /*44f0*/  MOV R96, 0x4510 ;  /* 0x0000451000607802 */ /* 0x004fc40000000f00 */
[----:B0---45:R-:W-:Y:S05]  /*4500*/  CALL.REL.NOINC `($__internal_111_$__cuda_sm70_shflsync_down_p) ;  /* 0x000003e000007944 */ /* 0x031fea0003c00000 */
[----:B------:R-:W-:Y:S01]  /*4510*/  FADD.FTZ R100, R100, R167 ;  /* 0x000000a764647221 */ /* 0x000fe20000010000 */
[----:B0-----:R-:W-:Y:S01]  /*4520*/  HFMA2.MMA R168, -RZ, RZ, 0, 4.76837158203125e-07 ;  /* 0x00000008ffa87435 */ /* 0x001fe200000001ff */
[----:B-1----:R-:W-:Y:S01]  /*4530*/  FADD.FTZ R164, R164, R103 ;  /* 0x00000067a4a47221 */ /* 0x002fe20000010000 */
[----:B------:R-:W-:-:S02]  /*4540*/  MOV R163, 0x1f ;  /* 0x0000001f00a37802 */ /* 0x000fc40000000f00 */
[----:B------:R-:W-:Y:S02]  /*4550*/  MOV R172, 0xffffffff ;  /* 0xffffffff00ac7802 */ /* 0x000fe40000000f00 */
[----:B------:R-:W-:Y:S02]  /*4560*/  MOV R103, R100 ;  /* 0x0000006400677202 */ /* 0x000fe40000000f00 */
[----:B------:R-:W-:Y:S02]  /*4570*/  MOV R96, 0x4590 ;  /* 0x0000459000607802 */ /* 0x000fe40000000f00 */
[----:B------:R-:W-:Y:S05]  /*4580*/  CALL.REL.NOINC `($__internal_111_$__cuda_sm70_shflsync_down_p) ;  /* 0x0000036000007944 */ /* 0x000fea0003c00000 */
[----:B0-----:R-:W-:Y:S01]  /*4590*/  HFMA2.MMA R168, -RZ, RZ, 0, 4.76837158203125e-07 ;  /* 0x00000008ffa87435 */ /* 0x001fe200000001ff */
[----:B-1----:R-:W-:Y:S02]  /*45a0*/  MOV R99, R103 ;  /* 0x0000006700637202 */ /* 0x002fe40000000f00 */
[----:B------:R-:W-:Y:S02]  /*45b0*/  MOV R103, R164 ;  /* 0x000000a400677202 */ /* 0x000fe40000000f00 */
[----:B------:R-:W-:Y:S02]  /*45c0*/  MOV R163, 0x1f ;  /* 0x0000001f00a37802 */ /* 0x000fe40000000f00 */
[----:B------:R-:W-:-:S02]  /*45d0*/  MOV R172, 0xffffffff ;  /* 0xffffffff00ac7802 */ /* 0x000fc40000000f00 */
[----:B------:R-:W-:Y:S02]  /*45e0*/  MOV R96, 0x4600 ;  /* 0x0000460000607802 */ /* 0x000fe40000000f00 */
[----:B------:R-:W-:Y:S05]  /*45f0*/  CALL.REL.NOINC `($__internal_111_$__cuda_sm70_shflsync_down_p) ;  /* 0x000002f000007944 */ /* 0x000fea0003c00000 */
[----:B------:R-:W-:Y:S01]  /*4600*/  FADD.FTZ R100, R99, R100 ;  /* 0x0000006463647221 */ /* 0x000fe20000010000 */
[----:B0-----:R-:W-:Y:S01]  /*4610*/  HFMA2.MMA R168, -RZ, RZ, 0, 2.384185791015625e-07 ;  /* 0x00000004ffa87435 */ /* 0x001fe200000001ff */
[----:B-1----:R-:W-:Y:S01]  /*4620*/  FADD.FTZ R164, R164, R103 ;  /* 0x00000067a4a47221 */ /* 0x002fe20000010000 */
[----:B------:R-:W-:Y:S01]  /*4630*/  MOV R163, 0x1f ;  /* 0x0000001f00a37802 */ /* 0x000fe20000000f00 */
[----:B------:R-:W-:Y:S01]  /*4640*/  IMAD.MOV.U32 R172, RZ, RZ, -0x1 ;  /* 0xffffffffffac7424 */ /* 0x000fe200078e00ff */
[----:B------:R-:W-:Y:S02]  /*4650*/  MOV R103, R100 ;  /* 0x0000006400677202 */ /* 0x000fe40000000f00 */
[----:B------:R-:W-:Y:S02]  /*4660*/  MOV R96, 0x4680 ;  /* 0x0000468000607802 */ /* 0x000fe40000000f00 */
[----:B------:R-:W-:Y:S05]  /*4670*/  CALL.REL.NOINC `($__internal_111_$__cuda_sm70_shflsync_down_p) ;  /* 0x0000027000007944 */ /* 0x000fea0003c00000 */
[----:B0-----:R-:W-:Y:S01]  /*4680*/  HFMA2.MMA R168, -RZ, RZ, 0, 2.384185791015625e-07 ;  /* 0x00000004ffa87435 */ /* 0x001fe200000001ff */
[----:B-1----:R-:W-:Y:S02]  /*4690*/  MOV R99, R103 ;  /* 0x0000006700637202 */ /* 0x002fe40000000f00 */
[----:B------:R-:W-:-:S02]  /*46a0*/  MOV R103, R164 ;  /* 0x000000a400677202 */ /* 0x000fc40000000f00 */
[----:B------:R-:W-:Y:S02]  /*46b0*/  MOV R163, 0x1f ;  /* 0x0000001f00a37802 */ /* 0x000fe40000000f00 */
[----:B------:R-:W-:Y:S02]  /*46c0*/  MOV R172, 0xffffffff ;  /* 0xffffffff00ac7802 */ /* 0x000fe40000000f00 */
[----:B------:R-:W-:Y:S02]  /*46d0*/  MOV R96, 0x46f0 ;  /* 0x000046f000607802 */ /* 0x000fe40000000f00 */
[----:B------:R-:W-:Y:S05]  /*46e0*/  CALL.REL.NOINC `($__internal_111_$__cuda_sm70_shflsync_down_p) ;  /* 0x0000020000007944 */ /* 0x000fea0003c00000 */
[----:B------:R-:W-:Y:S01]  /*46f0*/  FADD.FTZ R100, R99, R100 ;  /* 0x0000006463647221 */ /* 0x000fe20000010000 */
[----:B0-----:R-:W-:Y:S01]  /*4700*/  HFMA2.MMA R168, -RZ, RZ, 0, 1.1920928955078125e-07 ;  /* 0x00000002ffa87435 */ /* 0x001fe200000001ff */
[----:B-1----:R-:W-:Y:S01]  /*4710*/  FADD.FTZ R162, R164, R103 ;  /* 0x00000067a4a27221 */ /* 0x002fe20000010000 */
[----:B------:R-:W-:Y:S02]  /*4720*/  MOV R163, 0x1f ;  /* 0x0000001f00a37802 */ /* 0x000fe40000000f00 */
[----:B------:R-:W-:Y:S02]  /*4730*/  MOV R172, 0xffffffff ;  /* 0xffffffff00ac7802 */ /* 0x000fe40000000f00 */
[----:B------:R-:W-:-:S02]  /*4740*/  MOV R103, R100 ;  /* 0x0000006400677202 */ /* 0x000fc40000000f00 */
[----:B------:R-:W-:Y:S02]  /*4750*/  MOV R96, 0x4770 ;  /* 0x0000477000607802 */ /* 0x000fe40000000f00 */
[----:B------:R-:W-:Y:S05]  /*4760*/  CALL.REL.NOINC `($__internal_111_$__cuda_sm70_shflsync_down_p) ;  /* 0x0000018000007944 */ /* 0x000fea0003c00000 */
[----:B0-----:R-:W-:Y:S01]  /*4770*/  HFMA2.MMA R163, -RZ, RZ, 0, 1.847743988037109375e-06 ;  /* 0x0000001fffa37435 */ /* 0x001fe200000001ff */
[----:B-1----:R-:W-:Y:S01]  /*4780*/  MOV R99, R103 ;  /* 0x0000006700637202 */ /* 0x002fe20000000f00 */
[----:B------:R-:W-:Y:S01]  /*4790*/  IMAD.MOV.U32 R168, RZ, RZ, 0x2 ;  /* 0x00000002ffa87424 */ /* 0x000fe200078e00ff */
[----:B------:R-:W-:Y:S02]  /*47a0*/  MOV R103, R162 ;  /* 0x000000a200677202 */ /* 0x000fe40000000f00 */
[----:B------:R-:W-:Y:S02]  /*47b0*/  MOV R172, 0xffffffff ;  /* 0xffffffff00ac7802 */ /* 0x000fe40000000f00 */
[----:B------:R-:W-:Y:S02]  /*47c0*/  MOV R96, 0x47e0 ;  /* 0x000047e000607802 */ /* 0x000fe40000000f00 */
[----:B------:R-:W-:Y:S05]  /*47d0*/  CALL.REL.NOINC `($__internal_111_$__cuda_sm70_shflsync_down_p) ;  /* 0x0000011000007944 */ /* 0x000fea0003c00000 */
[----:B------:R-:W-:Y:S01]  /*47e0*/  FADD.FTZ R102, R99, R100 ;  /* 0x0000006463667221 */ /* 0x000fe20000010000 */
[----:B0-----:R-:W-:Y:S01]  /*47f0*/  HFMA2.MMA R168, -RZ, RZ, 0, 5.9604644775390625e-08 ;  /* 0x00000001ffa87435 */ /* 0x001fe200000001ff */
[----:B-1----:R-:W-:Y:S01]  /*4800*/  FADD.FTZ R162, R162, R103 ;  /* 0x00000067a2a27221 */ /* 0x002fe20000010000 */
[----:B------:R-:W-:-:S02]  /*4810*/  MOV R163, 0x1f ;  /* 0x0000001f00a37802 */ /* 0x000fc40000000f00 */
[----:B------:R-:W-:Y:S02]  /*4820*/  MOV R172, 0xffffffff ;  /* 0xffffffff00ac7802 */ /* 0x000fe40000000f00 */
[----:B------:R-:W-:Y:S02]  /*4830*/  MOV R103, R102 ;  /* 0x0000006600677202 */ /* 0x000fe40000000f00 */
[----:B------:R-:W-:Y:S02]  /*4840*/  MOV R96, 0x4860 ;  /* 0x0000486000607802 */ /* 0x000fe40000000f00 */
[----:B------:R-:W-:Y:S05]  /*4850*/  CALL.REL.NOINC `($__internal_111_$__cuda_sm70_shflsync_down_p) ;  /* 0x0000009000007944 */ /* 0x000fea0003c00000 */
[----:B0-----:R-:W-:Y:S01]  /*4860*/  HFMA2.MMA R168, -RZ, RZ, 0, 5.9604644775390625e-08 ;  /* 0x00000001ffa87435 */ /* 0x001fe200000001ff */
[----:B-1----:R-:W-:Y:S02]  /*4870*/  MOV R161, R103 ;  /* 0x0000006700a17202 */ /* 0x002fe40000000f00 */
[----:B------:R-:W-:Y:S02]  /*4880*/  MOV R103, R162 ;  /* 0x000000a200677202 */ /* 0x000fe40000000f00 */
[----:B------:R-:W-:Y:S02]  /*4890*/  MOV R163, 0x1f ;  /* 0x0000001f00a37802 */ /* 0x000fe40000000f00 */
[----:B------:R-:W-:-:S02]  /*48a0*/  MOV R172, 0xffffffff ;  /* 0xffffffff00ac7802 */ /* 0x000fc40000000f00 */
[----:B------:R-:W-:Y:S02]  /*48b0*/  MOV R96, 0x48d0 ;  /* 0x000048d000607802 */ /* 0x000fe40000000f00 */
[----:B------:R-:W-:Y:S05]  /*48c0*/  CALL.REL.NOINC `($__internal_111_$__cuda_sm70_shflsync_down_p) ;  /* 0x0000002000007944 */ /* 0x000fea0003c00000 */
[----:B-1----:R-:W-:Y:S01]  /*48d0*/  MOV R97, R103 ;  /* 0x0000006700617202 */ /* 0x002fe20000000f00 */
[----:B0-----:R-:W-:Y:S05]  /*48e0*/  BRA `(.L_x_5329) ;  /* 0xffffd1b000007947 */ /* 0x001fea000383ffff */
        .weak           $__internal_111_$__cuda_sm70_shflsync_down_p
        .type           $__internal_111_$__cuda_sm70_shflsync_down_p,@function
        .size           $__internal_111_$__cuda_sm70_shflsync_down_p,(.L_x_9365 - $__internal_111_$__cuda_sm70_shflsync_down_p)
$__internal_111_$__cuda_sm70_shflsync_down_p:
[----:B------:R-:W-:Y:S01]  /*48f0*/  HFMA2.MMA R97, -RZ, RZ, 0, 0 ;  /* 0x00000000ff617435 */ /* 0x000fe200000001ff */
[----:B------:R-:W-:Y:S04]  /*4900*/  WARPSYNC R172 ;  /* 0x000000ac00007348 */ /* 0x000fe80003800000 */
[----:B------:R0:W1:Y:S01]  /*4910*/  SHFL.DOWN PT, R103, R103, R168, R163 ;  /* 0x080000a867677389 */ /* 0x00006200000e00a3 */
[----:B------:R-:W-:Y:S05]  /*4920*/  RET.REL.NODEC R96 `(_ZN10layer_norm13ln_bwd_kernelINS_13Kernel_traitsIf6__halfS2_S2_fjLj6144ELj1ELj1ELj8ELj16ENS_18Kernel_traits_baseILj6144EfS2_S2_S2_fjLj256EEEEELb1ELb0ELb1ELb0EEEvNS_9BwdParamsE) ;  /* 0xffffb6d060007950 */ /* 0x000fea0003c3ffff */
.L_x_5330:
        /* <DEDUP_REMOVED lines=13> */
.L_x_9365:


//--------------------- .text._ZN10layer_norm22ln_bwd_finalize_kernelINS_22Kernel_traits_finalizeILj6144Ef6__halfS2_S2_fjLb0ELj1024ELj4ENS_18Kernel_traits_baseILj6144EfS2_S2_S2_fjLj1024EEEEELb0ELb1EEEvNS_9BwdParamsE --------------------------
	.section	.text._ZN10layer_norm22ln_bwd_finalize_kernelINS_22Kernel_traits_finalizeILj6144Ef6__halfS2_S2_fjLb0ELj1024ELj4ENS_18Kernel_traits_baseILj6144EfS2_S2_S2_fjLj1024EEEEELb0ELb1EEEvNS_9BwdParamsE,"ax",@progbits
	.sectioninfo	@"SHI_REGISTERS=32"
	.align	128
        .global         _ZN10layer_norm22ln_bwd_finalize_kernelINS_22Kernel_traits_finalizeILj6144Ef6__halfS2_S2_fjLb0ELj1024ELj4ENS_18Kernel_traits_baseILj6144EfS2_S2_S2_fjLj1024EEEEELb0ELb1EEEvNS_9BwdParamsE
        .type           _ZN10layer_norm22ln_bwd_finalize_kernelINS_22Kernel_traits_finalizeILj6144Ef6__halfS2_S2_fjLb0ELj1024ELj4ENS_18Kernel_traits_baseILj6144EfS2_S2_S2_fjLj1024EEEEELb0ELb1EEEvNS_9BwdParamsE,@function
        .size           _ZN10layer_norm22ln_bwd_finalize_kernelINS_22Kernel_traits_finalizeILj6144Ef6__halfS2_S2_fjLb0ELj1024ELj4ENS_18Kernel_traits_baseILj6144EfS2_S2_S2_fjLj1024EEEEELb0ELb1EEEvNS_9BwdParamsE,(.L_x_9366 - _ZN10layer_norm22ln_bwd_finalize_kernelINS_22Kernel_traits_finalizeILj6144Ef6__halfS2_S2_fjLb0ELj1024ELj4ENS_18Kernel_traits_baseILj6144EfS2_S2_S2_fjLj1024EEEEELb0ELb1EEEvNS_9BwdParamsE)
        .other          _ZN10layer_norm22ln_bwd_finalize_kernelINS_22Kernel_traits_finalizeILj6144Ef6__halfS2_S2_fjLb0ELj1024ELj4ENS_18Kernel_traits_baseILj6144EfS2_S2_S2_fjLj1024EEEEELb0ELb1EEEvNS_9BwdParamsE,@"STO_CUDA_ENTRY STV_DEFAULT"
_ZN10layer_norm22ln_bwd_finalize_kernelINS_22Kernel_traits_finalizeILj6144Ef6__halfS2_S2_fjLb0ELj1024ELj4ENS_18Kernel_traits_baseILj6144EfS2_S2_S2_fjLj1024EEEEELb0ELb1EEEvNS_9BwdParamsE:
.text._ZN10layer_norm22ln_bwd_finalize_kernelINS_22Kernel_traits_finalizeILj6144Ef6__halfS2_S2_fjLb0ELj1024ELj4ENS_18Kernel_traits_baseILj6144EfS2_S2_S2_fjLj1024EEEEELb0ELb1EEEvNS_9BwdParamsE:
        /* <DEDUP_REMOVED lines=19> */
.L_x_5341:
        /* <DEDUP_REMOVED lines=27> */
.L_x_5335:
        /* <DEDUP_REMOVED lines=35> */
.L_x_5334:
[----:B------:R-:W-:Y:S05]  /*0510*/  BSYNC B1 ;  /* 0x0000000000017941 */ /* 0x000fea0003800000 */
.L_x_5333:
        /* <DEDUP_REMOVED lines=23> */
.L_x_5337:
[----:B------:R-:W-:Y:S05]  /*0690*/  BSYNC B1 ;  /* 0x0000000000017941 */ /* 0x000fea0003800000 */
.L_x_5336:
        /* <DEDUP_REMOVED lines=10> */
.L_x_5332:
[----:B------:R-:W-:Y:S05]  /*0740*/  BSYNC B0 ;  /* 0x0000000000007941 */ /* 0x000fea0003800000 */
.L_x_5331:
        /* <DEDUP_REMOVED lines=11> */
.L_x_5342:
        /* <DEDUP_REMOVED lines=18> */
.L_x_5343:
[----:B------:R-:W-:Y:S01]  /*0920*/  @!P1 SHF.R.U32.HI R2, RZ, 0x3, R0 ;  /* 0x00000003ff029819 */ /* 0x000fe20000011600 */
[----:B---3--:R-:W-:Y:S02]  /*0930*/  FADD.FTZ R5, R5, R10 ;  /* 0x0000000a05057221 */ /* 0x008fe40000010000 */
[----:B--2---:R-:W-:Y:S01]  /*0940*/  FADD.FTZ R7, R7, R4 ;  /* 0x0000000407077221 */ /* 0x004fe20000010000 */
[----:B------:R-:W-:-:S05]  /*0950*/  @!P1 LOP3.LUT R2, R2, 0x1ffffffc, RZ, 0xc0, !PT ;  /* 0x1ffffffc02029812 */ /* 0x000fca00078ec0ff */
[----:B------:R2:W-:Y:S04]  /*0960*/  @!P1 STS [R2+0x2000], R5 ;  /* 0x0020000502009388 */ /* 0x0005e80000000800 */
[----:B------:R2:W-:Y:S02]  /*0970*/  @!P1 STS [R2+0x2080], R7 ;  /* 0x0020800702009388 */ /* 0x0005e40000000800 */
.L_x_5338:
        /* <DEDUP_REMOVED lines=14> */
.L_x_5339:
[----:B------:R-:W-:Y:S01]  /*0a60*/  HFMA2.MMA R9, -RZ, RZ, 0, 5.9604644775390625e-08 ;  /* 0x00000001ff097435 */ /* 0x000fe200000001ff */
[----:B--2---:R-:W-:Y:S01]  /*0a70*/  IMAD.MOV.U32 R10, RZ, RZ, R4 ;  /* 0x000000ffff0a7224 */ /* 0x004fe200078e0004 */
[----:B------:R-:W-:Y:S01]  /*0a80*/  MOV R11, 0xffffffff ;  /* 0xffffffff000b7802 */ /* 0x000fe20000000f00 */
[----:B------:R-:W-:Y:S01]  /*0a90*/  IMAD.MOV.U32 R6, RZ, RZ, 0x1f ;  /* 0x0000001fff067424 */ /* 0x000fe200078e00ff */
[----:B------:R-:W-:-:S02]  /*0aa0*/  MOV R2, 0xac0 ;  /* 0x00000ac000027802 */ /* 0x000fc40000000f00 */
[----:B01----:R-:W-:Y:S05]  /*0ab0*/  CALL.REL.NOINC `($__internal_112_$__cuda_sm70_shflsync_bfly_p) ;  /* 0x000003c000007944 */ /* 0x003fea0003c00000 */
[----:B-1----:R-:W-:Y:S01]  /*0ac0*/  MOV R3, R6 ;  /* 0x0000000600037202 */ /* 0x002fe20000000f00 */
[----:B0-----:R-:W-:Y:S05]  /*0ad0*/  BRA `(.L_x_5342) ;  /* 0xfffffd2000007947 */ /* 0x001fea000383ffff */
.L_x_5340:
[----:B------:R-:W-:Y:S01]  /*0ae0*/  HFMA2.MMA R9, -RZ, RZ, 0, 1.1920928955078125e-07 ;  /* 0x00000002ff097435 */ /* 0x000fe200000001ff */
[----:B------:R-:W-:Y:S01]  /*0af0*/  IMAD.MOV.U32 R10, RZ, RZ, R13 ;  /* 0x000000ffff0a7224 */ /* 0x000fe200078e000d */
[----:B------:R-:W-:Y:S01]  /*0b00*/  MOV R6, 0x1f ;  /* 0x0000001f00067802 */ /* 0x000fe20000000f00 */
[----:B------:R-:W-:Y:S01]  /*0b10*/  IMAD.MOV.U32 R11, RZ, RZ, -0x1 ;  /* 0xffffffffff0b7424 */ /* 0x000fe200078e00ff */
[----:B------:R-:W-:-:S02]  /*0b20*/  MOV R2, 0xb40 ;  /* 0x00000b4000027802 */ /* 0x000fc40000000f00 */
[----:B012---:R-:W-:Y:S05]  /*0b30*/  CALL.REL.NOINC `($__internal_112_$__cuda_sm70_shflsync_bfly_p) ;  /* 0x0000034000007944 */ /* 0x007fea0003c00000 */
[----:B0-----:R-:W-:Y:S01]  /*0b40*/  HFMA2.MMA R9, -RZ, RZ, 0, 2.384185791015625e-07 ;  /* 0x00000004ff097435 */ /* 0x001fe200000001ff */
[----:B-1----:R-:W-:Y:S01]  /*0b50*/  FADD.FTZ R10, R13, R6 ;  /* 0x000000060d0a7221 */ /* 0x002fe20000010000 */
[----:B------:R-:W-:Y:S01]  /*0b60*/  MOV R6, 0x1f ;  /* 0x0000001f00067802 */ /* 0x000fe20000000f00 */
[----:B------:R-:W-:Y:S01]  /*0b70*/  IMAD.MOV.U32 R11, RZ, RZ, -0x1 ;  /* 0xffffffffff0b7424 */ /* 0x000fe200078e00ff */
[----:B------:R-:W-:-:S02]  /*0b80*/  MOV R2, 0xba0 ;  /* 0x00000ba000027802 */ /* 0x000fc40000000f00 */
[----:B------:R-:W-:Y:S05]  /*0b90*/  CALL.REL.NOINC `($__internal_112_$__cuda_sm70_shflsync_bfly_p) ;  /* 0x000002e000007944 */ /* 0x000fea0003c00000 */
[----:B0-----:R-:W-:Y:S01]  /*0ba0*/  HFMA2.MMA R9, -RZ, RZ, 0, 4.76837158203125e-07 ;  /* 0x00000008ff097435 */ /* 0x001fe200000001ff */
[----:B-1----:R-:W-:Y:S01]  /*0bb0*/  FADD.FTZ R10, R10, R6 ;  /* 0x000000060a0a7221 */ /* 0x002fe20000010000 */
[----:B------:R-:W-:Y:S01]  /*0bc0*/  MOV R6, 0x1f ;  /* 0x0000001f00067802 */ /* 0x000fe20000000f00 */
[----:B------:R-:W-:Y:S01]  /*0bd0*/  IMAD.MOV.U32 R11, RZ, RZ, -0x1 ;  /* 0xffffffffff0b7424 */ /* 0x000fe200078e00ff */
[----:B------:R-:W-:-:S02]  /*0be0*/  MOV R2, 0xc00 ;  /* 0x00000c0000027802 */ /* 0x000fc40000000f00 */
[----:B------:R-:W-:Y:S05]  /*0bf0*/  CALL.REL.NOINC `($__internal_112_$__cuda_sm70_shflsync_bfly_p) ;  /* 0x0000028000007944 */ /* 0x000fea0003c00000 */
[----:B-1----:R-:W-:Y:S01]  /*0c00*/  FADD.FTZ R4, R10, R6 ;  /* 0x000000060a047221 */ /* 0x002fe20000010000 */
[----:B0-----:R-:W-:Y:S01]  /*0c10*/  HFMA2.MMA R9, -RZ, RZ, 0, 9.5367431640625e-07 ;  /* 0x00000010ff097435 */ /* 0x001fe200000001ff */
[----:B------:R-:W-:Y:S01]  /*0c20*/  MOV R6, 0x1f ;  /* 0x0000001f00067802 */ /* 0x000fe20000000f00 */
[----:B------:R-:W-:Y:S01]  /*0c30*/  IMAD.MOV.U32 R11, RZ, RZ, -0x1 ;  /* 0xffffffffff0b7424 */ /* 0x000fe200078e00ff */
[----:B------:R-:W-:-:S02]  /*0c40*/  MOV R2, 0xc70 ;  /* 0x00000c7000027802 */ /* 0x000fc40000000f00 */
[----:B------:R-:W-:Y:S02]  /*0c50*/  MOV R10, R4 ;  /* 0x00000004000a7202 */ /* 0x000fe40000000f00 */
[----:B------:R-:W-:Y:S05]  /*0c60*/  CALL.REL.NOINC `($__internal_112_$__cuda_sm70_shflsync_bfly_p) ;  /* 0x0000021000007944 */ /* 0x000fea0003c00000 */
[----:B0-----:R-:W-:Y:S01]  /*0c70*/  HFMA2.MMA R9, -RZ, RZ, 0, 5.9604644775390625e-08 ;  /* 0x00000001ff097435 */ /* 0x001fe200000001ff */
[----:B-1----:R-:W-:Y:S01]  /*0c80*/  MOV R7, R6 ;  /* 0x0000000600077202 */ /* 0x002fe20000000f00 */
[----:B------:R-:W-:Y:S01]  /*0c90*/  IMAD.MOV.U32 R10, RZ, RZ, R5 ;  /* 0x000000ffff0a7224 */ /* 0x000fe200078e0005 */
[----:B------:R-:W-:Y:S01]  /*0ca0*/  MOV R6, 0x1f ;  /* 0x0000001f00067802 */ /* 0x000fe20000000f00 */
[----:B------:R-:W-:Y:S01]  /*0cb0*/  IMAD.MOV.U32 R11, RZ, RZ, -0x1 ;  /* 0xffffffffff0b7424 */ /* 0x000fe200078e00ff */
[----:B------:R-:W-:Y:S02]  /*0cc0*/  MOV R2, 0xce0 ;  /* 0x00000ce000027802 */ /* 0x000fe40000000f00 */
[----:B------:R-:W-:Y:S05]  /*0cd0*/  CALL.REL.NOINC `($__internal_112_$__cuda_sm70_shflsync_bfly_p) ;  /* 0x000001a000007944 */ /* 0x000fea0003c00000 */
[----:B0-----:R-:W-:Y:S01]  /*0ce0*/  HFMA2.MMA R9, -RZ, RZ, 0, 1.1920928955078125e-07 ;  /* 0x00000002ff097435 */ /* 0x001fe200000001ff */
[----:B-1----:R-:W-:Y:S01]  /*0cf0*/  FADD.FTZ R10, R5, R6 ;  /* 0x00000006050a7221 */ /* 0x002fe20000010000 */
[----:B------:R-:W-:Y:S01]  /*0d00*/  MOV R6, 0x1f ;  /* 0x0000001f00067802 */ /* 0x000fe20000000f00 */
[----:B------:R-:W-:Y:S01]  /*0d10*/  IMAD.MOV.U32 R11, RZ, RZ, -0x1 ;  /* 0xffffffffff0b7424 */ /* 0x000fe200078e00ff */
[----:B------:R-:W-:Y:S02]  /*0d20*/  MOV R2, 0xd40 ;  /* 0x00000d4000027802 */ /* 0x000fe40000000f00 */
[----:B------:R-:W-:Y:S05]  /*0d30*/  CALL.REL.NOINC `($__internal_112_$__cuda_sm70_shflsync_bfly_p) ;  /* 0x0000014000007944 */ /* 0x000fea0003c00000 */
        /* <DEDUP_REMOVED lines=12> */
[----:B0-----:R-:W-:Y:S01]  /*0e00*/  HFMA2.MMA R9, -RZ, RZ, 0, 9.5367431640625e-07 ;  /* 0x00000010ff097435 */ /* 0x001fe200000001ff */
[----:B-1----:R-:W-:Y:S01]  /*0e10*/  FADD.FTZ R10, R10, R6 ;  /* 0x000000060a0a7221 */ /* 0x002fe20000010000 */
[----:B------:R-:W-:Y:S01]  /*0e20*/  MOV R6, 0x1f ;  /* 0x0000001f00067802 */ /* 0x000fe20000000f00 */
[----:B------:R-:W-:Y:S01]  /*0e30*/  IMAD.MOV.U32 R11, RZ, RZ, -0x1 ;  /* 0xffffffffff0b7424 */ /* 0x000fe200078e00ff */
[----:B------:R-:W-:-:S02]  /*0e40*/  MOV R2, 0xe60 ;  /* 0x00000e6000027802 */ /* 0x000fc40000000f00 */
[----:B------:R-:W-:Y:S05]  /*0e50*/  CALL.REL.NOINC `($__internal_112_$__cuda_sm70_shflsync_bfly_p) ;  /* 0x0000002000007944 */ /* 0x000fea0003c00000 */
[----:B-1----:R-:W-:Y:S01]  /*0e60*/  MOV R5, R6 ;  /* 0x0000000600057202 */ /* 0x002fe20000000f00 */
[----:B0-----:R-:W-:Y:S05]  /*0e70*/  BRA `(.L_x_5343) ;  /* 0xfffffaa000007947 */ /* 0x001fea000383ffff */
        .weak           $__internal_112_$__cuda_sm70_shflsync_bfly_p
        .type           $__internal_112_$__cuda_sm70_shflsync_bfly_p,@function
        .size           $__internal_112_$__cuda_sm70_shflsync_bfly_p,(.L_x_9366 - $__internal_112_$__cuda_sm70_shflsync_bfly_p)
$__internal_112_$__cuda_sm70_shflsync_bfly_p:
[----:B------:R-:W-:Y:S01]  /*0e80*/  HFMA2.MMA R3, -RZ, RZ, 0, 0 ;  /* 0x00000000ff037435 */ /* 0x000fe200000001ff */
[----:B------:R-:W-:Y:S04]  /*0e90*/  WARPSYNC R11 ;  /* 0x0000000b00007348 */ /* 0x000fe80003800000 */
[----:B------:R0:W1:Y:S01]  /*0ea0*/  SHFL.BFLY PT, R6, R10, R9, R6 ;  /* 0x0c0000090a067389 */ /* 0x00006200000e0006 */
[----:B------:R-:W-:Y:S05]  /*0eb0*/  RET.REL.NODEC R2 `(_ZN10layer_norm22ln_bwd_finalize_kernelINS_22Kernel_traits_finalizeILj6144Ef6__halfS2_S2_fjLb0ELj1024ELj4ENS_18Kernel_traits_baseILj6144EfS2_S2_S2_fjLj1024EEEEELb0ELb1EEEvNS_9BwdParamsE) ;  /* 0xfffff14002007950 */ /* 0x000fea0003c3ffff */
.L_x_5344:
        /* <DEDUP_REMOVED lines=12> */
.L_x_9366:


//--------------------- .text._ZN10layer_norm13ln_bwd_kernelINS_13Kernel_traitsIf6__halfS2_S2_fjLj6144ELj1ELj1ELj8ELj16ENS_18Kernel_traits_baseILj6144EfS2_S2_S2_fjLj256EEEEELb1ELb0ELb1ELb1EEEvNS_9BwdParamsE --------------------------
	.section	.text._ZN10layer_norm13ln_bwd_kernelINS_13Kernel_traitsIf6__halfS2_S2_fjLj6144ELj1ELj1ELj8ELj16ENS_18Kernel_traits_baseILj6144EfS2_S2_S2_fjLj256EEEEELb1ELb0ELb1ELb1EEEvNS_9BwdParamsE,"ax",@progbits
	.sectioninfo	@"SHI_REGISTERS=182"
	.align	128
        .global         _ZN10layer_norm13ln_bwd_kernelINS_13Kernel_traitsIf6__halfS2_S2_fjLj6144ELj1ELj1ELj8ELj16ENS_18Kernel_traits_baseILj6144EfS2_S2_S2_fjLj256EEEEELb1ELb0ELb1ELb1EEEvNS_9BwdParamsE
        .type           _ZN10layer_norm13ln_bwd_kernelINS_13Kernel_traitsIf6__halfS2_S2_fjLj6144ELj1ELj1ELj8ELj16ENS_18Kernel_traits_baseILj6144EfS2_S2_S2_fjLj256EEEEELb1ELb0ELb1ELb1EEEvNS_9BwdParamsE,@function
        .size           _ZN10layer_norm13ln_bwd_kernelINS_13Kernel_traitsIf6__halfS2_S2_fjLj6144ELj1ELj1ELj8ELj16ENS_18Kernel_traits_baseILj6144EfS2_S2_S2_fjLj256EEEEELb1ELb0ELb1ELb1EEEvNS_9BwdParamsE,(.L_x_9367 - _ZN10layer_norm13ln_bwd_kernelINS_13Kernel_traitsIf6__halfS2_S2_fjLj6144ELj1ELj1ELj8ELj16ENS_18Kernel_traits_baseILj6144EfS2_S2_S2_fjLj256EEEEELb1ELb0ELb1ELb1EEEvNS_9BwdParamsE)
        .other          _ZN10layer_norm13ln_bwd_kernelINS_13Kernel_traitsIf6__halfS2_S2_fjLj6144ELj1ELj1ELj8ELj16ENS_18Kernel_traits_baseILj6144EfS2_S2_S2_fjLj256EEEEELb1ELb0ELb1ELb1EEEvNS_9BwdParamsE,@"STO_CUDA_ENTRY STV_DEFAULT"
_ZN10layer_norm13ln_bwd_kernelINS_13Kernel_traitsIf6__halfS2_S2_fjLj6144ELj1ELj1ELj8ELj16ENS_18Kernel_traits_baseILj6144EfS2_S2_S2_fjLj256EEEEELb1ELb0ELb1ELb1EEEvNS_9BwdParamsE:
.text._ZN10layer_norm13ln_bwd_kernelINS_13Kernel_traitsIf6__halfS2_S2_fjLj6144ELj1ELj1ELj8ELj16ENS_18Kernel_traits_baseILj6144EfS2_S2_S2_fjLj256EEEEELb1ELb0ELb1ELb1EEEvNS_9BwdParamsE:
        /* <DEDUP_REMOVED lines=32> */
.L_x_5345:
        /* <DEDUP_REMOVED lines=36> */
.L_x_5424:
        /* <DEDUP_REMOVED lines=11> */
[----:B-----5:R1:W5:Y:S03]  /*04f0*/  LDG.E R115, [R92.64] ;  /* 0x000000045c737981 */ /* 0x020366000c1e1900 */
[----:B------:R-:W-:Y:S01]  /*0500*/  LEA.HI.SX32 R119, R119, R98, 0x1d ;  /* 0x0000006277777211 */ /* 0x000fe200078feaff */
[C---:B------:R-:W-:Y:S01]  /*0510*/  IMAD.WIDE R2, R112.reuse, R99, c[0x0][0x1a0] ;  /* 0x0000680070027625 */ /* 0x040fe200078e0263 */
[----:B------:R-:W-:Y:S01]  /*0520*/  IADD3 R112, R112, c[0x0][0x160], RZ ;  /* 0x0000580070707a10 */ /* 0x000fe20007ffe0ff */
[----:B------:R3:W5:Y:S01]  /*0530*/  LDG.E R118, [R96.64] ;  /* 0x0000000460767981 */ /* 0x000762000c1e1900 */
[----:B------:R-:W-:-:S02]  /*0540*/  IADD3 R117, R119, 0x100, RZ ;  /* 0x0000010077757810 */ /* 0x000fc40007ffe0ff */
[----:B------:R-:W-:Y:S02]  /*0550*/  IADD3 R116, R119, 0x200, RZ ;  /* 0x0000020077747810 */ /* 0x000fe40007ffe0ff */
[----:B------:R-:W-:Y:S01]  /*0560*/  ISETP.GE.AND P1, PT, R112, c[0x0][0x164], PT ;  /* 0x0000590070007a0c */ /* 0x000fe20003f26270 */
[----:B0-----:R-:W-:-:S04]  /*0570*/  IMAD.WIDE.U32 R94, R117, R105, c[0x0][0x218] ;  /* 0x00008600755e7625 */ /* 0x001fc800078e0069 */
[----:B---3--:R-:W-:-:S04]  /*0580*/  IMAD.WIDE.U32 R96, R119, R105, c[0x0][0x218] ;  /* 0x0000860077607625 */ /* 0x008fc800078e0069 */
[----:B-1----:R-:W-:Y:S01]  /*0590*/  IMAD.WIDE.U32 R92, R116, R105, c[0x0][0x218] ;  /* 0x00008600745c7625 */ /* 0x002fe200078e0069 */
        /* <DEDUP_REMOVED lines=13> */
[----:B------:R-:W-:-:S02]  /*0670*/  @P3 LEA.HI.SX32 R110, R3, R98, 0x1d ;  /* 0x00000062036e3211 */ /* 0x000fc400078feaff */
        /* <DEDUP_REMOVED lines=11> */
.L_x_5348:
        /* <DEDUP_REMOVED lines=22> */
[----:B------:R-:W-:Y:S01]  /*0890*/  @P3 IMAD R99, R99, c[0x0][0x168], RZ ;  /* 0x00005a0063633a24 */ /* 0x000fe200078e02ff */
[----:B------:R-:W-:-:S04]  /*08a0*/  HFMA2.MMA R110, -RZ, RZ, 0, 0 ;  /* 0x00000000ff6e7435 */ /* 0x000fc800000001ff */
        /* <DEDUP_REMOVED lines=20> */
[--C-:B------:R-:W-:Y:S02]  /*09f0*/  HADD2.F32 R98, -RZ, R132.reuse.H0_H0 ;  /* 0x20000084ff627230 */ /* 0x100fe40000004100 */
[----:B------:R-:W-:Y:S02]  /*0a00*/  HADD2.F32 R133, -RZ, R133.H1_H1 ;  /* 0x30000085ff857230 */ /* 0x000fe40000004100 */
[----:B----4-:R-:W-:Y:S02]  /*0a10*/  HADD2.F32 R145, -RZ, R123.H0_H0 ;  /* 0x2000007bff917230 */ /* 0x010fe40000004100 */
[----:B------:R-:W-:Y:S02]  /*0a20*/  HADD2.F32 R132, -RZ, R132.H1_H1 ;  /* 0x30000084ff847230 */ /* 0x000fe40000004100 */
[----:B------:R-:W-:-:S02]  /*0a30*/  HADD2.F32 R142, -RZ, R121.H0_H0 ;  /* 0x20000079ff8e7230 */ /* 0x000fc40000004100 */
[----:B------:R-:W-:Y:S02]  /*0a40*/  HADD2.F32 R121, -RZ, R121.H1_H1 ;  /* 0x30000079ff797230 */ /* 0x000fe40000004100 */
[----:B------:R-:W-:Y:S01]  /*0a50*/  HADD2.F32 R147, -RZ, R129.H0_H0 ;  /* 0x20000081ff937230 */ /* 0x000fe20000004100 */
[C---:B------:R-:W-:Y:S01]  /*0a60*/  FADD.FTZ R98, -R176.reuse, R98 ;  /* 0x00000062b0627221 */ /* 0x040fe20000010100 */
[----:B------:R-:W-:Y:S01]  /*0a70*/  HADD2.F32 R141, -RZ, R120.H1_H1 ;  /* 0x30000078ff8d7230 */ /* 0x000fe20000004100 */
[----:B------:R-:W-:Y:S01]  /*0a80*/  FADD.FTZ R146, -R176, R145 ;  /* 0x00000091b0927221 */ /* 0x000fe20000010100 */
[----:B------:R-:W-:Y:S02]  /*0a90*/  HADD2.F32 R143, -RZ, R122.H0_H0 ;  /* 0x2000007aff8f7230 */ /* 0x000fe40000004100 */
[--C-:B0-----:R-:W-:Y:S02]  /*0aa0*/  HADD2.F32 R95, -RZ, R101.reuse.H0_H0 ;  /* 0x20000065ff5f7230 */ /* 0x101fe40000004100 */
[----:B-1----:R-:W-:-:S02]  /*0ab0*/  HADD2.F32 R92, -RZ, R101.H1_H1 ;  /* 0x30000065ff5c7230 */ /* 0x002fc40000004100 */
[--C-:B------:R-:W-:Y:S02]  /*0ac0*/  HADD2.F32 R101, -RZ, R103.reuse.H0_H0 ;  /* 0x20000067ff657230 */ /* 0x100fe40000004100 */
[----:B------:R-:W-:Y:S02]  /*0ad0*/  HADD2.F32 R154, -RZ, R103.H1_H1 ;  /* 0x30000067ff9a7230 */ /* 0x000fe40000004100 */
[----:B------:R-:W-:Y:S02]  /*0ae0*/  HADD2.F32 R103, -RZ, R120.H0_H0 ;  /* 0x20000078ff677230 */ /* 0x000fe40000004100 */
[----:B------:R-:W-:Y:S01]  /*0af0*/  HADD2.F32 R144, -RZ, R122.H1_H1 ;  /* 0x3000007aff907230 */ /* 0x000fe20000004100 */
[C---:B------:R-:W-:Y:S01]  /*0b00*/  FADD.FTZ R122, -R176.reuse, R133 ;  /* 0x00000085b07a7221 */ /* 0x040fe20000010100 */
[----:B------:R-:W-:Y:S01]  /*0b10*/  HADD2.F32 R93, -RZ, R100.H0_H0 ;  /* 0x20000064ff5d7230 */ /* 0x000fe20000004100 */
[----:B------:R-:W-:Y:S01]  /*0b20*/  FADD.FTZ R120, -R176, R132 ;  /* 0x00000084b0787221 */ /* 0x000fe20000010100 */
[----:B------:R-:W-:-:S02]  /*0b30*/  HADD2.F32 R159, -RZ, R125.H0_H0 ;  /* 0x2000007dff9f7230 */ /* 0x000fc40000004100 */
[----:B------:R-:W-:Y:S02]  /*0b40*/  HADD2.F32 R158, -RZ, R125.H1_H1 ;  /* 0x3000007dff9e7230 */ /* 0x000fe40000004100 */
[--C-:B------:R-:W-:Y:S02]  /*0b50*/  HADD2.F32 R163, -RZ, R127.reuse.H0_H0 ;  /* 0x2000007fffa37230 */ /* 0x100fe40000004100 */
[----:B------:R-:W-:Y:S02]  /*0b60*/  HADD2.F32 R162, -RZ, R127.H1_H1 ;  /* 0x3000007fffa27230 */ /* 0x000fe40000004100 */
[----:B------:R-:W-:Y:S01]  /*0b70*/  HADD2.F32 R129, -RZ, R129.H1_H1 ;  /* 0x30000081ff817230 */ /* 0x000fe20000004100 */
[C---:B------:R-:W-:Y:S01]  /*0b80*/  FADD.FTZ R132, -R176.reuse, R121 ;  /* 0x00000079b0847221 */ /* 0x040fe20000010100 */
[----:B------:R-:W-:Y:S01]  /*0b90*/  HADD2.F32 R123, -RZ, R123.H1_H1 ;  /* 0x3000007bff7b7230 */ /* 0x000fe20000004100 */
[----:B------:R-:W-:Y:S01]  /*0ba0*/  FADD.FTZ R164, -R176, R147 ;  /* 0x00000093b0a47221 */ /* 0x000fe20000010100 */
[----:B------:R-:W-:-:S02]  /*0bb0*/  HADD2.F32 R125, -RZ, R128.H0_H0 ;  /* 0x20000080ff7d7230 */ /* 0x000fc40000004100 */
[----:B------:R-:W-:Y:S01]  /*0bc0*/  HADD2.F32 R127, -RZ, R128.H1_H1 ;  /* 0x30000080ff7f7230 */ /* 0x000fe20000004100 */
[C---:B------:R-:W-:Y:S01]  /*0bd0*/  FADD.FTZ R128, -R176.reuse, R103 ;  /* 0x00000067b0807221 */ /* 0x040fe20000010100 */
[--C-:B------:R-:W-:Y:S01]  /*0be0*/  HADD2.F32 R151, -RZ, R130.reuse.H1_H1 ;  /* 0x30000082ff977230 */ /* 0x100fe20000004100 */
[C---:B------:R-:W-:Y:S01]  /*0bf0*/  FADD.FTZ R96, -R176.reuse, R96 ;  /* 0x00000060b0607221 */ /* 0x040fe20000010100 */
[----:B------:R-:W-:Y:S01]  /*0c00*/  HADD2.F32 R149, -RZ, R130.H0_H0 ;  /* 0x20000082ff957230 */ /* 0x000fe20000004100 */
[----:B------:R-:W-:Y:S01]  /*0c10*/  FADD.FTZ R130, -R176, R141 ;  /* 0x0000008db0827221 */ /* 0x000fe20000010100 */
[----:B------:R-:W-:Y:S01]  /*0c20*/  HADD2.F32 R100, -RZ, R100.H1_H1 ;  /* 0x30000064ff647230 */ /* 0x000fe20000004100 */
[C---:B------:R-:W-:Y:S02]  /*0c30*/  FMUL.FTZ R121, R115.reuse, R98 ;  /* 0x0000006273797220 */ /* 0x040fe40000410000 */
[C---:B------:R-:W-:Y:S02]  /*0c40*/  FMUL.FTZ R122, R115.reuse, R122 ;  /* 0x0000007a737a7220 */ /* 0x040fe40000410000 */
[----:B------:R-:W-:-:S02]  /*0c50*/  FMUL.FTZ R147, R115, R146 ;  /* 0x0000009273937220 */ /* 0x000fc40000410000 */
[----:B------:R-:W-:Y:S02]  /*0c60*/  FMUL.FTZ R146, R32, R93 ;  /* 0x0000005d20927220 */ /* 0x000fe40000410000 */
[C---:B------:R-:W-:Y:S02]  /*0c70*/  FADD.FTZ R144, -R176.reuse, R144 ;  /* 0x00000090b0907221 */ /* 0x040fe40000010100 */
[C---:B------:R-:W-:Y:S02]  /*0c80*/  FADD.FTZ R166, -R176.reuse, R129 ;  /* 0x00000081b0a67221 */ /* 0x040fe40000010100 */
[C---:B------:R-:W-:Y:S02]  /*0c90*/  FADD.FTZ R148, -R176.reuse, R123 ;  /* 0x0000007bb0947221 */ /* 0x040fe40000010100 */
[----:B------:R-:W-:Y:S02]  /*0ca0*/  FADD.FTZ R172, -R176, R151 ;  /* 0x00000097b0ac7221 */ /* 0x000fe40000010100 */
[----:B------:R-:W-:-:S02]  /*0cb0*/  FMUL.FTZ R129, R115, R128 ;  /* 0x0000008073817220 */ /* 0x000fc40000410000 */
[----:B------:R-:W-:Y:S02]  /*0cc0*/  FADD.FTZ R170, -R176, R149 ;  /* 0x00000095b0aa7221 */ /* 0x000fe40000010100 */
[C---:B------:R-:W-:Y:S02]  /*0cd0*/  FMUL.FTZ R123, R115.reuse, R96 ;  /* 0x00000060737b7220 */ /* 0x040fe40000410000 */
[----:B------:R-:W-:Y:S02]  /*0ce0*/  FMUL.FTZ R128, R115, R130 ;  /* 0x0000008273807220 */ /* 0x000fe40000410000 */
[----:B------:R-:W-:Y:S02]  /*0cf0*/  FFMA.FTZ R36, R121, R93, R36 ;  /* 0x0000005d79247223 */ /* 0x000fe40000010024 */
[----:B------:R-:W-:Y:S02]  /*0d00*/  FADD.FTZ R80, R80, R93 ;  /* 0x0000005d50507221 */ /* 0x000fe40000010000 */
[----:B------:R-:W-:-:S02]  /*0d10*/  FFMA.FTZ R39, R122, R92, R39 ;  /* 0x0000005c7a277223 */ /* 0x000fc40000010027 */
[----:B------:R-:W-:Y:S02]  /*0d20*/  FADD.FTZ R83, R83, R92 ;  /* 0x0000005c53537221 */ /* 0x000fe40000010000 */
[----:B------:R-:W-:Y:S02]  /*0d30*/  FMUL.FTZ R151, R35, R92 ;  /* 0x0000005c23977220 */ /* 0x000fe40000410000 */
[C---:B------:R-:W-:Y:S02]  /*0d40*/  FMUL.FTZ R120, R115.reuse, R120 ;  /* 0x0000007873787220 */ /* 0x040fe40000410000 */
[----:B------:R-:W-:Y:S02]  /*0d50*/  FMUL.FTZ R130, R115, R132 ;  /* 0x0000008473827220 */ /* 0x000fe40000410000 */
[----:B------:R-:W-:Y:S02]  /*0d60*/  FMUL.FTZ R149, R33, R100 ;  /* 0x0000006421957220 */ /* 0x000fe40000410000 */
[----:B------:R-:W-:-:S02]  /*0d70*/  FADD.FTZ R92, RZ, R146 ;  /* 0x00000092ff5c7221 */ /* 0x000fc40000010000 */
[----:B------:R-:W-:Y:S02]  /*0d80*/  FFMA.FTZ R93, R121, R146, RZ ;  /* 0x00000092795d7223 */ /* 0x000fe400000100ff */
[C---:B------:R-:W-:Y:S01]  /*0d90*/  FMUL.FTZ R132, R115.reuse, R144 ;  /* 0x0000009073847220 */ /* 0x040fe20000410000 */
[----:B------:R-:W-:Y:S01]  /*0da0*/  HADD2.F32 R97, -RZ, R134.H0_H0 ;  /* 0x20000086ff617230 */ /* 0x000fe20000004100 */
[----:B------:R-:W-:Y:S02]  /*0db0*/  FMUL.FTZ R144, R115, R148 ;  /* 0x0000009473907220 */ /* 0x000fe40000410000 */
[-C--:B------:R-:W-:Y:S02]  /*0dc0*/  FFMA.FTZ R38, R123, R95.reuse, R38 ;  /* 0x0000005f7b267223 */ /* 0x080fe40000010026 */
[----:B------:R-:W-:Y:S02]  /*0dd0*/  FADD.FTZ R82, R82, R95 ;  /* 0x0000005f52527221 */ /* 0x000fe40000010000 */
[----:B------:R-:W-:-:S02]  /*0de0*/  FMUL.FTZ R148, R34, R95 ;  /* 0x0000005f22947220 */ /* 0x000fc40000410000 */
[----:B------:R-:W-:Y:S02]  /*0df0*/  FADD.FTZ R95, R92, R149 ;  /* 0x000000955c5f7221 */ /* 0x000fe40000010000 */
[----:B------:R-:W-:Y:S01]  /*0e00*/  FFMA.FTZ R93, R120, R149, R93 ;  /* 0x00000095785d7223 */ /* 0x000fe2000001005d */
[----:B------:R-:W-:Y:S01]  /*0e10*/  HADD2.F32 R134, -RZ, R134.H1_H1 ;  /* 0x30000086ff867230 */ /* 0x000fe20000004100 */
[C---:B------:R-:W-:Y:S01]  /*0e20*/  FADD.FTZ R150, -R176.reuse, R125 ;  /* 0x0000007db0967221 */ /* 0x040fe20000010100 */
[--C-:B------:R-:W-:Y:S01]  /*0e30*/  HADD2.F32 R99, -RZ, R102.reuse.H0_H0 ;  /* 0x20000066ff637230 */ /* 0x100fe20000004100 */
[----:B------:R-:W-:Y:S02]  /*0e40*/  FADD.FTZ R94, -R176, R97 ;  /* 0x00000061b05e7221 */ /* 0x000fe40000010100 */
[----:B------:R-:W-:Y:S02]  /*0e50*/  FADD.FTZ R92, R95, R148 ;  /* 0x000000945f5c7221 */ /* 0x000fe40000010000 */
[----:B------:R-:W-:Y:S01]  /*0e60*/  FFMA.FTZ R93, R123, R148, R93 ;  /* 0x000000947b5d7223 */ /* 0x000fe2000001005d */
[----:B------:R-:W-:Y:S01]  /*0e70*/  HADD2.F32 R140, -RZ, R135.H0_H0 ;  /* 0x20000087ff8c7230 */ /* 0x000fe20000004100 */
[C---:B------:R-:W-:Y:S01]  /*0e80*/  FMUL.FTZ R145, R115.reuse, R150 ;  /* 0x0000009673917220 */ /* 0x040fe20000410000 */
[----:B------:R-:W-:Y:S01]  /*0e90*/  HADD2.F32 R153, -RZ, R131.H0_H0 ;  /* 0x20000083ff997230 */ /* 0x000fe20000004100 */
[----:B------:R-:W-:Y:S01]  /*0ea0*/  FMUL.FTZ R125, R115, R94 ;  /* 0x0000005e737d7220 */ /* 0x000fe20000410000 */
[----:B------:R-:W-:Y:S01]  /*0eb0*/  HADD2.F32 R135, -RZ, R135.H1_H1 ;  /* 0x30000087ff877230 */ /* 0x000fe20000004100 */
[----:B------:R-:W-:Y:S01]  /*0ec0*/  FMUL.FTZ R150, R28, R99 ;  /* 0x000000631c967220 */ /* 0x000fe20000410000 */
[----:B------:R-:W-:Y:S01]  /*0ed0*/  HADD2.F32 R102, -RZ, R102.H1_H1 ;  /* 0x30000066ff667230 */ /* 0x000fe20000004100 */
[----:B------:R-:W-:Y:S01]  /*0ee0*/  FADD.FTZ R95, R92, R151 ;  /* 0x000000975c5f7221 */ /* 0x000fe20000010000 */
[--C-:B------:R-:W-:Y:S01]  /*0ef0*/  HADD2.F32 R157, -RZ, R124.reuse.H0_H0 ;  /* 0x2000007cff9d7230 */ /* 0x100fe20000004100 */
[----:B------:R-:W-:Y:S01]  /*0f00*/  FFMA.FTZ R93, R122, R151, R93 ;  /* 0x000000977a5d7223 */ /* 0x000fe2000001005d */
[----:B------:R-:W-:Y:S01]  /*0f10*/  HADD2.F32 R156, -RZ, R124.H1_H1 ;  /* 0x3000007cff9c7230 */ /* 0x000fe20000004100 */
        /* <DEDUP_REMOVED lines=88> */
[C---:B------:R-:W-:Y:S02]  /*14a0*/  FMUL.FTZ R141, R115.reuse, R170 ;  /* 0x000000aa738d7220 */ /* 0x040fe40000410000 */
[----:B------:R-:W-:Y:S02]  /*14b0*/  FMUL.FTZ R166, R12, R105 ;  /* 0x000000690ca67220 */ /* 0x000fe40000410000 */
        /* <DEDUP_REMOVED lines=42> */
.L_x_5349:
[----:B0-----:R-:W-:Y:S05]  /*1760*/  BSYNC B0 ;  /* 0x0000000000007941 */ /* 0x001fea0003800000 */
.L_x_5347:
        /* <DEDUP_REMOVED lines=13> */
.L_x_5425:
        /* <DEDUP_REMOVED lines=18> */
.L_x_5426:
        /* <DEDUP_REMOVED lines=47> */
.L_x_5353:
        /* <DEDUP_REMOVED lines=11> */
.L_x_5354:
[----:B------:R-:W-:Y:S05]  /*1d00*/  BSYNC B0 ;  /* 0x0000000000007941 */ /* 0x000fea0003800000 */
.L_x_5352:
        /* <DEDUP_REMOVED lines=16> */
.L_x_5356:
[----:B------:R-:W-:-:S04]  /*1e10*/  ISETP.NE.AND P5, PT, R113, RZ, PT ;  /* 0x000000ff7100720c */ /* 0x000fc80003fa5270 */
[----:B------:R-:W-:-:S05]  /*1e20*/  FSEL R95, R93, RZ, !P5 ;  /* 0x000000ff5d5f7208 */ /* 0x000fca0006800000 */
[----:B------:R-:W-:Y:S01]  /*1e30*/  FFMA.FTZ R96, R120, R94, R95 ;  /* 0x0000005e78607223 */ /* 0x000fe2000001005f */
[----:B------:R-:W-:-:S03]  /*1e40*/  @P4 HADD2.F32 R95, -RZ, R136.H1_H1 ;  /* 0x30000088ff5f4230 */ /* 0x000fc60000004100 */
[----:B------:R-:W-:-:S04]  /*1e50*/  FADD.FTZ R96, R149, -R96 ;  /* 0x8000006095607221 */ /* 0x000fc80000010000 */
[----:B------:R-:W-:-:S04]  /*1e60*/  FMUL.FTZ R96, R115, R96 ;  /* 0x0000006073607220 */ /* 0x000fc80000410000 */
[----:B------:R-:W-:Y:S02]  /*1e70*/  @P4 FADD.FTZ R96, R96, R95 ;  /* 0x0000005f60604221 */ /* 0x000fe40000010000 */
.L_x_5357:
[----:B------:R-:W-:Y:S05]  /*1e80*/  BSYNC B0 ;  /* 0x0000000000007941 */ /* 0x000fea0003800000 */
.L_x_5355:
        /* <DEDUP_REMOVED lines=14> */
.L_x_5359:
[----:B------:R-:W-:-:S04]  /*1f70*/  ISETP.NE.AND P5, PT, R113, RZ, PT ;  /* 0x000000ff7100720c */ /* 0x000fc80003fa5270 */
[----:B------:R-:W-:-:S05]  /*1f80*/  FSEL R95, R93, RZ, !P5 ;  /* 0x000000ff5d5f7208 */ /* 0x000fca0006800000 */
[----:B------:R-:W-:-:S04]  /*1f90*/  FFMA.FTZ R95, R123, R94, R95 ;  /* 0x0000005e7b5f7223 */ /* 0x000fc8000001005f */
[----:B------:R-:W-:Y:S01]  /*1fa0*/  FADD.FTZ R96, R148, -R95 ;  /* 0x8000005f94607221 */ /* 0x000fe20000010000 */
[----:B------:R-:W-:-:S03]  /*1fb0*/  @P4 HADD2.F32 R95, -RZ, R137.H0_H0 ;  /* 0x20000089ff5f4230 */ /* 0x000fc60000004100 */
[----:B------:R-:W-:-:S04]  /*1fc0*/  FMUL.FTZ R96, R115, R96 ;  /* 0x0000006073607220 */ /* 0x000fc80000410000 */
[----:B------:R-:W-:Y:S02]  /*1fd0*/  @P4 FADD.FTZ R96, R96, R95 ;  /* 0x0000005f60604221 */ /* 0x000fe40000010000 */
.L_x_5360:
[----:B------:R-:W-:Y:S05]  /*1fe0*/  BSYNC B0 ;  /* 0x0000000000007941 */ /* 0x000fea0003800000 */
.L_x_5358:
        /* <DEDUP_REMOVED lines=14> */
.L_x_5362:
[----:B------:R-:W-:-:S04]  /*20d0*/  ISETP.NE.AND P5, PT, R113, RZ, PT ;  /* 0x000000ff7100720c */ /* 0x000fc80003fa5270 */
[----:B------:R-:W-:-:S05]  /*20e0*/  FSEL R95, R93, RZ, !P5 ;  /* 0x000000ff5d5f7208 */ /* 0x000fca0006800000 */
[----:B------:R-:W-:Y:S01]  /*20f0*/  FFMA.FTZ R96, R122, R94, R95 ;  /* 0x0000005e7a607223 */ /* 0x000fe2000001005f */
[----:B------:R-:W-:-:S03]  /*2100*/  @P4 HADD2.F32 R95, -RZ, R137.H1_H1 ;  /* 0x30000089ff5f4230 */ /* 0x000fc60000004100 */
[----:B------:R-:W-:-:S04]  /*2110*/  FADD.FTZ R96, R151, -R96 ;  /* 0x8000006097607221 */ /* 0x000fc80000010000 */
[----:B------:R-:W-:-:S04]  /*2120*/  FMUL.FTZ R96, R115, R96 ;  /* 0x0000006073607220 */ /* 0x000fc80000410000 */
[----:B------:R-:W-:Y:S02]  /*2130*/  @P4 FADD.FTZ R96, R96, R95 ;  /* 0x0000005f60604221 */ /* 0x000fe40000010000 */
.L_x_5363:
[----:B------:R-:W-:Y:S05]  /*2140*/  BSYNC B0 ;  /* 0x0000000000007941 */ /* 0x000fea0003800000 */
.L_x_5361:
        /* <DEDUP_REMOVED lines=14> */
.L_x_5365:
[----:B------:R-:W-:-:S04]  /*2230*/  ISETP.NE.AND P5, PT, R113, RZ, PT ;  /* 0x000000ff7100720c */ /* 0x000fc80003fa5270 */
[----:B------:R-:W-:-:S05]  /*2240*/  FSEL R95, R93, RZ, !P5 ;  /* 0x000000ff5d5f7208 */ /* 0x000fca0006800000 */
[----:B------:R-:W-:-:S04]  /*2250*/  FFMA.FTZ R95, R125, R94, R95 ;  /* 0x0000005e7d5f7223 */ /* 0x000fc8000001005f */
[----:B------:R-:W-:Y:S01]  /*2260*/  FADD.FTZ R96, R150, -R95 ;  /* 0x8000005f96607221 */ /* 0x000fe20000010000 */
[----:B------:R-:W-:-:S03]  /*2270*/  @P4 HADD2.F32 R95, -RZ, R138.H0_H0 ;  /* 0x2000008aff5f4230 */ /* 0x000fc60000004100 */
[----:B------:R-:W-:-:S04]  /*2280*/  FMUL.FTZ R96, R115, R96 ;  /* 0x0000006073607220 */ /* 0x000fc80000410000 */
[----:B------:R-:W-:Y:S02]  /*2290*/  @P4 FADD.FTZ R96, R96, R95 ;  /* 0x0000005f60604221 */ /* 0x000fe40000010000 */
.L_x_5366:
[----:B------:R-:W-:Y:S05]  /*22a0*/  BSYNC B0 ;  /* 0x0000000000007941 */ /* 0x000fea0003800000 */
.L_x_5364:
        /* <DEDUP_REMOVED lines=14> */
.L_x_5368:
[----:B------:R-:W-:-:S04]  /*2390*/  ISETP.NE.AND P5, PT, R113, RZ, PT ;  /* 0x000000ff7100720c */ /* 0x000fc80003fa5270 */
[----:B------:R-:W-:-:S05]  /*23a0*/  FSEL R95, R93, RZ, !P5 ;  /* 0x000000ff5d5f7208 */ /* 0x000fca0006800000 */
[----:B------:R-:W-:Y:S01]  /*23b0*/  FFMA.FTZ R96, R124, R94, R95 ;  /* 0x0000005e7c607223 */ /* 0x000fe2000001005f */
[----:B------:R-:W-:-:S03]  /*23c0*/  @P4 HADD2.F32 R95, -RZ, R138.H1_H1 ;  /* 0x3000008aff5f4230 */ /* 0x000fc60000004100 */
[----:B------:R-:W-:-:S04]  /*23d0*/  FADD.FTZ R96, R153, -R96 ;  /* 0x8000006099607221 */ /* 0x000fc80000010000 */
[----:B------:R-:W-:-:S04]  /*23e0*/  FMUL.FTZ R96, R115, R96 ;  /* 0x0000006073607220 */ /* 0x000fc80000410000 */
[----:B------:R-:W-:Y:S02]  /*23f0*/  @P4 FADD.FTZ R96, R96, R95 ;  /* 0x0000005f60604221 */ /* 0x000fe40000010000 */
.L_x_5369:
[----:B------:R-:W-:Y:S05]  /*2400*/  BSYNC B0 ;  /* 0x0000000000007941 */ /* 0x000fea0003800000 */
.L_x_5367:
        /* <DEDUP_REMOVED lines=14> */
.L_x_5371:
[----:B------:R-:W-:-:S04]  /*24f0*/  ISETP.NE.AND P5, PT, R113, RZ, PT ;  /* 0x000000ff7100720c */ /* 0x000fc80003fa5270 */
[----:B------:R-:W-:-:S05]  /*2500*/  FSEL R95, R93, RZ, !P5 ;  /* 0x000000ff5d5f7208 */ /* 0x000fca0006800000 */
[----:B------:R-:W-:-:S04]  /*2510*/  FFMA.FTZ R95, R127, R94, R95 ;  /* 0x0000005e7f5f7223 */ /* 0x000fc8000001005f */
[----:B------:R-:W-:Y:S01]  /*2520*/  FADD.FTZ R96, R152, -R95 ;  /* 0x8000005f98607221 */ /* 0x000fe20000010000 */
[----:B------:R-:W-:-:S03]  /*2530*/  @P4 HADD2.F32 R95, -RZ, R139.H0_H0 ;  /* 0x2000008bff5f4230 */ /* 0x000fc60000004100 */
[----:B------:R-:W-:-:S04]  /*2540*/  FMUL.FTZ R96, R115, R96 ;  /* 0x0000006073607220 */ /* 0x000fc80000410000 */
[----:B------:R-:W-:Y:S02]  /*2550*/  @P4 FADD.FTZ R96, R96, R95 ;  /* 0x0000005f60604221 */ /* 0x000fe40000010000 */
.L_x_5372:
[----:B------:R-:W-:Y:S05]  /*2560*/  BSYNC B0 ;  /* 0x0000000000007941 */ /* 0x000fea0003800000 */
.L_x_5370:
        /* <DEDUP_REMOVED lines=14> */
.L_x_5374:
[----:B------:R-:W-:-:S04]  /*2650*/  ISETP.NE.AND P5, PT, R113, RZ, PT ;  /* 0x000000ff7100720c */ /* 0x000fc80003fa5270 */
[----:B------:R-:W-:-:S05]  /*2660*/  FSEL R95, R93, RZ, !P5 ;  /* 0x000000ff5d5f7208 */ /* 0x000fca0006800000 */
[----:B------:R-:W-:Y:S01]  /*2670*/  FFMA.FTZ R96, R126, R94, R95 ;  /* 0x0000005e7e607223 */ /* 0x000fe2000001005f */
[----:B------:R-:W-:-:S03]  /*2680*/  @P4 HADD2.F32 R95, -RZ, R139.H1_H1 ;  /* 0x3000008bff5f4230 */ /* 0x000fc60000004100 */
[----:B------:R-:W-:-:S04]  /*2690*/  FADD.FTZ R96, R155, -R96 ;  /* 0x800000609b607221 */ /* 0x000fc80000010000 */
[----:B------:R-:W-:-:S04]  /*26a0*/  FMUL.FTZ R96, R115, R96 ;  /* 0x0000006073607220 */ /* 0x000fc80000410000 */
[----:B------:R-:W-:Y:S02]  /*26b0*/  @P4 FADD.FTZ R96, R96, R95 ;  /* 0x0000005f60604221 */ /* 0x000fe40000010000 */
.L_x_5375:
[----:B------:R-:W-:Y:S05]  /*26c0*/  BSYNC B0 ;  /* 0x0000000000007941 */ /* 0x000fea0003800000 */
.L_x_5373:
[----:B------:R-:W-:Y:S01]  /*26d0*/  @P3 FMUL.FTZ R95, R96, c[0x0][0x1ec] ;  /* 0x00007b00605f3a20 */ /* 0x000fe20000410000 */
[----:B------:R-:W-:Y:S01]  /*26e0*/  @P3 LOP3.LUT P5, RZ, R111, 0xff000000, RZ, 0xc0, !PT ;  /* 0xff0000006fff3812 */ /* 0x000fe200078ac0ff */
[----:B------:R-:W-:Y:S01]  /*26f0*/  BSSY B0, `(.L_x_5376) ;  /* 0x0000019000007945 */ /* 0x000fe20003800000 */
[----:B------:R-:W-:Y:S01]  /*2700*/  @P0 MOV R100, 0x10 ;  /* 0x0000001000640802 */ /* 0x000fe20000000f00 */
[----:B------:R-:W-:Y:S01]  /*2710*/  @P3 FMUL.FTZ R95, R95, c[0x0][0x1e8] ;  /* 0x00007a005f5f3a20 */ /* 0x000fe20000410000 */
[----:B------:R-:W-:-:S04]  /*2720*/  @P3 MOV R99, 0x10 ;  /* 0x0000001000633802 */ /* 0x000fc80000000f00 */
[----:B------:R-:W-:Y:S02]  /*2730*/  @P3 FSEL R98, R95, RZ, P5 ;  /* 0x000000ff5f623208 */ /* 0x000fe40002800000 */
[----:B------:R-:W-:Y:S01]  /*2740*/  @P0 F2FP.PACK_AB R95, RZ, R96 ;  /* 0x00000060ff5f023e */ /* 0x000fe200000000ff */
        /* <DEDUP_REMOVED lines=12> */
.L_x_5377:
[----:B------:R-:W-:-:S04]  /*2810*/  ISETP.NE.AND P5, PT, R113, RZ, PT ;  /* 0x000000ff7100720c */ /* 0x000fc80003fa5270 */
[----:B------:R-:W-:-:S05]  /*2820*/  FSEL R95, R93, RZ, !P5 ;  /* 0x000000ff5d5f7208 */ /* 0x000fca0006800000 */
[----:B------:R-:W-:-:S04]  /*2830*/  FFMA.FTZ R95, R129, R94, R95 ;  /* 0x0000005e815f7223 */ /* 0x000fc8000001005f */
[----:B0-----:R-:W-:Y:S01]  /*2840*/  FADD.FTZ R96, R154, -R95 ;  /* 0x8000005f9a607221 */ /* 0x001fe20000010000 */
[----:B------:R-:W-:-:S03]  /*2850*/  @P4 HADD2.F32 R95, -RZ, R8.H0_H0 ;  /* 0x20000008ff5f4230 */ /* 0x000fc60000004100 */
[----:B------:R-:W-:-:S04]  /*2860*/  FMUL.FTZ R96, R115, R96 ;  /* 0x0000006073607220 */ /* 0x000fc80000410000 */
[----:B------:R-:W-:Y:S02]  /*2870*/  @P4 FADD.FTZ R96, R96, R95 ;  /* 0x0000005f60604221 */ /* 0x000fe40000010000 */
.L_x_5378:
[----:B------:R-:W-:Y:S05]  /*2880*/  BSYNC B0 ;  /* 0x0000000000007941 */ /* 0x000fea0003800000 */
.L_x_5376:
        /* <DEDUP_REMOVED lines=14> */
.L_x_5380:
[----:B------:R-:W-:-:S04]  /*2970*/  ISETP.NE.AND P5, PT, R113, RZ, PT ;  /* 0x000000ff7100720c */ /* 0x000fc80003fa5270 */
[----:B------:R-:W-:-:S05]  /*2980*/  FSEL R95, R93, RZ, !P5 ;  /* 0x000000ff5d5f7208 */ /* 0x000fca0006800000 */
[----:B------:R-:W-:Y:S01]  /*2990*/  FFMA.FTZ R96, R128, R94, R95 ;  /* 0x0000005e80607223 */ /* 0x000fe2000001005f */
[----:B------:R-:W-:-:S03]  /*29a0*/  @P4 HADD2.F32 R95, -RZ, R8.H1_H1 ;  /* 0x30000008ff5f4230 */ /* 0x000fc60000004100 */
[----:B------:R-:W-:-:S04]  /*29b0*/  FADD.FTZ R96, R157, -R96 ;  /* 0x800000609d607221 */ /* 0x000fc80000010000 */
[----:B------:R-:W-:-:S04]  /*29c0*/  FMUL.FTZ R96, R115, R96 ;  /* 0x0000006073607220 */ /* 0x000fc80000410000 */
[----:B------:R-:W-:Y:S02]  /*29d0*/  @P4 FADD.FTZ R96, R96, R95 ;  /* 0x0000005f60604221 */ /* 0x000fe40000010000 */
.L_x_5381:
[----:B------:R-:W-:Y:S05]  /*29e0*/  BSYNC B0 ;  /* 0x0000000000007941 */ /* 0x000fea0003800000 */
.L_x_5379:
        /* <DEDUP_REMOVED lines=14> */
.L_x_5383:
[----:B------:R-:W-:-:S04]  /*2ad0*/  ISETP.NE.AND P5, PT, R113, RZ, PT ;  /* 0x000000ff7100720c */ /* 0x000fc80003fa5270 */
[----:B------:R-:W-:-:S05]  /*2ae0*/  FSEL R95, R93, RZ, !P5 ;  /* 0x000000ff5d5f7208 */ /* 0x000fca0006800000 */
[----:B------:R-:W-:-:S04]  /*2af0*/  FFMA.FTZ R95, R131, R94, R95 ;  /* 0x0000005e835f7223 */ /* 0x000fc8000001005f */
[----:B------:R-:W-:Y:S01]  /*2b00*/  FADD.FTZ R96, R156, -R95 ;  /* 0x8000005f9c607221 */ /* 0x000fe20000010000 */
[----:B------:R-:W-:-:S03]  /*2b10*/  @P4 HADD2.F32 R95, -RZ, R9.H0_H0 ;  /* 0x20000009ff5f4230 */ /* 0x000fc60000004100 */
[----:B------:R-:W-:-:S04]  /*2b20*/  FMUL.FTZ R96, R115, R96 ;  /* 0x0000006073607220 */ /* 0x000fc80000410000 */
[----:B------:R-:W-:Y:S02]  /*2b30*/  @P4 FADD.FTZ R96, R96, R95 ;  /* 0x0000005f60604221 */ /* 0x000fe40000010000 */
.L_x_5384:
[----:B------:R-:W-:Y:S05]  /*2b40*/  BSYNC B0 ;  /* 0x0000000000007941 */ /* 0x000fea0003800000 */
.L_x_5382:
        /* <DEDUP_REMOVED lines=14> */
.L_x_5386:
[----:B------:R-:W-:-:S04]  /*2c30*/  ISETP.NE.AND P5, PT, R113, RZ, PT ;  /* 0x000000ff7100720c */ /* 0x000fc80003fa5270 */
[----:B------:R-:W-:-:S05]  /*2c40*/  FSEL R95, R93, RZ, !P5 ;  /* 0x000000ff5d5f7208 */ /* 0x000fca0006800000 */
[----:B------:R-:W-:Y:S01]  /*2c50*/  FFMA.FTZ R96, R130, R94, R95 ;  /* 0x0000005e82607223 */ /* 0x000fe2000001005f */
[----:B------:R-:W-:-:S03]  /*2c60*/  @P4 HADD2.F32 R95, -RZ, R9.H1_H1 ;  /* 0x30000009ff5f4230 */ /* 0x000fc60000004100 */
[----:B------:R-:W-:-:S04]  /*2c70*/  FADD.FTZ R96, R159, -R96 ;  /* 0x800000609f607221 */ /* 0x000fc80000010000 */
[----:B------:R-:W-:-:S04]  /*2c80*/  FMUL.FTZ R96, R115, R96 ;  /* 0x0000006073607220 */ /* 0x000fc80000410000 */
[----:B------:R-:W-:Y:S02]  /*2c90*/  @P4 FADD.FTZ R96, R96, R95 ;  /* 0x0000005f60604221 */ /* 0x000fe40000010000 */
.L_x_5387:
[----:B------:R-:W-:Y:S05]  /*2ca0*/  BSYNC B0 ;  /* 0x0000000000007941 */ /* 0x000fea0003800000 */
.L_x_5385:
        /* <DEDUP_REMOVED lines=14> */
.L_x_5389:
[----:B------:R-:W-:-:S04]  /*2d90*/  ISETP.NE.AND P5, PT, R113, RZ, PT ;  /* 0x000000ff7100720c */ /* 0x000fc80003fa5270 */
[----:B------:R-:W-:-:S05]  /*2da0*/  FSEL R95, R93, RZ, !P5 ;  /* 0x000000ff5d5f7208 */ /* 0x000fca0006800000 */
[----:B------:R-:W-:-:S04]  /*2db0*/  FFMA.FTZ R95, R133, R94, R95 ;  /* 0x0000005e855f7223 */ /* 0x000fc8000001005f */
[----:B------:R-:W-:Y:S01]  /*2dc0*/  FADD.FTZ R96, R158, -R95 ;  /* 0x8000005f9e607221 */ /* 0x000fe20000010000 */
[----:B------:R-:W-:-:S03]  /*2dd0*/  @P4 HADD2.F32 R95, -RZ, R10.H0_H0 ;  /* 0x2000000aff5f4230 */ /* 0x000fc60000004100 */
[----:B------:R-:W-:-:S04]  /*2de0*/  FMUL.FTZ R96, R115, R96 ;  /* 0x0000006073607220 */ /* 0x000fc80000410000 */
[----:B------:R-:W-:Y:S02]  /*2df0*/  @P4 FADD.FTZ R96, R96, R95 ;  /* 0x0000005f60604221 */ /* 0x000fe40000010000 */
.L_x_5390:
[----:B------:R-:W-:Y:S05]  /*2e00*/  BSYNC B0 ;  /* 0x0000000000007941 */ /* 0x000fea0003800000 */
.L_x_5388:
        /* <DEDUP_REMOVED lines=14> */
.L_x_5392:
[----:B------:R-:W-:-:S04]  /*2ef0*/  ISETP.NE.AND P5, PT, R113, RZ, PT ;  /* 0x000000ff7100720c */ /* 0x000fc80003fa5270 */
[----:B------:R-:W-:-:S05]  /*2f00*/  FSEL R95, R93, RZ, !P5 ;  /* 0x000000ff5d5f7208 */ /* 0x000fca0006800000 */
[----:B------:R-:W-:Y:S01]  /*2f10*/  FFMA.FTZ R96, R132, R94, R95 ;  /* 0x0000005e84607223 */ /* 0x000fe2000001005f */
[----:B------:R-:W-:-:S03]  /*2f20*/  @P4 HADD2.F32 R95, -RZ, R10.H1_H1 ;  /* 0x3000000aff5f4230 */ /* 0x000fc60000004100 */
[----:B------:R-:W-:-:S04]  /*2f30*/  FADD.FTZ R96, R161, -R96 ;  /* 0x80000060a1607221 */ /* 0x000fc80000010000 */
[----:B------:R-:W-:-:S04]  /*2f40*/  FMUL.FTZ R96, R115, R96 ;  /* 0x0000006073607220 */ /* 0x000fc80000410000 */
[----:B------:R-:W-:Y:S02]  /*2f50*/  @P4 FADD.FTZ R96, R96, R95 ;  /* 0x0000005f60604221 */ /* 0x000fe40000010000 */
.L_x_5393:
[----:B------:R-:W-:Y:S05]  /*2f60*/  BSYNC B0 ;  /* 0x0000000000007941 */ /* 0x000fea0003800000 */
.L_x_5391:
        /* <DEDUP_REMOVED lines=14> */
.L_x_5395:
[----:B------:R-:W-:-:S04]  /*3050*/  ISETP.NE.AND P5, PT, R113, RZ, PT ;  /* 0x000000ff7100720c */ /* 0x000fc80003fa5270 */
[----:B------:R-:W-:-:S05]  /*3060*/  FSEL R95, R93, RZ, !P5 ;  /* 0x000000ff5d5f7208 */ /* 0x000fca0006800000 */
[----:B------:R-:W-:-:S04]  /*3070*/  FFMA.FTZ R95, R147, R94, R95 ;  /* 0x0000005e935f7223 */ /* 0x000fc8000001005f */
[----:B------:R-:W-:Y:S01]  /*3080*/  FADD.FTZ R96, R160, -R95 ;  /* 0x8000005fa0607221 */ /* 0x000fe20000010000 */
[----:B------:R-:W-:-:S03]  /*3090*/  @P4 HADD2.F32 R95, -RZ, R11.H0_H0 ;  /* 0x2000000bff5f4230 */ /* 0x000fc60000004100 */
[----:B------:R-:W-:-:S04]  /*30a0*/  FMUL.FTZ R96, R115, R96 ;  /* 0x0000006073607220 */ /* 0x000fc80000410000 */
[----:B------:R-:W-:Y:S02]  /*30b0*/  @P4 FADD.FTZ R96, R96, R95 ;  /* 0x0000005f60604221 */ /* 0x000fe40000010000 */
.L_x_5396:
[----:B------:R-:W-:Y:S05]  /*30c0*/  BSYNC B0 ;  /* 0x0000000000007941 */ /* 0x000fea0003800000 */
.L_x_5394:
        /* <DEDUP_REMOVED lines=14> */
.L_x_5398:
[----:B------:R-:W-:-:S04]  /*31b0*/  ISETP.NE.AND P5, PT, R113, RZ, PT ;  /* 0x000000ff7100720c */ /* 0x000fc80003fa5270 */
[----:B------:R-:W-:-:S05]  /*31c0*/  FSEL R95, R93, RZ, !P5 ;  /* 0x000000ff5d5f7208 */ /* 0x000fca0006800000 */
[----:B------:R-:W-:Y:S01]  /*31d0*/  FFMA.FTZ R96, R144, R94, R95 ;  /* 0x0000005e90607223 */ /* 0x000fe2000001005f */
[----:B------:R-:W-:-:S03]  /*31e0*/  @P4 HADD2.F32 R95, -RZ, R11.H1_H1 ;  /* 0x3000000bff5f4230 */ /* 0x000fc60000004100 */
[----:B------:R-:W-:-:S04]  /*31f0*/  FADD.FTZ R96, R163, -R96 ;  /* 0x80000060a3607221 */ /* 0x000fc80000010000 */
[----:B------:R-:W-:-:S04]  /*3200*/  FMUL.FTZ R96, R115, R96 ;  /* 0x0000006073607220 */ /* 0x000fc80000410000 */
[----:B------:R-:W-:Y:S02]  /*3210*/  @P4 FADD.FTZ R96, R96, R95 ;  /* 0x0000005f60604221 */ /* 0x000fe40000010000 */
.L_x_5399:
[----:B------:R-:W-:Y:S05]  /*3220*/  BSYNC B0 ;  /* 0x0000000000007941 */ /* 0x000fea0003800000 */
.L_x_5397:
[----:B------:R-:W-:Y:S01]  /*3230*/  @P3 FMUL.FTZ R95, R96, c[0x0][0x1ec] ;  /* 0x00007b00605f3a20 */ /* 0x000fe20000410000 */
[----:B------:R-:W-:Y:S01]  /*3240*/  @P3 LOP3.LUT P5, RZ, R109, 0xff000000, RZ, 0xc0, !PT ;  /* 0xff0000006dff3812 */ /* 0x000fe200078ac0ff */
[----:B------:R-:W-:Y:S01]  /*3250*/  BSSY B0, `(.L_x_5400) ;  /* 0x000001a000007945 */ /* 0x000fe20003800000 */
[----:B------:R-:W-:Y:S01]  /*3260*/  @P0 MOV R100, 0x10 ;  /* 0x0000001000640802 */ /* 0x000fe20000000f00 */
[----:B------:R-:W-:Y:S01]  /*3270*/  @P3 FMUL.FTZ R95, R95, c[0x0][0x1e8] ;  /* 0x00007a005f5f3a20 */ /* 0x000fe20000410000 */
[----:B------:R-:W-:Y:S02]  /*3280*/  @P3 IADD3 R99, R92, 0x100, RZ ;  /* 0x000001005c633810 */ /* 0x000fe40007ffe0ff */
[----:B------:R-:W-:Y:S02]  /*3290*/  @P3 MOV R102, 0x10 ;  /* 0x0000001000663802 */ /* 0x000fe40000000f00 */
[----:B------:R-:W-:Y:S02]  /*32a0*/  @P3 FSEL R98, R95, RZ, P5 ;  /* 0x000000ff5f623208 */ /* 0x000fe40002800000 */
[----:B------:R-:W-:Y:S01]  /*32b0*/  @P0 F2FP.PACK_AB R95, RZ, R96 ;  /* 0x00000060ff5f023e */ /* 0x000fe200000000ff */
[----:B------:R-:W-:Y:S01]  /*32c0*/  @P0 IMAD.WIDE.U32 R96, R117, R100, c[0x0][0x258] ;  /* 0x0000960075600625 */ /* 0x000fe200078e0064 */
[----:B------:R-:W-:-:S02]  /*32d0*/  @P3 F2FP.PACK_AB R100, RZ, R98 ;  /* 0x00000062ff64323e */ /* 0x000fc400000000ff */
        /* <DEDUP_REMOVED lines=10> */
.L_x_5401:
[----:B------:R-:W-:-:S04]  /*3380*/  ISETP.NE.AND P5, PT, R113, RZ, PT ;  /* 0x000000ff7100720c */ /* 0x000fc80003fa5270 */
[----:B------:R-:W-:-:S05]  /*3390*/  FSEL R95, R93, RZ, !P5 ;  /* 0x000000ff5d5f7208 */ /* 0x000fca0006800000 */
[----:B------:R-:W-:-:S04]  /*33a0*/  FFMA.FTZ R95, R145, R94, R95 ;  /* 0x0000005e915f7223 */ /* 0x000fc8000001005f */
[----:B0-----:R-:W-:Y:S01]  /*33b0*/  FADD.FTZ R96, R162, -R95 ;  /* 0x8000005fa2607221 */ /* 0x001fe20000010000 */
[----:B------:R-:W-:-:S03]  /*33c0*/  @P4 HADD2.F32 R95, -RZ, R4.H0_H0 ;  /* 0x20000004ff5f4230 */ /* 0x000fc60000004100 */
[----:B------:R-:W-:-:S04]  /*33d0*/  FMUL.FTZ R96, R115, R96 ;  /* 0x0000006073607220 */ /* 0x000fc80000410000 */
[----:B------:R-:W-:Y:S02]  /*33e0*/  @P4 FADD.FTZ R96, R96, R95 ;  /* 0x0000005f60604221 */ /* 0x000fe40000010000 */
.L_x_5402:
[----:B------:R-:W-:Y:S05]  /*33f0*/  BSYNC B0 ;  /* 0x0000000000007941 */ /* 0x000fea0003800000 */
.L_x_5400:
        /* <DEDUP_REMOVED lines=14> */
.L_x_5404:
[----:B------:R-:W-:-:S04]  /*34e0*/  ISETP.NE.AND P5, PT, R113, RZ, PT ;  /* 0x000000ff7100720c */ /* 0x000fc80003fa5270 */
[----:B------:R-:W-:-:S05]  /*34f0*/  FSEL R95, R93, RZ, !P5 ;  /* 0x000000ff5d5f7208 */ /* 0x000fca0006800000 */
[----:B------:R-:W-:Y:S01]  /*3500*/  FFMA.FTZ R96, R142, R94, R95 ;  /* 0x0000005e8e607223 */ /* 0x000fe2000001005f */
[----:B------:R-:W-:-:S03]  /*3510*/  @P4 HADD2.F32 R95, -RZ, R4.H1_H1 ;  /* 0x30000004ff5f4230 */ /* 0x000fc60000004100 */
[----:B------:R-:W-:-:S04]  /*3520*/  FADD.FTZ R96, R165, -R96 ;  /* 0x80000060a5607221 */ /* 0x000fc80000010000 */
[----:B------:R-:W-:-:S04]  /*3530*/  FMUL.FTZ R96, R115, R96 ;  /* 0x0000006073607220 */ /* 0x000fc80000410000 */
[----:B------:R-:W-:Y:S02]  /*3540*/  @P4 FADD.FTZ R96, R96, R95 ;  /* 0x0000005f60604221 */ /* 0x000fe40000010000 */
.L_x_5405:
[----:B------:R-:W-:Y:S05]  /*3550*/  BSYNC B0 ;  /* 0x0000000000007941 */ /* 0x000fea0003800000 */
.L_x_5403:
        /* <DEDUP_REMOVED lines=14> */
.L_x_5407:
[----:B------:R-:W-:-:S04]  /*3640*/  ISETP.NE.AND P5, PT, R113, RZ, PT ;  /* 0x000000ff7100720c */ /* 0x000fc80003fa5270 */
[----:B------:R-:W-:-:S05]  /*3650*/  FSEL R95, R93, RZ, !P5 ;  /* 0x000000ff5d5f7208 */ /* 0x000fca0006800000 */
[----:B------:R-:W-:-:S04]  /*3660*/  FFMA.FTZ R95, R143, R94, R95 ;  /* 0x0000005e8f5f7223 */ /* 0x000fc8000001005f */
[----:B------:R-:W-:Y:S01]  /*3670*/  FADD.FTZ R96, R164, -R95 ;  /* 0x8000005fa4607221 */ /* 0x000fe20000010000 */
[----:B------:R-:W-:-:S03]  /*3680*/  @P4 HADD2.F32 R95, -RZ, R5.H0_H0 ;  /* 0x20000005ff5f4230 */ /* 0x000fc60000004100 */
[----:B------:R-:W-:-:S04]  /*3690*/  FMUL.FTZ R96, R115, R96 ;  /* 0x0000006073607220 */ /* 0x000fc80000410000 */
[----:B------:R-:W-:Y:S02]  /*36a0*/  @P4 FADD.FTZ R96, R96, R95 ;  /* 0x0000005f60604221 */ /* 0x000fe40000010000 */
.L_x_5408:
[----:B------:R-:W-:Y:S05]  /*36b0*/  BSYNC B0 ;  /* 0x0000000000007941 */ /* 0x000fea0003800000 */
.L_x_5406:
        /* <DEDUP_REMOVED lines=14> */
.L_x_5410:
[----:B------:R-:W-:-:S04]  /*37a0*/  ISETP.NE.AND P5, PT, R113, RZ, PT ;  /* 0x000000ff7100720c */ /* 0x000fc80003fa5270 */
[----:B------:R-:W-:-:S05]  /*37b0*/  FSEL R95, R93, RZ, !P5 ;  /* 0x000000ff5d5f7208 */ /* 0x000fca0006800000 */
[----:B------:R-:W-:Y:S01]  /*37c0*/  FFMA.FTZ R96, R140, R94, R95 ;  /* 0x0000005e8c607223 */ /* 0x000fe2000001005f */
[----:B------:R-:W-:-:S03]  /*37d0*/  @P4 HADD2.F32 R95, -RZ, R5.H1_H1 ;  /* 0x30000005ff5f4230 */ /* 0x000fc60000004100 */
[----:B------:R-:W-:-:S04]  /*37e0*/  FADD.FTZ R96, R167, -R96 ;  /* 0x80000060a7607221 */ /* 0x000fc80000010000 */
[----:B------:R-:W-:-:S04]  /*37f0*/  FMUL.FTZ R96, R115, R96 ;  /* 0x0000006073607220 */ /* 0x000fc80000410000 */
[----:B------:R-:W-:Y:S02]  /*3800*/  @P4 FADD.FTZ R96, R96, R95 ;  /* 0x0000005f60604221 */ /* 0x000fe40000010000 */
.L_x_5411:
[----:B------:R-:W-:Y:S05]  /*3810*/  BSYNC B0 ;  /* 0x0000000000007941 */ /* 0x000fea0003800000 */
.L_x_5409:
        /* <DEDUP_REMOVED lines=14> */
.L_x_5413:
[----:B------:R-:W-:-:S04]  /*3900*/  ISETP.NE.AND P5, PT, R113, RZ, PT ;  /* 0x000000ff7100720c */ /* 0x000fc80003fa5270 */
[----:B------:R-:W-:-:S05]  /*3910*/  FSEL R95, R93, RZ, !P5 ;  /* 0x000000ff5d5f7208 */ /* 0x000fca0006800000 */
[----:B------:R-:W-:-:S04]  /*3920*/  FFMA.FTZ R95, R141, R94, R95 ;  /* 0x0000005e8d5f7223 */ /* 0x000fc8000001005f */
[----:B------:R-:W-:Y:S01]  /*3930*/  FADD.FTZ R96, R166, -R95 ;  /* 0x8000005fa6607221 */ /* 0x000fe20000010000 */
[----:B------:R-:W-:-:S03]  /*3940*/  @P4 HADD2.F32 R95, -RZ, R6.H0_H0 ;  /* 0x20000006ff5f4230 */ /* 0x000fc60000004100 */
[----:B------:R-:W-:-:S04]  /*3950*/  FMUL.FTZ R96, R115, R96 ;  /* 0x0000006073607220 */ /* 0x000fc80000410000 */
[----:B------:R-:W-:Y:S02]  /*3960*/  @P4 FADD.FTZ R96, R96, R95 ;  /* 0x0000005f60604221 */ /* 0x000fe40000010000 */
.L_x_5414:
[----:B------:R-:W-:Y:S05]  /*3970*/  BSYNC B0 ;  /* 0x0000000000007941 */ /* 0x000fea0003800000 */
.L_x_5412:
        /* <DEDUP_REMOVED lines=14> */
.L_x_5416:
[----:B------:R-:W-:-:S04]  /*3a60*/  ISETP.NE.AND P5, PT, R113, RZ, PT ;  /* 0x000000ff7100720c */ /* 0x000fc80003fa5270 */
[----:B------:R-:W-:-:S05]  /*3a70*/  FSEL R95, R93, RZ, !P5 ;  /* 0x000000ff5d5f7208 */ /* 0x000fca0006800000 */
[----:B------:R-:W-:Y:S01]  /*3a80*/  FFMA.FTZ R96, R134, R94, R95 ;  /* 0x0000005e86607223 */ /* 0x000fe2000001005f */
[----:B------:R-:W-:-:S03]  /*3a90*/  @P4 HADD2.F32 R95, -RZ, R6.H1_H1 ;  /* 0x30000006ff5f4230 */ /* 0x000fc60000004100 */
[----:B------:R-:W-:-:S04]  /*3aa0*/  FADD.FTZ R96, R169, -R96 ;  /* 0x80000060a9607221 */ /* 0x000fc80000010000 */
[----:B------:R-:W-:-:S04]  /*3ab0*/  FMUL.FTZ R96, R115, R96 ;  /* 0x0000006073607220 */ /* 0x000fc80000410000 */
[----:B------:R-:W-:Y:S02]  /*3ac0*/  @P4 FADD.FTZ R96, R96, R95 ;  /* 0x0000005f60604221 */ /* 0x000fe40000010000 */
.L_x_5417:
[----:B------:R-:W-:Y:S05]  /*3ad0*/  BSYNC B0 ;  /* 0x0000000000007941 */ /* 0x000fea0003800000 */
.L_x_5415:
        /* <DEDUP_REMOVED lines=14> */
.L_x_5419:
[----:B------:R-:W-:-:S04]  /*3bc0*/  ISETP.NE.AND P5, PT, R113, RZ, PT ;  /* 0x000000ff7100720c */ /* 0x000fc80003fa5270 */
[----:B------:R-:W-:-:S05]  /*3bd0*/  FSEL R95, R93, RZ, !P5 ;  /* 0x000000ff5d5f7208 */ /* 0x000fca0006800000 */
[----:B------:R-:W-:-:S04]  /*3be0*/  FFMA.FTZ R95, R135, R94, R95 ;  /* 0x0000005e875f7223 */ /* 0x000fc8000001005f */
[----:B------:R-:W-:Y:S01]  /*3bf0*/  FADD.FTZ R96, R168, -R95 ;  /* 0x8000005fa8607221 */ /* 0x000fe20000010000 */
[----:B------:R-:W-:-:S03]  /*3c00*/  @P4 HADD2.F32 R95, -RZ, R7.H0_H0 ;  /* 0x20000007ff5f4230 */ /* 0x000fc60000004100 */
[----:B------:R-:W-:-:S04]  /*3c10*/  FMUL.FTZ R96, R115, R96 ;  /* 0x0000006073607220 */ /* 0x000fc80000410000 */
[----:B------:R-:W-:Y:S02]  /*3c20*/  @P4 FADD.FTZ R96, R96, R95 ;  /* 0x0000005f60604221 */ /* 0x000fe40000010000 */
.L_x_5420:
[----:B------:R-:W-:Y:S05]  /*3c30*/  BSYNC B0 ;  /* 0x0000000000007941 */ /* 0x000fea0003800000 */
.L_x_5418:
        /* <DEDUP_REMOVED lines=14> */
.L_x_5422:
[----:B------:R-:W-:-:S04]  /*3d20*/  ISETP.NE.AND P2, PT, R113, RZ, PT ;  /* 0x000000ff7100720c */ /* 0x000fc80003f45270 */
[----:B------:R-:W-:-:S05]  /*3d30*/  FSEL R93, R93, RZ, !P2 ;  /* 0x000000ff5d5d7208 */ /* 0x000fca0005000000 */
[----:B------:R-:W-:Y:S01]  /*3d40*/  FFMA.FTZ R94, R170, R94, R93 ;  /* 0x0000005eaa5e7223 */ /* 0x000fe2000001005d */
[----:B------:R-:W-:-:S03]  /*3d50*/  @P4 HADD2.F32 R93, -RZ, R7.H1_H1 ;  /* 0x30000007ff5d4230 */ /* 0x000fc60000004100 */
[----:B------:R-:W-:-:S04]  /*3d60*/  FADD.FTZ R94, R171, -R94 ;  /* 0x8000005eab5e7221 */ /* 0x000fc80000010000 */
[----:B------:R-:W-:-:S04]  /*3d70*/  FMUL.FTZ R94, R115, R94 ;  /* 0x0000005e735e7220 */ /* 0x000fc80000410000 */
[----:B------:R-:W-:Y:S02]  /*3d80*/  @P4 FADD.FTZ R94, R94, R93 ;  /* 0x0000005d5e5e4221 */ /* 0x000fe40000010000 */
.L_x_5423:
[----:B------:R-:W-:Y:S05]  /*3d90*/  BSYNC B0 ;  /* 0x0000000000007941 */ /* 0x000fea0003800000 */
.L_x_5421:
        /* <DEDUP_REMOVED lines=19> */
.L_x_5346:
        /* <DEDUP_REMOVED lines=21> */
.L_x_5350:
[----:B------:R-:W-:Y:S01]  /*4020*/  HFMA2.MMA R101, -RZ, RZ, 0, 9.5367431640625e-07 ;  /* 0x00000010ff657435 */ /* 0x000fe200000001ff */
[----:B------:R-:W-:-:S02]  /*4030*/  MOV R96, R98 ;  /* 0x0000006200607202 */ /* 0x000fc40000000f00 */
[----:B------:R-:W-:Y:S02]  /*4040*/  MOV R102, 0x1f ;  /* 0x0000001f00667802 */ /* 0x000fe40000000f00 */
[----:B------:R-:W-:Y:S02]  /*4050*/  MOV R103, 0xffffffff ;  /* 0xffffffff00677802 */ /* 0x000fe40000000f00 */
[----:B------:R-:W-:Y:S02]  /*4060*/  MOV R92, 0x4080 ;  /* 0x00004080005c7802 */ /* 0x000fe40000000f00 */
[----:B------:R-:W-:Y:S05]  /*4070*/  CALL.REL.NOINC `($__internal_113_$__cuda_sm70_shflsync_down_p) ;  /* 0x0000046000007944 */ /* 0x000fea0003c00000 */
[----:B-1----:R-:W-:Y:S01]  /*4080*/  MOV R95, R96 ;  /* 0x00000060005f7202 */ /* 0x002fe20000000f00 */
[----:B0-----:R-:W-:Y:S05]  /*4090*/  BRA `(.L_x_5425) ;  /* 0xffffd7a000007947 */ /* 0x001fea000383ffff */
.L_x_5351:
[----:B------:R-:W-:Y:S01]  /*40a0*/  HFMA2.MMA R101, -RZ, RZ, 0, 9.5367431640625e-07 ;  /* 0x00000010ff657435 */ /* 0x000fe200000001ff */
[----:B------:R-:W-:Y:S02]  /*40b0*/  MOV R96, R99 ;  /* 0x0000006300607202 */ /* 0x000fe40000000f00 */
[----:B------:R-:W-:Y:S02]  /*40c0*/  MOV R102, 0x1f ;  /* 0x0000001f00667802 */ /* 0x000fe40000000f00 */
[----:B------:R-:W-:-:S02]  /*40d0*/  MOV R103, 0xffffffff ;  /* 0xffffffff00677802 */ /* 0x000fc40000000f00 */
[----:B------:R-:W-:Y:S02]  /*40e0*/  MOV R92, 0x4100 ;  /* 0x00004100005c7802 */ /* 0x000fe40000000f00 */
[----:B01----:R-:W-:Y:S05]  /*40f0*/  CALL.REL.NOINC `($__internal_113_$__cuda_sm70_shflsync_down_p) ;  /* 0x000003e000007944 */ /* 0x003fea0003c00000 */
[----:B------:R-:W-:Y:S01]  /*4100*/  FADD.FTZ R98, R95, R98 ;  /* 0x000000625f627221 */ /* 0x000fe20000010000 */
[----:B0-----:R-:W-:Y:S01]  /*4110*/  HFMA2.MMA R101, -RZ, RZ, 0, 4.76837158203125e-07 ;  /* 0x00000008ff657435 */ /* 0x001fe200000001ff */
[----:B-1----:R-:W-:Y:S01]  /*4120*/  FADD.FTZ R99, R99, R96 ;  /* 0x0000006063637221 */ /* 0x002fe20000010000 */
[----:B------:R-:W-:Y:S02]  /*4130*/  MOV R102, 0x1f ;  /* 0x0000001f00667802 */ /* 0x000fe40000000f00 */
[----:B------:R-:W-:Y:S02]  /*4140*/  MOV R103, 0xffffffff ;  /* 0xffffffff00677802 */ /* 0x000fe40000000f00 */
[----:B------:R-:W-:Y:S02]  /*4150*/  MOV R96, R98 ;  /* 0x0000006200607202 */ /* 0x000fe40000000f00 */
[----:B------:R-:W-:Y:S02]  /*4160*/  MOV R92, 0x4180 ;  /* 0x00004180005c7802 */ /* 0x000fe40000000f00 */
[----:B------:R-:W-:Y:S05]  /*4170*/  CALL.REL.NOINC `($__internal_113_$__cuda_sm70_shflsync_down_p) ;  /* 0x0000036000007944 */ /* 0x000fea0003c00000 */
[----:B0-----:R-:W-:Y:S01]  /*4180*/  HFMA2.MMA R101, -RZ, RZ, 0, 4.76837158203125e-07 ;  /* 0x00000008ff657435 */ /* 0x001fe200000001ff */
[----:B-1----:R-:W-:-:S02]  /*4190*/  MOV R95, R96 ;  /* 0x00000060005f7202 */ /* 0x002fc40000000f00 */
[----:B------:R-:W-:Y:S02]  /*41a0*/  MOV R96, R99 ;  /* 0x0000006300607202 */ /* 0x000fe40000000f00 */
[----:B------:R-:W-:Y:S02]  /*41b0*/  MOV R102, 0x1f ;  /* 0x0000001f00667802 */ /* 0x000fe40000000f00 */
[----:B------:R-:W-:Y:S02]  /*41c0*/  MOV R103, 0xffffffff ;  /* 0xffffffff00677802 */ /* 0x000fe40000000f00 */
[----:B------:R-:W-:Y:S02]  /*41d0*/  MOV R92, 0x41f0 ;  /* 0x000041f0005c7802 */ /* 0x000fe40000000f00 */
[----:B------:R-:W-:Y:S05]  /*41e0*/  CALL.REL.NOINC `($__internal_113_$__cuda_sm70_shflsync_down_p) ;  /* 0x000002f000007944 */ /* 0x000fea0003c00000 */
[----:B------:R-:W-:Y:S01]  /*41f0*/  FADD.FTZ R98, R95, R98 ;  /* 0x000000625f627221 */ /* 0x000fe20000010000 */
[----:B0-----:R-:W-:Y:S01]  /*4200*/  HFMA2.MMA R101, -RZ, RZ, 0, 2.384185791015625e-07 ;  /* 0x00000004ff657435 */ /* 0x001fe200000001ff */
[----:B-1----:R-:W-:Y:S01]  /*4210*/  FADD.FTZ R99, R99, R96 ;  /* 0x0000006063637221 */ /* 0x002fe20000010000 */
[----:B------:R-:W-:Y:S02]  /*4220*/  MOV R102, 0x1f ;  /* 0x0000001f00667802 */ /* 0x000fe40000000f00 */
[----:B------:R-:W-:-:S02]  /*4230*/  MOV R103, 0xffffffff ;  /* 0xffffffff00677802 */ /* 0x000fc40000000f00 */
[----:B------:R-:W-:Y:S02]  /*4240*/  MOV R96, R98 ;  /* 0x0000006200607202 */ /* 0x000fe40000000f00 */
[----:B------:R-:W-:Y:S02]  /*4250*/  MOV R92, 0x4270 ;  /* 0x00004270005c7802 */ /* 0x000fe40000000f00 */
[----:B------:R-:W-:Y:S05]  /*4260*/  CALL.REL.NOINC `($__internal_113_$__cuda_sm70_shflsync_down_p) ;  /* 0x0000027000007944 */ /* 0x000fea0003c00000 */
[----:B0-----:R-:W-:Y:S01]  /*4270*/  HFMA2.MMA R101, -RZ, RZ, 0, 2.384185791015625e-07 ;  /* 0x00000004ff657435 */ /* 0x001fe200000001ff */
[----:B-1----:R-:W-:Y:S02]  /*4280*/  MOV R95, R96 ;  /* 0x00000060005f7202 */ /* 0x002fe40000000f00 */
[----:B------:R-:W-:Y:S02]  /*4290*/  MOV R96, R99 ;  /* 0x0000006300607202 */ /* 0x000fe40000000f00 */
[----:B------:R-:W-:Y:S02]  /*42a0*/  MOV R102, 0x1f ;  /* 0x0000001f00667802 */ /* 0x000fe40000000f00 */
[----:B------:R-:W-:Y:S02]  /*42b0*/  MOV R103, 0xffffffff ;  /* 0xffffffff00677802 */ /* 0x000fe40000000f00 */
[----:B------:R-:W-:-:S02]  /*42c0*/  MOV R92, 0x42e0 ;  /* 0x000042e0005c7802 */ /* 0x000fc40000000f00 */
[----:B------:R-:W-:Y:S05]  /*42d0*/  CALL.REL.NOINC `($__internal_113_$__cuda_sm70_shflsync_down_p) ;  /* 0x0000020000007944 */ /* 0x000fea0003c00000 */
[----:B------:R-:W-:Y:S01]  /*42e0*/  FADD.FTZ R98, R95, R98 ;  /* 0x000000625f627221 */ /* 0x000fe20000010000 */
[----:B0-----:R-:W-:Y:S01]  /*42f0*/  HFMA2.MMA R101, -RZ, RZ, 0, 1.1920928955078125e-07 ;  /* 0x00000002ff657435 */ /* 0x001fe200000001ff */
[----:B-1----:R-:W-:Y:S01]  /*4300*/  FADD.FTZ R99, R99, R96 ;  /* 0x0000006063637221 */ /* 0x002fe20000010000 */
[----:B------:R-:W-:-:S02]  /*4310*/  MOV R102, 0x1f ;  /* 0x0000001f00667802 */ /* 0x000fc40000000f00 */
[----:B------:R-:W-:Y:S02]  /*4320*/  MOV R103, 0xffffffff ;  /* 0xffffffff00677802 */ /* 0x000fe40000000f00 */
[----:B------:R-:W-:Y:S02]  /*4330*/  MOV R96, R98 ;  /* 0x0000006200607202 */ /* 0x000fe40000000f00 */
[----:B------:R-:W-:Y:S02]  /*4340*/  MOV R92, 0x4360 ;  /* 0x00004360005c7802 */ /* 0x000fe40000000f00 */
[----:B------:R-:W-:Y:S05]  /*4350*/  CALL.REL.NOINC `($__internal_113_$__cuda_sm70_shflsync_down_p) ;  /* 0x0000018000007944 */ /* 0x000fea0003c00000 */
[----:B0-----:R-:W-:Y:S01]  /*4360*/  HFMA2.MMA R101, -RZ, RZ, 0, 1.1920928955078125e-07 ;  /* 0x00000002ff657435 */ /* 0x001fe200000001ff */
[----:B-1----:R-:W-:Y:S02]  /*4370*/  MOV R95, R96 ;  /* 0x00000060005f7202 */ /* 0x002fe40000000f00 */
[----:B------:R-:W-:Y:S02]  /*4380*/  MOV R96, R99 ;  /* 0x0000006300607202 */ /* 0x000fe40000000f00 */
[----:B------:R-:W-:Y:S02]  /*4390*/  MOV R102, 0x1f ;  /* 0x0000001f00667802 */ /* 0x000fe40000000f00 */
[----:B------:R-:W-:-:S02]  /*43a0*/  MOV R103, 0xffffffff ;  /* 0xffffffff00677802 */ /* 0x000fc40000000f00 */
[----:B------:R-:W-:Y:S02]  /*43b0*/  MOV R92, 0x43d0 ;  /* 0x000043d0005c7802 */ /* 0x000fe40000000f00 */
[----:B------:R-:W-:Y:S05]  /*43c0*/  CALL.REL.NOINC `($__internal_113_$__cuda_sm70_shflsync_down_p) ;  /* 0x0000011000007944 */ /* 0x000fea0003c00000 */
[----:B------:R-:W-:Y:S01]  /*43d0*/  FADD.FTZ R97, R95, R98 ;  /* 0x000000625f617221 */ /* 0x000fe20000010000 */
[----:B0-----:R-:W-:Y:S01]  /*43e0*/  HFMA2.MMA R101, -RZ, RZ, 0, 5.9604644775390625e-08 ;  /* 0x00000001ff657435 */ /* 0x001fe200000001ff */
[----:B-1----:R-:W-:Y:S01]  /*43f0*/  FADD.FTZ R99, R99, R96 ;  /* 0x0000006063637221 */ /* 0x002fe20000010000 */
[----:B------:R-:W-:Y:S02]  /*4400*/  MOV R102, 0x1f ;  /* 0x0000001f00667802 */ /* 0x000fe40000000f00 */
[----:B------:R-:W-:Y:S02]  /*4410*/  MOV R103, 0xffffffff ;  /* 0xffffffff00677802 */ /* 0x000fe40000000f00 */
[----:B------:R-:W-:Y:S02]  /*4420*/  MOV R96, R97 ;  /* 0x0000006100607202 */ /* 0x000fe40000000f00 */
[----:B------:R-:W-:Y:S02]  /*4430*/  MOV R92, 0x4450 ;  /* 0x00004450005c7802 */ /* 0x000fe40000000f00 */
[----:B------:R-:W-:Y:S05]  /*4440*/  CALL.REL.NOINC `($__internal_113_$__cuda_sm70_shflsync_down_p) ;  /* 0x0000009000007944 */ /* 0x000fea0003c00000 */
[----:B0-----:R-:W-:Y:S01]  /*4450*/  HFMA2.MMA R101, -RZ, RZ, 0, 5.9604644775390625e-08 ;  /* 0x00000001ff657435 */ /* 0x001fe200000001ff */
[----:B-1----:R-:W-:-:S02]  /*4460*/  MOV R100, R96 ;  /* 0x0000006000647202 */ /* 0x002fc40000000f00 */
[----:B------:R-:W-:Y:S02]  /*4470*/  MOV R96, R99 ;  /* 0x0000006300607202 */ /* 0x000fe40000000f00 */
[----:B------:R-:W-:Y:S02]  /*4480*/  MOV R102, 0x1f ;  /* 0x0000001f00667802 */ /* 0x000fe40000000f00 */
[----:B------:R-:W-:Y:S02]  /*4490*/  MOV R103, 0xffffffff ;  /* 0xffffffff00677802 */ /* 0x000fe40000000f00 */
[----:B------:R-:W-:Y:S02]  /*44a0*/  MOV R92, 0x44c0 ;  /* 0x000044c0005c7802 */ /* 0x000fe40000000f00 */
[----:B------:R-:W-:Y:S05]  /*44b0*/  CALL.REL.NOINC `($__internal_113_$__cuda_sm70_shflsync_down_p) ;  /* 0x0000002000007944 */ /* 0x000fea0003c00000 */
[----:B-1----:R-:W-:Y:S01]  /*44c0*/  MOV R92, R96 ;  /* 0x00000060005c7202 */ /* 0x002fe20000000f00 */
[----:B0-----:R-:W-:Y:S05]  /*44d0*/  BRA `(.L_x_5426) ;  /* 0xffffd48000007947 */ /* 0x001fea000383ffff */
        .weak           $__internal_113_$__cuda_sm70_shflsync_down_p
        .type           $__internal_113_$__cuda_sm70_shflsync_down_p,@function
        .size           $__internal_113_$__cuda_sm70_shflsync_down_p,(.L_x_9367 - $__internal_113_$__cuda_sm70_shflsync_down_p)
$__internal_113_$__cuda_sm70_shflsync_down_p:
[----:B------:R-:W-:Y:S01]  /*44e0*/  HFMA2.MMA R93, -RZ, RZ, 0, 0 ;  /* 0x00000000ff5d7435 */ /* 0x000fe200000001ff */
[----:B------:R-:W-:Y:S04]  /*44f0*/  WARPSYNC R103 ;  /* 0x0000006700007348 */ /* 0x000fe80003800000 */
[----:B------:R0:W1:Y:S01]  /*4500*/  SHFL.DOWN PT, R96, R96, R101, R102 ;  /* 0x0800006560607389 */ /* 0x00006200000e0066 */
[----:B------:R-:W-:Y:S05]  /*4510*/  RET.REL.NODEC R92 `(_ZN10layer_norm13ln_bwd_kernelINS_13Kernel_traitsIf6__halfS2_S2_fjLj6144ELj1ELj1ELj8ELj16ENS_18Kernel_traits_baseILj6144EfS2_S2_S2_fjLj256EEEEELb1ELb0ELb1ELb1EEEvNS_9BwdParamsE) ;  /* 0xffffbae05c007950 */ /* 0x000fea0003c3ffff */
.L_x_5427:
        /* <DEDUP_REMOVED lines=14> */
.L_x_9367:


//--------------------- .text._ZN10layer_norm13ln_bwd_kernelINS_13Kernel_traitsIf6__halfS2_S2_fjLj6144ELj1ELj1ELj8ELj16ENS_18Kernel_traits_baseILj6144EfS2_S2_S2_fjLj256EEEEELb1ELb1ELb0ELb0EEEvNS_9BwdParamsE --------------------------
	.section	.text._ZN10layer_norm13ln_bwd_kernelINS_13Kernel_traitsIf6__halfS2_S2_fjLj6144ELj1ELj1ELj8ELj16ENS_18Kernel_traits_baseILj6144EfS2_S2_S2_fjLj256EEEEELb1ELb1ELb0ELb0EEEvNS_9BwdParamsE,"ax",@progbits
	.sectioninfo	@"SHI_REGISTERS=229"
	.align	128
        .global         _ZN10layer_norm13ln_bwd_kernelINS_13Kernel_traitsIf6__halfS2_S2_fjLj6144ELj1ELj1ELj8ELj16ENS_18Kernel_traits_baseILj6144EfS2_S2_S2_fjLj256EEEEELb1ELb1ELb0ELb0EEEvNS_9BwdParamsE
        .type           _ZN10layer_norm13ln_bwd_kernelINS_13Kernel_traitsIf6__halfS2_S2_fjLj6144ELj1ELj1ELj8ELj16ENS_18Kernel_traits_baseILj6144EfS2_S2_S2_fjLj256EEEEELb1ELb1ELb0ELb0EEEvNS_9BwdParamsE,@function
        .size           _ZN10layer_norm13ln_bwd_kernelINS_13Kernel_traitsIf6__halfS2_S2_fjLj6144ELj1ELj1ELj8ELj16ENS_18Kernel_traits_baseILj6144EfS2_S2_S2_fjLj256EEEEELb1ELb1ELb0ELb0EEEvNS_9BwdParamsE,(.L_x_9368 - _ZN10layer_norm13ln_bwd_kernelINS_13Kernel_traitsIf6__halfS2_S2_fjLj6144ELj1ELj1ELj8ELj16ENS_18Kernel_traits_baseILj6144EfS2_S2_S2_fjLj256EEEEELb1ELb1ELb0ELb0EEEvNS_9BwdParamsE)
        .other          _ZN10layer_norm13ln_bwd_kernelINS_13Kernel_traitsIf6__halfS2_S2_fjLj6144ELj1ELj1ELj8ELj16ENS_18Kernel_traits_baseILj6144EfS2_S2_S2_fjLj256EEEEELb1ELb1ELb0ELb0EEEvNS_9BwdParamsE,@"STO_CUDA_ENTRY STV_DEFAULT"
_ZN10layer_norm13ln_bwd_kernelINS_13Kernel_traitsIf6__halfS2_S2_fjLj6144ELj1ELj1ELj8ELj16ENS_18Kernel_traits_baseILj6144EfS2_S2_S2_fjLj256EEEEELb1ELb1ELb0ELb0EEEvNS_9BwdParamsE:
.text._ZN10layer_norm13ln_bwd_kernelINS_13Kernel_traitsIf6__halfS2_S2_fjLj6144ELj1ELj1ELj8ELj16ENS_18Kernel_traits_baseILj6144EfS2_S2_S2_fjLj256EEEEELb1ELb1ELb0ELb0EEEvNS_9BwdParamsE:
        /* <DEDUP_REMOVED lines=78> */
.L_x_5443:
        /* <DEDUP_REMOVED lines=37> */
[--C-:B--2---:R-:W-:Y:S02]  /*0730*/  HADD2.F32 R18, -RZ, R12.reuse.H0_H0 ;  /* 0x2000000cff127230 */ /* 0x104fe40000004100 */
[----:B------:R-:W-:-:S03]  /*0740*/  HADD2.F32 R12, -RZ, R12.H1_H1 ;  /* 0x3000000cff0c7230 */ /* 0x000fc60000004100 */
[C---:B------:R-:W-:Y:S01]  /*0750*/  FADD.FTZ R5, -R173.reuse, R18 ;  /* 0x00000012ad057221 */ /* 0x040fe20000010100 */
[--C-:B------:R-:W-:Y:S02]  /*0760*/  HADD2.F32 R20, -RZ, R13.reuse.H0_H0 ;  /* 0x2000000dff147230 */ /* 0x100fe40000004100 */
[----:B------:R-:W-:Y:S01]  /*0770*/  HADD2.F32 R22, -RZ, R13.H1_H1 ;  /* 0x3000000dff167230 */ /* 0x000fe20000004100 */
[----:B-----5:R-:W-:Y:S01]  /*0780*/  FMUL.FTZ R5, R194, R5 ;  /* 0x00000005c2057220 */ /* 0x020fe20000410000 */
[----:B---3--:R-:W-:Y:S02]  /*0790*/  HADD2.F32 R13, -RZ, R8.H0_H0 ;  /* 0x20000008ff0d7230 */ /* 0x008fe40000004100 */
[--C-:B------:R-:W-:Y:S01]  /*07a0*/  HADD2.F32 R164, -RZ, R14.reuse.H0_H0 ;  /* 0x2000000effa47230 */ /* 0x100fe20000004100 */
[----:B------:R-:W-:Y:S01]  /*07b0*/  FADD.FTZ R7, -R173, R12 ;  /* 0x0000000cad077221 */ /* 0x000fe20000010100 */
[----:B------:R-:W-:Y:S01]  /*07c0*/  HADD2.F32 R166, -RZ, R14.H1_H1 ;  /* 0x3000000effa67230 */ /* 0x000fe20000004100 */
[----:B------:R-:W-:Y:S01]  /*07d0*/  FADD.FTZ R80, R80, R13 ;  /* 0x0000000d50507221 */ /* 0x000fe20000010000 */
[----:B------:R-:W-:Y:S01]  /*07e0*/  HADD2.F32 R14, -RZ, R8.H1_H1 ;  /* 0x30000008ff0e7230 */ /* 0x000fe20000004100 */
[-C--:B------:R-:W-:Y:S01]  /*07f0*/  FFMA.FTZ R104, R5, R13.reuse, R104 ;  /* 0x0000000d05687223 */ /* 0x080fe20000010068 */
[--C-:B------:R-:W-:Y:S01]  /*0800*/  HADD2.F32 R169, -RZ, R11.reuse.H0_H0 ;  /* 0x2000000bffa97230 */ /* 0x100fe20000004100 */
[----:B------:R-:W-:Y:S01]  /*0810*/  FMUL.FTZ R8, R152, R13 ;  /* 0x0000000d98087220 */ /* 0x000fe20000410000 */
[----:B------:R-:W-:Y:S01]  /*0820*/  HADD2.F32 R176, -RZ, R11.H1_H1 ;  /* 0x3000000bffb07230 */ /* 0x000fe20000004100 */
[----:B------:R-:W-:-:S02]  /*0830*/  FADD.FTZ R11, -R173, R22 ;  /* 0x00000016ad0b7221 */ /* 0x000fc40000010100 */
[----:B------:R-:W-:Y:S01]  /*0840*/  FADD.FTZ R13, -R173, R164 ;  /* 0x000000a4ad0d7221 */ /* 0x000fe20000010100 */
[----:B0-----:R-:W-:Y:S01]  /*0850*/  HADD2.F32 R16, -RZ, R9.H1_H1 ;  /* 0x30000009ff107230 */ /* 0x001fe20000004100 */
[C---:B------:R-:W-:Y:S01]  /*0860*/  FMUL.FTZ R7, R194.reuse, R7 ;  /* 0x00000007c2077220 */ /* 0x040fe20000410000 */
        /* <DEDUP_REMOVED lines=8> */
[----:B------:R-:W-:Y:S01]  /*08f0*/  FMUL.FTZ R10, R153, R14 ;  /* 0x0000000e990a7220 */ /* 0x000fe20000410000 */
[----:B------:R-:W-:Y:S01]  /*0900*/  HADD2.F32 R15, -RZ, R9.H0_H0 ;  /* 0x20000009ff0f7230 */ /* 0x000fe20000004100 */
[----:B------:R-:W-:Y:S02]  /*0910*/  FADD.FTZ R83, R83, R16 ;  /* 0x0000001053537221 */ /* 0x000fe40000010000 */
[-C--:B------:R-:W-:Y:S02]  /*0920*/  FFMA.FTZ R107, R11, R16.reuse, R107 ;  /* 0x000000100b6b7223 */ /* 0x080fe4000001006b */
[----:B------:R-:W-:Y:S02]  /*0930*/  FMUL.FTZ R14, R155, R16 ;  /* 0x000000109b0e7220 */ /* 0x000fe40000410000 */
[----:B------:R-:W-:Y:S02]  /*0940*/  FADD.FTZ R76, R76, R17 ;  /* 0x000000114c4c7221 */ /* 0x000fe40000010000 */
[----:B------:R-:W-:-:S02]  /*0950*/  FFMA.FTZ R100, R13, R17, R100 ;  /* 0x000000110d647223 */ /* 0x000fc40000010064 */
[----:B------:R-:W-:Y:S02]  /*0960*/  FMUL.FTZ R16, R148, R17 ;  /* 0x0000001194107220 */ /* 0x000fe40000410000 */
[----:B------:R-:W-:Y:S02]  /*0970*/  FADD.FTZ R9, -R173, R20 ;  /* 0x00000014ad097221 */ /* 0x000fe40000010100 */
[----:B------:R-:W-:Y:S02]  /*0980*/  FADD.FTZ R17, RZ, R8 ;  /* 0x00000008ff117221 */ /* 0x000fe40000010000 */
[----:B------:R-:W-:Y:S02]  /*0990*/  FFMA.FTZ R18, R5, R8, RZ ;  /* 0x0000000805127223 */ /* 0x000fe400000100ff */
[----:B------:R-:W-:Y:S02]  /*09a0*/  FMUL.FTZ R9, R194, R9 ;  /* 0x00000009c2097220 */ /* 0x000fe40000410000 */
[----:B------:R-:W-:-:S02]  /*09b0*/  FMUL.FTZ R12, R154, R15 ;  /* 0x0000000f9a0c7220 */ /* 0x000fc40000410000 */
[----:B------:R-:W-:Y:S02]  /*09c0*/  FADD.FTZ R17, R17, R10 ;  /* 0x0000000a11117221 */ /* 0x000fe40000010000 */
[----:B------:R-:W-:Y:S02]  /*09d0*/  FFMA.FTZ R19, R7, R10, R18 ;  /* 0x0000000a07137223 */ /* 0x000fe40000010012 */
[----:B------:R-:W-:Y:S02]  /*09e0*/  FADD.FTZ R165, R17, R12 ;  /* 0x0000000c11a57221 */ /* 0x000fe40000010000 */
[C---:B------:R-:W-:Y:S02]  /*09f0*/  FFMA.FTZ R19, R9.reuse, R12, R19 ;  /* 0x0000000c09137223 */ /* 0x040fe40000010013 */
[----:B------:R-:W-:Y:S02]  /*0a00*/  FADD.FTZ R82, R82, R15 ;  /* 0x0000000f52527221 */ /* 0x000fe40000010000 */
[----:B------:R-:W-:-:S02]  /*0a10*/  FFMA.FTZ R106, R9, R15, R106 ;  /* 0x0000000f096a7223 */ /* 0x000fc4000001006a */
[----:B------:R-:W-:Y:S02]  /*0a20*/  FADD.FTZ R15, -R173, R166 ;  /* 0x000000a6ad0f7221 */ /* 0x000fe40000010100 */
        /* <DEDUP_REMOVED lines=25> */
.L_x_5430:
[----:B-1----:R-:W-:Y:S05]  /*0bc0*/  BSYNC B0 ;  /* 0x0000000000007941 */ /* 0x002fea0003800000 */
.L_x_5429:
        /* <DEDUP_REMOVED lines=17> */
[--C-:B--2---:R-:W-:Y:S02]  /*0ce0*/  HADD2.F32 R6, -RZ, R164.reuse.H0_H0 ;  /* 0x200000a4ff067230 */ /* 0x104fe40000004100 */
[----:B------:R-:W-:-:S03]  /*0cf0*/  HADD2.F32 R164, -RZ, R164.H1_H1 ;  /* 0x300000a4ffa47230 */ /* 0x000fc60000004100 */
[----:B------:R-:W-:Y:S01]  /*0d00*/  FADD.FTZ R21, -R173, R6 ;  /* 0x00000006ad157221 */ /* 0x000fe20000010100 */
[--C-:B------:R-:W-:Y:S02]  /*0d10*/  HADD2.F32 R170, -RZ, R165.reuse.H0_H0 ;  /* 0x200000a5ffaa7230 */ /* 0x100fe40000004100 */
[----:B------:R-:W-:Y:S02]  /*0d20*/  HADD2.F32 R178, -RZ, R165.H1_H1 ;  /* 0x300000a5ffb27230 */ /* 0x000fe40000004100 */
[--C-:B------:R-:W-:Y:S02]  /*0d30*/  HADD2.F32 R180, -RZ, R166.reuse.H0_H0 ;  /* 0x200000a6ffb47230 */ /* 0x100fe40000004100 */
[----:B------:R-:W-:Y:S01]  /*0d40*/  HADD2.F32 R184, -RZ, R166.H1_H1 ;  /* 0x300000a6ffb87230 */ /* 0x000fe20000004100 */
[----:B-----5:R-:W-:Y:S01]  /*0d50*/  FMUL.FTZ R6, R194, R21 ;  /* 0x00000015c2067220 */ /* 0x020fe20000410000 */
[----:B---3--:R-:W-:Y:S02]  /*0d60*/  HADD2.F32 R23, -RZ, R24.H0_H0 ;  /* 0x20000018ff177230 */ /* 0x008fe40000004100 */
[----:B------:R-:W-:-:S02]  /*0d70*/  HADD2.F32 R165, -RZ, R25.H0_H0 ;  /* 0x20000019ffa57230 */ /* 0x000fc40000004100 */
[----:B------:R-:W-:Y:S01]  /*0d80*/  HADD2.F32 R166, -RZ, R25.H1_H1 ;  /* 0x30000019ffa67230 */ /* 0x000fe20000004100 */
[C---:B------:R-:W-:Y:S01]  /*0d90*/  FADD.FTZ R25, -R173.reuse, R164 ;  /* 0x000000a4ad197221 */ /* 0x040fe20000010100 */
[----:B------:R-:W-:Y:S01]  /*0da0*/  HADD2.F32 R24, -RZ, R24.H1_H1 ;  /* 0x30000018ff187230 */ /* 0x000fe20000004100 */
        /* <DEDUP_REMOVED lines=10> */
[--C-:B------:R-:W-:Y:S01]  /*0e50*/  HADD2.F32 R190, -RZ, R167.reuse.H0_H0 ;  /* 0x200000a7ffbe7230 */ /* 0x100fe20000004100 */
[----:B------:R-:W-:Y:S01]  /*0e60*/  FMUL.FTZ R25, R194, R25 ;  /* 0x00000019c2197220 */ /* 0x000fe20000410000 */
[----:B------:R-:W-:Y:S01]  /*0e70*/  HADD2.F32 R192, -RZ, R167.H1_H1 ;  /* 0x300000a7ffc07230 */ /* 0x000fe20000004100 */
[C---:B------:R-:W-:Y:S01]  /*0e80*/  FADD.FTZ R167, -R173.reuse, R180 ;  /* 0x000000b4ada77221 */ /* 0x040fe20000010100 */
[--C-:B------:R-:W-:Y:S01]  /*0e90*/  HADD2.F32 R171, -RZ, R27.reuse.H0_H0 ;  /* 0x2000001bffab7230 */ /* 0x100fe20000004100 */
[----:B------:R-:W-:Y:S01]  /*0ea0*/  FMUL.FTZ R180, R138, R165 ;  /* 0x000000a58ab47220 */ /* 0x000fe20000410000 */
[----:B------:R-:W-:Y:S01]  /*0eb0*/  HADD2.F32 R212, -RZ, R27.H1_H1 ;  /* 0x3000001bffd47230 */ /* 0x000fe20000004100 */
[----:B------:R-:W-:-:S02]  /*0ec0*/  FADD.FTZ R27, -R173, R178 ;  /* 0x000000b2ad1b7221 */ /* 0x000fc40000010100 */
[----:B------:R-:W-:Y:S02]  /*0ed0*/  FADD.FTZ R175, R175, R24 ;  /* 0x00000018afaf7221 */ /* 0x000fe40000010000 */
[----:B------:R-:W-:Y:S01]  /*0ee0*/  FFMA.FTZ R176, R21, R24, R176 ;  /* 0x0000001815b07223 */ /* 0x000fe200000100b0 */
[--C-:B0-----:R-:W-:Y:S01]  /*0ef0*/  HADD2.F32 R169, -RZ, R26.reuse.H0_H0 ;  /* 0x2000001affa97230 */ /* 0x101fe20000004100 */
[----:B------:R-:W-:Y:S01]  /*0f00*/  FADD.FTZ R74, R74, R165 ;  /* 0x000000a54a4a7221 */ /* 0x000fe20000010000 */
[----:B------:R-:W-:Y:S01]  /*0f10*/  HADD2.F32 R168, -RZ, R26.H1_H1 ;  /* 0x3000001affa87230 */ /* 0x000fe20000004100 */
[----:B------:R-:W-:Y:S02]  /*0f20*/  FFMA.FTZ R98, R25, R165, R98 ;  /* 0x000000a519627223 */ /* 0x000fe40000010062 */
        /* <DEDUP_REMOVED lines=35> */
.L_x_5432:
[----:B------:R-:W-:Y:S05]  /*1160*/  BSYNC B0 ;  /* 0x0000000000007941 */ /* 0x000fea0003800000 */
.L_x_5431:
        /* <DEDUP_REMOVED lines=16> */
[--C-:B--2---:R-:W-:Y:S02]  /*1270*/  HADD2.F32 R198, -RZ, R165.reuse.H1_H1 ;  /* 0x300000a5ffc67230 */ /* 0x104fe40000004100 */
[--C-:B------:R-:W-:Y:S02]  /*1280*/  HADD2.F32 R174, -RZ, R164.reuse.H0_H0 ;  /* 0x200000a4ffae7230 */ /* 0x100fe40000004100 */
[----:B------:R-:W-:Y:S02]  /*1290*/  HADD2.F32 R164, -RZ, R164.H1_H1 ;  /* 0x300000a4ffa47230 */ /* 0x000fe40000004100 */
[----:B------:R-:W-:Y:S01]  /*12a0*/  HADD2.F32 R200, -RZ, R166.H0_H0 ;  /* 0x200000a6ffc87230 */ /* 0x000fe20000004100 */
[C---:B------:R-:W-:Y:S01]  /*12b0*/  FADD.FTZ R177, -R173.reuse, R198 ;  /* 0x000000c6adb17221 */ /* 0x040fe20000010100 */
[----:B------:R-:W-:Y:S01]  /*12c0*/  HADD2.F32 R196, -RZ, R165.H0_H0 ;  /* 0x200000a5ffc47230 */ /* 0x000fe20000004100 */
[----:B------:R-:W-:Y:S01]  /*12d0*/  FADD.FTZ R195, -R173, R174 ;  /* 0x000000aeadc37221 */ /* 0x000fe20000010100 */
[----:B---3--:R-:W-:-:S02]  /*12e0*/  HADD2.F32 R165, -RZ, R168.H0_H0 ;  /* 0x200000a8ffa57230 */ /* 0x008fc40000004100 */
[--C-:B------:R-:W-:Y:S02]  /*12f0*/  HADD2.F32 R202, -RZ, R167.reuse.H0_H0 ;  /* 0x200000a7ffca7230 */ /* 0x100fe40000004100 */
[----:B------:R-:W-:Y:S01]  /*1300*/  HADD2.F32 R204, -RZ, R167.H1_H1 ;  /* 0x300000a7ffcc7230 */ /* 0x000fe20000004100 */
[C---:B------:R-:W-:Y:S01]  /*1310*/  FADD.FTZ R167, -R173.reuse, R164 ;  /* 0x000000a4ada77221 */ /* 0x040fe20000010100 */
[----:B------:R-:W-:Y:S01]  /*1320*/  HADD2.F32 R166, -RZ, R166.H1_H1 ;  /* 0x300000a6ffa67230 */ /* 0x000fe20000004100 */
[----:B------:R-:W-:Y:S01]  /*1330*/  FADD.FTZ R203, -R173, R200 ;  /* 0x000000c8adcb7221 */ /* 0x000fe20000010100 */
[----:B------:R-:W-:Y:S01]  /*1340*/  HADD2.F32 R164, -RZ, R169.H1_H1 ;  /* 0x300000a9ffa47230 */ /* 0x000fe20000004100 */
[C---:B-----5:R-:W-:Y:S01]  /*1350*/  FMUL.FTZ R200, R194.reuse, R177 ;  /* 0x000000b1c2c87220 */ /* 0x060fe20000410000 */
[----:B------:R-:W-:Y:S01]  /*1360*/  HADD2.F32 R168, -RZ, R168.H1_H1 ;  /* 0x300000a8ffa87230 */ /* 0x000fe20000004100 */
[----:B------:R-:W-:Y:S02]  /*1370*/  FMUL.FTZ R195, R194, R195 ;  /* 0x000000c3c2c37220 */ /* 0x000fe40000410000 */
[----:B------:R-:W-:-:S02]  /*1380*/  FMUL.FTZ R198, R112, R165 ;  /* 0x000000a570c67220 */ /* 0x000fc40000410000 */
[C---:B------:R-:W-:Y:S02]  /*1390*/  FADD.FTZ R197, -R173.reuse, R196 ;  /* 0x000000c4adc57221 */ /* 0x040fe40000010100 */
[C---:B0-----:R-:W-:Y:S02]  /*13a0*/  FADD.FTZ R179, -R173.reuse, R166 ;  /* 0x000000a6adb37221 */ /* 0x041fe40000010100 */
[C---:B------:R-:W-:Y:S02]  /*13b0*/  FADD.FTZ R207, -R173.reuse, R202 ;  /* 0x000000caadcf7221 */ /* 0x040fe40000010100 */
[----:B------:R-:W-:Y:S01]  /*13c0*/  FADD.FTZ R211, -R173, R204 ;  /* 0x000000ccadd37221 */ /* 0x000fe20000010100 */
[----:B------:R-:W-:Y:S01]  /*13d0*/  HADD2.F32 R173, -RZ, R169.H0_H0 ;  /* 0x200000a9ffad7230 */ /* 0x000fe20000004100 */
[----:B------:R-:W-:Y:S02]  /*13e0*/  FADD.FTZ R67, R67, R164 ;  /* 0x000000a443437221 */ /* 0x000fe40000010000 */
[----:B------:R-:W-:-:S02]  /*13f0*/  FFMA.FTZ R91, R200, R164, R91 ;  /* 0x000000a4c85b7223 */ /* 0x000fc4000001005b */
[----:B------:R-:W-:Y:S02]  /*1400*/  FMUL.FTZ R201, R115, R164 ;  /* 0x000000a473c97220 */ /* 0x000fe40000410000 */
        /* <DEDUP_REMOVED lines=10> */
[----:B------:R-:W-:Y:S01]  /*14b0*/  HADD2.F32 R169, -RZ, R170.H0_H0 ;  /* 0x200000aaffa97230 */ /* 0x000fe20000004100 */
        /* <DEDUP_REMOVED lines=35> */
.L_x_5434:
[----:B------:R-:W-:Y:S05]  /*16f0*/  BSYNC B0 ;  /* 0x0000000000007941 */ /* 0x000fea0003800000 */
.L_x_5433:
[----:B------:R-:W-:Y:S02]  /*1700*/  LOP3.LUT P6, RZ, R0, 0xff, RZ, 0xc0, !PT ;  /* 0x000000ff00ff7812 */ /* 0x000fe400078cc0ff */
[----:B------:R-:W-:Y:S02]  /*1710*/  SHF.R.U32.HI R166, RZ, 0x5, R4 ;  /* 0x00000005ffa67819 */ /* 0x000fe40000011604 */
[----:B------:R-:W-:Y:S01]  /*1720*/  MOV R211, 0x3f800000 ;  /* 0x3f80000000d37802 */ /* 0x000fe20000000f00 */
[----:B-----5:R-:W-:Y:S01]  /*1730*/  @P0 HADD2.F32 R211, -RZ, R172.H0_H0 ;  /* 0x200000acffd30230 */ /* 0x020fe20000004100 */
[----:B------:R-:W-:Y:S02]  /*1740*/  LOP3.LUT R216, R166, 0x7fffff8, RZ, 0xc0, !PT ;  /* 0x07fffff8a6d87812 */ /* 0x000fe400078ec0ff */
[----:B------:R-:W-:-:S05]  /*1750*/  LOP3.LUT P5, RZ, R4, 0x1f, RZ, 0xc0, !PT ;  /* 0x0000001f04ff7812 */ /* 0x000fca00078ac0ff */
[----:B------:R-:W-:Y:S01]  /*1760*/  @!P6 IADD3 R216, R216, 0x8, RZ ;  /* 0x00000008d8d8e810 */ /* 0x000fe20007ffe0ff */
[----:B------:R-:W-:Y:S05]  /*1770*/  BRA.DIV ~URZ, `(.L_x_5435) ;  /* 0x000022127f007947 */ /* 0x000fea000b800000 */
[----:B------:R0:W1:Y:S02]  /*1780*/  SHFL.DOWN PT, R168, R175, 0x10, 0x1f ;  /* 0x0a001f00afa87f89 */ /* 0x00006400000e0000 */
.L_x_5448:
        /* <DEDUP_REMOVED lines=18> */
.L_x_5449:
        /* <DEDUP_REMOVED lines=45> */
[----:B------:R-:W-:Y:S01]  /*1b80*/  MOV R222, RZ ;  /* 0x000000ff00de7202 */ /* 0x000fe20000000f00 */
[----:B------:R-:W-:-:S02]  /*1b90*/  FADD.FTZ R169, R8, -R169 ;  /* 0x800000a908a97221 */ /* 0x000fc40000010000 */
[----:B------:R-:W-:Y:S01]  /*1ba0*/  FADD.FTZ R177, R12, -R175 ;  /* 0x800000af0cb17221 */ /* 0x000fe20000010000 */
[--C-:B------:R-:W-:Y:S01]  /*1bb0*/  @P0 HADD2.F32 R175, -RZ, R32.reuse.H1_H1 ;  /* 0x30000020ffaf0230 */ /* 0x100fe20000004100 */
[C---:B------:R-:W-:Y:S01]  /*1bc0*/  FMUL.FTZ R220, R194.reuse, R173 ;  /* 0x000000adc2dc7220 */ /* 0x040fe20000410000 */
[----:B------:R-:W-:Y:S01]  /*1bd0*/  @P0 HADD2.F32 R171, -RZ, R32.H0_H0 ;  /* 0x20000020ffab0230 */ /* 0x000fe20000004100 */
[-C--:B------:R-:W-:Y:S01]  /*1be0*/  FFMA.FTZ R179, R11, R174.reuse, R219 ;  /* 0x000000ae0bb37223 */ /* 0x080fe200000100db */
[--C-:B------:R-:W-:Y:S01]  /*1bf0*/  @P0 HADD2.F32 R217, -RZ, R33.reuse.H1_H1 ;  /* 0x30000021ffd90230 */ /* 0x100fe20000004100 */
[----:B------:R-:W-:Y:S02]  /*1c00*/  FMUL.FTZ R168, R194, R169 ;  /* 0x000000a9c2a87220 */ /* 0x000fe40000410000 */
[----:B------:R-:W-:Y:S02]  /*1c10*/  @P0 FADD.FTZ R220, R220, R175 ;  /* 0x000000afdcdc0221 */ /* 0x000fe40000010000 */
[----:B------:R-:W-:Y:S01]  /*1c20*/  FADD.FTZ R213, R14, -R179 ;  /* 0x800000b30ed57221 */ /* 0x000fe20000010000 */
[----:B------:R-:W-:Y:S01]  /*1c30*/  @P0 HADD2.F32 R179, -RZ, R33.H0_H0 ;  /* 0x20000021ffb30230 */ /* 0x000fe20000004100 */
[----:B------:R-:W-:-:S02]  /*1c40*/  FFMA.FTZ R169, R13, R174, R219 ;  /* 0x000000ae0da97223 */ /* 0x000fc400000100db */
[-C--:B------:R-:W-:Y:S02]  /*1c50*/  FFMA.FTZ R175, R17, R174.reuse, R219 ;  /* 0x000000ae11af7223 */ /* 0x080fe400000100db */
[----:B------:R-:W-:Y:S02]  /*1c60*/  @P0 FADD.FTZ R168, R168, R171 ;  /* 0x000000aba8a80221 */ /* 0x000fe40000010000 */
[----:B------:R-:W-:Y:S02]  /*1c70*/  FMUL.FTZ R178, R194, R177 ;  /* 0x000000b1c2b27220 */ /* 0x000fe40000410000 */
[-CC-:B------:R-:W-:Y:S02]  /*1c80*/  FFMA.FTZ R171, R15, R174.reuse, R219.reuse ;  /* 0x000000ae0fab7223 */ /* 0x180fe400000100db */
[----:B------:R-:W-:Y:S02]  /*1c90*/  FFMA.FTZ R212, R22, R174, R219 ;  /* 0x000000ae16d47223 */ /* 0x000fe400000100db */
[----:B------:R-:W-:-:S02]  /*1ca0*/  FADD.FTZ R169, R16, -R169 ;  /* 0x800000a910a97221 */ /* 0x000fc40000010000 */
[----:B------:R-:W-:Y:S01]  /*1cb0*/  FADD.FTZ R177, R20, -R175 ;  /* 0x800000af14b17221 */ /* 0x000fe20000010000 */
[--C-:B------:R-:W-:Y:S01]  /*1cc0*/  @P0 HADD2.F32 R175, -RZ, R34.reuse.H1_H1 ;  /* 0x30000022ffaf0230 */ /* 0x100fe20000004100 */
[----:B------:R-:W-:Y:S02]  /*1cd0*/  FMUL.FTZ R170, R194, R213 ;  /* 0x000000d5c2aa7220 */ /* 0x000fe40000410000 */
[----:B------:R-:W-:Y:S01]  /*1ce0*/  @P0 FADD.FTZ R178, R178, R179 ;  /* 0x000000b3b2b20221 */ /* 0x000fe20000010000 */
[----:B------:R-:W-:Y:S01]  /*1cf0*/  @P0 HADD2.F32 R179, -RZ, R35.H0_H0 ;  /* 0x20000023ffb30230 */ /* 0x000fe20000004100 */
[----:B------:R-:W-:Y:S01]  /*1d00*/  FADD.FTZ R173, R18, -R171 ;  /* 0x800000ab12ad7221 */ /* 0x000fe20000010000 */
[----:B------:R-:W-:Y:S01]  /*1d10*/  @P0 HADD2.F32 R171, -RZ, R34.H0_H0 ;  /* 0x20000022ffab0230 */ /* 0x000fe20000004100 */
[----:B------:R-:W-:Y:S02]  /*1d20*/  FADD.FTZ R213, R19, -R212 ;  /* 0x800000d413d57221 */ /* 0x000fe40000010000 */
[C---:B------:R-:W-:Y:S01]  /*1d30*/  FMUL.FTZ R224, R194.reuse, R169 ;  /* 0x000000a9c2e07220 */ /* 0x040fe20000410000 */
[----:B------:R-:W-:Y:S01]  /*1d40*/  @P5 F2FP.PACK_AB R169, RZ, R168 ;  /* 0x000000a8ffa9523e */ /* 0x000fe200000000ff */
[----:B------:R-:W-:-:S02]  /*1d50*/  FMUL.FTZ R218, R194, R177 ;  /* 0x000000b1c2da7220 */ /* 0x000fc40000410000 */
[----:B------:R-:W-:Y:S01]  /*1d60*/  @P0 FADD.FTZ R170, R170, R217 ;  /* 0x000000d9aaaa0221 */ /* 0x000fe20000010000 */
[----:B------:R-:W-:Y:S01]  /*1d70*/  @P0 HADD2.F32 R217, -RZ, R35.H1_H1 ;  /* 0x30000023ffd90230 */ /* 0x000fe20000004100 */
[C---:B------:R-:W-:Y:S01]  /*1d80*/  FMUL.FTZ R216, R194.reuse, R173 ;  /* 0x000000adc2d87220 */ /* 0x040fe20000410000 */
[----:B------:R-:W-:Y:S01]  /*1d90*/  @P5 F2FP.PACK_AB R173, RZ, R178 ;  /* 0x000000b2ffad523e */ /* 0x000fe200000000ff */
[----:B------:R-:W-:Y:S01]  /*1da0*/  FMUL.FTZ R212, R194, R213 ;  /* 0x000000d5c2d47220 */ /* 0x000fe20000410000 */
[----:B------:R-:W-:Y:S01]  /*1db0*/  @P5 PRMT R160, R169, 0x7610, R160 ;  /* 0x00007610a9a05816 */ /* 0x000fe200000000a0 */
[----:B------:R-:W-:Y:S01]  /*1dc0*/  @P0 FADD.FTZ R224, R224, R171 ;  /* 0x000000abe0e00221 */ /* 0x000fe20000010000 */
[----:B------:R-:W-:Y:S01]  /*1dd0*/  @P5 PRMT R161, R173, 0x7610, R161 ;  /* 0x00007610ada15816 */ /* 0x000fe200000000a1 */
[----:B------:R-:W-:Y:S01]  /*1de0*/  @P0 FADD.FTZ R218, R218, R179 ;  /* 0x000000b3dada0221 */ /* 0x000fe20000010000 */
[----:B------:R-:W-:Y:S01]  /*1df0*/  HFMA2.MMA R173, -RZ, RZ, 0, 0 ;  /* 0x00000000ffad7435 */ /* 0x000fe200000001ff */
[-C--:B------:R-:W-:Y:S01]  /*1e00*/  FMUL.FTZ R168, R168, R211.reuse ;  /* 0x000000d3a8a87220 */ /* 0x080fe20000410000 */
[----:B------:R-:W-:Y:S01]  /*1e10*/  @P5 F2FP.PACK_AB R177, RZ, R224 ;  /* 0x000000e0ffb1523e */ /* 0x000fe200000000ff */
[----:B------:R-:W-:Y:S01]  /*1e20*/  @P0 FADD.FTZ R216, R216, R175 ;  /* 0x000000afd8d80221 */ /* 0x000fe20000010000 */
[----:B------:R-:W-:Y:S01]  /*1e30*/  @P5 F2FP.PACK_AB R213, RZ, R218 ;  /* 0x000000daffd5523e */ /* 0x000fe200000000ff */
[----:B------:R-:W-:Y:S01]  /*1e40*/  @P0 FADD.FTZ R212, R212, R217 ;  /* 0x000000d9d4d40221 */ /* 0x000fe20000010000 */
[----:B------:R-:W-:Y:S01]  /*1e50*/  LOP3.LUT P0, RZ, R214, 0xff00, RZ, 0xc0, !PT ;  /* 0x0000ff00d6ff7812 */ /* 0x000fe2000780c0ff */
[----:B------:R-:W-:Y:S01]  /*1e60*/  FMUL.FTZ R169, R168, c[0x0][0x1e8] ;  /* 0x00007a00a8a97a20 */ /* 0x000fe20000410000 */
        /* <DEDUP_REMOVED lines=9> */
[----:B------:R-:W-:Y:S01]  /*1f00*/  FMUL.FTZ R216, R216, R211 ;  /* 0x000000d3d8d87220 */ /* 0x000fe20000410000 */
[----:B------:R-:W-:Y:S01]  /*1f10*/  @P5 PRMT R163, R213, 0x7610, R163 ;  /* 0x00007610d5a35816 */ /* 0x000fe200000000a3 */
[----:B------:R-:W-:Y:S01]  /*1f20*/  FMUL.FTZ R213, R224, c[0x0][0x1e8] ;  /* 0x00007a00e0d57a20 */ /* 0x000fe20000410000 */
[----:B------:R-:W-:Y:S01]  /*1f30*/  @P5 PRMT R160, R160, 0x5410, R171 ;  /* 0x00005410a0a05816 */ /* 0x000fe200000000ab */
[----:B------:R-:W-:Y:S01]  /*1f40*/  FMUL.FTZ R171, R144, R169 ;  /* 0x000000a990ab7220 */ /* 0x000fe20000410000 */
[----:B------:R-:W-:Y:S01]  /*1f50*/  @P5 PRMT R161, R161, 0x5410, R175 ;  /* 0x00005410a1a15816 */ /* 0x000fe200000000af */
[----:B------:R-:W-:Y:S01]  /*1f60*/  FMUL.FTZ R175, R220, c[0x0][0x1e8] ;  /* 0x00007a00dcaf7a20 */ /* 0x000fe20000410000 */
[----:B------:R-:W-:Y:S01]  /*1f70*/  @P5 PRMT R162, R162, 0x5410, R179 ;  /* 0x00005410a2a25816 */ /* 0x000fe200000000b3 */
[-C--:B------:R-:W-:Y:S01]  /*1f80*/  FMUL.FTZ R218, R218, R211.reuse ;  /* 0x000000d3dada7220 */ /* 0x080fe20000410000 */
[----:B------:R-:W-:Y:S01]  /*1f90*/  @P5 PRMT R163, R163, 0x5410, R217 ;  /* 0x00005410a3a35816 */ /* 0x000fe200000000d9 */
[----:B------:R-:W-:Y:S01]  /*1fa0*/  FMUL.FTZ R212, R212, R211 ;  /* 0x000000d3d4d47220 */ /* 0x000fe20000410000 */
[----:B------:R-:W-:Y:S01]  /*1fb0*/  FSEL R179, R171, RZ, P6 ;  /* 0x000000ffabb37208 */ /* 0x000fe20003000000 */
[----:B------:R-:W-:Y:S01]  /*1fc0*/  FMUL.FTZ R171, R145, R175 ;  /* 0x000000af91ab7220 */ /* 0x000fe20000410000 */
[----:B------:R-:W-:Y:S01]  /*1fd0*/  MOV R220, RZ ;  /* 0x000000ff00dc7202 */ /* 0x000fe20000000f00 */
[----:B------:R-:W-:Y:S01]  /*1fe0*/  HFMA2.MMA R177, -RZ, RZ, 0, 0 ;  /* 0x00000000ffb17435 */ /* 0x000fe200000001ff */
[----:B------:R-:W-:-:S02]  /*1ff0*/  FMUL.FTZ R216, R216, c[0x0][0x1e8] ;  /* 0x00007a00d8d87a20 */ /* 0x000fc40000410000 */
[----:B------:R-:W-:Y:S01]  /*2000*/  FSEL R226, R171, RZ, P0 ;  /* 0x000000ffabe27208 */ /* 0x000fe20000000000 */
[----:B------:R-:W-:Y:S02]  /*2010*/  FMUL.FTZ R217, R218, c[0x0][0x1e8] ;  /* 0x00007a00dad97a20 */ /* 0x000fe40000410000 */
[----:B------:R-:W-:Y:S01]  /*2020*/  FMUL.FTZ R218, R212, c[0x0][0x1e8] ;  /* 0x00007a00d4da7a20 */ /* 0x000fe20000410000 */
[----:B------:R-:W-:Y:S01]  /*2030*/  MOV R212, RZ ;  /* 0x000000ff00d47202 */ /* 0x000fe20000000f00 */
[--C-:B--2---:R-:W-:Y:S02]  /*2040*/  @P6 HADD2.F32 R168, -RZ, R164.reuse.H0_H0 ;  /* 0x200000a4ffa86230 */ /* 0x104fe40000004100 */
[----:B------:R-:W-:-:S03]  /*2050*/  @P0 HADD2.F32 R164, -RZ, R164.H1_H1 ;  /* 0x300000a4ffa40230 */ /* 0x000fc60000004100 */
[----:B------:R-:W-:Y:S01]  /*2060*/  @P6 FMUL.FTZ R173, R169, R168 ;  /* 0x000000a8a9ad6220 */ /* 0x000fe20000410000 */
[----:B------:R-:W-:Y:S01]  /*2070*/  LOP3.LUT P6, RZ, R214, 0xff0000, RZ, 0xc0, !PT ;  /* 0x00ff0000d6ff7812 */ /* 0x000fe200078cc0ff */
[----:B------:R-:W-:-:S04]  /*2080*/  @P5 IMAD.WIDE.U32 R168, R193, R176, c[0x0][0x258] ;  /* 0x00009600c1a85625 */ /* 0x000fc800078e00b0 */
[----:B------:R-:W-:Y:S01]  /*2090*/  @P0 FMUL.FTZ R220, R175, R164 ;  /* 0x000000a4afdc0220 */ /* 0x000fe20000410000 */
[----:B------:R0:W-:Y:S01]  /*20a0*/  @P5 STG.E.128 [R168.64], R160 ;  /* 0x000000a0a8005986 */ /* 0x0001e2000c101d04 */
[----:B------:R-:W-:Y:S01]  /*20b0*/  LOP3.LUT P5, RZ, R214, 0xff000000, RZ, 0xc0, !PT ;  /* 0xff000000d6ff7812 */ /* 0x000fe200078ac0ff */
[----:B------:R-:W-:Y:S01]  /*20c0*/  HFMA2.MMA R175, -RZ, RZ, 0, 0 ;  /* 0x00000000ffaf7435 */ /* 0x000fe200000001ff */
[----:B------:R-:W-:Y:S01]  /*20d0*/  LOP3.LUT P0, RZ, R215, 0xff, RZ, 0xc0, !PT ;  /* 0x000000ffd7ff7812 */ /* 0x000fe2000780c0ff */
[----:B------:R-:W-:Y:S02]  /*20e0*/  FADD.FTZ R56, R56, R173 ;  /* 0x000000ad38387221 */ /* 0x000fe40000010000 */
[----:B------:R-:W-:Y:S01]  /*20f0*/  FADD.FTZ R57, R57, R220 ;  /* 0x000000dc39397221 */ /* 0x000fe20000010000 */
[----:B------:R-:W-:-:S07]  /*2100*/  @P6 HADD2.F32 R164, -RZ, R165.H0_H0 ;  /* 0x200000a5ffa46230 */ /* 0x000fce0000004100 */
[----:B------:R-:W-:Y:S01]  /*2110*/  @P5 HADD2.F32 R171, -RZ, R165.H1_H1 ;  /* 0x300000a5ffab5230 */ /* 0x000fe20000004100 */
[----:B0-----:R-:W-:Y:S01]  /*2120*/  FMUL.FTZ R169, R178, c[0x0][0x1e8] ;  /* 0x00007a00b2a97a20 */ /* 0x001fe20000410000 */
[----:B------:R-:W-:Y:S01]  /*2130*/  @P0 HADD2.F32 R168, -RZ, R166.H0_H0 ;  /* 0x200000a6ffa80230 */ /* 0x000fe20000004100 */
[----:B------:R-:W-:Y:S02]  /*2140*/  FMUL.FTZ R178, R170, c[0x0][0x1e8] ;  /* 0x00007a00aab27a20 */ /* 0x000fe40000410000 */
[----:B------:R-:W-:Y:S02]  /*2150*/  FMUL.FTZ R165, R146, R169 ;  /* 0x000000a992a57220 */ /* 0x000fe40000410000 */
[----:B------:R-:W-:Y:S02]  /*2160*/  @P6 FMUL.FTZ R175, R169, R164 ;  /* 0x000000a4a9af6220 */ /* 0x000fe40000410000 */
[----:B------:R-:W-:Y:S01]  /*2170*/  FMUL.FTZ R164, R147, R178 ;  /* 0x000000b293a47220 */ /* 0x000fe20000410000 */
[----:B------:R-:W-:Y:S01]  /*2180*/  FSEL R170, R165, RZ, P6 ;  /* 0x000000ffa5aa7208 */ /* 0x000fe20003000000 */
[----:B------:R-:W-:Y:S01]  /*2190*/  FMUL.FTZ R165, R140, R213 ;  /* 0x000000d58ca57220 */ /* 0x000fe20000410000 */
[----:B------:R-:W-:Y:S01]  /*21a0*/  LOP3.LUT P6, RZ, R215, 0xff00, RZ, 0xc0, !PT ;  /* 0x0000ff00d7ff7812 */ /* 0x000fe200078cc0ff */
[----:B------:R-:W-:Y:S01]  /*21b0*/  @P5 FMUL.FTZ R222, R178, R171 ;  /* 0x000000abb2de5220 */ /* 0x000fe20000410000 */
[----:B------:R-:W-:Y:S01]  /*21c0*/  FSEL R171, R164, RZ, P5 ;  /* 0x000000ffa4ab7208 */ /* 0x000fe20002800000 */
[----:B------:R-:W-:Y:S01]  /*21d0*/  @P0 FMUL.FTZ R177, R213, R168 ;  /* 0x000000a8d5b10220 */ /* 0x000fe20000410000 */
[----:B------:R-:W-:Y:S01]  /*21e0*/  FSEL R165, R165, RZ, P0 ;  /* 0x000000ffa5a57208 */ /* 0x000fe20000000000 */
[----:B------:R-:W-:Y:S01]  /*21f0*/  FMUL.FTZ R164, R141, R216 ;  /* 0x000000d88da47220 */ /* 0x000fe20000410000 */
[C---:B------:R-:W-:Y:S01]  /*2200*/  LOP3.LUT P5, RZ, R215.reuse, 0xff0000, RZ, 0xc0, !PT ;  /* 0x00ff0000d7ff7812 */ /* 0x040fe200078ac0ff */
[----:B------:R-:W-:Y:S01]  /*2210*/  FMUL.FTZ R168, R142, R217 ;  /* 0x000000d98ea87220 */ /* 0x000fe20000410000 */
[----:B------:R-:W-:Y:S01]  /*2220*/  LOP3.LUT P0, RZ, R215, 0xff000000, RZ, 0xc0, !PT ;  /* 0xff000000d7ff7812 */ /* 0x000fe2000780c0ff */
[----:B------:R-:W-:Y:S01]  /*2230*/  FMUL.FTZ R169, R143, R218 ;  /* 0x000000da8fa97220 */ /* 0x000fe20000410000 */
[----:B------:R-:W-:Y:S01]  /*2240*/  FSEL R164, R164, RZ, P6 ;  /* 0x000000ffa4a47208 */ /* 0x000fe20003000000 */
[----:B------:R-:W-:Y:S01]  /*2250*/  FADD.FTZ R58, R58, R175 ;  /* 0x000000af3a3a7221 */ /* 0x000fe20000010000 */
[----:B------:R-:W-:Y:S01]  /*2260*/  FSEL R178, R168, RZ, P5 ;  /* 0x000000ffa8b27208 */ /* 0x000fe20002800000 */
[----:B------:R-:W-:Y:S01]  /*2270*/  FADD.FTZ R59, R59, R222 ;  /* 0x000000de3b3b7221 */ /* 0x000fe20000010000 */
[----:B------:R-:W-:Y:S01]  /*2280*/  FSEL R213, R169, RZ, P0 ;  /* 0x000000ffa9d57208 */ /* 0x000fe20000000000 */
[----:B------:R-:W-:Y:S01]  /*2290*/  FADD.FTZ R52, R52, R177 ;  /* 0x000000b134347221 */ /* 0x000fe20000010000 */
[----:B------:R-:W-:-:S02]  /*22a0*/  F2FP.PACK_AB R169, R171, R170 ;  /* 0x000000aaaba9723e */ /* 0x000fc400000000ff */
[----:B------:R-:W-:Y:S01]  /*22b0*/  F2FP.PACK_AB R170, R164, R165 ;  /* 0x000000a5a4aa723e */ /* 0x000fe200000000ff */
[----:B------:R-:W-:Y:S01]  /*22c0*/  IMAD.WIDE.U32 R164, R193, R176, c[0x0][0x248] ;  /* 0x00009200c1a47625 */ /* 0x000fe200078e00b0 */
[----:B------:R-:W-:Y:S01]  /*22d0*/  F2FP.PACK_AB R168, R226, R179 ;  /* 0x000000b3e2a8723e */ /* 0x000fe200000000ff */
[----:B------:R-:W-:Y:S01]  /*22e0*/  @P6 HADD2.F32 R176, -RZ, R166.H1_H1 ;  /* 0x300000a6ffb06230 */ /* 0x000fe20000004100 */
[----:B------:R-:W-:Y:S01]  /*22f0*/  F2FP.PACK_AB R171, R213, R178 ;  /* 0x000000b2d5ab723e */ /* 0x000fe200000000ff */
[--C-:B------:R-:W-:Y:S01]  /*2300*/  @P5 HADD2.F32 R178, -RZ, R167.reuse.H0_H0 ;  /* 0x200000a7ffb25230 */ /* 0x100fe20000004100 */
[----:B------:R-:W-:Y:S01]  /*2310*/  IADD3 R193, R193, 0x100, RZ ;  /* 0x00000100c1c17810 */ /* 0x000fe20007ffe0ff */
[----:B------:R-:W-:Y:S01]  /*2320*/  @P0 HADD2.F32 R179, -RZ, R167.H1_H1 ;  /* 0x300000a7ffb30230 */ /* 0x000fe20000004100 */
[----:B------:R-:W-:Y:S01]  /*2330*/  CS2R R166, SRZ ;  /* 0x0000000000a67805 */ /* 0x000fe2000001ff00 */
[----:B------:R0:W-:Y:S01]  /*2340*/  STG.E.128 [R164.64], R168 ;  /* 0x000000a8a4007986 */ /* 0x0001e2000c101d04 */
[----:B------:R-:W-:-:S02]  /*2350*/  @P6 FMUL.FTZ R166, R216, R176 ;  /* 0x000000b0d8a66220 */ /* 0x000fc40000410000 */
[----:B------:R-:W-:Y:S02]  /*2360*/  @P5 FMUL.FTZ R167, R217, R178 ;  /* 0x000000b2d9a75220 */ /* 0x000fe40000410000 */
[----:B------:R-:W-:Y:S02]  /*2370*/  @P0 FMUL.FTZ R212, R218, R179 ;  /* 0x000000b3dad40220 */ /* 0x000fe40000410000 */
[----:B------:R-:W-:Y:S02]  /*2380*/  FADD.FTZ R53, R53, R166 ;  /* 0x000000a635357221 */ /* 0x000fe40000010000 */
[----:B------:R-:W-:Y:S02]  /*2390*/  FADD.FTZ R54, R54, R167 ;  /* 0x000000a736367221 */ /* 0x000fe40000010000 */
[----:B------:R-:W-:Y:S02]  /*23a0*/  FADD.FTZ R55, R55, R212 ;  /* 0x000000d437377221 */ /* 0x000fe40000010000 */
.L_x_5438:
[----:B------:R-:W-:Y:S05]  /*23b0*/  BSYNC B0 ;  /* 0x0000000000007941 */ /* 0x000fea0003800000 */
.L_x_5437:
        /* <DEDUP_REMOVED lines=18> */
[--C-:B------:R-:W-:Y:S01]  /*24e0*/  @P0 HADD2.F32 R171, -RZ, R28.reuse.H0_H0 ;  /* 0x2000001cffab0230 */ /* 0x100fe20000004100 */
[-C--:B------:R-:W-:Y:S01]  /*24f0*/  FFMA.FTZ R170, R26, R174.reuse, R219 ;  /* 0x000000ae1aaa7223 */ /* 0x080fe200000100db */
[--C-:B------:R-:W-:Y:S01]  /*2500*/  @P0 HADD2.F32 R179, -RZ, R29.reuse.H0_H0 ;  /* 0x2000001dffb30230 */ /* 0x100fe20000004100 */
[----:B------:R-:W-:Y:S01]  /*2510*/  FMUL.FTZ R168, R194, R169 ;  /* 0x000000a9c2a87220 */ /* 0x000fe20000410000 */
[----:B------:R-:W-:Y:S01]  /*2520*/  @P0 HADD2.F32 R217, -RZ, R29.H1_H1 ;  /* 0x3000001dffd90230 */ /* 0x000fe20000004100 */
[----:B------:R-:W-:Y:S01]  /*2530*/  FADD.FTZ R177, R180, -R175 ;  /* 0x800000afb4b17221 */ /* 0x000fe20000010000 */
[----:B------:R-:W-:Y:S01]  /*2540*/  @P0 HADD2.F32 R175, -RZ, R28.H1_H1 ;  /* 0x3000001cffaf0230 */ /* 0x000fe20000004100 */
[----:B------:R-:W-:Y:S02]  /*2550*/  @P0 FADD.FTZ R168, R168, R171 ;  /* 0x000000aba8a80221 */ /* 0x000fe40000010000 */
[-CC-:B------:R-:W-:Y:S02]  /*2560*/  FFMA.FTZ R169, R27, R174.reuse, R219.reuse ;  /* 0x000000ae1ba97223 */ /* 0x180fe400000100db */
[----:B------:R-:W-:-:S02]  /*2570*/  FFMA.FTZ R171, R185, R174, R219 ;  /* 0x000000aeb9ab7223 */ /* 0x000fc400000100db */
[----:B------:R-:W-:Y:S02]  /*2580*/  FADD.FTZ R213, R181, -R170 ;  /* 0x800000aab5d57221 */ /* 0x000fe40000010000 */
[----:B------:R-:W-:Y:S02]  /*2590*/  FMUL.FTZ R178, R194, R177 ;  /* 0x000000b1c2b27220 */ /* 0x000fe40000410000 */
[-CC-:B------:R-:W-:Y:S02]  /*25a0*/  FFMA.FTZ R212, R184, R174.reuse, R219.reuse ;  /* 0x000000aeb8d47223 */ /* 0x180fe400000100db */
[----:B------:R-:W-:Y:S02]  /*25b0*/  FFMA.FTZ R216, R192, R174, R219 ;  /* 0x000000aec0d87223 */ /* 0x000fe400000100db */
[----:B------:R-:W-:Y:S02]  /*25c0*/  FADD.FTZ R169, R182, -R169 ;  /* 0x800000a9b6a97221 */ /* 0x000fe40000010000 */
[----:B------:R-:W-:Y:S01]  /*25d0*/  FADD.FTZ R177, R190, -R171 ;  /* 0x800000abbeb17221 */ /* 0x000fe20000010000 */
[----:B------:R-:W-:Y:S01]  /*25e0*/  @P0 HADD2.F32 R171, -RZ, R30.H0_H0 ;  /* 0x2000001effab0230 */ /* 0x000fe20000004100 */
[----:B------:R-:W-:-:S02]  /*25f0*/  FMUL.FTZ R220, R194, R173 ;  /* 0x000000adc2dc7220 */ /* 0x000fc40000410000 */
[----:B------:R-:W-:Y:S02]  /*2600*/  FMUL.FTZ R170, R194, R213 ;  /* 0x000000d5c2aa7220 */ /* 0x000fe40000410000 */
[----:B------:R-:W-:Y:S01]  /*2610*/  @P0 FADD.FTZ R178, R178, R179 ;  /* 0x000000b3b2b20221 */ /* 0x000fe20000010000 */
[----:B------:R-:W-:Y:S01]  /*2620*/  @P0 HADD2.F32 R179, -RZ, R31.H0_H0 ;  /* 0x2000001fffb30230 */ /* 0x000fe20000004100 */
[----:B------:R-:W-:Y:S02]  /*2630*/  FADD.FTZ R173, R183, -R212 ;  /* 0x800000d4b7ad7221 */ /* 0x000fe40000010000 */
[----:B------:R-:W-:Y:S02]  /*2640*/  FADD.FTZ R213, R191, -R216 ;  /* 0x800000d8bfd57221 */ /* 0x000fe40000010000 */
[C---:B------:R-:W-:Y:S01]  /*2650*/  FMUL.FTZ R224, R194.reuse, R169 ;  /* 0x000000a9c2e07220 */ /* 0x040fe20000410000 */
[----:B------:R-:W-:Y:S01]  /*2660*/  @P5 F2FP.PACK_AB R169, RZ, R168 ;  /* 0x000000a8ffa9523e */ /* 0x000fe200000000ff */
[----:B------:R-:W-:-:S02]  /*2670*/  FMUL.FTZ R218, R194, R177 ;  /* 0x000000b1c2da7220 */ /* 0x000fc40000410000 */
[----:B------:R-:W-:Y:S01]  /*2680*/  @P0 FADD.FTZ R220, R220, R175 ;  /* 0x000000afdcdc0221 */ /* 0x000fe20000010000 */
[----:B------:R-:W-:Y:S01]  /*2690*/  @P0 HADD2.F32 R175, -RZ, R30.H1_H1 ;  /* 0x3000001effaf0230 */ /* 0x000fe20000004100 */
        /* <DEDUP_REMOVED lines=101> */
.L_x_5440:
[----:B------:R-:W-:Y:S05]  /*2cf0*/  BSYNC B0 ;  /* 0x0000000000007941 */ /* 0x000fea0003800000 */
.L_x_5439:
[----:B------:R-:W-:Y:S01]  /*2d00*/  BSSY B0, `(.L_x_5441) ;  /* 0x0000094000007945 */ /* 0x000fe20003800000 */
[----:B------:R-:W-:Y:S05]  /*2d10*/  @!P3 BRA `(.L_x_5442) ;  /* 0x000009200000b947 */ /* 0x000fea0003800000 */
[----:B0-----:R-:W-:-:S10]  /*2d20*/  HFMA2.MMA R164, -RZ, RZ, 0, 9.5367431640625e-07 ;  /* 0x00000010ffa47435 */ /* 0x001fd400000001ff */
[----:B------:R-:W-:-:S06]  /*2d30*/  IMAD.WIDE.U32 R164, R193, R164, c[0x0][0x170] ;  /* 0x00005c00c1a47625 */ /* 0x000fcc00078e00a4 */
[----:B------:R-:W2:Y:S01]  /*2d40*/  LDG.E.128 R164, [R164.64] ;  /* 0x00000004a4a47981 */ /* 0x000ea2000c1e1d00 */
[----:B------:R-:W-:Y:S02]  /*2d50*/  ISETP.NE.U32.AND P0, PT, RZ, c[0x0][0x218], PT ;  /* 0x00008600ff007a0c */ /* 0x000fe40003f05070 */
[----:B------:R-:W-:Y:S02]  /*2d60*/  FSEL R173, R172, RZ, !P4 ;  /* 0x000000ffacad7208 */ /* 0x000fe40006000000 */
[----:B------:R-:W-:Y:S02]  /*2d70*/  ISETP.NE.AND.EX P4, PT, RZ, c[0x0][0x21c], PT, P0 ;  /* 0x00008700ff007a0c */ /* 0x000fe40003f85300 */
[----:B------:R-:W-:Y:S01]  /*2d80*/  ISETP.NE.U32.AND P0, PT, RZ, c[0x0][0x258], PT ;  /* 0x00009600ff007a0c */ /* 0x000fe20003f05070 */
[--C-:B------:R-:W-:Y:S01]  /*2d90*/  FFMA.FTZ R169, R195, R174, R173.reuse ;  /* 0x000000aec3a97223 */ /* 0x100fe200000100ad */
[----:B------:R-:W-:Y:S01]  /*2da0*/  MOV R168, R188 ;  /* 0x000000bc00a87202 */ /* 0x000fe20000000f00 */
[-CC-:B------:R-:W-:Y:S01]  /*2db0*/  FFMA.FTZ R170, R196, R174.reuse, R173.reuse ;  /* 0x000000aec4aa7223 */ /* 0x180fe200000100ad */
[----:B------:R-:W-:Y:S01]  /*2dc0*/  ISETP.NE.AND.EX P0, PT, RZ, c[0x0][0x25c], PT, P0 ;  /* 0x00009700ff007a0c */ /* 0x000fe20003f05300 */
[-CC-:B------:R-:W-:Y:S01]  /*2dd0*/  FFMA.FTZ R171, R197, R174.reuse, R173.reuse ;  /* 0x000000aec5ab7223 */ /* 0x180fe200000100ad */
[----:B------:R-:W-:Y:S01]  /*2de0*/  LOP3.LUT P5, RZ, R168, 0xff, RZ, 0xc0, !PT ;  /* 0x000000ffa8ff7812 */ /* 0x000fe200078ac0ff */
        /* <DEDUP_REMOVED lines=23> */
[----:B------:R-:W-:Y:S01]  /*2f60*/  FADD.FTZ R219, R205, -R176 ;  /* 0x800000b0cddb7221 */ /* 0x000fe20000010000 */
[----:B------:R-:W-:Y:S01]  /*2f70*/  @P0 F2FP.PACK_AB R168, RZ, R170 ;  /* 0x000000aaffa8023e */ /* 0x000fe200000000ff */
[----:B------:R-:W-:-:S02]  /*2f80*/  FADD.FTZ R223, R209, -R174 ;  /* 0x800000aed1df7221 */ /* 0x000fc40000010000 */
[C---:B------:R-:W-:Y:S01]  /*2f90*/  FMUL.FTZ R174, R194.reuse, R177 ;  /* 0x000000b1c2ae7220 */ /* 0x040fe20000410000 */
[----:B------:R-:W-:Y:S01]  /*2fa0*/  @P4 HADD2.F32 R177, -RZ, R159.H1_H1 ;  /* 0x3000009fffb14230 */ /* 0x000fe20000004100 */
[----:B------:R-:W-:Y:S01]  /*2fb0*/  FMUL.FTZ R178, R194, R217 ;  /* 0x000000d9c2b27220 */ /* 0x000fe20000410000 */
[----:B------:R-:W-:Y:S01]  /*2fc0*/  @P0 PRMT R160, R168, 0x7610, R160 ;  /* 0x00007610a8a00816 */ /* 0x000fe200000000a0 */
[C---:B------:R-:W-:Y:S02]  /*2fd0*/  FMUL.FTZ R216, R194.reuse, R221 ;  /* 0x000000ddc2d87220 */ /* 0x040fe40000410000 */
[C---:B------:R-:W-:Y:S02]  /*2fe0*/  FMUL.FTZ R176, R194.reuse, R213 ;  /* 0x000000d5c2b07220 */ /* 0x040fe40000410000 */
[C---:B------:R-:W-:Y:S02]  /*2ff0*/  FMUL.FTZ R212, R194.reuse, R219 ;  /* 0x000000dbc2d47220 */ /* 0x040fe40000410000 */
[----:B------:R-:W-:-:S02]  /*3000*/  FMUL.FTZ R194, R194, R223 ;  /* 0x000000dfc2c27220 */ /* 0x000fc40000410000 */
[----:B------:R-:W-:Y:S02]  /*3010*/  @P4 FADD.FTZ R174, R174, R179 ;  /* 0x000000b3aeae4221 */ /* 0x000fe40000010000 */
[----:B------:R-:W-:Y:S02]  /*3020*/  @P4 FADD.FTZ R178, R178, R171 ;  /* 0x000000abb2b24221 */ /* 0x000fe40000010000 */
        /* <DEDUP_REMOVED lines=14> */
[----:B------:R-:W-:Y:S01]  /*3110*/  FMUL.FTZ R172, R172, c[0x0][0x1e8] ;  /* 0x00007a00acac7a20 */ /* 0x000fe20000410000 */
[----:B------:R-:W-:Y:S01]  /*3120*/  @P0 PRMT R161, R171, 0x7610, R161 ;  /* 0x00007610aba10816 */ /* 0x000fe200000000a1 */
[----:B------:R-:W-:Y:S01]  /*3130*/  FMUL.FTZ R176, R176, c[0x0][0x1e8] ;  /* 0x00007a00b0b07a20 */ /* 0x000fe20000410000 */
[----:B------:R-:W-:Y:S01]  /*3140*/  @P0 LEA R168, P4, R193, c[0x0][0x258], 0x4 ;  /* 0x00009600c1a80a11 */ /* 0x000fe200078820ff */
[----:B------:R-:W-:Y:S01]  /*3150*/  FMUL.FTZ R170, R170, c[0x0][0x1e8] ;  /* 0x00007a00aaaa7a20 */ /* 0x000fe20000410000 */
[----:B------:R-:W-:Y:S01]  /*3160*/  @P0 PRMT R162, R175, 0x7610, R162 ;  /* 0x00007610afa20816 */ /* 0x000fe200000000a2 */
[-C--:B------:R-:W-:Y:S01]  /*3170*/  FMUL.FTZ R175, R174, R211.reuse ;  /* 0x000000d3aeaf7220 */ /* 0x080fe20000410000 */
[----:B------:R-:W-:Y:S01]  /*3180*/  @P0 PRMT R163, R179, 0x7610, R163 ;  /* 0x00007610b3a30816 */ /* 0x000fe200000000a3 */
[-C--:B------:R-:W-:Y:S01]  /*3190*/  FMUL.FTZ R179, R178, R211.reuse ;  /* 0x000000d3b2b37220 */ /* 0x080fe20000410000 */
[----:B------:R-:W-:Y:S01]  /*31a0*/  @P0 PRMT R160, R160, 0x5410, R169 ;  /* 0x00005410a0a00816 */ /* 0x000fe200000000a9 */
[----:B------:R-:W-:Y:S01]  /*31b0*/  FMUL.FTZ R175, R175, c[0x0][0x1e8] ;  /* 0x00007a00afaf7a20 */ /* 0x000fe20000410000 */
[----:B------:R-:W-:Y:S01]  /*31c0*/  @P0 LEA.HI.X R169, R193, c[0x0][0x25c], RZ, 0x4, P4 ;  /* 0x00009700c1a90a11 */ /* 0x000fe200020f24ff */
[-C--:B------:R-:W-:Y:S01]  /*31d0*/  FMUL.FTZ R216, R216, R211.reuse ;  /* 0x000000d3d8d87220 */ /* 0x080fe20000410000 */
[----:B------:R-:W-:Y:S01]  /*31e0*/  @P0 PRMT R161, R161, 0x5410, R173 ;  /* 0x00005410a1a10816 */ /* 0x000fe200000000ad */
[-C--:B------:R-:W-:Y:S01]  /*31f0*/  FMUL.FTZ R212, R212, R211.reuse ;  /* 0x000000d3d4d47220 */ /* 0x080fe20000410000 */
[----:B------:R-:W-:Y:S01]  /*3200*/  @P0 PRMT R162, R162, 0x5410, R177 ;  /* 0x00005410a2a20816 */ /* 0x000fe200000000b1 */
[----:B------:R-:W-:Y:S01]  /*3210*/  HFMA2.MMA R177, -RZ, RZ, 0, 0 ;  /* 0x00000000ffb17435 */ /* 0x000fe200000001ff */
[----:B------:R-:W-:Y:S01]  /*3220*/  @P0 PRMT R163, R163, 0x5410, R213 ;  /* 0x00005410a3a30816 */ /* 0x000fe200000000d5 */
[----:B------:R-:W-:Y:S01]  /*3230*/  FMUL.FTZ R194, R194, R211 ;  /* 0x000000d3c2c27220 */ /* 0x000fe20000410000 */
[C---:B------:R-:W-:Y:S01]  /*3240*/  LOP3.LUT P4, RZ, R188.reuse, 0xff00, RZ, 0xc0, !PT ;  /* 0x0000ff00bcff7812 */ /* 0x040fe2000788c0ff */
[----:B------:R-:W-:Y:S01]  /*3250*/  HFMA2.MMA R173, -RZ, RZ, 0, 0 ;  /* 0x00000000ffad7435 */ /* 0x000fe200000001ff */
[----:B------:R-:W-:Y:S01]  /*3260*/  MOV R174, RZ ;  /* 0x000000ff00ae7202 */ /* 0x000fe20000000f00 */
[----:B------:R0:W-:Y:S01]  /*3270*/  @P0 STG.E.128 [R168.64], R160 ;  /* 0x000000a0a8000986 */ /* 0x0001e2000c101d04 */
[----:B------:R-:W-:Y:S01]  /*3280*/  LOP3.LUT P0, RZ, R188, 0xff0000, RZ, 0xc0, !PT ;  /* 0x00ff0000bcff7812 */ /* 0x000fe2000780c0ff */
[----:B------:R-:W-:Y:S01]  /*3290*/  FMUL.FTZ R217, R216, c[0x0][0x1e8] ;  /* 0x00007a00d8d97a20 */ /* 0x000fe20000410000 */
[----:B------:R-:W-:Y:S01]  /*32a0*/  MOV R178, RZ ;  /* 0x000000ff00b27202 */ /* 0x000fe20000000f00 */
[----:B------:R-:W-:-:S02]  /*32b0*/  FMUL.FTZ R213, R179, c[0x0][0x1e8] ;  /* 0x00007a00b3d57a20 */ /* 0x000fc40000410000 */
[----:B------:R-:W-:Y:S02]  /*32c0*/  FMUL.FTZ R212, R212, c[0x0][0x1e8] ;  /* 0x00007a00d4d47a20 */ /* 0x000fe40000410000 */
[----:B------:R-:W-:Y:S02]  /*32d0*/  FMUL.FTZ R216, R194, c[0x0][0x1e8] ;  /* 0x00007a00c2d87a20 */ /* 0x000fe40000410000 */
[----:B0-----:R-:W-:-:S05]  /*32e0*/  FMUL.FTZ R169, R123, R176 ;  /* 0x000000b07ba97220 */ /* 0x001fca0000410000 */
[----:B------:R-:W-:Y:S01]  /*32f0*/  FSEL R211, R169, RZ, P6 ;  /* 0x000000ffa9d37208 */ /* 0x000fe20003000000 */
[----:B------:R-:W-:Y:S01]  /*3300*/  FMUL.FTZ R169, R117, R212 ;  /* 0x000000d475a97220 */ /* 0x000fe20000410000 */
[--C-:B--2---:R-:W-:Y:S02]  /*3310*/  @P5 HADD2.F32 R171, -RZ, R164.reuse.H0_H0 ;  /* 0x200000a4ffab5230 */ /* 0x104fe40000004100 */
[--C-:B------:R-:W-:Y:S02]  /*3320*/  @P0 HADD2.F32 R168, -RZ, R165.reuse.H0_H0 ;  /* 0x200000a5ffa80230 */ /* 0x100fe40000004100 */
[----:B------:R-:W-:Y:S01]  /*3330*/  @P4 HADD2.F32 R164, -RZ, R164.H1_H1 ;  /* 0x300000a4ffa44230 */ /* 0x000fe20000004100 */
[----:B------:R-:W-:Y:S01]  /*3340*/  @P5 FMUL.FTZ R173, R170, R171 ;  /* 0x000000abaaad5220 */ /* 0x000fe20000410000 */
[----:B------:R-:W-:Y:S01]  /*3350*/  @P6 HADD2.F32 R165, -RZ, R165.H1_H1 ;  /* 0x300000a5ffa56230 */ /* 0x000fe20000004100 */
[----:B------:R-:W-:Y:S02]  /*3360*/  @P0 FMUL.FTZ R177, R175, R168 ;  /* 0x000000a8afb10220 */ /* 0x000fe40000410000 */
[----:B------:R-:W-:-:S02]  /*3370*/  @P4 FMUL.FTZ R174, R172, R164 ;  /* 0x000000a4acae4220 */ /* 0x000fc40000410000 */
[----:B------:R-:W-:Y:S01]  /*3380*/  @P6 FMUL.FTZ R178, R176, R165 ;  /* 0x000000a5b0b26220 */ /* 0x000fe20000410000 */
[----:B------:R-:W-:Y:S01]  /*3390*/  LOP3.LUT P6, RZ, R189, 0xff0000, RZ, 0xc0, !PT ;  /* 0x00ff0000bdff7812 */ /* 0x000fe200078cc0ff */
[----:B------:R-:W-:Y:S02]  /*33a0*/  FMUL.FTZ R164, R120, R170 ;  /* 0x000000aa78a47220 */ /* 0x000fe40000410000 */
[----:B------:R-:W-:Y:S02]  /*33b0*/  FMUL.FTZ R165, R121, R172 ;  /* 0x000000ac79a57220 */ /* 0x000fe40000410000 */
[----:B------:R-:W-:Y:S01]  /*33c0*/  FMUL.FTZ R168, R122, R175 ;  /* 0x000000af7aa87220 */ /* 0x000fe20000410000 */
[----:B------:R-:W-:Y:S01]  /*33d0*/  FSEL R172, R164, RZ, P5 ;  /* 0x000000ffa4ac7208 */ /* 0x000fe20002800000 */
[----:B------:R-:W-:Y:S01]  /*33e0*/  FMUL.FTZ R170, R118, R217 ;  /* 0x000000d976aa7220 */ /* 0x000fe20000410000 */
[----:B------:R-:W-:Y:S01]  /*33f0*/  FSEL R175, R165, RZ, P4 ;  /* 0x000000ffa5af7208 */ /* 0x000fe20002000000 */
[----:B------:R-:W-:Y:S01]  /*3400*/  FMUL.FTZ R171, R119, R216 ;  /* 0x000000d877ab7220 */ /* 0x000fe20000410000 */
[C---:B------:R-:W-:Y:S01]  /*3410*/  LEA R164, P4, R193.reuse, c[0x0][0x248], 0x4 ;  /* 0x00009200c1a47a11 */ /* 0x040fe200078820ff */
[----:B------:R-:W-:Y:S01]  /*3420*/  FADD.FTZ R40, R40, R173 ;  /* 0x000000ad28287221 */ /* 0x000fe20000010000 */
[----:B------:R-:W-:Y:S01]  /*3430*/  FSEL R176, R168, RZ, P0 ;  /* 0x000000ffa8b07208 */ /* 0x000fe20000000000 */
[----:B------:R-:W-:Y:S01]  /*3440*/  FMUL.FTZ R168, R116, R213 ;  /* 0x000000d574a87220 */ /* 0x000fe20000410000 */
[----:B------:R-:W-:Y:S01]  /*3450*/  LEA.HI.X R165, R193, c[0x0][0x24c], RZ, 0x4, P4 ;  /* 0x00009300c1a57a11 */ /* 0x000fe200020f24ff */
[----:B------:R-:W-:Y:S01]  /*3460*/  FADD.FTZ R41, R41, R174 ;  /* 0x000000ae29297221 */ /* 0x000fe20000010000 */
[C---:B------:R-:W-:Y:S01]  /*3470*/  LOP3.LUT P5, RZ, R189.reuse, 0xff, RZ, 0xc0, !PT ;  /* 0x000000ffbdff7812 */ /* 0x040fe200078ac0ff */
[----:B------:R-:W-:Y:S01]  /*3480*/  FADD.FTZ R42, R42, R177 ;  /* 0x000000b12a2a7221 */ /* 0x000fe20000010000 */
[----:B------:R-:W-:Y:S01]  /*3490*/  LOP3.LUT P0, RZ, R189, 0xff00, RZ, 0xc0, !PT ;  /* 0x0000ff00bdff7812 */ /* 0x000fe2000780c0ff */
[----:B------:R-:W-:Y:S01]  /*34a0*/  FADD.FTZ R43, R43, R178 ;  /* 0x000000b22b2b7221 */ /* 0x000fe20000010000 */
[----:B------:R-:W-:-:S02]  /*34b0*/  LOP3.LUT P4, RZ, R189, 0xff000000, RZ, 0xc0, !PT ;  /* 0xff000000bdff7812 */ /* 0x000fc4000788c0ff */
[----:B------:R-:W-:Y:S02]  /*34c0*/  FSEL R179, R168, RZ, P5 ;  /* 0x000000ffa8b37208 */ /* 0x000fe40002800000 */
[----:B------:R-:W-:Y:S02]  /*34d0*/  FSEL R194, R169, RZ, P0 ;  /* 0x000000ffa9c27208 */ /* 0x000fe40000000000 */
[----:B------:R-:W-:Y:S02]  /*34e0*/  FSEL R193, R170, RZ, P6 ;  /* 0x000000ffaac17208 */ /* 0x000fe40003000000 */
[----:B------:R-:W-:Y:S02]  /*34f0*/  FSEL R218, R171, RZ, P4 ;  /* 0x000000ffabda7208 */ /* 0x000fe40002000000 */
[----:B------:R-:W-:Y:S01]  /*3500*/  F2FP.PACK_AB R168, R175, R172 ;  /* 0x000000acafa8723e */ /* 0x000fe200000000ff */
[--C-:B------:R-:W-:Y:S01]  /*3510*/  @P5 HADD2.F32 R172, -RZ, R166.reuse.H0_H0 ;  /* 0x200000a6ffac5230 */ /* 0x100fe20000004100 */
[----:B------:R-:W-:Y:S01]  /*3520*/  F2FP.PACK_AB R169, R211, R176 ;  /* 0x000000b0d3a9723e */ /* 0x000fe200000000ff */
[----:B------:R-:W-:Y:S01]  /*3530*/  @P0 HADD2.F32 R175, -RZ, R166.H1_H1 ;  /* 0x300000a6ffaf0230 */ /* 0x000fe20000004100 */
[----:B------:R-:W-:Y:S01]  /*3540*/  F2FP.PACK_AB R170, R194, R179 ;  /* 0x000000b3c2aa723e */ /* 0x000fe200000000ff */
[----:B------:R-:W-:Y:S01]  /*3550*/  HFMA2.MMA R179, -RZ, RZ, 0, 0 ;  /* 0x00000000ffb37435 */ /* 0x000fe200000001ff */
[----:B------:R-:W-:Y:S01]  /*3560*/  F2FP.PACK_AB R171, R218, R193 ;  /* 0x000000c1daab723e */ /* 0x000fe200000000ff */
[--C-:B------:R-:W-:Y:S01]  /*3570*/  @P6 HADD2.F32 R176, -RZ, R167.reuse.H0_H0 ;  /* 0x200000a7ffb06230 */ /* 0x100fe20000004100 */
[----:B------:R-:W-:Y:S01]  /*3580*/  MOV R194, RZ ;  /* 0x000000ff00c27202 */ /* 0x000fe20000000f00 */
[----:B------:R-:W-:Y:S01]  /*3590*/  @P4 HADD2.F32 R193, -RZ, R167.H1_H1 ;  /* 0x300000a7ffc14230 */ /* 0x000fe20000004100 */
[----:B------:R-:W-:Y:S01]  /*35a0*/  CS2R R166, SRZ ;  /* 0x0000000000a67805 */ /* 0x000fe2000001ff00 */
[----:B------:R0:W-:Y:S01]  /*35b0*/  STG.E.128 [R164.64], R168 ;  /* 0x000000a8a4007986 */ /* 0x0001e2000c101d04 */
[----:B------:R-:W-:-:S02]  /*35c0*/  @P5 FMUL.FTZ R167, R213, R172 ;  /* 0x000000acd5a75220 */ /* 0x000fc40000410000 */
[----:B------:R-:W-:Y:S02]  /*35d0*/  @P0 FMUL.FTZ R166, R212, R175 ;  /* 0x000000afd4a60220 */ /* 0x000fe40000410000 */
[----:B------:R-:W-:Y:S02]  /*35e0*/  @P6 FMUL.FTZ R179, R217, R176 ;  /* 0x000000b0d9b36220 */ /* 0x000fe40000410000 */
[----:B------:R-:W-:Y:S02]  /*35f0*/  @P4 FMUL.FTZ R194, R216, R193 ;  /* 0x000000c1d8c24220 */ /* 0x000fe40000410000 */
[----:B------:R-:W-:Y:S02]  /*3600*/  FADD.FTZ R36, R36, R167 ;  /* 0x000000a724247221 */ /* 0x000fe40000010000 */
[----:B------:R-:W-:Y:S02]  /*3610*/  FADD.FTZ R37, R37, R166 ;  /* 0x000000a625257221 */ /* 0x000fe40000010000 */
[----:B------:R-:W-:-:S02]  /*3620*/  FADD.FTZ R38, R38, R179 ;  /* 0x000000b326267221 */ /* 0x000fc40000010000 */
[----:B------:R-:W-:Y:S02]  /*3630*/  FADD.FTZ R39, R39, R194 ;  /* 0x000000c227277221 */ /* 0x000fe40000010000 */
.L_x_5442:
[----:B------:R-:W-:Y:S05]  /*3640*/  BSYNC B0 ;  /* 0x0000000000007941 */ /* 0x000fea0003800000 */
.L_x_5441:
[----:B------:R-:W-:Y:S02]  /*3650*/  IADD3 R2, R2, c[0x0][0x160], RZ ;  /* 0x0000580002027a10 */ /* 0x000fe40007ffe0ff */
[----:B------:R-:W-:Y:S02]  /*3660*/  LOP3.LUT P4, RZ, R0, 0xff, RZ, 0xc0, !PT ;  /* 0x000000ff00ff7812 */ /* 0x000fe4000788c0ff */
[----:B------:R-:W-:Y:S02]  /*3670*/  ISETP.GE.AND P0, PT, R2, c[0x0][0x164], PT ;  /* 0x0000590002007a0c */ /* 0x000fe40003f06270 */
[----:B------:R-:W-:-:S11]  /*3680*/  SEL R0, RZ, 0x1, P4 ;  /* 0x00000001ff007807 */ /* 0x000fd60002000000 */
[----:B0-----:R-:W-:Y:S01]  /*3690*/  @P0 CALL.REL.NOINC `(.L_x_5428) ;  /* 0x0000001000000944 */ /* 0x001fe20003c00000 */
[----:B------:R-:W-:Y:S05]  /*36a0*/  BRA `(.L_x_5443) ;  /* 0xffffce3000007947 */ /* 0x000fea000383ffff */
.L_x_5428:
        /* <DEDUP_REMOVED lines=19> */
.L_x_5445:
[----:B------:R-:W-:Y:S05]  /*37e0*/  BSYNC B0 ;  /* 0x0000000000007941 */ /* 0x000fea0003800000 */
.L_x_5444:
        /* <DEDUP_REMOVED lines=13> */
.L_x_5447:
[----:B------:R-:W-:Y:S05]  /*38c0*/  BSYNC B0 ;  /* 0x0000000000007941 */ /* 0x000fea0003800000 */
.L_x_5446:
        /* <DEDUP_REMOVED lines=12> */
.L_x_5435:
[----:B------:R-:W-:Y:S01]  /*3990*/  HFMA2.MMA R174, -RZ, RZ, 0, 9.5367431640625e-07 ;  /* 0x00000010ffae7435 */ /* 0x000fe200000001ff */
[----:B------:R-:W-:-:S02]  /*39a0*/  MOV R169, R175 ;  /* 0x000000af00a97202 */ /* 0x000fc40000000f00 */
[----:B------:R-:W-:Y:S02]  /*39b0*/  MOV R213, 0x1f ;  /* 0x0000001f00d57802 */ /* 0x000fe40000000f00 */
[----:B------:R-:W-:Y:S02]  /*39c0*/  MOV R178, 0xffffffff ;  /* 0xffffffff00b27802 */ /* 0x000fe40000000f00 */
[----:B------:R-:W-:Y:S02]  /*39d0*/  MOV R164, 0x39f0 ;  /* 0x000039f000a47802 */ /* 0x000fe40000000f00 */
[----:B------:R-:W-:Y:S05]  /*39e0*/  CALL.REL.NOINC `($__internal_114_$__cuda_sm70_shflsync_down_p) ;  /* 0x0000045000007944 */ /* 0x000fea0003c00000 */
[----:B-1----:R-:W-:Y:S01]  /*39f0*/  MOV R168, R213 ;  /* 0x000000d500a87202 */ /* 0x002fe20000000f00 */
[----:B0-----:R-:W-:Y:S05]  /*3a00*/  BRA `(.L_x_5448) ;  /* 0xffffdd8000007947 */ /* 0x001fea000383ffff */
.L_x_5436:
[----:B------:R-:W-:Y:S01]  /*3a10*/  HFMA2.MMA R174, -RZ, RZ, 0, 9.5367431640625e-07 ;  /* 0x00000010ffae7435 */ /* 0x000fe200000001ff */
[----:B------:R-:W-:Y:S02]  /*3a20*/  MOV R169, R176 ;  /* 0x000000b000a97202 */ /* 0x000fe40000000f00 */
[----:B------:R-:W-:Y:S02]  /*3a30*/  MOV R213, 0x1f ;  /* 0x0000001f00d57802 */ /* 0x000fe40000000f00 */
[----:B------:R-:W-:-:S02]  /*3a40*/  MOV R178, 0xffffffff ;  /* 0xffffffff00b27802 */ /* 0x000fc40000000f00 */
[----:B------:R-:W-:Y:S02]  /*3a50*/  MOV R164, 0x3a70 ;  /* 0x00003a7000a47802 */ /* 0x000fe40000000f00 */
[----:B01----:R-:W-:Y:S05]  /*3a60*/  CALL.REL.NOINC `($__internal_114_$__cuda_sm70_shflsync_down_p) ;  /* 0x000003d000007944 */ /* 0x003fea0003c00000 */
[----:B------:R-:W-:Y:S01]  /*3a70*/  FADD.FTZ R168, R168, R175 ;  /* 0x000000afa8a87221 */ /* 0x000fe20000010000 */
[----:B0-----:R-:W-:Y:S01]  /*3a80*/  HFMA2.MMA R174, -RZ, RZ, 0, 4.76837158203125e-07 ;  /* 0x00000008ffae7435 */ /* 0x001fe200000001ff */
[----:B-1----:R-:W-:Y:S01]  /*3a90*/  FADD.FTZ R176, R176, R213 ;  /* 0x000000d5b0b07221 */ /* 0x002fe20000010000 */
[----:B------:R-:W-:Y:S02]  /*3aa0*/  MOV R213, 0x1f ;  /* 0x0000001f00d57802 */ /* 0x000fe40000000f00 */
[----:B------:R-:W-:Y:S02]  /*3ab0*/  MOV R178, 0xffffffff ;  /* 0xffffffff00b27802 */ /* 0x000fe40000000f00 */
[----:B------:R-:W-:Y:S02]  /*3ac0*/  MOV R169, R168 ;  /* 0x000000a800a97202 */ /* 0x000fe40000000f00 */
[----:B------:R-:W-:Y:S02]  /*3ad0*/  MOV R164, 0x3af0 ;  /* 0x00003af000a47802 */ /* 0x000fe40000000f00 */
[----:B------:R-:W-:Y:S05]  /*3ae0*/  CALL.REL.NOINC `($__internal_114_$__cuda_sm70_shflsync_down_p) ;  /* 0x0000035000007944 */ /* 0x000fea0003c00000 */
[----:B0-----:R-:W-:Y:S01]  /*3af0*/  HFMA2.MMA R174, -RZ, RZ, 0, 4.76837158203125e-07 ;  /* 0x00000008ffae7435 */ /* 0x001fe200000001ff */
[----:B-1----:R-:W-:-:S02]  /*3b00*/  MOV R167, R213 ;  /* 0x000000d500a77202 */ /* 0x002fc40000000f00 */
[----:B------:R-:W-:Y:S02]  /*3b10*/  MOV R169, R176 ;  /* 0x000000b000a97202 */ /* 0x000fe40000000f00 */
[----:B------:R-:W-:Y:S02]  /*3b20*/  MOV R213, 0x1f ;  /* 0x0000001f00d57802 */ /* 0x000fe40000000f00 */
[----:B------:R-:W-:Y:S02]  /*3b30*/  MOV R178, 0xffffffff ;  /* 0xffffffff00b27802 */ /* 0x000fe40000000f00 */
[----:B------:R-:W-:Y:S02]  /*3b40*/  MOV R164, 0x3b60 ;  /* 0x00003b6000a47802 */ /* 0x000fe40000000f00 */
[----:B------:R-:W-:Y:S05]  /*3b50*/  CALL.REL.NOINC `($__internal_114_$__cuda_sm70_shflsync_down_p) ;  /* 0x000002e000007944 */ /* 0x000fea0003c00000 */
[----:B------:R-:W-:Y:S01]  /*3b60*/  FADD.FTZ R168, R167, R168 ;  /* 0x000000a8a7a87221 */ /* 0x000fe20000010000 */
[----:B0-----:R-:W-:Y:S01]  /*3b70*/  HFMA2.MMA R174, -RZ, RZ, 0, 2.384185791015625e-07 ;  /* 0x00000004ffae7435 */ /* 0x001fe200000001ff */
[----:B-1----:R-:W-:Y:S01]  /*3b80*/  FADD.FTZ R176, R176, R213 ;  /* 0x000000d5b0b07221 */ /* 0x002fe20000010000 */
[----:B------:R-:W-:Y:S02]  /*3b90*/  MOV R213, 0x1f ;  /* 0x0000001f00d57802 */ /* 0x000fe40000000f00 */
[----:B------:R-:W-:-:S02]  /*3ba0*/  MOV R178, 0xffffffff ;  /* 0xffffffff00b27802 */ /* 0x000fc40000000f00 */
[----:B------:R-:W-:Y:S02]  /*3bb0*/  MOV R169, R168 ;  /* 0x000000a800a97202 */ /* 0x000fe40000000f00 */
[----:B------:R-:W-:Y:S02]  /*3bc0*/  MOV R164, 0x3be0 ;  /* 0x00003be000a47802 */ /* 0x000fe40000000f00 */
[----:B------:R-:W-:Y:S05]  /*3bd0*/  CALL.REL.NOINC `($__internal_114_$__cuda_sm70_shflsync_down_p) ;  /* 0x0000026000007944 */ /* 0x000fea0003c00000 */
[----:B0-----:R-:W-:Y:S01]  /*3be0*/  HFMA2.MMA R174, -RZ, RZ, 0, 2.384185791015625e-07 ;  /* 0x00000004ffae7435 */ /* 0x001fe200000001ff */
[----:B-1----:R-:W-:Y:S02]  /*3bf0*/  MOV R167, R213 ;  /* 0x000000d500a77202 */ /* 0x002fe40000000f00 */
[----:B------:R-:W-:Y:S02]  /*3c00*/  MOV R169, R176 ;  /* 0x000000b000a97202 */ /* 0x000fe40000000f00 */
[----:B------:R-:W-:Y:S02]  /*3c10*/  MOV R213, 0x1f ;  /* 0x0000001f00d57802 */ /* 0x000fe40000000f00 */
[----:B------:R-:W-:Y:S02]  /*3c20*/  MOV R178, 0xffffffff ;  /* 0xffffffff00b27802 */ /* 0x000fe40000000f00 */
[----:B------:R-:W-:-:S02]  /*3c30*/  MOV R164, 0x3c50 ;  /* 0x00003c5000a47802 */ /* 0x000fc40000000f00 */
[----:B------:R-:W-:Y:S05]  /*3c40*/  CALL.REL.NOINC `($__internal_114_$__cuda_sm70_shflsync_down_p) ;  /* 0x000001f000007944 */ /* 0x000fea0003c00000 */
[----:B------:R-:W-:Y:S01]  /*3c50*/  FADD.FTZ R168, R167, R168 ;  /* 0x000000a8a7a87221 */ /* 0x000fe20000010000 */
[----:B0-----:R-:W-:Y:S01]  /*3c60*/  HFMA2.MMA R174, -RZ, RZ, 0, 1.1920928955078125e-07 ;  /* 0x00000002ffae7435 */ /* 0x001fe200000001ff */
[----:B-1----:R-:W-:Y:S01]  /*3c70*/  FADD.FTZ R172, R176, R213 ;  /* 0x000000d5b0ac7221 */ /* 0x002fe20000010000 */
[----:B------:R-:W-:-:S02]  /*3c80*/  MOV R213, 0x1f ;  /* 0x0000001f00d57802 */ /* 0x000fc40000000f00 */
[----:B------:R-:W-:Y:S02]  /*3c90*/  MOV R178, 0xffffffff ;  /* 0xffffffff00b27802 */ /* 0x000fe40000000f00 */
[----:B------:R-:W-:Y:S02]  /*3ca0*/  MOV R169, R168 ;  /* 0x000000a800a97202 */ /* 0x000fe40000000f00 */
[----:B------:R-:W-:Y:S02]  /*3cb0*/  MOV R164, 0x3cd0 ;  /* 0x00003cd000a47802 */ /* 0x000fe40000000f00 */
[----:B------:R-:W-:Y:S05]  /*3cc0*/  CALL.REL.NOINC `($__internal_114_$__cuda_sm70_shflsync_down_p) ;  /* 0x0000017000007944 */ /* 0x000fea0003c00000 */
[----:B0-----:R-:W-:Y:S01]  /*3cd0*/  HFMA2.MMA R174, -RZ, RZ, 0, 1.1920928955078125e-07 ;  /* 0x00000002ffae7435 */ /* 0x001fe200000001ff */
[----:B-1----:R-:W-:Y:S02]  /*3ce0*/  MOV R167, R213 ;  /* 0x000000d500a77202 */ /* 0x002fe40000000f00 */
[----:B------:R-:W-:Y:S02]  /*3cf0*/  MOV R169, R172 ;  /* 0x000000ac00a97202 */ /* 0x000fe40000000f00 */
[----:B------:R-:W-:Y:S02]  /*3d00*/  MOV R213, 0x1f ;  /* 0x0000001f00d57802 */ /* 0x000fe40000000f00 */
[----:B------:R-:W-:-:S02]  /*3d10*/  MOV R178, 0xffffffff ;  /* 0xffffffff00b27802 */ /* 0x000fc40000000f00 */
[----:B------:R-:W-:Y:S02]  /*3d20*/  MOV R164, 0x3d40 ;  /* 0x00003d4000a47802 */ /* 0x000fe40000000f00 */
[----:B------:R-:W-:Y:S05]  /*3d30*/  CALL.REL.NOINC `($__internal_114_$__cuda_sm70_shflsync_down_p) ;  /* 0x0000010000007944 */ /* 0x000fea0003c00000 */
[----:B------:R-:W-:Y:S01]  /*3d40*/  FADD.FTZ R170, R167, R168 ;  /* 0x000000a8a7aa7221 */ /* 0x000fe20000010000 */
[----:B0-----:R-:W-:Y:S01]  /*3d50*/  HFMA2.MMA R174, -RZ, RZ, 0, 5.9604644775390625e-08 ;  /* 0x00000001ffae7435 */ /* 0x001fe200000001ff */
[----:B-1----:R-:W-:Y:S01]  /*3d60*/  FADD.FTZ R172, R172, R213 ;  /* 0x000000d5acac7221 */ /* 0x002fe20000010000 */
[----:B------:R-:W-:Y:S02]  /*3d70*/  MOV R213, 0x1f ;  /* 0x0000001f00d57802 */ /* 0x000fe40000000f00 */
[----:B------:R-:W-:Y:S02]  /*3d80*/  MOV R178, 0xffffffff ;  /* 0xffffffff00b27802 */ /* 0x000fe40000000f00 */
[----:B------:R-:W-:Y:S02]  /*3d90*/  MOV R169, R170 ;  /* 0x000000aa00a97202 */ /* 0x000fe40000000f00 */
[----:B------:R-:W-:Y:S02]  /*3da0*/  MOV R164, 0x3dc0 ;  /* 0x00003dc000a47802 */ /* 0x000fe40000000f00 */
[----:B------:R-:W-:Y:S05]  /*3db0*/  CALL.REL.NOINC `($__internal_114_$__cuda_sm70_shflsync_down_p) ;  /* 0x0000008000007944 */ /* 0x000fea0003c00000 */
[----:B0-----:R-:W-:Y:S01]  /*3dc0*/  HFMA2.MMA R174, -RZ, RZ, 0, 5.9604644775390625e-08 ;  /* 0x00000001ffae7435 */ /* 0x001fe200000001ff */
[----:B-1----:R-:W-:-:S02]  /*3dd0*/  MOV R171, R213 ;  /* 0x000000d500ab7202 */ /* 0x002fc40000000f00 */
[----:B------:R-:W-:Y:S02]  /*3de0*/  MOV R169, R172 ;  /* 0x000000ac00a97202 */ /* 0x000fe40000000f00 */
[----:B------:R-:W-:Y:S02]  /*3df0*/  MOV R213, 0x1f ;  /* 0x0000001f00d57802 */ /* 0x000fe40000000f00 */
[----:B------:R-:W-:Y:S02]  /*3e00*/  MOV R178, 0xffffffff ;  /* 0xffffffff00b27802 */ /* 0x000fe40000000f00 */
[----:B------:R-:W-:Y:S02]  /*3e10*/  MOV R164, 0x3e30 ;  /* 0x00003e3000a47802 */ /* 0x000fe40000000f00 */
[----:B------:R-:W-:Y:S05]  /*3e20*/  CALL.REL.NOINC `($__internal_114_$__cuda_sm70_shflsync_down_p) ;  /* 0x0000001000007944 */ /* 0x000fea0003c00000 */
[----:B01----:R-:W-:Y:S05]  /*3e30*/  BRA `(.L_x_5449) ;  /* 0xffffda7000007947 */ /* 0x003fea000383ffff */
        .weak           $__internal_114_$__cuda_sm70_shflsync_down_p
        .type           $__internal_114_$__cuda_sm70_shflsync_down_p,@function
        .size           $__internal_114_$__cuda_sm70_shflsync_down_p,(.L_x_9368 - $__internal_114_$__cuda_sm70_shflsync_down_p)
$__internal_114_$__cuda_sm70_shflsync_down_p:
[----:B------:R-:W-:Y:S01]  /*3e40*/  HFMA2.MMA R165, -RZ, RZ, 0, 0 ;  /* 0x00000000ffa57435 */ /* 0x000fe200000001ff */
[----:B------:R-:W-:Y:S04]  /*3e50*/  WARPSYNC R178 ;  /* 0x000000b200007348 */ /* 0x000fe80003800000 */
[----:B------:R0:W1:Y:S01]  /*3e60*/  SHFL.DOWN PT, R213, R169, R174, R213 ;  /* 0x080000aea9d57389 */ /* 0x00006200000e00d5 */
[----:B------:R-:W-:Y:S05]  /*3e70*/  RET.REL.NODEC R164 `(_ZN10layer_norm13ln_bwd_kernelINS_13Kernel_traitsIf6__halfS2_S2_fjLj6144ELj1ELj1ELj8ELj16ENS_18Kernel_traits_baseILj6144EfS2_S2_S2_fjLj256EEEEELb1ELb1ELb0ELb0EEEvNS_9BwdParamsE) ;  /* 0xffffc180a4007950 */ /* 0x000fea0003c3ffff */
.L_x_5450:
        /* <DEDUP_REMOVED lines=16> */
.L_x_9368:


//--------------------- .text._ZN10layer_norm13ln_bwd_kernelINS_13Kernel_traitsIf6__halfS2_S2_fjLj6144ELj1ELj1ELj8ELj16ENS_18Kernel_traits_baseILj6144EfS2_S2_S2_fjLj256EEEEELb1ELb1ELb0ELb1EEEvNS_9BwdParamsE --------------------------
	.section	.text._ZN10layer_norm13ln_bwd_kernelINS_13Kernel_traitsIf6__halfS2_S2_fjLj6144ELj1ELj1ELj8ELj16ENS_18Kernel_traits_baseILj6144EfS2_S2_S2_fjLj256EEEEELb1ELb1ELb0ELb1EEEvNS_9BwdParamsE,"ax",@progbits
	.sectioninfo	@"SHI_REGISTERS=226"
	.align	128
        .global         _ZN10layer_norm13ln_bwd_kernelINS_13Kernel_traitsIf6__halfS2_S2_fjLj6144ELj1ELj1ELj8ELj16ENS_18Kernel_traits_baseILj6144EfS2_S2_S2_fjLj256EEEEELb1ELb1ELb0ELb1EEEvNS_9BwdParamsE
        .type           _ZN10layer_norm13ln_bwd_kernelINS_13Kernel_traitsIf6__halfS2_S2_fjLj6144ELj1ELj1ELj8ELj16ENS_18Kernel_traits_baseILj6144EfS2_S2_S2_fjLj256EEEEELb1ELb1ELb0ELb1EEEvNS_9BwdParamsE,@function
        .size           _ZN10layer_norm13ln_bwd_kernelINS_13Kernel_traitsIf6__halfS2_S2_fjLj6144ELj1ELj1ELj8ELj16ENS_18Kernel_traits_baseILj6144EfS2_S2_S2_fjLj256EEEEELb1ELb1ELb0ELb1EEEvNS_9BwdParamsE,(.L_x_9369 - _ZN10layer_norm13ln_bwd_kernelINS_13Kernel_traitsIf6__halfS2_S2_fjLj6144ELj1ELj1ELj8ELj16ENS_18Kernel_traits_baseILj6144EfS2_S2_S2_fjLj256EEEEELb1ELb1ELb0ELb1EEEvNS_9BwdParamsE)
        .other          _ZN10layer_norm13ln_bwd_kernelINS_13Kernel_traitsIf6__halfS2_S2_fjLj6144ELj1ELj1ELj8ELj16ENS_18Kernel_traits_baseILj6144EfS2_S2_S2_fjLj256EEEEELb1ELb1ELb0ELb1EEEvNS_9BwdParamsE,@"STO_CUDA_ENTRY STV_DEFAULT"
_ZN10layer_norm13ln_bwd_kernelINS_13Kernel_traitsIf6__halfS2_S2_fjLj6144ELj1ELj1ELj8ELj16ENS_18Kernel_traits_baseILj6144EfS2_S2_S2_fjLj256EEEEELb1ELb1ELb0ELb1EEEvNS_9BwdParamsE:
.text._ZN10layer_norm13ln_bwd_kernelINS_13Kernel_traitsIf6__halfS2_S2_fjLj6144ELj1ELj1ELj8ELj16ENS_18Kernel_traits_baseILj6144EfS2_S2_S2_fjLj256EEEEELb1ELb1ELb0ELb1EEEvNS_9BwdParamsE:
        /* <DEDUP_REMOVED lines=44> */
.L_x_5451:
        /* <DEDUP_REMOVED lines=57> */
.L_x_5456:
        /* <DEDUP_REMOVED lines=12> */
[----:B------:R-:W-:-:S04]  /*0710*/  IMAD.WIDE.U32 R68, R176, R157, c[0x0][0x188] ;  /* 0x00006200b0447625 */ /* 0x000fc800078e009d */
[----:B------:R0:W2:Y:S01]  /*0720*/  @P0 LDG.E.U16 R183, [R2.64] ;  /* 0x0000000402b70981 */ /* 0x0000a2000c1e1500 */
[C---:B------:R-:W-:Y:S01]  /*0730*/  IADD3 R175, R176.reuse, 0x100, RZ ;  /* 0x00000100b0af7810 */ /* 0x040fe20007ffe0ff */
[----:B------:R-:W-:Y:S02]  /*0740*/  IMAD.WIDE.U32 R72, R176, R157, c[0x0][0x208] ;  /* 0x00008200b0487625 */ /* 0x000fe400078e009d */
[----:B------:R-:W3:Y:S02]  /*0750*/  LDG.E.128 R68, [R68.64] ;  /* 0x0000000444447981 */ /* 0x000ee4000c1e1d00 */
[----:B0-----:R-:W-:Y:S01]  /*0760*/  IMAD.WIDE R2, R170, R181, c[0x0][0x1a0] ;  /* 0x00006800aa027625 */ /* 0x001fe200078e02b5 */
[----:B------:R-:W-:Y:S01]  /*0770*/  IADD3 R174, R176, 0x200, RZ ;  /* 0x00000200b0ae7810 */ /* 0x000fe20007ffe0ff */
        /* <DEDUP_REMOVED lines=22> */
[----:B------:R-:W-:-:S11]  /*08e0*/  MOV R177, 0x3f800000 ;  /* 0x3f80000000b17802 */ /* 0x000fd60000000f00 */
[----:B------:R-:W-:-:S04]  /*08f0*/  @P1 IMAD.WIDE.U32 R178, R176, R157, c[0x0][0x218] ;  /* 0x00008600b0b21625 */ /* 0x000fc800078e009d */
[-C--:B------:R-:W-:Y:S01]  /*0900*/  @P1 IMAD.WIDE.U32 R154, R175, R157.reuse, c[0x0][0x218] ;  /* 0x00008600af9a1625 */ /* 0x080fe200078e009d */
[----:B------:R3:W5:Y:S03]  /*0910*/  @P1 LDG.E.128 R52, [R178.64] ;  /* 0x00000004b2341981 */ /* 0x000766000c1e1d00 */
[----:B------:R-:W-:Y:S01]  /*0920*/  @P1 IMAD.WIDE.U32 R156, R174, R157, c[0x0][0x218] ;  /* 0x00008600ae9c1625 */ /* 0x000fe200078e009d */
[----:B------:R0:W5:Y:S04]  /*0930*/  @P1 LDG.E.128 R56, [R154.64] ;  /* 0x000000049a381981 */ /* 0x000168000c1e1d00 */
[----:B------:R0:W5:Y:S01]  /*0940*/  @P1 LDG.E.128 R60, [R156.64] ;  /* 0x000000049c3c1981 */ /* 0x000162000c1e1d00 */
[----:B------:R-:W-:-:S02]  /*0950*/  LOP3.LUT P2, RZ, R182, 0xff, RZ, 0xc0, !PT ;  /* 0x000000ffb6ff7812 */ /* 0x000fc4000784c0ff */
[----:B------:R-:W-:Y:S01]  /*0960*/  LOP3.LUT P3, RZ, R151, 0x1f, RZ, 0xc0, !PT ;  /* 0x0000001f97ff7812 */ /* 0x000fe2000786c0ff */
[----:B--2---:R-:W-:Y:S01]  /*0970*/  @P0 HADD2.F32 R177, -RZ, R183.H0_H0 ;  /* 0x200000b7ffb10230 */ /* 0x004fe20000004100 */
[----:B------:R-:W-:Y:S01]  /*0980*/  ISETP.NE.AND P0, PT, RZ, UR6, PT ;  /* 0x00000006ff007c0c */ /* 0x000fe2000bf05270 */
[--C-:B---3--:R-:W-:Y:S02]  /*0990*/  HADD2.F32 R178, -RZ, R68.reuse.H0_H0 ;  /* 0x20000044ffb27230 */ /* 0x108fe40000004100 */
[----:B------:R-:W-:Y:S02]  /*09a0*/  HADD2.F32 R68, -RZ, R68.H1_H1 ;  /* 0x30000044ff447230 */ /* 0x000fe40000004100 */
[--C-:B0-----:R-:W-:Y:S02]  /*09b0*/  HADD2.F32 R157, -RZ, R71.reuse.H0_H0 ;  /* 0x20000047ff9d7230 */ /* 0x101fe40000004100 */
[----:B------:R-:W-:Y:S01]  /*09c0*/  HADD2.F32 R71, -RZ, R71.H1_H1 ;  /* 0x30000047ff477230 */ /* 0x000fe20000004100 */
[----:B----4-:R-:W-:Y:S01]  /*09d0*/  FSEL R186, R184, RZ, !P0 ;  /* 0x000000ffb8ba7208 */ /* 0x010fe20004000000 */
[----:B------:R-:W-:-:S04]  /*09e0*/  HADD2.F32 R179, -RZ, R69.H0_H0 ;  /* 0x20000045ffb37230 */ /* 0x000fc80000004100 */
[C---:B------:R-:W-:Y:S01]  /*09f0*/  FADD.FTZ R156, -R186.reuse, R178 ;  /* 0x000000b2ba9c7221 */ /* 0x040fe20000010100 */
[----:B------:R-:W-:Y:S01]  /*0a00*/  HADD2.F32 R218, -RZ, R72.H0_H0 ;  /* 0x20000048ffda7230 */ /* 0x000fe20000004100 */
[C---:B------:R-:W-:Y:S01]  /*0a10*/  FADD.FTZ R220, -R186.reuse, R68 ;  /* 0x00000044badc7221 */ /* 0x040fe20000010100 */
[--C-:B-1----:R-:W-:Y:S01]  /*0a20*/  HADD2.F32 R181, -RZ, R78.reuse.H0_H0 ;  /* 0x2000004effb57230 */ /* 0x102fe20000004100 */
[C---:B------:R-:W-:Y:S01]  /*0a30*/  FMUL.FTZ R219, R173.reuse, R156 ;  /* 0x0000009caddb7220 */ /* 0x040fe20000410000 */
[----:B------:R-:W-:Y:S01]  /*0a40*/  HADD2.F32 R78, -RZ, R78.H1_H1 ;  /* 0x3000004eff4e7230 */ /* 0x000fe20000004100 */
[C---:B------:R-:W-:Y:S01]  /*0a50*/  FADD.FTZ R206, -R186.reuse, R71 ;  /* 0x00000047bace7221 */ /* 0x040fe20000010100 */
[----:B------:R-:W-:Y:S01]  /*0a60*/  HADD2.F32 R69, -RZ, R69.H1_H1 ;  /* 0x30000045ff457230 */ /* 0x000fe20000004100 */
[----:B------:R-:W-:Y:S01]  /*0a70*/  FADD.FTZ R180, -R186, R179 ;  /* 0x000000b3bab47221 */ /* 0x000fe20000010100 */
[----:B------:R-:W-:Y:S01]  /*0a80*/  HADD2.F32 R215, -RZ, R72.H1_H1 ;  /* 0x30000048ffd77230 */ /* 0x000fe20000004100 */
[----:B------:R-:W-:Y:S01]  /*0a90*/  FADD.FTZ R171, R218, R171 ;  /* 0x000000abdaab7221 */ /* 0x000fe20000010000 */
[--C-:B------:R-:W-:Y:S01]  /*0aa0*/  HADD2.F32 R211, -RZ, R75.reuse.H0_H0 ;  /* 0x2000004bffd37230 */ /* 0x100fe20000004100 */
[----:B------:R-:W-:Y:S01]  /*0ab0*/  FMUL.FTZ R220, R173, R220 ;  /* 0x000000dcaddc7220 */ /* 0x000fe20000410000 */
[----:B------:R-:W-:Y:S01]  /*0ac0*/  HADD2.F32 R75, -RZ, R75.H1_H1 ;  /* 0x3000004bff4b7230 */ /* 0x000fe20000004100 */
[-C--:B------:R-:W-:Y:S01]  /*0ad0*/  FFMA.FTZ R172, R219, R218.reuse, R172 ;  /* 0x000000dadbac7223 */ /* 0x080fe200000100ac */
[--C-:B------:R-:W-:Y:S01]  /*0ae0*/  HADD2.F32 R214, -RZ, R73.reuse.H0_H0 ;  /* 0x20000049ffd67230 */ /* 0x100fe20000004100 */
[----:B------:R-:W-:Y:S01]  /*0af0*/  FMUL.FTZ R218, R48, R218 ;  /* 0x000000da30da7220 */ /* 0x000fe20000410000 */
[----:B------:R-:W-:Y:S01]  /*0b00*/  HADD2.F32 R213, -RZ, R73.H1_H1 ;  /* 0x30000049ffd57230 */ /* 0x000fe20000004100 */
[----:B------:R-:W-:Y:S01]  /*0b10*/  FMUL.FTZ R206, R173, R206 ;  /* 0x000000ceadce7220 */ /* 0x000fe20000410000 */
[--C-:B------:R-:W-:Y:S01]  /*0b20*/  HADD2.F32 R73, -RZ, R77.reuse.H0_H0 ;  /* 0x2000004dff497230 */ /* 0x100fe20000004100 */
[C---:B------:R-:W-:Y:S01]  /*0b30*/  FADD.FTZ R192, -R186.reuse, R78 ;  /* 0x0000004ebac07221 */ /* 0x040fe20000010100 */
[----:B------:R-:W-:Y:S01]  /*0b40*/  HADD2.F32 R155, -RZ, R70.H0_H0 ;  /* 0x20000046ff9b7230 */ /* 0x000fe20000004100 */
[----:B------:R-:W-:Y:S01]  /*0b50*/  FADD.FTZ R216, -R186, R69 ;  /* 0x00000045bad87221 */ /* 0x000fe20000010100 */
[----:B------:R-:W-:Y:S01]  /*0b60*/  HADD2.F32 R77, -RZ, R77.H1_H1 ;  /* 0x3000004dff4d7230 */ /* 0x000fe20000004100 */
[----:B------:R-:W-:Y:S01]  /*0b70*/  FADD.FTZ R168, R215, R168 ;  /* 0x000000a8d7a87221 */ /* 0x000fe20000010000 */
[--C-:B------:R-:W-:Y:S01]  /*0b80*/  HADD2.F32 R71, -RZ, R90.reuse.H0_H0 ;  /* 0x2000005aff477230 */ /* 0x100fe20000004100 */
[----:B------:R-:W-:Y:S01]  /*0b90*/  FMUL.FTZ R217, R173, R180 ;  /* 0x000000b4add97220 */ /* 0x000fe20000410000 */
[----:B------:R-:W-:Y:S01]  /*0ba0*/  HADD2.F32 R78, -RZ, R90.H1_H1 ;  /* 0x3000005aff4e7230 */ /* 0x000fe20000004100 */
[----:B------:R-:W-:-:S02]  /*0bb0*/  FFMA.FTZ R169, R220, R215, R169 ;  /* 0x000000d7dca97223 */ /* 0x000fc400000100a9 */
[----:B------:R-:W-:Y:S02]  /*0bc0*/  FMUL.FTZ R215, R49, R215 ;  /* 0x000000d731d77220 */ /* 0x000fe40000410000 */
[----:B------:R-:W-:Y:S02]  /*0bd0*/  FADD.FTZ R152, R75, R152 ;  /* 0x000000984b987221 */ /* 0x000fe40000010000 */
[-C--:B------:R-:W-:Y:S02]  /*0be0*/  FFMA.FTZ R153, R206, R75.reuse, R153 ;  /* 0x0000004bce997223 */ /* 0x080fe40000010099 */
[----:B------:R-:W-:Y:S02]  /*0bf0*/  FMUL.FTZ R209, R47, R75 ;  /* 0x0000004b2fd17220 */ /* 0x000fe40000410000 */
[----:B------:R-:W-:Y:S01]  /*0c00*/  FADD.FTZ R90, RZ, R218 ;  /* 0x000000daff5a7221 */ /* 0x000fe20000010000 */
[----:B------:R-:W-:Y:S01]  /*0c10*/  HADD2.F32 R70, -RZ, R70.H1_H1 ;  /* 0x30000046ff467230 */ /* 0x000fe20000004100 */
[----:B------:R-:W-:-:S02]  /*0c20*/  FFMA.FTZ R75, R219, R218, RZ ;  /* 0x000000dadb4b7223 */ /* 0x000fc400000100ff */
[C---:B------:R-:W-:Y:S02]  /*0c30*/  FADD.FTZ R204, -R186.reuse, R155 ;  /* 0x0000009bbacc7221 */ /* 0x040fe40000010100 */
[----:B------:R-:W-:Y:S02]  /*0c40*/  FADD.FTZ R198, -R186, R77 ;  /* 0x0000004dbac67221 */ /* 0x000fe40000010100 */
[----:B------:R-:W-:Y:S02]  /*0c50*/  FADD.FTZ R166, R214, R166 ;  /* 0x000000a6d6a67221 */ /* 0x000fe40000010000 */
[----:B------:R-:W-:Y:S02]  /*0c60*/  FMUL.FTZ R216, R173, R216 ;  /* 0x000000d8add87220 */ /* 0x000fe40000410000 */
[-C--:B------:R-:W-:Y:S02]  /*0c70*/  FFMA.FTZ R167, R217, R214.reuse, R167 ;  /* 0x000000d6d9a77223 */ /* 0x080fe400000100a7 */
[----:B------:R-:W-:-:S02]  /*0c80*/  FMUL.FTZ R214, R50, R214 ;  /* 0x000000d632d67220 */ /* 0x000fc40000410000 */
[----:B------:R-:W-:Y:S01]  /*0c90*/  FADD.FTZ R77, R90, R215 ;  /* 0x000000d75a4d7221 */ /* 0x000fe20000010000 */
[----:B------:R-:W-:Y:S01]  /*0ca0*/  HADD2.F32 R207, -RZ, R74.H0_H0 ;  /* 0x2000004affcf7230 */ /* 0x000fe20000004100 */
[----:B------:R-:W-:Y:S02]  /*0cb0*/  FFMA.FTZ R75, R220, R215, R75 ;  /* 0x000000d7dc4b7223 */ /* 0x000fe4000001004b */
[----:B------:R-:W-:Y:S02]  /*0cc0*/  FADD.FTZ R212, -R186, R70 ;  /* 0x00000046bad47221 */ /* 0x000fe40000010100 */
[----:B------:R-:W-:Y:S02]  /*0cd0*/  FADD.FTZ R164, R213, R164 ;  /* 0x000000a4d5a47221 */ /* 0x000fe40000010000 */
[----:B------:R-:W-:Y:S02]  /*0ce0*/  FMUL.FTZ R204, R173, R204 ;  /* 0x000000ccadcc7220 */ /* 0x000fe40000410000 */
[----:B------:R-:W-:-:S02]  /*0cf0*/  FFMA.FTZ R165, R216, R213, R165 ;  /* 0x000000d5d8a57223 */ /* 0x000fc400000100a5 */
[----:B------:R-:W-:Y:S02]  /*0d00*/  FMUL.FTZ R213, R51, R213 ;  /* 0x000000d533d57220 */ /* 0x000fe40000410000 */
[----:B------:R-:W-:Y:S01]  /*0d10*/  FADD.FTZ R90, R77, R214 ;  /* 0x000000d64d5a7221 */ /* 0x000fe20000010000 */
[----:B------:R-:W-:Y:S01]  /*0d20*/  HADD2.F32 R210, -RZ, R74.H1_H1 ;  /* 0x3000004affd27230 */ /* 0x000fe20000004100 */
[----:B------:R-:W-:Y:S02]  /*0d30*/  FFMA.FTZ R75, R217, R214, R75 ;  /* 0x000000d6d94b7223 */ /* 0x000fe4000001004b */
[----:B------:R-:W-:Y:S02]  /*0d40*/  FADD.FTZ R208, -R186, R157 ;  /* 0x0000009dbad07221 */ /* 0x000fe40000010100 */
[----:B------:R-:W-:Y:S02]  /*0d50*/  FADD.FTZ R162, R207, R162 ;  /* 0x000000a2cfa27221 */ /* 0x000fe40000010000 */
[----:B------:R-:W-:-:S02]  /*0d60*/  FMUL.FTZ R212, R173, R212 ;  /* 0x000000d4add47220 */ /* 0x000fc40000410000 */
[-C--:B------:R-:W-:Y:S01]  /*0d70*/  FFMA.FTZ R163, R204, R207.reuse, R163 ;  /* 0x000000cfcca37223 */ /* 0x080fe200000100a3 */
[--C-:B------:R-:W-:Y:S01]  /*0d80*/  HADD2.F32 R182, -RZ, R79.reuse.H0_H0 ;  /* 0x2000004fffb67230 */ /* 0x100fe20000004100 */
[----:B------:R-:W-:Y:S02]  /*0d90*/  FMUL.FTZ R207, R44, R207 ;  /* 0x000000cf2ccf7220 */ /* 0x000fe40000410000 */
[----:B------:R-:W-:Y:S01]  /*0da0*/  FADD.FTZ R90, R90, R213 ;  /* 0x000000d55a5a7221 */ /* 0x000fe20000010000 */
[----:B------:R-:W-:Y:S01]  /*0db0*/  HADD2.F32 R72, -RZ, R76.H0_H0 ;  /* 0x2000004cff487230 */ /* 0x000fe20000004100 */
[----:B------:R-:W-:Y:S01]  /*0dc0*/  FFMA.FTZ R75, R216, R213, R75 ;  /* 0x000000d5d84b7223 */ /* 0x000fe2000001004b */
[----:B------:R-:W-:Y:S01]  /*0dd0*/  HADD2.F32 R79, -RZ, R79.H1_H1 ;  /* 0x3000004fff4f7230 */ /* 0x000fe20000004100 */
[----:B------:R-:W-:Y:S02]  /*0de0*/  FADD.FTZ R160, R210, R160 ;  /* 0x000000a0d2a07221 */ /* 0x000fe40000010000 */
[----:B------:R-:W-:-:S02]  /*0df0*/  FMUL.FTZ R208, R173, R208 ;  /* 0x000000d0add07220 */ /* 0x000fc40000410000 */
[-C--:B------:R-:W-:Y:S02]  /*0e00*/  FFMA.FTZ R161, R212, R210.reuse, R161 ;  /* 0x000000d2d4a17223 */ /* 0x080fe400000100a1 */
[----:B------:R-:W-:Y:S02]  /*0e10*/  FMUL.FTZ R210, R45, R210 ;  /* 0x000000d22dd27220 */ /* 0x000fe40000410000 */
[----:B------:R-:W-:Y:S01]  /*0e20*/  FADD.FTZ R77, R90, R207 ;  /* 0x000000cf5a4d7221 */ /* 0x000fe20000010000 */
[----:B------:R-:W-:Y:S01]  /*0e30*/  HADD2.F32 R76, -RZ, R76.H1_H1 ;  /* 0x3000004cff4c7230 */ /* 0x000fe20000004100 */
[----:B------:R-:W-:Y:S02]  /*0e40*/  FFMA.FTZ R75, R204, R207, R75 ;  /* 0x000000cfcc4b7223 */ /* 0x000fe4000001004b */
[C---:B------:R-:W-:Y:S02]  /*0e50*/  FADD.FTZ R184, -R186.reuse, R72 ;  /* 0x00000048bab87221 */ /* 0x040fe40000010100 */
[----:B------:R-:W-:-:S02]  /*0e60*/  FADD.FTZ R188, -R186, R79 ;  /* 0x0000004fbabc7221 */ /* 0x000fc40000010100 */
[----:B------:R-:W-:Y:S02]  /*0e70*/  FADD.FTZ R158, R211, R158 ;  /* 0x0000009ed39e7221 */ /* 0x000fe40000010000 */
[-C--:B------:R-:W-:Y:S02]  /*0e80*/  FFMA.FTZ R159, R208, R211.reuse, R159 ;  /* 0x000000d3d09f7223 */ /* 0x080fe4000001009f */
[----:B------:R-:W-:Y:S02]  /*0e90*/  FMUL.FTZ R211, R46, R211 ;  /* 0x000000d32ed37220 */ /* 0x000fe40000410000 */
[----:B------:R-:W-:Y:S01]  /*0ea0*/  FADD.FTZ R90, R77, R210 ;  /* 0x000000d24d5a7221 */ /* 0x000fe20000010000 */
[----:B------:R-:W-:Y:S01]  /*0eb0*/  HADD2.F32 R201, -RZ, R80.H0_H0 ;  /* 0x20000050ffc97230 */ /* 0x000fe20000004100 */
[----:B------:R-:W-:Y:S01]  /*0ec0*/  FFMA.FTZ R75, R212, R210, R75 ;  /* 0x000000d2d44b7223 */ /* 0x000fe2000001004b */
[----:B------:R-:W-:Y:S01]  /*0ed0*/  HADD2.F32 R74, -RZ, R83.H1_H1 ;  /* 0x30000053ff4a7230 */ /* 0x000fe20000004100 */
[----:B------:R-:W-:-:S02]  /*0ee0*/  FADD.FTZ R202, -R186, R76 ;  /* 0x0000004cbaca7221 */ /* 0x000fc40000010100 */
[C---:B------:R-:W-:Y:S02]  /*0ef0*/  FMUL.FTZ R203, R173.reuse, R184 ;  /* 0x000000b8adcb7220 */ /* 0x040fe40000410000 */
[----:B------:R-:W-:Y:S02]  /*0f00*/  FMUL.FTZ R188, R173, R188 ;  /* 0x000000bcadbc7220 */ /* 0x000fe40000410000 */
[----:B------:R-:W-:Y:S01]  /*0f10*/  FADD.FTZ R90, R90, R211 ;  /* 0x000000d35a5a7221 */ /* 0x000fe20000010000 */
[----:B------:R-:W-:Y:S01]  /*0f20*/  HADD2.F32 R199, -RZ, R80.H1_H1 ;  /* 0x30000050ffc77230 */ /* 0x000fe20000004100 */
[----:B------:R-:W-:Y:S02]  /*0f30*/  FFMA.FTZ R75, R208, R211, R75 ;  /* 0x000000d3d04b7223 */ /* 0x000fe4000001004b */
[----:B------:R-:W-:Y:S02]  /*0f40*/  FADD.FTZ R200, -R186, R73 ;  /* 0x00000049bac87221 */ /* 0x000fe40000010100 */
[----:B------:R-:W-:-:S02]  /*0f50*/  FADD.FTZ R112, R201, R112 ;  /* 0x00000070c9707221 */ /* 0x000fc40000010000 */
[----:B------:R-:W-:Y:S02]  /*0f60*/  FMUL.FTZ R202, R173, R202 ;  /* 0x000000caadca7220 */ /* 0x000fe40000410000 */
[-C--:B------:R-:W-:Y:S02]  /*0f70*/  FFMA.FTZ R96, R203, R201.reuse, R96 ;  /* 0x000000c9cb607223 */ /* 0x080fe40000010060 */
[----:B------:R-:W-:Y:S02]  /*0f80*/  FADD.FTZ R117, R74, R117 ;  /* 0x000000754a757221 */ /* 0x000fe40000010000 */
[-C--:B------:R-:W-:Y:S02]  /*0f90*/  FFMA.FTZ R101, R188, R74.reuse, R101 ;  /* 0x0000004abc657223 */ /* 0x080fe40000010065 */
[----:B------:R-:W-:Y:S02]  /*0fa0*/  FMUL.FTZ R195, R39, R74 ;  /* 0x0000004a27c37220 */ /* 0x000fe40000410000 */
        /* <DEDUP_REMOVED lines=8> */
[----:B------:R-:W-:Y:S01]  /*1030*/  FADD.FTZ R74, R74, R201 ;  /* 0x000000c94a4a7221 */ /* 0x000fe20000010000 */
[----:B------:R-:W-:Y:S01]  /*1040*/  HADD2.F32 R196, -RZ, R81.H1_H1 ;  /* 0x30000051ffc47230 */ /* 0x000fe20000004100 */
[----:B------:R-:W-:Y:S02]  /*1050*/  FFMA.FTZ R75, R203, R201, R90 ;  /* 0x000000c9cb4b7223 */ /* 0x000fe4000001005a */
[----:B------:R-:W-:Y:S02]  /*1060*/  FADD.FTZ R194, -R186, R181 ;  /* 0x000000b5bac27221 */ /* 0x000fe40000010100 */
[----:B------:R-:W-:Y:S02]  /*1070*/  FADD.FTZ R114, R197, R114 ;  /* 0x00000072c5727221 */ /* 0x000fe40000010000 */
[----:B------:R-:W-:Y:S02]  /*1080*/  FMUL.FTZ R198, R173, R198 ;  /* 0x000000c6adc67220 */ /* 0x000fe40000410000 */
[----:B------:R-:W-:-:S02]  /*1090*/  FFMA.FTZ R98, R200, R197, R98 ;  /* 0x000000c5c8627223 */ /* 0x000fc40000010062 */
[----:B------:R-:W-:Y:S02]  /*10a0*/  FMUL.FTZ R197, R42, R197 ;  /* 0x000000c52ac57220 */ /* 0x000fe40000410000 */
[----:B------:R-:W-:Y:S01]  /*10b0*/  FADD.FTZ R74, R74, R199 ;  /* 0x000000c74a4a7221 */ /* 0x000fe20000010000 */
[----:B------:R-:W-:Y:S01]  /*10c0*/  HADD2.F32 R193, -RZ, R82.H0_H0 ;  /* 0x20000052ffc17230 */ /* 0x000fe20000004100 */
[----:B------:R-:W-:Y:S02]  /*10d0*/  FFMA.FTZ R75, R202, R199, R75 ;  /* 0x000000c7ca4b7223 */ /* 0x000fe4000001004b */
[----:B------:R-:W-:Y:S02]  /*10e0*/  FADD.FTZ R113, R196, R113 ;  /* 0x00000071c4717221 */ /* 0x000fe40000010000 */
[----:B------:R-:W-:Y:S02]  /*10f0*/  FMUL.FTZ R194, R173, R194 ;  /* 0x000000c2adc27220 */ /* 0x000fe40000410000 */
[----:B------:R-:W-:-:S02]  /*1100*/  FFMA.FTZ R97, R198, R196, R97 ;  /* 0x000000c4c6617223 */ /* 0x000fc40000010061 */
        /* <DEDUP_REMOVED lines=8> */
[----:B------:R-:W-:Y:S01]  /*1190*/  FADD.FTZ R74, R77, R196 ;  /* 0x000000c44d4a7221 */ /* 0x000fe20000010000 */
[----:B------:R-:W-:Y:S01]  /*11a0*/  HADD2.F32 R189, -RZ, R83.H0_H0 ;  /* 0x20000053ffbd7230 */ /* 0x000fe20000004100 */
[----:B------:R-:W-:Y:S01]  /*11b0*/  FFMA.FTZ R75, R198, R196, R75 ;  /* 0x000000c4c64b7223 */ /* 0x000fe2000001004b */
[----:B------:R-:W-:Y:S01]  /*11c0*/  HADD2.F32 R82, -RZ, R85.H0_H0 ;  /* 0x20000055ff527230 */ /* 0x000fe20000004100 */
[----:B------:R-:W-:Y:S02]  /*11d0*/  FMUL.FTZ R190, R173, R190 ;  /* 0x000000beadbe7220 */ /* 0x000fe40000410000 */
[----:B------:R-:W-:Y:S02]  /*11e0*/  FMUL.FTZ R191, R37, R154 ;  /* 0x0000009a25bf7220 */ /* 0x000fe40000410000 */
[----:B------:R-:W-:-:S02]  /*11f0*/  FADD.FTZ R74, R74, R193 ;  /* 0x000000c14a4a7221 */ /* 0x000fc40000010000 */
[----:B------:R-:W-:Y:S02]  /*1200*/  FMUL.FTZ R192, R173, R192 ;  /* 0x000000c0adc07220 */ /* 0x000fe40000410000 */
[----:B------:R-:W-:Y:S01]  /*1210*/  FFMA.FTZ R75, R194, R193, R75 ;  /* 0x000000c1c24b7223 */ /* 0x000fe2000001004b */
[----:B------:R-:W-:Y:S01]  /*1220*/  HADD2.F32 R80, -RZ, R84.H0_H0 ;  /* 0x20000054ff507230 */ /* 0x000fe20000004100 */
[----:B------:R-:W-:Y:S02]  /*1230*/  FADD.FTZ R82, -R186, R82 ;  /* 0x00000052ba527221 */ /* 0x000fe40000010100 */
[----:B------:R-:W-:Y:S02]  /*1240*/  FADD.FTZ R118, R189, R118 ;  /* 0x00000076bd767221 */ /* 0x000fe40000010000 */
[-C--:B------:R-:W-:Y:S02]  /*1250*/  FFMA.FTZ R102, R190, R189.reuse, R102 ;  /* 0x000000bdbe667223 */ /* 0x080fe40000010066 */
[----:B------:R-:W-:-:S02]  /*1260*/  FMUL.FTZ R189, R38, R189 ;  /* 0x000000bd26bd7220 */ /* 0x000fc40000410000 */
[----:B------:R-:W-:Y:S01]  /*1270*/  FADD.FTZ R74, R74, R191 ;  /* 0x000000bf4a4a7221 */ /* 0x000fe20000010000 */
[----:B------:R-:W-:Y:S01]  /*1280*/  HADD2.F32 R73, -RZ, R89.H0_H0 ;  /* 0x20000059ff497230 */ /* 0x000fe20000004100 */
[----:B------:R-:W-:Y:S01]  /*1290*/  FFMA.FTZ R75, R192, R191, R75 ;  /* 0x000000bfc04b7223 */ /* 0x000fe2000001004b */
[----:B------:R-:W-:Y:S01]  /*12a0*/  HADD2.F32 R81, -RZ, R86.H0_H0 ;  /* 0x20000056ff517230 */ /* 0x000fe20000004100 */
[----:B------:R-:W-:Y:S01]  /*12b0*/  FMUL.FTZ R157, R173, R82 ;  /* 0x00000052ad9d7220 */ /* 0x000fe20000410000 */
[----:B------:R-:W-:Y:S01]  /*12c0*/  HADD2.F32 R79, -RZ, R88.H0_H0 ;  /* 0x20000058ff4f7230 */ /* 0x000fe20000004100 */
[----:B------:R-:W-:Y:S01]  /*12d0*/  FADD.FTZ R74, R74, R189 ;  /* 0x000000bd4a4a7221 */ /* 0x000fe20000010000 */
[----:B------:R-:W-:Y:S01]  /*12e0*/  HADD2.F32 R84, -RZ, R84.H1_H1 ;  /* 0x30000054ff547230 */ /* 0x000fe20000004100 */
[----:B------:R-:W-:Y:S01]  /*12f0*/  FFMA.FTZ R75, R190, R189, R75 ;  /* 0x000000bdbe4b7223 */ /* 0x000fe2000001004b */
        /* <DEDUP_REMOVED lines=8> */
[----:B------:R-:W-:Y:S02]  /*1380*/  FADD.FTZ R76, -R186, R81 ;  /* 0x00000051ba4c7221 */ /* 0x000fe40000010100 */
[----:B------:R-:W-:Y:S02]  /*1390*/  FMUL.FTZ R90, R32, R79 ;  /* 0x0000004f205a7220 */ /* 0x000fe40000410000 */
[----:B------:R-:W-:Y:S02]  /*13a0*/  FADD.FTZ R73, R74, R195 ;  /* 0x000000c34a497221 */ /* 0x000fe40000010000 */
[----:B------:R-:W-:Y:S02]  /*13b0*/  FADD.FTZ R84, -R186, R84 ;  /* 0x00000054ba547221 */ /* 0x000fe40000010100 */
[----:B------:R-:W-:Y:S02]  /*13c0*/  FMUL.FTZ R91, R173, R86 ;  /* 0x00000056ad5b7220 */ /* 0x000fe40000410000 */
[----:B------:R-:W-:Y:S01]  /*13d0*/  FFMA.FTZ R75, R188, R195, R75 ;  /* 0x000000c3bc4b7223 */ /* 0x000fe2000001004b */
[----:B------:R-:W-:Y:S01]  /*13e0*/  HADD2.F32 R85, -RZ, R85.H1_H1 ;  /* 0x30000055ff557230 */ /* 0x000fe20000004100 */
[----:B------:R-:W-:-:S02]  /*13f0*/  FADD.FTZ R115, R154, R115 ;  /* 0x000000739a737221 */ /* 0x000fc40000010000 */
[----:B------:R-:W-:Y:S02]  /*1400*/  FFMA.FTZ R99, R192, R154, R99 ;  /* 0x0000009ac0637223 */ /* 0x000fe40000010063 */
[----:B------:R-:W-:Y:S02]  /*1410*/  FMUL.FTZ R181, R173, R76 ;  /* 0x0000004cadb57220 */ /* 0x000fe40000410000 */
[----:B------:R-:W-:Y:S02]  /*1420*/  FADD.FTZ R74, R73, R90 ;  /* 0x0000005a494a7221 */ /* 0x000fe40000010000 */
[----:B------:R-:W-:Y:S02]  /*1430*/  FMUL.FTZ R154, R173, R84 ;  /* 0x00000054ad9a7220 */ /* 0x000fe40000410000 */
[----:B------:R-:W-:Y:S02]  /*1440*/  FMUL.FTZ R155, R33, R88 ;  /* 0x00000058219b7220 */ /* 0x000fe40000410000 */
[----:B------:R-:W-:Y:S01]  /*1450*/  FFMA.FTZ R73, R91, R90, R75 ;  /* 0x0000005a5b497223 */ /* 0x000fe2000001004b */
[----:B------:R-:W-:Y:S01]  /*1460*/  HADD2.F32 R80, -RZ, R89.H1_H1 ;  /* 0x30000059ff507230 */ /* 0x000fe20000004100 */
[----:B------:R-:W-:-:S02]  /*1470*/  FADD.FTZ R124, R71, R124 ;  /* 0x0000007c477c7221 */ /* 0x000fc40000010000 */
[-C--:B------:R-:W-:Y:S02]  /*1480*/  FFMA.FTZ R108, R181, R71.reuse, R108 ;  /* 0x00000047b56c7223 */ /* 0x080fe4000001006c */
[----:B------:R-:W-:Y:S02]  /*1490*/  FMUL.FTZ R180, R28, R71 ;  /* 0x000000471cb47220 */ /* 0x000fe40000410000 */
[----:B------:R-:W-:Y:S02]  /*14a0*/  FADD.FTZ R178, -R186, R85 ;  /* 0x00000055bab27221 */ /* 0x000fe40000010100 */
[----:B------:R-:W-:Y:S02]  /*14b0*/  FADD.FTZ R71, R74, R155 ;  /* 0x0000009b4a477221 */ /* 0x000fe40000010000 */
[----:B------:R-:W-:Y:S01]  /*14c0*/  FFMA.FTZ R73, R154, R155, R73 ;  /* 0x0000009b9a497223 */ /* 0x000fe20000010049 */
[----:B------:R-:W-:Y:S01]  /*14d0*/  HADD2.F32 R183, -RZ, R87.H0_H0 ;  /* 0x20000057ffb77230 */ /* 0x000fe20000004100 */
[----:B------:R-:W-:-:S02]  /*14e0*/  FMUL.FTZ R178, R173, R178 ;  /* 0x000000b2adb27220 */ /* 0x000fc40000410000 */
[----:B------:R-:W-:Y:S02]  /*14f0*/  FMUL.FTZ R179, R35, R80 ;  /* 0x0000005023b37220 */ /* 0x000fe40000410000 */
[----:B------:R-:W-:Y:S02]  /*1500*/  FADD.FTZ R74, R71, R156 ;  /* 0x0000009c474a7221 */ /* 0x000fe40000010000 */
[----:B------:R-:W-:Y:S02]  /*1510*/  FFMA.FTZ R73, R157, R156, R73 ;  /* 0x0000009c9d497223 */ /* 0x000fe40000010049 */
[C---:B------:R-:W-:Y:S02]  /*1520*/  FADD.FTZ R72, -R186.reuse, R183 ;  /* 0x000000b7ba487221 */ /* 0x040fe40000010100 */
[----:B------:R-:W-:Y:S02]  /*1530*/  FADD.FTZ R182, -R186, R83 ;  /* 0x00000053bab67221 */ /* 0x000fe40000010100 */
[----:B------:R-:W-:-:S02]  /*1540*/  FADD.FTZ R71, R74, R179 ;  /* 0x000000b34a477221 */ /* 0x000fc40000010000 */
[----:B------:R-:W-:Y:S01]  /*1550*/  FFMA.FTZ R73, R178, R179, R73 ;  /* 0x000000b3b2497223 */ /* 0x000fe20000010049 */
[----:B------:R-:W-:Y:S01]  /*1560*/  HADD2.F32 R87, -RZ, R87.H1_H1 ;  /* 0x30000057ff577230 */ /* 0x000fe20000004100 */
        /* <DEDUP_REMOVED lines=29> */
.L_x_5457:
        /* <DEDUP_REMOVED lines=18> */
.L_x_5458:
        /* <DEDUP_REMOVED lines=27> */
[----:B------:R-:W-:Y:S01]  /*1a10*/  FADD.FTZ R72, RZ, R73 ;  /* 0x00000049ff487221 */ /* 0x000fe20000010000 */
[--C-:B------:R-:W-:Y:S01]  /*1a20*/  @P1 HADD2.F32 R73, -RZ, R52.reuse.H0_H0 ;  /* 0x20000034ff491230 */ /* 0x100fe20000004100 */
        /* <DEDUP_REMOVED lines=24> */
[----:B------:R-:W-:Y:S01]  /*1bb0*/  LOP3.LUT P0, RZ, R94, 0xff000000, RZ, 0xc0, !PT ;  /* 0xff0000005eff7812 */ /* 0x000fe2000780c0ff */
[-CC-:B------:R-:W-:Y:S02]  /*1bc0*/  FFMA.FTZ R219, R219, R83.reuse, R82.reuse ;  /* 0x00000053dbdb7223 */ /* 0x180fe40000010052 */
[-CC-:B------:R-:W-:Y:S02]  /*1bd0*/  FFMA.FTZ R220, R220, R83.reuse, R82.reuse ;  /* 0x00000053dcdc7223 */ /* 0x180fe40000010052 */
[----:B------:R-:W-:Y:S02]  /*1be0*/  FADD.FTZ R72, R218, -R219 ;  /* 0x800000dbda487221 */ /* 0x000fe40000010000 */
[----:B------:R-:W-:Y:S02]  /*1bf0*/  FFMA.FTZ R217, R217, R83, R82 ;  /* 0x00000053d9d97223 */ /* 0x000fe40000010052 */
[----:B------:R-:W-:-:S02]  /*1c00*/  FMUL.FTZ R72, R173, R72 ;  /* 0x00000048ad487220 */ /* 0x000fc40000410000 */
[----:B------:R-:W-:Y:S02]  /*1c10*/  FADD.FTZ R220, R215, -R220 ;  /* 0x800000dcd7dc7221 */ /* 0x000fe40000010000 */
[----:B------:R-:W-:Y:S02]  /*1c20*/  @P1 FADD.FTZ R72, R72, R73 ;  /* 0x0000004948481221 */ /* 0x000fe40000010000 */
[----:B------:R-:W-:Y:S02]  /*1c30*/  FADD.FTZ R214, R214, -R217 ;  /* 0x800000d9d6d67221 */ /* 0x000fe40000010000 */
[----:B------:R-:W-:Y:S02]  /*1c40*/  FFMA.FTZ R216, R216, R83, R82 ;  /* 0x00000053d8d87223 */ /* 0x000fe40000010052 */
[----:B------:R-:W-:Y:S02]  /*1c50*/  FMUL.FTZ R73, R72, R177 ;  /* 0x000000b148497220 */ /* 0x000fe40000410000 */
[----:B------:R-:W-:-:S02]  /*1c60*/  FMUL.FTZ R220, R173, R220 ;  /* 0x000000dcaddc7220 */ /* 0x000fc40000410000 */
[----:B------:R-:W-:Y:S02]  /*1c70*/  FMUL.FTZ R214, R173, R214 ;  /* 0x000000d6add67220 */ /* 0x000fe40000410000 */
[----:B------:R-:W-:Y:S02]  /*1c80*/  FADD.FTZ R216, R213, -R216 ;  /* 0x800000d8d5d87221 */ /* 0x000fe40000010000 */
[----:B------:R-:W-:Y:S02]  /*1c90*/  FMUL.FTZ R81, R73, c[0x0][0x1e8] ;  /* 0x00007a0049517a20 */ /* 0x000fe40000410000 */
[----:B------:R-:W-:Y:S02]  /*1ca0*/  @P1 FADD.FTZ R220, R220, R75 ;  /* 0x0000004bdcdc1221 */ /* 0x000fe40000010000 */
[----:B------:R-:W-:Y:S02]  /*1cb0*/  @P1 FADD.FTZ R214, R214, R77 ;  /* 0x0000004dd6d61221 */ /* 0x000fe40000010000 */
[----:B------:R-:W-:-:S02]  /*1cc0*/  FMUL.FTZ R216, R173, R216 ;  /* 0x000000d8add87220 */ /* 0x000fc40000410000 */
[----:B------:R-:W-:Y:S02]  /*1cd0*/  FMUL.FTZ R73, R220, R177 ;  /* 0x000000b1dc497220 */ /* 0x000fe40000410000 */
[----:B------:R-:W-:Y:S01]  /*1ce0*/  @P1 FADD.FTZ R216, R216, R79 ;  /* 0x0000004fd8d81221 */ /* 0x000fe20000010000 */
[----:B------:R-:W-:Y:S01]  /*1cf0*/  @P1 HADD2.F32 R79, -RZ, R55.H1_H1 ;  /* 0x30000037ff4f1230 */ /* 0x000fe20000004100 */
[----:B------:R-:W-:Y:S02]  /*1d00*/  FMUL.FTZ R73, R73, c[0x0][0x1e8] ;  /* 0x00007a0049497a20 */ /* 0x000fe40000410000 */
[----:B------:R-:W-:Y:S02]  /*1d10*/  FMUL.FTZ R76, R24, R81 ;  /* 0x00000051184c7220 */ /* 0x000fe40000410000 */
[-CC-:B------:R-:W-:Y:S02]  /*1d20*/  FFMA.FTZ R204, R204, R83.reuse, R82.reuse ;  /* 0x00000053cccc7223 */ /* 0x180fe40000010052 */
[-CC-:B------:R-:W-:Y:S01]  /*1d30*/  FFMA.FTZ R208, R208, R83.reuse, R82.reuse ;  /* 0x00000053d0d07223 */ /* 0x180fe20000010052 */
[----:B------:R-:W-:Y:S01]  /*1d40*/  FSEL R76, R76, RZ, P4 ;  /* 0x000000ff4c4c7208 */ /* 0x000fe20002000000 */
[----:B------:R-:W-:-:S02]  /*1d50*/  FFMA.FTZ R206, R206, R83, R82 ;  /* 0x00000053cece7223 */ /* 0x000fc40000010052 */
[----:B------:R-:W-:Y:S02]  /*1d60*/  FADD.FTZ R204, R207, -R204 ;  /* 0x800000cccfcc7221 */ /* 0x000fe40000010000 */
[----:B------:R-:W-:Y:S02]  /*1d70*/  FADD.FTZ R208, R211, -R208 ;  /* 0x800000d0d3d07221 */ /* 0x000fe40000010000 */
[----:B------:R-:W-:Y:S02]  /*1d80*/  FADD.FTZ R206, R209, -R206 ;  /* 0x800000ced1ce7221 */ /* 0x000fe40000010000 */
[C---:B------:R-:W-:Y:S02]  /*1d90*/  FMUL.FTZ R204, R173.reuse, R204 ;  /* 0x000000ccadcc7220 */ /* 0x040fe40000410000 */
[C---:B------:R-:W-:Y:S02]  /*1da0*/  FMUL.FTZ R208, R173.reuse, R208 ;  /* 0x000000d0add07220 */ /* 0x040fe40000410000 */
[----:B------:R-:W-:-:S04]  /*1db0*/  FMUL.FTZ R206, R173, R206 ;  /* 0x000000ceadce7220 */ /* 0x000fc80000410000 */
[----:B------:R-:W-:Y:S01]  /*1dc0*/  @P1 FADD.FTZ R206, R206, R79 ;  /* 0x0000004fcece1221 */ /* 0x000fe20000010000 */
[--C-:B--2---:R-:W-:Y:S02]  /*1dd0*/  @P4 HADD2.F32 R74, -RZ, R68.reuse.H0_H0 ;  /* 0x20000044ff4a4230 */ /* 0x104fe40000004100 */
[----:B------:R-:W-:Y:S02]  /*1de0*/  @P6 HADD2.F32 R68, -RZ, R68.H1_H1 ;  /* 0x30000044ff446230 */ /* 0x000fe40000004100 */
[--C-:B------:R-:W-:Y:S01]  /*1df0*/  @P5 HADD2.F32 R75, -RZ, R69.reuse.H0_H0 ;  /* 0x20000045ff4b5230 */ /* 0x100fe20000004100 */
[----:B------:R-:W-:Y:S01]  /*1e00*/  @P4 FMUL.FTZ R85, R81, R74 ;  /* 0x0000004a51554220 */ /* 0x000fe20000410000 */
[----:B------:R-:W-:Y:S01]  /*1e10*/  @P0 HADD2.F32 R69, -RZ, R69.H1_H1 ;  /* 0x30000045ff450230 */ /* 0x000fe20000004100 */
[----:B------:R-:W-:Y:S01]  /*1e20*/  FMUL.FTZ R74, R214, R177 ;  /* 0x000000b1d64a7220 */ /* 0x000fe20000410000 */
[----:B------:R-:W-:Y:S01]  /*1e30*/  LOP3.LUT P4, RZ, R95, 0xff00, RZ, 0xc0, !PT ;  /* 0x0000ff005fff7812 */ /* 0x000fe2000788c0ff */
[----:B------:R-:W-:-:S02]  /*1e40*/  @P6 FMUL.FTZ R84, R73, R68 ;  /* 0x0000004449546220 */ /* 0x000fc40000410000 */
[----:B------:R-:W-:Y:S02]  /*1e50*/  FMUL.FTZ R77, R74, c[0x0][0x1e8] ;  /* 0x00007a004a4d7a20 */ /* 0x000fe40000410000 */
[----:B------:R-:W-:Y:S02]  /*1e60*/  FMUL.FTZ R74, R216, R177 ;  /* 0x000000b1d84a7220 */ /* 0x000fe40000410000 */
[----:B------:R-:W-:Y:S02]  /*1e70*/  FMUL.FTZ R68, R26, R77 ;  /* 0x0000004d1a447220 */ /* 0x000fe40000410000 */
[----:B------:R-:W-:Y:S02]  /*1e80*/  FMUL.FTZ R74, R74, c[0x0][0x1e8] ;  /* 0x00007a004a4a7a20 */ /* 0x000fe40000410000 */
[----:B------:R-:W-:Y:S01]  /*1e90*/  @P5 FMUL.FTZ R87, R77, R75 ;  /* 0x0000004b4d575220 */ /* 0x000fe20000410000 */
[----:B------:R-:W-:Y:S01]  /*1ea0*/  FSEL R80, R68, RZ, P5 ;  /* 0x000000ff44507208 */ /* 0x000fe20002800000 */
[----:B------:R-:W-:Y:S01]  /*1eb0*/  FMUL.FTZ R68, R27, R74 ;  /* 0x0000004a1b447220 */ /* 0x000fe20000410000 */
[--C-:B------:R-:W-:Y:S01]  /*1ec0*/  @P1 HADD2.F32 R75, -RZ, R54.reuse.H1_H1 ;  /* 0x30000036ff4b1230 */ /* 0x100fe20000004100 */
[----:B------:R-:W-:Y:S01]  /*1ed0*/  @P0 FMUL.FTZ R86, R74, R69 ;  /* 0x000000454a560220 */ /* 0x000fe20000410000 */
[----:B------:R-:W-:Y:S01]  /*1ee0*/  @P1 HADD2.F32 R77, -RZ, R55.H0_H0 ;  /* 0x20000037ff4d1230 */ /* 0x000fe20000004100 */
[----:B------:R-:W-:Y:S01]  /*1ef0*/  FFMA.FTZ R69, R212, R83, R82 ;  /* 0x00000053d4457223 */ /* 0x000fe20000010052 */
[----:B------:R-:W-:Y:S01]  /*1f00*/  FSEL R81, R68, RZ, P0 ;  /* 0x000000ff44517208 */ /* 0x000fe20000000000 */
[----:B------:R-:W-:Y:S01]  /*1f10*/  FMUL.FTZ R73, R25, R73 ;  /* 0x0000004919497220 */ /* 0x000fe20000410000 */
[----:B------:R-:W-:Y:S01]  /*1f20*/  ISETP.NE.U32.AND P0, PT, RZ, c[0x0][0x258], PT ;  /* 0x00009600ff007a0c */ /* 0x000fe20003f05070 */
[----:B------:R-:W-:Y:S01]  /*1f30*/  FADD.FTZ R210, R210, -R69 ;  /* 0x80000045d2d27221 */ /* 0x000fe20000010000 */
[----:B------:R-:W-:Y:S01]  /*1f40*/  @P1 HADD2.F32 R69, -RZ, R54.H0_H0 ;  /* 0x20000036ff451230 */ /* 0x000fe20000004100 */
[----:B------:R-:W-:Y:S01]  /*1f50*/  @P1 FADD.FTZ R208, R208, R77 ;  /* 0x0000004dd0d01221 */ /* 0x000fe20000010000 */
[----:B------:R-:W-:Y:S01]  /*1f60*/  ISETP.NE.AND.EX P0, PT, RZ, c[0x0][0x25c], PT, P0 ;  /* 0x00009700ff007a0c */ /* 0x000fe20003f05300 */
[----:B------:R-:W-:Y:S01]  /*1f70*/  FMUL.FTZ R210, R173, R210 ;  /* 0x000000d2add27220 */ /* 0x000fe20000410000 */
[----:B------:R-:W-:Y:S01]  /*1f80*/  FSEL R73, R73, RZ, P6 ;  /* 0x000000ff49497208 */ /* 0x000fe20003000000 */
[----:B------:R-:W-:Y:S01]  /*1f90*/  @P1 FADD.FTZ R204, R204, R69 ;  /* 0x00000045cccc1221 */ /* 0x000fe20000010000 */
[C---:B------:R-:W-:Y:S01]  /*1fa0*/  LOP3.LUT P6, RZ, R95.reuse, 0xff0000, RZ, 0xc0, !PT ;  /* 0x00ff00005fff7812 */ /* 0x040fe200078cc0ff */
[----:B------:R-:W-:Y:S01]  /*1fb0*/  @P1 FADD.FTZ R210, R210, R75 ;  /* 0x0000004bd2d21221 */ /* 0x000fe20000010000 */
[----:B------:R-:W-:-:S02]  /*1fc0*/  LOP3.LUT P5, RZ, R95, 0xff000000, RZ, 0xc0, !PT ;  /* 0xff0000005fff7812 */ /* 0x000fc400078ac0ff */
[----:B------:R-:W-:-:S05]  /*1fd0*/  F2FP.PACK_AB R76, R73, R76 ;  /* 0x0000004c494c723e */ /* 0x000fca00000000ff */
        /* <DEDUP_REMOVED lines=13> */
[----:B------:R-:W-:Y:S01]  /*20b0*/  FMUL.FTZ R204, R206, c[0x0][0x1e8] ;  /* 0x00007a00cecc7a20 */ /* 0x000fe20000410000 */
[----:B------:R-:W-:Y:S01]  /*20c0*/  @P0 F2FP.PACK_AB R214, RZ, R214 ;  /* 0x000000d6ffd6023e */ /* 0x000fe200000000ff */
[----:B------:R-:W-:Y:S01]  /*20d0*/  FMUL.FTZ R210, R210, c[0x0][0x1e8] ;  /* 0x00007a00d2d27a20 */ /* 0x000fe20000410000 */
[----:B------:R-:W-:Y:S01]  /*20e0*/  @P0 F2FP.PACK_AB R220, RZ, R220 ;  /* 0x000000dcffdc023e */ /* 0x000fe200000000ff */
[----:B------:R-:W-:Y:S01]  /*20f0*/  FMUL.FTZ R68, R20, R207 ;  /* 0x000000cf14447220 */ /* 0x000fe20000410000 */
[----:B------:R-:W-:Y:S01]  /*2100*/  @P0 F2FP.PACK_AB R216, RZ, R216 ;  /* 0x000000d8ffd8023e */ /* 0x000fe200000000ff */
[----:B------:R-:W-:Y:S01]  /*2110*/  FMUL.FTZ R72, R22, R208 ;  /* 0x000000d016487220 */ /* 0x000fe20000410000 */
[----:B------:R-:W-:Y:S01]  /*2120*/  @P0 PRMT R65, R214, 0x7610, R65 ;  /* 0x00007610d6410816 */ /* 0x000fe20000000041 */
[----:B------:R-:W-:Y:S01]  /*2130*/  FMUL.FTZ R77, R23, R204 ;  /* 0x000000cc174d7220 */ /* 0x000fe20000410000 */
[----:B------:R-:W-:Y:S01]  /*2140*/  FSEL R68, R68, RZ, P3 ;  /* 0x000000ff44447208 */ /* 0x000fe20001800000 */
[----:B------:R-:W-:Y:S01]  /*2150*/  FMUL.FTZ R69, R21, R210 ;  /* 0x000000d215457220 */ /* 0x000fe20000410000 */
[----:B------:R-:W-:-:S02]  /*2160*/  FSEL R72, R72, RZ, P6 ;  /* 0x000000ff48487208 */ /* 0x000fc40003000000 */
[----:B------:R-:W-:Y:S02]  /*2170*/  FSEL R77, R77, RZ, P5 ;  /* 0x000000ff4d4d7208 */ /* 0x000fe40002800000 */
[----:B------:R-:W-:Y:S02]  /*2180*/  FSEL R69, R69, RZ, P4 ;  /* 0x000000ff45457208 */ /* 0x000fe40002000000 */
[----:B------:R-:W-:Y:S02]  /*2190*/  @P0 PRMT R67, R75, 0x7610, R67 ;  /* 0x000076104b430816 */ /* 0x000fe40000000043 */
[----:B------:R-:W-:Y:S01]  /*21a0*/  F2FP.PACK_AB R79, R77, R72 ;  /* 0x000000484d4f723e */ /* 0x000fe200000000ff */
[-C--:B------:R-:W-:Y:S01]  /*21b0*/  IMAD.WIDE.U32 R72, R175, R205.reuse, c[0x0][0x170] ;  /* 0x00005c00af487625 */ /* 0x080fe200078e00cd */
[----:B------:R-:W-:Y:S02]  /*21c0*/  F2FP.PACK_AB R78, R69, R68 ;  /* 0x00000044454e723e */ /* 0x000fe400000000ff */
[----:B------:R-:W-:Y:S01]  /*21d0*/  @P0 PRMT R64, R64, 0x5410, R220 ;  /* 0x0000541040400816 */ /* 0x000fe200000000dc */
[----:B------:R-:W-:Y:S01]  /*21e0*/  @P0 IMAD.WIDE.U32 R68, R176, R205, c[0x0][0x258] ;  /* 0x00009600b0440625 */ /* 0x000fe200078e00cd */
[----:B------:R-:W-:-:S02]  /*21f0*/  @P0 PRMT R65, R65, 0x5410, R216 ;  /* 0x0000541041410816 */ /* 0x000fc400000000d8 */
[----:B------:R-:W-:Y:S01]  /*2200*/  F2FP.PACK_AB R77, R81, R80 ;  /* 0x00000050514d723e */ /* 0x000fe200000000ff */
[----:B------:R-:W-:Y:S01]  /*2210*/  IMAD.WIDE.U32 R80, R176, R205, c[0x0][0x248] ;  /* 0x00009200b0507625 */ /* 0x000fe200078e00cd */
[----:B------:R-:W-:Y:S02]  /*2220*/  @P0 PRMT R66, R66, 0x5410, R74 ;  /* 0x0000541042420816 */ /* 0x000fe4000000004a */
[----:B------:R-:W-:-:S05]  /*2230*/  @P0 PRMT R67, R67, 0x5410, R88 ;  /* 0x0000541043430816 */ /* 0x000fca0000000058 */
[----:B------:R0:W-:Y:S04]  /*2240*/  @P0 STG.E.128 [R68.64], R64 ;  /* 0x0000004044000986 */ /* 0x0001e8000c101d04 */
[----:B------:R1:W-:Y:S04]  /*2250*/  STG.E.128 [R80.64], R76 ;  /* 0x0000004c50007986 */ /* 0x0003e8000c101d04 */
[----:B------:R-:W2:Y:S01]  /*2260*/  LDG.E.128 R72, [R72.64] ;  /* 0x0000000448487981 */ /* 0x000ea2000c1e1d00 */
[----:B------:R-:W-:Y:S01]  /*2270*/  HFMA2.MMA R89, -RZ, RZ, 0, 0 ;  /* 0x00000000ff597435 */ /* 0x000fe200000001ff */
[--C-:B------:R-:W-:Y:S01]  /*2280*/  @P3 HADD2.F32 R88, -RZ, R70.reuse.H0_H0 ;  /* 0x20000046ff583230 */ /* 0x100fe20000004100 */
[-CC-:B------:R-:W-:Y:S01]  /*2290*/  FFMA.FTZ R94, R203, R83.reuse, R82.reuse ;  /* 0x00000053cb5e7223 */ /* 0x180fe20000010052 */
[----:B------:R-:W-:Y:S01]  /*22a0*/  MOV R95, R92 ;  /* 0x0000005c005f7202 */ /* 0x000fe20000000f00 */
[----:B------:R-:W-:Y:S01]  /*22b0*/  FFMA.FTZ R202, R202, R83, R82 ;  /* 0x00000053caca7223 */ /* 0x000fe20000010052 */
[----:B------:R-:W-:Y:S01]  /*22c0*/  @P4 HADD2.F32 R70, -RZ, R70.H1_H1 ;  /* 0x30000046ff464230 */ /* 0x000fe20000004100 */
[----:B------:R-:W-:-:S02]  /*22d0*/  FADD.FTZ R94, R201, -R94 ;  /* 0x8000005ec95e7221 */ /* 0x000fc40000010000 */
[----:B------:R-:W-:Y:S01]  /*22e0*/  @P3 FMUL.FTZ R89, R207, R88 ;  /* 0x00000058cf593220 */ /* 0x000fe20000410000 */
[----:B------:R-:W-:Y:S01]  /*22f0*/  LOP3.LUT P3, RZ, R95, 0xff, RZ, 0xc0, !PT ;  /* 0x000000ff5fff7812 */ /* 0x000fe2000786c0ff */
[-CC-:B0-----:R-:W-:Y:S01]  /*2300*/  FFMA.FTZ R69, R198, R83.reuse, R82.reuse ;  /* 0x00000053c6457223 */ /* 0x181fe20000010052 */
[--C-:B------:R-:W-:Y:S01]  /*2310*/  @P1 HADD2.F32 R95, -RZ, R56.reuse.H0_H0 ;  /* 0x20000038ff5f1230 */ /* 0x100fe20000004100 */
[----:B------:R-:W-:Y:S01]  /*2320*/  FFMA.FTZ R200, R200, R83, R82 ;  /* 0x00000053c8c87223 */ /* 0x000fe20000010052 */
[----:B------:R-:W-:Y:S01]  /*2330*/  HFMA2.MMA R88, -RZ, RZ, 0, 0 ;  /* 0x00000000ff587435 */ /* 0x000fe200000001ff */
[----:B------:R-:W-:Y:S01]  /*2340*/  FMUL.FTZ R68, R173, R94 ;  /* 0x0000005ead447220 */ /* 0x000fe20000410000 */
[----:B-1----:R-:W-:Y:S01]  /*2350*/  @P1 HADD2.F32 R77, -RZ, R56.H1_H1 ;  /* 0x30000038ff4d1230 */ /* 0x002fe20000004100 */
[----:B------:R-:W-:Y:S01]  /*2360*/  FADD.FTZ R196, R196, -R69 ;  /* 0x80000045c4c47221 */ /* 0x000fe20000010000 */
[----:B------:R-:W-:Y:S01]  /*2370*/  @P6 HADD2.F32 R69, -RZ, R71.H0_H0 ;  /* 0x20000047ff456230 */ /* 0x000fe20000004100 */
[----:B------:R-:W-:Y:S01]  /*2380*/  FADD.FTZ R202, R199, -R202 ;  /* 0x800000cac7ca7221 */ /* 0x000fe20000010000 */
[----:B------:R-:W-:Y:S01]  /*2390*/  @P1 HADD2.F32 R79, -RZ, R57.H0_H0 ;  /* 0x20000039ff4f1230 */ /* 0x000fe20000004100 */
[----:B------:R-:W-:Y:S01]  /*23a0*/  FADD.FTZ R200, R197, -R200 ;  /* 0x800000c8c5c87221 */ /* 0x000fe20000010000 */
[----:B------:R-:W-:Y:S01]  /*23b0*/  MOV R197, RZ ;  /* 0x000000ff00c57202 */ /* 0x000fe20000000f00 */
[----:B------:R-:W-:Y:S01]  /*23c0*/  @P1 FADD.FTZ R68, R68, R95 ;  /* 0x0000005f44441221 */ /* 0x000fe20000010000 */
[----:B------:R-:W-:Y:S01]  /*23d0*/  @P5 HADD2.F32 R71, -RZ, R71.H1_H1 ;  /* 0x30000047ff475230 */ /* 0x000fe20000004100 */
[----:B------:R-:W-:Y:S01]  /*23e0*/  CS2R R94, SRZ ;  /* 0x00000000005e7805 */ /* 0x000fe2000001ff00 */
[C---:B------:R-:W-:Y:S01]  /*23f0*/  FMUL.FTZ R202, R173.reuse, R202 ;  /* 0x000000caadca7220 */ /* 0x040fe20000410000 */
[----:B------:R-:W-:Y:S01]  /*2400*/  MOV R199, RZ ;  /* 0x000000ff00c77202 */ /* 0x000fe20000000f00 */
[----:B------:R-:W-:Y:S01]  /*2410*/  @P6 FMUL.FTZ R95, R208, R69 ;  /* 0x00000045d05f6220 */ /* 0x000fe20000410000 */
[----:B------:R-:W-:Y:S01]  /*2420*/  LOP3.LUT P6, RZ, R92, 0xff0000, RZ, 0xc0, !PT ;  /* 0x00ff00005cff7812 */ /* 0x000fe200078cc0ff */
[----:B------:R-:W-:-:S02]  /*2430*/  FMUL.FTZ R200, R173, R200 ;  /* 0x000000c8adc87220 */ /* 0x000fc40000410000 */
[-C--:B------:R-:W-:Y:S01]  /*2440*/  FMUL.FTZ R69, R68, R177.reuse ;  /* 0x000000b144457220 */ /* 0x080fe20000410000 */
[----:B------:R-:W-:Y:S01]  /*2450*/  @P0 F2FP.PACK_AB R68, RZ, R68 ;  /* 0x00000044ff44023e */ /* 0x000fe200000000ff */
[----:B------:R-:W-:Y:S01]  /*2460*/  @P4 FMUL.FTZ R88, R210, R70 ;  /* 0x00000046d2584220 */ /* 0x000fe20000410000 */
[----:B------:R-:W-:Y:S01]  /*2470*/  LOP3.LUT P4, RZ, R92, 0xff00, RZ, 0xc0, !PT ;  /* 0x0000ff005cff7812 */ /* 0x000fe2000788c0ff */
[----:B------:R-:W-:Y:S01]  /*2480*/  @P1 FADD.FTZ R202, R202, R77 ;  /* 0x0000004dcaca1221 */ /* 0x000fe20000010000 */
[----:B------:R-:W-:Y:S01]  /*2490*/  @P1 HADD2.F32 R77, -RZ, R57.H1_H1 ;  /* 0x30000039ff4d1230 */ /* 0x000fe20000004100 */
[----:B------:R-:W-:Y:S01]  /*24a0*/  @P1 FADD.FTZ R200, R200, R79 ;  /* 0x0000004fc8c81221 */ /* 0x000fe20000010000 */
[----:B------:R-:W-:Y:S01]  /*24b0*/  @P0 PRMT R64, R68, 0x7610, R64 ;  /* 0x0000761044400816 */ /* 0x000fe20000000040 */
[----:B------:R-:W-:Y:S02]  /*24c0*/  FMUL.FTZ R79, R69, c[0x0][0x1e8] ;  /* 0x00007a00454f7a20 */ /* 0x000fe40000410000 */
[----:B------:R-:W-:Y:S01]  /*24d0*/  FMUL.FTZ R76, R173, R196 ;  /* 0x000000c4ad4c7220 */ /* 0x000fe20000410000 */
[----:B------:R-:W-:Y:S01]  /*24e0*/  HFMA2.MMA R196, -RZ, RZ, 0, 0 ;  /* 0x00000000ffc47435 */ /* 0x000fe200000001ff */
[----:B------:R-:W-:Y:S01]  /*24f0*/  FMUL.FTZ R69, R202, R177 ;  /* 0x000000b1ca457220 */ /* 0x000fe20000410000 */
[----:B------:R-:W-:Y:S01]  /*2500*/  @P0 F2FP.PACK_AB R202, RZ, R202 ;  /* 0x000000caffca023e */ /* 0x000fe200000000ff */
[----:B------:R-:W-:-:S02]  /*2510*/  @P1 FADD.FTZ R76, R76, R77 ;  /* 0x0000004d4c4c1221 */ /* 0x000fc40000010000 */
[----:B------:R-:W-:Y:S01]  /*2520*/  FMUL.FTZ R77, R69, c[0x0][0x1e8] ;  /* 0x00007a00454d7a20 */ /* 0x000fe20000410000 */
[----:B------:R-:W-:Y:S01]  /*2530*/  @P0 PRMT R64, R64, 0x5410, R202 ;  /* 0x0000541040400816 */ /* 0x000fe200000000ca */
[----:B------:R-:W-:Y:S01]  /*2540*/  @P5 FMUL.FTZ R94, R204, R71 ;  /* 0x00000047cc5e5220 */ /* 0x000fe20000410000 */
[----:B------:R-:W-:Y:S01]  /*2550*/  LOP3.LUT P5, RZ, R92, 0xff000000, RZ, 0xc0, !PT ;  /* 0xff0000005cff7812 */ /* 0x000fe200078ac0ff */
[----:B------:R-:W-:Y:S01]  /*2560*/  FMUL.FTZ R71, R76, R177 ;  /* 0x000000b14c477220 */ /* 0x000fe20000410000 */
[----:B------:R-:W-:Y:S01]  /*2570*/  HFMA2.MMA R92, -RZ, RZ, 0, 0 ;  /* 0x00000000ff5c7435 */ /* 0x000fe200000001ff */
[----:B------:R-:W-:Y:S02]  /*2580*/  FFMA.FTZ R194, R194, R83, R82 ;  /* 0x00000053c2c27223 */ /* 0x000fe40000010052 */
[----:B------:R-:W-:Y:S02]  /*2590*/  FMUL.FTZ R80, R71, c[0x0][0x1e8] ;  /* 0x00007a0047507a20 */ /* 0x000fe40000410000 */
[----:B------:R-:W-:-:S02]  /*25a0*/  FADD.FTZ R194, R193, -R194 ;  /* 0x800000c2c1c27221 */ /* 0x000fc40000010000 */
[-CC-:B------:R-:W-:Y:S02]  /*25b0*/  FFMA.FTZ R192, R192, R83.reuse, R82.reuse ;  /* 0x00000053c0c07223 */ /* 0x180fe40000010052 */
[-CC-:B------:R-:W-:Y:S02]  /*25c0*/  FFMA.FTZ R190, R190, R83.reuse, R82.reuse ;  /* 0x00000053bebe7223 */ /* 0x180fe40000010052 */
[----:B------:R-:W-:Y:S02]  /*25d0*/  FFMA.FTZ R188, R188, R83, R82 ;  /* 0x00000053bcbc7223 */ /* 0x000fe40000010052 */
[----:B------:R-:W-:Y:S02]  /*25e0*/  FMUL.FTZ R194, R173, R194 ;  /* 0x000000c2adc27220 */ /* 0x000fe40000410000 */
[----:B------:R-:W-:Y:S02]  /*25f0*/  FADD.FTZ R192, R191, -R192 ;  /* 0x800000c0bfc07221 */ /* 0x000fe40000010000 */
[----:B------:R-:W-:-:S02]  /*2600*/  FADD.FTZ R190, R189, -R190 ;  /* 0x800000bebdbe7221 */ /* 0x000fc40000010000 */
[----:B------:R-:W-:Y:S02]  /*2610*/  FADD.FTZ R188, R195, -R188 ;  /* 0x800000bcc3bc7221 */ /* 0x000fe40000010000 */
[----:B------:R-:W-:Y:S01]  /*2620*/  FMUL.FTZ R192, R173, R192 ;  /* 0x000000c0adc07220 */ /* 0x000fe20000410000 */
[--C-:B--2---:R-:W-:Y:S02]  /*2630*/  @P3 HADD2.F32 R70, -RZ, R72.reuse.H0_H0 ;  /* 0x20000048ff463230 */ /* 0x104fe40000004100 */
[--C-:B------:R-:W-:Y:S02]  /*2640*/  @P6 HADD2.F32 R69, -RZ, R73.reuse.H0_H0 ;  /* 0x20000049ff456230 */ /* 0x100fe40000004100 */
[----:B------:R-:W-:Y:S01]  /*2650*/  @P5 HADD2.F32 R73, -RZ, R73.H1_H1 ;  /* 0x30000049ff495230 */ /* 0x000fe20000004100 */
[----:B------:R-:W-:Y:S01]  /*2660*/  @P3 FMUL.FTZ R197, R79, R70 ;  /* 0x000000464fc53220 */ /* 0x000fe20000410000 */
[----:B------:R-:W-:Y:S01]  /*2670*/  @P4 HADD2.F32 R72, -RZ, R72.H1_H1 ;  /* 0x30000048ff484230 */ /* 0x000fe20000004100 */
[----:B------:R-:W-:Y:S01]  /*2680*/  FMUL.FTZ R70, R200, R177 ;  /* 0x000000b1c8467220 */ /* 0x000fe20000410000 */
[----:B------:R-:W-:Y:S01]  /*2690*/  @P0 F2FP.PACK_AB R200, RZ, R200 ;  /* 0x000000c8ffc8023e */ /* 0x000fe200000000ff */
[----:B------:R-:W-:Y:S01]  /*26a0*/  @P5 FMUL.FTZ R92, R80, R73 ;  /* 0x00000049505c5220 */ /* 0x000fe20000410000 */
[----:B------:R-:W-:Y:S01]  /*26b0*/  IADD3 R73, R176, 0x100, RZ ;  /* 0x00000100b0497810 */ /* 0x000fe20007ffe0ff */
[----:B------:R-:W-:Y:S01]  /*26c0*/  FMUL.FTZ R78, R70, c[0x0][0x1e8] ;  /* 0x00007a00464e7a20 */ /* 0x000fe20000410000 */
[----:B------:R-:W-:Y:S01]  /*26d0*/  @P0 PRMT R65, R200, 0x7610, R65 ;  /* 0x00007610c8410816 */ /* 0x000fe20000000041 */
[----:B------:R-:W-:Y:S01]  /*26e0*/  FMUL.FTZ R70, R17, R77 ;  /* 0x0000004d11467220 */ /* 0x000fe20000410000 */
[----:B------:R-:W-:Y:S01]  /*26f0*/  IADD3 R176, R176, 0x200, RZ ;  /* 0x00000200b0b07810 */ /* 0x000fe20007ffe0ff */
[----:B------:R-:W-:-:S02]  /*2700*/  @P6 FMUL.FTZ R199, R78, R69 ;  /* 0x000000454ec76220 */ /* 0x000fc40000410000 */
[----:B------:R-:W-:Y:S01]  /*2710*/  FMUL.FTZ R69, R16, R79 ;  /* 0x0000004f10457220 */ /* 0x000fe20000410000 */
[--C-:B------:R-:W-:Y:S01]  /*2720*/  @P1 HADD2.F32 R79, -RZ, R59.reuse.H1_H1 ;  /* 0x3000003bff4f1230 */ /* 0x100fe20000004100 */
[----:B------:R-:W-:Y:S01]  /*2730*/  FMUL.FTZ R71, R18, R78 ;  /* 0x0000004e12477220 */ /* 0x000fe20000410000 */
[----:B------:R-:W-:Y:S01]  /*2740*/  FSEL R198, R70, RZ, P4 ;  /* 0x000000ff46c67208 */ /* 0x000fe20002000000 */
[----:B------:R-:W-:Y:S01]  /*2750*/  @P4 FMUL.FTZ R196, R77, R72 ;  /* 0x000000484dc44220 */ /* 0x000fe20000410000 */
[----:B------:R-:W-:Y:S01]  /*2760*/  FSEL R81, R69, RZ, P3 ;  /* 0x000000ff45517208 */ /* 0x000fe20001800000 */
[----:B------:R-:W-:Y:S01]  /*2770*/  FMUL.FTZ R69, R19, R80 ;  /* 0x0000005013457220 */ /* 0x000fe20000410000 */
[----:B------:R-:W-:Y:S01]  /*2780*/  FSEL R201, R71, RZ, P6 ;  /* 0x000000ff47c97208 */ /* 0x000fe20003000000 */
[--C-:B------:R-:W-:Y:S01]  /*2790*/  @P1 HADD2.F32 R71, -RZ, R58.reuse.H1_H1 ;  /* 0x3000003aff471230 */ /* 0x100fe20000004100 */
[----:B------:R-:W-:Y:S01]  /*27a0*/  FMUL.FTZ R78, R173, R190 ;  /* 0x000000bead4e7220 */ /* 0x000fe20000410000 */
[----:B------:R-:W-:Y:S01]  /*27b0*/  @P1 HADD2.F32 R77, -RZ, R59.H0_H0 ;  /* 0x2000003bff4d1230 */ /* 0x000fe20000004100 */
[----:B------:R-:W-:Y:S01]  /*27c0*/  FSEL R204, R69, RZ, P5 ;  /* 0x000000ff45cc7208 */ /* 0x000fe20002800000 */
[----:B------:R-:W-:Y:S01]  /*27d0*/  @P1 HADD2.F32 R69, -RZ, R58.H0_H0 ;  /* 0x2000003aff451230 */ /* 0x000fe20000004100 */
[----:B------:R-:W-:Y:S01]  /*27e0*/  FMUL.FTZ R80, R173, R188 ;  /* 0x000000bcad507220 */ /* 0x000fe20000410000 */
[----:B------:R-:W-:Y:S01]  /*27f0*/  LEA R72, P4, R73, c[0x0][0x248], 0x4 ;  /* 0x0000920049487a11 */ /* 0x000fe200078820ff */
[----:B------:R-:W-:Y:S01]  /*2800*/  @P1 FADD.FTZ R192, R192, R71 ;  /* 0x00000047c0c01221 */ /* 0x000fe20000010000 */
[----:B------:R-:W-:Y:S01]  /*2810*/  LOP3.LUT P3, RZ, R93, 0xff, RZ, 0xc0, !PT ;  /* 0x000000ff5dff7812 */ /* 0x000fe2000786c0ff */
[----:B------:R-:W-:Y:S01]  /*2820*/  @P1 FADD.FTZ R194, R194, R69 ;  /* 0x00000045c2c21221 */ /* 0x000fe20000010000 */
[----:B------:R-:W-:Y:S01]  /*2830*/  LEA.HI.X R73, R73, c[0x0][0x24c], RZ, 0x4, P4 ;  /* 0x0000930049497a11 */ /* 0x000fe200020f24ff */
[----:B------:R-:W-:Y:S01]  /*2840*/  @P1 FADD.FTZ R78, R78, R77 ;  /* 0x0000004d4e4e1221 */ /* 0x000fe20000010000 */
[C---:B------:R-:W-:Y:S01]  /*2850*/  LOP3.LUT P6, RZ, R93.reuse, 0xff00, RZ, 0xc0, !PT ;  /* 0x0000ff005dff7812 */ /* 0x040fe200078cc0ff */
[----:B------:R-:W-:Y:S01]  /*2860*/  @P1 FADD.FTZ R80, R80, R79 ;  /* 0x0000004f50501221 */ /* 0x000fe20000010000 */
[----:B------:R-:W-:Y:S01]  /*2870*/  @P0 F2FP.PACK_AB R70, RZ, R194 ;  /* 0x000000c2ff46023e */ /* 0x000fe200000000ff */
[-C--:B------:R-:W-:Y:S01]  /*2880*/  FMUL.FTZ R194, R194, R177.reuse ;  /* 0x000000b1c2c27220 */ /* 0x080fe20000410000 */
[C---:B------:R-:W-:Y:S01]  /*2890*/  LOP3.LUT P5, RZ, R93.reuse, 0xff0000, RZ, 0xc0, !PT ;  /* 0x00ff00005dff7812 */ /* 0x040fe200078ac0ff */
[-C--:B------:R-:W-:Y:S01]  /*28a0*/  FMUL.FTZ R190, R192, R177.reuse ;  /* 0x000000b1c0be7220 */ /* 0x080fe20000410000 */
[----:B------:R-:W-:Y:S01]  /*28b0*/  LOP3.LUT P4, RZ, R93, 0xff000000, RZ, 0xc0, !PT ;  /* 0xff0000005dff7812 */ /* 0x000fe2000788c0ff */
[----:B------:R-:W-:Y:S01]  /*28c0*/  FMUL.FTZ R194, R194, c[0x0][0x1e8] ;  /* 0x00007a00c2c27a20 */ /* 0x000fe20000410000 */
[----:B------:R-:W-:Y:S01]  /*28d0*/  @P0 F2FP.PACK_AB R69, RZ, R76 ;  /* 0x0000004cff45023e */ /* 0x000fe200000000ff */
[-C--:B------:R-:W-:Y:S01]  /*28e0*/  FMUL.FTZ R93, R78, R177.reuse ;  /* 0x000000b14e5d7220 */ /* 0x080fe20000410000 */
[----:B------:R-:W-:Y:S01]  /*28f0*/  @P0 F2FP.PACK_AB R192, RZ, R192 ;  /* 0x000000c0ffc0023e */ /* 0x000fe200000000ff */
[----:B------:R-:W-:Y:S01]  /*2900*/  FMUL.FTZ R188, R80, R177 ;  /* 0x000000b150bc7220 */ /* 0x000fe20000410000 */
[----:B------:R-:W-:Y:S01]  /*2910*/  @P0 F2FP.PACK_AB R189, RZ, R80 ;  /* 0x00000050ffbd023e */ /* 0x000fe200000000ff */
[----:B------:R-:W-:Y:S01]  /*2920*/  FMUL.FTZ R190, R190, c[0x0][0x1e8] ;  /* 0x00007a00bebe7a20 */ /* 0x000fe20000410000 */
[----:B------:R-:W-:Y:S01]  /*2930*/  @P0 PRMT R66, R70, 0x7610, R66 ;  /* 0x0000761046420816 */ /* 0x000fe20000000042 */
[----:B------:R-:W-:Y:S01]  /*2940*/  FMUL.FTZ R71, R12, R194 ;  /* 0x000000c20c477220 */ /* 0x000fe20000410000 */
[----:B------:R-:W-:Y:S01]  /*2950*/  @P0 PRMT R65, R65, 0x5410, R69 ;  /* 0x0000541041410816 */ /* 0x000fe20000000045 */
[----:B------:R-:W-:Y:S01]  /*2960*/  FMUL.FTZ R93, R93, c[0x0][0x1e8] ;  /* 0x00007a005d5d7a20 */ /* 0x000fe20000410000 */
[----:B------:R-:W-:Y:S01]  /*2970*/  @P0 PRMT R66, R66, 0x5410, R192 ;  /* 0x0000541042420816 */ /* 0x000fe200000000c0 */
[----:B------:R-:W-:Y:S01]  /*2980*/  FMUL.FTZ R188, R188, c[0x0][0x1e8] ;  /* 0x00007a00bcbc7a20 */ /* 0x000fe20000410000 */
[----:B------:R-:W-:Y:S01]  /*2990*/  FSEL R191, R71, RZ, P3 ;  /* 0x000000ff47bf7208 */ /* 0x000fe20001800000 */
[----:B------:R-:W-:Y:S01]  /*29a0*/  FMUL.FTZ R76, R13, R190 ;  /* 0x000000be0d4c7220 */ /* 0x000fe20000410000 */
[----:B------:R-:W-:Y:S01]  /*29b0*/  @P0 F2FP.PACK_AB R71, RZ, R78 ;  /* 0x0000004eff47023e */ /* 0x000fe200000000ff */
[----:B------:R-:W-:-:S02]  /*29c0*/  FMUL.FTZ R77, R14, R93 ;  /* 0x0000005d0e4d7220 */ /* 0x000fc40000410000 */
[----:B------:R-:W-:Y:S01]  /*29d0*/  FMUL.FTZ R79, R15, R188 ;  /* 0x000000bc0f4f7220 */ /* 0x000fe20000410000 */
[----:B------:R-:W-:Y:S01]  /*29e0*/  FSEL R76, R76, RZ, P6 ;  /* 0x000000ff4c4c7208 */ /* 0x000fe20003000000 */
[----:B------:R-:W-:Y:S01]  /*29f0*/  IMAD.WIDE.U32 R68, R176, R205, c[0x0][0x170] ;  /* 0x00005c00b0447625 */ /* 0x000fe200078e00cd */
[----:B------:R-:W-:Y:S02]  /*2a00*/  FSEL R77, R77, RZ, P5 ;  /* 0x000000ff4d4d7208 */ /* 0x000fe40002800000 */
[----:B------:R-:W-:Y:S02]  /*2a10*/  FSEL R206, R79, RZ, P4 ;  /* 0x000000ff4fce7208 */ /* 0x000fe40002000000 */
[----:B------:R-:W-:Y:S02]  /*2a20*/  @P0 PRMT R67, R71, 0x7610, R67 ;  /* 0x0000761047430816 */ /* 0x000fe40000000043 */
[----:B------:R-:W-:Y:S02]  /*2a30*/  F2FP.PACK_AB R78, R76, R191 ;  /* 0x000000bf4c4e723e */ /* 0x000fe400000000ff */
[----:B------:R-:W-:Y:S01]  /*2a40*/  F2FP.PACK_AB R76, R198, R81 ;  /* 0x00000051c64c723e */ /* 0x000fe200000000ff */
[----:B------:R-:W-:Y:S01]  /*2a50*/  @P0 IMAD.WIDE.U32 R80, R175, R205, c[0x0][0x258] ;  /* 0x00009600af500625 */ /* 0x000fe200078e00cd */
[----:B------:R-:W-:-:S02]  /*2a60*/  F2FP.PACK_AB R79, R206, R77 ;  /* 0x0000004dce4f723e */ /* 0x000fc400000000ff */
[----:B------:R-:W-:Y:S02]  /*2a70*/  @P0 PRMT R67, R67, 0x5410, R189 ;  /* 0x0000541043430816 */ /* 0x000fe400000000bd */
[----:B------:R-:W-:-:S03]  /*2a80*/  F2FP.PACK_AB R77, R204, R201 ;  /* 0x000000c9cc4d723e */ /* 0x000fc600000000ff */
[----:B------:R0:W-:Y:S04]  /*2a90*/  @P0 STG.E.128 [R80.64], R64 ;  /* 0x0000004050000986 */ /* 0x0001e8000c101d04 */
[----:B------:R1:W-:Y:S04]  /*2aa0*/  STG.E.128 [R72.64], R76 ;  /* 0x0000004c48007986 */ /* 0x0003e8000c101d04 */
[----:B------:R-:W2:Y:S01]  /*2ab0*/  LDG.E.128 R68, [R68.64] ;  /* 0x0000000444447981 */ /* 0x000ea2000c1e1d00 */
[-CC-:B------:R-:W-:Y:S01]  /*2ac0*/  FFMA.FTZ R91, R91, R83.reuse, R82.reuse ;  /* 0x000000535b5b7223 */ /* 0x180fe20000010052 */
[----:B------:R-:W-:Y:S01]  /*2ad0*/  @P3 HADD2.F32 R175, -RZ, R74.H0_H0 ;  /* 0x2000004affaf3230 */ /* 0x000fe20000004100 */
[-CC-:B------:R-:W-:Y:S01]  /*2ae0*/  FFMA.FTZ R178, R178, R83.reuse, R82.reuse ;  /* 0x00000053b2b27223 */ /* 0x180fe20000010052 */
[----:B------:R-:W-:Y:S01]  /*2af0*/  MOV R191, R2 ;  /* 0x0000000200bf7202 */ /* 0x000fe20000000f00 */
[----:B------:R-:W-:Y:S01]  /*2b00*/  FFMA.FTZ R181, R181, R83, R82 ;  /* 0x00000053b5b57223 */ /* 0x000fe20000010052 */
[----:B------:R-:W-:Y:S01]  /*2b10*/  MOV R189, RZ ;  /* 0x000000ff00bd7202 */ /* 0x000fe20000000f00 */
[----:B------:R-:W-:Y:S01]  /*2b20*/  FADD.FTZ R90, R90, -R91 ;  /* 0x8000005b5a5a7221 */ /* 0x000fe20000010000 */
[----:B------:R-:W-:Y:S01]  /*2b30*/  IADD3 R170, R170, c[0x0][0x160], RZ ;  /* 0x00005800aaaa7a10 */ /* 0x000fe20007ffe0ff */
[----:B------:R-:W-:Y:S01]  /*2b40*/  FADD.FTZ R178, R179, -R178 ;  /* 0x800000b2b3b27221 */ /* 0x000fe20000010000 */
[----:B0-----:R-:W-:Y:S01]  /*2b50*/  @P1 HADD2.F32 R81, -RZ, R62.H0_H0 ;  /* 0x2000003eff511230 */ /* 0x001fe20000004100 */
[----:B------:R-:W-:-:S02]  /*2b60*/  FADD.FTZ R180, R180, -R181 ;  /* 0x800000b5b4b47221 */ /* 0x000fc40000010000 */
[-CC-:B------:R-:W-:Y:S01]  /*2b70*/  FFMA.FTZ R154, R154, R83.reuse, R82.reuse ;  /* 0x000000539a9a7223 */ /* 0x180fe20000010052 */
[----:B-1----:R-:W-:Y:S01]  /*2b80*/  @P1 HADD2.F32 R73, -RZ, R60.H0_H0 ;  /* 0x2000003cff491230 */ /* 0x002fe20000004100 */
[-CC-:B------:R-:W-:Y:S01]  /*2b90*/  FFMA.FTZ R157, R157, R83.reuse, R82.reuse ;  /* 0x000000539d9d7223 */ /* 0x180fe20000010052 */
[--C-:B------:R-:W-:Y:S01]  /*2ba0*/  @P1 HADD2.F32 R79, -RZ, R61.reuse.H1_H1 ;  /* 0x3000003dff4f1230 */ /* 0x100fe20000004100 */
[-CC-:B------:R-:W-:Y:S01]  /*2bb0*/  FFMA.FTZ R182, R182, R83.reuse, R82.reuse ;  /* 0x00000053b6b67223 */ /* 0x180fe20000010052 */
[----:B------:R-:W-:Y:S01]  /*2bc0*/  @P1 HADD2.F32 R77, -RZ, R61.H0_H0 ;  /* 0x2000003dff4d1230 */ /* 0x000fe20000004100 */
[-CC-:B------:R-:W-:Y:S01]  /*2bd0*/  FFMA.FTZ R185, R185, R83.reuse, R82.reuse ;  /* 0x00000053b9b97223 */ /* 0x180fe20000010052 */
[----:B------:R-:W-:Y:S01]  /*2be0*/  HFMA2.MMA R72, -RZ, RZ, 0, 0 ;  /* 0x00000000ff487435 */ /* 0x000fe200000001ff */
[----:B------:R-:W-:Y:S01]  /*2bf0*/  FFMA.FTZ R83, R187, R83, R82 ;  /* 0x00000053bb537223 */ /* 0x000fe20000010052 */
[----:B------:R-:W-:Y:S01]  /*2c00*/  HFMA2.MMA R78, -RZ, RZ, 0, 0 ;  /* 0x00000000ff4e7435 */ /* 0x000fe200000001ff */
[----:B------:R-:W-:-:S02]  /*2c10*/  FMUL.FTZ R90, R173, R90 ;  /* 0x0000005aad5a7220 */ /* 0x000fc40000410000 */
[C---:B------:R-:W-:Y:S02]  /*2c20*/  FMUL.FTZ R178, R173.reuse, R178 ;  /* 0x000000b2adb27220 */ /* 0x040fe40000410000 */
[----:B------:R-:W-:Y:S02]  /*2c30*/  FMUL.FTZ R180, R173, R180 ;  /* 0x000000b4adb47220 */ /* 0x000fe40000410000 */
[----:B------:R-:W-:Y:S02]  /*2c40*/  FADD.FTZ R154, R155, -R154 ;  /* 0x8000009a9b9a7221 */ /* 0x000fe40000010000 */
[----:B------:R-:W-:Y:S02]  /*2c50*/  FADD.FTZ R156, R156, -R157 ;  /* 0x8000009d9c9c7221 */ /* 0x000fe40000010000 */
[----:B------:R-:W-:Y:S02]  /*2c60*/  FADD.FTZ R182, R183, -R182 ;  /* 0x800000b6b7b67221 */ /* 0x000fe40000010000 */
[----:B------:R-:W-:-:S02]  /*2c70*/  FADD.FTZ R184, R184, -R185 ;  /* 0x800000b9b8b87221 */ /* 0x000fc40000010000 */
[----:B------:R-:W-:Y:S01]  /*2c80*/  FADD.FTZ R186, R186, -R83 ;  /* 0x80000053baba7221 */ /* 0x000fe20000010000 */
[----:B------:R-:W-:Y:S01]  /*2c90*/  @P1 HADD2.F32 R83, -RZ, R62.H1_H1 ;  /* 0x3000003eff531230 */ /* 0x000fe20000004100 */
[----:B------:R-:W-:Y:S01]  /*2ca0*/  @P1 FADD.FTZ R90, R90, R73 ;  /* 0x000000495a5a1221 */ /* 0x000fe20000010000 */
[----:B------:R-:W-:Y:S01]  /*2cb0*/  @P1 HADD2.F32 R73, -RZ, R60.H1_H1 ;  /* 0x3000003cff491230 */ /* 0x000fe20000004100 */
[----:B------:R-:W-:Y:S01]  /*2cc0*/  @P1 FADD.FTZ R178, R178, R79 ;  /* 0x0000004fb2b21221 */ /* 0x000fe20000010000 */
[--C-:B------:R-:W-:Y:S01]  /*2cd0*/  @P1 HADD2.F32 R79, -RZ, R63.reuse.H0_H0 ;  /* 0x2000003fff4f1230 */ /* 0x100fe20000004100 */
[----:B------:R-:W-:Y:S01]  /*2ce0*/  @P1 FADD.FTZ R180, R180, R81 ;  /* 0x00000051b4b41221 */ /* 0x000fe20000010000 */
[----:B------:R-:W-:Y:S01]  /*2cf0*/  @P1 HADD2.F32 R81, -RZ, R63.H1_H1 ;  /* 0x3000003fff511230 */ /* 0x000fe20000004100 */
[C---:B------:R-:W-:Y:S02]  /*2d00*/  FMUL.FTZ R154, R173.reuse, R154 ;  /* 0x0000009aad9a7220 */ /* 0x040fe40000410000 */
[----:B------:R-:W-:-:S02]  /*2d10*/  FMUL.FTZ R156, R173, R156 ;  /* 0x0000009cad9c7220 */ /* 0x000fc40000410000 */
[C---:B------:R-:W-:Y:S02]  /*2d20*/  FMUL.FTZ R182, R173.reuse, R182 ;  /* 0x000000b6adb67220 */ /* 0x040fe40000410000 */
[C---:B------:R-:W-:Y:S02]  /*2d30*/  FMUL.FTZ R184, R173.reuse, R184 ;  /* 0x000000b8adb87220 */ /* 0x040fe40000410000 */
[----:B------:R-:W-:Y:S02]  /*2d40*/  FMUL.FTZ R186, R173, R186 ;  /* 0x000000baadba7220 */ /* 0x000fe40000410000 */
[----:B------:R-:W-:Y:S01]  /*2d50*/  @P3 FMUL.FTZ R189, R194, R175 ;  /* 0x000000afc2bd3220 */ /* 0x000fe20000410000 */
[----:B------:R-:W-:Y:S01]  /*2d60*/  LOP3.LUT P3, RZ, R191, 0xff, RZ, 0xc0, !PT ;  /* 0x000000ffbfff7812 */ /* 0x000fe2000786c0ff */
[----:B------:R-:W-:Y:S01]  /*2d70*/  @P1 FADD.FTZ R154, R154, R73 ;  /* 0x000000499a9a1221 */ /* 0x000fe20000010000 */
[----:B------:R-:W-:Y:S01]  /*2d80*/  @P6 HADD2.F32 R73, -RZ, R74.H1_H1 ;  /* 0x3000004aff496230 */ /* 0x000fe20000004100 */
[----:B------:R-:W-:Y:S01]  /*2d90*/  @P1 FADD.FTZ R156, R156, R77 ;  /* 0x0000004d9c9c1221 */ /* 0x000fe20000010000 */
[--C-:B------:R-:W-:Y:S01]  /*2da0*/  @P5 HADD2.F32 R74, -RZ, R75.reuse.H0_H0 ;  /* 0x2000004bff4a5230 */ /* 0x100fe20000004100 */
[----:B------:R-:W-:Y:S01]  /*2db0*/  @P1 FADD.FTZ R182, R182, R83 ;  /* 0x00000053b6b61221 */ /* 0x000fe20000010000 */
[----:B------:R-:W-:Y:S01]  /*2dc0*/  @P4 HADD2.F32 R77, -RZ, R75.H1_H1 ;  /* 0x3000004bff4d4230 */ /* 0x000fe20000004100 */
[----:B------:R-:W-:Y:S01]  /*2dd0*/  @P1 FADD.FTZ R184, R184, R79 ;  /* 0x0000004fb8b81221 */ /* 0x000fe20000010000 */
[----:B------:R-:W-:Y:S01]  /*2de0*/  @P0 F2FP.PACK_AB R79, RZ, R180 ;  /* 0x000000b4ff4f023e */ /* 0x000fe200000000ff */
[----:B------:R-:W-:Y:S01]  /*2df0*/  @P1 FADD.FTZ R186, R186, R81 ;  /* 0x00000051baba1221 */ /* 0x000fe20000010000 */
[----:B------:R-:W-:Y:S01]  /*2e00*/  LOP3.LUT P1, RZ, R2, 0xff00, RZ, 0xc0, !PT ;  /* 0x0000ff0002ff7812 */ /* 0x000fe2000782c0ff */
[----:B------:R-:W-:Y:S01]  /*2e10*/  @P6 FMUL.FTZ R72, R190, R73 ;  /* 0x00000049be486220 */ /* 0x000fe20000410000 */
[----:B------:R-:W-:Y:S01]  /*2e20*/  MOV R75, RZ ;  /* 0x000000ff004b7202 */ /* 0x000fe20000000f00 */
[----:B------:R-:W-:Y:S01]  /*2e30*/  @P5 FMUL.FTZ R75, R93, R74 ;  /* 0x0000004a5d4b5220 */ /* 0x000fe20000410000 */
[----:B------:R-:W-:Y:S01]  /*2e40*/  @P0 F2FP.PACK_AB R73, RZ, R90 ;  /* 0x0000005aff49023e */ /* 0x000fe200000000ff */
[----:B------:R-:W-:Y:S01]  /*2e50*/  FMUL.FTZ R90, R90, R177 ;  /* 0x000000b15a5a7220 */ /* 0x000fe20000410000 */
[----:B------:R-:W-:Y:S01]  /*2e60*/  @P0 F2FP.PACK_AB R80, RZ, R182 ;  /* 0x000000b6ff50023e */ /* 0x000fe200000000ff */
[----:B------:R-:W-:Y:S01]  /*2e70*/  @P4 FMUL.FTZ R78, R188, R77 ;  /* 0x0000004dbc4e4220 */ /* 0x000fe20000410000 */
[----:B------:R-:W-:Y:S01]  /*2e80*/  @P0 PRMT R66, R79, 0x7610, R66 ;  /* 0x000076104f420816 */ /* 0x000fe20000000042 */
[----:B------:R-:W-:Y:S01]  /*2e90*/  FMUL.FTZ R90, R90, c[0x0][0x1e8] ;  /* 0x00007a005a5a7a20 */ /* 0x000fe20000410000 */
[----:B------:R-:W-:Y:S01]  /*2ea0*/  @P0 F2FP.PACK_AB R74, RZ, R154 ;  /* 0x0000009aff4a023e */ /* 0x000fe200000000ff */
[-C--:B------:R-:W-:Y:S01]  /*2eb0*/  FMUL.FTZ R154, R154, R177.reuse ;  /* 0x000000b19a9a7220 */ /* 0x080fe20000410000 */
[----:B------:R-:W-:Y:S01]  /*2ec0*/  @P0 PRMT R64, R73, 0x7610, R64 ;  /* 0x0000761049400816 */ /* 0x000fe20000000040 */
[-C--:B------:R-:W-:Y:S01]  /*2ed0*/  FMUL.FTZ R180, R180, R177.reuse ;  /* 0x000000b1b4b47220 */ /* 0x080fe20000410000 */
[----:B------:R-:W-:Y:S01]  /*2ee0*/  @P0 PRMT R66, R66, 0x5410, R80 ;  /* 0x0000541042420816 */ /* 0x000fe20000000050 */
[----:B------:R-:W-:Y:S01]  /*2ef0*/  HFMA2.MMA R80, -RZ, RZ, 0, 0 ;  /* 0x00000000ff507435 */ /* 0x000fe200000001ff */
        /* <DEDUP_REMOVED lines=12> */
[----:B------:R-:W-:Y:S01]  /*2fc0*/  @P0 IMAD.WIDE.U32 R174, R174, R205, c[0x0][0x258] ;  /* 0x00009600aeae0625 */ /* 0x000fe200078e00cd */
[----:B------:R-:W-:-:S02]  /*2fd0*/  MOV R79, RZ ;  /* 0x000000ff004f7202 */ /* 0x000fc40000000f00 */
[----:B------:R-:W-:Y:S01]  /*2fe0*/  @P0 PRMT R64, R64, 0x5410, R74 ;  /* 0x0000541040400816 */ /* 0x000fe2000000004a */
[----:B------:R-:W-:Y:S01]  /*2ff0*/  FADD.FTZ R129, R86, R129 ;  /* 0x0000008156817221 */ /* 0x000fe20000010000 */
[----:B------:R-:W-:Y:S01]  /*3000*/  @P0 PRMT R65, R65, 0x5410, R77 ;  /* 0x0000541041410816 */ /* 0x000fe2000000004d */
[----:B------:R-:W-:Y:S01]  /*3010*/  FADD.FTZ R132, R89, R132 ;  /* 0x0000008459847221 */ /* 0x000fe20000010000 */
[----:B------:R-:W-:Y:S01]  /*3020*/  @P0 PRMT R67, R67, 0x5410, R82 ;  /* 0x0000541043430816 */ /* 0x000fe20000000052 */
[----:B------:R-:W-:Y:S01]  /*3030*/  FADD.FTZ R130, R87, R130 ;  /* 0x0000008257827221 */ /* 0x000fe20000010000 */
[----:B------:R-:W-:Y:S01]  /*3040*/  LOP3.LUT P5, RZ, R2, 0xff000000, RZ, 0xc0, !PT ;  /* 0xff00000002ff7812 */ /* 0x000fe200078ac0ff */
[----:B------:R-:W-:Y:S01]  /*3050*/  FMUL.FTZ R89, R184, c[0x0][0x1e8] ;  /* 0x00007a00b8597a20 */ /* 0x000fe20000410000 */
[----:B------:R-:W-:Y:S01]  /*3060*/  LOP3.LUT P4, RZ, R3, 0xff, RZ, 0xc0, !PT ;  /* 0x000000ff03ff7812 */ /* 0x000fe2000788c0ff */
[----:B------:R-:W-:Y:S01]  /*3070*/  FMUL.FTZ R86, R177, c[0x0][0x1e8] ;  /* 0x00007a00b1567a20 */ /* 0x000fe20000410000 */
[----:B------:R0:W-:Y:S01]  /*3080*/  @P0 STG.E.128 [R174.64], R64 ;  /* 0x00000040ae000986 */ /* 0x0001e2000c101d04 */
[----:B------:R-:W-:Y:S01]  /*3090*/  FADD.FTZ R128, R85, R128 ;  /* 0x0000008055807221 */ /* 0x000fe20000010000 */
[----:B------:R-:W-:Y:S01]  /*30a0*/  LOP3.LUT P0, RZ, R2, 0xff0000, RZ, 0xc0, !PT ;  /* 0x00ff000002ff7812 */ /* 0x000fe2000780c0ff */
[----:B------:R-:W-:Y:S01]  /*30b0*/  FMUL.FTZ R87, R180, c[0x0][0x1e8] ;  /* 0x00007a00b4577a20 */ /* 0x000fe20000410000 */
[----:B------:R-:W-:Y:S01]  /*30c0*/  LOP3.LUT P6, RZ, R3, 0xff00, RZ, 0xc0, !PT ;  /* 0x0000ff0003ff7812 */ /* 0x000fe200078cc0ff */
[----:B------:R-:W-:-:S02]  /*30d0*/  FMUL.FTZ R182, R182, c[0x0][0x1e8] ;  /* 0x00007a00b6b67a20 */ /* 0x000fc40000410000 */
[----:B------:R-:W-:Y:S02]  /*30e0*/  FMUL.FTZ R85, R156, c[0x0][0x1e8] ;  /* 0x00007a009c557a20 */ /* 0x000fe40000410000 */
[----:B------:R-:W-:Y:S02]  /*30f0*/  FMUL.FTZ R178, R178, c[0x0][0x1e8] ;  /* 0x00007a00b2b27a20 */ /* 0x000fe40000410000 */
[----:B------:R-:W-:Y:S02]  /*3100*/  FADD.FTZ R139, R72, R139 ;  /* 0x0000008b488b7221 */ /* 0x000fe40000010000 */
[----:B------:R-:W-:Y:S02]  /*3110*/  FMUL.FTZ R74, R7, R86 ;  /* 0x00000056074a7220 */ /* 0x000fe40000410000 */
[----:B------:R-:W-:Y:S02]  /*3120*/  FMUL.FTZ R72, R5, R182 ;  /* 0x000000b605487220 */ /* 0x000fe40000410000 */
[----:B------:R-:W-:-:S02]  /*3130*/  FMUL.FTZ R2, R10, R85 ;  /* 0x000000550a027220 */ /* 0x000fc40000410000 */
[----:B------:R-:W-:Y:S02]  /*3140*/  FADD.FTZ R142, R75, R142 ;  /* 0x0000008e4b8e7221 */ /* 0x000fe40000010000 */
[----:B------:R-:W-:Y:S01]  /*3150*/  FADD.FTZ R127, R84, R127 ;  /* 0x0000007f547f7221 */ /* 0x000fe20000010000 */
[----:B------:R-:W-:Y:S01]  /*3160*/  FSEL R2, R2, RZ, P0 ;  /* 0x000000ff02027208 */ /* 0x000fe20000000000 */
[----:B------:R-:W-:Y:S01]  /*3170*/  FADD.FTZ R141, R78, R141 ;  /* 0x0000008d4e8d7221 */ /* 0x000fe20000010000 */
[----:B------:R-:W-:Y:S01]  /*3180*/  HFMA2.MMA R84, -RZ, RZ, 0, 0 ;  /* 0x00000000ff547435 */ /* 0x000fe200000001ff */
        /* <DEDUP_REMOVED lines=8> */
[--C-:B--2---:R-:W-:Y:S02]  /*3210*/  @P3 HADD2.F32 R73, -RZ, R68.reuse.H0_H0 ;  /* 0x20000044ff493230 */ /* 0x104fe40000004100 */
[----:B------:R-:W-:-:S02]  /*3220*/  @P1 HADD2.F32 R68, -RZ, R68.H1_H1 ;  /* 0x30000044ff441230 */ /* 0x000fc40000004100 */
[----:B------:R-:W-:Y:S01]  /*3230*/  @P6 HADD2.F32 R78, -RZ, R70.H1_H1 ;  /* 0x30000046ff4e6230 */ /* 0x000fe20000004100 */
[----:B------:R-:W-:Y:S02]  /*3240*/  @P3 FMUL.FTZ R79, R90, R73 ;  /* 0x000000495a4f3220 */ /* 0x000fe40000410000 */
[----:B------:R-:W-:Y:S02]  /*3250*/  @P1 FMUL.FTZ R80, R154, R68 ;  /* 0x000000449a501220 */ /* 0x000fe40000410000 */
[----:B------:R-:W-:Y:S02]  /*3260*/  FMUL.FTZ R68, R8, R90 ;  /* 0x0000005a08447220 */ /* 0x000fe40000410000 */
[----:B------:R-:W-:Y:S02]  /*3270*/  FMUL.FTZ R73, R9, R154 ;  /* 0x0000009a09497220 */ /* 0x000fe40000410000 */
[----:B------:R-:W-:Y:S01]  /*3280*/  FADD.FTZ R144, R79, R144 ;  /* 0x000000904f907221 */ /* 0x000fe20000010000 */
[----:B------:R-:W-:Y:S01]  /*3290*/  FSEL R81, R68, RZ, P3 ;  /* 0x000000ff44517208 */ /* 0x000fe20001800000 */
[----:B------:R-:W-:Y:S01]  /*32a0*/  FMUL.FTZ R68, R4, R87 ;  /* 0x0000005704447220 */ /* 0x000fe20000410000 */
[----:B------:R-:W-:Y:S01]  /*32b0*/  LEA R76, P3, R176, c[0x0][0x248], 0x4 ;  /* 0x00009200b04c7a11 */ /* 0x000fe200078620ff */
[----:B------:R-:W-:Y:S01]  /*32c0*/  FADD.FTZ R143, R80, R143 ;  /* 0x0000008f508f7221 */ /* 0x000fe20000010000 */
[----:B------:R-:W-:Y:S01]  /*32d0*/  FSEL R82, R73, RZ, P1 ;  /* 0x000000ff49527208 */ /* 0x000fe20000800000 */
[----:B------:R-:W-:Y:S01]  /*32e0*/  FMUL.FTZ R73, R6, R89 ;  /* 0x0000005906497220 */ /* 0x000fe20000410000 */
[----:B------:R-:W-:-:S02]  /*32f0*/  LEA.HI.X R77, R176, c[0x0][0x24c], RZ, 0x4, P3 ;  /* 0x00009300b04d7a11 */ /* 0x000fc400018f24ff */
[C---:B------:R-:W-:Y:S02]  /*3300*/  LOP3.LUT P1, RZ, R3.reuse, 0xff0000, RZ, 0xc0, !PT ;  /* 0x00ff000003ff7812 */ /* 0x040fe4000782c0ff */
[----:B------:R-:W-:Y:S01]  /*3310*/  LOP3.LUT P3, RZ, R3, 0xff000000, RZ, 0xc0, !PT ;  /* 0xff00000003ff7812 */ /* 0x000fe2000786c0ff */
[----:B------:R-:W-:Y:S01]  /*3320*/  FMUL.FTZ R3, R11, R178 ;  /* 0x000000b20b037220 */ /* 0x000fe20000410000 */
[----:B------:R-:W-:Y:S02]  /*3330*/  FSEL R75, R73, RZ, P1 ;  /* 0x000000ff494b7208 */ /* 0x000fe40000800000 */
[----:B------:R-:W-:Y:S02]  /*3340*/  FSEL R74, R74, RZ, P3 ;  /* 0x000000ff4a4a7208 */ /* 0x000fe40001800000 */
[----:B------:R-:W-:Y:S02]  /*3350*/  FSEL R68, R68, RZ, P4 ;  /* 0x000000ff44447208 */ /* 0x000fe40002000000 */
[----:B------:R-:W-:-:S02]  /*3360*/  FSEL R73, R72, RZ, P6 ;  /* 0x000000ff48497208 */ /* 0x000fc40003000000 */
[----:B------:R-:W-:Y:S02]  /*3370*/  FSEL R3, R3, RZ, P5 ;  /* 0x000000ff03037208 */ /* 0x000fe40002800000 */
[----:B------:R-:W-:Y:S01]  /*3380*/  F2FP.PACK_AB R75, R74, R75 ;  /* 0x0000004b4a4b723e */ /* 0x000fe200000000ff */
[----:B------:R-:W-:Y:S01]  /*3390*/  @P3 HADD2.F32 R83, -RZ, R71.H1_H1 ;  /* 0x30000047ff533230 */ /* 0x000fe20000004100 */
[----:B------:R-:W-:Y:S01]  /*33a0*/  F2FP.PACK_AB R74, R73, R68 ;  /* 0x00000044494a723e */ /* 0x000fe200000000ff */
[----:B------:R-:W-:Y:S01]  /*33b0*/  @P4 HADD2.F32 R68, -RZ, R70.H0_H0 ;  /* 0x20000046ff444230 */ /* 0x000fe20000004100 */
[----:B------:R-:W-:Y:S01]  /*33c0*/  F2FP.PACK_AB R73, R3, R2 ;  /* 0x000000020349723e */ /* 0x000fe200000000ff */
[--C-:B------:R-:W-:Y:S01]  /*33d0*/  @P0 HADD2.F32 R2, -RZ, R69.reuse.H0_H0 ;  /* 0x20000045ff020230 */ /* 0x100fe20000004100 */
[----:B------:R-:W-:Y:S01]  /*33e0*/  F2FP.PACK_AB R72, R82, R81 ;  /* 0x000000515248723e */ /* 0x000fe200000000ff */
[----:B------:R-:W-:Y:S01]  /*33f0*/  @P5 HADD2.F32 R69, -RZ, R69.H1_H1 ;  /* 0x30000045ff455230 */ /* 0x000fe20000004100 */
[----:B------:R-:W-:Y:S01]  /*3400*/  MOV R3, RZ ;  /* 0x000000ff00037202 */ /* 0x000fe20000000f00 */
[----:B------:R-:W-:Y:S01]  /*3410*/  @P1 HADD2.F32 R82, -RZ, R71.H0_H0 ;  /* 0x20000047ff521230 */ /* 0x000fe20000004100 */
[----:B------:R-:W-:Y:S01]  /*3420*/  @P0 FMUL.FTZ R3, R85, R2 ;  /* 0x0000000255030220 */ /* 0x000fe20000410000 */
[----:B------:R0:W-:Y:S01]  /*3430*/  STG.E.128 [R76.64], R72 ;  /* 0x000000484c007986 */ /* 0x0001e2000c101d04 */
[----:B------:R-:W-:Y:S01]  /*3440*/  ISETP.GE.AND P0, PT, R170, c[0x0][0x164], PT ;  /* 0x00005900aa007a0c */ /* 0x000fe20003f06270 */
[----:B------:R-:W-:Y:S01]  /*3450*/  HFMA2.MMA R2, -RZ, RZ, 0, 0 ;  /* 0x00000000ff027435 */ /* 0x000fe200000001ff */
[----:B------:R-:W-:Y:S01]  /*3460*/  CS2R R70, SRZ ;  /* 0x0000000000467805 */ /* 0x000fe2000001ff00 */
[----:B------:R-:W-:Y:S01]  /*3470*/  MOV R81, RZ ;  /* 0x000000ff00517202 */ /* 0x000fe20000000f00 */
[----:B------:R-:W-:-:S02]  /*3480*/  @P4 FMUL.FTZ R71, R87, R68 ;  /* 0x0000004457474220 */ /* 0x000fc40000410000 */
[----:B------:R-:W-:Y:S01]  /*3490*/  @P6 FMUL.FTZ R70, R182, R78 ;  /* 0x0000004eb6466220 */ /* 0x000fe20000410000 */
[----:B------:R-:W-:Y:S01]  /*34a0*/  SEL R182, RZ, 0x1, P2 ;  /* 0x00000001ffb67807 */ /* 0x000fe20001000000 */
        /* <DEDUP_REMOVED lines=11> */
.L_x_5455:
        /* <DEDUP_REMOVED lines=72> */
.L_x_5452:
        /* <DEDUP_REMOVED lines=28> */
.L_x_5453:
[----:B------:R-:W-:Y:S01]  /*3ba0*/  HFMA2.MMA R72, -RZ, RZ, 0, 9.5367431640625e-07 ;  /* 0x00000010ff487435 */ /* 0x000fe200000001ff */
[----:B------:R-:W-:-:S02]  /*3bb0*/  MOV R71, R75 ;  /* 0x0000004b00477202 */ /* 0x000fc40000000f00 */
[----:B------:R-:W-:Y:S02]  /*3bc0*/  MOV R74, 0x1f ;  /* 0x0000001f004a7802 */ /* 0x000fe40000000f00 */
[----:B------:R-:W-:Y:S02]  /*3bd0*/  MOV R77, 0xffffffff ;  /* 0xffffffff004d7802 */ /* 0x000fe40000000f00 */
[----:B------:R-:W-:Y:S02]  /*3be0*/  MOV R68, 0x3c00 ;  /* 0x00003c0000447802 */ /* 0x000fe40000000f00 */
[----:B-----5:R-:W-:Y:S05]  /*3bf0*/  CALL.REL.NOINC `($__internal_115_$__cuda_sm70_shflsync_down_p) ;  /* 0x0000046000007944 */ /* 0x020fea0003c00000 */
[----:B-1----:R-:W-:Y:S01]  /*3c00*/  MOV R70, R71 ;  /* 0x0000004700467202 */ /* 0x002fe20000000f00 */
[----:B0-----:R-:W-:Y:S05]  /*3c10*/  BRA `(.L_x_5457) ;  /* 0xffffdb2000007947 */ /* 0x001fea000383ffff */
.L_x_5454:
[----:B------:R-:W-:Y:S01]  /*3c20*/  HFMA2.MMA R72, -RZ, RZ, 0, 9.5367431640625e-07 ;  /* 0x00000010ff487435 */ /* 0x000fe200000001ff */
[----:B------:R-:W-:Y:S02]  /*3c30*/  MOV R71, R73 ;  /* 0x0000004900477202 */ /* 0x000fe40000000f00 */
[----:B------:R-:W-:Y:S02]  /*3c40*/  MOV R74, 0x1f ;  /* 0x0000001f004a7802 */ /* 0x000fe40000000f00 */
[----:B------:R-:W-:-:S02]  /*3c50*/  MOV R77, 0xffffffff ;  /* 0xffffffff004d7802 */ /* 0x000fc40000000f00 */
[----:B------:R-:W-:Y:S02]  /*3c60*/  MOV R68, 0x3c80 ;  /* 0x00003c8000447802 */ /* 0x000fe40000000f00 */
[----:B01---5:R-:W-:Y:S05]  /*3c70*/  CALL.REL.NOINC `($__internal_115_$__cuda_sm70_shflsync_down_p) ;  /* 0x000003e000007944 */ /* 0x023fea0003c00000 */
[----:B------:R-:W-:Y:S01]  /*3c80*/  FADD.FTZ R75, R75, R70 ;  /* 0x000000464b4b7221 */ /* 0x000fe20000010000 */
[----:B0-----:R-:W-:Y:S01]  /*3c90*/  HFMA2.MMA R72, -RZ, RZ, 0, 4.76837158203125e-07 ;  /* 0x00000008ff487435 */ /* 0x001fe200000001ff */
[----:B-1----:R-:W-:Y:S01]  /*3ca0*/  FADD.FTZ R76, R73, R71 ;  /* 0x00000047494c7221 */ /* 0x002fe20000010000 */
[----:B------:R-:W-:Y:S02]  /*3cb0*/  MOV R74, 0x1f ;  /* 0x0000001f004a7802 */ /* 0x000fe40000000f00 */
[----:B------:R-:W-:Y:S02]  /*3cc0*/  MOV R77, 0xffffffff ;  /* 0xffffffff004d7802 */ /* 0x000fe40000000f00 */
[----:B------:R-:W-:Y:S02]  /*3cd0*/  MOV R71, R75 ;  /* 0x0000004b00477202 */ /* 0x000fe40000000f00 */
[----:B------:R-:W-:Y:S02]  /*3ce0*/  MOV R68, 0x3d00 ;  /* 0x00003d0000447802 */ /* 0x000fe40000000f00 */
[----:B------:R-:W-:Y:S05]  /*3cf0*/  CALL.REL.NOINC `($__internal_115_$__cuda_sm70_shflsync_down_p) ;  /* 0x0000036000007944 */ /* 0x000fea0003c00000 */
[----:B0-----:R-:W-:Y:S01]  /*3d00*/  HFMA2.MMA R72, -RZ, RZ, 0, 4.76837158203125e-07 ;  /* 0x00000008ff487435 */ /* 0x001fe200000001ff */
[----:B-1----:R-:W-:-:S02]  /*3d10*/  MOV R70, R71 ;  /* 0x0000004700467202 */ /* 0x002fc40000000f00 */
[----:B------:R-:W-:Y:S02]  /*3d20*/  MOV R71, R76 ;  /* 0x0000004c00477202 */ /* 0x000fe40000000f00 */
[----:B------:R-:W-:Y:S02]  /*3d30*/  MOV R74, 0x1f ;  /* 0x0000001f004a7802 */ /* 0x000fe40000000f00 */
[----:B------:R-:W-:Y:S02]  /*3d40*/  MOV R77, 0xffffffff ;  /* 0xffffffff004d7802 */ /* 0x000fe40000000f00 */
[----:B------:R-:W-:Y:S02]  /*3d50*/  MOV R68, 0x3d70 ;  /* 0x00003d7000447802 */ /* 0x000fe40000000f00 */
[----:B------:R-:W-:Y:S05]  /*3d60*/  CALL.REL.NOINC `($__internal_115_$__cuda_sm70_shflsync_down_p) ;  /* 0x000002f000007944 */ /* 0x000fea0003c00000 */
[----:B------:R-:W-:Y:S01]  /*3d70*/  FADD.FTZ R75, R70, R75 ;  /* 0x0000004b464b7221 */ /* 0x000fe20000010000 */
[----:B0-----:R-:W-:Y:S01]  /*3d80*/  HFMA2.MMA R72, -RZ, RZ, 0, 2.384185791015625e-07 ;  /* 0x00000004ff487435 */ /* 0x001fe200000001ff */
[----:B-1----:R-:W-:Y:S01]  /*3d90*/  FADD.FTZ R76, R76, R71 ;  /* 0x000000474c4c7221 */ /* 0x002fe20000010000 */
[----:B------:R-:W-:Y:S02]  /*3da0*/  MOV R74, 0x1f ;  /* 0x0000001f004a7802 */ /* 0x000fe40000000f00 */
[----:B------:R-:W-:-:S02]  /*3db0*/  MOV R77, 0xffffffff ;  /* 0xffffffff004d7802 */ /* 0x000fc40000000f00 */
[----:B------:R-:W-:Y:S02]  /*3dc0*/  MOV R71, R75 ;  /* 0x0000004b00477202 */ /* 0x000fe40000000f00 */
[----:B------:R-:W-:Y:S02]  /*3dd0*/  MOV R68, 0x3df0 ;  /* 0x00003df000447802 */ /* 0x000fe40000000f00 */
[----:B------:R-:W-:Y:S05]  /*3de0*/  CALL.REL.NOINC `($__internal_115_$__cuda_sm70_shflsync_down_p) ;  /* 0x0000027000007944 */ /* 0x000fea0003c00000 */
[----:B0-----:R-:W-:Y:S01]  /*3df0*/  HFMA2.MMA R72, -RZ, RZ, 0, 2.384185791015625e-07 ;  /* 0x00000004ff487435 */ /* 0x001fe200000001ff */
[----:B-1----:R-:W-:Y:S02]  /*3e00*/  MOV R70, R71 ;  /* 0x0000004700467202 */ /* 0x002fe40000000f00 */
[----:B------:R-:W-:Y:S02]  /*3e10*/  MOV R71, R76 ;  /* 0x0000004c00477202 */ /* 0x000fe40000000f00 */
[----:B------:R-:W-:Y:S02]  /*3e20*/  MOV R74, 0x1f ;  /* 0x0000001f004a7802 */ /* 0x000fe40000000f00 */
[----:B------:R-:W-:Y:S02]  /*3e30*/  MOV R77, 0xffffffff ;  /* 0xffffffff004d7802 */ /* 0x000fe40000000f00 */
[----:B------:R-:W-:-:S02]  /*3e40*/  MOV R68, 0x3e60 ;  /* 0x00003e6000447802 */ /* 0x000fc40000000f00 */
[----:B------:R-:W-:Y:S05]  /*3e50*/  CALL.REL.NOINC `($__internal_115_$__cuda_sm70_shflsync_down_p) ;  /* 0x0000020000007944 */ /* 0x000fea0003c00000 */
[----:B------:R-:W-:Y:S01]  /*3e60*/  FADD.FTZ R73, R70, R75 ;  /* 0x0000004b46497221 */ /* 0x000fe20000010000 */
[----:B0-----:R-:W-:Y:S01]  /*3e70*/  HFMA2.MMA R72, -RZ, RZ, 0, 1.1920928955078125e-07 ;  /* 0x00000002ff487435 */ /* 0x001fe200000001ff */
[----:B-1----:R-:W-:Y:S01]  /*3e80*/  FADD.FTZ R76, R76, R71 ;  /* 0x000000474c4c7221 */ /* 0x002fe20000010000 */
[----:B------:R-:W-:-:S02]  /*3e90*/  MOV R74, 0x1f ;  /* 0x0000001f004a7802 */ /* 0x000fc40000000f00 */
[----:B------:R-:W-:Y:S02]  /*3ea0*/  MOV R77, 0xffffffff ;  /* 0xffffffff004d7802 */ /* 0x000fe40000000f00 */
[----:B------:R-:W-:Y:S02]  /*3eb0*/  MOV R71, R73 ;  /* 0x0000004900477202 */ /* 0x000fe40000000f00 */
[----:B------:R-:W-:Y:S02]  /*3ec0*/  MOV R68, 0x3ee0 ;  /* 0x00003ee000447802 */ /* 0x000fe40000000f00 */
[----:B------:R-:W-:Y:S05]  /*3ed0*/  CALL.REL.NOINC `($__internal_115_$__cuda_sm70_shflsync_down_p) ;  /* 0x0000018000007944 */ /* 0x000fea0003c00000 */
[----:B0-----:R-:W-:Y:S01]  /*3ee0*/  HFMA2.MMA R72, -RZ, RZ, 0, 1.1920928955078125e-07 ;  /* 0x00000002ff487435 */ /* 0x001fe200000001ff */
[----:B-1----:R-:W-:Y:S02]  /*3ef0*/  MOV R70, R71 ;  /* 0x0000004700467202 */ /* 0x002fe40000000f00 */
[----:B------:R-:W-:Y:S02]  /*3f00*/  MOV R71, R76 ;  /* 0x0000004c00477202 */ /* 0x000fe40000000f00 */
[----:B------:R-:W-:Y:S02]  /*3f10*/  MOV R74, 0x1f ;  /* 0x0000001f004a7802 */ /* 0x000fe40000000f00 */
[----:B------:R-:W-:-:S02]  /*3f20*/  MOV R77, 0xffffffff ;  /* 0xffffffff004d7802 */ /* 0x000fc40000000f00 */
[----:B------:R-:W-:Y:S02]  /*3f30*/  MOV R68, 0x3f50 ;  /* 0x00003f5000447802 */ /* 0x000fe40000000f00 */
[----:B------:R-:W-:Y:S05]  /*3f40*/  CALL.REL.NOINC `($__internal_115_$__cuda_sm70_shflsync_down_p) ;  /* 0x0000011000007944 */ /* 0x000fea0003c00000 */
[----:B------:R-:W-:Y:S01]  /*3f50*/  FADD.FTZ R73, R70, R73 ;  /* 0x0000004946497221 */ /* 0x000fe20000010000 */
[----:B0-----:R-:W-:Y:S01]  /*3f60*/  HFMA2.MMA R72, -RZ, RZ, 0, 5.9604644775390625e-08 ;  /* 0x00000001ff487435 */ /* 0x001fe200000001ff */
[----:B-1----:R-:W-:Y:S01]  /*3f70*/  FADD.FTZ R75, R76, R71 ;  /* 0x000000474c4b7221 */ /* 0x002fe20000010000 */
[----:B------:R-:W-:Y:S02]  /*3f80*/  MOV R74, 0x1f ;  /* 0x0000001f004a7802 */ /* 0x000fe40000000f00 */
[----:B------:R-:W-:Y:S02]  /*3f90*/  MOV R77, 0xffffffff ;  /* 0xffffffff004d7802 */ /* 0x000fe40000000f00 */
[----:B------:R-:W-:Y:S02]  /*3fa0*/  MOV R71, R73 ;  /* 0x0000004900477202 */ /* 0x000fe40000000f00 */
[----:B------:R-:W-:Y:S02]  /*3fb0*/  MOV R68, 0x3fd0 ;  /* 0x00003fd000447802 */ /* 0x000fe40000000f00 */
[----:B------:R-:W-:Y:S05]  /*3fc0*/  CALL.REL.NOINC `($__internal_115_$__cuda_sm70_shflsync_down_p) ;  /* 0x0000009000007944 */ /* 0x000fea0003c00000 */
[----:B0-----:R-:W-:Y:S01]  /*3fd0*/  HFMA2.MMA R72, -RZ, RZ, 0, 5.9604644775390625e-08 ;  /* 0x00000001ff487435 */ /* 0x001fe200000001ff */
[----:B-1----:R-:W-:-:S02]  /*3fe0*/  MOV R88, R71 ;  /* 0x0000004700587202 */ /* 0x002fc40000000f00 */
[----:B------:R-:W-:Y:S02]  /*3ff0*/  MOV R71, R75 ;  /* 0x0000004b00477202 */ /* 0x000fe40000000f00 */
[----:B------:R-:W-:Y:S02]  /*4000*/  MOV R74, 0x1f ;  /* 0x0000001f004a7802 */ /* 0x000fe40000000f00 */
[----:B------:R-:W-:Y:S02]  /*4010*/  MOV R77, 0xffffffff ;  /* 0xffffffff004d7802 */ /* 0x000fe40000000f00 */
[----:B------:R-:W-:Y:S02]  /*4020*/  MOV R68, 0x4040 ;  /* 0x0000404000447802 */ /* 0x000fe40000000f00 */
[----:B------:R-:W-:Y:S05]  /*4030*/  CALL.REL.NOINC `($__internal_115_$__cuda_sm70_shflsync_down_p) ;  /* 0x0000002000007944 */ /* 0x000fea0003c00000 */
[----:B-1----:R-:W-:Y:S01]  /*4040*/  MOV R68, R71 ;  /* 0x0000004700447202 */ /* 0x002fe20000000f00 */
[----:B0-----:R-:W-:Y:S05]  /*4050*/  BRA `(.L_x_5458) ;  /* 0xffffd80000007947 */ /* 0x001fea000383ffff */
        .weak           $__internal_115_$__cuda_sm70_shflsync_down_p
        .type           $__internal_115_$__cuda_sm70_shflsync_down_p,@function
        .size           $__internal_115_$__cuda_sm70_shflsync_down_p,(.L_x_9369 - $__internal_115_$__cuda_sm70_shflsync_down_p)
$__internal_115_$__cuda_sm70_shflsync_down_p:
[----:B------:R-:W-:Y:S01]  /*4060*/  HFMA2.MMA R69, -RZ, RZ, 0, 0 ;  /* 0x00000000ff457435 */ /* 0x000fe200000001ff */
[----:B------:R-:W-:Y:S04]  /*4070*/  WARPSYNC R77 ;  /* 0x0000004d00007348 */ /* 0x000fe80003800000 */
[----:B------:R0:W1:Y:S01]  /*4080*/  SHFL.DOWN PT, R71, R71, R72, R74 ;  /* 0x0800004847477389 */ /* 0x00006200000e004a */
[----:B------:R-:W-:Y:S05]  /*4090*/  RET.REL.NODEC R68 `(_ZN10layer_norm13ln_bwd_kernelINS_13Kernel_traitsIf6__halfS2_S2_fjLj6144ELj1ELj1ELj8ELj16ENS_18Kernel_traits_baseILj6144EfS2_S2_S2_fjLj256EEEEELb1ELb1ELb0ELb1EEEvNS_9BwdParamsE) ;  /* 0xffffbf6044007950 */ /* 0x000fea0003c3ffff */
.L_x_5459:
        /* <DEDUP_REMOVED lines=14> */
.L_x_9369:


//--------------------- .text._ZN10layer_norm22ln_bwd_finalize_kernelINS_22Kernel_traits_finalizeILj6144Ef6__halfS2_S2_fjLb1ELj1024ELj4ENS_18Kernel_traits_baseILj6144EfS2_S2_S2_fjLj1024EEEEELb1ELb0EEEvNS_9BwdParamsE --------------------------
	.section	.text._ZN10layer_norm22ln_bwd_finalize_kernelINS_22Kernel_traits_finalizeILj6144Ef6__halfS2_S2_fjLb1ELj1024ELj4ENS_18Kernel_traits_baseILj6144EfS2_S2_S2_fjLj1024EEEEELb1ELb0EEEvNS_9BwdParamsE,"ax",@progbits
	.sectioninfo	@"SHI_REGISTERS=32"
	.align	128
        .global         _ZN10layer_norm22ln_bwd_finalize_kernelINS_22Kernel_traits_finalizeILj6144Ef6__halfS2_S2_fjLb1ELj1024ELj4ENS_18Kernel_traits_baseILj6144EfS2_S2_S2_fjLj1024EEEEELb1ELb0EEEvNS_9BwdParamsE
        .type           _ZN10layer_norm22ln_bwd_finalize_kernelINS_22Kernel_traits_finalizeILj6144Ef6__halfS2_S2_fjLb1ELj1024ELj4ENS_18Kernel_traits_baseILj6144EfS2_S2_S2_fjLj1024EEEEELb1ELb0EEEvNS_9BwdParamsE,@function
        .size           _ZN10layer_norm22ln_bwd_finalize_kernelINS_22Kernel_traits_finalizeILj6144Ef6__halfS2_S2_fjLb1ELj1024ELj4ENS_18Kernel_traits_baseILj6144EfS2_S2_S2_fjLj1024EEEEELb1ELb0EEEvNS_9BwdParamsE,(.L_x_9370 - _ZN10layer_norm22ln_bwd_finalize_kernelINS_22Kernel_traits_finalizeILj6144Ef6__halfS2_S2_fjLb1ELj1024ELj4ENS_18Kernel_traits_baseILj6144EfS2_S2_S2_fjLj1024EEEEELb1ELb0EEEvNS_9BwdParamsE)
        .other          _ZN10layer_norm22ln_bwd_finalize_kernelINS_22Kernel_traits_finalizeILj6144Ef6__halfS2_S2_fjLb1ELj1024ELj4ENS_18Kernel_traits_baseILj6144EfS2_S2_S2_fjLj1024EEEEELb1ELb0EEEvNS_9BwdParamsE,@"STO_CUDA_ENTRY STV_DEFAULT"
_ZN10layer_norm22ln_bwd_finalize_kernelINS_22Kernel_traits_finalizeILj6144Ef6__halfS2_S2_fjLb1ELj1024ELj4ENS_18Kernel_traits_baseILj6144EfS2_S2_S2_fjLj1024EEEEELb1ELb0EEEvNS_9BwdParamsE:
.text._ZN10layer_norm22ln_bwd_finalize_kernelINS_22Kernel_traits_finalizeILj6144Ef6__halfS2_S2_fjLb1ELj1024ELj4ENS_18Kernel_traits_baseILj6144EfS2_S2_S2_fjLj1024EEEEELb1ELb0EEEvNS_9BwdParamsE:
        /* <DEDUP_REMOVED lines=19> */
.L_x_5473:
        /* <DEDUP_REMOVED lines=33> */
.L_x_5464:
        /* <DEDUP_REMOVED lines=47> */
.L_x_5463:
[----:B------:R-:W-:Y:S05]  /*0630*/  BSYNC B1 ;  /* 0x0000000000017941 */ /* 0x000fea0003800000 */
.L_x_5462:
        /* <DEDUP_REMOVED lines=29> */
.L_x_5466:
[----:B------:R-:W-:Y:S05]  /*0810*/  BSYNC B1 ;  /* 0x0000000000017941 */ /* 0x000fea0003800000 */
.L_x_5465:
        /* <DEDUP_REMOVED lines=14> */
.L_x_5467:
[----:B------:R-:W-:Y:S05]  /*0900*/  BSYNC B1 ;  /* 0x0000000000017941 */ /* 0x000fea0003800000 */
.L_x_5461:
[----:B------:R-:W-:Y:S05]  /*0910*/  BSYNC B0 ;  /* 0x0000000000007941 */ /* 0x000fea0003800000 */
.L_x_5460:
        /* <DEDUP_REMOVED lines=12> */
.L_x_5474:
        /* <DEDUP_REMOVED lines=27> */
.L_x_5475:
        /* <DEDUP_REMOVED lines=9> */
.L_x_5468:
        /* <DEDUP_REMOVED lines=18> */
.L_x_5472:
[----:B------:R-:W-:Y:S05]  /*0d40*/  BSYNC B0 ;  /* 0x0000000000007941 */ /* 0x000fea0003800000 */
.L_x_5471:
[C---:B------:R-:W-:Y:S02]  /*0d50*/  ISETP.GT.U32.AND P1, PT, R4.reuse, -0x1801, PT ;  /* 0xffffe7ff0400780c */ /* 0x040fe40003f24070 */
[----:B------:R-:W-:-:S02]  /*0d60*/  IADD3 R4, R4, 0x1800, RZ ;  /* 0x0000180004047810 */ /* 0x000fc40007ffe0ff */
[----:B------:R-:W-:-:S09]  /*0d70*/  IADD3 R5, R5, 0xc00, RZ ;  /* 0x00000c0005057810 */ /* 0x000fd20007ffe0ff */
[----:B01----:R-:W-:Y:S05]  /*0d80*/  @P1 BRA `(.L_x_5473) ;  /* 0xfffff3a000001947 */ /* 0x003fea000383ffff */
[----:B------:R-:W-:Y:S05]  /*0d90*/  EXIT ;  /* 0x000000000000794d */ /* 0x000fea0003800000 */
.L_x_5469:
[----:B------:R-:W-:Y:S01]  /*0da0*/  HFMA2.MMA R17, -RZ, RZ, 0, 5.9604644775390625e-08 ;  /* 0x00000001ff117435 */ /* 0x000fe200000001ff */
[----:B---3--:R-:W-:Y:S01]  /*0db0*/  MOV R18, R10 ;  /* 0x0000000a00127202 */ /* 0x008fe20000000f00 */
[----:B------:R-:W-:Y:S01]  /*0dc0*/  IMAD.MOV.U32 R14, RZ, RZ, 0x1f ;  /* 0x0000001fff0e7424 */ /* 0x000fe200078e00ff */
[----:B------:R-:W-:Y:S02]  /*0dd0*/  MOV R19, 0xffffffff ;  /* 0xffffffff00137802 */ /* 0x000fe40000000f00 */
[----:B------:R-:W-:Y:S02]  /*0de0*/  MOV R8, 0xe00 ;  /* 0x00000e0000087802 */ /* 0x000fe40000000f00 */
[----:B012---:R-:W-:Y:S05]  /*0df0*/  CALL.REL.NOINC `($__internal_116_$__cuda_sm70_shflsync_bfly_p) ;  /* 0x0000059000007944 */ /* 0x007fea0003c00000 */
[----:B01----:R-:W-:Y:S05]  /*0e00*/  BRA `(.L_x_5474) ;  /* 0xfffffbd000007947 */ /* 0x003fea000383ffff */
.L_x_5470:
[----:B------:R-:W-:Y:S01]  /*0e10*/  HFMA2.MMA R17, -RZ, RZ, 0, 1.1920928955078125e-07 ;  /* 0x00000002ff117435 */ /* 0x000fe200000001ff */
[----:B------:R-:W-:Y:S01]  /*0e20*/  IMAD.MOV.U32 R14, RZ, RZ, 0x1f ;  /* 0x0000001fff0e7424 */ /* 0x000fe200078e00ff */
[----:B------:R-:W-:Y:S02]  /*0e30*/  MOV R19, 0xffffffff ;  /* 0xffffffff00137802 */ /* 0x000fe40000000f00 */
[----:B------:R-:W-:Y:S02]  /*0e40*/  MOV R8, 0xe60 ;  /* 0x00000e6000087802 */ /* 0x000fe40000000f00 */
[----:B0123--:R-:W-:Y:S05]  /*0e50*/  CALL.REL.NOINC `($__internal_116_$__cuda_sm70_shflsync_bfly_p) ;  /* 0x0000053000007944 */ /* 0x00ffea0003c00000 */
[----:B0-----:R-:W-:Y:S01]  /*0e60*/  HFMA2.MMA R17, -RZ, RZ, 0, 2.384185791015625e-07 ;  /* 0x00000004ff117435 */ /* 0x001fe200000001ff */
[----:B-1----:R-:W-:Y:S01]  /*0e70*/  FADD.FTZ R18, R18, R14 ;  /* 0x0000000e12127221 */ /* 0x002fe20000010000 */
[----:B------:R-:W-:Y:S01]  /*0e80*/  MOV R19, 0xffffffff ;  /* 0xffffffff00137802 */ /* 0x000fe20000000f00 */
[----:B------:R-:W-:Y:S01]  /*0e90*/  IMAD.MOV.U32 R14, RZ, RZ, 0x1f ;  /* 0x0000001fff0e7424 */ /* 0x000fe200078e00ff */
[----:B------:R-:W-:-:S02]  /*0ea0*/  MOV R8, 0xec0 ;  /* 0x00000ec000087802 */ /* 0x000fc40000000f00 */
[----:B------:R-:W-:Y:S05]  /*0eb0*/  CALL.REL.NOINC `($__internal_116_$__cuda_sm70_shflsync_bfly_p) ;  /* 0x000004d000007944 */ /* 0x000fea0003c00000 */
[----:B0-----:R-:W-:Y:S01]  /*0ec0*/  HFMA2.MMA R17, -RZ, RZ, 0, 4.76837158203125e-07 ;  /* 0x00000008ff117435 */ /* 0x001fe200000001ff */
[----:B-1----:R-:W-:Y:S01]  /*0ed0*/  FADD.FTZ R18, R18, R14 ;  /* 0x0000000e12127221 */ /* 0x002fe20000010000 */
[----:B------:R-:W-:Y:S01]  /*0ee0*/  MOV R19, 0xffffffff ;  /* 0xffffffff00137802 */ /* 0x000fe20000000f00 */
[----:B------:R-:W-:Y:S01]  /*0ef0*/  IMAD.MOV.U32 R14, RZ, RZ, 0x1f ;  /* 0x0000001fff0e7424 */ /* 0x000fe200078e00ff */
[----:B------:R-:W-:-:S02]  /*0f00*/  MOV R8, 0xf20 ;  /* 0x00000f2000087802 */ /* 0x000fc40000000f00 */
[----:B------:R-:W-:Y:S05]  /*0f10*/  CALL.REL.NOINC `($__internal_116_$__cuda_sm70_shflsync_bfly_p) ;  /* 0x0000047000007944 */ /* 0x000fea0003c00000 */
[----:B-1----:R-:W-:Y:S01]  /*0f20*/  FADD.FTZ R10, R18, R14 ;  /* 0x0000000e120a7221 */ /* 0x002fe20000010000 */
[----:B0-----:R-:W-:Y:S01]  /*0f30*/  HFMA2.MMA R17, -RZ, RZ, 0, 9.5367431640625e-07 ;  /* 0x00000010ff117435 */ /* 0x001fe200000001ff */
[----:B------:R-:W-:Y:S01]  /*0f40*/  IMAD.MOV.U32 R14, RZ, RZ, 0x1f ;  /* 0x0000001fff0e7424 */ /* 0x000fe200078e00ff */
[----:B------:R-:W-:-:S02]  /*0f50*/  MOV R19, 0xffffffff ;  /* 0xffffffff00137802 */ /* 0x000fc40000000f00 */
[----:B------:R-:W-:Y:S02]  /*0f60*/  MOV R18, R10 ;  /* 0x0000000a00127202 */ /* 0x000fe40000000f00 */
[----:B------:R-:W-:Y:S02]  /*0f70*/  MOV R8, 0xf90 ;  /* 0x00000f9000087802 */ /* 0x000fe40000000f00 */
[----:B------:R-:W-:Y:S05]  /*0f80*/  CALL.REL.NOINC `($__internal_116_$__cuda_sm70_shflsync_bfly_p) ;  /* 0x0000040000007944 */ /* 0x000fea0003c00000 */
[----:B0-----:R-:W-:Y:S01]  /*0f90*/  HFMA2.MMA R17, -RZ, RZ, 0, 5.9604644775390625e-08 ;  /* 0x00000001ff117435 */ /* 0x001fe200000001ff */
[----:B-1----:R-:W-:Y:S01]  /*0fa0*/  IMAD.MOV.U32 R13, RZ, RZ, R14 ;  /* 0x000000ffff0d7224 */ /* 0x002fe200078e000e */
[----:B------:R-:W-:Y:S01]  /*0fb0*/  MOV R18, R15 ;  /* 0x0000000f00127202 */ /* 0x000fe20000000f00 */
[----:B------:R-:W-:Y:S01]  /*0fc0*/  IMAD.MOV.U32 R14, RZ, RZ, 0x1f ;  /* 0x0000001fff0e7424 */ /* 0x000fe200078e00ff */
[----:B------:R-:W-:Y:S02]  /*0fd0*/  MOV R19, 0xffffffff ;  /* 0xffffffff00137802 */ /* 0x000fe40000000f00 */
[----:B------:R-:W-:Y:S02]  /*0fe0*/  MOV R8, 0x1000 ;  /* 0x0000100000087802 */ /* 0x000fe40000000f00 */
[----:B------:R-:W-:Y:S05]  /*0ff0*/  CALL.REL.NOINC `($__internal_116_$__cuda_sm70_shflsync_bfly_p) ;  /* 0x0000039000007944 */ /* 0x000fea0003c00000 */
[----:B0-----:R-:W-:Y:S01]  /*1000*/  HFMA2.MMA R17, -RZ, RZ, 0, 1.1920928955078125e-07 ;  /* 0x00000002ff117435 */ /* 0x001fe200000001ff */
[----:B-1----:R-:W-:Y:S01]  /*1010*/  FADD.FTZ R18, R15, R14 ;  /* 0x0000000e0f127221 */ /* 0x002fe20000010000 */
[----:B------:R-:W-:Y:S01]  /*1020*/  MOV R19, 0xffffffff ;  /* 0xffffffff00137802 */ /* 0x000fe20000000f00 */
[----:B------:R-:W-:Y:S01]  /*1030*/  IMAD.MOV.U32 R14, RZ, RZ, 0x1f ;  /* 0x0000001fff0e7424 */ /* 0x000fe200078e00ff */
[----:B------:R-:W-:-:S02]  /*1040*/  MOV R8, 0x1060 ;  /* 0x0000106000087802 */ /* 0x000fc40000000f00 */
[----:B------:R-:W-:Y:S05]  /*1050*/  CALL.REL.NOINC `($__internal_116_$__cuda_sm70_shflsync_bfly_p) ;  /* 0x0000033000007944 */ /* 0x000fea0003c00000 */
        /* <DEDUP_REMOVED lines=14> */
[----:B------:R-:W-:Y:S01]  /*1140*/  MOV R14, 0x1f ;  /* 0x0000001f000e7802 */ /* 0x000fe20000000f00 */
[----:B------:R-:W-:Y:S01]  /*1150*/  IMAD.MOV.U32 R19, RZ, RZ, -0x1 ;  /* 0xffffffffff137424 */ /* 0x000fe200078e00ff */
[----:B------:R-:W-:-:S02]  /*1160*/  MOV R8, 0x1190 ;  /* 0x0000119000087802 */ /* 0x000fc40000000f00 */
[----:B------:R-:W-:Y:S02]  /*1170*/  MOV R18, R12 ;  /* 0x0000000c00127202 */ /* 0x000fe40000000f00 */
[----:B------:R-:W-:Y:S05]  /*1180*/  CALL.REL.NOINC `($__internal_116_$__cuda_sm70_shflsync_bfly_p) ;  /* 0x0000020000007944 */ /* 0x000fea0003c00000 */
[----:B-1----:R-:W-:Y:S01]  /*1190*/  MOV R15, R14 ;  /* 0x0000000e000f7202 */ /* 0x002fe20000000f00 */
[----:B------:R-:W-:Y:S01]  /*11a0*/  HFMA2.MMA R14, -RZ, RZ, 0, 1.847743988037109375e-06 ;  /* 0x0000001fff0e7435 */ /* 0x000fe200000001ff */
[----:B0-----:R-:W-:Y:S01]  /*11b0*/  MOV R18, R11 ;  /* 0x0000000b00127202 */ /* 0x001fe20000000f00 */
        /* <DEDUP_REMOVED lines=13> */
[----:B------:R-:W-:Y:S01]  /*1290*/  IMAD.MOV.U32 R19, RZ, RZ, -0x1 ;  /* 0xffffffffff137424 */ /* 0x000fe200078e00ff */
[----:B------:R-:W-:-:S02]  /*12a0*/  MOV R8, 0x12c0 ;  /* 0x000012c000087802 */ /* 0x000fc40000000f00 */
[----:B------:R-:W-:Y:S05]  /*12b0*/  CALL.REL.NOINC `($__internal_116_$__cuda_sm70_shflsync_bfly_p) ;  /* 0x000000d000007944 */ /* 0x000fea0003c00000 */
[----:B0-----:R-:W-:Y:S01]  /*12c0*/  HFMA2.MMA R17, -RZ, RZ, 0, 4.76837158203125e-07 ;  /* 0x00000008ff117435 */ /* 0x001fe200000001ff */
[----:B-1----:R-:W-:Y:S01]  /*12d0*/  FADD.FTZ R18, R18, R14 ;  /* 0x0000000e12127221 */ /* 0x002fe20000010000 */
[----:B------:R-:W-:-:S02]  /*12e0*/  MOV R14, 0x1f ;  /* 0x0000001f000e7802 */ /* 0x000fc40000000f00 */
[----:B------:R-:W-:Y:S02]  /*12f0*/  MOV R19, 0xffffffff ;  /* 0xffffffff00137802 */ /* 0x000fe40000000f00 */
[----:B------:R-:W-:Y:S02]  /*1300*/  MOV R8, 0x1320 ;  /* 0x0000132000087802 */ /* 0x000fe40000000f00 */
[----:B------:R-:W-:Y:S05]  /*1310*/  CALL.REL.NOINC `($__internal_116_$__cuda_sm70_shflsync_bfly_p) ;  /* 0x0000007000007944 */ /* 0x000fea0003c00000 */
[----:B01----:R-:W-:Y:S01]  /*1320*/  FADD.FTZ R18, R18, R14 ;  /* 0x0000000e12127221 */ /* 0x003fe20000010000 */
[----:B------:R-:W-:Y:S01]  /*1330*/  HFMA2.MMA R14, -RZ, RZ, 0, 1.847743988037109375e-06 ;  /* 0x0000001fff0e7435 */ /* 0x000fe200000001ff */
[----:B------:R-:W-:Y:S01]  /*1340*/  IMAD.MOV.U32 R17, RZ, RZ, 0x10 ;  /* 0x00000010ff117424 */ /* 0x000fe200078e00ff */
[----:B------:R-:W-:Y:S02]  /*1350*/  MOV R19, 0xffffffff ;  /* 0xffffffff00137802 */ /* 0x000fe40000000f00 */
[----:B------:R-:W-:Y:S02]  /*1360*/  MOV R8, 0x1380 ;  /* 0x0000138000087802 */ /* 0x000fe40000000f00 */
[----:B------:R-:W-:Y:S05]  /*1370*/  CALL.REL.NOINC `($__internal_116_$__cuda_sm70_shflsync_bfly_p) ;  /* 0x0000001000007944 */ /* 0x000fea0003c00000 */
[----:B01----:R-:W-:Y:S05]  /*1380*/  BRA `(.L_x_5475) ;  /* 0xfffff80000007947 */ /* 0x003fea000383ffff */
        .weak           $__internal_116_$__cuda_sm70_shflsync_bfly_p
        .type           $__internal_116_$__cuda_sm70_shflsync_bfly_p,@function
        .size           $__internal_116_$__cuda_sm70_shflsync_bfly_p,(.L_x_9370 - $__internal_116_$__cuda_sm70_shflsync_bfly_p)
$__internal_116_$__cuda_sm70_shflsync_bfly_p:
[----:B------:R-:W-:Y:S01]  /*1390*/  HFMA2.MMA R9, -RZ, RZ, 0, 0 ;  /* 0x00000000ff097435 */ /* 0x000fe200000001ff */
[----:B------:R-:W-:Y:S04]  /*13a0*/  WARPSYNC R19 ;  /* 0x0000001300007348 */ /* 0x000fe80003800000 */
[----:B------:R0:W1:Y:S01]  /*13b0*/  SHFL.BFLY PT, R14, R18, R17, R14 ;  /* 0x0c000011120e7389 */ /* 0x00006200000e000e */
[----:B------:R-:W-:Y:S05]  /*13c0*/  RET.REL.NODEC R8 `(_ZN10layer_norm22ln_bwd_finalize_kernelINS_22Kernel_traits_finalizeILj6144Ef6__halfS2_S2_fjLb1ELj1024ELj4ENS_18Kernel_traits_baseILj6144EfS2_S2_S2_fjLj1024EEEEELb1ELb0EEEvNS_9BwdParamsE) ;  /* 0xffffec3008007950 */ /* 0x000fea0003c3ffff */
.L_x_5476:
        /* <DEDUP_REMOVED lines=11> */
.L_x_9370:


//--------------------- .text._ZN10layer_norm13ln_bwd_kernelINS_13Kernel_traitsIf6__halfS2_S2_fjLj6144ELj1ELj1ELj8ELj16ENS_18Kernel_traits_baseILj6144EfS2_S2_S2_fjLj256EEEEELb1ELb1ELb1ELb0EEEvNS_9BwdParamsE --------------------------
	.section	.text._ZN10layer_norm13ln_bwd_kernelINS_13Kernel_traitsIf6__halfS2_S2_fjLj6144ELj1ELj1ELj8ELj16ENS_18Kernel_traits_baseILj6144EfS2_S2_S2_fjLj256EEEEELb1ELb1ELb1ELb0EEEvNS_9BwdParamsE,"ax",@progbits
	.sectioninfo	@"SHI_REGISTERS=233"
	.align	128
        .global         _ZN10layer_norm13ln_bwd_kernelINS_13Kernel_traitsIf6__halfS2_S2_fjLj6144ELj1ELj1ELj8ELj16ENS_18Kernel_traits_baseILj6144EfS2_S2_S2_fjLj256EEEEELb1ELb1ELb1ELb0EEEvNS_9BwdParamsE
        .type           _ZN10layer_norm13ln_bwd_kernelINS_13Kernel_traitsIf6__halfS2_S2_fjLj6144ELj1ELj1ELj8ELj16ENS_18Kernel_traits_baseILj6144EfS2_S2_S2_fjLj256EEEEELb1ELb1ELb1ELb0EEEvNS_9BwdParamsE,@function
        .size           _ZN10layer_norm13ln_bwd_kernelINS_13Kernel_traitsIf6__halfS2_S2_fjLj6144ELj1ELj1ELj8ELj16ENS_18Kernel_traits_baseILj6144EfS2_S2_S2_fjLj256EEEEELb1ELb1ELb1ELb0EEEvNS_9BwdParamsE,(.L_x_9371 - _ZN10layer_norm13ln_bwd_kernelINS_13Kernel_traitsIf6__halfS2_S2_fjLj6144ELj1ELj1ELj8ELj16ENS_18Kernel_traits_baseILj6144EfS2_S2_S2_fjLj256EEEEELb1ELb1ELb1ELb0EEEvNS_9BwdParamsE)
        .other          _ZN10layer_norm13ln_bwd_kernelINS_13Kernel_traitsIf6__halfS2_S2_fjLj6144ELj1ELj1ELj8ELj16ENS_18Kernel_traits_baseILj6144EfS2_S2_S2_fjLj256EEEEELb1ELb1ELb1ELb0EEEvNS_9BwdParamsE,@"STO_CUDA_ENTRY STV_DEFAULT"
_ZN10layer_norm13ln_bwd_kernelINS_13Kernel_traitsIf6__halfS2_S2_fjLj6144ELj1ELj1ELj8ELj16ENS_18Kernel_traits_baseILj6144EfS2_S2_S2_fjLj256EEEEELb1ELb1ELb1ELb0EEEvNS_9BwdParamsE:
.text._ZN10layer_norm13ln_bwd_kernelINS_13Kernel_traitsIf6__halfS2_S2_fjLj6144ELj1ELj1ELj8ELj16ENS_18Kernel_traits_baseILj6144EfS2_S2_S2_fjLj256EEEEELb1ELb1ELb1ELb0EEEvNS_9BwdParamsE:
        /* <DEDUP_REMOVED lines=79> */
.L_x_5623:
        /* <DEDUP_REMOVED lines=22> */
[----:B------:R-:W-:-:S04]  /*0650*/  HFMA2.MMA R170, -RZ, RZ, 0, 0 ;  /* 0x00000000ffaa7435 */ /* 0x000fc800000001ff */
        /* <DEDUP_REMOVED lines=12> */
.L_x_5481:
[----:B------:R-:W-:Y:S05]  /*0720*/  BSYNC B1 ;  /* 0x0000000000017941 */ /* 0x000fea0003800000 */
.L_x_5480:
        /* <DEDUP_REMOVED lines=11> */
.L_x_5483:
[----:B------:R-:W-:Y:S05]  /*07e0*/  BSYNC B1 ;  /* 0x0000000000017941 */ /* 0x000fea0003800000 */
.L_x_5482:
        /* <DEDUP_REMOVED lines=13> */
.L_x_5479:
[----:B---3--:R-:W-:-:S06]  /*08c0*/  IMAD.WIDE R170, R5, R174, c[0x0][0x1a0] ;  /* 0x0000680005aa7625 */ /* 0x008fcc00078e02ae */
[----:B------:R-:W2:Y:S01]  /*08d0*/  LDG.E R170, [R170.64] ;  /* 0x00000004aaaa7981 */ /* 0x000ea2000c1e1900 */
[----:B-----5:R-:W-:Y:S01]  /*08e0*/  ISETP.GE.AND P3, PT, R2, 0x1, PT ;  /* 0x000000010200780c */ /* 0x020fe20003f66270 */
[----:B------:R-:W-:Y:S01]  /*08f0*/  BSSY B1, `(.L_x_5485) ;  /* 0x0000067000017945 */ /* 0x000fe20003800000 */
[----:B------:R-:W-:Y:S01]  /*0900*/  IADD3 R172, R176, -0x1, RZ ;  /* 0xffffffffb0ac7810 */ /* 0x000fe20007ffe0ff */
[----:B------:R-:W-:Y:S01]  /*0910*/  HFMA2.MMA R181, -RZ, RZ, 0, 0 ;  /* 0x00000000ffb57435 */ /* 0x000fe200000001ff */
[----:B------:R-:W-:Y:S02]  /*0920*/  MOV R178, RZ ;  /* 0x000000ff00b27202 */ /* 0x000fe40000000f00 */
[----:B------:R-:W-:Y:S01]  /*0930*/  MOV R182, RZ ;  /* 0x000000ff00b67202 */ /* 0x000fe20000000f00 */
[----:B------:R-:W-:Y:S01]  /*0940*/  IMAD R172, R172, c[0x0][0x168], RZ ;  /* 0x00005a00acac7a24 */ /* 0x000fe200078e02ff */
[----:B------:R-:W-:-:S05]  /*0950*/  MOV R226, R8 ;  /* 0x0000000800e27202 */ /* 0x000fca0000000f00 */
        /* <DEDUP_REMOVED lines=27> */
[C---:B------:R-:W-:Y:S01]  /*0b10*/  FADD.FTZ R10, -R180.reuse, R9 ;  /* 0x00000009b40a7221 */ /* 0x040fe20000010100 */
[----:B------:R-:W-:Y:S01]  /*0b20*/  HADD2.F32 R13, -RZ, R13.H1_H1 ;  /* 0x3000000dff0d7230 */ /* 0x000fe20000004100 */
[----:B------:R-:W-:Y:S01]  /*0b30*/  FADD.FTZ R12, -R180, R21 ;  /* 0x00000015b40c7221 */ /* 0x000fe20000010100 */
[----:B---3--:R-:W-:Y:S01]  /*0b40*/  HADD2.F32 R11, -RZ, R16.H0_H0 ;  /* 0x20000010ff0b7230 */ /* 0x008fe20000004100 */
[----:B------:R-:W-:Y:S01]  /*0b50*/  FMUL.FTZ R9, R3, R10 ;  /* 0x0000000a03097220 */ /* 0x000fe20000410000 */
[----:B------:R-:W-:-:S02]  /*0b60*/  HADD2.F32 R171, -RZ, R14.H0_H0 ;  /* 0x2000000effab7230 */ /* 0x000fc40000004100 */
[----:B------:R-:W-:Y:S01]  /*0b70*/  HADD2.F32 R173, -RZ, R14.H1_H1 ;  /* 0x3000000effad7230 */ /* 0x000fe20000004100 */
[C---:B------:R-:W-:Y:S01]  /*0b80*/  FADD.FTZ R14, -R180.reuse, R23 ;  /* 0x00000017b40e7221 */ /* 0x040fe20000010100 */
[--C-:B0-----:R-:W-:Y:S02]  /*0b90*/  HADD2.F32 R169, -RZ, R18.reuse.H0_H0 ;  /* 0x20000012ffa97230 */ /* 0x101fe40000004100 */
[----:B------:R-:W-:Y:S01]  /*0ba0*/  HADD2.F32 R170, -RZ, R18.H1_H1 ;  /* 0x30000012ffaa7230 */ /* 0x000fe20000004100 */
[----:B------:R-:W-:Y:S02]  /*0bb0*/  FADD.FTZ R18, -R180, R13 ;  /* 0x0000000db4127221 */ /* 0x000fe40000010100 */
[----:B------:R-:W-:Y:S01]  /*0bc0*/  FMUL.FTZ R10, R3, R12 ;  /* 0x0000000c030a7220 */ /* 0x000fe20000410000 */
[----:B------:R-:W-:Y:S01]  /*0bd0*/  HADD2.F32 R20, -RZ, R17.H1_H1 ;  /* 0x30000011ff147230 */ /* 0x000fe20000004100 */
[----:B------:R-:W-:Y:S02]  /*0be0*/  FADD.FTZ R80, R80, R11 ;  /* 0x0000000b50507221 */ /* 0x000fe40000010000 */
[----:B------:R-:W-:-:S02]  /*0bf0*/  FFMA.FTZ R104, R9, R11, R104 ;  /* 0x0000000b09687223 */ /* 0x000fc40000010068 */
[----:B------:R-:W-:Y:S01]  /*0c00*/  FMUL.FTZ R12, R152, R11 ;  /* 0x0000000b980c7220 */ /* 0x000fe20000410000 */
[----:B------:R-:W-:Y:S01]  /*0c10*/  HADD2.F32 R16, -RZ, R16.H1_H1 ;  /* 0x30000010ff107230 */ /* 0x000fe20000004100 */
[C---:B------:R-:W-:Y:S02]  /*0c20*/  FMUL.FTZ R11, R3.reuse, R14 ;  /* 0x0000000e030b7220 */ /* 0x040fe40000410000 */
[----:B------:R-:W-:Y:S01]  /*0c30*/  FMUL.FTZ R14, R3, R18 ;  /* 0x00000012030e7220 */ /* 0x000fe20000410000 */
[--C-:B------:R-:W-:Y:S02]  /*0c40*/  HADD2.F32 R175, -RZ, R15.reuse.H0_H0 ;  /* 0x2000000fffaf7230 */ /* 0x100fe40000004100 */
[----:B------:R-:W-:Y:S01]  /*0c50*/  HADD2.F32 R181, -RZ, R15.H1_H1 ;  /* 0x3000000fffb57230 */ /* 0x000fe20000004100 */
[----:B------:R-:W-:Y:S01]  /*0c60*/  FADD.FTZ R83, R83, R20 ;  /* 0x0000001453537221 */ /* 0x000fe20000010000 */
[----:B------:R-:W-:Y:S01]  /*0c70*/  HADD2.F32 R15, -RZ, R17.H0_H0 ;  /* 0x20000011ff0f7230 */ /* 0x000fe20000004100 */
        /* <DEDUP_REMOVED lines=46> */
.L_x_5486:
[----:B------:R-:W-:Y:S05]  /*0f60*/  BSYNC B1 ;  /* 0x0000000000017941 */ /* 0x000fea0003800000 */
.L_x_5485:
        /* <DEDUP_REMOVED lines=17> */
[----:B------:R-:W-:Y:S02]  /*1080*/  HADD2.F32 R187, -RZ, R168.H1_H1 ;  /* 0x300000a8ffbb7230 */ /* 0x000fe40000004100 */
[----:B------:R-:W-:-:S02]  /*1090*/  HADD2.F32 R189, -RZ, R169.H0_H0 ;  /* 0x200000a9ffbd7230 */ /* 0x000fc40000004100 */
[----:B------:R-:W-:Y:S01]  /*10a0*/  HADD2.F32 R191, -RZ, R169.H1_H1 ;  /* 0x300000a9ffbf7230 */ /* 0x000fe20000004100 */
[C---:B------:R-:W-:Y:S01]  /*10b0*/  FADD.FTZ R168, -R180.reuse, R183 ;  /* 0x000000b7b4a87221 */ /* 0x040fe20000010100 */
[--C-:B---3--:R-:W-:Y:S01]  /*10c0*/  HADD2.F32 R169, -RZ, R172.reuse.H0_H0 ;  /* 0x200000acffa97230 */ /* 0x108fe20000004100 */
[----:B------:R-:W-:Y:S01]  /*10d0*/  FADD.FTZ R186, -R180, R187 ;  /* 0x000000bbb4ba7221 */ /* 0x000fe20000010100 */
[----:B------:R-:W-:Y:S01]  /*10e0*/  HADD2.F32 R172, -RZ, R172.H1_H1 ;  /* 0x300000acffac7230 */ /* 0x000fe20000004100 */
[C---:B------:R-:W-:Y:S02]  /*10f0*/  FMUL.FTZ R187, R3.reuse, R168 ;  /* 0x000000a803bb7220 */ /* 0x040fe40000410000 */
[----:B------:R-:W-:Y:S01]  /*1100*/  FMUL.FTZ R188, R136, R169 ;  /* 0x000000a988bc7220 */ /* 0x000fe20000410000 */
[--C-:B------:R-:W-:Y:S01]  /*1110*/  HADD2.F32 R203, -RZ, R171.reuse.H0_H0 ;  /* 0x200000abffcb7230 */ /* 0x100fe20000004100 */
[C---:B------:R-:W-:Y:S01]  /*1120*/  FADD.FTZ R190, -R180.reuse, R191 ;  /* 0x000000bfb4be7221 */ /* 0x040fe20000010100 */
[----:B------:R-:W-:Y:S01]  /*1130*/  HADD2.F32 R205, -RZ, R171.H1_H1 ;  /* 0x300000abffcd7230 */ /* 0x000fe20000004100 */
[----:B------:R-:W-:Y:S01]  /*1140*/  FMUL.FTZ R186, R3, R186 ;  /* 0x000000ba03ba7220 */ /* 0x000fe20000410000 */
[--C-:B------:R-:W-:Y:S01]  /*1150*/  HADD2.F32 R193, -RZ, R170.reuse.H0_H0 ;  /* 0x200000aaffc17230 */ /* 0x100fe20000004100 */
[----:B------:R-:W-:Y:S01]  /*1160*/  FMUL.FTZ R191, R137, R172 ;  /* 0x000000ac89bf7220 */ /* 0x000fe20000410000 */
[----:B------:R-:W-:Y:S01]  /*1170*/  HADD2.F32 R201, -RZ, R170.H1_H1 ;  /* 0x300000aaffc97230 */ /* 0x000fe20000004100 */
[----:B------:R-:W-:Y:S01]  /*1180*/  FADD.FTZ R170, -R180, R189 ;  /* 0x000000bdb4aa7221 */ /* 0x000fe20000010100 */
[----:B------:R-:W-:Y:S01]  /*1190*/  HADD2.F32 R171, -RZ, R173.H0_H0 ;  /* 0x200000adffab7230 */ /* 0x000fe20000004100 */
[----:B------:R-:W-:-:S02]  /*11a0*/  FADD.FTZ R168, R181, R188 ;  /* 0x000000bcb5a87221 */ /* 0x000fc40000010000 */
[C---:B------:R-:W-:Y:S01]  /*11b0*/  FFMA.FTZ R182, R187.reuse, R188, R182 ;  /* 0x000000bcbbb67223 */ /* 0x040fe200000100b6 */
[----:B0-----:R-:W-:Y:S01]  /*11c0*/  HADD2.F32 R176, -RZ, R173.H1_H1 ;  /* 0x300000adffb07230 */ /* 0x001fe20000004100 */
[----:B------:R-:W-:Y:S02]  /*11d0*/  FADD.FTZ R72, R72, R169 ;  /* 0x000000a948487221 */ /* 0x000fe40000010000 */
[----:B------:R-:W-:Y:S02]  /*11e0*/  FFMA.FTZ R96, R187, R169, R96 ;  /* 0x000000a9bb607223 */ /* 0x000fe40000010060 */
[----:B------:R-:W-:Y:S02]  /*11f0*/  FMUL.FTZ R189, R3, R170 ;  /* 0x000000aa03bd7220 */ /* 0x000fe40000410000 */
[----:B------:R-:W-:Y:S02]  /*1200*/  FMUL.FTZ R192, R138, R171 ;  /* 0x000000ab8ac07220 */ /* 0x000fe40000410000 */
[----:B------:R-:W-:-:S02]  /*1210*/  FADD.FTZ R169, R168, R191 ;  /* 0x000000bfa8a97221 */ /* 0x000fc40000010000 */
[----:B------:R-:W-:Y:S01]  /*1220*/  FFMA.FTZ R182, R186, R191, R182 ;  /* 0x000000bfbab67223 */ /* 0x000fe200000100b6 */
[--C-:B------:R-:W-:Y:S01]  /*1230*/  HADD2.F32 R173, -RZ, R174.reuse.H0_H0 ;  /* 0x200000aeffad7230 */ /* 0x100fe20000004100 */
[C---:B------:R-:W-:Y:S01]  /*1240*/  FADD.FTZ R202, -R180.reuse, R201 ;  /* 0x000000c9b4ca7221 */ /* 0x040fe20000010100 */
[----:B------:R-:W-:Y:S01]  /*1250*/  HADD2.F32 R204, -RZ, R174.H1_H1 ;  /* 0x300000aeffcc7230 */ /* 0x000fe20000004100 */
        /* <DEDUP_REMOVED lines=8> */
[----:B------:R-:W-:Y:S01]  /*12e0*/  FFMA.FTZ R182, R190, R201, R182 ;  /* 0x000000c9beb67223 */ /* 0x000fe200000100b6 */
[----:B------:R-:W-:Y:S01]  /*12f0*/  HADD2.F32 R177, -RZ, R175.H0_H0 ;  /* 0x200000afffb17230 */ /* 0x000fe20000004100 */
[----:B------:R-:W-:-:S02]  /*1300*/  FADD.FTZ R206, -R180, R203 ;  /* 0x000000cbb4ce7221 */ /* 0x000fc40000010100 */
[----:B------:R-:W-:Y:S02]  /*1310*/  FMUL.FTZ R202, R3, R202 ;  /* 0x000000ca03ca7220 */ /* 0x000fe40000410000 */
[----:B------:R-:W-:Y:S02]  /*1320*/  FMUL.FTZ R203, R133, R204 ;  /* 0x000000cc85cb7220 */ /* 0x000fe40000410000 */
[----:B------:R-:W-:Y:S02]  /*1330*/  FADD.FTZ R168, R169, R200 ;  /* 0x000000c8a9a87221 */ /* 0x000fe40000010000 */
[----:B------:R-:W-:Y:S01]  /*1340*/  FFMA.FTZ R182, R193, R200, R182 ;  /* 0x000000c8c1b67223 */ /* 0x000fe200000100b6 */
[----:B------:R-:W-:Y:S01]  /*1350*/  HADD2.F32 R230, -RZ, R175.H1_H1 ;  /* 0x300000afffe67230 */ /* 0x000fe20000004100 */
[----:B------:R-:W-:Y:S02]  /*1360*/  FADD.FTZ R228, -R180, R205 ;  /* 0x000000cdb4e47221 */ /* 0x000fe40000010100 */
        /* <DEDUP_REMOVED lines=24> */
.L_x_5488:
[----:B------:R-:W-:Y:S05]  /*14f0*/  BSYNC B1 ;  /* 0x0000000000017941 */ /* 0x000fea0003800000 */
.L_x_5487:
[----:B------:R-:W-:-:S13]  /*1500*/  ISETP.GE.U32.AND P3, PT, R0, 0x300, PT ;  /* 0x000003000000780c */ /* 0x000fda0003f66070 */
[----:B------:R-:W-:Y:S05]  /*1510*/  @!P3 BRA `(.L_x_5484) ;  /* 0x000005300000b947 */ /* 0x000fea0003800000 */
[----:B------:R-:W-:-:S04]  /*1520*/  IMAD.WIDE.U32 R168, R226, R179, c[0x0][0x188] ;  /* 0x00006200e2a87625 */ /* 0x000fc800078e00b3 */
[----:B------:R-:W-:Y:S02]  /*1530*/  IMAD.WIDE.U32 R172, R216, R179, c[0x0][0x208] ;  /* 0x00008200d8ac7625 */ /* 0x000fe400078e00b3 */
[----:B------:R-:W2:Y:S04]  /*1540*/  LDG.E.128 R168, [R168.64] ;  /* 0x00000004a8a87981 */ /* 0x000ea8000c1e1d00 */
[----:B------:R-:W3:Y:S01]  /*1550*/  LDG.E.128 R172, [R172.64] ;  /* 0x00000004acac7981 */ /* 0x000ee2000c1e1d00 */
[----:B------:R-:W-:Y:S02]  /*1560*/  ISETP.NE.U32.AND P3, PT, RZ, c[0x0][0x218], PT ;  /* 0x00008600ff007a0c */ /* 0x000fe40003f65070 */
[----:B------:R-:W-:Y:S02]  /*1570*/  MOV R183, 0x8 ;  /* 0x0000000800b77802 */ /* 0x000fe40000000f00 */
[----:B------:R-:W-:-:S13]  /*1580*/  ISETP.NE.AND.EX P3, PT, RZ, c[0x0][0x21c], PT, P3 ;  /* 0x00008700ff007a0c */ /* 0x000fda0003f65330 */
[----:B------:R-:W-:-:S04]  /*1590*/  @P3 IMAD.WIDE.U32 R176, R226, R179, c[0x0][0x218] ;  /* 0x00008600e2b03625 */ /* 0x000fc800078e00b3 */
[----:B------:R-:W-:Y:S01]  /*15a0*/  IMAD.WIDE.U32 R178, R178, R183, c[0x0][0x190] ;  /* 0x00006400b2b27625 */ /* 0x000fe200078e00b7 */
[----:B------:R0:W5:Y:S04]  /*15b0*/  @P3 LDG.E.128 R24, [R176.64] ;  /* 0x00000004b0183981 */ /* 0x000168000c1e1d00 */
[----:B------:R1:W5:Y:S01]  /*15c0*/  LDG.E.64 R194, [R178.64] ;  /* 0x00000004b2c27981 */ /* 0x000362000c1e1b00 */
[--C-:B--2---:R-:W-:Y:S02]  /*15d0*/  HADD2.F32 R209, -RZ, R169.reuse.H0_H0 ;  /* 0x200000a9ffd17230 */ /* 0x104fe40000004100 */
[----:B------:R-:W-:Y:S02]  /*15e0*/  HADD2.F32 R169, -RZ, R169.H1_H1 ;  /* 0x300000a9ffa97230 */ /* 0x000fe40000004100 */
[----:B------:R-:W-:-:S02]  /*15f0*/  HADD2.F32 R183, -RZ, R168.H0_H0 ;  /* 0x200000a8ffb77230 */ /* 0x000fc40000004100 */
[----:B------:R-:W-:Y:S01]  /*1600*/  HADD2.F32 R185, -RZ, R168.H1_H1 ;  /* 0x300000a8ffb97230 */ /* 0x000fe20000004100 */
[C---:B------:R-:W-:Y:S01]  /*1610*/  FADD.FTZ R212, -R180.reuse, R169 ;  /* 0x000000a9b4d47221 */ /* 0x040fe20000010100 */
[----:B---3--:R-:W-:Y:S01]  /*1620*/  HADD2.F32 R169, -RZ, R172.H0_H0 ;  /* 0x200000acffa97230 */ /* 0x008fe20000004100 */
[C---:B------:R-:W-:Y:S01]  /*1630*/  FADD.FTZ R168, -R180.reuse, R183 ;  /* 0x000000b7b4a87221 */ /* 0x040fe20000010100 */
[--C-:B------:R-:W-:Y:S01]  /*1640*/  HADD2.F32 R215, -RZ, R171.reuse.H0_H0 ;  /* 0x200000abffd77230 */ /* 0x100fe20000004100 */
[----:B------:R-:W-:Y:S01]  /*1650*/  FADD.FTZ R208, -R180, R185 ;  /* 0x000000b9b4d07221 */ /* 0x000fe20000010100 */
[----:B------:R-:W-:Y:S01]  /*1660*/  HADD2.F32 R171, -RZ, R171.H1_H1 ;  /* 0x300000abffab7230 */ /* 0x000fe20000004100 */
[C---:B------:R-:W-:Y:S01]  /*1670*/  FMUL.FTZ R185, R3.reuse, R168 ;  /* 0x000000a803b97220 */ /* 0x040fe20000410000 */
[----:B------:R-:W-:Y:S01]  /*1680*/  HADD2.F32 R211, -RZ, R170.H0_H0 ;  /* 0x200000aaffd37230 */ /* 0x000fe20000004100 */
[----:B------:R-:W-:Y:S01]  /*1690*/  FMUL.FTZ R210, R112, R169 ;  /* 0x000000a970d27220 */ /* 0x000fe20000410000 */
[----:B------:R-:W-:Y:S01]  /*16a0*/  HADD2.F32 R172, -RZ, R172.H1_H1 ;  /* 0x300000acffac7230 */ /* 0x000fe20000004100 */
[C---:B------:R-:W-:Y:S01]  /*16b0*/  FADD.FTZ R224, -R180.reuse, R171 ;  /* 0x000000abb4e07221 */ /* 0x040fe20000010100 */
[----:B------:R-:W-:Y:S01]  /*16c0*/  HADD2.F32 R213, -RZ, R170.H1_H1 ;  /* 0x300000aaffd57230 */ /* 0x000fe20000004100 */
[C---:B-1----:R-:W-:Y:S01]  /*16d0*/  FADD.FTZ R178, -R180.reuse, R211 ;  /* 0x000000d3b4b27221 */ /* 0x042fe20000010100 */
[--C-:B------:R-:W-:Y:S01]  /*16e0*/  HADD2.F32 R171, -RZ, R173.reuse.H0_H0 ;  /* 0x200000adffab7230 */ /* 0x100fe20000004100 */
[----:B------:R-:W-:Y:S01]  /*16f0*/  FADD.FTZ R170, -R180, R209 ;  /* 0x000000d1b4aa7221 */ /* 0x000fe20000010100 */
[----:B0-----:R-:W-:Y:S01]  /*1700*/  HADD2.F32 R176, -RZ, R173.H1_H1 ;  /* 0x300000adffb07230 */ /* 0x001fe20000004100 */
[----:B------:R-:W-:Y:S01]  /*1710*/  FMUL.FTZ R208, R3, R208 ;  /* 0x000000d003d07220 */ /* 0x000fe20000410000 */
[--C-:B------:R-:W-:Y:S01]  /*1720*/  HADD2.F32 R173, -RZ, R174.reuse.H0_H0 ;  /* 0x200000aeffad7230 */ /* 0x100fe20000004100 */
[----:B------:R-:W-:Y:S01]  /*1730*/  FMUL.FTZ R211, R113, R172 ;  /* 0x000000ac71d37220 */ /* 0x000fe20000410000 */
[----:B------:R-:W-:Y:S01]  /*1740*/  HADD2.F32 R174, -RZ, R174.H1_H1 ;  /* 0x300000aeffae7230 */ /* 0x000fe20000004100 */
[----:B------:R-:W-:Y:S01]  /*1750*/  FADD.FTZ R168, R181, R210 ;  /* 0x000000d2b5a87221 */ /* 0x000fe20000010000 */
[----:B------:R-:W-:Y:S01]  /*1760*/  HADD2.F32 R177, -RZ, R175.H0_H0 ;  /* 0x200000afffb17230 */ /* 0x000fe20000004100 */
        /* <DEDUP_REMOVED lines=12> */
[----:B------:R-:W-:Y:S01]  /*1830*/  FADD.FTZ R216, -R180, R215 ;  /* 0x000000d7b4d87221 */ /* 0x000fe20000010100 */
[----:B------:R-:W-:Y:S01]  /*1840*/  HADD2.F32 R180, -RZ, R175.H1_H1 ;  /* 0x300000afffb47230 */ /* 0x000fe20000004100 */
        /* <DEDUP_REMOVED lines=32> */
.L_x_5484:
[----:B------:R-:W-:Y:S05]  /*1a50*/  BSYNC B0 ;  /* 0x0000000000007941 */ /* 0x000fea0003800000 */
.L_x_5478:
[----:B------:R-:W-:Y:S02]  /*1a60*/  LOP3.LUT P4, RZ, R4, 0xff, RZ, 0xc0, !PT ;  /* 0x000000ff04ff7812 */ /* 0x000fe4000788c0ff */
[----:B------:R-:W-:Y:S02]  /*1a70*/  SHF.R.U32.HI R170, RZ, 0x5, R7 ;  /* 0x00000005ffaa7819 */ /* 0x000fe40000011607 */
[----:B------:R-:W-:Y:S02]  /*1a80*/  LOP3.LUT P3, RZ, R7, 0x1f, RZ, 0xc0, !PT ;  /* 0x0000001f07ff7812 */ /* 0x000fe4000786c0ff */
[----:B------:R-:W-:-:S07]  /*1a90*/  LOP3.LUT R225, R170, 0x7fffff8, RZ, 0xc0, !PT ;  /* 0x07fffff8aae17812 */ /* 0x000fce00078ec0ff */
[----:B------:R-:W-:Y:S01]  /*1aa0*/  @!P4 IADD3 R225, R225, 0x8, RZ ;  /* 0x00000008e1e1c810 */ /* 0x000fe20007ffe0ff */
[----:B------:R-:W-:Y:S05]  /*1ab0*/  BRA.DIV ~URZ, `(.L_x_5489) ;  /* 0x000038d27f007947 */ /* 0x000fea000b800000 */
[----:B------:R2:W3:Y:S02]  /*1ac0*/  SHFL.DOWN PT, R172, R181, 0x10, 0x1f ;  /* 0x0a001f00b5ac7f89 */ /* 0x0004e400000e0000 */
.L_x_5628:
        /* <DEDUP_REMOVED lines=18> */
.L_x_5629:
        /* <DEDUP_REMOVED lines=22> */
[----:B------:R-:W-:Y:S01]  /*1d50*/  HFMA2.MMA R2, -RZ, RZ, 0, 0 ;  /* 0x00000000ff027435 */ /* 0x000fe200000001ff */
[----:B------:R-:W-:Y:S01]  /*1d60*/  FADD.FTZ R168, R168, R173 ;  /* 0x000000ada8a87221 */ /* 0x000fe20000010000 */
[----:B------:R-:W-:Y:S01]  /*1d70*/  @P3 LOP3.LUT R169, R7, 0xff, RZ, 0xc0, !PT ;  /* 0x000000ff07a93812 */ /* 0x000fe200078ec0ff */
[----:B------:R-:W-:-:S02]  /*1d80*/  FADD.FTZ R227, R174, R227 ;  /* 0x000000e3aee37221 */ /* 0x000fc40000010000 */
[----:B------:R-:W-:Y:S01]  /*1d90*/  FADD.FTZ R168, R175, R168 ;  /* 0x000000a8afa87221 */ /* 0x000fe20000010000 */
[----:B------:R-:W-:Y:S01]  /*1da0*/  @P3 LEA.HI.SX32 R2, R170, R169, 0x1d ;  /* 0x000000a9aa023211 */ /* 0x000fe200078feaff */
        /* <DEDUP_REMOVED lines=16> */
.L_x_5494:
[----:B------:R-:W-:Y:S05]  /*1eb0*/  BSYNC B1 ;  /* 0x0000000000017941 */ /* 0x000fea0003800000 */
.L_x_5493:
        /* <DEDUP_REMOVED lines=8> */
[----:B-----5:R-:W-:Y:S01]  /*1f40*/  HADD2.F32 R168, -RZ, R32.H0_H0 ;  /* 0x20000020ffa87230 */ /* 0x020fe20000004100 */
[----:B------:R-:W-:Y:S05]  /*1f50*/  BRA `(.L_x_5497) ;  /* 0x000000b000007947 */ /* 0x000fea0003800000 */
.L_x_5496:
        /* <DEDUP_REMOVED lines=11> */
.L_x_5497:
[----:B------:R-:W-:Y:S05]  /*2010*/  BSYNC B1 ;  /* 0x0000000000017941 */ /* 0x000fea0003800000 */
.L_x_5495:
[----:B------:R-:W-:Y:S01]  /*2020*/  ISETP.NE.U32.AND P5, PT, RZ, c[0x0][0x258], PT ;  /* 0x00009600ff007a0c */ /* 0x000fe20003fa5070 */
[----:B------:R-:W-:Y:S03]  /*2030*/  BSSY B1, `(.L_x_5498) ;  /* 0x000000f000017945 */ /* 0x000fe60003800000 */
[----:B------:R-:W-:-:S13]  /*2040*/  ISETP.NE.AND.EX P5, PT, RZ, c[0x0][0x25c], PT, P5 ;  /* 0x00009700ff007a0c */ /* 0x000fda0003fa5350 */
[----:B------:R-:W-:Y:S01]  /*2050*/  @P5 F2FP.PACK_AB R169, RZ, R168 ;  /* 0x000000a8ffa9523e */ /* 0x000fe200000000ff */
[----:B------:R-:W-:Y:S05]  /*2060*/  @!P3 BRA `(.L_x_5499) ;  /* 0x000000b00000b947 */ /* 0x000fea0003800000 */
[----:B-----5:R-:W-:Y:S01]  /*2070*/  LOP3.LUT P6, RZ, R198, 0xff, RZ, 0xc0, !PT ;  /* 0x000000ffc6ff7812 */ /* 0x020fe200078cc0ff */
[----:B------:R-:W-:Y:S01]  /*2080*/  FMUL.FTZ R168, R168, c[0x0][0x1ec] ;  /* 0x00007b00a8a87a20 */ /* 0x000fe20000410000 */
[----:B------:R-:W-:-:S03]  /*2090*/  MOV R171, RZ ;  /* 0x000000ff00ab7202 */ /* 0x000fc60000000f00 */
[----:B------:R-:W-:-:S04]  /*20a0*/  FMUL.FTZ R173, R168, c[0x0][0x1e8] ;  /* 0x00007a00a8ad7a20 */ /* 0x000fc80000410000 */
[----:B------:R-:W-:-:S04]  /*20b0*/  FMUL.FTZ R170, R140, R173 ;  /* 0x000000ad8caa7220 */ /* 0x000fc80000410000 */
[----:B------:R-:W-:Y:S01]  /*20c0*/  @P6 HADD2.F32 R168, -RZ, R156.H0_H0 ;  /* 0x2000009cffa86230 */ /* 0x000fe20000004100 */
[----:B------:R-:W-:-:S04]  /*20d0*/  FSEL R170, R170, RZ, P6 ;  /* 0x000000ffaaaa7208 */ /* 0x000fc80003000000 */
[----:B------:R-:W-:Y:S01]  /*20e0*/  @P6 FMUL.FTZ R171, R173, R168 ;  /* 0x000000a8adab6220 */ /* 0x000fe20000410000 */
[----:B------:R-:W-:-:S03]  /*20f0*/  F2FP.PACK_AB R170, RZ, R170 ;  /* 0x000000aaffaa723e */ /* 0x000fc600000000ff */
[----:B------:R-:W-:Y:S01]  /*2100*/  FADD.FTZ R56, R56, R171 ;  /* 0x000000ab38387221 */ /* 0x000fe20000010000 */
[----:B------:R-:W-:Y:S02]  /*2110*/  PRMT R160, R170, 0x7610, R160 ;  /* 0x00007610aaa07816 */ /* 0x000fe400000000a0 */
.L_x_5499:
[----:B------:R-:W-:Y:S05]  /*2120*/  BSYNC B1 ;  /* 0x0000000000017941 */ /* 0x000fea0003800000 */
.L_x_5498:
[----:B------:R-:W-:Y:S01]  /*2130*/  BSSY B1, `(.L_x_5500) ;  /* 0x000000e000017945 */ /* 0x000fe20003800000 */
[----:B------:R-:W-:Y:S01]  /*2140*/  @P5 PRMT R164, R169, 0x7610, R164 ;  /* 0x00007610a9a45816 */ /* 0x000fe200000000a4 */
[----:B------:R-:W-:Y:S05]  /*2150*/  @P2 BRA `(.L_x_5501) ;  /* 0x0000004000002947 */ /* 0x000fea0003800000 */
[----:B------:R-:W-:Y:S01]  /*2160*/  HFMA2.MMA R168, -RZ, RZ, 0, 0 ;  /* 0x00000000ffa87435 */ /* 0x000fe200000001ff */
[----:B------:R-:W-:Y:S05]  /*2170*/  @!P4 BRA `(.L_x_5502) ;  /* 0x000000900000c947 */ /* 0x000fea0003800000 */
[----:B-----5:R-:W-:Y:S01]  /*2180*/  HADD2.F32 R168, -RZ, R32.H1_H1 ;  /* 0x30000020ffa87230 */ /* 0x020fe20000004100 */
[----:B------:R-:W-:Y:S05]  /*2190*/  BRA `(.L_x_5502) ;  /* 0x0000007000007947 */ /* 0x000fea0003800000 */
.L_x_5501:
[----:B0-----:R-:W-:-:S04]  /*21a0*/  ISETP.NE.AND P6, PT, R6, RZ, PT ;  /* 0x000000ff0600720c */ /* 0x001fc80003fc5270 */
[----:B------:R-:W-:-:S05]  /*21b0*/  FSEL R169, R172, RZ, !P6 ;  /* 0x000000ffaca97208 */ /* 0x000fca0007000000 */
[----:B------:R-:W-:Y:S01]  /*21c0*/  FFMA.FTZ R168, R10, R174, R169 ;  /* 0x000000ae0aa87223 */ /* 0x000fe200000100a9 */
[----:B-----5:R-:W-:-:S03]  /*21d0*/  @P4 HADD2.F32 R169, -RZ, R32.H1_H1 ;  /* 0x30000020ffa94230 */ /* 0x020fc60000004100 */
[----:B------:R-:W-:-:S04]  /*21e0*/  FADD.FTZ R168, R13, -R168 ;  /* 0x800000a80da87221 */ /* 0x000fc80000010000 */
[----:B------:R-:W-:-:S04]  /*21f0*/  FMUL.FTZ R168, R3, R168 ;  /* 0x000000a803a87220 */ /* 0x000fc80000410000 */
[----:B------:R-:W-:Y:S02]  /*2200*/  @P4 FADD.FTZ R168, R168, R169 ;  /* 0x000000a9a8a84221 */ /* 0x000fe40000010000 */
.L_x_5502:
[----:B------:R-:W-:Y:S05]  /*2210*/  BSYNC B1 ;  /* 0x0000000000017941 */ /* 0x000fea0003800000 */
.L_x_5500:
[----:B------:R-:W-:Y:S01]  /*2220*/  BSSY B1, `(.L_x_5503) ;  /* 0x000000e000017945 */ /* 0x000fe20003800000 */
[----:B------:R-:W-:Y:S01]  /*2230*/  @P5 F2FP.PACK_AB R169, RZ, R168 ;  /* 0x000000a8ffa9523e */ /* 0x000fe200000000ff */
[----:B------:R-:W-:Y:S05]  /*2240*/  @!P3 BRA `(.L_x_5504) ;  /* 0x000000b00000b947 */ /* 0x000fea0003800000 */
[----:B-----5:R-:W-:Y:S01]  /*2250*/  LOP3.LUT P6, RZ, R198, 0xff00, RZ, 0xc0, !PT ;  /* 0x0000ff00c6ff7812 */ /* 0x020fe200078cc0ff */
[----:B------:R-:W-:Y:S01]  /*2260*/  FMUL.FTZ R168, R168, c[0x0][0x1ec] ;  /* 0x00007b00a8a87a20 */ /* 0x000fe20000410000 */
[----:B------:R-:W-:-:S03]  /*2270*/  MOV R170, RZ ;  /* 0x000000ff00aa7202 */ /* 0x000fc60000000f00 */
[----:B------:R-:W-:-:S04]  /*2280*/  FMUL.FTZ R173, R168, c[0x0][0x1e8] ;  /* 0x00007a00a8ad7a20 */ /* 0x000fc80000410000 */
[----:B------:R-:W-:-:S04]  /*2290*/  FMUL.FTZ R171, R141, R173 ;  /* 0x000000ad8dab7220 */ /* 0x000fc80000410000 */
[----:B------:R-:W-:Y:S01]  /*22a0*/  @P6 HADD2.F32 R168, -RZ, R156.H1_H1 ;  /* 0x3000009cffa86230 */ /* 0x000fe20000004100 */
[----:B------:R-:W-:-:S04]  /*22b0*/  FSEL R171, R171, RZ, P6 ;  /* 0x000000ffabab7208 */ /* 0x000fc80003000000 */
[----:B------:R-:W-:Y:S01]  /*22c0*/  @P6 FMUL.FTZ R170, R173, R168 ;  /* 0x000000a8adaa6220 */ /* 0x000fe20000410000 */
[----:B------:R-:W-:-:S03]  /*22d0*/  F2FP.PACK_AB R171, RZ, R171 ;  /* 0x000000abffab723e */ /* 0x000fc600000000ff */
[----:B------:R-:W-:Y:S01]  /*22e0*/  FADD.FTZ R57, R57, R170 ;  /* 0x000000aa39397221 */ /* 0x000fe20000010000 */
[----:B------:R-:W-:Y:S02]  /*22f0*/  PRMT R160, R160, 0x5410, R171 ;  /* 0x00005410a0a07816 */ /* 0x000fe400000000ab */
.L_x_5504:
[----:B------:R-:W-:Y:S05]  /*2300*/  BSYNC B1 ;  /* 0x0000000000017941 */ /* 0x000fea0003800000 */
.L_x_5503:
[----:B------:R-:W-:Y:S01]  /*2310*/  BSSY B1, `(.L_x_5505) ;  /* 0x000000e000017945 */ /* 0x000fe20003800000 */
[----:B------:R-:W-:Y:S01]  /*2320*/  @P5 PRMT R164, R164, 0x5410, R169 ;  /* 0x00005410a4a45816 */ /* 0x000fe200000000a9 */
[----:B------:R-:W-:Y:S05]  /*2330*/  @P2 BRA `(.L_x_5506) ;  /* 0x0000004000002947 */ /* 0x000fea0003800000 */
[----:B------:R-:W-:Y:S01]  /*2340*/  HFMA2.MMA R168, -RZ, RZ, 0, 0 ;  /* 0x00000000ffa87435 */ /* 0x000fe200000001ff */
[----:B------:R-:W-:Y:S05]  /*2350*/  @!P4 BRA `(.L_x_5507) ;  /* 0x000000900000c947 */ /* 0x000fea0003800000 */
[----:B-----5:R-:W-:Y:S01]  /*2360*/  HADD2.F32 R168, -RZ, R33.H0_H0 ;  /* 0x20000021ffa87230 */ /* 0x020fe20000004100 */
[----:B------:R-:W-:Y:S05]  /*2370*/  BRA `(.L_x_5507) ;  /* 0x0000007000007947 */ /* 0x000fea0003800000 */
.L_x_5506:
[----:B0-----:R-:W-:-:S04]  /*2380*/  ISETP.NE.AND P6, PT, R6, RZ, PT ;  /* 0x000000ff0600720c */ /* 0x001fc80003fc5270 */
[----:B------:R-:W-:-:S05]  /*2390*/  FSEL R169, R172, RZ, !P6 ;  /* 0x000000ffaca97208 */ /* 0x000fca0007000000 */
[----:B------:R-:W-:-:S04]  /*23a0*/  FFMA.FTZ R169, R11, R174, R169 ;  /* 0x000000ae0ba97223 */ /* 0x000fc800000100a9 */
[----:B------:R-:W-:Y:S01]  /*23b0*/  FADD.FTZ R168, R16, -R169 ;  /* 0x800000a910a87221 */ /* 0x000fe20000010000 */
[----:B-----5:R-:W-:-:S03]  /*23c0*/  @P4 HADD2.F32 R169, -RZ, R33.H0_H0 ;  /* 0x20000021ffa94230 */ /* 0x020fc60000004100 */
[----:B------:R-:W-:-:S04]  /*23d0*/  FMUL.FTZ R168, R3, R168 ;  /* 0x000000a803a87220 */ /* 0x000fc80000410000 */
[----:B------:R-:W-:Y:S02]  /*23e0*/  @P4 FADD.FTZ R168, R168, R169 ;  /* 0x000000a9a8a84221 */ /* 0x000fe40000010000 */
.L_x_5507:
[----:B------:R-:W-:Y:S05]  /*23f0*/  BSYNC B1 ;  /* 0x0000000000017941 */ /* 0x000fea0003800000 */
.L_x_5505:
        /* <DEDUP_REMOVED lines=14> */
.L_x_5509:
[----:B------:R-:W-:Y:S05]  /*24e0*/  BSYNC B1 ;  /* 0x0000000000017941 */ /* 0x000fea0003800000 */
.L_x_5508:
[----:B------:R-:W-:Y:S01]  /*24f0*/  BSSY B1, `(.L_x_5510) ;  /* 0x000000e000017945 */ /* 0x000fe20003800000 */
[----:B------:R-:W-:Y:S01]  /*2500*/  @P5 PRMT R165, R169, 0x7610, R165 ;  /* 0x00007610a9a55816 */ /* 0x000fe200000000a5 */
[----:B------:R-:W-:Y:S05]  /*2510*/  @P2 BRA `(.L_x_5511) ;  /* 0x0000004000002947 */ /* 0x000fea0003800000 */
[----:B------:R-:W-:Y:S01]  /*2520*/  HFMA2.MMA R168, -RZ, RZ, 0, 0 ;  /* 0x00000000ffa87435 */ /* 0x000fe200000001ff */
[----:B------:R-:W-:Y:S05]  /*2530*/  @!P4 BRA `(.L_x_5512) ;  /* 0x000000900000c947 */ /* 0x000fea0003800000 */
[----:B-----5:R-:W-:Y:S01]  /*2540*/  HADD2.F32 R168, -RZ, R33.H1_H1 ;  /* 0x30000021ffa87230 */ /* 0x020fe20000004100 */
[----:B------:R-:W-:Y:S05]  /*2550*/  BRA `(.L_x_5512) ;  /* 0x0000007000007947 */ /* 0x000fea0003800000 */
.L_x_5511:
[----:B0-----:R-:W-:-:S04]  /*2560*/  ISETP.NE.AND P6, PT, R6, RZ, PT ;  /* 0x000000ff0600720c */ /* 0x001fc80003fc5270 */
[----:B------:R-:W-:-:S05]  /*2570*/  FSEL R169, R172, RZ, !P6 ;  /* 0x000000ffaca97208 */ /* 0x000fca0007000000 */
[----:B------:R-:W-:Y:S01]  /*2580*/  FFMA.FTZ R168, R14, R174, R169 ;  /* 0x000000ae0ea87223 */ /* 0x000fe200000100a9 */
[----:B-----5:R-:W-:-:S03]  /*2590*/  @P4 HADD2.F32 R169, -RZ, R33.H1_H1 ;  /* 0x30000021ffa94230 */ /* 0x020fc60000004100 */
[----:B------:R-:W-:-:S04]  /*25a0*/  FADD.FTZ R168, R17, -R168 ;  /* 0x800000a811a87221 */ /* 0x000fc80000010000 */
[----:B------:R-:W-:-:S04]  /*25b0*/  FMUL.FTZ R168, R3, R168 ;  /* 0x000000a803a87220 */ /* 0x000fc80000410000 */
[----:B------:R-:W-:Y:S02]  /*25c0*/  @P4 FADD.FTZ R168, R168, R169 ;  /* 0x000000a9a8a84221 */ /* 0x000fe40000010000 */
.L_x_5512:
[----:B------:R-:W-:Y:S05]  /*25d0*/  BSYNC B1 ;  /* 0x0000000000017941 */ /* 0x000fea0003800000 */
.L_x_5510:
        /* <DEDUP_REMOVED lines=14> */
.L_x_5514:
[----:B------:R-:W-:Y:S05]  /*26c0*/  BSYNC B1 ;  /* 0x0000000000017941 */ /* 0x000fea0003800000 */
.L_x_5513:
[----:B------:R-:W-:Y:S01]  /*26d0*/  BSSY B1, `(.L_x_5515) ;  /* 0x000000e000017945 */ /* 0x000fe20003800000 */
[----:B------:R-:W-:Y:S01]  /*26e0*/  @P5 PRMT R165, R165, 0x5410, R169 ;  /* 0x00005410a5a55816 */ /* 0x000fe200000000a9 */
[----:B------:R-:W-:Y:S05]  /*26f0*/  @P2 BRA `(.L_x_5516) ;  /* 0x0000004000002947 */ /* 0x000fea0003800000 */
[----:B------:R-:W-:Y:S01]  /*2700*/  HFMA2.MMA R168, -RZ, RZ, 0, 0 ;  /* 0x00000000ffa87435 */ /* 0x000fe200000001ff */
[----:B------:R-:W-:Y:S05]  /*2710*/  @!P4 BRA `(.L_x_5517) ;  /* 0x000000900000c947 */ /* 0x000fea0003800000 */
[----:B-----5:R-:W-:Y:S01]  /*2720*/  HADD2.F32 R168, -RZ, R34.H0_H0 ;  /* 0x20000022ffa87230 */ /* 0x020fe20000004100 */
[----:B------:R-:W-:Y:S05]  /*2730*/  BRA `(.L_x_5517) ;  /* 0x0000007000007947 */ /* 0x000fea0003800000 */
.L_x_5516:
[----:B0-----:R-:W-:-:S04]  /*2740*/  ISETP.NE.AND P6, PT, R6, RZ, PT ;  /* 0x000000ff0600720c */ /* 0x001fc80003fc5270 */
[----:B------:R-:W-:-:S05]  /*2750*/  FSEL R169, R172, RZ, !P6 ;  /* 0x000000ffaca97208 */ /* 0x000fca0007000000 */
[----:B------:R-:W-:-:S04]  /*2760*/  FFMA.FTZ R169, R15, R174, R169 ;  /* 0x000000ae0fa97223 */ /* 0x000fc800000100a9 */
[----:B------:R-:W-:Y:S01]  /*2770*/  FADD.FTZ R168, R18, -R169 ;  /* 0x800000a912a87221 */ /* 0x000fe20000010000 */
[----:B-----5:R-:W-:-:S03]  /*2780*/  @P4 HADD2.F32 R169, -RZ, R34.H0_H0 ;  /* 0x20000022ffa94230 */ /* 0x020fc60000004100 */
[----:B------:R-:W-:-:S04]  /*2790*/  FMUL.FTZ R168, R3, R168 ;  /* 0x000000a803a87220 */ /* 0x000fc80000410000 */
[----:B------:R-:W-:Y:S02]  /*27a0*/  @P4 FADD.FTZ R168, R168, R169 ;  /* 0x000000a9a8a84221 */ /* 0x000fe40000010000 */
.L_x_5517:
[----:B------:R-:W-:Y:S05]  /*27b0*/  BSYNC B1 ;  /* 0x0000000000017941 */ /* 0x000fea0003800000 */
.L_x_5515:
        /* <DEDUP_REMOVED lines=14> */
.L_x_5519:
[----:B------:R-:W-:Y:S05]  /*28a0*/  BSYNC B1 ;  /* 0x0000000000017941 */ /* 0x000fea0003800000 */
.L_x_5518:
[----:B------:R-:W-:Y:S01]  /*28b0*/  BSSY B1, `(.L_x_5520) ;  /* 0x000000e000017945 */ /* 0x000fe20003800000 */
[----:B------:R-:W-:Y:S01]  /*28c0*/  @P5 PRMT R166, R169, 0x7610, R166 ;  /* 0x00007610a9a65816 */ /* 0x000fe200000000a6 */
[----:B------:R-:W-:Y:S05]  /*28d0*/  @P2 BRA `(.L_x_5521) ;  /* 0x0000004000002947 */ /* 0x000fea0003800000 */
[----:B------:R-:W-:Y:S01]  /*28e0*/  HFMA2.MMA R168, -RZ, RZ, 0, 0 ;  /* 0x00000000ffa87435 */ /* 0x000fe200000001ff */
[----:B------:R-:W-:Y:S05]  /*28f0*/  @!P4 BRA `(.L_x_5522) ;  /* 0x000000900000c947 */ /* 0x000fea0003800000 */
[----:B-----5:R-:W-:Y:S01]  /*2900*/  HADD2.F32 R168, -RZ, R34.H1_H1 ;  /* 0x30000022ffa87230 */ /* 0x020fe20000004100 */
[----:B------:R-:W-:Y:S05]  /*2910*/  BRA `(.L_x_5522) ;  /* 0x0000007000007947 */ /* 0x000fea0003800000 */
.L_x_5521:
[----:B0-----:R-:W-:-:S04]  /*2920*/  ISETP.NE.AND P6, PT, R6, RZ, PT ;  /* 0x000000ff0600720c */ /* 0x001fc80003fc5270 */
[----:B------:R-:W-:-:S05]  /*2930*/  FSEL R169, R172, RZ, !P6 ;  /* 0x000000ffaca97208 */ /* 0x000fca0007000000 */
[----:B------:R-:W-:-:S04]  /*2940*/  FFMA.FTZ R169, R19, R174, R169 ;  /* 0x000000ae13a97223 */ /* 0x000fc800000100a9 */
[----:B------:R-:W-:Y:S01]  /*2950*/  FADD.FTZ R168, R20, -R169 ;  /* 0x800000a914a87221 */ /* 0x000fe20000010000 */
[----:B-----5:R-:W-:-:S03]  /*2960*/  @P4 HADD2.F32 R169, -RZ, R34.H1_H1 ;  /* 0x30000022ffa94230 */ /* 0x020fc60000004100 */
[----:B------:R-:W-:-:S04]  /*2970*/  FMUL.FTZ R168, R3, R168 ;  /* 0x000000a803a87220 */ /* 0x000fc80000410000 */
[----:B------:R-:W-:Y:S02]  /*2980*/  @P4 FADD.FTZ R168, R168, R169 ;  /* 0x000000a9a8a84221 */ /* 0x000fe40000010000 */
.L_x_5522:
[----:B------:R-:W-:Y:S05]  /*2990*/  BSYNC B1 ;  /* 0x0000000000017941 */ /* 0x000fea0003800000 */
.L_x_5520:
        /* <DEDUP_REMOVED lines=14> */
.L_x_5524:
[----:B------:R-:W-:Y:S05]  /*2a80*/  BSYNC B1 ;  /* 0x0000000000017941 */ /* 0x000fea0003800000 */
.L_x_5523:
[----:B------:R-:W-:Y:S01]  /*2a90*/  BSSY B1, `(.L_x_5525) ;  /* 0x000000e000017945 */ /* 0x000fe20003800000 */
[----:B------:R-:W-:Y:S01]  /*2aa0*/  @P5 PRMT R166, R166, 0x5410, R169 ;  /* 0x00005410a6a65816 */ /* 0x000fe200000000a9 */
[----:B------:R-:W-:Y:S05]  /*2ab0*/  @P2 BRA `(.L_x_5526) ;  /* 0x0000004000002947 */ /* 0x000fea0003800000 */
[----:B------:R-:W-:Y:S01]  /*2ac0*/  HFMA2.MMA R168, -RZ, RZ, 0, 0 ;  /* 0x00000000ffa87435 */ /* 0x000fe200000001ff */
[----:B------:R-:W-:Y:S05]  /*2ad0*/  @!P4 BRA `(.L_x_5527) ;  /* 0x000000900000c947 */ /* 0x000fea0003800000 */
[----:B-----5:R-:W-:Y:S01]  /*2ae0*/  HADD2.F32 R168, -RZ, R35.H0_H0 ;  /* 0x20000023ffa87230 */ /* 0x020fe20000004100 */
[----:B------:R-:W-:Y:S05]  /*2af0*/  BRA `(.L_x_5527) ;  /* 0x0000007000007947 */ /* 0x000fea0003800000 */
.L_x_5526:
[----:B0-----:R-:W-:-:S04]  /*2b00*/  ISETP.NE.AND P6, PT, R6, RZ, PT ;  /* 0x000000ff0600720c */ /* 0x001fc80003fc5270 */
[----:B------:R-:W-:-:S05]  /*2b10*/  FSEL R169, R172, RZ, !P6 ;  /* 0x000000ffaca97208 */ /* 0x000fca0007000000 */
[----:B------:R-:W-:-:S04]  /*2b20*/  FFMA.FTZ R169, R21, R174, R169 ;  /* 0x000000ae15a97223 */ /* 0x000fc800000100a9 */
[----:B------:R-:W-:Y:S01]  /*2b30*/  FADD.FTZ R168, R22, -R169 ;  /* 0x800000a916a87221 */ /* 0x000fe20000010000 */
[----:B-----5:R-:W-:-:S03]  /*2b40*/  @P4 HADD2.F32 R169, -RZ, R35.H0_H0 ;  /* 0x20000023ffa94230 */ /* 0x020fc60000004100 */
[----:B------:R-:W-:-:S04]  /*2b50*/  FMUL.FTZ R168, R3, R168 ;  /* 0x000000a803a87220 */ /* 0x000fc80000410000 */
[----:B------:R-:W-:Y:S02]  /*2b60*/  @P4 FADD.FTZ R168, R168, R169 ;  /* 0x000000a9a8a84221 */ /* 0x000fe40000010000 */
.L_x_5527:
[----:B------:R-:W-:Y:S05]  /*2b70*/  BSYNC B1 ;  /* 0x0000000000017941 */ /* 0x000fea0003800000 */
.L_x_5525:
        /* <DEDUP_REMOVED lines=14> */
.L_x_5529:
[----:B------:R-:W-:Y:S05]  /*2c60*/  BSYNC B1 ;  /* 0x0000000000017941 */ /* 0x000fea0003800000 */
.L_x_5528:
[----:B------:R-:W-:Y:S01]  /*2c70*/  BSSY B1, `(.L_x_5530) ;  /* 0x000000e000017945 */ /* 0x000fe20003800000 */
[----:B------:R-:W-:Y:S01]  /*2c80*/  @P5 PRMT R167, R169, 0x7610, R167 ;  /* 0x00007610a9a75816 */ /* 0x000fe200000000a7 */
[----:B------:R-:W-:Y:S05]  /*2c90*/  @P2 BRA `(.L_x_5531) ;  /* 0x0000004000002947 */ /* 0x000fea0003800000 */
[----:B------:R-:W-:Y:S01]  /*2ca0*/  HFMA2.MMA R173, -RZ, RZ, 0, 0 ;  /* 0x00000000ffad7435 */ /* 0x000fe200000001ff */
[----:B------:R-:W-:Y:S05]  /*2cb0*/  @!P4 BRA `(.L_x_5532) ;  /* 0x000000900000c947 */ /* 0x000fea0003800000 */
[----:B-----5:R-:W-:Y:S01]  /*2cc0*/  HADD2.F32 R173, -RZ, R35.H1_H1 ;  /* 0x30000023ffad7230 */ /* 0x020fe20000004100 */
[----:B------:R-:W-:Y:S05]  /*2cd0*/  BRA `(.L_x_5532) ;  /* 0x0000007000007947 */ /* 0x000fea0003800000 */
.L_x_5531:
[----:B0-----:R-:W-:Y:S01]  /*2ce0*/  ISETP.NE.AND P6, PT, R6, RZ, PT ;  /* 0x000000ff0600720c */ /* 0x001fe20003fc5270 */
[----:B-----5:R-:W-:-:S03]  /*2cf0*/  @P4 HADD2.F32 R170, -RZ, R35.H1_H1 ;  /* 0x30000023ffaa4230 */ /* 0x020fc60000004100 */
[----:B------:R-:W-:-:S05]  /*2d00*/  FSEL R169, R172, RZ, !P6 ;  /* 0x000000ffaca97208 */ /* 0x000fca0007000000 */
[----:B------:R-:W-:-:S04]  /*2d10*/  FFMA.FTZ R168, R184, R174, R169 ;  /* 0x000000aeb8a87223 */ /* 0x000fc800000100a9 */
[----:B------:R-:W-:-:S04]  /*2d20*/  FADD.FTZ R168, R23, -R168 ;  /* 0x800000a817a87221 */ /* 0x000fc80000010000 */
[----:B------:R-:W-:-:S04]  /*2d30*/  FMUL.FTZ R173, R3, R168 ;  /* 0x000000a803ad7220 */ /* 0x000fc80000410000 */
[----:B------:R-:W-:Y:S02]  /*2d40*/  @P4 FADD.FTZ R173, R173, R170 ;  /* 0x000000aaadad4221 */ /* 0x000fe40000010000 */
.L_x_5532:
[----:B------:R-:W-:Y:S05]  /*2d50*/  BSYNC B1 ;  /* 0x0000000000017941 */ /* 0x000fea0003800000 */
.L_x_5530:
        /* <DEDUP_REMOVED lines=20> */
.L_x_5534:
[----:B------:R-:W-:Y:S05]  /*2ea0*/  BSYNC B1 ;  /* 0x0000000000017941 */ /* 0x000fea0003800000 */
.L_x_5533:
[----:B------:R2:W-:Y:S01]  /*2eb0*/  @P3 STG.E.128 [R168.64], R160 ;  /* 0x000000a0a8003986 */ /* 0x0005e2000c101d04 */
[----:B------:R-:W-:Y:S02]  /*2ec0*/  IADD3 R8, R8, 0x100, RZ ;  /* 0x0000010008087810 */ /* 0x000fe40007ffe0ff */
[----:B------:R-:W-:Y:S02]  /*2ed0*/  IADD3 R2, R2, 0x100, RZ ;  /* 0x0000010002027810 */ /* 0x000fe40007ffe0ff */
.L_x_5492:
[----:B------:R-:W-:Y:S05]  /*2ee0*/  BSYNC B0 ;  /* 0x0000000000007941 */ /* 0x000fea0003800000 */
.L_x_5491:
[----:B------:R-:W-:Y:S01]  /*2ef0*/  BSSY B0, `(.L_x_5535) ;  /* 0x000010a000007945 */ /* 0x000fe20003800000 */
[----:B------:R-:W-:Y:S05]  /*2f00*/  @!P1 BRA `(.L_x_5536) ;  /* 0x0000108000009947 */ /* 0x000fea0003800000 */
[----:B------:R-:W-:Y:S01]  /*2f10*/  BSSY B1, `(.L_x_5537) ;  /* 0x0000005000017945 */ /* 0x000fe20003800000 */
[----:B------:R-:W-:Y:S05]  /*2f20*/  @!P3 BRA `(.L_x_5538) ;  /* 0x000000300000b947 */ /* 0x000fea0003800000 */
[----:B-----5:R-:W-:-:S05]  /*2f30*/  MOV R157, 0x10 ;  /* 0x00000010009d7802 */ /* 0x020fca0000000f00 */
[----:B------:R-:W-:-:S06]  /*2f40*/  IMAD.WIDE.U32 R156, R2, R157, c[0x0][0x170] ;  /* 0x00005c00029c7625 */ /* 0x000fcc00078e009d */
[----:B------:R-:W5:Y:S02]  /*2f50*/  LDG.E.128 R156, [R156.64] ;  /* 0x000000049c9c7981 */ /* 0x000f64000c1e1d00 */
.L_x_5538:
[----:B------:R-:W-:Y:S05]  /*2f60*/  BSYNC B1 ;  /* 0x0000000000017941 */ /* 0x000fea0003800000 */
.L_x_5537:
[----:B------:R-:W-:Y:S01]  /*2f70*/  BSSY B1, `(.L_x_5539) ;  /* 0x0000015000017945 */ /* 0x000fe20003800000 */
[----:B------:R-:W-:Y:S05]  /*2f80*/  @P2 BRA `(.L_x_5540) ;  /* 0x0000008000002947 */ /* 0x000fea0003800000 */
[----:B------:R-:W-:Y:S01]  /*2f90*/  ULDC.64 UR6, c[0x0][0x218] ;  /* 0x0000860000067ab9 */ /* 0x000fe20000000a00 */
[----:B--2---:R-:W-:Y:S01]  /*2fa0*/  HFMA2.MMA R168, -RZ, RZ, 0, 0 ;  /* 0x00000000ffa87435 */ /* 0x004fe200000001ff */
[----:B------:R-:W-:-:S04]  /*2fb0*/  UISETP.NE.U32.AND UP0, UPT, URZ, UR6, UPT ;  /* 0x000000063f00728c */ /* 0x000fc8000bf05070 */
[----:B------:R-:W-:-:S06]  /*2fc0*/  UISETP.NE.AND.EX UP0, UPT, URZ, UR7, UPT, UP0 ;  /* 0x000000073f00728c */ /* 0x000fcc000bf05300 */
[----:B------:R-:W-:-:S13]  /*2fd0*/  PLOP3.LUT P4, PT, PT, PT, UP0, 0x80, 0x0 ;  /* 0x000000000000781c */ /* 0x000fda0003f8f008 */
[----:B------:R-:W-:Y:S05]  /*2fe0*/  @!P4 BRA `(.L_x_5541) ;  /* 0x000000d00000c947 */ /* 0x000fea0003800000 */
[----:B-----5:R-:W-:Y:S01]  /*2ff0*/  HADD2.F32 R168, -RZ, R28.H0_H0 ;  /* 0x2000001cffa87230 */ /* 0x020fe20000004100 */
[----:B------:R-:W-:Y:S05]  /*3000*/  BRA `(.L_x_5541) ;  /* 0x000000b000007947 */ /* 0x000fea0003800000 */
.L_x_5540:
        /* <DEDUP_REMOVED lines=9> */
[----:B-----5:R-:W-:-:S05]  /*30a0*/  @P4 HADD2.F32 R169, -RZ, R28.H0_H0 ;  /* 0x2000001cffa94230 */ /* 0x020fca0000004100 */
[----:B------:R-:W-:Y:S02]  /*30b0*/  @P4 FADD.FTZ R168, R168, R169 ;  /* 0x000000a9a8a84221 */ /* 0x000fe40000010000 */
.L_x_5541:
[----:B------:R-:W-:Y:S05]  /*30c0*/  BSYNC B1 ;  /* 0x0000000000017941 */ /* 0x000fea0003800000 */
.L_x_5539:
[----:B------:R-:W-:Y:S01]  /*30d0*/  ISETP.NE.U32.AND P5, PT, RZ, c[0x0][0x258], PT ;  /* 0x00009600ff007a0c */ /* 0x000fe20003fa5070 */
[----:B------:R-:W-:Y:S03]  /*30e0*/  BSSY B1, `(.L_x_5542) ;  /* 0x000000f000017945 */ /* 0x000fe60003800000 */
[----:B------:R-:W-:-:S13]  /*30f0*/  ISETP.NE.AND.EX P5, PT, RZ, c[0x0][0x25c], PT, P5 ;  /* 0x00009700ff007a0c */ /* 0x000fda0003fa5350 */
[----:B------:R-:W-:Y:S01]  /*3100*/  @P5 F2FP.PACK_AB R169, RZ, R168 ;  /* 0x000000a8ffa9523e */ /* 0x000fe200000000ff */
[----:B------:R-:W-:Y:S05]  /*3110*/  @!P3 BRA `(.L_x_5543) ;  /* 0x000000b00000b947 */ /* 0x000fea0003800000 */
[----:B-----5:R-:W-:Y:S01]  /*3120*/  LOP3.LUT P6, RZ, R196, 0xff, RZ, 0xc0, !PT ;  /* 0x000000ffc4ff7812 */ /* 0x020fe200078cc0ff */
[----:B------:R-:W-:Y:S01]  /*3130*/  FMUL.FTZ R168, R168, c[0x0][0x1ec] ;  /* 0x00007b00a8a87a20 */ /* 0x000fe20000410000 */
[----:B-1----:R-:W-:-:S03]  /*3140*/  MOV R171, RZ ;  /* 0x000000ff00ab7202 */ /* 0x002fc60000000f00 */
        /* <DEDUP_REMOVED lines=8> */
.L_x_5543:
[----:B------:R-:W-:Y:S05]  /*31d0*/  BSYNC B1 ;  /* 0x0000000000017941 */ /* 0x000fea0003800000 */
.L_x_5542:
[----:B------:R-:W-:Y:S01]  /*31e0*/  BSSY B1, `(.L_x_5544) ;  /* 0x000000e000017945 */ /* 0x000fe20003800000 */
[----:B-1----:R-:W-:Y:S01]  /*31f0*/  @P5 PRMT R164, R169, 0x7610, R164 ;  /* 0x00007610a9a45816 */ /* 0x002fe200000000a4 */
[----:B------:R-:W-:Y:S05]  /*3200*/  @P2 BRA `(.L_x_5545) ;  /* 0x0000004000002947 */ /* 0x000fea0003800000 */
[----:B------:R-:W-:Y:S01]  /*3210*/  HFMA2.MMA R168, -RZ, RZ, 0, 0 ;  /* 0x00000000ffa87435 */ /* 0x000fe200000001ff */
[----:B------:R-:W-:Y:S05]  /*3220*/  @!P4 BRA `(.L_x_5546) ;  /* 0x000000900000c947 */ /* 0x000fea0003800000 */
[----:B-----5:R-:W-:Y:S01]  /*3230*/  HADD2.F32 R168, -RZ, R28.H1_H1 ;  /* 0x3000001cffa87230 */ /* 0x020fe20000004100 */
[----:B------:R-:W-:Y:S05]  /*3240*/  BRA `(.L_x_5546) ;  /* 0x0000007000007947 */ /* 0x000fea0003800000 */
.L_x_5545:
[----:B0-----:R-:W-:-:S04]  /*3250*/  ISETP.NE.AND P6, PT, R6, RZ, PT ;  /* 0x000000ff0600720c */ /* 0x001fc80003fc5270 */
[----:B------:R-:W-:-:S05]  /*3260*/  FSEL R169, R172, RZ, !P6 ;  /* 0x000000ffaca97208 */ /* 0x000fca0007000000 */
[----:B------:R-:W-:Y:S01]  /*3270*/  FFMA.FTZ R168, R186, R174, R169 ;  /* 0x000000aebaa87223 */ /* 0x000fe200000100a9 */
[----:B-----5:R-:W-:-:S03]  /*3280*/  @P4 HADD2.F32 R169, -RZ, R28.H1_H1 ;  /* 0x3000001cffa94230 */ /* 0x020fc60000004100 */
[----:B------:R-:W-:-:S04]  /*3290*/  FADD.FTZ R168, R191, -R168 ;  /* 0x800000a8bfa87221 */ /* 0x000fc80000010000 */
[----:B------:R-:W-:-:S04]  /*32a0*/  FMUL.FTZ R168, R3, R168 ;  /* 0x000000a803a87220 */ /* 0x000fc80000410000 */
[----:B------:R-:W-:Y:S02]  /*32b0*/  @P4 FADD.FTZ R168, R168, R169 ;  /* 0x000000a9a8a84221 */ /* 0x000fe40000010000 */
.L_x_5546:
[----:B------:R-:W-:Y:S05]  /*32c0*/  BSYNC B1 ;  /* 0x0000000000017941 */ /* 0x000fea0003800000 */
.L_x_5544:
        /* <DEDUP_REMOVED lines=14> */
.L_x_5548:
[----:B------:R-:W-:Y:S05]  /*33b0*/  BSYNC B1 ;  /* 0x0000000000017941 */ /* 0x000fea0003800000 */
.L_x_5547:
[----:B------:R-:W-:Y:S01]  /*33c0*/  BSSY B1, `(.L_x_5549) ;  /* 0x000000e000017945 */ /* 0x000fe20003800000 */
[----:B------:R-:W-:Y:S01]  /*33d0*/  @P5 PRMT R164, R164, 0x5410, R169 ;  /* 0x00005410a4a45816 */ /* 0x000fe200000000a9 */
[----:B------:R-:W-:Y:S05]  /*33e0*/  @P2 BRA `(.L_x_5550) ;  /* 0x0000004000002947 */ /* 0x000fea0003800000 */
[----:B------:R-:W-:Y:S01]  /*33f0*/  HFMA2.MMA R168, -RZ, RZ, 0, 0 ;  /* 0x00000000ffa87435 */ /* 0x000fe200000001ff */
[----:B------:R-:W-:Y:S05]  /*3400*/  @!P4 BRA `(.L_x_5551) ;  /* 0x000000900000c947 */ /* 0x000fea0003800000 */
[----:B-----5:R-:W-:Y:S01]  /*3410*/  HADD2.F32 R168, -RZ, R29.H0_H0 ;  /* 0x2000001dffa87230 */ /* 0x020fe20000004100 */
[----:B------:R-:W-:Y:S05]  /*3420*/  BRA `(.L_x_5551) ;  /* 0x0000007000007947 */ /* 0x000fea0003800000 */
.L_x_5550:
[----:B0-----:R-:W-:-:S04]  /*3430*/  ISETP.NE.AND P6, PT, R6, RZ, PT ;  /* 0x000000ff0600720c */ /* 0x001fc80003fc5270 */
[----:B------:R-:W-:-:S05]  /*3440*/  FSEL R169, R172, RZ, !P6 ;  /* 0x000000ffaca97208 */ /* 0x000fca0007000000 */
[----:B------:R-:W-:-:S04]  /*3450*/  FFMA.FTZ R169, R189, R174, R169 ;  /* 0x000000aebda97223 */ /* 0x000fc800000100a9 */
[----:B------:R-:W-:Y:S01]  /*3460*/  FADD.FTZ R168, R192, -R169 ;  /* 0x800000a9c0a87221 */ /* 0x000fe20000010000 */
[----:B-----5:R-:W-:-:S03]  /*3470*/  @P4 HADD2.F32 R169, -RZ, R29.H0_H0 ;  /* 0x2000001dffa94230 */ /* 0x020fc60000004100 */
[----:B------:R-:W-:-:S04]  /*3480*/  FMUL.FTZ R168, R3, R168 ;  /* 0x000000a803a87220 */ /* 0x000fc80000410000 */
[----:B------:R-:W-:Y:S02]  /*3490*/  @P4 FADD.FTZ R168, R168, R169 ;  /* 0x000000a9a8a84221 */ /* 0x000fe40000010000 */
.L_x_5551:
[----:B------:R-:W-:Y:S05]  /*34a0*/  BSYNC B1 ;  /* 0x0000000000017941 */ /* 0x000fea0003800000 */
.L_x_5549:
        /* <DEDUP_REMOVED lines=14> */
.L_x_5553:
[----:B------:R-:W-:Y:S05]  /*3590*/  BSYNC B1 ;  /* 0x0000000000017941 */ /* 0x000fea0003800000 */
.L_x_5552:
[----:B------:R-:W-:Y:S01]  /*35a0*/  BSSY B1, `(.L_x_5554) ;  /* 0x000000e000017945 */ /* 0x000fe20003800000 */
[----:B------:R-:W-:Y:S01]  /*35b0*/  @P5 PRMT R165, R169, 0x7610, R165 ;  /* 0x00007610a9a55816 */ /* 0x000fe200000000a5 */
[----:B------:R-:W-:Y:S05]  /*35c0*/  @P2 BRA `(.L_x_5555) ;  /* 0x0000004000002947 */ /* 0x000fea0003800000 */
[----:B------:R-:W-:Y:S01]  /*35d0*/  HFMA2.MMA R168, -RZ, RZ, 0, 0 ;  /* 0x00000000ffa87435 */ /* 0x000fe200000001ff */
[----:B------:R-:W-:Y:S05]  /*35e0*/  @!P4 BRA `(.L_x_5556) ;  /* 0x000000900000c947 */ /* 0x000fea0003800000 */
[----:B-----5:R-:W-:Y:S01]  /*35f0*/  HADD2.F32 R168, -RZ, R29.H1_H1 ;  /* 0x3000001dffa87230 */ /* 0x020fe20000004100 */
[----:B------:R-:W-:Y:S05]  /*3600*/  BRA `(.L_x_5556) ;  /* 0x0000007000007947 */ /* 0x000fea0003800000 */
.L_x_5555:
[----:B0-----:R-:W-:-:S04]  /*3610*/  ISETP.NE.AND P6, PT, R6, RZ, PT ;  /* 0x000000ff0600720c */ /* 0x001fc80003fc5270 */
[----:B------:R-:W-:-:S05]  /*3620*/  FSEL R169, R172, RZ, !P6 ;  /* 0x000000ffaca97208 */ /* 0x000fca0007000000 */
[----:B------:R-:W-:Y:S01]  /*3630*/  FFMA.FTZ R168, R190, R174, R169 ;  /* 0x000000aebea87223 */ /* 0x000fe200000100a9 */
[----:B-----5:R-:W-:-:S03]  /*3640*/  @P4 HADD2.F32 R169, -RZ, R29.H1_H1 ;  /* 0x3000001dffa94230 */ /* 0x020fc60000004100 */
[----:B------:R-:W-:-:S04]  /*3650*/  FADD.FTZ R168, R201, -R168 ;  /* 0x800000a8c9a87221 */ /* 0x000fc80000010000 */
[----:B------:R-:W-:-:S04]  /*3660*/  FMUL.FTZ R168, R3, R168 ;  /* 0x000000a803a87220 */ /* 0x000fc80000410000 */
[----:B------:R-:W-:Y:S02]  /*3670*/  @P4 FADD.FTZ R168, R168, R169 ;  /* 0x000000a9a8a84221 */ /* 0x000fe40000010000 */
.L_x_5556:
[----:B------:R-:W-:Y:S05]  /*3680*/  BSYNC B1 ;  /* 0x0000000000017941 */ /* 0x000fea0003800000 */
.L_x_5554:
        /* <DEDUP_REMOVED lines=14> */
.L_x_5558:
[----:B------:R-:W-:Y:S05]  /*3770*/  BSYNC B1 ;  /* 0x0000000000017941 */ /* 0x000fea0003800000 */
.L_x_5557:
[----:B------:R-:W-:Y:S01]  /*3780*/  BSSY B1, `(.L_x_5559) ;  /* 0x000000e000017945 */ /* 0x000fe20003800000 */
[----:B------:R-:W-:Y:S01]  /*3790*/  @P5 PRMT R165, R165, 0x5410, R169 ;  /* 0x00005410a5a55816 */ /* 0x000fe200000000a9 */
[----:B------:R-:W-:Y:S05]  /*37a0*/  @P2 BRA `(.L_x_5560) ;  /* 0x0000004000002947 */ /* 0x000fea0003800000 */
[----:B------:R-:W-:Y:S01]  /*37b0*/  HFMA2.MMA R168, -RZ, RZ, 0, 0 ;  /* 0x00000000ffa87435 */ /* 0x000fe200000001ff */
[----:B------:R-:W-:Y:S05]  /*37c0*/  @!P4 BRA `(.L_x_5561) ;  /* 0x000000900000c947 */ /* 0x000fea0003800000 */
[----:B-----5:R-:W-:Y:S01]  /*37d0*/  HADD2.F32 R168, -RZ, R30.H0_H0 ;  /* 0x2000001effa87230 */ /* 0x020fe20000004100 */
[----:B------:R-:W-:Y:S05]  /*37e0*/  BRA `(.L_x_5561) ;  /* 0x0000007000007947 */ /* 0x000fea0003800000 */
.L_x_5560:
[----:B0-----:R-:W-:-:S04]  /*37f0*/  ISETP.NE.AND P6, PT, R6, RZ, PT ;  /* 0x000000ff0600720c */ /* 0x001fc80003fc5270 */
[----:B------:R-:W-:-:S05]  /*3800*/  FSEL R169, R172, RZ, !P6 ;  /* 0x000000ffaca97208 */ /* 0x000fca0007000000 */
[----:B------:R-:W-:-:S04]  /*3810*/  FFMA.FTZ R169, R193, R174, R169 ;  /* 0x000000aec1a97223 */ /* 0x000fc800000100a9 */
[----:B------:R-:W-:Y:S01]  /*3820*/  FADD.FTZ R168, R200, -R169 ;  /* 0x800000a9c8a87221 */ /* 0x000fe20000010000 */
[----:B-----5:R-:W-:-:S03]  /*3830*/  @P4 HADD2.F32 R169, -RZ, R30.H0_H0 ;  /* 0x2000001effa94230 */ /* 0x020fc60000004100 */
[----:B------:R-:W-:-:S04]  /*3840*/  FMUL.FTZ R168, R3, R168 ;  /* 0x000000a803a87220 */ /* 0x000fc80000410000 */
[----:B------:R-:W-:Y:S02]  /*3850*/  @P4 FADD.FTZ R168, R168, R169 ;  /* 0x000000a9a8a84221 */ /* 0x000fe40000010000 */
.L_x_5561:
[----:B------:R-:W-:Y:S05]  /*3860*/  BSYNC B1 ;  /* 0x0000000000017941 */ /* 0x000fea0003800000 */
.L_x_5559:
        /* <DEDUP_REMOVED lines=14> */
.L_x_5563:
[----:B------:R-:W-:Y:S05]  /*3950*/  BSYNC B1 ;  /* 0x0000000000017941 */ /* 0x000fea0003800000 */
.L_x_5562:
[----:B------:R-:W-:Y:S01]  /*3960*/  BSSY B1, `(.L_x_5564) ;  /* 0x000000e000017945 */ /* 0x000fe20003800000 */
[----:B------:R-:W-:Y:S01]  /*3970*/  @P5 PRMT R166, R169, 0x7610, R166 ;  /* 0x00007610a9a65816 */ /* 0x000fe200000000a6 */
[----:B------:R-:W-:Y:S05]  /*3980*/  @P2 BRA `(.L_x_5565) ;  /* 0x0000004000002947 */ /* 0x000fea0003800000 */
[----:B------:R-:W-:Y:S01]  /*3990*/  HFMA2.MMA R168, -RZ, RZ, 0, 0 ;  /* 0x00000000ffa87435 */ /* 0x000fe200000001ff */
[----:B------:R-:W-:Y:S05]  /*39a0*/  @!P4 BRA `(.L_x_5566) ;  /* 0x000000900000c947 */ /* 0x000fea0003800000 */
[----:B-----5:R-:W-:Y:S01]  /*39b0*/  HADD2.F32 R168, -RZ, R30.H1_H1 ;  /* 0x3000001effa87230 */ /* 0x020fe20000004100 */
[----:B------:R-:W-:Y:S05]  /*39c0*/  BRA `(.L_x_5566) ;  /* 0x0000007000007947 */ /* 0x000fea0003800000 */
.L_x_5565:
[----:B0-----:R-:W-:-:S04]  /*39d0*/  ISETP.NE.AND P6, PT, R6, RZ, PT ;  /* 0x000000ff0600720c */ /* 0x001fc80003fc5270 */
[----:B------:R-:W-:-:S05]  /*39e0*/  FSEL R169, R172, RZ, !P6 ;  /* 0x000000ffaca97208 */ /* 0x000fca0007000000 */
[----:B------:R-:W-:Y:S01]  /*39f0*/  FFMA.FTZ R168, R202, R174, R169 ;  /* 0x000000aecaa87223 */ /* 0x000fe200000100a9 */
[----:B-----5:R-:W-:-:S03]  /*3a00*/  @P4 HADD2.F32 R169, -RZ, R30.H1_H1 ;  /* 0x3000001effa94230 */ /* 0x020fc60000004100 */
[----:B------:R-:W-:-:S04]  /*3a10*/  FADD.FTZ R168, R203, -R168 ;  /* 0x800000a8cba87221 */ /* 0x000fc80000010000 */
[----:B------:R-:W-:-:S04]  /*3a20*/  FMUL.FTZ R168, R3, R168 ;  /* 0x000000a803a87220 */ /* 0x000fc80000410000 */
[----:B------:R-:W-:Y:S02]  /*3a30*/  @P4 FADD.FTZ R168, R168, R169 ;  /* 0x000000a9a8a84221 */ /* 0x000fe40000010000 */
.L_x_5566:
[----:B------:R-:W-:Y:S05]  /*3a40*/  BSYNC B1 ;  /* 0x0000000000017941 */ /* 0x000fea0003800000 */
.L_x_5564:
        /* <DEDUP_REMOVED lines=14> */
.L_x_5568:
[----:B------:R-:W-:Y:S05]  /*3b30*/  BSYNC B1 ;  /* 0x0000000000017941 */ /* 0x000fea0003800000 */
.L_x_5567:
[----:B------:R-:W-:Y:S01]  /*3b40*/  BSSY B1, `(.L_x_5569) ;  /* 0x000000e000017945 */ /* 0x000fe20003800000 */
[----:B------:R-:W-:Y:S01]  /*3b50*/  @P5 PRMT R166, R166, 0x5410, R169 ;  /* 0x00005410a6a65816 */ /* 0x000fe200000000a9 */
[----:B------:R-:W-:Y:S05]  /*3b60*/  @P2 BRA `(.L_x_5570) ;  /* 0x0000004000002947 */ /* 0x000fea0003800000 */
[----:B------:R-:W-:Y:S01]  /*3b70*/  HFMA2.MMA R168, -RZ, RZ, 0, 0 ;  /* 0x00000000ffa87435 */ /* 0x000fe200000001ff */
[----:B------:R-:W-:Y:S05]  /*3b80*/  @!P4 BRA `(.L_x_5571) ;  /* 0x000000900000c947 */ /* 0x000fea0003800000 */
[----:B-----5:R-:W-:Y:S01]  /*3b90*/  HADD2.F32 R168, -RZ, R31.H0_H0 ;  /* 0x2000001fffa87230 */ /* 0x020fe20000004100 */
[----:B------:R-:W-:Y:S05]  /*3ba0*/  BRA `(.L_x_5571) ;  /* 0x0000007000007947 */ /* 0x000fea0003800000 */
.L_x_5570:
[----:B0-----:R-:W-:-:S04]  /*3bb0*/  ISETP.NE.AND P6, PT, R6, RZ, PT ;  /* 0x000000ff0600720c */ /* 0x001fc80003fc5270 */
[----:B------:R-:W-:-:S05]  /*3bc0*/  FSEL R169, R172, RZ, !P6 ;  /* 0x000000ffaca97208 */ /* 0x000fca0007000000 */
[----:B------:R-:W-:-:S04]  /*3bd0*/  FFMA.FTZ R169, R205, R174, R169 ;  /* 0x000000aecda97223 */ /* 0x000fc800000100a9 */
[----:B------:R-:W-:Y:S01]  /*3be0*/  FADD.FTZ R168, R204, -R169 ;  /* 0x800000a9cca87221 */ /* 0x000fe20000010000 */
[----:B-----5:R-:W-:-:S03]  /*3bf0*/  @P4 HADD2.F32 R169, -RZ, R31.H0_H0 ;  /* 0x2000001fffa94230 */ /* 0x020fc60000004100 */
[----:B------:R-:W-:-:S04]  /*3c00*/  FMUL.FTZ R168, R3, R168 ;  /* 0x000000a803a87220 */ /* 0x000fc80000410000 */
[----:B------:R-:W-:Y:S02]  /*3c10*/  @P4 FADD.FTZ R168, R168, R169 ;  /* 0x000000a9a8a84221 */ /* 0x000fe40000010000 */
.L_x_5571:
[----:B------:R-:W-:Y:S05]  /*3c20*/  BSYNC B1 ;  /* 0x0000000000017941 */ /* 0x000fea0003800000 */
.L_x_5569:
        /* <DEDUP_REMOVED lines=14> */
.L_x_5573:
[----:B------:R-:W-:Y:S05]  /*3d10*/  BSYNC B1 ;  /* 0x0000000000017941 */ /* 0x000fea0003800000 */
.L_x_5572:
[----:B------:R-:W-:Y:S01]  /*3d20*/  BSSY B1, `(.L_x_5574) ;  /* 0x000000e000017945 */ /* 0x000fe20003800000 */
[----:B------:R-:W-:Y:S01]  /*3d30*/  @P5 PRMT R167, R169, 0x7610, R167 ;  /* 0x00007610a9a75816 */ /* 0x000fe200000000a7 */
[----:B------:R-:W-:Y:S05]  /*3d40*/  @P2 BRA `(.L_x_5575) ;  /* 0x0000004000002947 */ /* 0x000fea0003800000 */
[----:B------:R-:W-:Y:S01]  /*3d50*/  HFMA2.MMA R173, -RZ, RZ, 0, 0 ;  /* 0x00000000ffad7435 */ /* 0x000fe200000001ff */
[----:B------:R-:W-:Y:S05]  /*3d60*/  @!P4 BRA `(.L_x_5576) ;  /* 0x000000900000c947 */ /* 0x000fea0003800000 */
[----:B-----5:R-:W-:Y:S01]  /*3d70*/  HADD2.F32 R173, -RZ, R31.H1_H1 ;  /* 0x3000001fffad7230 */ /* 0x020fe20000004100 */
[----:B------:R-:W-:Y:S05]  /*3d80*/  BRA `(.L_x_5576) ;  /* 0x0000007000007947 */ /* 0x000fea0003800000 */
.L_x_5575:
[----:B0-----:R-:W-:Y:S01]  /*3d90*/  ISETP.NE.AND P6, PT, R6, RZ, PT ;  /* 0x000000ff0600720c */ /* 0x001fe20003fc5270 */
[----:B-----5:R-:W-:-:S03]  /*3da0*/  @P4 HADD2.F32 R170, -RZ, R31.H1_H1 ;  /* 0x3000001fffaa4230 */ /* 0x020fc60000004100 */
[----:B------:R-:W-:-:S05]  /*3db0*/  FSEL R169, R172, RZ, !P6 ;  /* 0x000000ffaca97208 */ /* 0x000fca0007000000 */
[----:B------:R-:W-:-:S04]  /*3dc0*/  FFMA.FTZ R168, R206, R174, R169 ;  /* 0x000000aecea87223 */ /* 0x000fc800000100a9 */
[----:B------:R-:W-:-:S04]  /*3dd0*/  FADD.FTZ R168, R207, -R168 ;  /* 0x800000a8cfa87221 */ /* 0x000fc80000010000 */
[----:B------:R-:W-:-:S04]  /*3de0*/  FMUL.FTZ R173, R3, R168 ;  /* 0x000000a803ad7220 */ /* 0x000fc80000410000 */
[----:B------:R-:W-:Y:S02]  /*3df0*/  @P4 FADD.FTZ R173, R173, R170 ;  /* 0x000000aaadad4221 */ /* 0x000fe40000010000 */
.L_x_5576:
[----:B------:R-:W-:Y:S05]  /*3e00*/  BSYNC B1 ;  /* 0x0000000000017941 */ /* 0x000fea0003800000 */
.L_x_5574:
        /* <DEDUP_REMOVED lines=20> */
.L_x_5578:
[----:B------:R-:W-:Y:S05]  /*3f50*/  BSYNC B1 ;  /* 0x0000000000017941 */ /* 0x000fea0003800000 */
.L_x_5577:
[----:B------:R2:W-:Y:S01]  /*3f60*/  @P3 STG.E.128 [R168.64], R160 ;  /* 0x000000a0a8003986 */ /* 0x0005e2000c101d04 */
[----:B------:R-:W-:Y:S02]  /*3f70*/  IADD3 R8, R8, 0x100, RZ ;  /* 0x0000010008087810 */ /* 0x000fe40007ffe0ff */
[----:B------:R-:W-:Y:S02]  /*3f80*/  IADD3 R2, R2, 0x100, RZ ;  /* 0x0000010002027810 */ /* 0x000fe40007ffe0ff */
.L_x_5536:
[----:B------:R-:W-:Y:S05]  /*3f90*/  BSYNC B0 ;  /* 0x0000000000007941 */ /* 0x000fea0003800000 */
.L_x_5535:
        /* <DEDUP_REMOVED lines=8> */
.L_x_5582:
[----:B------:R-:W-:Y:S05]  /*4020*/  BSYNC B1 ;  /* 0x0000000000017941 */ /* 0x000fea0003800000 */
.L_x_5581:
        /* <DEDUP_REMOVED lines=10> */
.L_x_5584:
        /* <DEDUP_REMOVED lines=11> */
.L_x_5585:
[----:B------:R-:W-:Y:S05]  /*4180*/  BSYNC B1 ;  /* 0x0000000000017941 */ /* 0x000fea0003800000 */
.L_x_5583:
        /* <DEDUP_REMOVED lines=16> */
.L_x_5587:
[----:B------:R-:W-:Y:S05]  /*4290*/  BSYNC B1 ;  /* 0x0000000000017941 */ /* 0x000fea0003800000 */
.L_x_5586:
[----:B------:R-:W-:Y:S01]  /*42a0*/  BSSY B1, `(.L_x_5588) ;  /* 0x000000e000017945 */ /* 0x000fe20003800000 */
[----:B-1----:R-:W-:Y:S01]  /*42b0*/  @P5 PRMT R164, R169, 0x7610, R164 ;  /* 0x00007610a9a45816 */ /* 0x002fe200000000a4 */
[----:B------:R-:W-:Y:S05]  /*42c0*/  @P2 BRA `(.L_x_5589) ;  /* 0x0000004000002947 */ /* 0x000fea0003800000 */
[----:B------:R-:W-:Y:S01]  /*42d0*/  HFMA2.MMA R168, -RZ, RZ, 0, 0 ;  /* 0x00000000ffa87435 */ /* 0x000fe200000001ff */
[----:B------:R-:W-:Y:S05]  /*42e0*/  @!P4 BRA `(.L_x_5590) ;  /* 0x000000900000c947 */ /* 0x000fea0003800000 */
[----:B-----5:R-:W-:Y:S01]  /*42f0*/  HADD2.F32 R168, -RZ, R24.H1_H1 ;  /* 0x30000018ffa87230 */ /* 0x020fe20000004100 */
[----:B------:R-:W-:Y:S05]  /*4300*/  BRA `(.L_x_5590) ;  /* 0x0000007000007947 */ /* 0x000fea0003800000 */
.L_x_5589:
[----:B0-----:R-:W-:-:S04]  /*4310*/  ISETP.NE.AND P6, PT, R6, RZ, PT ;  /* 0x000000ff0600720c */ /* 0x001fc80003fc5270 */
[----:B------:R-:W-:-:S05]  /*4320*/  FSEL R169, R172, RZ, !P6 ;  /* 0x000000ffaca97208 */ /* 0x000fca0007000000 */
[----:B------:R-:W-:Y:S01]  /*4330*/  FFMA.FTZ R168, R208, R174, R169 ;  /* 0x000000aed0a87223 */ /* 0x000fe200000100a9 */
[----:B-----5:R-:W-:-:S03]  /*4340*/  @P4 HADD2.F32 R169, -RZ, R24.H1_H1 ;  /* 0x30000018ffa94230 */ /* 0x020fc60000004100 */
[----:B------:R-:W-:-:S04]  /*4350*/  FADD.FTZ R168, R211, -R168 ;  /* 0x800000a8d3a87221 */ /* 0x000fc80000010000 */
[----:B------:R-:W-:-:S04]  /*4360*/  FMUL.FTZ R168, R3, R168 ;  /* 0x000000a803a87220 */ /* 0x000fc80000410000 */
[----:B------:R-:W-:Y:S02]  /*4370*/  @P4 FADD.FTZ R168, R168, R169 ;  /* 0x000000a9a8a84221 */ /* 0x000fe40000010000 */
.L_x_5590:
[----:B------:R-:W-:Y:S05]  /*4380*/  BSYNC B1 ;  /* 0x0000000000017941 */ /* 0x000fea0003800000 */
.L_x_5588:
        /* <DEDUP_REMOVED lines=14> */
.L_x_5592:
[----:B------:R-:W-:Y:S05]  /*4470*/  BSYNC B1 ;  /* 0x0000000000017941 */ /* 0x000fea0003800000 */
.L_x_5591:
[----:B------:R-:W-:Y:S01]  /*4480*/  BSSY B1, `(.L_x_5593) ;  /* 0x000000e000017945 */ /* 0x000fe20003800000 */
[----:B------:R-:W-:Y:S01]  /*4490*/  @P5 PRMT R164, R164, 0x5410, R169 ;  /* 0x00005410a4a45816 */ /* 0x000fe200000000a9 */
[----:B------:R-:W-:Y:S05]  /*44a0*/  @P2 BRA `(.L_x_5594) ;  /* 0x0000004000002947 */ /* 0x000fea0003800000 */
[----:B------:R-:W-:Y:S01]  /*44b0*/  HFMA2.MMA R168, -RZ, RZ, 0, 0 ;  /* 0x00000000ffa87435 */ /* 0x000fe200000001ff */
[----:B------:R-:W-:Y:S05]  /*44c0*/  @!P4 BRA `(.L_x_5595) ;  /* 0x000000900000c947 */ /* 0x000fea0003800000 */
[----:B-----5:R-:W-:Y:S01]  /*44d0*/  HADD2.F32 R168, -RZ, R25.H0_H0 ;  /* 0x20000019ffa87230 */ /* 0x020fe20000004100 */
[----:B------:R-:W-:Y:S05]  /*44e0*/  BRA `(.L_x_5595) ;  /* 0x0000007000007947 */ /* 0x000fea0003800000 */
.L_x_5594:
[----:B0-----:R-:W-:-:S04]  /*44f0*/  ISETP.NE.AND P6, PT, R6, RZ, PT ;  /* 0x000000ff0600720c */ /* 0x001fc80003fc5270 */
[----:B------:R-:W-:-:S05]  /*4500*/  FSEL R169, R172, RZ, !P6 ;  /* 0x000000ffaca97208 */ /* 0x000fca0007000000 */
[----:B------:R-:W-:-:S04]  /*4510*/  FFMA.FTZ R169, R209, R174, R169 ;  /* 0x000000aed1a97223 */ /* 0x000fc800000100a9 */
[----:B------:R-:W-:Y:S01]  /*4520*/  FADD.FTZ R168, R214, -R169 ;  /* 0x800000a9d6a87221 */ /* 0x000fe20000010000 */
[----:B-----5:R-:W-:-:S03]  /*4530*/  @P4 HADD2.F32 R169, -RZ, R25.H0_H0 ;  /* 0x20000019ffa94230 */ /* 0x020fc60000004100 */
[----:B------:R-:W-:-:S04]  /*4540*/  FMUL.FTZ R168, R3, R168 ;  /* 0x000000a803a87220 */ /* 0x000fc80000410000 */
[----:B------:R-:W-:Y:S02]  /*4550*/  @P4 FADD.FTZ R168, R168, R169 ;  /* 0x000000a9a8a84221 */ /* 0x000fe40000010000 */
.L_x_5595:
[----:B------:R-:W-:Y:S05]  /*4560*/  BSYNC B1 ;  /* 0x0000000000017941 */ /* 0x000fea0003800000 */
.L_x_5593:
        /* <DEDUP_REMOVED lines=14> */
.L_x_5597:
[----:B------:R-:W-:Y:S05]  /*4650*/  BSYNC B1 ;  /* 0x0000000000017941 */ /* 0x000fea0003800000 */
.L_x_5596:
[----:B------:R-:W-:Y:S01]  /*4660*/  BSSY B1, `(.L_x_5598) ;  /* 0x000000e000017945 */ /* 0x000fe20003800000 */
[----:B------:R-:W-:Y:S01]  /*4670*/  @P5 PRMT R165, R169, 0x7610, R165 ;  /* 0x00007610a9a55816 */ /* 0x000fe200000000a5 */
[----:B------:R-:W-:Y:S05]  /*4680*/  @P2 BRA `(.L_x_5599) ;  /* 0x0000004000002947 */ /* 0x000fea0003800000 */
[----:B------:R-:W-:Y:S01]  /*4690*/  HFMA2.MMA R168, -RZ, RZ, 0, 0 ;  /* 0x00000000ffa87435 */ /* 0x000fe200000001ff */
[----:B------:R-:W-:Y:S05]  /*46a0*/  @!P4 BRA `(.L_x_5600) ;  /* 0x000000900000c947 */ /* 0x000fea0003800000 */
[----:B-----5:R-:W-:Y:S01]  /*46b0*/  HADD2.F32 R168, -RZ, R25.H1_H1 ;  /* 0x30000019ffa87230 */ /* 0x020fe20000004100 */
[----:B------:R-:W-:Y:S05]  /*46c0*/  BRA `(.L_x_5600) ;  /* 0x0000007000007947 */ /* 0x000fea0003800000 */
.L_x_5599:
[----:B0-----:R-:W-:-:S04]  /*46d0*/  ISETP.NE.AND P6, PT, R6, RZ, PT ;  /* 0x000000ff0600720c */ /* 0x001fc80003fc5270 */
[----:B------:R-:W-:-:S05]  /*46e0*/  FSEL R169, R172, RZ, !P6 ;  /* 0x000000ffaca97208 */ /* 0x000fca0007000000 */
[----:B------:R-:W-:Y:S01]  /*46f0*/  FFMA.FTZ R168, R212, R174, R169 ;  /* 0x000000aed4a87223 */ /* 0x000fe200000100a9 */
[----:B-----5:R-:W-:-:S03]  /*4700*/  @P4 HADD2.F32 R169, -RZ, R25.H1_H1 ;  /* 0x30000019ffa94230 */ /* 0x020fc60000004100 */
[----:B------:R-:W-:-:S04]  /*4710*/  FADD.FTZ R168, R213, -R168 ;  /* 0x800000a8d5a87221 */ /* 0x000fc80000010000 */
[----:B------:R-:W-:-:S04]  /*4720*/  FMUL.FTZ R168, R3, R168 ;  /* 0x000000a803a87220 */ /* 0x000fc80000410000 */
[----:B------:R-:W-:Y:S02]  /*4730*/  @P4 FADD.FTZ R168, R168, R169 ;  /* 0x000000a9a8a84221 */ /* 0x000fe40000010000 */
.L_x_5600:
[----:B------:R-:W-:Y:S05]  /*4740*/  BSYNC B1 ;  /* 0x0000000000017941 */ /* 0x000fea0003800000 */
.L_x_5598:
        /* <DEDUP_REMOVED lines=14> */
.L_x_5602:
[----:B------:R-:W-:Y:S05]  /*4830*/  BSYNC B1 ;  /* 0x0000000000017941 */ /* 0x000fea0003800000 */
.L_x_5601:
[----:B------:R-:W-:Y:S01]  /*4840*/  BSSY B1, `(.L_x_5603) ;  /* 0x000000e000017945 */ /* 0x000fe20003800000 */
[----:B------:R-:W-:Y:S01]  /*4850*/  @P5 PRMT R165, R165, 0x5410, R169 ;  /* 0x00005410a5a55816 */ /* 0x000fe200000000a9 */
[----:B------:R-:W-:Y:S05]  /*4860*/  @P2 BRA `(.L_x_5604) ;  /* 0x0000004000002947 */ /* 0x000fea0003800000 */
[----:B------:R-:W-:Y:S01]  /*4870*/  HFMA2.MMA R168, -RZ, RZ, 0, 0 ;  /* 0x00000000ffa87435 */ /* 0x000fe200000001ff */
[----:B------:R-:W-:Y:S05]  /*4880*/  @!P4 BRA `(.L_x_5605) ;  /* 0x000000900000c947 */ /* 0x000fea0003800000 */
[----:B-----5:R-:W-:Y:S01]  /*4890*/  HADD2.F32 R168, -RZ, R26.H0_H0 ;  /* 0x2000001affa87230 */ /* 0x020fe20000004100 */
[----:B------:R-:W-:Y:S05]  /*48a0*/  BRA `(.L_x_5605) ;  /* 0x0000007000007947 */ /* 0x000fea0003800000 */
.L_x_5604:
[----:B0-----:R-:W-:-:S04]  /*48b0*/  ISETP.NE.AND P6, PT, R6, RZ, PT ;  /* 0x000000ff0600720c */ /* 0x001fc80003fc5270 */
[----:B------:R-:W-:-:S05]  /*48c0*/  FSEL R169, R172, RZ, !P6 ;  /* 0x000000ffaca97208 */ /* 0x000fca0007000000 */
[----:B------:R-:W-:-:S04]  /*48d0*/  FFMA.FTZ R169, R215, R174, R169 ;  /* 0x000000aed7a97223 */ /* 0x000fc800000100a9 */
[----:B------:R-:W-:Y:S01]  /*48e0*/  FADD.FTZ R168, R218, -R169 ;  /* 0x800000a9daa87221 */ /* 0x000fe20000010000 */
[----:B-----5:R-:W-:-:S03]  /*48f0*/  @P4 HADD2.F32 R169, -RZ, R26.H0_H0 ;  /* 0x2000001affa94230 */ /* 0x020fc60000004100 */
[----:B------:R-:W-:-:S04]  /*4900*/  FMUL.FTZ R168, R3, R168 ;  /* 0x000000a803a87220 */ /* 0x000fc80000410000 */
[----:B------:R-:W-:Y:S02]  /*4910*/  @P4 FADD.FTZ R168, R168, R169 ;  /* 0x000000a9a8a84221 */ /* 0x000fe40000010000 */
.L_x_5605:
[----:B------:R-:W-:Y:S05]  /*4920*/  BSYNC B1 ;  /* 0x0000000000017941 */ /* 0x000fea0003800000 */
.L_x_5603:
        /* <DEDUP_REMOVED lines=14> */
.L_x_5607:
[----:B------:R-:W-:Y:S05]  /*4a10*/  BSYNC B1 ;  /* 0x0000000000017941 */ /* 0x000fea0003800000 */
.L_x_5606:
[----:B------:R-:W-:Y:S01]  /*4a20*/  BSSY B1, `(.L_x_5608) ;  /* 0x000000e000017945 */ /* 0x000fe20003800000 */
[----:B------:R-:W-:Y:S01]  /*4a30*/  @P5 PRMT R166, R169, 0x7610, R166 ;  /* 0x00007610a9a65816 */ /* 0x000fe200000000a6 */
[----:B------:R-:W-:Y:S05]  /*4a40*/  @P2 BRA `(.L_x_5609) ;  /* 0x0000004000002947 */ /* 0x000fea0003800000 */
[----:B------:R-:W-:Y:S01]  /*4a50*/  HFMA2.MMA R168, -RZ, RZ, 0, 0 ;  /* 0x00000000ffa87435 */ /* 0x000fe200000001ff */
[----:B------:R-:W-:Y:S05]  /*4a60*/  @!P4 BRA `(.L_x_5610) ;  /* 0x000000900000c947 */ /* 0x000fea0003800000 */
[----:B-----5:R-:W-:Y:S01]  /*4a70*/  HADD2.F32 R168, -RZ, R26.H1_H1 ;  /* 0x3000001affa87230 */ /* 0x020fe20000004100 */
[----:B------:R-:W-:Y:S05]  /*4a80*/  BRA `(.L_x_5610) ;  /* 0x0000007000007947 */ /* 0x000fea0003800000 */
.L_x_5609:
[----:B0-----:R-:W-:-:S04]  /*4a90*/  ISETP.NE.AND P6, PT, R6, RZ, PT ;  /* 0x000000ff0600720c */ /* 0x001fc80003fc5270 */
[----:B------:R-:W-:-:S05]  /*4aa0*/  FSEL R169, R172, RZ, !P6 ;  /* 0x000000ffaca97208 */ /* 0x000fca0007000000 */
[----:B------:R-:W-:Y:S01]  /*4ab0*/  FFMA.FTZ R168, R220, R174, R169 ;  /* 0x000000aedca87223 */ /* 0x000fe200000100a9 */
[----:B-----5:R-:W-:-:S03]  /*4ac0*/  @P4 HADD2.F32 R169, -RZ, R26.H1_H1 ;  /* 0x3000001affa94230 */ /* 0x020fc60000004100 */
[----:B------:R-:W-:-:S04]  /*4ad0*/  FADD.FTZ R168, R219, -R168 ;  /* 0x800000a8dba87221 */ /* 0x000fc80000010000 */
[----:B------:R-:W-:-:S04]  /*4ae0*/  FMUL.FTZ R168, R3, R168 ;  /* 0x000000a803a87220 */ /* 0x000fc80000410000 */
[----:B------:R-:W-:Y:S02]  /*4af0*/  @P4 FADD.FTZ R168, R168, R169 ;  /* 0x000000a9a8a84221 */ /* 0x000fe40000010000 */
.L_x_5610:
[----:B------:R-:W-:Y:S05]  /*4b00*/  BSYNC B1 ;  /* 0x0000000000017941 */ /* 0x000fea0003800000 */
.L_x_5608:
        /* <DEDUP_REMOVED lines=14> */
.L_x_5612:
[----:B------:R-:W-:Y:S05]  /*4bf0*/  BSYNC B1 ;  /* 0x0000000000017941 */ /* 0x000fea0003800000 */
.L_x_5611:
[----:B------:R-:W-:Y:S01]  /*4c00*/  BSSY B1, `(.L_x_5613) ;  /* 0x000000e000017945 */ /* 0x000fe20003800000 */
[----:B------:R-:W-:Y:S01]  /*4c10*/  @P5 PRMT R166, R166, 0x5410, R169 ;  /* 0x00005410a6a65816 */ /* 0x000fe200000000a9 */
[----:B------:R-:W-:Y:S05]  /*4c20*/  @P2 BRA `(.L_x_5614) ;  /* 0x0000004000002947 */ /* 0x000fea0003800000 */
[----:B------:R-:W-:Y:S01]  /*4c30*/  HFMA2.MMA R168, -RZ, RZ, 0, 0 ;  /* 0x00000000ffa87435 */ /* 0x000fe200000001ff */
[----:B------:R-:W-:Y:S05]  /*4c40*/  @!P4 BRA `(.L_x_5615) ;  /* 0x000000900000c947 */ /* 0x000fea0003800000 */
[----:B-----5:R-:W-:Y:S01]  /*4c50*/  HADD2.F32 R168, -RZ, R27.H0_H0 ;  /* 0x2000001bffa87230 */ /* 0x020fe20000004100 */
[----:B------:R-:W-:Y:S05]  /*4c60*/  BRA `(.L_x_5615) ;  /* 0x0000007000007947 */ /* 0x000fea0003800000 */
.L_x_5614:
[----:B0-----:R-:W-:-:S04]  /*4c70*/  ISETP.NE.AND P6, PT, R6, RZ, PT ;  /* 0x000000ff0600720c */ /* 0x001fc80003fc5270 */
[----:B------:R-:W-:-:S05]  /*4c80*/  FSEL R169, R172, RZ, !P6 ;  /* 0x000000ffaca97208 */ /* 0x000fca0007000000 */
[----:B------:R-:W-:-:S04]  /*4c90*/  FFMA.FTZ R169, R221, R174, R169 ;  /* 0x000000aedda97223 */ /* 0x000fc800000100a9 */
[----:B------:R-:W-:Y:S01]  /*4ca0*/  FADD.FTZ R168, R222, -R169 ;  /* 0x800000a9dea87221 */ /* 0x000fe20000010000 */
[----:B-----5:R-:W-:-:S03]  /*4cb0*/  @P4 HADD2.F32 R169, -RZ, R27.H0_H0 ;  /* 0x2000001bffa94230 */ /* 0x020fc60000004100 */
[----:B------:R-:W-:-:S04]  /*4cc0*/  FMUL.FTZ R168, R3, R168 ;  /* 0x000000a803a87220 */ /* 0x000fc80000410000 */
[----:B------:R-:W-:Y:S02]  /*4cd0*/  @P4 FADD.FTZ R168, R168, R169 ;  /* 0x000000a9a8a84221 */ /* 0x000fe40000010000 */
.L_x_5615:
[----:B------:R-:W-:Y:S05]  /*4ce0*/  BSYNC B1 ;  /* 0x0000000000017941 */ /* 0x000fea0003800000 */
.L_x_5613:
        /* <DEDUP_REMOVED lines=14> */
.L_x_5617:
[----:B------:R-:W-:Y:S05]  /*4dd0*/  BSYNC B1 ;  /* 0x0000000000017941 */ /* 0x000fea0003800000 */
.L_x_5616:
[----:B------:R-:W-:Y:S01]  /*4de0*/  BSSY B1, `(.L_x_5618) ;  /* 0x000000e000017945 */ /* 0x000fe20003800000 */
[----:B------:R-:W-:Y:S01]  /*4df0*/  @P5 PRMT R167, R169, 0x7610, R167 ;  /* 0x00007610a9a75816 */ /* 0x000fe200000000a7 */
[----:B------:R-:W-:Y:S05]  /*4e00*/  @P2 BRA `(.L_x_5619) ;  /* 0x0000004000002947 */ /* 0x000fea0003800000 */
[----:B------:R-:W-:Y:S01]  /*4e10*/  HFMA2.MMA R174, -RZ, RZ, 0, 0 ;  /* 0x00000000ffae7435 */ /* 0x000fe200000001ff */
[----:B------:R-:W-:Y:S05]  /*4e20*/  @!P4 BRA `(.L_x_5620) ;  /* 0x000000900000c947 */ /* 0x000fea0003800000 */
[----:B-----5:R-:W-:Y:S01]  /*4e30*/  HADD2.F32 R174, -RZ, R27.H1_H1 ;  /* 0x3000001bffae7230 */ /* 0x020fe20000004100 */
[----:B------:R-:W-:Y:S05]  /*4e40*/  BRA `(.L_x_5620) ;  /* 0x0000007000007947 */ /* 0x000fea0003800000 */
.L_x_5619:
[----:B0-----:R-:W-:-:S04]  /*4e50*/  ISETP.NE.AND P2, PT, R6, RZ, PT ;  /* 0x000000ff0600720c */ /* 0x001fc80003f45270 */
[----:B------:R-:W-:-:S05]  /*4e60*/  FSEL R169, R172, RZ, !P2 ;  /* 0x000000ffaca97208 */ /* 0x000fca0005000000 */
[----:B------:R-:W-:Y:S01]  /*4e70*/  FFMA.FTZ R174, R224, R174, R169 ;  /* 0x000000aee0ae7223 */ /* 0x000fe200000100a9 */
[----:B-----5:R-:W-:-:S03]  /*4e80*/  @P4 HADD2.F32 R169, -RZ, R27.H1_H1 ;  /* 0x3000001bffa94230 */ /* 0x020fc60000004100 */
[----:B------:R-:W-:-:S04]  /*4e90*/  FADD.FTZ R174, R223, -R174 ;  /* 0x800000aedfae7221 */ /* 0x000fc80000010000 */
[----:B------:R-:W-:-:S04]  /*4ea0*/  FMUL.FTZ R174, R3, R174 ;  /* 0x000000ae03ae7220 */ /* 0x000fc80000410000 */
[----:B------:R-:W-:Y:S02]  /*4eb0*/  @P4 FADD.FTZ R174, R174, R169 ;  /* 0x000000a9aeae4221 */ /* 0x000fe40000010000 */
.L_x_5620:
[----:B------:R-:W-:Y:S05]  /*4ec0*/  BSYNC B1 ;  /* 0x0000000000017941 */ /* 0x000fea0003800000 */
.L_x_5618:
[----:B------:R-:W-:Y:S01]  /*4ed0*/  @P5 MOV R169, 0x10 ;  /* 0x0000001000a95802 */ /* 0x000fe20000000f00 */
[----:B------:R-:W-:Y:S01]  /*4ee0*/  BSSY B1, `(.L_x_5621) ;  /* 0x0000013000017945 */ /* 0x000fe20003800000 */
[----:B------:R-:W-:-:S03]  /*4ef0*/  @P5 F2FP.PACK_AB R3, RZ, R174 ;  /* 0x000000aeff03523e */ /* 0x000fc600000000ff */
        /* <DEDUP_REMOVED lines=11> */
[----:B------:R-:W-:Y:S01]  /*4fb0*/  @P2 HADD2.F32 R169, -RZ, R159.H1_H1 ;  /* 0x3000009fffa92230 */ /* 0x000fe20000004100 */
[----:B------:R-:W-:-:S04]  /*4fc0*/  FSEL R168, R168, RZ, P2 ;  /* 0x000000ffa8a87208 */ /* 0x000fc80001000000 */
[----:B------:R-:W-:Y:S01]  /*4fd0*/  @P2 FMUL.FTZ R8, R169, R174 ;  /* 0x000000aea9082220 */ /* 0x000fe20000410000 */
[----:B------:R-:W-:-:S03]  /*4fe0*/  F2FP.PACK_AB R168, RZ, R168 ;  /* 0x000000a8ffa8723e */ /* 0x000fc600000000ff */
[----:B------:R-:W-:Y:S01]  /*4ff0*/  FADD.FTZ R39, R39, R8 ;  /* 0x0000000827277221 */ /* 0x000fe20000010000 */
[----:B------:R-:W-:Y:S02]  /*5000*/  PRMT R163, R163, 0x5410, R168 ;  /* 0x00005410a3a37816 */ /* 0x000fe400000000a8 */
.L_x_5622:
[----:B------:R-:W-:Y:S05]  /*5010*/  BSYNC B1 ;  /* 0x0000000000017941 */ /* 0x000fea0003800000 */
.L_x_5621:
[----:B------:R2:W-:Y:S02]  /*5020*/  @P3 STG.E.128 [R2.64], R160 ;  /* 0x000000a002003986 */ /* 0x0005e4000c101d04 */
.L_x_5580:
[----:B------:R-:W-:Y:S05]  /*5030*/  BSYNC B0 ;  /* 0x0000000000007941 */ /* 0x000fea0003800000 */
.L_x_5579:
[----:B------:R-:W-:Y:S02]  /*5040*/  IADD3 R5, R5, c[0x0][0x160], RZ ;  /* 0x0000580005057a10 */ /* 0x000fe40007ffe0ff */
[----:B------:R-:W-:Y:S02]  /*5050*/  LOP3.LUT P3, RZ, R4, 0xff, RZ, 0xc0, !PT ;  /* 0x000000ff04ff7812 */ /* 0x000fe4000786c0ff */
[----:B------:R-:W-:Y:S02]  /*5060*/  ISETP.GE.AND P2, PT, R5, c[0x0][0x164], PT ;  /* 0x0000590005007a0c */ /* 0x000fe40003f46270 */
[----:B------:R-:W-:-:S11]  /*5070*/  SEL R4, RZ, 0x1, P3 ;  /* 0x00000001ff047807 */ /* 0x000fd60001800000 */
[----:B012--5:R-:W-:Y:S01]  /*5080*/  @P2 CALL.REL.NOINC `(.L_x_5477) ;  /* 0x0000001000002944 */ /* 0x027fe20003c00000 */
[----:B------:R-:W-:Y:S05]  /*5090*/  BRA `(.L_x_5623) ;  /* 0xffffb45000007947 */ /* 0x000fea000383ffff */
.L_x_5477:
        /* <DEDUP_REMOVED lines=19> */
.L_x_5625:
[----:B------:R-:W-:Y:S05]  /*51d0*/  BSYNC B0 ;  /* 0x0000000000007941 */ /* 0x000fea0003800000 */
.L_x_5624:
        /* <DEDUP_REMOVED lines=13> */
.L_x_5627:
[----:B------:R-:W-:Y:S05]  /*52b0*/  BSYNC B0 ;  /* 0x0000000000007941 */ /* 0x000fea0003800000 */
.L_x_5626:
[----:B------:R-:W-:-:S13]  /*52c0*/  ISETP.GE.U32.AND P0, PT, R0, 0x300, PT ;  /* 0x000003000000780c */ /* 0x000fda0003f06070 */
        /* <DEDUP_REMOVED lines=12> */
.L_x_5489:
[----:B------:R-:W-:Y:S01]  /*5390*/  HFMA2.MMA R178, -RZ, RZ, 0, 9.5367431640625e-07 ;  /* 0x00000010ffb27435 */ /* 0x000fe200000001ff */
[----:B------:R-:W-:-:S02]  /*53a0*/  MOV R173, R181 ;  /* 0x000000b500ad7202 */ /* 0x000fc40000000f00 */
[----:B------:R-:W-:Y:S02]  /*53b0*/  MOV R217, 0x1f ;  /* 0x0000001f00d97802 */ /* 0x000fe40000000f00 */
[----:B------:R-:W-:Y:S02]  /*53c0*/  MOV R180, 0xffffffff ;  /* 0xffffffff00b47802 */ /* 0x000fe40000000f00 */
[----:B-1----:R-:W-:Y:S02]  /*53d0*/  MOV R168, 0x53f0 ;  /* 0x000053f000a87802 */ /* 0x002fe40000000f00 */
[----:B0----5:R-:W-:Y:S05]  /*53e0*/  CALL.REL.NOINC `($__internal_117_$__cuda_sm70_shflsync_down_p) ;  /* 0x0000045000007944 */ /* 0x021fea0003c00000 */
[----:B-1----:R-:W-:Y:S01]  /*53f0*/  MOV R172, R217 ;  /* 0x000000d900ac7202 */ /* 0x002fe20000000f00 */
[----:B0-----:R-:W-:Y:S05]  /*5400*/  BRA `(.L_x_5628) ;  /* 0xffffc6c000007947 */ /* 0x001fea000383ffff */
.L_x_5490:
[----:B------:R-:W-:Y:S01]  /*5410*/  HFMA2.MMA R178, -RZ, RZ, 0, 9.5367431640625e-07 ;  /* 0x00000010ffb27435 */ /* 0x000fe200000001ff */
[----:B------:R-:W-:Y:S02]  /*5420*/  MOV R173, R182 ;  /* 0x000000b600ad7202 */ /* 0x000fe40000000f00 */
[----:B------:R-:W-:Y:S02]  /*5430*/  MOV R217, 0x1f ;  /* 0x0000001f00d97802 */ /* 0x000fe40000000f00 */
[----:B------:R-:W-:-:S02]  /*5440*/  MOV R180, 0xffffffff ;  /* 0xffffffff00b47802 */ /* 0x000fc40000000f00 */
[----:B-1----:R-:W-:Y:S02]  /*5450*/  MOV R168, 0x5470 ;  /* 0x0000547000a87802 */ /* 0x002fe40000000f00 */
[----:B0-23-5:R-:W-:Y:S05]  /*5460*/  CALL.REL.NOINC `($__internal_117_$__cuda_sm70_shflsync_down_p) ;  /* 0x000003d000007944 */ /* 0x02dfea0003c00000 */
[----:B------:R-:W-:Y:S01]  /*5470*/  FADD.FTZ R172, R172, R181 ;  /* 0x000000b5acac7221 */ /* 0x000fe20000010000 */
[----:B0-----:R-:W-:Y:S01]  /*5480*/  HFMA2.MMA R178, -RZ, RZ, 0, 4.76837158203125e-07 ;  /* 0x00000008ffb27435 */ /* 0x001fe200000001ff */
[----:B-1----:R-:W-:Y:S01]  /*5490*/  FADD.FTZ R182, R182, R217 ;  /* 0x000000d9b6b67221 */ /* 0x002fe20000010000 */
[----:B------:R-:W-:Y:S02]  /*54a0*/  MOV R217, 0x1f ;  /* 0x0000001f00d97802 */ /* 0x000fe40000000f00 */
[----:B------:R-:W-:Y:S02]  /*54b0*/  MOV R180, 0xffffffff ;  /* 0xffffffff00b47802 */ /* 0x000fe40000000f00 */
[----:B------:R-:W-:Y:S02]  /*54c0*/  MOV R173, R172 ;  /* 0x000000ac00ad7202 */ /* 0x000fe40000000f00 */
[----:B------:R-:W-:Y:S02]  /*54d0*/  MOV R168, 0x54f0 ;  /* 0x000054f000a87802 */ /* 0x000fe40000000f00 */
[----:B------:R-:W-:Y:S05]  /*54e0*/  CALL.REL.NOINC `($__internal_117_$__cuda_sm70_shflsync_down_p) ;  /* 0x0000035000007944 */ /* 0x000fea0003c00000 */
[----:B0-----:R-:W-:Y:S01]  /*54f0*/  HFMA2.MMA R178, -RZ, RZ, 0, 4.76837158203125e-07 ;  /* 0x00000008ffb27435 */ /* 0x001fe200000001ff */
[----:B-1----:R-:W-:-:S02]  /*5500*/  MOV R171, R217 ;  /* 0x000000d900ab7202 */ /* 0x002fc40000000f00 */
[----:B------:R-:W-:Y:S02]  /*5510*/  MOV R173, R182 ;  /* 0x000000b600ad7202 */ /* 0x000fe40000000f00 */
[----:B------:R-:W-:Y:S02]  /*5520*/  MOV R217, 0x1f ;  /* 0x0000001f00d97802 */ /* 0x000fe40000000f00 */
[----:B------:R-:W-:Y:S02]  /*5530*/  MOV R180, 0xffffffff ;  /* 0xffffffff00b47802 */ /* 0x000fe40000000f00 */
[----:B------:R-:W-:Y:S02]  /*5540*/  MOV R168, 0x5560 ;  /* 0x0000556000a87802 */ /* 0x000fe40000000f00 */
[----:B------:R-:W-:Y:S05]  /*5550*/  CALL.REL.NOINC `($__internal_117_$__cuda_sm70_shflsync_down_p) ;  /* 0x000002e000007944 */ /* 0x000fea0003c00000 */
[----:B------:R-:W-:Y:S01]  /*5560*/  FADD.FTZ R172, R171, R172 ;  /* 0x000000acabac7221 */ /* 0x000fe20000010000 */
[----:B0-----:R-:W-:Y:S01]  /*5570*/  HFMA2.MMA R178, -RZ, RZ, 0, 2.384185791015625e-07 ;  /* 0x00000004ffb27435 */ /* 0x001fe200000001ff */
[----:B-1----:R-:W-:Y:S01]  /*5580*/  FADD.FTZ R182, R182, R217 ;  /* 0x000000d9b6b67221 */ /* 0x002fe20000010000 */
[----:B------:R-:W-:Y:S02]  /*5590*/  MOV R217, 0x1f ;  /* 0x0000001f00d97802 */ /* 0x000fe40000000f00 */
[----:B------:R-:W-:-:S02]  /*55a0*/  MOV R180, 0xffffffff ;  /* 0xffffffff00b47802 */ /* 0x000fc40000000f00 */
[----:B------:R-:W-:Y:S02]  /*55b0*/  MOV R173, R172 ;  /* 0x000000ac00ad7202 */ /* 0x000fe40000000f00 */
[----:B------:R-:W-:Y:S02]  /*55c0*/  MOV R168, 0x55e0 ;  /* 0x000055e000a87802 */ /* 0x000fe40000000f00 */
[----:B------:R-:W-:Y:S05]  /*55d0*/  CALL.REL.NOINC `($__internal_117_$__cuda_sm70_shflsync_down_p) ;  /* 0x0000026000007944 */ /* 0x000fea0003c00000 */
[----:B0-----:R-:W-:Y:S01]  /*55e0*/  HFMA2.MMA R178, -RZ, RZ, 0, 2.384185791015625e-07 ;  /* 0x00000004ffb27435 */ /* 0x001fe200000001ff */
[----:B-1----:R-:W-:Y:S02]  /*55f0*/  MOV R171, R217 ;  /* 0x000000d900ab7202 */ /* 0x002fe40000000f00 */
[----:B------:R-:W-:Y:S02]  /*5600*/  MOV R173, R182 ;  /* 0x000000b600ad7202 */ /* 0x000fe40000000f00 */
[----:B------:R-:W-:Y:S02]  /*5610*/  MOV R217, 0x1f ;  /* 0x0000001f00d97802 */ /* 0x000fe40000000f00 */
[----:B------:R-:W-:Y:S02]  /*5620*/  MOV R180, 0xffffffff ;  /* 0xffffffff00b47802 */ /* 0x000fe40000000f00 */
[----:B------:R-:W-:-:S02]  /*5630*/  MOV R168, 0x5650 ;  /* 0x0000565000a87802 */ /* 0x000fc40000000f00 */
[----:B------:R-:W-:Y:S05]  /*5640*/  CALL.REL.NOINC `($__internal_117_$__cuda_sm70_shflsync_down_p) ;  /* 0x000001f000007944 */ /* 0x000fea0003c00000 */
[----:B------:R-:W-:Y:S01]  /*5650*/  FADD.FTZ R172, R171, R172 ;  /* 0x000000acabac7221 */ /* 0x000fe20000010000 */
[----:B0-----:R-:W-:Y:S01]  /*5660*/  HFMA2.MMA R178, -RZ, RZ, 0, 1.1920928955078125e-07 ;  /* 0x00000002ffb27435 */ /* 0x001fe200000001ff */
[----:B-1----:R-:W-:Y:S01]  /*5670*/  FADD.FTZ R176, R182, R217 ;  /* 0x000000d9b6b07221 */ /* 0x002fe20000010000 */
[----:B------:R-:W-:-:S02]  /*5680*/  MOV R217, 0x1f ;  /* 0x0000001f00d97802 */ /* 0x000fc40000000f00 */
[----:B------:R-:W-:Y:S02]  /*5690*/  MOV R180, 0xffffffff ;  /* 0xffffffff00b47802 */ /* 0x000fe40000000f00 */
[----:B------:R-:W-:Y:S02]  /*56a0*/  MOV R173, R172 ;  /* 0x000000ac00ad7202 */ /* 0x000fe40000000f00 */
[----:B------:R-:W-:Y:S02]  /*56b0*/  MOV R168, 0x56d0 ;  /* 0x000056d000a87802 */ /* 0x000fe40000000f00 */
[----:B------:R-:W-:Y:S05]  /*56c0*/  CALL.REL.NOINC `($__internal_117_$__cuda_sm70_shflsync_down_p) ;  /* 0x0000017000007944 */ /* 0x000fea0003c00000 */
[----:B0-----:R-:W-:Y:S01]  /*56d0*/  HFMA2.MMA R178, -RZ, RZ, 0, 1.1920928955078125e-07 ;  /* 0x00000002ffb27435 */ /* 0x001fe200000001ff */
[----:B-1----:R-:W-:Y:S02]  /*56e0*/  MOV R171, R217 ;  /* 0x000000d900ab7202 */ /* 0x002fe40000000f00 */
[----:B------:R-:W-:Y:S02]  /*56f0*/  MOV R173, R176 ;  /* 0x000000b000ad7202 */ /* 0x000fe40000000f00 */
[----:B------:R-:W-:Y:S02]  /*5700*/  MOV R217, 0x1f ;  /* 0x0000001f00d97802 */ /* 0x000fe40000000f00 */
[----:B------:R-:W-:-:S02]  /*5710*/  MOV R180, 0xffffffff ;  /* 0xffffffff00b47802 */ /* 0x000fc40000000f00 */
[----:B------:R-:W-:Y:S02]  /*5720*/  MOV R168, 0x5740 ;  /* 0x0000574000a87802 */ /* 0x000fe40000000f00 */
[----:B------:R-:W-:Y:S05]  /*5730*/  CALL.REL.NOINC `($__internal_117_$__cuda_sm70_shflsync_down_p) ;  /* 0x0000010000007944 */ /* 0x000fea0003c00000 */
[----:B------:R-:W-:Y:S01]  /*5740*/  FADD.FTZ R174, R171, R172 ;  /* 0x000000acabae7221 */ /* 0x000fe20000010000 */
[----:B0-----:R-:W-:Y:S01]  /*5750*/  HFMA2.MMA R178, -RZ, RZ, 0, 5.9604644775390625e-08 ;  /* 0x00000001ffb27435 */ /* 0x001fe200000001ff */
[----:B-1----:R-:W-:Y:S01]  /*5760*/  FADD.FTZ R176, R176, R217 ;  /* 0x000000d9b0b07221 */ /* 0x002fe20000010000 */
[----:B------:R-:W-:Y:S02]  /*5770*/  MOV R217, 0x1f ;  /* 0x0000001f00d97802 */ /* 0x000fe40000000f00 */
[----:B------:R-:W-:Y:S02]  /*5780*/  MOV R180, 0xffffffff ;  /* 0xffffffff00b47802 */ /* 0x000fe40000000f00 */
[----:B------:R-:W-:Y:S02]  /*5790*/  MOV R173, R174 ;  /* 0x000000ae00ad7202 */ /* 0x000fe40000000f00 */
[----:B------:R-:W-:Y:S02]  /*57a0*/  MOV R168, 0x57c0 ;  /* 0x000057c000a87802 */ /* 0x000fe40000000f00 */
[----:B------:R-:W-:Y:S05]  /*57b0*/  CALL.REL.NOINC `($__internal_117_$__cuda_sm70_shflsync_down_p) ;  /* 0x0000008000007944 */ /* 0x000fea0003c00000 */
[----:B0-----:R-:W-:Y:S01]  /*57c0*/  HFMA2.MMA R178, -RZ, RZ, 0, 5.9604644775390625e-08 ;  /* 0x00000001ffb27435 */ /* 0x001fe200000001ff */
[----:B-1----:R-:W-:-:S02]  /*57d0*/  MOV R175, R217 ;  /* 0x000000d900af7202 */ /* 0x002fc40000000f00 */
[----:B------:R-:W-:Y:S02]  /*57e0*/  MOV R173, R176 ;  /* 0x000000b000ad7202 */ /* 0x000fe40000000f00 */
[----:B------:R-:W-:Y:S02]  /*57f0*/  MOV R217, 0x1f ;  /* 0x0000001f00d97802 */ /* 0x000fe40000000f00 */
[----:B------:R-:W-:Y:S02]  /*5800*/  MOV R180, 0xffffffff ;  /* 0xffffffff00b47802 */ /* 0x000fe40000000f00 */
[----:B------:R-:W-:Y:S02]  /*5810*/  MOV R168, 0x5830 ;  /* 0x0000583000a87802 */ /* 0x000fe40000000f00 */
[----:B------:R-:W-:Y:S05]  /*5820*/  CALL.REL.NOINC `($__internal_117_$__cuda_sm70_shflsync_down_p) ;  /* 0x0000001000007944 */ /* 0x000fea0003c00000 */
[----:B01----:R-:W-:Y:S05]  /*5830*/  BRA `(.L_x_5629) ;  /* 0xffffc3b000007947 */ /* 0x003fea000383ffff */
        .weak           $__internal_117_$__cuda_sm70_shflsync_down_p
        .type           $__internal_117_$__cuda_sm70_shflsync_down_p,@function
        .size           $__internal_117_$__cuda_sm70_shflsync_down_p,(.L_x_9371 - $__internal_117_$__cuda_sm70_shflsync_down_p)
$__internal_117_$__cuda_sm70_shflsync_down_p:
[----:B------:R-:W-:Y:S01]  /*5840*/  HFMA2.MMA R169, -RZ, RZ, 0, 0 ;  /* 0x00000000ffa97435 */ /* 0x000fe200000001ff */
[----:B------:R-:W-:Y:S04]  /*5850*/  WARPSYNC R180 ;  /* 0x000000b400007348 */ /* 0x000fe80003800000 */
[----:B------:R0:W1:Y:S01]  /*5860*/  SHFL.DOWN PT, R217, R173, R178, R217 ;  /* 0x080000b2add97389 */ /* 0x00006200000e00d9 */
[----:B------:R-:W-:Y:S05]  /*5870*/  RET.REL.NODEC R168 `(_ZN10layer_norm13ln_bwd_kernelINS_13Kernel_traitsIf6__halfS2_S2_fjLj6144ELj1ELj1ELj8ELj16ENS_18Kernel_traits_baseILj6144EfS2_S2_S2_fjLj256EEEEELb1ELb1ELb1ELb0EEEvNS_9BwdParamsE) ;  /* 0xffffa780a8007950 */ /* 0x000fea0003c3ffff */
.L_x_5630:
        /* <DEDUP_REMOVED lines=16> */
.L_x_9371:


//--------------------- .text._ZN10layer_norm22ln_bwd_finalize_kernelINS_22Kernel_traits_finalizeILj6144Ef6__halfS2_S2_fjLb1ELj1024ELj4ENS_18Kernel_traits_baseILj6144EfS2_S2_S2_fjLj1024EEEEELb1ELb1EEEvNS_9BwdParamsE --------------------------
	.section	.text._ZN10layer_norm22ln_bwd_finalize_kernelINS_22Kernel_traits_finalizeILj6144Ef6__halfS2_S2_fjLb1ELj1024ELj4ENS_18Kernel_traits_baseILj6144EfS2_S2_S2_fjLj1024EEEEELb1ELb1EEEvNS_9BwdParamsE,"ax",@progbits
	.sectioninfo	@"SHI_REGISTERS=32"
	.align	128
        .global         _ZN10layer_norm22ln_bwd_finalize_kernelINS_22Kernel_traits_finalizeILj6144Ef6__halfS2_S2_fjLb1ELj1024ELj4ENS_18Kernel_traits_baseILj6144EfS2_S2_S2_fjLj1024EEEEELb1ELb1EEEvNS_9BwdParamsE
        .type           _ZN10layer_norm22ln_bwd_finalize_kernelINS_22Kernel_traits_finalizeILj6144Ef6__halfS2_S2_fjLb1ELj1024ELj4ENS_18Kernel_traits_baseILj6144EfS2_S2_S2_fjLj1024EEEEELb1ELb1EEEvNS_9BwdParamsE,@function
        .size           _ZN10layer_norm22ln_bwd_finalize_kernelINS_22Kernel_traits_finalizeILj6144Ef6__halfS2_S2_fjLb1ELj1024ELj4ENS_18Kernel_traits_baseILj6144EfS2_S2_S2_fjLj1024EEEEELb1ELb1EEEvNS_9BwdParamsE,(.L_x_9372 - _ZN10layer_norm22ln_bwd_finalize_kernelINS_22Kernel_traits_finalizeILj6144Ef6__halfS2_S2_fjLb1ELj1024ELj4ENS_18Kernel_traits_baseILj6144EfS2_S2_S2_fjLj1024EEEEELb1ELb1EEEvNS_9BwdParamsE)
        .other          _ZN10layer_norm22ln_bwd_finalize_kernelINS_22Kernel_traits_finalizeILj6144Ef6__halfS2_S2_fjLb1ELj1024ELj4ENS_18Kernel_traits_baseILj6144EfS2_S2_S2_fjLj1024EEEEELb1ELb1EEEvNS_9BwdParamsE,@"STO_CUDA_ENTRY STV_DEFAULT"
_ZN10layer_norm22ln_bwd_finalize_kernelINS_22Kernel_traits_finalizeILj6144Ef6__halfS2_S2_fjLb1ELj1024ELj4ENS_18Kernel_traits_baseILj6144EfS2_S2_S2_fjLj1024EEEEELb1ELb1EEEvNS_9BwdParamsE:
.text._ZN10layer_norm22ln_bwd_finalize_kernelINS_22Kernel_traits_finalizeILj6144Ef6__halfS2_S2_fjLb1ELj1024ELj4ENS_18Kernel_traits_baseILj6144EfS2_S2_S2_fjLj1024EEEEELb1ELb1EEEvNS_9BwdParamsE:
        /* <DEDUP_REMOVED lines=19> */
.L_x_5643:
        /* <DEDUP_REMOVED lines=32> */
.L_x_5635:
        /* <DEDUP_REMOVED lines=47> */
.L_x_5634:
[----:B------:R-:W-:Y:S05]  /*0620*/  BSYNC B1 ;  /* 0x0000000000017941 */ /* 0x000fea0003800000 */
.L_x_5633:
        /* <DEDUP_REMOVED lines=29> */
.L_x_5637:
[----:B------:R-:W-:Y:S05]  /*0800*/  BSYNC B1 ;  /* 0x0000000000017941 */ /* 0x000fea0003800000 */
.L_x_5636:
        /* <DEDUP_REMOVED lines=13> */
.L_x_5632:
[----:B------:R-:W-:Y:S05]  /*08e0*/  BSYNC B0 ;  /* 0x0000000000007941 */ /* 0x000fea0003800000 */
.L_x_5631:
        /* <DEDUP_REMOVED lines=12> */
.L_x_5644:
        /* <DEDUP_REMOVED lines=27> */
.L_x_5645:
        /* <DEDUP_REMOVED lines=9> */
.L_x_5638:
        /* <DEDUP_REMOVED lines=16> */
.L_x_5642:
[----:B------:R-:W-:Y:S05]  /*0cf0*/  BSYNC B0 ;  /* 0x0000000000007941 */ /* 0x000fea0003800000 */
.L_x_5641:
[C---:B------:R-:W-:Y:S02]  /*0d00*/  ISETP.GT.U32.AND P1, PT, R4.reuse, -0x1801, PT ;  /* 0xffffe7ff0400780c */ /* 0x040fe40003f24070 */
[----:B------:R-:W-:-:S02]  /*0d10*/  IADD3 R4, R4, 0x1800, RZ ;  /* 0x0000180004047810 */ /* 0x000fc40007ffe0ff */
[----:B------:R-:W-:-:S09]  /*0d20*/  IADD3 R5, R5, 0xc00, RZ ;  /* 0x00000c0005057810 */ /* 0x000fd20007ffe0ff */
[----:B012---:R-:W-:Y:S05]  /*0d30*/  @P1 BRA `(.L_x_5643) ;  /* 0xfffff3f000001947 */ /* 0x007fea000383ffff */
[----:B------:R-:W-:Y:S05]  /*0d40*/  EXIT ;  /* 0x000000000000794d */ /* 0x000fea0003800000 */
.L_x_5639:
[----:B------:R-:W-:Y:S01]  /*0d50*/  HFMA2.MMA R14, -RZ, RZ, 0, 1.847743988037109375e-06 ;  /* 0x0000001fff0e7435 */ /* 0x000fe200000001ff */
[----:B---3--:R-:W-:Y:S01]  /*0d60*/  IMAD.MOV.U32 R18, RZ, RZ, R10 ;  /* 0x000000ffff127224 */ /* 0x008fe200078e000a */
[----:B------:R-:W-:Y:S01]  /*0d70*/  MOV R17, 0x1 ;  /* 0x0000000100117802 */ /* 0x000fe20000000f00 */
[----:B------:R-:W-:Y:S01]  /*0d80*/  IMAD.MOV.U32 R19, RZ, RZ, -0x1 ;  /* 0xffffffffff137424 */ /* 0x000fe200078e00ff */
[----:B------:R-:W-:Y:S02]  /*0d90*/  MOV R8, 0xdb0 ;  /* 0x00000db000087802 */ /* 0x000fe40000000f00 */
[----:B012---:R-:W-:Y:S05]  /*0da0*/  CALL.REL.NOINC `($__internal_118_$__cuda_sm70_shflsync_bfly_p) ;  /* 0x0000059000007944 */ /* 0x007fea0003c00000 */
[----:B01----:R-:W-:Y:S05]  /*0db0*/  BRA `(.L_x_5644) ;  /* 0xfffffbf000007947 */ /* 0x003fea000383ffff */
.L_x_5640:
[----:B------:R-:W-:Y:S01]  /*0dc0*/  HFMA2.MMA R14, -RZ, RZ, 0, 1.847743988037109375e-06 ;  /* 0x0000001fff0e7435 */ /* 0x000fe200000001ff */
[----:B------:R-:W-:Y:S01]  /*0dd0*/  MOV R17, 0x2 ;  /* 0x0000000200117802 */ /* 0x000fe20000000f00 */
[----:B------:R-:W-:Y:S01]  /*0de0*/  IMAD.MOV.U32 R19, RZ, RZ, -0x1 ;  /* 0xffffffffff137424 */ /* 0x000fe200078e00ff */
[----:B------:R-:W-:-:S03]  /*0df0*/  MOV R8, 0xe10 ;  /* 0x00000e1000087802 */ /* 0x000fc60000000f00 */
[----:B0123--:R-:W-:Y:S05]  /*0e00*/  CALL.REL.NOINC `($__internal_118_$__cuda_sm70_shflsync_bfly_p) ;  /* 0x0000053000007944 */ /* 0x00ffea0003c00000 */
[----:B01----:R-:W-:Y:S01]  /*0e10*/  FADD.FTZ R18, R18, R14 ;  /* 0x0000000e12127221 */ /* 0x003fe20000010000 */
[----:B------:R-:W-:Y:S01]  /*0e20*/  HFMA2.MMA R14, -RZ, RZ, 0, 1.847743988037109375e-06 ;  /* 0x0000001fff0e7435 */ /* 0x000fe200000001ff */
[----:B------:R-:W-:Y:S01]  /*0e30*/  MOV R17, 0x4 ;  /* 0x0000000400117802 */ /* 0x000fe20000000f00 */
[----:B------:R-:W-:Y:S01]  /*0e40*/  IMAD.MOV.U32 R19, RZ, RZ, -0x1 ;  /* 0xffffffffff137424 */ /* 0x000fe200078e00ff */
[----:B------:R-:W-:-:S03]  /*0e50*/  MOV R8, 0xe70 ;  /* 0x00000e7000087802 */ /* 0x000fc60000000f00 */
[----:B------:R-:W-:Y:S05]  /*0e60*/  CALL.REL.NOINC `($__internal_118_$__cuda_sm70_shflsync_bfly_p) ;  /* 0x000004d000007944 */ /* 0x000fea0003c00000 */
[----:B01----:R-:W-:Y:S01]  /*0e70*/  FADD.FTZ R18, R18, R14 ;  /* 0x0000000e12127221 */ /* 0x003fe20000010000 */
[----:B------:R-:W-:Y:S01]  /*0e80*/  HFMA2.MMA R14, -RZ, RZ, 0, 1.847743988037109375e-06 ;  /* 0x0000001fff0e7435 */ /* 0x000fe200000001ff */
[----:B------:R-:W-:-:S02]  /*0e90*/  MOV R17, 0x8 ;  /* 0x0000000800117802 */ /* 0x000fc40000000f00 */
[----:B------:R-:W-:Y:S02]  /*0ea0*/  MOV R19, 0xffffffff ;  /* 0xffffffff00137802 */ /* 0x000fe40000000f00 */
[----:B------:R-:W-:Y:S02]  /*0eb0*/  MOV R8, 0xed0 ;  /* 0x00000ed000087802 */ /* 0x000fe40000000f00 */
[----:B------:R-:W-:Y:S05]  /*0ec0*/  CALL.REL.NOINC `($__internal_118_$__cuda_sm70_shflsync_bfly_p) ;  /* 0x0000047000007944 */ /* 0x000fea0003c00000 */
[----:B-1----:R-:W-:Y:S01]  /*0ed0*/  FADD.FTZ R10, R18, R14 ;  /* 0x0000000e120a7221 */ /* 0x002fe20000010000 */
[----:B------:R-:W-:Y:S01]  /*0ee0*/  HFMA2.MMA R14, -RZ, RZ, 0, 1.847743988037109375e-06 ;  /* 0x0000001fff0e7435 */ /* 0x000fe200000001ff */
[----:B0-----:R-:W-:Y:S01]  /*0ef0*/  IMAD.MOV.U32 R17, RZ, RZ, 0x10 ;  /* 0x00000010ff117424 */ /* 0x001fe200078e00ff */
[----:B------:R-:W-:Y:S02]  /*0f00*/  MOV R19, 0xffffffff ;  /* 0xffffffff00137802 */ /* 0x000fe40000000f00 */
[----:B------:R-:W-:Y:S02]  /*0f10*/  MOV R18, R10 ;  /* 0x0000000a00127202 */ /* 0x000fe40000000f00 */
[----:B------:R-:W-:Y:S02]  /*0f20*/  MOV R8, 0xf40 ;  /* 0x00000f4000087802 */ /* 0x000fe40000000f00 */
[----:B------:R-:W-:Y:S05]  /*0f30*/  CALL.REL.NOINC `($__internal_118_$__cuda_sm70_shflsync_bfly_p) ;  /* 0x0000040000007944 */ /* 0x000fea0003c00000 */
[----:B0-----:R-:W-:Y:S01]  /*0f40*/  HFMA2.MMA R17, -RZ, RZ, 0, 5.9604644775390625e-08 ;  /* 0x00000001ff117435 */ /* 0x001fe200000001ff */
[----:B-1----:R-:W-:Y:S01]  /*0f50*/  IMAD.MOV.U32 R13, RZ, RZ, R14 ;  /* 0x000000ffff0d7224 */ /* 0x002fe200078e000e */
[----:B------:R-:W-:Y:S01]  /*0f60*/  MOV R18, R15 ;  /* 0x0000000f00127202 */ /* 0x000fe20000000f00 */
[----:B------:R-:W-:Y:S01]  /*0f70*/  IMAD.MOV.U32 R19, RZ, RZ, -0x1 ;  /* 0xffffffffff137424 */ /* 0x000fe200078e00ff */
[----:B------:R-:W-:-:S02]  /*0f80*/  MOV R14, 0x1f ;  /* 0x0000001f000e7802 */ /* 0x000fc40000000f00 */
[----:B------:R-:W-:Y:S02]  /*0f90*/  MOV R8, 0xfb0 ;  /* 0x00000fb000087802 */ /* 0x000fe40000000f00 */
[----:B------:R-:W-:Y:S05]  /*0fa0*/  CALL.REL.NOINC `($__internal_118_$__cuda_sm70_shflsync_bfly_p) ;  /* 0x0000039000007944 */ /* 0x000fea0003c00000 */
[----:B0-----:R-:W-:Y:S01]  /*0fb0*/  HFMA2.MMA R17, -RZ, RZ, 0, 1.1920928955078125e-07 ;  /* 0x00000002ff117435 */ /* 0x001fe200000001ff */
[----:B-1----:R-:W-:Y:S01]  /*0fc0*/  FADD.FTZ R18, R15, R14 ;  /* 0x0000000e0f127221 */ /* 0x002fe20000010000 */
[----:B------:R-:W-:Y:S02]  /*0fd0*/  MOV R14, 0x1f ;  /* 0x0000001f000e7802 */ /* 0x000fe40000000f00 */
[----:B------:R-:W-:Y:S02]  /*0fe0*/  MOV R19, 0xffffffff ;  /* 0xffffffff00137802 */ /* 0x000fe40000000f00 */
[----:B------:R-:W-:Y:S02]  /*0ff0*/  MOV R8, 0x1010 ;  /* 0x0000101000087802 */ /* 0x000fe40000000f00 */
[----:B------:R-:W-:Y:S05]  /*1000*/  CALL.REL.NOINC `($__internal_118_$__cuda_sm70_shflsync_bfly_p) ;  /* 0x0000033000007944 */ /* 0x000fea0003c00000 */
[----:B01----:R-:W-:Y:S01]  /*1010*/  FADD.FTZ R18, R18, R14 ;  /* 0x0000000e12127221 */ /* 0x003fe20000010000 */
[----:B------:R-:W-:Y:S01]  /*1020*/  HFMA2.MMA R14, -RZ, RZ, 0, 1.847743988037109375e-06 ;  /* 0x0000001fff0e7435 */ /* 0x000fe200000001ff */
[----:B------:R-:W-:Y:S01]  /*1030*/  IMAD.MOV.U32 R17, RZ, RZ, 0x4 ;  /* 0x00000004ff117424 */ /* 0x000fe200078e00ff */
[----:B------:R-:W-:Y:S02]  /*1040*/  MOV R19, 0xffffffff ;  /* 0xffffffff00137802 */ /* 0x000fe40000000f00 */
[----:B------:R-:W-:-:S02]  /*1050*/  MOV R8, 0x1070 ;  /* 0x0000107000087802 */ /* 0x000fc40000000f00 */
[----:B------:R-:W-:Y:S05]  /*1060*/  CALL.REL.NOINC `($__internal_118_$__cuda_sm70_shflsync_bfly_p) ;  /* 0x000002d000007944 */ /* 0x000fea0003c00000 */
[----:B0-----:R-:W-:Y:S01]  /*1070*/  HFMA2.MMA R17, -RZ, RZ, 0, 4.76837158203125e-07 ;  /* 0x00000008ff117435 */ /* 0x001fe200000001ff */
[----:B-1----:R-:W-:Y:S01]  /*1080*/  FADD.FTZ R18, R18, R14 ;  /* 0x0000000e12127221 */ /* 0x002fe20000010000 */
[----:B------:R-:W-:Y:S01]  /*1090*/  MOV R19, 0xffffffff ;  /* 0xffffffff00137802 */ /* 0x000fe20000000f00 */
[----:B------:R-:W-:Y:S01]  /*10a0*/  IMAD.MOV.U32 R14, RZ, RZ, 0x1f ;  /* 0x0000001fff0e7424 */ /* 0x000fe200078e00ff */
[----:B------:R-:W-:-:S02]  /*10b0*/  MOV R8, 0x10d0 ;  /* 0x000010d000087802 */ /* 0x000fc40000000f00 */
[----:B------:R-:W-:Y:S05]  /*10c0*/  CALL.REL.NOINC `($__internal_118_$__cuda_sm70_shflsync_bfly_p) ;  /* 0x0000027000007944 */ /* 0x000fea0003c00000 */
[----:B-1----:R-:W-:Y:S01]  /*10d0*/  FADD.FTZ R12, R18, R14 ;  /* 0x0000000e120c7221 */ /* 0x002fe20000010000 */
[----:B0-----:R-:W-:Y:S01]  /*10e0*/  HFMA2.MMA R17, -RZ, RZ, 0, 9.5367431640625e-07 ;  /* 0x00000010ff117435 */ /* 0x001fe200000001ff */
[----:B------:R-:W-:Y:S01]  /*10f0*/  MOV R14, 0x1f ;  /* 0x0000001f000e7802 */ /* 0x000fe20000000f00 */
[----:B------:R-:W-:Y:S01]  /*1100*/  IMAD.MOV.U32 R19, RZ, RZ, -0x1 ;  /* 0xffffffffff137424 */ /* 0x000fe200078e00ff */
[----:B------:R-:W-:-:S02]  /*1110*/  MOV R8, 0x1140 ;  /* 0x0000114000087802 */ /* 0x000fc40000000f00 */
[----:B------:R-:W-:Y:S02]  /*1120*/  MOV R18, R12 ;  /* 0x0000000c00127202 */ /* 0x000fe40000000f00 */
[----:B------:R-:W-:Y:S05]  /*1130*/  CALL.REL.NOINC `($__internal_118_$__cuda_sm70_shflsync_bfly_p) ;  /* 0x0000020000007944 */ /* 0x000fea0003c00000 */
[----:B-1----:R-:W-:Y:S01]  /*1140*/  MOV R15, R14 ;  /* 0x0000000e000f7202 */ /* 0x002fe20000000f00 */
[----:B------:R-:W-:Y:S01]  /*1150*/  HFMA2.MMA R14, -RZ, RZ, 0, 1.847743988037109375e-06 ;  /* 0x0000001fff0e7435 */ /* 0x000fe200000001ff */
[----:B0-----:R-:W-:Y:S01]  /*1160*/  MOV R18, R11 ;  /* 0x0000000b00127202 */ /* 0x001fe20000000f00 */
[----:B------:R-:W-:Y:S01]  /*1170*/  IMAD.MOV.U32 R17, RZ, RZ, 0x1 ;  /* 0x00000001ff117424 */ /* 0x000fe200078e00ff */
[----:B------:R-:W-:Y:S02]  /*1180*/  MOV R19, 0xffffffff ;  /* 0xffffffff00137802 */ /* 0x000fe40000000f00 */
[----:B------:R-:W-:Y:S02]  /*1190*/  MOV R8, 0x11b0 ;  /* 0x000011b000087802 */ /* 0x000fe40000000f00 */
[----:B------:R-:W-:Y:S05]  /*11a0*/  CALL.REL.NOINC `($__internal_118_$__cuda_sm70_shflsync_bfly_p) ;  /* 0x0000019000007944 */ /* 0x000fea0003c00000 */
[----:B0-----:R-:W-:Y:S01]  /*11b0*/  HFMA2.MMA R17, -RZ, RZ, 0, 1.1920928955078125e-07 ;  /* 0x00000002ff117435 */ /* 0x001fe200000001ff */
[----:B-1----:R-:W-:Y:S01]  /*11c0*/  FADD.FTZ R18, R11, R14 ;  /* 0x0000000e0b127221 */ /* 0x002fe20000010000 */
[----:B------:R-:W-:Y:S01]  /*11d0*/  MOV R19, 0xffffffff ;  /* 0xffffffff00137802 */ /* 0x000fe20000000f00 */
[----:B------:R-:W-:Y:S01]  /*11e0*/  IMAD.MOV.U32 R14, RZ, RZ, 0x1f ;  /* 0x0000001fff0e7424 */ /* 0x000fe200078e00ff */
[----:B------:R-:W-:-:S02]  /*11f0*/  MOV R8, 0x1210 ;  /* 0x0000121000087802 */ /* 0x000fc40000000f00 */
[----:B------:R-:W-:Y:S05]  /*1200*/  CALL.REL.NOINC `($__internal_118_$__cuda_sm70_shflsync_bfly_p) ;  /* 0x0000013000007944 */ /* 0x000fea0003c00000 */
[----:B0-----:R-:W-:Y:S01]  /*1210*/  HFMA2.MMA R17, -RZ, RZ, 0, 2.384185791015625e-07 ;  /* 0x00000004ff117435 */ /* 0x001fe200000001ff */
[----:B-1----:R-:W-:Y:S01]  /*1220*/  FADD.FTZ R18, R18, R14 ;  /* 0x0000000e12127221 */ /* 0x002fe20000010000 */
[----:B------:R-:W-:Y:S01]  /*1230*/  MOV R14, 0x1f ;  /* 0x0000001f000e7802 */ /* 0x000fe20000000f00 */
[----:B------:R-:W-:Y:S01]  /*1240*/  IMAD.MOV.U32 R19, RZ, RZ, -0x1 ;  /* 0xffffffffff137424 */ /* 0x000fe200078e00ff */
[----:B------:R-:W-:-:S02]  /*1250*/  MOV R8, 0x1270 ;  /* 0x0000127000087802 */ /* 0x000fc40000000f00 */
[----:B------:R-:W-:Y:S05]  /*1260*/  CALL.REL.NOINC `($__internal_118_$__cuda_sm70_shflsync_bfly_p) ;  /* 0x000000d000007944 */ /* 0x000fea0003c00000 */
[----:B0-----:R-:W-:Y:S01]  /*1270*/  HFMA2.MMA R17, -RZ, RZ, 0, 4.76837158203125e-07 ;  /* 0x00000008ff117435 */ /* 0x001fe200000001ff */
[----:B-1----:R-:W-:Y:S01]  /*1280*/  FADD.FTZ R18, R18, R14 ;  /* 0x0000000e12127221 */ /* 0x002fe20000010000 */
[----:B------:R-:W-:-:S02]  /*1290*/  MOV R14, 0x1f ;  /* 0x0000001f000e7802 */ /* 0x000fc40000000f00 */
[----:B------:R-:W-:Y:S02]  /*12a0*/  MOV R19, 0xffffffff ;  /* 0xffffffff00137802 */ /* 0x000fe40000000f00 */
[----:B------:R-:W-:Y:S02]  /*12b0*/  MOV R8, 0x12d0 ;  /* 0x000012d000087802 */ /* 0x000fe40000000f00 */
[----:B------:R-:W-:Y:S05]  /*12c0*/  CALL.REL.NOINC `($__internal_118_$__cuda_sm70_shflsync_bfly_p) ;  /* 0x0000007000007944 */ /* 0x000fea0003c00000 */
[----:B01----:R-:W-:Y:S01]  /*12d0*/  FADD.FTZ R18, R18, R14 ;  /* 0x0000000e12127221 */ /* 0x003fe20000010000 */
[----:B------:R-:W-:Y:S01]  /*12e0*/  HFMA2.MMA R14, -RZ, RZ, 0, 1.847743988037109375e-06 ;  /* 0x0000001fff0e7435 */ /* 0x000fe200000001ff */
[----:B------:R-:W-:Y:S01]  /*12f0*/  IMAD.MOV.U32 R17, RZ, RZ, 0x10 ;  /* 0x00000010ff117424 */ /* 0x000fe200078e00ff */
[----:B------:R-:W-:Y:S02]  /*1300*/  MOV R19, 0xffffffff ;  /* 0xffffffff00137802 */ /* 0x000fe40000000f00 */
[----:B------:R-:W-:Y:S02]  /*1310*/  MOV R8, 0x1330 ;  /* 0x0000133000087802 */ /* 0x000fe40000000f00 */
[----:B------:R-:W-:Y:S05]  /*1320*/  CALL.REL.NOINC `($__internal_118_$__cuda_sm70_shflsync_bfly_p) ;  /* 0x0000001000007944 */ /* 0x000fea0003c00000 */
[----:B01----:R-:W-:Y:S05]  /*1330*/  BRA `(.L_x_5645) ;  /* 0xfffff82000007947 */ /* 0x003fea000383ffff */
        .weak           $__internal_118_$__cuda_sm70_shflsync_bfly_p
        .type           $__internal_118_$__cuda_sm70_shflsync_bfly_p,@function
        .size           $__internal_118_$__cuda_sm70_shflsync_bfly_p,(.L_x_9372 - $__internal_118_$__cuda_sm70_shflsync_bfly_p)
$__internal_118_$__cuda_sm70_shflsync_bfly_p:
[----:B------:R-:W-:Y:S01]  /*1340*/  HFMA2.MMA R9, -RZ, RZ, 0, 0 ;  /* 0x00000000ff097435 */ /* 0x000fe200000001ff */
[----:B------:R-:W-:Y:S04]  /*1350*/  WARPSYNC R19 ;  /* 0x0000001300007348 */ /* 0x000fe80003800000 */
[----:B------:R0:W1:Y:S01]  /*1360*/  SHFL.BFLY PT, R14, R18, R17, R14 ;  /* 0x0c000011120e7389 */ /* 0x00006200000e000e */
[----:B------:R-:W-:Y:S05]  /*1370*/  RET.REL.NODEC R8 `(_ZN10layer_norm22ln_bwd_finalize_kernelINS_22Kernel_traits_finalizeILj6144Ef6__halfS2_S2_fjLb1ELj1024ELj4ENS_18Kernel_traits_baseILj6144EfS2_S2_S2_fjLj1024EEEEELb1ELb1EEEvNS_9BwdParamsE) ;  /* 0xffffec8008007950 */ /* 0x000fea0003c3ffff */
.L_x_5646:
        /* <DEDUP_REMOVED lines=16> */
.L_x_9372:


//--------------------- .text._ZN10layer_norm13ln_bwd_kernelINS_13Kernel_traitsIf6__halfS2_S2_fjLj6144ELj1ELj1ELj8ELj16ENS_18Kernel_traits_baseILj6144EfS2_S2_S2_fjLj256EEEEELb1ELb1ELb1ELb1EEEvNS_9BwdParamsE --------------------------
	.section	.text._ZN10layer_norm13ln_bwd_kernelINS_13Kernel_traitsIf6__halfS2_S2_fjLj6144ELj1ELj1ELj8ELj16ENS_18Kernel_traits_baseILj6144EfS2_S2_S2_fjLj256EEEEELb1ELb1ELb1ELb1EEEvNS_9BwdParamsE,"ax",@progbits
	.sectioninfo	@"SHI_REGISTERS=241"
	.align	128
        .global         _ZN10layer_norm13ln_bwd_kernelINS_13Kernel_traitsIf6__halfS2_S2_fjLj6144ELj1ELj1ELj8ELj16ENS_18Kernel_traits_baseILj6144EfS2_S2_S2_fjLj256EEEEELb1ELb1ELb1ELb1EEEvNS_9BwdParamsE
        .type           _ZN10layer_norm13ln_bwd_kernelINS_13Kernel_traitsIf6__halfS2_S2_fjLj6144ELj1ELj1ELj8ELj16ENS_18Kernel_traits_baseILj6144EfS2_S2_S2_fjLj256EEEEELb1ELb1ELb1ELb1EEEvNS_9BwdParamsE,@function
        .size           _ZN10layer_norm13ln_bwd_kernelINS_13Kernel_traitsIf6__halfS2_S2_fjLj6144ELj1ELj1ELj8ELj16ENS_18Kernel_traits_baseILj6144EfS2_S2_S2_fjLj256EEEEELb1ELb1ELb1ELb1EEEvNS_9BwdParamsE,(.L_x_9373 - _ZN10layer_norm13ln_bwd_kernelINS_13Kernel_traitsIf6__halfS2_S2_fjLj6144ELj1ELj1ELj8ELj16ENS_18Kernel_traits_baseILj6144EfS2_S2_S2_fjLj256EEEEELb1ELb1ELb1ELb1EEEvNS_9BwdParamsE)
        .other          _ZN10layer_norm13ln_bwd_kernelINS_13Kernel_traitsIf6__halfS2_S2_fjLj6144ELj1ELj1ELj8ELj16ENS_18Kernel_traits_baseILj6144EfS2_S2_S2_fjLj256EEEEELb1ELb1ELb1ELb1EEEvNS_9BwdParamsE,@"STO_CUDA_ENTRY STV_DEFAULT"
_ZN10layer_norm13ln_bwd_kernelINS_13Kernel_traitsIf6__halfS2_S2_fjLj6144ELj1ELj1ELj8ELj16ENS_18Kernel_traits_baseILj6144EfS2_S2_S2_fjLj256EEEEELb1ELb1ELb1ELb1EEEvNS_9BwdParamsE:
.text._ZN10layer_norm13ln_bwd_kernelINS_13Kernel_traitsIf6__halfS2_S2_fjLj6144ELj1ELj1ELj8ELj16ENS_18Kernel_traits_baseILj6144EfS2_S2_S2_fjLj256EEEEELb1ELb1ELb1ELb1EEEvNS_9BwdParamsE:
        /* <DEDUP_REMOVED lines=44> */
.L_x_5647:
[----:B------:R-:W-:-:S04]  /*02c0*/  SHF.L.U32 R3, R0, 0x5, RZ ;  /* 0x0000000500037819 */ /* 0x000fc800000006ff */
[----:B------:R-:W-:-:S04]  /*02d0*/  LOP3.LUT R3, R3, 0x1fe0, RZ, 0xc0, !PT ;  /* 0x00001fe003037812 */ /* 0x000fc800078ec0ff */
[C---:B------:R-:W-:Y:S02]  /*02e0*/  IADD3 R6, P1, R3.reuse, c[0x0][0x1c8], RZ ;  /* 0x0000720003067a10 */ /* 0x040fe40007f3e0ff */
[----:B------:R-:W-:Y:S02]  /*02f0*/  IADD3 R4, P0, R3, c[0x0][0x1b0], RZ ;  /* 0x00006c0003047a10 */ /* 0x000fe40007f1e0ff */
[----:B------:R-:W-:Y:S01]  /*0300*/  IADD3.X R7, RZ, c[0x0][0x1cc], RZ, P1, !PT ;  /* 0x00007300ff077a10 */ /* 0x000fe20000ffe4ff */
        /* <DEDUP_REMOVED lines=52> */
.L_x_5778:
        /* <DEDUP_REMOVED lines=47> */
.L_x_5650:
        /* <DEDUP_REMOVED lines=43> */
[----:B------:R-:W-:Y:S02]  /*0bf0*/  HADD2.F32 R184, -RZ, R184.H1_H1 ;  /* 0x300000b8ffb87230 */ /* 0x000fe40000004100 */
[--C-:B------:R-:W-:Y:S02]  /*0c00*/  HADD2.F32 R7, -RZ, R185.reuse.H0_H0 ;  /* 0x200000b9ff077230 */ /* 0x100fe40000004100 */
[----:B------:R-:W-:Y:S02]  /*0c10*/  HADD2.F32 R185, -RZ, R185.H1_H1 ;  /* 0x300000b9ffb97230 */ /* 0x000fe40000004100 */
[----:B---3--:R-:W-:Y:S01]  /*0c20*/  HADD2.F32 R177, -RZ, R20.H1_H1 ;  /* 0x30000014ffb17230 */ /* 0x008fe20000004100 */
[----:B----4-:R-:W-:Y:S01]  /*0c30*/  FSEL R238, R6, RZ, !P0 ;  /* 0x000000ff06ee7208 */ /* 0x010fe20004000000 */
[--C-:B0-----:R-:W-:Y:S02]  /*0c40*/  HADD2.F32 R172, -RZ, R186.reuse.H0_H0 ;  /* 0x200000baffac7230 */ /* 0x101fe40000004100 */
[----:B------:R-:W-:-:S02]  /*0c50*/  HADD2.F32 R186, -RZ, R186.H1_H1 ;  /* 0x300000baffba7230 */ /* 0x000fc40000004100 */
[C---:B------:R-:W-:Y:S01]  /*0c60*/  FADD.FTZ R6, -R238.reuse, R5 ;  /* 0x00000005ee067221 */ /* 0x040fe20000010100 */
[--C-:B------:R-:W-:Y:S02]  /*0c70*/  HADD2.F32 R191, -RZ, R181.reuse.H0_H0 ;  /* 0x200000b5ffbf7230 */ /* 0x100fe40000004100 */
[----:B------:R-:W-:Y:S02]  /*0c80*/  HADD2.F32 R192, -RZ, R181.H1_H1 ;  /* 0x300000b5ffc07230 */ /* 0x000fe40000004100 */
[--C-:B------:R-:W-:Y:S02]  /*0c90*/  HADD2.F32 R193, -RZ, R182.reuse.H0_H0 ;  /* 0x200000b6ffc17230 */ /* 0x100fe40000004100 */
[----:B------:R-:W-:Y:S02]  /*0ca0*/  HADD2.F32 R194, -RZ, R182.H1_H1 ;  /* 0x300000b6ffc27230 */ /* 0x000fe40000004100 */
[----:B------:R-:W-:Y:S02]  /*0cb0*/  HADD2.F32 R181, -RZ, R22.H1_H1 ;  /* 0x30000016ffb57230 */ /* 0x000fe40000004100 */
[----:B------:R-:W-:Y:S01]  /*0cc0*/  HADD2.F32 R182, -RZ, R23.H0_H0 ;  /* 0x20000017ffb67230 */ /* 0x000fe20000004100 */
[----:B------:R-:W-:Y:S01]  /*0cd0*/  FADD.FTZ R184, -R238, R184 ;  /* 0x000000b8eeb87221 */ /* 0x000fe20000010100 */
[----:B------:R-:W-:-:S02]  /*0ce0*/  HADD2.F32 R189, -RZ, R180.H0_H0 ;  /* 0x200000b4ffbd7230 */ /* 0x000fc40000004100 */
[----:B------:R-:W-:Y:S02]  /*0cf0*/  HADD2.F32 R190, -RZ, R180.H1_H1 ;  /* 0x300000b4ffbe7230 */ /* 0x000fe40000004100 */
[--C-:B------:R-:W-:Y:S02]  /*0d00*/  HADD2.F32 R195, -RZ, R183.reuse.H0_H0 ;  /* 0x200000b7ffc37230 */ /* 0x100fe40000004100 */
[----:B------:R-:W-:Y:S02]  /*0d10*/  HADD2.F32 R196, -RZ, R183.H1_H1 ;  /* 0x300000b7ffc47230 */ /* 0x000fe40000004100 */
[----:B------:R-:W-:Y:S02]  /*0d20*/  HADD2.F32 R173, -RZ, R187.H0_H0 ;  /* 0x200000bbffad7230 */ /* 0x000fe40000004100 */
[----:B------:R-:W-:Y:S02]  /*0d30*/  HADD2.F32 R180, -RZ, R22.H0_H0 ;  /* 0x20000016ffb47230 */ /* 0x000fe40000004100 */
[----:B------:R-:W-:-:S02]  /*0d40*/  HADD2.F32 R183, -RZ, R12.H0_H0 ;  /* 0x2000000cffb77230 */ /* 0x000fc40000004100 */
[----:B------:R-:W-:Y:S01]  /*0d50*/  HADD2.F32 R198, -RZ, R12.H1_H1 ;  /* 0x3000000cffc67230 */ /* 0x000fe20000004100 */
[C---:B------:R-:W-:Y:S01]  /*0d60*/  FADD.FTZ R12, -R238.reuse, R7 ;  /* 0x00000007ee0c7221 */ /* 0x040fe20000010100 */
[--C-:B-1----:R-:W-:Y:S02]  /*0d70*/  HADD2.F32 R171, -RZ, R14.reuse.H0_H0 ;  /* 0x2000000effab7230 */ /* 0x102fe40000004100 */
[----:B------:R-:W-:Y:S01]  /*0d80*/  HADD2.F32 R170, -RZ, R14.H1_H1 ;  /* 0x3000000effaa7230 */ /* 0x000fe20000004100 */
[C---:B------:R-:W-:Y:S01]  /*0d90*/  FADD.FTZ R14, -R238.reuse, R185 ;  /* 0x000000b9ee0e7221 */ /* 0x040fe20000010100 */
[----:B------:R-:W-:Y:S01]  /*0da0*/  HADD2.F32 R187, -RZ, R187.H1_H1 ;  /* 0x300000bbffbb7230 */ /* 0x000fe20000004100 */
[----:B------:R-:W-:Y:S01]  /*0db0*/  FADD.FTZ R188, -R238, R177 ;  /* 0x000000b1eebc7221 */ /* 0x000fe20000010100 */
[----:B------:R-:W-:Y:S02]  /*0dc0*/  HADD2.F32 R175, -RZ, R20.H0_H0 ;  /* 0x20000014ffaf7230 */ /* 0x000fe40000004100 */
[----:B------:R-:W-:-:S02]  /*0dd0*/  HADD2.F32 R178, -RZ, R21.H0_H0 ;  /* 0x20000015ffb27230 */ /* 0x000fc40000004100 */
[--C-:B------:R-:W-:Y:S02]  /*0de0*/  HADD2.F32 R179, -RZ, R13.reuse.H0_H0 ;  /* 0x2000000dffb37230 */ /* 0x100fe40000004100 */
[----:B------:R-:W-:Y:S02]  /*0df0*/  HADD2.F32 R174, -RZ, R13.H1_H1 ;  /* 0x3000000dffae7230 */ /* 0x000fe40000004100 */
[--C-:B------:R-:W-:Y:S02]  /*0e00*/  HADD2.F32 R169, -RZ, R15.reuse.H0_H0 ;  /* 0x2000000fffa97230 */ /* 0x100fe40000004100 */
[----:B------:R-:W-:Y:S01]  /*0e10*/  HADD2.F32 R168, -RZ, R15.H1_H1 ;  /* 0x3000000fffa87230 */ /* 0x000fe20000004100 */
[C---:B------:R-:W-:Y:S01]  /*0e20*/  FADD.FTZ R212, -R238.reuse, R181 ;  /* 0x000000b5eed47221 */ /* 0x040fe20000010100 */
[--C-:B------:R-:W-:Y:S01]  /*0e30*/  HADD2.F32 R13, -RZ, R16.reuse.H0_H0 ;  /* 0x20000010ff0d7230 */ /* 0x100fe20000004100 */
[C---:B------:R-:W-:Y:S01]  /*0e40*/  FADD.FTZ R214, -R238.reuse, R182 ;  /* 0x000000b6eed67221 */ /* 0x040fe20000010100 */
[----:B------:R-:W-:Y:S01]  /*0e50*/  HADD2.F32 R15, -RZ, R16.H1_H1 ;  /* 0x30000010ff0f7230 */ /* 0x000fe20000004100 */
[C---:B------:R-:W-:Y:S01]  /*0e60*/  FADD.FTZ R16, -R238.reuse, R172 ;  /* 0x000000acee107221 */ /* 0x040fe20000010100 */
[--C-:B------:R-:W-:Y:S01]  /*0e70*/  HADD2.F32 R199, -RZ, R18.reuse.H0_H0 ;  /* 0x20000012ffc77230 */ /* 0x100fe20000004100 */
[C---:B------:R-:W-:Y:S01]  /*0e80*/  FMUL.FTZ R5, R223.reuse, R6 ;  /* 0x00000006df057220 */ /* 0x040fe20000410000 */
[----:B------:R-:W-:Y:S01]  /*0e90*/  HADD2.F32 R201, -RZ, R18.H1_H1 ;  /* 0x30000012ffc97230 */ /* 0x000fe20000004100 */
[C---:B------:R-:W-:Y:S01]  /*0ea0*/  FADD.FTZ R186, -R238.reuse, R186 ;  /* 0x000000baeeba7221 */ /* 0x040fe20000010100 */
[--C-:B------:R-:W-:Y:S01]  /*0eb0*/  HADD2.F32 R181, -RZ, R8.reuse.H0_H0 ;  /* 0x20000008ffb57230 */ /* 0x100fe20000004100 */
[C---:B------:R-:W-:Y:S01]  /*0ec0*/  FMUL.FTZ R6, R223.reuse, R184 ;  /* 0x000000b8df067220 */ /* 0x040fe20000410000 */
[----:B------:R-:W-:Y:S01]  /*0ed0*/  HADD2.F32 R182, -RZ, R8.H1_H1 ;  /* 0x30000008ffb67230 */ /* 0x000fe20000004100 */
[C---:B------:R-:W-:Y:S01]  /*0ee0*/  FADD.FTZ R18, -R238.reuse, R173 ;  /* 0x000000adee127221 */ /* 0x040fe20000010100 */
[--C-:B------:R-:W-:Y:S01]  /*0ef0*/  HADD2.F32 R177, -RZ, R9.reuse.H0_H0 ;  /* 0x20000009ffb17230 */ /* 0x100fe20000004100 */
[----:B------:R-:W-:Y:S01]  /*0f00*/  FADD.FTZ R210, -R238, R180 ;  /* 0x000000b4eed27221 */ /* 0x000fe20000010100 */
[----:B------:R-:W-:Y:S01]  /*0f10*/  HADD2.F32 R180, -RZ, R9.H1_H1 ;  /* 0x30000009ffb47230 */ /* 0x000fe20000004100 */
[----:B------:R-:W-:-:S02]  /*0f20*/  FMUL.FTZ R7, R223, R12 ;  /* 0x0000000cdf077220 */ /* 0x000fc40000410000 */
[C---:B------:R-:W-:Y:S01]  /*0f30*/  FMUL.FTZ R8, R223.reuse, R14 ;  /* 0x0000000edf087220 */ /* 0x040fe20000410000 */
[----:B------:R-:W-:Y:S01]  /*0f40*/  HADD2.F32 R197, -RZ, R17.H0_H0 ;  /* 0x20000011ffc57230 */ /* 0x000fe20000004100 */
[C---:B------:R-:W-:Y:S02]  /*0f50*/  FADD.FTZ R20, -R238.reuse, R187 ;  /* 0x000000bbee147221 */ /* 0x040fe40000010100 */
[C---:B------:R-:W-:Y:S01]  /*0f60*/  FADD.FTZ R22, -R238.reuse, R175 ;  /* 0x000000afee167221 */ /* 0x040fe20000010100 */
[--C-:B------:R-:W-:Y:S01]  /*0f70*/  HADD2.F32 R175, -RZ, R10.reuse.H0_H0 ;  /* 0x2000000affaf7230 */ /* 0x100fe20000004100 */
[----:B------:R-:W-:Y:S01]  /*0f80*/  FADD.FTZ R200, -R238, R178 ;  /* 0x000000b2eec87221 */ /* 0x000fe20000010100 */
[----:B------:R-:W-:Y:S01]  /*0f90*/  HADD2.F32 R178, -RZ, R10.H1_H1 ;  /* 0x3000000affb27230 */ /* 0x000fe20000004100 */
[C---:B------:R-:W-:Y:S01]  /*0fa0*/  FMUL.FTZ R14, R223.reuse, R188 ;  /* 0x000000bcdf0e7220 */ /* 0x040fe20000410000 */
[--C-:B------:R-:W-:Y:S01]  /*0fb0*/  HADD2.F32 R173, -RZ, R11.reuse.H0_H0 ;  /* 0x2000000bffad7230 */ /* 0x100fe20000004100 */
[----:B------:R-:W-:Y:S01]  /*0fc0*/  FMUL.FTZ R9, R223, R16 ;  /* 0x00000010df097220 */ /* 0x000fe20000410000 */
[----:B------:R-:W-:Y:S01]  /*0fd0*/  HADD2.F32 R172, -RZ, R11.H1_H1 ;  /* 0x3000000bffac7230 */ /* 0x000fe20000004100 */
        /* <DEDUP_REMOVED lines=41> */
[----:B------:R-:W-:Y:S01]  /*1270*/  HADD2.F32 R21, -RZ, R21.H1_H1 ;  /* 0x30000015ff157230 */ /* 0x000fe20000004100 */
        /* <DEDUP_REMOVED lines=10> */
[----:B------:R-:W-:Y:S01]  /*1320*/  HADD2.F32 R17, -RZ, R17.H1_H1 ;  /* 0x30000011ff117230 */ /* 0x000fe20000004100 */
        /* <DEDUP_REMOVED lines=17> */
[--C-:B------:R-:W-:Y:S01]  /*1440*/  HADD2.F32 R203, -RZ, R19.reuse.H0_H0 ;  /* 0x20000013ffcb7230 */ /* 0x100fe20000004100 */
[----:B------:R-:W-:Y:S01]  /*1450*/  FFMA.FTZ R179, R12, R195, R179 ;  /* 0x000000c30cb37223 */ /* 0x000fe200000100b3 */
[----:B------:R-:W-:Y:S01]  /*1460*/  HADD2.F32 R222, -RZ, R19.H1_H1 ;  /* 0x30000013ffde7230 */ /* 0x000fe20000004100 */
[----:B------:R-:W-:Y:S02]  /*1470*/  FADD.FTZ R234, -R238, R201 ;  /* 0x000000c9eeea7221 */ /* 0x000fe40000010100 */
[----:B------:R-:W-:Y:S02]  /*1480*/  FMUL.FTZ R19, R223, R214 ;  /* 0x000000d6df137220 */ /* 0x000fe40000410000 */
[----:B------:R-:W-:Y:S02]  /*1490*/  FFMA.FTZ R97, R18, R170, R97 ;  /* 0x000000aa12617223 */ /* 0x000fe40000010061 */
[----:B------:R-:W-:-:S02]  /*14a0*/  FADD.FTZ R121, R121, R170 ;  /* 0x000000aa79797221 */ /* 0x000fc40000010000 */
[----:B------:R-:W-:Y:S02]  /*14b0*/  FMUL.FTZ R201, R69, R170 ;  /* 0x000000aa45c97220 */ /* 0x000fe40000410000 */
[----:B------:R-:W-:Y:S01]  /*14c0*/  FADD.FTZ R170, R171, R196 ;  /* 0x000000c4abaa7221 */ /* 0x000fe20000010000 */
[----:B------:R-:W-:Y:S01]  /*14d0*/  HADD2.F32 R23, -RZ, R23.H1_H1 ;  /* 0x30000017ff177230 */ /* 0x000fe20000004100 */
        /* <DEDUP_REMOVED lines=73> */
.L_x_5651:
[----:B0-----:R-:W-:Y:S05]  /*1970*/  BSYNC B0 ;  /* 0x0000000000007941 */ /* 0x001fea0003800000 */
.L_x_5649:
[----:B------:R-:W-:Y:S02]  /*1980*/  LOP3.LUT P3, RZ, R4, 0xff, RZ, 0xc0, !PT ;  /* 0x000000ff04ff7812 */ /* 0x000fe4000786c0ff */
[----:B------:R-:W-:Y:S02]  /*1990*/  SHF.R.U32.HI R170, RZ, 0x5, R0 ;  /* 0x00000005ffaa7819 */ /* 0x000fe40000011600 */
[----:B-----5:R-:W-:Y:S02]  /*19a0*/  MOV R168, R208 ;  /* 0x000000d000a87202 */ /* 0x020fe40000000f00 */
[----:B------:R-:W-:-:S02]  /*19b0*/  MOV R169, R206 ;  /* 0x000000ce00a97202 */ /* 0x000fc40000000f00 */
[----:B------:R-:W-:Y:S02]  /*19c0*/  MOV R171, R204 ;  /* 0x000000cc00ab7202 */ /* 0x000fe40000000f00 */
[----:B------:R-:W-:Y:S02]  /*19d0*/  LOP3.LUT R227, R170, 0x7fffff8, RZ, 0xc0, !PT ;  /* 0x07fffff8aae37812 */ /* 0x000fe400078ec0ff */
[----:B------:R-:W-:Y:S02]  /*19e0*/  LOP3.LUT P0, RZ, R0, 0x1f, RZ, 0xc0, !PT ;  /* 0x0000001f00ff7812 */ /* 0x000fe4000780c0ff */
[----:B------:R-:W-:Y:S02]  /*19f0*/  PRMT R231, R168, 0x7610, R231 ;  /* 0x00007610a8e77816 */ /* 0x000fe400000000e7 */
[----:B------:R-:W-:Y:S02]  /*1a00*/  PRMT R230, R169, 0x7610, R230 ;  /* 0x00007610a9e67816 */ /* 0x000fe400000000e6 */
[----:B------:R-:W-:-:S02]  /*1a10*/  PRMT R229, R171, 0x7610, R229 ;  /* 0x00007610abe57816 */ /* 0x000fc400000000e5 */
[----:B------:R-:W-:Y:S01]  /*1a20*/  @!P3 IADD3 R227, R227, 0x8, RZ ;  /* 0x00000008e3e3b810 */ /* 0x000fe20007ffe0ff */
[----:B------:R-:W-:Y:S05]  /*1a30*/  BRA.DIV ~URZ, `(.L_x_5652) ;  /* 0x000035627f007947 */ /* 0x000fea000b800000 */
[----:B------:R0:W1:Y:S02]  /*1a40*/  SHFL.DOWN PT, R171, R174, 0x10, 0x1f ;  /* 0x0a001f00aeab7f89 */ /* 0x00006400000e0000 */
.L_x_5779:
        /* <DEDUP_REMOVED lines=18> */
.L_x_5780:
        /* <DEDUP_REMOVED lines=8> */
[----:B------:R-:W-:Y:S02]  /*1bf0*/  @P3 IADD3 R176, R176, -0x1, RZ ;  /* 0xffffffffb0b03810 */ /* 0x000fe40007ffe0ff */
[----:B------:R-:W-:Y:S01]  /*1c00*/  BAR.SYNC.DEFER_BLOCKING 0x0 ;  /* 0x0000000000007b1d */ /* 0x000fe20000010000 */
[----:B------:R-:W-:Y:S02]  /*1c10*/  @P3 LOP3.LUT R169, R0, 0xff, RZ, 0xc0, !PT ;  /* 0x000000ff00a93812 */ /* 0x000fe400078ec0ff */
[----:B------:R-:W-:Y:S01]  /*1c20*/  @P3 IMAD R176, R176, c[0x0][0x168], RZ ;  /* 0x00005a00b0b03a24 */ /* 0x000fe200078e02ff */
[----:B------:R-:W-:-:S04]  /*1c30*/  @P3 MOV R219, 0x10 ;  /* 0x0000001000db3802 */ /* 0x000fc80000000f00 */
        /* <DEDUP_REMOVED lines=35> */
[----:B------:R-:W-:Y:S01]  /*1e70*/  HADD2.F32 R168, -RZ, R32.H0_H0 ;  /* 0x20000020ffa87230 */ /* 0x000fe20000004100 */
[----:B------:R-:W-:Y:S05]  /*1e80*/  BRA `(.L_x_5656) ;  /* 0x000000b000007947 */ /* 0x000fea0003800000 */
.L_x_5655:
        /* <DEDUP_REMOVED lines=11> */
.L_x_5656:
[----:B------:R-:W-:Y:S05]  /*1f40*/  BSYNC B0 ;  /* 0x0000000000007941 */ /* 0x000fea0003800000 */
.L_x_5654:
[----:B------:R-:W-:Y:S01]  /*1f50*/  ISETP.NE.U32.AND P0, PT, RZ, c[0x0][0x258], PT ;  /* 0x00009600ff007a0c */ /* 0x000fe20003f05070 */
[----:B------:R-:W-:Y:S03]  /*1f60*/  BSSY B0, `(.L_x_5657) ;  /* 0x000000f000007945 */ /* 0x000fe60003800000 */
[----:B------:R-:W-:-:S13]  /*1f70*/  ISETP.NE.AND.EX P0, PT, RZ, c[0x0][0x25c], PT, P0 ;  /* 0x00009700ff007a0c */ /* 0x000fda0003f05300 */
[----:B------:R-:W-:Y:S01]  /*1f80*/  @P0 F2FP.PACK_AB R169, RZ, R168 ;  /* 0x000000a8ffa9023e */ /* 0x000fe200000000ff */
[----:B------:R-:W-:Y:S05]  /*1f90*/  @!P3 BRA `(.L_x_5658) ;  /* 0x000000b00000b947 */ /* 0x000fea0003800000 */
[----:B------:R-:W-:Y:S01]  /*1fa0*/  LOP3.LUT P5, RZ, R231, 0xff, RZ, 0xc0, !PT ;  /* 0x000000ffe7ff7812 */ /* 0x000fe200078ac0ff */
[----:B------:R-:W-:Y:S01]  /*1fb0*/  FMUL.FTZ R168, R168, c[0x0][0x1ec] ;  /* 0x00007b00a8a87a20 */ /* 0x000fe20000410000 */
[----:B------:R-:W-:-:S03]  /*1fc0*/  HFMA2.MMA R171, -RZ, RZ, 0, 0 ;  /* 0x00000000ffab7435 */ /* 0x000fc600000001ff */
[----:B------:R-:W-:-:S04]  /*1fd0*/  FMUL.FTZ R175, R168, c[0x0][0x1e8] ;  /* 0x00007a00a8af7a20 */ /* 0x000fc80000410000 */
[----:B------:R-:W-:-:S04]  /*1fe0*/  FMUL.FTZ R170, R56, R175 ;  /* 0x000000af38aa7220 */ /* 0x000fc80000410000 */
[----:B-----5:R-:W-:Y:S01]  /*1ff0*/  @P5 HADD2.F32 R168, -RZ, R156.H0_H0 ;  /* 0x2000009cffa85230 */ /* 0x020fe20000004100 */
[----:B------:R-:W-:-:S04]  /*2000*/  FSEL R170, R170, RZ, P5 ;  /* 0x000000ffaaaa7208 */ /* 0x000fc80002800000 */
[----:B------:R-:W-:Y:S01]  /*2010*/  @P5 FMUL.FTZ R171, R175, R168 ;  /* 0x000000a8afab5220 */ /* 0x000fe20000410000 */
[----:B------:R-:W-:-:S03]  /*2020*/  F2FP.PACK_AB R170, RZ, R170 ;  /* 0x000000aaffaa723e */ /* 0x000fc600000000ff */
[----:B------:R-:W-:Y:S01]  /*2030*/  FADD.FTZ R152, R152, R171 ;  /* 0x000000ab98987221 */ /* 0x000fe20000010000 */
[----:B------:R-:W-:Y:S02]  /*2040*/  PRMT R160, R170, 0x7610, R160 ;  /* 0x00007610aaa07816 */ /* 0x000fe400000000a0 */
.L_x_5658:
[----:B------:R-:W-:Y:S05]  /*2050*/  BSYNC B0 ;  /* 0x0000000000007941 */ /* 0x000fea0003800000 */
.L_x_5657:
[----:B------:R-:W-:Y:S01]  /*2060*/  BSSY B0, `(.L_x_5659) ;  /* 0x000000e000007945 */ /* 0x000fe20003800000 */
[----:B------:R-:W-:Y:S01]  /*2070*/  @P0 PRMT R164, R169, 0x7610, R164 ;  /* 0x00007610a9a40816 */ /* 0x000fe200000000a4 */
[----:B------:R-:W-:Y:S05]  /*2080*/  @P2 BRA `(.L_x_5660) ;  /* 0x0000004000002947 */ /* 0x000fea0003800000 */
[----:B------:R-:W-:Y:S01]  /*2090*/  MOV R168, RZ ;  /* 0x000000ff00a87202 */ /* 0x000fe20000000f00 */
[----:B------:R-:W-:Y:S05]  /*20a0*/  @!P4 BRA `(.L_x_5661) ;  /* 0x000000900000c947 */ /* 0x000fea0003800000 */
[----:B------:R-:W-:Y:S01]  /*20b0*/  HADD2.F32 R168, -RZ, R32.H1_H1 ;  /* 0x30000020ffa87230 */ /* 0x000fe20000004100 */
[----:B------:R-:W-:Y:S05]  /*20c0*/  BRA `(.L_x_5661) ;  /* 0x0000007000007947 */ /* 0x000fea0003800000 */
.L_x_5660:
[----:B------:R-:W-:Y:S01]  /*20d0*/  ISETP.NE.AND P5, PT, R3, RZ, PT ;  /* 0x000000ff0300720c */ /* 0x000fe20003fa5270 */
[----:B------:R-:W-:-:S03]  /*20e0*/  @P4 HADD2.F32 R169, -RZ, R32.H1_H1 ;  /* 0x30000020ffa94230 */ /* 0x000fc60000004100 */
[----:B------:R-:W-:-:S05]  /*20f0*/  FSEL R168, R172, RZ, !P5 ;  /* 0x000000ffaca87208 */ /* 0x000fca0006800000 */
[----:B------:R-:W-:-:S04]  /*2100*/  FFMA.FTZ R168, R6, R173, R168 ;  /* 0x000000ad06a87223 */ /* 0x000fc800000100a8 */
[----:B------:R-:W-:-:S04]  /*2110*/  FADD.FTZ R168, R189, -R168 ;  /* 0x800000a8bda87221 */ /* 0x000fc80000010000 */
[----:B------:R-:W-:-:S04]  /*2120*/  FMUL.FTZ R168, R223, R168 ;  /* 0x000000a8dfa87220 */ /* 0x000fc80000410000 */
[----:B------:R-:W-:Y:S02]  /*2130*/  @P4 FADD.FTZ R168, R168, R169 ;  /* 0x000000a9a8a84221 */ /* 0x000fe40000010000 */
.L_x_5661:
[----:B------:R-:W-:Y:S05]  /*2140*/  BSYNC B0 ;  /* 0x0000000000007941 */ /* 0x000fea0003800000 */
.L_x_5659:
[----:B------:R-:W-:Y:S01]  /*2150*/  BSSY B0, `(.L_x_5662) ;  /* 0x000000e000007945 */ /* 0x000fe20003800000 */
[----:B------:R-:W-:Y:S01]  /*2160*/  @P0 F2FP.PACK_AB R169, RZ, R168 ;  /* 0x000000a8ffa9023e */ /* 0x000fe200000000ff */
[----:B------:R-:W-:Y:S05]  /*2170*/  @!P3 BRA `(.L_x_5663) ;  /* 0x000000b00000b947 */ /* 0x000fea0003800000 */
[----:B------:R-:W-:Y:S01]  /*2180*/  LOP3.LUT P5, RZ, R208, 0xff00, RZ, 0xc0, !PT ;  /* 0x0000ff00d0ff7812 */ /* 0x000fe200078ac0ff */
[----:B------:R-:W-:-:S04]  /*2190*/  FMUL.FTZ R168, R168, c[0x0][0x1ec] ;  /* 0x00007b00a8a87a20 */ /* 0x000fc80000410000 */
[----:B------:R-:W-:Y:S01]  /*21a0*/  FMUL.FTZ R174, R168, c[0x0][0x1e8] ;  /* 0x00007a00a8ae7a20 */ /* 0x000fe20000410000 */
[----:B------:R-:W-:-:S03]  /*21b0*/  HFMA2.MMA R168, -RZ, RZ, 0, 0 ;  /* 0x00000000ffa87435 */ /* 0x000fc600000001ff */
[----:B------:R-:W-:-:S04]  /*21c0*/  FMUL.FTZ R171, R57, R174 ;  /* 0x000000ae39ab7220 */ /* 0x000fc80000410000 */
[----:B-----5:R-:W-:Y:S01]  /*21d0*/  @P5 HADD2.F32 R170, -RZ, R156.H1_H1 ;  /* 0x3000009cffaa5230 */ /* 0x020fe20000004100 */
[----:B------:R-:W-:-:S04]  /*21e0*/  FSEL R171, R171, RZ, P5 ;  /* 0x000000ffabab7208 */ /* 0x000fc80002800000 */
[----:B------:R-:W-:Y:S01]  /*21f0*/  @P5 FMUL.FTZ R168, R174, R170 ;  /* 0x000000aaaea85220 */ /* 0x000fe20000410000 */
[----:B------:R-:W-:-:S03]  /*2200*/  F2FP.PACK_AB R171, RZ, R171 ;  /* 0x000000abffab723e */ /* 0x000fc600000000ff */
[----:B------:R-:W-:Y:S01]  /*2210*/  FADD.FTZ R153, R153, R168 ;  /* 0x000000a899997221 */ /* 0x000fe20000010000 */
[----:B------:R-:W-:Y:S02]  /*2220*/  PRMT R160, R160, 0x5410, R171 ;  /* 0x00005410a0a07816 */ /* 0x000fe400000000ab */
.L_x_5663:
[----:B------:R-:W-:Y:S05]  /*2230*/  BSYNC B0 ;  /* 0x0000000000007941 */ /* 0x000fea0003800000 */
.L_x_5662:
[----:B------:R-:W-:Y:S01]  /*2240*/  BSSY B0, `(.L_x_5664) ;  /* 0x000000e000007945 */ /* 0x000fe20003800000 */
[----:B------:R-:W-:Y:S01]  /*2250*/  @P0 PRMT R164, R164, 0x5410, R169 ;  /* 0x00005410a4a40816 */ /* 0x000fe200000000a9 */
[----:B------:R-:W-:Y:S05]  /*2260*/  @P2 BRA `(.L_x_5665) ;  /* 0x0000004000002947 */ /* 0x000fea0003800000 */
[----:B------:R-:W-:Y:S01]  /*2270*/  MOV R168, RZ ;  /* 0x000000ff00a87202 */ /* 0x000fe20000000f00 */
[----:B------:R-:W-:Y:S05]  /*2280*/  @!P4 BRA `(.L_x_5666) ;  /* 0x000000900000c947 */ /* 0x000fea0003800000 */
[----:B------:R-:W-:Y:S01]  /*2290*/  HADD2.F32 R168, -RZ, R33.H0_H0 ;  /* 0x20000021ffa87230 */ /* 0x000fe20000004100 */
[----:B------:R-:W-:Y:S05]  /*22a0*/  BRA `(.L_x_5666) ;  /* 0x0000007000007947 */ /* 0x000fea0003800000 */
.L_x_5665:
[----:B------:R-:W-:-:S04]  /*22b0*/  ISETP.NE.AND P5, PT, R3, RZ, PT ;  /* 0x000000ff0300720c */ /* 0x000fc80003fa5270 */
[----:B------:R-:W-:-:S05]  /*22c0*/  FSEL R168, R172, RZ, !P5 ;  /* 0x000000ffaca87208 */ /* 0x000fca0006800000 */
[----:B------:R-:W-:-:S04]  /*22d0*/  FFMA.FTZ R169, R7, R173, R168 ;  /* 0x000000ad07a97223 */ /* 0x000fc800000100a8 */
[----:B------:R-:W-:Y:S01]  /*22e0*/  FADD.FTZ R168, R190, -R169 ;  /* 0x800000a9bea87221 */ /* 0x000fe20000010000 */
[----:B------:R-:W-:-:S03]  /*22f0*/  @P4 HADD2.F32 R169, -RZ, R33.H0_H0 ;  /* 0x20000021ffa94230 */ /* 0x000fc60000004100 */
[----:B------:R-:W-:-:S04]  /*2300*/  FMUL.FTZ R168, R223, R168 ;  /* 0x000000a8dfa87220 */ /* 0x000fc80000410000 */
[----:B------:R-:W-:Y:S02]  /*2310*/  @P4 FADD.FTZ R168, R168, R169 ;  /* 0x000000a9a8a84221 */ /* 0x000fe40000010000 */
.L_x_5666:
[----:B------:R-:W-:Y:S05]  /*2320*/  BSYNC B0 ;  /* 0x0000000000007941 */ /* 0x000fea0003800000 */
.L_x_5664:
[----:B------:R-:W-:Y:S01]  /*2330*/  BSSY B0, `(.L_x_5667) ;  /* 0x000000e000007945 */ /* 0x000fe20003800000 */
        /* <DEDUP_REMOVED lines=13> */
.L_x_5668:
[----:B------:R-:W-:Y:S05]  /*2410*/  BSYNC B0 ;  /* 0x0000000000007941 */ /* 0x000fea0003800000 */
.L_x_5667:
[----:B------:R-:W-:Y:S01]  /*2420*/  BSSY B0, `(.L_x_5669) ;  /* 0x000000e000007945 */ /* 0x000fe20003800000 */
[----:B------:R-:W-:Y:S01]  /*2430*/  @P0 PRMT R165, R169, 0x7610, R165 ;  /* 0x00007610a9a50816 */ /* 0x000fe200000000a5 */
[----:B------:R-:W-:Y:S05]  /*2440*/  @P2 BRA `(.L_x_5670) ;  /* 0x0000004000002947 */ /* 0x000fea0003800000 */
[----:B------:R-:W-:Y:S01]  /*2450*/  MOV R168, RZ ;  /* 0x000000ff00a87202 */ /* 0x000fe20000000f00 */
[----:B------:R-:W-:Y:S05]  /*2460*/  @!P4 BRA `(.L_x_5671) ;  /* 0x000000900000c947 */ /* 0x000fea0003800000 */
[----:B------:R-:W-:Y:S01]  /*2470*/  HADD2.F32 R168, -RZ, R33.H1_H1 ;  /* 0x30000021ffa87230 */ /* 0x000fe20000004100 */
[----:B------:R-:W-:Y:S05]  /*2480*/  BRA `(.L_x_5671) ;  /* 0x0000007000007947 */ /* 0x000fea0003800000 */
.L_x_5670:
[----:B------:R-:W-:Y:S01]  /*2490*/  ISETP.NE.AND P5, PT, R3, RZ, PT ;  /* 0x000000ff0300720c */ /* 0x000fe20003fa5270 */
[----:B------:R-:W-:-:S03]  /*24a0*/  @P4 HADD2.F32 R169, -RZ, R33.H1_H1 ;  /* 0x30000021ffa94230 */ /* 0x000fc60000004100 */
[----:B------:R-:W-:-:S05]  /*24b0*/  FSEL R168, R172, RZ, !P5 ;  /* 0x000000ffaca87208 */ /* 0x000fca0006800000 */
[----:B------:R-:W-:-:S04]  /*24c0*/  FFMA.FTZ R168, R8, R173, R168 ;  /* 0x000000ad08a87223 */ /* 0x000fc800000100a8 */
[----:B------:R-:W-:-:S04]  /*24d0*/  FADD.FTZ R168, R191, -R168 ;  /* 0x800000a8bfa87221 */ /* 0x000fc80000010000 */
[----:B------:R-:W-:-:S04]  /*24e0*/  FMUL.FTZ R168, R223, R168 ;  /* 0x000000a8dfa87220 */ /* 0x000fc80000410000 */
[----:B------:R-:W-:Y:S02]  /*24f0*/  @P4 FADD.FTZ R168, R168, R169 ;  /* 0x000000a9a8a84221 */ /* 0x000fe40000010000 */
.L_x_5671:
[----:B------:R-:W-:Y:S05]  /*2500*/  BSYNC B0 ;  /* 0x0000000000007941 */ /* 0x000fea0003800000 */
.L_x_5669:
        /* <DEDUP_REMOVED lines=14> */
.L_x_5673:
[----:B------:R-:W-:Y:S05]  /*25f0*/  BSYNC B0 ;  /* 0x0000000000007941 */ /* 0x000fea0003800000 */
.L_x_5672:
[----:B------:R-:W-:Y:S01]  /*2600*/  BSSY B0, `(.L_x_5674) ;  /* 0x000000e000007945 */ /* 0x000fe20003800000 */
[----:B------:R-:W-:Y:S01]  /*2610*/  @P0 PRMT R165, R165, 0x5410, R169 ;  /* 0x00005410a5a50816 */ /* 0x000fe200000000a9 */
[----:B------:R-:W-:Y:S05]  /*2620*/  @P2 BRA `(.L_x_5675) ;  /* 0x0000004000002947 */ /* 0x000fea0003800000 */
[----:B------:R-:W-:Y:S01]  /*2630*/  MOV R168, RZ ;  /* 0x000000ff00a87202 */ /* 0x000fe20000000f00 */
[----:B------:R-:W-:Y:S05]  /*2640*/  @!P4 BRA `(.L_x_5676) ;  /* 0x000000900000c947 */ /* 0x000fea0003800000 */
[----:B------:R-:W-:Y:S01]  /*2650*/  HADD2.F32 R168, -RZ, R34.H0_H0 ;  /* 0x20000022ffa87230 */ /* 0x000fe20000004100 */
[----:B------:R-:W-:Y:S05]  /*2660*/  BRA `(.L_x_5676) ;  /* 0x0000007000007947 */ /* 0x000fea0003800000 */
.L_x_5675:
[----:B------:R-:W-:-:S04]  /*2670*/  ISETP.NE.AND P5, PT, R3, RZ, PT ;  /* 0x000000ff0300720c */ /* 0x000fc80003fa5270 */
[----:B------:R-:W-:-:S05]  /*2680*/  FSEL R168, R172, RZ, !P5 ;  /* 0x000000ffaca87208 */ /* 0x000fca0006800000 */
[----:B------:R-:W-:-:S04]  /*2690*/  FFMA.FTZ R169, R9, R173, R168 ;  /* 0x000000ad09a97223 */ /* 0x000fc800000100a8 */
[----:B------:R-:W-:Y:S01]  /*26a0*/  FADD.FTZ R168, R192, -R169 ;  /* 0x800000a9c0a87221 */ /* 0x000fe20000010000 */
[----:B------:R-:W-:-:S03]  /*26b0*/  @P4 HADD2.F32 R169, -RZ, R34.H0_H0 ;  /* 0x20000022ffa94230 */ /* 0x000fc60000004100 */
[----:B------:R-:W-:-:S04]  /*26c0*/  FMUL.FTZ R168, R223, R168 ;  /* 0x000000a8dfa87220 */ /* 0x000fc80000410000 */
[----:B------:R-:W-:Y:S02]  /*26d0*/  @P4 FADD.FTZ R168, R168, R169 ;  /* 0x000000a9a8a84221 */ /* 0x000fe40000010000 */
.L_x_5676:
[----:B------:R-:W-:Y:S05]  /*26e0*/  BSYNC B0 ;  /* 0x0000000000007941 */ /* 0x000fea0003800000 */
.L_x_5674:
        /* <DEDUP_REMOVED lines=14> */
.L_x_5678:
[----:B------:R-:W-:Y:S05]  /*27d0*/  BSYNC B0 ;  /* 0x0000000000007941 */ /* 0x000fea0003800000 */
.L_x_5677:
[----:B------:R-:W-:Y:S01]  /*27e0*/  BSSY B0, `(.L_x_5679) ;  /* 0x000000e000007945 */ /* 0x000fe20003800000 */
[----:B------:R-:W-:Y:S01]  /*27f0*/  @P0 PRMT R166, R169, 0x7610, R166 ;  /* 0x00007610a9a60816 */ /* 0x000fe200000000a6 */
[----:B------:R-:W-:Y:S05]  /*2800*/  @P2 BRA `(.L_x_5680) ;  /* 0x0000004000002947 */ /* 0x000fea0003800000 */
[----:B------:R-:W-:Y:S01]  /*2810*/  MOV R168, RZ ;  /* 0x000000ff00a87202 */ /* 0x000fe20000000f00 */
[----:B------:R-:W-:Y:S05]  /*2820*/  @!P4 BRA `(.L_x_5681) ;  /* 0x000000900000c947 */ /* 0x000fea0003800000 */
[----:B------:R-:W-:Y:S01]  /*2830*/  HADD2.F32 R168, -RZ, R34.H1_H1 ;  /* 0x30000022ffa87230 */ /* 0x000fe20000004100 */
[----:B------:R-:W-:Y:S05]  /*2840*/  BRA `(.L_x_5681) ;  /* 0x0000007000007947 */ /* 0x000fea0003800000 */
.L_x_5680:
[----:B------:R-:W-:Y:S01]  /*2850*/  ISETP.NE.AND P5, PT, R3, RZ, PT ;  /* 0x000000ff0300720c */ /* 0x000fe20003fa5270 */
[----:B------:R-:W-:-:S03]  /*2860*/  @P4 HADD2.F32 R169, -RZ, R34.H1_H1 ;  /* 0x30000022ffa94230 */ /* 0x000fc60000004100 */
[----:B------:R-:W-:-:S05]  /*2870*/  FSEL R168, R172, RZ, !P5 ;  /* 0x000000ffaca87208 */ /* 0x000fca0006800000 */
[----:B------:R-:W-:-:S04]  /*2880*/  FFMA.FTZ R168, R10, R173, R168 ;  /* 0x000000ad0aa87223 */ /* 0x000fc800000100a8 */
[----:B------:R-:W-:-:S04]  /*2890*/  FADD.FTZ R168, R193, -R168 ;  /* 0x800000a8c1a87221 */ /* 0x000fc80000010000 */
[----:B------:R-:W-:-:S04]  /*28a0*/  FMUL.FTZ R168, R223, R168 ;  /* 0x000000a8dfa87220 */ /* 0x000fc80000410000 */
[----:B------:R-:W-:Y:S02]  /*28b0*/  @P4 FADD.FTZ R168, R168, R169 ;  /* 0x000000a9a8a84221 */ /* 0x000fe40000010000 */
.L_x_5681:
[----:B------:R-:W-:Y:S05]  /*28c0*/  BSYNC B0 ;  /* 0x0000000000007941 */ /* 0x000fea0003800000 */
.L_x_5679:
        /* <DEDUP_REMOVED lines=14> */
.L_x_5683:
[----:B------:R-:W-:Y:S05]  /*29b0*/  BSYNC B0 ;  /* 0x0000000000007941 */ /* 0x000fea0003800000 */
.L_x_5682:
[----:B------:R-:W-:Y:S01]  /*29c0*/  BSSY B0, `(.L_x_5684) ;  /* 0x000000e000007945 */ /* 0x000fe20003800000 */
[----:B------:R-:W-:Y:S01]  /*29d0*/  @P0 PRMT R166, R166, 0x5410, R169 ;  /* 0x00005410a6a60816 */ /* 0x000fe200000000a9 */
[----:B------:R-:W-:Y:S05]  /*29e0*/  @P2 BRA `(.L_x_5685) ;  /* 0x0000004000002947 */ /* 0x000fea0003800000 */
[----:B------:R-:W-:Y:S01]  /*29f0*/  MOV R168, RZ ;  /* 0x000000ff00a87202 */ /* 0x000fe20000000f00 */
[----:B------:R-:W-:Y:S05]  /*2a00*/  @!P4 BRA `(.L_x_5686) ;  /* 0x000000900000c947 */ /* 0x000fea0003800000 */
[----:B------:R-:W-:Y:S01]  /*2a10*/  HADD2.F32 R168, -RZ, R35.H0_H0 ;  /* 0x20000023ffa87230 */ /* 0x000fe20000004100 */
[----:B------:R-:W-:Y:S05]  /*2a20*/  BRA `(.L_x_5686) ;  /* 0x0000007000007947 */ /* 0x000fea0003800000 */
.L_x_5685:
[----:B------:R-:W-:-:S04]  /*2a30*/  ISETP.NE.AND P5, PT, R3, RZ, PT ;  /* 0x000000ff0300720c */ /* 0x000fc80003fa5270 */
[----:B------:R-:W-:-:S05]  /*2a40*/  FSEL R168, R172, RZ, !P5 ;  /* 0x000000ffaca87208 */ /* 0x000fca0006800000 */
[----:B------:R-:W-:-:S04]  /*2a50*/  FFMA.FTZ R169, R11, R173, R168 ;  /* 0x000000ad0ba97223 */ /* 0x000fc800000100a8 */
[----:B------:R-:W-:Y:S01]  /*2a60*/  FADD.FTZ R168, R194, -R169 ;  /* 0x800000a9c2a87221 */ /* 0x000fe20000010000 */
[----:B------:R-:W-:-:S03]  /*2a70*/  @P4 HADD2.F32 R169, -RZ, R35.H0_H0 ;  /* 0x20000023ffa94230 */ /* 0x000fc60000004100 */
[----:B------:R-:W-:-:S04]  /*2a80*/  FMUL.FTZ R168, R223, R168 ;  /* 0x000000a8dfa87220 */ /* 0x000fc80000410000 */
[----:B------:R-:W-:Y:S02]  /*2a90*/  @P4 FADD.FTZ R168, R168, R169 ;  /* 0x000000a9a8a84221 */ /* 0x000fe40000010000 */
.L_x_5686:
[----:B------:R-:W-:Y:S05]  /*2aa0*/  BSYNC B0 ;  /* 0x0000000000007941 */ /* 0x000fea0003800000 */
.L_x_5684:
        /* <DEDUP_REMOVED lines=14> */
.L_x_5688:
[----:B------:R-:W-:Y:S05]  /*2b90*/  BSYNC B0 ;  /* 0x0000000000007941 */ /* 0x000fea0003800000 */
.L_x_5687:
[----:B------:R-:W-:Y:S01]  /*2ba0*/  BSSY B0, `(.L_x_5689) ;  /* 0x000000e000007945 */ /* 0x000fe20003800000 */
[----:B------:R-:W-:Y:S01]  /*2bb0*/  @P0 PRMT R167, R169, 0x7610, R167 ;  /* 0x00007610a9a70816 */ /* 0x000fe200000000a7 */
[----:B------:R-:W-:Y:S05]  /*2bc0*/  @P2 BRA `(.L_x_5690) ;  /* 0x0000004000002947 */ /* 0x000fea0003800000 */
[----:B------:R-:W-:Y:S01]  /*2bd0*/  MOV R174, RZ ;  /* 0x000000ff00ae7202 */ /* 0x000fe20000000f00 */
[----:B------:R-:W-:Y:S05]  /*2be0*/  @!P4 BRA `(.L_x_5691) ;  /* 0x000000900000c947 */ /* 0x000fea0003800000 */
[----:B------:R-:W-:Y:S01]  /*2bf0*/  HADD2.F32 R174, -RZ, R35.H1_H1 ;  /* 0x30000023ffae7230 */ /* 0x000fe20000004100 */
[----:B------:R-:W-:Y:S05]  /*2c00*/  BRA `(.L_x_5691) ;  /* 0x0000007000007947 */ /* 0x000fea0003800000 */
.L_x_5690:
[----:B------:R-:W-:Y:S01]  /*2c10*/  ISETP.NE.AND P5, PT, R3, RZ, PT ;  /* 0x000000ff0300720c */ /* 0x000fe20003fa5270 */
[----:B------:R-:W-:-:S03]  /*2c20*/  @P4 HADD2.F32 R169, -RZ, R35.H1_H1 ;  /* 0x30000023ffa94230 */ /* 0x000fc60000004100 */
[----:B------:R-:W-:-:S05]  /*2c30*/  FSEL R168, R172, RZ, !P5 ;  /* 0x000000ffaca87208 */ /* 0x000fca0006800000 */
[----:B------:R-:W-:-:S04]  /*2c40*/  FFMA.FTZ R168, R12, R173, R168 ;  /* 0x000000ad0ca87223 */ /* 0x000fc800000100a8 */
[----:B------:R-:W-:-:S04]  /*2c50*/  FADD.FTZ R168, R195, -R168 ;  /* 0x800000a8c3a87221 */ /* 0x000fc80000010000 */
[----:B------:R-:W-:-:S04]  /*2c60*/  FMUL.FTZ R174, R223, R168 ;  /* 0x000000a8dfae7220 */ /* 0x000fc80000410000 */
[----:B------:R-:W-:Y:S02]  /*2c70*/  @P4 FADD.FTZ R174, R174, R169 ;  /* 0x000000a9aeae4221 */ /* 0x000fe40000010000 */
.L_x_5691:
[----:B------:R-:W-:Y:S05]  /*2c80*/  BSYNC B0 ;  /* 0x0000000000007941 */ /* 0x000fea0003800000 */
.L_x_5689:
        /* <DEDUP_REMOVED lines=19> */
.L_x_5693:
[----:B------:R-:W-:Y:S05]  /*2dc0*/  BSYNC B0 ;  /* 0x0000000000007941 */ /* 0x000fea0003800000 */
.L_x_5692:
[----:B------:R0:W-:Y:S01]  /*2dd0*/  @P0 STG.E.128 [R168.64], R164 ;  /* 0x000000a4a8000986 */ /* 0x0001e2000c101d04 */
[----:B------:R-:W-:Y:S03]  /*2de0*/  BSSY B0, `(.L_x_5694) ;  /* 0x0000007000007945 */ /* 0x000fe60003800000 */
[----:B------:R0:W-:Y:S01]  /*2df0*/  @P3 STG.E.128 [R170.64], R160 ;  /* 0x000000a0aa003986 */ /* 0x0001e2000c101d04 */
[----:B------:R-:W-:Y:S05]  /*2e00*/  @!P3 BRA `(.L_x_5695) ;  /* 0x000000400000b947 */ /* 0x000fea0003800000 */
[----:B-----5:R-:W-:Y:S02]  /*2e10*/  IADD3 R156, R228, 0x100, RZ ;  /* 0x00000100e49c7810 */ /* 0x020fe40007ffe0ff */
[----:B------:R-:W-:-:S05]  /*2e20*/  MOV R157, 0x10 ;  /* 0x00000010009d7802 */ /* 0x000fca0000000f00 */
[----:B------:R-:W-:-:S06]  /*2e30*/  IMAD.WIDE.U32 R156, R156, R157, c[0x0][0x170] ;  /* 0x00005c009c9c7625 */ /* 0x000fcc00078e009d */
[----:B------:R-:W5:Y:S02]  /*2e40*/  LDG.E.128 R156, [R156.64] ;  /* 0x000000049c9c7981 */ /* 0x000f64000c1e1d00 */
.L_x_5695:
[----:B------:R-:W-:Y:S05]  /*2e50*/  BSYNC B0 ;  /* 0x0000000000007941 */ /* 0x000fea0003800000 */
.L_x_5694:
[----:B------:R-:W-:Y:S01]  /*2e60*/  BSSY B0, `(.L_x_5696) ;  /* 0x000000d000007945 */ /* 0x000fe20003800000 */
[----:B------:R-:W-:Y:S05]  /*2e70*/  @P2 BRA `(.L_x_5697) ;  /* 0x0000004000002947 */ /* 0x000fea0003800000 */
[----:B0-----:R-:W-:Y:S01]  /*2e80*/  HFMA2.MMA R168, -RZ, RZ, 0, 0 ;  /* 0x00000000ffa87435 */ /* 0x001fe200000001ff */
[----:B------:R-:W-:Y:S05]  /*2e90*/  @!P4 BRA `(.L_x_5698) ;  /* 0x000000900000c947 */ /* 0x000fea0003800000 */
[----:B------:R-:W-:Y:S01]  /*2ea0*/  HADD2.F32 R168, -RZ, R28.H0_H0 ;  /* 0x2000001cffa87230 */ /* 0x000fe20000004100 */
[----:B------:R-:W-:Y:S05]  /*2eb0*/  BRA `(.L_x_5698) ;  /* 0x0000007000007947 */ /* 0x000fea0003800000 */
.L_x_5697:
[----:B------:R-:W-:-:S04]  /*2ec0*/  ISETP.NE.AND P5, PT, R3, RZ, PT ;  /* 0x000000ff0300720c */ /* 0x000fc80003fa5270 */
[----:B0-----:R-:W-:-:S05]  /*2ed0*/  FSEL R168, R172, RZ, !P5 ;  /* 0x000000ffaca87208 */ /* 0x001fca0006800000 */
[----:B------:R-:W-:-:S04]  /*2ee0*/  FFMA.FTZ R169, R13, R173, R168 ;  /* 0x000000ad0da97223 */ /* 0x000fc800000100a8 */
[----:B------:R-:W-:Y:S01]  /*2ef0*/  FADD.FTZ R168, R196, -R169 ;  /* 0x800000a9c4a87221 */ /* 0x000fe20000010000 */
[----:B------:R-:W-:-:S03]  /*2f00*/  @P4 HADD2.F32 R169, -RZ, R28.H0_H0 ;  /* 0x2000001cffa94230 */ /* 0x000fc60000004100 */
[----:B------:R-:W-:-:S04]  /*2f10*/  FMUL.FTZ R168, R223, R168 ;  /* 0x000000a8dfa87220 */ /* 0x000fc80000410000 */
[----:B------:R-:W-:Y:S02]  /*2f20*/  @P4 FADD.FTZ R168, R168, R169 ;  /* 0x000000a9a8a84221 */ /* 0x000fe40000010000 */
.L_x_5698:
[----:B------:R-:W-:Y:S05]  /*2f30*/  BSYNC B0 ;  /* 0x0000000000007941 */ /* 0x000fea0003800000 */
.L_x_5696:
[----:B------:R-:W-:Y:S01]  /*2f40*/  BSSY B0, `(.L_x_5699) ;  /* 0x000000e000007945 */ /* 0x000fe20003800000 */
[----:B------:R-:W-:Y:S01]  /*2f50*/  @P0 F2FP.PACK_AB R169, RZ, R168 ;  /* 0x000000a8ffa9023e */ /* 0x000fe200000000ff */
[----:B------:R-:W-:Y:S05]  /*2f60*/  @!P3 BRA `(.L_x_5700) ;  /* 0x000000b00000b947 */ /* 0x000fea0003800000 */
[----:B------:R-:W-:Y:S01]  /*2f70*/  LOP3.LUT P5, RZ, R230, 0xff, RZ, 0xc0, !PT ;  /* 0x000000ffe6ff7812 */ /* 0x000fe200078ac0ff */
[----:B------:R-:W-:Y:S01]  /*2f80*/  FMUL.FTZ R168, R168, c[0x0][0x1ec] ;  /* 0x00007b00a8a87a20 */ /* 0x000fe20000410000 */
[----:B------:R-:W-:-:S03]  /*2f90*/  MOV R171, RZ ;  /* 0x000000ff00ab7202 */ /* 0x000fc60000000f00 */
        /* <DEDUP_REMOVED lines=8> */
.L_x_5700:
[----:B------:R-:W-:Y:S05]  /*3020*/  BSYNC B0 ;  /* 0x0000000000007941 */ /* 0x000fea0003800000 */
.L_x_5699:
[----:B------:R-:W-:Y:S01]  /*3030*/  BSSY B0, `(.L_x_5701) ;  /* 0x000000e000007945 */ /* 0x000fe20003800000 */
[----:B------:R-:W-:Y:S01]  /*3040*/  @P0 PRMT R164, R169, 0x7610, R164 ;  /* 0x00007610a9a40816 */ /* 0x000fe200000000a4 */
[----:B------:R-:W-:Y:S05]  /*3050*/  @P2 BRA `(.L_x_5702) ;  /* 0x0000004000002947 */ /* 0x000fea0003800000 */
[----:B------:R-:W-:Y:S01]  /*3060*/  HFMA2.MMA R168, -RZ, RZ, 0, 0 ;  /* 0x00000000ffa87435 */ /* 0x000fe200000001ff */
[----:B------:R-:W-:Y:S05]  /*3070*/  @!P4 BRA `(.L_x_5703) ;  /* 0x000000900000c947 */ /* 0x000fea0003800000 */
[----:B------:R-:W-:Y:S01]  /*3080*/  HADD2.F32 R168, -RZ, R28.H1_H1 ;  /* 0x3000001cffa87230 */ /* 0x000fe20000004100 */
[----:B------:R-:W-:Y:S05]  /*3090*/  BRA `(.L_x_5703) ;  /* 0x0000007000007947 */ /* 0x000fea0003800000 */
.L_x_5702:
[----:B------:R-:W-:Y:S01]  /*30a0*/  ISETP.NE.AND P5, PT, R3, RZ, PT ;  /* 0x000000ff0300720c */ /* 0x000fe20003fa5270 */
[----:B------:R-:W-:-:S03]  /*30b0*/  @P4 HADD2.F32 R169, -RZ, R28.H1_H1 ;  /* 0x3000001cffa94230 */ /* 0x000fc60000004100 */
[----:B------:R-:W-:-:S05]  /*30c0*/  FSEL R168, R172, RZ, !P5 ;  /* 0x000000ffaca87208 */ /* 0x000fca0006800000 */
[----:B------:R-:W-:-:S04]  /*30d0*/  FFMA.FTZ R168, R14, R173, R168 ;  /* 0x000000ad0ea87223 */ /* 0x000fc800000100a8 */
[----:B------:R-:W-:-:S04]  /*30e0*/  FADD.FTZ R168, R197, -R168 ;  /* 0x800000a8c5a87221 */ /* 0x000fc80000010000 */
[----:B------:R-:W-:-:S04]  /*30f0*/  FMUL.FTZ R168, R223, R168 ;  /* 0x000000a8dfa87220 */ /* 0x000fc80000410000 */
[----:B------:R-:W-:Y:S02]  /*3100*/  @P4 FADD.FTZ R168, R168, R169 ;  /* 0x000000a9a8a84221 */ /* 0x000fe40000010000 */
.L_x_5703:
[----:B------:R-:W-:Y:S05]  /*3110*/  BSYNC B0 ;  /* 0x0000000000007941 */ /* 0x000fea0003800000 */
.L_x_5701:
[----:B------:R-:W-:Y:S01]  /*3120*/  BSSY B0, `(.L_x_5704) ;  /* 0x000000e000007945 */ /* 0x000fe20003800000 */
[----:B------:R-:W-:Y:S01]  /*3130*/  @P0 F2FP.PACK_AB R169, RZ, R168 ;  /* 0x000000a8ffa9023e */ /* 0x000fe200000000ff */
[----:B------:R-:W-:Y:S05]  /*3140*/  @!P3 BRA `(.L_x_5705) ;  /* 0x000000b00000b947 */ /* 0x000fea0003800000 */
[----:B------:R-:W-:Y:S01]  /*3150*/  LOP3.LUT P5, RZ, R206, 0xff00, RZ, 0xc0, !PT ;  /* 0x0000ff00ceff7812 */ /* 0x000fe200078ac0ff */
[----:B------:R-:W-:-:S04]  /*3160*/  FMUL.FTZ R168, R168, c[0x0][0x1ec] ;  /* 0x00007b00a8a87a20 */ /* 0x000fc80000410000 */
[----:B------:R-:W-:Y:S01]  /*3170*/  FMUL.FTZ R174, R168, c[0x0][0x1e8] ;  /* 0x00007a00a8ae7a20 */ /* 0x000fe20000410000 */
[----:B------:R-:W-:-:S03]  /*3180*/  MOV R168, RZ ;  /* 0x000000ff00a87202 */ /* 0x000fc60000000f00 */
[----:B------:R-:W-:-:S04]  /*3190*/  FMUL.FTZ R170, R49, R174 ;  /* 0x000000ae31aa7220 */ /* 0x000fc80000410000 */
[----:B-----5:R-:W-:Y:S01]  /*31a0*/  @P5 HADD2.F32 R171, -RZ, R156.H1_H1 ;  /* 0x3000009cffab5230 */ /* 0x020fe20000004100 */
[----:B------:R-:W-:-:S04]  /*31b0*/  FSEL R170, R170, RZ, P5 ;  /* 0x000000ffaaaa7208 */ /* 0x000fc80002800000 */
[----:B------:R-:W-:Y:S01]  /*31c0*/  @P5 FMUL.FTZ R168, R171, R174 ;  /* 0x000000aeaba85220 */ /* 0x000fe20000410000 */
[----:B------:R-:W-:-:S03]  /*31d0*/  F2FP.PACK_AB R170, RZ, R170 ;  /* 0x000000aaffaa723e */ /* 0x000fc600000000ff */
[----:B------:R-:W-:Y:S01]  /*31e0*/  FADD.FTZ R145, R145, R168 ;  /* 0x000000a891917221 */ /* 0x000fe20000010000 */
[----:B------:R-:W-:Y:S02]  /*31f0*/  PRMT R160, R160, 0x5410, R170 ;  /* 0x00005410a0a07816 */ /* 0x000fe400000000aa */
.L_x_5705:
[----:B------:R-:W-:Y:S05]  /*3200*/  BSYNC B0 ;  /* 0x0000000000007941 */ /* 0x000fea0003800000 */
.L_x_5704:
[----:B------:R-:W-:Y:S01]  /*3210*/  BSSY B0, `(.L_x_5706) ;  /* 0x000000e000007945 */ /* 0x000fe20003800000 */
[----:B------:R-:W-:Y:S01]  /*3220*/  @P0 PRMT R164, R164, 0x5410, R169 ;  /* 0x00005410a4a40816 */ /* 0x000fe200000000a9 */
[----:B------:R-:W-:Y:S05]  /*3230*/  @P2 BRA `(.L_x_5707) ;  /* 0x0000004000002947 */ /* 0x000fea0003800000 */
[----:B------:R-:W-:Y:S01]  /*3240*/  HFMA2.MMA R168, -RZ, RZ, 0, 0 ;  /* 0x00000000ffa87435 */ /* 0x000fe200000001ff */
[----:B------:R-:W-:Y:S05]  /*3250*/  @!P4 BRA `(.L_x_5708) ;  /* 0x000000900000c947 */ /* 0x000fea0003800000 */
[----:B------:R-:W-:Y:S01]  /*3260*/  HADD2.F32 R168, -RZ, R29.H0_H0 ;  /* 0x2000001dffa87230 */ /* 0x000fe20000004100 */
[----:B------:R-:W-:Y:S05]  /*3270*/  BRA `(.L_x_5708) ;  /* 0x0000007000007947 */ /* 0x000fea0003800000 */
.L_x_5707:
[----:B------:R-:W-:-:S04]  /*3280*/  ISETP.NE.AND P5, PT, R3, RZ, PT ;  /* 0x000000ff0300720c */ /* 0x000fc80003fa5270 */
[----:B------:R-:W-:-:S05]  /*3290*/  FSEL R168, R172, RZ, !P5 ;  /* 0x000000ffaca87208 */ /* 0x000fca0006800000 */
[----:B------:R-:W-:-:S04]  /*32a0*/  FFMA.FTZ R169, R15, R173, R168 ;  /* 0x000000ad0fa97223 */ /* 0x000fc800000100a8 */
[----:B------:R-:W-:Y:S01]  /*32b0*/  FADD.FTZ R168, R198, -R169 ;  /* 0x800000a9c6a87221 */ /* 0x000fe20000010000 */
[----:B------:R-:W-:-:S03]  /*32c0*/  @P4 HADD2.F32 R169, -RZ, R29.H0_H0 ;  /* 0x2000001dffa94230 */ /* 0x000fc60000004100 */
[----:B------:R-:W-:-:S04]  /*32d0*/  FMUL.FTZ R168, R223, R168 ;  /* 0x000000a8dfa87220 */ /* 0x000fc80000410000 */
[----:B------:R-:W-:Y:S02]  /*32e0*/  @P4 FADD.FTZ R168, R168, R169 ;  /* 0x000000a9a8a84221 */ /* 0x000fe40000010000 */
.L_x_5708:
[----:B------:R-:W-:Y:S05]  /*32f0*/  BSYNC B0 ;  /* 0x0000000000007941 */ /* 0x000fea0003800000 */
.L_x_5706:
        /* <DEDUP_REMOVED lines=14> */
.L_x_5710:
[----:B------:R-:W-:Y:S05]  /*33e0*/  BSYNC B0 ;  /* 0x0000000000007941 */ /* 0x000fea0003800000 */
.L_x_5709:
[----:B------:R-:W-:Y:S01]  /*33f0*/  BSSY B0, `(.L_x_5711) ;  /* 0x000000e000007945 */ /* 0x000fe20003800000 */
[----:B------:R-:W-:Y:S01]  /*3400*/  @P0 PRMT R165, R169, 0x7610, R165 ;  /* 0x00007610a9a50816 */ /* 0x000fe200000000a5 */
[----:B------:R-:W-:Y:S05]  /*3410*/  @P2 BRA `(.L_x_5712) ;  /* 0x0000004000002947 */ /* 0x000fea0003800000 */
[----:B------:R-:W-:Y:S01]  /*3420*/  HFMA2.MMA R168, -RZ, RZ, 0, 0 ;  /* 0x00000000ffa87435 */ /* 0x000fe200000001ff */
[----:B------:R-:W-:Y:S05]  /*3430*/  @!P4 BRA `(.L_x_5713) ;  /* 0x000000900000c947 */ /* 0x000fea0003800000 */
[----:B------:R-:W-:Y:S01]  /*3440*/  HADD2.F32 R168, -RZ, R29.H1_H1 ;  /* 0x3000001dffa87230 */ /* 0x000fe20000004100 */
[----:B------:R-:W-:Y:S05]  /*3450*/  BRA `(.L_x_5713) ;  /* 0x0000007000007947 */ /* 0x000fea0003800000 */
.L_x_5712:
[----:B------:R-:W-:Y:S01]  /*3460*/  ISETP.NE.AND P5, PT, R3, RZ, PT ;  /* 0x000000ff0300720c */ /* 0x000fe20003fa5270 */
[----:B------:R-:W-:-:S03]  /*3470*/  @P4 HADD2.F32 R169, -RZ, R29.H1_H1 ;  /* 0x3000001dffa94230 */ /* 0x000fc60000004100 */
[----:B------:R-:W-:-:S05]  /*3480*/  FSEL R168, R172, RZ, !P5 ;  /* 0x000000ffaca87208 */ /* 0x000fca0006800000 */
[----:B------:R-:W-:-:S04]  /*3490*/  FFMA.FTZ R168, R16, R173, R168 ;  /* 0x000000ad10a87223 */ /* 0x000fc800000100a8 */
[----:B------:R-:W-:-:S04]  /*34a0*/  FADD.FTZ R168, R199, -R168 ;  /* 0x800000a8c7a87221 */ /* 0x000fc80000010000 */
[----:B------:R-:W-:-:S04]  /*34b0*/  FMUL.FTZ R168, R223, R168 ;  /* 0x000000a8dfa87220 */ /* 0x000fc80000410000 */
[----:B------:R-:W-:Y:S02]  /*34c0*/  @P4 FADD.FTZ R168, R168, R169 ;  /* 0x000000a9a8a84221 */ /* 0x000fe40000010000 */
.L_x_5713:
[----:B------:R-:W-:Y:S05]  /*34d0*/  BSYNC B0 ;  /* 0x0000000000007941 */ /* 0x000fea0003800000 */
.L_x_5711:
        /* <DEDUP_REMOVED lines=14> */
.L_x_5715:
[----:B------:R-:W-:Y:S05]  /*35c0*/  BSYNC B0 ;  /* 0x0000000000007941 */ /* 0x000fea0003800000 */
.L_x_5714:
[----:B------:R-:W-:Y:S01]  /*35d0*/  BSSY B0, `(.L_x_5716) ;  /* 0x000000e000007945 */ /* 0x000fe20003800000 */
[----:B------:R-:W-:Y:S01]  /*35e0*/  @P0 PRMT R165, R165, 0x5410, R169 ;  /* 0x00005410a5a50816 */ /* 0x000fe200000000a9 */
[----:B------:R-:W-:Y:S05]  /*35f0*/  @P2 BRA `(.L_x_5717) ;  /* 0x0000004000002947 */ /* 0x000fea0003800000 */
[----:B------:R-:W-:Y:S01]  /*3600*/  HFMA2.MMA R168, -RZ, RZ, 0, 0 ;  /* 0x00000000ffa87435 */ /* 0x000fe200000001ff */
[----:B------:R-:W-:Y:S05]  /*3610*/  @!P4 BRA `(.L_x_5718) ;  /* 0x000000900000c947 */ /* 0x000fea0003800000 */
[----:B------:R-:W-:Y:S01]  /*3620*/  HADD2.F32 R168, -RZ, R30.H0_H0 ;  /* 0x2000001effa87230 */ /* 0x000fe20000004100 */
[----:B------:R-:W-:Y:S05]  /*3630*/  BRA `(.L_x_5718) ;  /* 0x0000007000007947 */ /* 0x000fea0003800000 */
.L_x_5717:
[----:B------:R-:W-:-:S04]  /*3640*/  ISETP.NE.AND P5, PT, R3, RZ, PT ;  /* 0x000000ff0300720c */ /* 0x000fc80003fa5270 */
[----:B------:R-:W-:-:S05]  /*3650*/  FSEL R168, R172, RZ, !P5 ;  /* 0x000000ffaca87208 */ /* 0x000fca0006800000 */
[----:B------:R-:W-:-:S04]  /*3660*/  FFMA.FTZ R169, R17, R173, R168 ;  /* 0x000000ad11a97223 */ /* 0x000fc800000100a8 */
[----:B------:R-:W-:Y:S01]  /*3670*/  FADD.FTZ R168, R200, -R169 ;  /* 0x800000a9c8a87221 */ /* 0x000fe20000010000 */
[----:B------:R-:W-:-:S03]  /*3680*/  @P4 HADD2.F32 R169, -RZ, R30.H0_H0 ;  /* 0x2000001effa94230 */ /* 0x000fc60000004100 */
[----:B------:R-:W-:-:S04]  /*3690*/  FMUL.FTZ R168, R223, R168 ;  /* 0x000000a8dfa87220 */ /* 0x000fc80000410000 */
[----:B------:R-:W-:Y:S02]  /*36a0*/  @P4 FADD.FTZ R168, R168, R169 ;  /* 0x000000a9a8a84221 */ /* 0x000fe40000010000 */
.L_x_5718:
[----:B------:R-:W-:Y:S05]  /*36b0*/  BSYNC B0 ;  /* 0x0000000000007941 */ /* 0x000fea0003800000 */
.L_x_5716:
        /* <DEDUP_REMOVED lines=14> */
.L_x_5720:
[----:B------:R-:W-:Y:S05]  /*37a0*/  BSYNC B0 ;  /* 0x0000000000007941 */ /* 0x000fea0003800000 */
.L_x_5719:
[----:B------:R-:W-:Y:S01]  /*37b0*/  BSSY B0, `(.L_x_5721) ;  /* 0x000000e000007945 */ /* 0x000fe20003800000 */
[----:B------:R-:W-:Y:S01]  /*37c0*/  @P0 PRMT R166, R169, 0x7610, R166 ;  /* 0x00007610a9a60816 */ /* 0x000fe200000000a6 */
[----:B------:R-:W-:Y:S05]  /*37d0*/  @P2 BRA `(.L_x_5722) ;  /* 0x0000004000002947 */ /* 0x000fea0003800000 */
[----:B------:R-:W-:Y:S01]  /*37e0*/  HFMA2.MMA R168, -RZ, RZ, 0, 0 ;  /* 0x00000000ffa87435 */ /* 0x000fe200000001ff */
[----:B------:R-:W-:Y:S05]  /*37f0*/  @!P4 BRA `(.L_x_5723) ;  /* 0x000000900000c947 */ /* 0x000fea0003800000 */
[----:B------:R-:W-:Y:S01]  /*3800*/  HADD2.F32 R168, -RZ, R30.H1_H1 ;  /* 0x3000001effa87230 */ /* 0x000fe20000004100 */
[----:B------:R-:W-:Y:S05]  /*3810*/  BRA `(.L_x_5723) ;  /* 0x0000007000007947 */ /* 0x000fea0003800000 */
.L_x_5722:
[----:B------:R-:W-:Y:S01]  /*3820*/  ISETP.NE.AND P5, PT, R3, RZ, PT ;  /* 0x000000ff0300720c */ /* 0x000fe20003fa5270 */
[----:B------:R-:W-:-:S03]  /*3830*/  @P4 HADD2.F32 R169, -RZ, R30.H1_H1 ;  /* 0x3000001effa94230 */ /* 0x000fc60000004100 */
[----:B------:R-:W-:-:S05]  /*3840*/  FSEL R168, R172, RZ, !P5 ;  /* 0x000000ffaca87208 */ /* 0x000fca0006800000 */
[----:B------:R-:W-:-:S04]  /*3850*/  FFMA.FTZ R168, R18, R173, R168 ;  /* 0x000000ad12a87223 */ /* 0x000fc800000100a8 */
[----:B------:R-:W-:-:S04]  /*3860*/  FADD.FTZ R168, R201, -R168 ;  /* 0x800000a8c9a87221 */ /* 0x000fc80000010000 */
[----:B------:R-:W-:-:S04]  /*3870*/  FMUL.FTZ R168, R223, R168 ;  /* 0x000000a8dfa87220 */ /* 0x000fc80000410000 */
[----:B------:R-:W-:Y:S02]  /*3880*/  @P4 FADD.FTZ R168, R168, R169 ;  /* 0x000000a9a8a84221 */ /* 0x000fe40000010000 */
.L_x_5723:
[----:B------:R-:W-:Y:S05]  /*3890*/  BSYNC B0 ;  /* 0x0000000000007941 */ /* 0x000fea0003800000 */
.L_x_5721:
        /* <DEDUP_REMOVED lines=14> */
.L_x_5725:
[----:B------:R-:W-:Y:S05]  /*3980*/  BSYNC B0 ;  /* 0x0000000000007941 */ /* 0x000fea0003800000 */
.L_x_5724:
[----:B------:R-:W-:Y:S01]  /*3990*/  BSSY B0, `(.L_x_5726) ;  /* 0x000000e000007945 */ /* 0x000fe20003800000 */
[----:B------:R-:W-:Y:S01]  /*39a0*/  @P0 PRMT R166, R166, 0x5410, R169 ;  /* 0x00005410a6a60816 */ /* 0x000fe200000000a9 */
[----:B------:R-:W-:Y:S05]  /*39b0*/  @P2 BRA `(.L_x_5727) ;  /* 0x0000004000002947 */ /* 0x000fea0003800000 */
[----:B------:R-:W-:Y:S01]  /*39c0*/  HFMA2.MMA R168, -RZ, RZ, 0, 0 ;  /* 0x00000000ffa87435 */ /* 0x000fe200000001ff */
[----:B------:R-:W-:Y:S05]  /*39d0*/  @!P4 BRA `(.L_x_5728) ;  /* 0x000000900000c947 */ /* 0x000fea0003800000 */
[----:B------:R-:W-:Y:S01]  /*39e0*/  HADD2.F32 R168, -RZ, R31.H0_H0 ;  /* 0x2000001fffa87230 */ /* 0x000fe20000004100 */
[----:B------:R-:W-:Y:S05]  /*39f0*/  BRA `(.L_x_5728) ;  /* 0x0000007000007947 */ /* 0x000fea0003800000 */
.L_x_5727:
[----:B------:R-:W-:-:S04]  /*3a00*/  ISETP.NE.AND P5, PT, R3, RZ, PT ;  /* 0x000000ff0300720c */ /* 0x000fc80003fa5270 */
[----:B------:R-:W-:-:S05]  /*3a10*/  FSEL R168, R172, RZ, !P5 ;  /* 0x000000ffaca87208 */ /* 0x000fca0006800000 */
[----:B------:R-:W-:-:S04]  /*3a20*/  FFMA.FTZ R169, R19, R173, R168 ;  /* 0x000000ad13a97223 */ /* 0x000fc800000100a8 */
[----:B------:R-:W-:Y:S01]  /*3a30*/  FADD.FTZ R168, R202, -R169 ;  /* 0x800000a9caa87221 */ /* 0x000fe20000010000 */
[----:B------:R-:W-:-:S03]  /*3a40*/  @P4 HADD2.F32 R169, -RZ, R31.H0_H0 ;  /* 0x2000001fffa94230 */ /* 0x000fc60000004100 */
[----:B------:R-:W-:-:S04]  /*3a50*/  FMUL.FTZ R168, R223, R168 ;  /* 0x000000a8dfa87220 */ /* 0x000fc80000410000 */
[----:B------:R-:W-:Y:S02]  /*3a60*/  @P4 FADD.FTZ R168, R168, R169 ;  /* 0x000000a9a8a84221 */ /* 0x000fe40000010000 */
.L_x_5728:
[----:B------:R-:W-:Y:S05]  /*3a70*/  BSYNC B0 ;  /* 0x0000000000007941 */ /* 0x000fea0003800000 */
.L_x_5726:
        /* <DEDUP_REMOVED lines=14> */
.L_x_5730:
[----:B------:R-:W-:Y:S05]  /*3b60*/  BSYNC B0 ;  /* 0x0000000000007941 */ /* 0x000fea0003800000 */
.L_x_5729:
[----:B------:R-:W-:Y:S01]  /*3b70*/  BSSY B0, `(.L_x_5731) ;  /* 0x000000e000007945 */ /* 0x000fe20003800000 */
[----:B------:R-:W-:Y:S01]  /*3b80*/  @P0 PRMT R167, R169, 0x7610, R167 ;  /* 0x00007610a9a70816 */ /* 0x000fe200000000a7 */
[----:B------:R-:W-:Y:S05]  /*3b90*/  @P2 BRA `(.L_x_5732) ;  /* 0x0000004000002947 */ /* 0x000fea0003800000 */
[----:B------:R-:W-:Y:S01]  /*3ba0*/  HFMA2.MMA R174, -RZ, RZ, 0, 0 ;  /* 0x00000000ffae7435 */ /* 0x000fe200000001ff */
[----:B------:R-:W-:Y:S05]  /*3bb0*/  @!P4 BRA `(.L_x_5733) ;  /* 0x000000900000c947 */ /* 0x000fea0003800000 */
[----:B------:R-:W-:Y:S01]  /*3bc0*/  HADD2.F32 R174, -RZ, R31.H1_H1 ;  /* 0x3000001fffae7230 */ /* 0x000fe20000004100 */
[----:B------:R-:W-:Y:S05]  /*3bd0*/  BRA `(.L_x_5733) ;  /* 0x0000007000007947 */ /* 0x000fea0003800000 */
.L_x_5732:
[----:B------:R-:W-:Y:S01]  /*3be0*/  ISETP.NE.AND P5, PT, R3, RZ, PT ;  /* 0x000000ff0300720c */ /* 0x000fe20003fa5270 */
[----:B------:R-:W-:-:S03]  /*3bf0*/  @P4 HADD2.F32 R169, -RZ, R31.H1_H1 ;  /* 0x3000001fffa94230 */ /* 0x000fc60000004100 */
[----:B------:R-:W-:-:S05]  /*3c00*/  FSEL R168, R172, RZ, !P5 ;  /* 0x000000ffaca87208 */ /* 0x000fca0006800000 */
[----:B------:R-:W-:-:S04]  /*3c10*/  FFMA.FTZ R168, R20, R173, R168 ;  /* 0x000000ad14a87223 */ /* 0x000fc800000100a8 */
[----:B------:R-:W-:-:S04]  /*3c20*/  FADD.FTZ R168, R203, -R168 ;  /* 0x800000a8cba87221 */ /* 0x000fc80000010000 */
[----:B------:R-:W-:-:S04]  /*3c30*/  FMUL.FTZ R174, R223, R168 ;  /* 0x000000a8dfae7220 */ /* 0x000fc80000410000 */
[----:B------:R-:W-:Y:S02]  /*3c40*/  @P4 FADD.FTZ R174, R174, R169 ;  /* 0x000000a9aeae4221 */ /* 0x000fe40000010000 */
.L_x_5733:
[----:B------:R-:W-:Y:S05]  /*3c50*/  BSYNC B0 ;  /* 0x0000000000007941 */ /* 0x000fea0003800000 */
.L_x_5731:
        /* <DEDUP_REMOVED lines=20> */
.L_x_5735:
[----:B------:R-:W-:Y:S05]  /*3da0*/  BSYNC B0 ;  /* 0x0000000000007941 */ /* 0x000fea0003800000 */
.L_x_5734:
        /* <DEDUP_REMOVED lines=8> */
.L_x_5737:
[----:B------:R-:W-:Y:S05]  /*3e30*/  BSYNC B0 ;  /* 0x0000000000007941 */ /* 0x000fea0003800000 */
.L_x_5736:
[----:B------:R-:W-:Y:S01]  /*3e40*/  BSSY B0, `(.L_x_5738) ;  /* 0x000000d000007945 */ /* 0x000fe20003800000 */
[----:B------:R-:W-:Y:S05]  /*3e50*/  @P2 BRA `(.L_x_5739) ;  /* 0x0000004000002947 */ /* 0x000fea0003800000 */
[----:B0-----:R-:W-:Y:S01]  /*3e60*/  HFMA2.MMA R168, -RZ, RZ, 0, 0 ;  /* 0x00000000ffa87435 */ /* 0x001fe200000001ff */
[----:B------:R-:W-:Y:S05]  /*3e70*/  @!P4 BRA `(.L_x_5740) ;  /* 0x000000900000c947 */ /* 0x000fea0003800000 */
[----:B------:R-:W-:Y:S01]  /*3e80*/  HADD2.F32 R168, -RZ, R24.H0_H0 ;  /* 0x20000018ffa87230 */ /* 0x000fe20000004100 */
[----:B------:R-:W-:Y:S05]  /*3e90*/  BRA `(.L_x_5740) ;  /* 0x0000007000007947 */ /* 0x000fea0003800000 */
.L_x_5739:
[----:B------:R-:W-:-:S04]  /*3ea0*/  ISETP.NE.AND P5, PT, R3, RZ, PT ;  /* 0x000000ff0300720c */ /* 0x000fc80003fa5270 */
[----:B0-----:R-:W-:-:S05]  /*3eb0*/  FSEL R168, R172, RZ, !P5 ;  /* 0x000000ffaca87208 */ /* 0x001fca0006800000 */
[----:B------:R-:W-:-:S04]  /*3ec0*/  FFMA.FTZ R169, R21, R173, R168 ;  /* 0x000000ad15a97223 */ /* 0x000fc800000100a8 */
[----:B------:R-:W-:Y:S01]  /*3ed0*/  FADD.FTZ R168, R210, -R169 ;  /* 0x800000a9d2a87221 */ /* 0x000fe20000010000 */
[----:B------:R-:W-:-:S03]  /*3ee0*/  @P4 HADD2.F32 R169, -RZ, R24.H0_H0 ;  /* 0x20000018ffa94230 */ /* 0x000fc60000004100 */
[----:B------:R-:W-:-:S04]  /*3ef0*/  FMUL.FTZ R168, R223, R168 ;  /* 0x000000a8dfa87220 */ /* 0x000fc80000410000 */
[----:B------:R-:W-:Y:S02]  /*3f00*/  @P4 FADD.FTZ R168, R168, R169 ;  /* 0x000000a9a8a84221 */ /* 0x000fe40000010000 */
.L_x_5740:
[----:B------:R-:W-:Y:S05]  /*3f10*/  BSYNC B0 ;  /* 0x0000000000007941 */ /* 0x000fea0003800000 */
.L_x_5738:
        /* <DEDUP_REMOVED lines=14> */
.L_x_5742:
[----:B------:R-:W-:Y:S05]  /*4000*/  BSYNC B0 ;  /* 0x0000000000007941 */ /* 0x000fea0003800000 */
.L_x_5741:
[----:B------:R-:W-:Y:S01]  /*4010*/  BSSY B0, `(.L_x_5743) ;  /* 0x000000e000007945 */ /* 0x000fe20003800000 */
[----:B------:R-:W-:Y:S01]  /*4020*/  @P0 PRMT R164, R169, 0x7610, R164 ;  /* 0x00007610a9a40816 */ /* 0x000fe200000000a4 */
[----:B------:R-:W-:Y:S05]  /*4030*/  @P2 BRA `(.L_x_5744) ;  /* 0x0000004000002947 */ /* 0x000fea0003800000 */
[----:B------:R-:W-:Y:S01]  /*4040*/  HFMA2.MMA R168, -RZ, RZ, 0, 0 ;  /* 0x00000000ffa87435 */ /* 0x000fe200000001ff */
[----:B------:R-:W-:Y:S05]  /*4050*/  @!P4 BRA `(.L_x_5745) ;  /* 0x000000900000c947 */ /* 0x000fea0003800000 */
[----:B------:R-:W-:Y:S01]  /*4060*/  HADD2.F32 R168, -RZ, R24.H1_H1 ;  /* 0x30000018ffa87230 */ /* 0x000fe20000004100 */
[----:B------:R-:W-:Y:S05]  /*4070*/  BRA `(.L_x_5745) ;  /* 0x0000007000007947 */ /* 0x000fea0003800000 */
.L_x_5744:
[----:B------:R-:W-:Y:S01]  /*4080*/  ISETP.NE.AND P5, PT, R3, RZ, PT ;  /* 0x000000ff0300720c */ /* 0x000fe20003fa5270 */
[----:B------:R-:W-:-:S03]  /*4090*/  @P4 HADD2.F32 R169, -RZ, R24.H1_H1 ;  /* 0x30000018ffa94230 */ /* 0x000fc60000004100 */
[----:B------:R-:W-:-:S05]  /*40a0*/  FSEL R168, R172, RZ, !P5 ;  /* 0x000000ffaca87208 */ /* 0x000fca0006800000 */
[----:B------:R-:W-:-:S04]  /*40b0*/  FFMA.FTZ R168, R22, R173, R168 ;  /* 0x000000ad16a87223 */ /* 0x000fc800000100a8 */
[----:B------:R-:W-:-:S04]  /*40c0*/  FADD.FTZ R168, R211, -R168 ;  /* 0x800000a8d3a87221 */ /* 0x000fc80000010000 */
[----:B------:R-:W-:-:S04]  /*40d0*/  FMUL.FTZ R168, R223, R168 ;  /* 0x000000a8dfa87220 */ /* 0x000fc80000410000 */
[----:B------:R-:W-:Y:S02]  /*40e0*/  @P4 FADD.FTZ R168, R168, R169 ;  /* 0x000000a9a8a84221 */ /* 0x000fe40000010000 */
.L_x_5745:
[----:B------:R-:W-:Y:S05]  /*40f0*/  BSYNC B0 ;  /* 0x0000000000007941 */ /* 0x000fea0003800000 */
.L_x_5743:
        /* <DEDUP_REMOVED lines=14> */
.L_x_5747:
[----:B------:R-:W-:Y:S05]  /*41e0*/  BSYNC B0 ;  /* 0x0000000000007941 */ /* 0x000fea0003800000 */
.L_x_5746:
[----:B------:R-:W-:Y:S01]  /*41f0*/  BSSY B0, `(.L_x_5748) ;  /* 0x000000e000007945 */ /* 0x000fe20003800000 */
[----:B------:R-:W-:Y:S01]  /*4200*/  @P0 PRMT R164, R164, 0x5410, R169 ;  /* 0x00005410a4a40816 */ /* 0x000fe200000000a9 */
[----:B------:R-:W-:Y:S05]  /*4210*/  @P2 BRA `(.L_x_5749) ;  /* 0x0000004000002947 */ /* 0x000fea0003800000 */
[----:B------:R-:W-:Y:S01]  /*4220*/  HFMA2.MMA R168, -RZ, RZ, 0, 0 ;  /* 0x00000000ffa87435 */ /* 0x000fe200000001ff */
[----:B------:R-:W-:Y:S05]  /*4230*/  @!P4 BRA `(.L_x_5750) ;  /* 0x000000900000c947 */ /* 0x000fea0003800000 */
[----:B------:R-:W-:Y:S01]  /*4240*/  HADD2.F32 R168, -RZ, R25.H0_H0 ;  /* 0x20000019ffa87230 */ /* 0x000fe20000004100 */
[----:B------:R-:W-:Y:S05]  /*4250*/  BRA `(.L_x_5750) ;  /* 0x0000007000007947 */ /* 0x000fea0003800000 */
.L_x_5749:
[----:B------:R-:W-:-:S04]  /*4260*/  ISETP.NE.AND P5, PT, R3, RZ, PT ;  /* 0x000000ff0300720c */ /* 0x000fc80003fa5270 */
[----:B------:R-:W-:-:S05]  /*4270*/  FSEL R168, R172, RZ, !P5 ;  /* 0x000000ffaca87208 */ /* 0x000fca0006800000 */
[----:B------:R-:W-:-:S04]  /*4280*/  FFMA.FTZ R169, R23, R173, R168 ;  /* 0x000000ad17a97223 */ /* 0x000fc800000100a8 */
[----:B------:R-:W-:Y:S01]  /*4290*/  FADD.FTZ R168, R212, -R169 ;  /* 0x800000a9d4a87221 */ /* 0x000fe20000010000 */
[----:B------:R-:W-:-:S03]  /*42a0*/  @P4 HADD2.F32 R169, -RZ, R25.H0_H0 ;  /* 0x20000019ffa94230 */ /* 0x000fc60000004100 */
[----:B------:R-:W-:-:S04]  /*42b0*/  FMUL.FTZ R168, R223, R168 ;  /* 0x000000a8dfa87220 */ /* 0x000fc80000410000 */
[----:B------:R-:W-:Y:S02]  /*42c0*/  @P4 FADD.FTZ R168, R168, R169 ;  /* 0x000000a9a8a84221 */ /* 0x000fe40000010000 */
.L_x_5750:
[----:B------:R-:W-:Y:S05]  /*42d0*/  BSYNC B0 ;  /* 0x0000000000007941 */ /* 0x000fea0003800000 */
.L_x_5748:
        /* <DEDUP_REMOVED lines=14> */
.L_x_5752:
[----:B------:R-:W-:Y:S05]  /*43c0*/  BSYNC B0 ;  /* 0x0000000000007941 */ /* 0x000fea0003800000 */
.L_x_5751:
[----:B------:R-:W-:Y:S01]  /*43d0*/  BSSY B0, `(.L_x_5753) ;  /* 0x000000e000007945 */ /* 0x000fe20003800000 */
[----:B------:R-:W-:Y:S01]  /*43e0*/  @P0 PRMT R165, R169, 0x7610, R165 ;  /* 0x00007610a9a50816 */ /* 0x000fe200000000a5 */
[----:B------:R-:W-:Y:S05]  /*43f0*/  @P2 BRA `(.L_x_5754) ;  /* 0x0000004000002947 */ /* 0x000fea0003800000 */
[----:B------:R-:W-:Y:S01]  /*4400*/  HFMA2.MMA R168, -RZ, RZ, 0, 0 ;  /* 0x00000000ffa87435 */ /* 0x000fe200000001ff */
[----:B------:R-:W-:Y:S05]  /*4410*/  @!P4 BRA `(.L_x_5755) ;  /* 0x000000900000c947 */ /* 0x000fea0003800000 */
[----:B------:R-:W-:Y:S01]  /*4420*/  HADD2.F32 R168, -RZ, R25.H1_H1 ;  /* 0x30000019ffa87230 */ /* 0x000fe20000004100 */
[----:B------:R-:W-:Y:S05]  /*4430*/  BRA `(.L_x_5755) ;  /* 0x0000007000007947 */ /* 0x000fea0003800000 */
.L_x_5754:
[----:B------:R-:W-:Y:S01]  /*4440*/  ISETP.NE.AND P5, PT, R3, RZ, PT ;  /* 0x000000ff0300720c */ /* 0x000fe20003fa5270 */
[----:B------:R-:W-:-:S03]  /*4450*/  @P4 HADD2.F32 R169, -RZ, R25.H1_H1 ;  /* 0x30000019ffa94230 */ /* 0x000fc60000004100 */
[----:B------:R-:W-:-:S05]  /*4460*/  FSEL R168, R172, RZ, !P5 ;  /* 0x000000ffaca87208 */ /* 0x000fca0006800000 */
[----:B------:R-:W-:-:S04]  /*4470*/  FFMA.FTZ R168, R184, R173, R168 ;  /* 0x000000adb8a87223 */ /* 0x000fc800000100a8 */
[----:B------:R-:W-:-:S04]  /*4480*/  FADD.FTZ R168, R213, -R168 ;  /* 0x800000a8d5a87221 */ /* 0x000fc80000010000 */
[----:B------:R-:W-:-:S04]  /*4490*/  FMUL.FTZ R168, R223, R168 ;  /* 0x000000a8dfa87220 */ /* 0x000fc80000410000 */
[----:B------:R-:W-:Y:S02]  /*44a0*/  @P4 FADD.FTZ R168, R168, R169 ;  /* 0x000000a9a8a84221 */ /* 0x000fe40000010000 */
.L_x_5755:
[----:B------:R-:W-:Y:S05]  /*44b0*/  BSYNC B0 ;  /* 0x0000000000007941 */ /* 0x000fea0003800000 */
.L_x_5753:
        /* <DEDUP_REMOVED lines=14> */
.L_x_5757:
[----:B------:R-:W-:Y:S05]  /*45a0*/  BSYNC B0 ;  /* 0x0000000000007941 */ /* 0x000fea0003800000 */
.L_x_5756:
[----:B------:R-:W-:Y:S01]  /*45b0*/  BSSY B0, `(.L_x_5758) ;  /* 0x000000e000007945 */ /* 0x000fe20003800000 */
[----:B------:R-:W-:Y:S01]  /*45c0*/  @P0 PRMT R165, R165, 0x5410, R169 ;  /* 0x00005410a5a50816 */ /* 0x000fe200000000a9 */
[----:B------:R-:W-:Y:S05]  /*45d0*/  @P2 BRA `(.L_x_5759) ;  /* 0x0000004000002947 */ /* 0x000fea0003800000 */
[----:B------:R-:W-:Y:S01]  /*45e0*/  HFMA2.MMA R168, -RZ, RZ, 0, 0 ;  /* 0x00000000ffa87435 */ /* 0x000fe200000001ff */
[----:B------:R-:W-:Y:S05]  /*45f0*/  @!P4 BRA `(.L_x_5760) ;  /* 0x000000900000c947 */ /* 0x000fea0003800000 */
[----:B------:R-:W-:Y:S01]  /*4600*/  HADD2.F32 R168, -RZ, R26.H0_H0 ;  /* 0x2000001affa87230 */ /* 0x000fe20000004100 */
[----:B------:R-:W-:Y:S05]  /*4610*/  BRA `(.L_x_5760) ;  /* 0x0000007000007947 */ /* 0x000fea0003800000 */
.L_x_5759:
[----:B------:R-:W-:-:S04]  /*4620*/  ISETP.NE.AND P5, PT, R3, RZ, PT ;  /* 0x000000ff0300720c */ /* 0x000fc80003fa5270 */
[----:B------:R-:W-:-:S05]  /*4630*/  FSEL R168, R172, RZ, !P5 ;  /* 0x000000ffaca87208 */ /* 0x000fca0006800000 */
[----:B------:R-:W-:-:S04]  /*4640*/  FFMA.FTZ R169, R185, R173, R168 ;  /* 0x000000adb9a97223 */ /* 0x000fc800000100a8 */
[----:B------:R-:W-:Y:S01]  /*4650*/  FADD.FTZ R168, R214, -R169 ;  /* 0x800000a9d6a87221 */ /* 0x000fe20000010000 */
[----:B------:R-:W-:-:S03]  /*4660*/  @P4 HADD2.F32 R169, -RZ, R26.H0_H0 ;  /* 0x2000001affa94230 */ /* 0x000fc60000004100 */
[----:B------:R-:W-:-:S04]  /*4670*/  FMUL.FTZ R168, R223, R168 ;  /* 0x000000a8dfa87220 */ /* 0x000fc80000410000 */
[----:B------:R-:W-:Y:S02]  /*4680*/  @P4 FADD.FTZ R168, R168, R169 ;  /* 0x000000a9a8a84221 */ /* 0x000fe40000010000 */
.L_x_5760:
[----:B------:R-:W-:Y:S05]  /*4690*/  BSYNC B0 ;  /* 0x0000000000007941 */ /* 0x000fea0003800000 */
.L_x_5758:
        /* <DEDUP_REMOVED lines=14> */
.L_x_5762:
[----:B------:R-:W-:Y:S05]  /*4780*/  BSYNC B0 ;  /* 0x0000000000007941 */ /* 0x000fea0003800000 */
.L_x_5761:
[----:B------:R-:W-:Y:S01]  /*4790*/  BSSY B0, `(.L_x_5763) ;  /* 0x000000e000007945 */ /* 0x000fe20003800000 */
[----:B------:R-:W-:Y:S01]  /*47a0*/  @P0 PRMT R166, R169, 0x7610, R166 ;  /* 0x00007610a9a60816 */ /* 0x000fe200000000a6 */
[----:B------:R-:W-:Y:S05]  /*47b0*/  @P2 BRA `(.L_x_5764) ;  /* 0x0000004000002947 */ /* 0x000fea0003800000 */
[----:B------:R-:W-:Y:S01]  /*47c0*/  HFMA2.MMA R168, -RZ, RZ, 0, 0 ;  /* 0x00000000ffa87435 */ /* 0x000fe200000001ff */
[----:B------:R-:W-:Y:S05]  /*47d0*/  @!P4 BRA `(.L_x_5765) ;  /* 0x000000900000c947 */ /* 0x000fea0003800000 */
[----:B------:R-:W-:Y:S01]  /*47e0*/  HADD2.F32 R168, -RZ, R26.H1_H1 ;  /* 0x3000001affa87230 */ /* 0x000fe20000004100 */
[----:B------:R-:W-:Y:S05]  /*47f0*/  BRA `(.L_x_5765) ;  /* 0x0000007000007947 */ /* 0x000fea0003800000 */
.L_x_5764:
[----:B------:R-:W-:Y:S01]  /*4800*/  ISETP.NE.AND P5, PT, R3, RZ, PT ;  /* 0x000000ff0300720c */ /* 0x000fe20003fa5270 */
[----:B------:R-:W-:-:S03]  /*4810*/  @P4 HADD2.F32 R169, -RZ, R26.H1_H1 ;  /* 0x3000001affa94230 */ /* 0x000fc60000004100 */
[----:B------:R-:W-:-:S05]  /*4820*/  FSEL R168, R172, RZ, !P5 ;  /* 0x000000ffaca87208 */ /* 0x000fca0006800000 */
[----:B------:R-:W-:-:S04]  /*4830*/  FFMA.FTZ R168, R186, R173, R168 ;  /* 0x000000adbaa87223 */ /* 0x000fc800000100a8 */
[----:B------:R-:W-:-:S04]  /*4840*/  FADD.FTZ R168, R215, -R168 ;  /* 0x800000a8d7a87221 */ /* 0x000fc80000010000 */
[----:B------:R-:W-:-:S04]  /*4850*/  FMUL.FTZ R168, R223, R168 ;  /* 0x000000a8dfa87220 */ /* 0x000fc80000410000 */
[----:B------:R-:W-:Y:S02]  /*4860*/  @P4 FADD.FTZ R168, R168, R169 ;  /* 0x000000a9a8a84221 */ /* 0x000fe40000010000 */
.L_x_5765:
[----:B------:R-:W-:Y:S05]  /*4870*/  BSYNC B0 ;  /* 0x0000000000007941 */ /* 0x000fea0003800000 */
.L_x_5763:
        /* <DEDUP_REMOVED lines=14> */
.L_x_5767:
[----:B------:R-:W-:Y:S05]  /*4960*/  BSYNC B0 ;  /* 0x0000000000007941 */ /* 0x000fea0003800000 */
.L_x_5766:
[----:B------:R-:W-:Y:S01]  /*4970*/  BSSY B0, `(.L_x_5768) ;  /* 0x000000e000007945 */ /* 0x000fe20003800000 */
[----:B------:R-:W-:Y:S01]  /*4980*/  @P0 PRMT R166, R166, 0x5410, R169 ;  /* 0x00005410a6a60816 */ /* 0x000fe200000000a9 */
[----:B------:R-:W-:Y:S05]  /*4990*/  @P2 BRA `(.L_x_5769) ;  /* 0x0000004000002947 */ /* 0x000fea0003800000 */
[----:B------:R-:W-:Y:S01]  /*49a0*/  HFMA2.MMA R168, -RZ, RZ, 0, 0 ;  /* 0x00000000ffa87435 */ /* 0x000fe200000001ff */
[----:B------:R-:W-:Y:S05]  /*49b0*/  @!P4 BRA `(.L_x_5770) ;  /* 0x000000900000c947 */ /* 0x000fea0003800000 */
[----:B------:R-:W-:Y:S01]  /*49c0*/  HADD2.F32 R168, -RZ, R27.H0_H0 ;  /* 0x2000001bffa87230 */ /* 0x000fe20000004100 */
[----:B------:R-:W-:Y:S05]  /*49d0*/  BRA `(.L_x_5770) ;  /* 0x0000007000007947 */ /* 0x000fea0003800000 */
.L_x_5769:
[----:B------:R-:W-:-:S04]  /*49e0*/  ISETP.NE.AND P5, PT, R3, RZ, PT ;  /* 0x000000ff0300720c */ /* 0x000fc80003fa5270 */
[----:B------:R-:W-:-:S05]  /*49f0*/  FSEL R168, R172, RZ, !P5 ;  /* 0x000000ffaca87208 */ /* 0x000fca0006800000 */
[----:B------:R-:W-:-:S04]  /*4a00*/  FFMA.FTZ R169, R187, R173, R168 ;  /* 0x000000adbba97223 */ /* 0x000fc800000100a8 */
[----:B------:R-:W-:Y:S01]  /*4a10*/  FADD.FTZ R168, R220, -R169 ;  /* 0x800000a9dca87221 */ /* 0x000fe20000010000 */
[----:B------:R-:W-:-:S03]  /*4a20*/  @P4 HADD2.F32 R169, -RZ, R27.H0_H0 ;  /* 0x2000001bffa94230 */ /* 0x000fc60000004100 */
[----:B------:R-:W-:-:S04]  /*4a30*/  FMUL.FTZ R168, R223, R168 ;  /* 0x000000a8dfa87220 */ /* 0x000fc80000410000 */
[----:B------:R-:W-:Y:S02]  /*4a40*/  @P4 FADD.FTZ R168, R168, R169 ;  /* 0x000000a9a8a84221 */ /* 0x000fe40000010000 */
.L_x_5770:
[----:B------:R-:W-:Y:S05]  /*4a50*/  BSYNC B0 ;  /* 0x0000000000007941 */ /* 0x000fea0003800000 */
.L_x_5768:
        /* <DEDUP_REMOVED lines=14> */
.L_x_5772:
[----:B------:R-:W-:Y:S05]  /*4b40*/  BSYNC B0 ;  /* 0x0000000000007941 */ /* 0x000fea0003800000 */
.L_x_5771:
[----:B------:R-:W-:Y:S01]  /*4b50*/  BSSY B0, `(.L_x_5773) ;  /* 0x000000e000007945 */ /* 0x000fe20003800000 */
[----:B------:R-:W-:Y:S01]  /*4b60*/  @P0 PRMT R167, R169, 0x7610, R167 ;  /* 0x00007610a9a70816 */ /* 0x000fe200000000a7 */
[----:B------:R-:W-:Y:S05]  /*4b70*/  @P2 BRA `(.L_x_5774) ;  /* 0x0000004000002947 */ /* 0x000fea0003800000 */
[----:B------:R-:W-:Y:S01]  /*4b80*/  HFMA2.MMA R168, -RZ, RZ, 0, 0 ;  /* 0x00000000ffa87435 */ /* 0x000fe200000001ff */
[----:B------:R-:W-:Y:S05]  /*4b90*/  @!P4 BRA `(.L_x_5775) ;  /* 0x000000900000c947 */ /* 0x000fea0003800000 */
[----:B------:R-:W-:Y:S01]  /*4ba0*/  HADD2.F32 R168, -RZ, R27.H1_H1 ;  /* 0x3000001bffa87230 */ /* 0x000fe20000004100 */
[----:B------:R-:W-:Y:S05]  /*4bb0*/  BRA `(.L_x_5775) ;  /* 0x0000007000007947 */ /* 0x000fea0003800000 */
.L_x_5774:
[----:B------:R-:W-:Y:S01]  /*4bc0*/  ISETP.NE.AND P2, PT, R3, RZ, PT ;  /* 0x000000ff0300720c */ /* 0x000fe20003f45270 */
[----:B------:R-:W-:-:S03]  /*4bd0*/  @P4 HADD2.F32 R169, -RZ, R27.H1_H1 ;  /* 0x3000001bffa94230 */ /* 0x000fc60000004100 */
[----:B------:R-:W-:-:S05]  /*4be0*/  FSEL R168, R172, RZ, !P2 ;  /* 0x000000ffaca87208 */ /* 0x000fca0005000000 */
[----:B------:R-:W-:-:S04]  /*4bf0*/  FFMA.FTZ R168, R222, R173, R168 ;  /* 0x000000addea87223 */ /* 0x000fc800000100a8 */
[----:B------:R-:W-:-:S04]  /*4c00*/  FADD.FTZ R168, R221, -R168 ;  /* 0x800000a8dda87221 */ /* 0x000fc80000010000 */
[----:B------:R-:W-:-:S04]  /*4c10*/  FMUL.FTZ R168, R223, R168 ;  /* 0x000000a8dfa87220 */ /* 0x000fc80000410000 */
[----:B------:R-:W-:Y:S02]  /*4c20*/  @P4 FADD.FTZ R168, R168, R169 ;  /* 0x000000a9a8a84221 */ /* 0x000fe40000010000 */
.L_x_5775:
[----:B------:R-:W-:Y:S05]  /*4c30*/  BSYNC B0 ;  /* 0x0000000000007941 */ /* 0x000fea0003800000 */
.L_x_5773:
[----:B------:R-:W-:Y:S01]  /*4c40*/  @P0 F2FP.PACK_AB R169, RZ, R168 ;  /* 0x000000a8ffa9023e */ /* 0x000fe200000000ff */
        /* <DEDUP_REMOVED lines=14> */
.L_x_5777:
[----:B------:R-:W-:Y:S05]  /*4d30*/  BSYNC B0 ;  /* 0x0000000000007941 */ /* 0x000fea0003800000 */
.L_x_5776:
        /* <DEDUP_REMOVED lines=10> */
.L_x_5648:
        /* <DEDUP_REMOVED lines=28> */
.L_x_5652:
[----:B------:R-:W-:Y:S01]  /*4fa0*/  HFMA2.MMA R177, -RZ, RZ, 0, 9.5367431640625e-07 ;  /* 0x00000010ffb17435 */ /* 0x000fe200000001ff */
[----:B------:R-:W-:-:S02]  /*4fb0*/  MOV R172, R174 ;  /* 0x000000ae00ac7202 */ /* 0x000fc40000000f00 */
[----:B------:R-:W-:Y:S02]  /*4fc0*/  MOV R178, 0x1f ;  /* 0x0000001f00b27802 */ /* 0x000fe40000000f00 */
[----:B------:R-:W-:Y:S02]  /*4fd0*/  MOV R179, 0xffffffff ;  /* 0xffffffff00b37802 */ /* 0x000fe40000000f00 */
[----:B------:R-:W-:Y:S02]  /*4fe0*/  MOV R168, 0x5000 ;  /* 0x0000500000a87802 */ /* 0x000fe40000000f00 */
[----:B------:R-:W-:Y:S05]  /*4ff0*/  CALL.REL.NOINC `($__internal_119_$__cuda_sm70_shflsync_down_p) ;  /* 0x0000046000007944 */ /* 0x000fea0003c00000 */
[----:B-1----:R-:W-:Y:S01]  /*5000*/  MOV R171, R172 ;  /* 0x000000ac00ab7202 */ /* 0x002fe20000000f00 */
[----:B0-----:R-:W-:Y:S05]  /*5010*/  BRA `(.L_x_5779) ;  /* 0xffffca3000007947 */ /* 0x001fea000383ffff */
.L_x_5653:
[----:B------:R-:W-:Y:S01]  /*5020*/  HFMA2.MMA R177, -RZ, RZ, 0, 9.5367431640625e-07 ;  /* 0x00000010ffb17435 */ /* 0x000fe200000001ff */
[----:B------:R-:W-:Y:S02]  /*5030*/  MOV R172, R175 ;  /* 0x000000af00ac7202 */ /* 0x000fe40000000f00 */
[----:B------:R-:W-:Y:S02]  /*5040*/  MOV R178, 0x1f ;  /* 0x0000001f00b27802 */ /* 0x000fe40000000f00 */
[----:B------:R-:W-:-:S02]  /*5050*/  MOV R179, 0xffffffff ;  /* 0xffffffff00b37802 */ /* 0x000fc40000000f00 */
[----:B------:R-:W-:Y:S02]  /*5060*/  MOV R168, 0x5080 ;  /* 0x0000508000a87802 */ /* 0x000fe40000000f00 */
[----:B01----:R-:W-:Y:S05]  /*5070*/  CALL.REL.NOINC `($__internal_119_$__cuda_sm70_shflsync_down_p) ;  /* 0x000003e000007944 */ /* 0x003fea0003c00000 */
[----:B------:R-:W-:Y:S01]  /*5080*/  FADD.FTZ R174, R171, R174 ;  /* 0x000000aeabae7221 */ /* 0x000fe20000010000 */
[----:B0-----:R-:W-:Y:S01]  /*5090*/  HFMA2.MMA R177, -RZ, RZ, 0, 4.76837158203125e-07 ;  /* 0x00000008ffb17435 */ /* 0x001fe200000001ff */
[----:B-1----:R-:W-:Y:S01]  /*50a0*/  FADD.FTZ R175, R175, R172 ;  /* 0x000000acafaf7221 */ /* 0x002fe20000010000 */
[----:B------:R-:W-:Y:S02]  /*50b0*/  MOV R178, 0x1f ;  /* 0x0000001f00b27802 */ /* 0x000fe40000000f00 */
[----:B------:R-:W-:Y:S02]  /*50c0*/  MOV R179, 0xffffffff ;  /* 0xffffffff00b37802 */ /* 0x000fe40000000f00 */
[----:B------:R-:W-:Y:S02]  /*50d0*/  MOV R172, R174 ;  /* 0x000000ae00ac7202 */ /* 0x000fe40000000f00 */
[----:B------:R-:W-:Y:S02]  /*50e0*/  MOV R168, 0x5100 ;  /* 0x0000510000a87802 */ /* 0x000fe40000000f00 */
[----:B------:R-:W-:Y:S05]  /*50f0*/  CALL.REL.NOINC `($__internal_119_$__cuda_sm70_shflsync_down_p) ;  /* 0x0000036000007944 */ /* 0x000fea0003c00000 */
[----:B0-----:R-:W-:Y:S01]  /*5100*/  HFMA2.MMA R177, -RZ, RZ, 0, 4.76837158203125e-07 ;  /* 0x00000008ffb17435 */ /* 0x001fe200000001ff */
[----:B-1----:R-:W-:-:S02]  /*5110*/  MOV R171, R172 ;  /* 0x000000ac00ab7202 */ /* 0x002fc40000000f00 */
[----:B------:R-:W-:Y:S02]  /*5120*/  MOV R172, R175 ;  /* 0x000000af00ac7202 */ /* 0x000fe40000000f00 */
[----:B------:R-:W-:Y:S02]  /*5130*/  MOV R178, 0x1f ;  /* 0x0000001f00b27802 */ /* 0x000fe40000000f00 */
[----:B------:R-:W-:Y:S02]  /*5140*/  MOV R179, 0xffffffff ;  /* 0xffffffff00b37802 */ /* 0x000fe40000000f00 */
[----:B------:R-:W-:Y:S02]  /*5150*/  MOV R168, 0x5170 ;  /* 0x0000517000a87802 */ /* 0x000fe40000000f00 */
[----:B------:R-:W-:Y:S05]  /*5160*/  CALL.REL.NOINC `($__internal_119_$__cuda_sm70_shflsync_down_p) ;  /* 0x000002f000007944 */ /* 0x000fea0003c00000 */
[----:B------:R-:W-:Y:S01]  /*5170*/  FADD.FTZ R174, R171, R174 ;  /* 0x000000aeabae7221 */ /* 0x000fe20000010000 */
[----:B0-----:R-:W-:Y:S01]  /*5180*/  HFMA2.MMA R177, -RZ, RZ, 0, 2.384185791015625e-07 ;  /* 0x00000004ffb17435 */ /* 0x001fe200000001ff */
[----:B-1----:R-:W-:Y:S01]  /*5190*/  FADD.FTZ R175, R175, R172 ;  /* 0x000000acafaf7221 */ /* 0x002fe20000010000 */
[----:B------:R-:W-:Y:S02]  /*51a0*/  MOV R178, 0x1f ;  /* 0x0000001f00b27802 */ /* 0x000fe40000000f00 */
[----:B------:R-:W-:-:S02]  /*51b0*/  MOV R179, 0xffffffff ;  /* 0xffffffff00b37802 */ /* 0x000fc40000000f00 */
[----:B------:R-:W-:Y:S02]  /*51c0*/  MOV R172, R174 ;  /* 0x000000ae00ac7202 */ /* 0x000fe40000000f00 */
[----:B------:R-:W-:Y:S02]  /*51d0*/  MOV R168, 0x51f0 ;  /* 0x000051f000a87802 */ /* 0x000fe40000000f00 */
[----:B------:R-:W-:Y:S05]  /*51e0*/  CALL.REL.NOINC `($__internal_119_$__cuda_sm70_shflsync_down_p) ;  /* 0x0000027000007944 */ /* 0x000fea0003c00000 */
[----:B0-----:R-:W-:Y:S01]  /*51f0*/  HFMA2.MMA R177, -RZ, RZ, 0, 2.384185791015625e-07 ;  /* 0x00000004ffb17435 */ /* 0x001fe200000001ff */
[----:B-1----:R-:W-:Y:S02]  /*5200*/  MOV R171, R172 ;  /* 0x000000ac00ab7202 */ /* 0x002fe40000000f00 */
[----:B------:R-:W-:Y:S02]  /*5210*/  MOV R172, R175 ;  /* 0x000000af00ac7202 */ /* 0x000fe40000000f00 */
[----:B------:R-:W-:Y:S02]  /*5220*/  MOV R178, 0x1f ;  /* 0x0000001f00b27802 */ /* 0x000fe40000000f00 */
[----:B------:R-:W-:Y:S02]  /*5230*/  MOV R179, 0xffffffff ;  /* 0xffffffff00b37802 */ /* 0x000fe40000000f00 */
[----:B------:R-:W-:-:S02]  /*5240*/  MOV R168, 0x5260 ;  /* 0x0000526000a87802 */ /* 0x000fc40000000f00 */
[----:B------:R-:W-:Y:S05]  /*5250*/  CALL.REL.NOINC `($__internal_119_$__cuda_sm70_shflsync_down_p) ;  /* 0x0000020000007944 */ /* 0x000fea0003c00000 */
[----:B------:R-:W-:Y:S01]  /*5260*/  FADD.FTZ R174, R171, R174 ;  /* 0x000000aeabae7221 */ /* 0x000fe20000010000 */
[----:B0-----:R-:W-:Y:S01]  /*5270*/  HFMA2.MMA R177, -RZ, RZ, 0, 1.1920928955078125e-07 ;  /* 0x00000002ffb17435 */ /* 0x001fe200000001ff */
[----:B-1----:R-:W-:Y:S01]  /*5280*/  FADD.FTZ R175, R175, R172 ;  /* 0x000000acafaf7221 */ /* 0x002fe20000010000 */
[----:B------:R-:W-:-:S02]  /*5290*/  MOV R178, 0x1f ;  /* 0x0000001f00b27802 */ /* 0x000fc40000000f00 */
[----:B------:R-:W-:Y:S02]  /*52a0*/  MOV R179, 0xffffffff ;  /* 0xffffffff00b37802 */ /* 0x000fe40000000f00 */
[----:B------:R-:W-:Y:S02]  /*52b0*/  MOV R172, R174 ;  /* 0x000000ae00ac7202 */ /* 0x000fe40000000f00 */
[----:B------:R-:W-:Y:S02]  /*52c0*/  MOV R168, 0x52e0 ;  /* 0x000052e000a87802 */ /* 0x000fe40000000f00 */
[----:B------:R-:W-:Y:S05]  /*52d0*/  CALL.REL.NOINC `($__internal_119_$__cuda_sm70_shflsync_down_p) ;  /* 0x0000018000007944 */ /* 0x000fea0003c00000 */
[----:B0-----:R-:W-:Y:S01]  /*52e0*/  HFMA2.MMA R177, -RZ, RZ, 0, 1.1920928955078125e-07 ;  /* 0x00000002ffb17435 */ /* 0x001fe200000001ff */
[----:B-1----:R-:W-:Y:S02]  /*52f0*/  MOV R171, R172 ;  /* 0x000000ac00ab7202 */ /* 0x002fe40000000f00 */
[----:B------:R-:W-:Y:S02]  /*5300*/  MOV R172, R175 ;  /* 0x000000af00ac7202 */ /* 0x000fe40000000f00 */
[----:B------:R-:W-:Y:S02]  /*5310*/  MOV R178, 0x1f ;  /* 0x0000001f00b27802 */ /* 0x000fe40000000f00 */
[----:B------:R-:W-:-:S02]  /*5320*/  MOV R179, 0xffffffff ;  /* 0xffffffff00b37802 */ /* 0x000fc40000000f00 */
[----:B------:R-:W-:Y:S02]  /*5330*/  MOV R168, 0x5350 ;  /* 0x0000535000a87802 */ /* 0x000fe40000000f00 */
[----:B------:R-:W-:Y:S05]  /*5340*/  CALL.REL.NOINC `($__internal_119_$__cuda_sm70_shflsync_down_p) ;  /* 0x0000011000007944 */ /* 0x000fea0003c00000 */
[----:B------:R-:W-:Y:S01]  /*5350*/  FADD.FTZ R173, R171, R174 ;  /* 0x000000aeabad7221 */ /* 0x000fe20000010000 */
[----:B0-----:R-:W-:Y:S01]  /*5360*/  HFMA2.MMA R177, -RZ, RZ, 0, 5.9604644775390625e-08 ;  /* 0x00000001ffb17435 */ /* 0x001fe200000001ff */
[----:B-1----:R-:W-:Y:S01]  /*5370*/  FADD.FTZ R175, R175, R172 ;  /* 0x000000acafaf7221 */ /* 0x002fe20000010000 */
[----:B------:R-:W-:Y:S02]  /*5380*/  MOV R178, 0x1f ;  /* 0x0000001f00b27802 */ /* 0x000fe40000000f00 */
[----:B------:R-:W-:Y:S02]  /*5390*/  MOV R179, 0xffffffff ;  /* 0xffffffff00b37802 */ /* 0x000fe40000000f00 */
[----:B------:R-:W-:Y:S02]  /*53a0*/  MOV R172, R173 ;  /* 0x000000ad00ac7202 */ /* 0x000fe40000000f00 */
[----:B------:R-:W-:Y:S02]  /*53b0*/  MOV R168, 0x53d0 ;  /* 0x000053d000a87802 */ /* 0x000fe40000000f00 */
[----:B------:R-:W-:Y:S05]  /*53c0*/  CALL.REL.NOINC `($__internal_119_$__cuda_sm70_shflsync_down_p) ;  /* 0x0000009000007944 */ /* 0x000fea0003c00000 */
[----:B0-----:R-:W-:Y:S01]  /*53d0*/  HFMA2.MMA R177, -RZ, RZ, 0, 5.9604644775390625e-08 ;  /* 0x00000001ffb17435 */ /* 0x001fe200000001ff */
[----:B-1----:R-:W-:-:S02]  /*53e0*/  MOV R216, R172 ;  /* 0x000000ac00d87202 */ /* 0x002fc40000000f00 */
[----:B------:R-:W-:Y:S02]  /*53f0*/  MOV R172, R175 ;  /* 0x000000af00ac7202 */ /* 0x000fe40000000f00 */
[----:B------:R-:W-:Y:S02]  /*5400*/  MOV R178, 0x1f ;  /* 0x0000001f00b27802 */ /* 0x000fe40000000f00 */
[----:B------:R-:W-:Y:S02]  /*5410*/  MOV R179, 0xffffffff ;  /* 0xffffffff00b37802 */ /* 0x000fe40000000f00 */
[----:B------:R-:W-:Y:S02]  /*5420*/  MOV R168, 0x5440 ;  /* 0x0000544000a87802 */ /* 0x000fe40000000f00 */
[----:B------:R-:W-:Y:S05]  /*5430*/  CALL.REL.NOINC `($__internal_119_$__cuda_sm70_shflsync_down_p) ;  /* 0x0000002000007944 */ /* 0x000fea0003c00000 */
[----:B-1----:R-:W-:Y:S01]  /*5440*/  MOV R168, R172 ;  /* 0x000000ac00a87202 */ /* 0x002fe20000000f00 */
[----:B0-----:R-:W-:Y:S05]  /*5450*/  BRA `(.L_x_5780) ;  /* 0xffffc71000007947 */ /* 0x001fea000383ffff */
        .weak           $__internal_119_$__cuda_sm70_shflsync_down_p
        .type           $__internal_119_$__cuda_sm70_shflsync_down_p,@function
        .size           $__internal_119_$__cuda_sm70_shflsync_down_p,(.L_x_9373 - $__internal_119_$__cuda_sm70_shflsync_down_p)
$__internal_119_$__cuda_sm70_shflsync_down_p:
[----:B------:R-:W-:Y:S01]  /*5460*/  HFMA2.MMA R169, -RZ, RZ, 0, 0 ;  /* 0x00000000ffa97435 */ /* 0x000fe200000001ff */
[----:B------:R-:W-:Y:S04]  /*5470*/  WARPSYNC R179 ;  /* 0x000000b300007348 */ /* 0x000fe80003800000 */
[----:B------:R0:W1:Y:S01]  /*5480*/  SHFL.DOWN PT, R172, R172, R177, R178 ;  /* 0x080000b1acac7389 */ /* 0x00006200000e00b2 */
[----:B------:R-:W-:Y:S05]  /*5490*/  RET.REL.NODEC R168 `(_ZN10layer_norm13ln_bwd_kernelINS_13Kernel_traitsIf6__halfS2_S2_fjLj6144ELj1ELj1ELj8ELj16ENS_18Kernel_traits_baseILj6144EfS2_S2_S2_fjLj256EEEEELb1ELb1ELb1ELb1EEEvNS_9BwdParamsE) ;  /* 0xffffab60a8007950 */ /* 0x000fea0003c3ffff */
.L_x_5781:
        /* <DEDUP_REMOVED lines=14> */
.L_x_9373:


//--------------------- .text._ZN10layer_norm13ln_bwd_kernelINS_13Kernel_traitsI6__halfS2_fS2_fjLj6144ELj1ELj1ELj8ELj16ENS_18Kernel_traits_baseILj6144ES2_S2_fS2_fjLj256EEEEELb0ELb0ELb0ELb0EEEvNS_9BwdParamsE --------------------------
	.section	.text._ZN10layer_norm13ln_bwd_kernelINS_13Kernel_traitsI6__halfS2_fS2_fjLj6144ELj1ELj1ELj8ELj16ENS_18Kernel_traits_baseILj6144ES2_S2_fS2_fjLj256EEEEELb0ELb0ELb0ELb0EEEvNS_9BwdParamsE,"ax",@progbits
	.sectioninfo	@"SHI_REGISTERS=184"
	.align	128
        .global         _ZN10layer_norm13ln_bwd_kernelINS_13Kernel_traitsI6__halfS2_fS2_fjLj6144ELj1ELj1ELj8ELj16ENS_18Kernel_traits_baseILj6144ES2_S2_fS2_fjLj256EEEEELb0ELb0ELb0ELb0EEEvNS_9BwdParamsE
        .type           _ZN10layer_norm13ln_bwd_kernelINS_13Kernel_traitsI6__halfS2_fS2_fjLj6144ELj1ELj1ELj8ELj16ENS_18Kernel_traits_baseILj6144ES2_S2_fS2_fjLj256EEEEELb0ELb0ELb0ELb0EEEvNS_9BwdParamsE,@function
        .size           _ZN10layer_norm13ln_bwd_kernelINS_13Kernel_traitsI6__halfS2_fS2_fjLj6144ELj1ELj1ELj8ELj16ENS_18Kernel_traits_baseILj6144ES2_S2_fS2_fjLj256EEEEELb0ELb0ELb0ELb0EEEvNS_9BwdParamsE,(.L_x_9374 - _ZN10layer_norm13ln_bwd_kernelINS_13Kernel_traitsI6__halfS2_fS2_fjLj6144ELj1ELj1ELj8ELj16ENS_18Kernel_traits_baseILj6144ES2_S2_fS2_fjLj256EEEEELb0ELb0ELb0ELb0EEEvNS_9BwdParamsE)
        .other          _ZN10layer_norm13ln_bwd_kernelINS_13Kernel_traitsI6__halfS2_fS2_fjLj6144ELj1ELj1ELj8ELj16ENS_18Kernel_traits_baseILj6144ES2_S2_fS2_fjLj256EEEEELb0ELb0ELb0ELb0EEEvNS_9BwdParamsE,@"STO_CUDA_ENTRY STV_DEFAULT"
_ZN10layer_norm13ln_bwd_kernelINS_13Kernel_traitsI6__halfS2_fS2_fjLj6144ELj1ELj1ELj8ELj16ENS_18Kernel_traits_baseILj6144ES2_S2_fS2_fjLj256EEEEELb0ELb0ELb0ELb0EEEvNS_9BwdParamsE:
.text._ZN10layer_norm13ln_bwd_kernelINS_13Kernel_traitsI6__halfS2_fS2_fjLj6144ELj1ELj1ELj8ELj16ENS_18Kernel_traits_baseILj6144ES2_S2_fS2_fjLj256EEEEELb0ELb0ELb0ELb0EEEvNS_9BwdParamsE:
        /* <DEDUP_REMOVED lines=78> */
.L_x_5797:
        /* <DEDUP_REMOVED lines=28> */
[----:B------:R-:W3:Y:S04]  /*06a0*/  LDG.E.128 R84, [R160.64+0x10] ;  /* 0x00001004a0547981 */ /* 0x000ee8000c1e1d00 */
[----:B------:R-:W4:Y:S01]  /*06b0*/  LDG.E.128 R92, [R92.64] ;  /* 0x000000045c5c7981 */ /* 0x000f22000c1e1d00 */
[----:B------:R-:W-:-:S04]  /*06c0*/  ISETP.NE.U32.AND P1, PT, RZ, c[0x0][0x218], PT ;  /* 0x00008600ff007a0c */ /* 0x000fc80003f25070 */
[----:B------:R-:W-:Y:S02]  /*06d0*/  ISETP.NE.AND.EX P1, PT, RZ, c[0x0][0x21c], PT, P1 ;  /* 0x00008700ff007a0c */ /* 0x000fe40003f25310 */
[----:B------:R-:W-:-:S11]  /*06e0*/  IADD3 R173, R123, 0x100, RZ ;  /* 0x000001007bad7810 */ /* 0x000fd60007ffe0ff */
[----:B------:R-:W-:-:S04]  /*06f0*/  @P1 LEA R98, P6, R123, c[0x0][0x218], 0x5 ;  /* 0x000086007b621a11 */ /* 0x000fc800078c28ff */
[----:B------:R-:W-:-:S05]  /*0700*/  @P1 LEA.HI.X R99, R123, c[0x0][0x21c], RZ, 0x5, P6 ;  /* 0x000087007b631a11 */ /* 0x000fca00030f2cff */
[----:B------:R0:W5:Y:S04]  /*0710*/  @P1 LDG.E.128 R52, [R98.64] ;  /* 0x0000000462341981 */ /* 0x000168000c1e1d00 */
[----:B------:R0:W5:Y:S01]  /*0720*/  @P1 LDG.E.128 R56, [R98.64+0x10] ;  /* 0x0000100462381981 */ /* 0x000162000c1e1d00 */
[C---:B--2---:R-:W-:Y:S02]  /*0730*/  FADD.FTZ R157, -R97.reuse, R89 ;  /* 0x00000059619d7221 */ /* 0x044fe40000010100 */
[C---:B------:R-:W-:Y:S02]  /*0740*/  FADD.FTZ R125, -R97.reuse, R88 ;  /* 0x00000058617d7221 */ /* 0x040fe40000010100 */
[----:B------:R-:W-:Y:S01]  /*0750*/  FADD.FTZ R159, -R97, R90 ;  /* 0x0000005a619f7221 */ /* 0x000fe20000010100 */
[--C-:B----4-:R-:W-:Y:S01]  /*0760*/  HADD2.F32 R89, -RZ, R92.reuse.H0_H0 ;  /* 0x2000005cff597230 */ /* 0x110fe20000004100 */
[----:B-----5:R-:W-:Y:S01]  /*0770*/  FMUL.FTZ R125, R124, R125 ;  /* 0x0000007d7c7d7220 */ /* 0x020fe20000410000 */
[----:B------:R-:W-:-:S03]  /*0780*/  HADD2.F32 R92, -RZ, R92.H1_H1 ;  /* 0x3000005cff5c7230 */ /* 0x000fc60000004100 */
[----:B------:R-:W-:Y:S01]  /*0790*/  FMUL.FTZ R164, R0, R89 ;  /* 0x0000005900a47220 */ /* 0x000fe20000410000 */
[----:B------:R-:W-:Y:S01]  /*07a0*/  HADD2.F32 R168, -RZ, R93.H0_H0 ;  /* 0x2000005dffa87230 */ /* 0x000fe20000004100 */
[C---:B---3--:R-:W-:Y:S01]  /*07b0*/  FADD.FTZ R165, -R97.reuse, R84 ;  /* 0x0000005461a57221 */ /* 0x048fe20000010100 */
[--C-:B------:R-:W-:Y:S01]  /*07c0*/  HADD2.F32 R172, -RZ, R95.reuse.H0_H0 ;  /* 0x2000005fffac7230 */ /* 0x100fe20000004100 */
[C---:B------:R-:W-:Y:S01]  /*07d0*/  FMUL.FTZ R159, R124.reuse, R159 ;  /* 0x0000009f7c9f7220 */ /* 0x040fe20000410000 */
[----:B------:R-:W-:Y:S01]  /*07e0*/  HADD2.F32 R90, -RZ, R95.H1_H1 ;  /* 0x3000005fff5a7230 */ /* 0x000fe20000004100 */
[----:B------:R-:W-:Y:S02]  /*07f0*/  FADD.FTZ R95, -R97, R85 ;  /* 0x00000055615f7221 */ /* 0x000fe40000010100 */
[----:B------:R-:W-:Y:S02]  /*0800*/  FMUL.FTZ R160, R124, R157 ;  /* 0x0000009d7ca07220 */ /* 0x000fe40000410000 */
[----:B------:R-:W-:-:S02]  /*0810*/  FMUL.FTZ R161, R2, R92 ;  /* 0x0000005c02a17220 */ /* 0x000fc40000410000 */
[----:B------:R-:W-:Y:S02]  /*0820*/  FADD.FTZ R84, RZ, R164 ;  /* 0x000000a4ff547221 */ /* 0x000fe40000010000 */
[----:B------:R-:W-:Y:S01]  /*0830*/  FFMA.FTZ R85, R125, R164, RZ ;  /* 0x000000a47d557223 */ /* 0x000fe200000100ff */
[----:B------:R-:W-:Y:S01]  /*0840*/  HADD2.F32 R93, -RZ, R93.H1_H1 ;  /* 0x3000005dff5d7230 */ /* 0x000fe20000004100 */
[----:B------:R-:W-:Y:S02]  /*0850*/  FADD.FTZ R171, -R97, R87 ;  /* 0x0000005761ab7221 */ /* 0x000fe40000010100 */
[----:B------:R-:W-:Y:S02]  /*0860*/  FADD.FTZ R26, R26, R168 ;  /* 0x000000a81a1a7221 */ /* 0x000fe40000010000 */
[----:B------:R-:W-:Y:S02]  /*0870*/  FFMA.FTZ R50, R159, R168, R50 ;  /* 0x000000a89f327223 */ /* 0x000fe40000010032 */
[----:B------:R-:W-:-:S02]  /*0880*/  FADD.FTZ R91, -R97, R91 ;  /* 0x0000005b615b7221 */ /* 0x000fc40000010100 */
        /* <DEDUP_REMOVED lines=40> */
[----:B0-----:R-:W-:Y:S02]  /*0b10*/  FADD.FTZ R99, R85, R170 ;  /* 0x000000aa55637221 */ /* 0x001fe40000010000 */
[----:B------:R-:W-:Y:S02]  /*0b20*/  FFMA.FTZ R98, R171, R170, R86 ;  /* 0x000000aaab627223 */ /* 0x000fe40000010056 */
.L_x_5784:
[----:B0-----:R-:W-:Y:S05]  /*0b30*/  BSYNC B0 ;  /* 0x0000000000007941 */ /* 0x001fea0003800000 */
.L_x_5783:
        /* <DEDUP_REMOVED lines=8> */
[----:B------:R-:W4:Y:S01]  /*0bc0*/  LDG.E.128 R84, [R130.64+0x10] ;  /* 0x0000100482547981 */ /* 0x000f22000c1e1d00 */
        /* <DEDUP_REMOVED lines=9> */
[--C-:B---3--:R-:W-:Y:S01]  /*0c60*/  HADD2.F32 R128, -RZ, R92.reuse.H0_H0 ;  /* 0x2000005cff807230 */ /* 0x108fe20000004100 */
[----:B0----5:R-:W-:Y:S01]  /*0c70*/  FMUL.FTZ R127, R124, R133 ;  /* 0x000000857c7f7220 */ /* 0x021fe20000410000 */
[----:B------:R-:W-:Y:S01]  /*0c80*/  HADD2.F32 R92, -RZ, R92.H1_H1 ;  /* 0x3000005cff5c7230 */ /* 0x000fe20000004100 */
[----:B------:R-:W-:Y:S01]  /*0c90*/  FADD.FTZ R89, -R97, R89 ;  /* 0x0000005961597221 */ /* 0x000fe20000010100 */
[--C-:B------:R-:W-:Y:S01]  /*0ca0*/  HADD2.F32 R132, -RZ, R93.reuse.H0_H0 ;  /* 0x2000005dff847230 */ /* 0x100fe20000004100 */
[----:B------:R-:W-:Y:S01]  /*0cb0*/  FADD.FTZ R16, R16, R128 ;  /* 0x0000008010107221 */ /* 0x000fe20000010000 */
[----:B------:R-:W-:Y:S01]  /*0cc0*/  HADD2.F32 R93, -RZ, R93.H1_H1 ;  /* 0x3000005dff5d7230 */ /* 0x000fe20000004100 */
[-C--:B------:R-:W-:Y:S01]  /*0cd0*/  FFMA.FTZ R40, R127, R128.reuse, R40 ;  /* 0x000000807f287223 */ /* 0x080fe20000010028 */
[--C-:B------:R-:W-:Y:S01]  /*0ce0*/  HADD2.F32 R134, -RZ, R94.reuse.H0_H0 ;  /* 0x2000005eff867230 */ /* 0x100fe20000004100 */
[----:B------:R-:W-:Y:S01]  /*0cf0*/  FMUL.FTZ R128, R105, R128 ;  /* 0x0000008069807220 */ /* 0x000fe20000410000 */
[----:B------:R-:W-:Y:S01]  /*0d00*/  HADD2.F32 R94, -RZ, R94.H1_H1 ;  /* 0x3000005eff5e7230 */ /* 0x000fe20000004100 */
[C---:B----4-:R-:W-:Y:S01]  /*0d10*/  FADD.FTZ R137, -R97.reuse, R84 ;  /* 0x0000005461897221 */ /* 0x050fe20000010100 */
[--C-:B------:R-:W-:Y:S01]  /*0d20*/  HADD2.F32 R138, -RZ, R95.reuse.H0_H0 ;  /* 0x2000005fff8a7230 */ /* 0x100fe20000004100 */
[----:B------:R-:W-:Y:S01]  /*0d30*/  FADD.FTZ R85, -R97, R85 ;  /* 0x0000005561557221 */ /* 0x000fe20000010100 */
        /* <DEDUP_REMOVED lines=48> */
.L_x_5786:
[----:B------:R-:W-:Y:S05]  /*1040*/  BSYNC B0 ;  /* 0x0000000000007941 */ /* 0x000fea0003800000 */
.L_x_5785:
        /* <DEDUP_REMOVED lines=8> */
[----:B------:R-:W0:Y:S01]  /*10d0*/  LDG.E.128 R92, [R92.64] ;  /* 0x000000045c5c7981 */ /* 0x000e22000c1e1d00 */
[----:B------:R-:W-:-:S04]  /*10e0*/  ISETP.NE.U32.AND P1, PT, RZ, c[0x0][0x218], PT ;  /* 0x00008600ff007a0c */ /* 0x000fc80003f25070 */
[----:B------:R-:W-:-:S13]  /*10f0*/  ISETP.NE.AND.EX P1, PT, RZ, c[0x0][0x21c], PT, P1 ;  /* 0x00008700ff007a0c */ /* 0x000fda0003f25310 */
[----:B------:R-:W-:-:S04]  /*1100*/  @P1 LEA R144, P6, R173, c[0x0][0x218], 0x5 ;  /* 0x00008600ad901a11 */ /* 0x000fc800078c28ff */
[----:B------:R-:W-:-:S05]  /*1110*/  @P1 LEA.HI.X R145, R173, c[0x0][0x21c], RZ, 0x5, P6 ;  /* 0x00008700ad911a11 */ /* 0x000fca00030f2cff */
[----:B------:R1:W5:Y:S04]  /*1120*/  @P1 LDG.E.128 R68, [R144.64] ;  /* 0x0000000490441981 */ /* 0x000368000c1e1d00 */
[----:B------:R1:W5:Y:S01]  /*1130*/  @P1 LDG.E.128 R72, [R144.64+0x10] ;  /* 0x0000100490481981 */ /* 0x000362000c1e1d00 */
[----:B--2---:R-:W-:-:S04]  /*1140*/  FADD.FTZ R129, -R97, R88 ;  /* 0x0000005861817221 */ /* 0x004fc80000010100 */
[----:B-----5:R-:W-:Y:S01]  /*1150*/  FMUL.FTZ R129, R124, R129 ;  /* 0x000000817c817220 */ /* 0x020fe20000410000 */
[--C-:B0-----:R-:W-:Y:S01]  /*1160*/  HADD2.F32 R146, -RZ, R92.reuse.H0_H0 ;  /* 0x2000005cff927230 */ /* 0x101fe20000004100 */
[C---:B------:R-:W-:Y:S01]  /*1170*/  FADD.FTZ R143, -R97.reuse, R90 ;  /* 0x0000005a618f7221 */ /* 0x040fe20000010100 */
[----:B------:R-:W-:Y:S01]  /*1180*/  HADD2.F32 R92, -RZ, R92.H1_H1 ;  /* 0x3000005cff5c7230 */ /* 0x000fe20000004100 */
[----:B------:R-:W-:Y:S02]  /*1190*/  FADD.FTZ R89, -R97, R89 ;  /* 0x0000005961597221 */ /* 0x000fe40000010100 */
[----:B------:R-:W-:Y:S02]  /*11a0*/  FADD.FTZ R8, R8, R146 ;  /* 0x0000009208087221 */ /* 0x000fe40000010000 */
[-C--:B------:R-:W-:Y:S02]  /*11b0*/  FFMA.FTZ R32, R129, R146.reuse, R32 ;  /* 0x0000009281207223 */ /* 0x080fe40000010020 */
[----:B------:R-:W-:Y:S01]  /*11c0*/  FMUL.FTZ R146, R113, R146 ;  /* 0x0000009271927220 */ /* 0x000fe20000410000 */
[----:B------:R-:W-:Y:S01]  /*11d0*/  HADD2.F32 R150, -RZ, R93.H0_H0 ;  /* 0x2000005dff967230 */ /* 0x000fe20000004100 */
[----:B---3--:R-:W-:-:S02]  /*11e0*/  FADD.FTZ R149, -R97, R84 ;  /* 0x0000005461957221 */ /* 0x008fc40000010100 */
[C---:B------:R-:W-:Y:S02]  /*11f0*/  FMUL.FTZ R143, R124.reuse, R143 ;  /* 0x0000008f7c8f7220 */ /* 0x040fe40000410000 */
[----:B-1----:R-:W-:Y:S02]  /*1200*/  FMUL.FTZ R144, R124, R89 ;  /* 0x000000597c907220 */ /* 0x002fe40000410000 */
[----:B------:R-:W-:Y:S02]  /*1210*/  FMUL.FTZ R145, R114, R92 ;  /* 0x0000005c72917220 */ /* 0x000fe40000410000 */
[----:B------:R-:W-:Y:S02]  /*1220*/  FADD.FTZ R84, R99, R146 ;  /* 0x0000009263547221 */ /* 0x000fe40000010000 */
[----:B------:R-:W-:Y:S01]  /*1230*/  FFMA.FTZ R98, R129, R146, R98 ;  /* 0x0000009281627223 */ /* 0x000fe20000010062 */
[--C-:B------:R-:W-:Y:S01]  /*1240*/  HADD2.F32 R156, -RZ, R95.reuse.H0_H0 ;  /* 0x2000005fff9c7230 */ /* 0x100fe20000004100 */
[----:B------:R-:W-:Y:S01]  /*1250*/  FADD.FTZ R10, R10, R150 ;  /* 0x000000960a0a7221 */ /* 0x000fe20000010000 */
[----:B------:R-:W-:Y:S01]  /*1260*/  HADD2.F32 R88, -RZ, R95.H1_H1 ;  /* 0x3000005fff587230 */ /* 0x000fe20000004100 */
[----:B------:R-:W-:Y:S01]  /*1270*/  FADD.FTZ R95, -R97, R85 ;  /* 0x00000055615f7221 */ /* 0x000fe20000010100 */
[----:B------:R-:W-:Y:S01]  /*1280*/  HADD2.F32 R93, -RZ, R93.H1_H1 ;  /* 0x3000005dff5d7230 */ /* 0x000fe20000004100 */
[----:B------:R-:W-:-:S02]  /*1290*/  FFMA.FTZ R34, R143, R150, R34 ;  /* 0x000000968f227223 */ /* 0x000fc40000010022 */
[----:B------:R-:W-:Y:S02]  /*12a0*/  FADD.FTZ R91, -R97, R91 ;  /* 0x0000005b615b7221 */ /* 0x000fe40000010100 */
[----:B------:R-:W-:Y:S02]  /*12b0*/  FMUL.FTZ R150, R115, R150 ;  /* 0x0000009673967220 */ /* 0x000fe40000410000 */
[----:B------:R-:W-:Y:S02]  /*12c0*/  FADD.FTZ R85, R84, R145 ;  /* 0x0000009154557221 */ /* 0x000fe40000010000 */
[----:B------:R-:W-:Y:S01]  /*12d0*/  FFMA.FTZ R98, R144, R145, R98 ;  /* 0x0000009190627223 */ /* 0x000fe20000010062 */
[----:B------:R-:W-:Y:S01]  /*12e0*/  HADD2.F32 R152, -RZ, R94.H0_H0 ;  /* 0x2000005eff987230 */ /* 0x000fe20000004100 */
[C---:B------:R-:W-:Y:S02]  /*12f0*/  FMUL.FTZ R149, R124.reuse, R149 ;  /* 0x000000957c957220 */ /* 0x040fe40000410000 */
        /* <DEDUP_REMOVED lines=36> */
.L_x_5788:
[----:B------:R-:W-:Y:S05]  /*1540*/  BSYNC B0 ;  /* 0x0000000000007941 */ /* 0x000fea0003800000 */
.L_x_5787:
        /* <DEDUP_REMOVED lines=8> */
.L_x_5798:
        /* <DEDUP_REMOVED lines=18> */
.L_x_5799:
        /* <DEDUP_REMOVED lines=55> */
[----:B------:R-:W-:Y:S01]  /*1a60*/  F2FP.PACK_AB R84, R87, R84 ;  /* 0x000000545754723e */ /* 0x000fe200000000ff */
        /* <DEDUP_REMOVED lines=30> */
[----:B------:R-:W-:Y:S01]  /*1c50*/  F2FP.PACK_AB R85, R86, R85 ;  /* 0x000000555655723e */ /* 0x000fe200000000ff */
[-C--:B------:R-:W-:Y:S02]  /*1c60*/  FMUL.FTZ R87, R93, R173.reuse ;  /* 0x000000ad5d577220 */ /* 0x080fe40000410000 */
[----:B------:R-:W-:Y:S01]  /*1c70*/  FMUL.FTZ R92, R92, R173 ;  /* 0x000000ad5c5c7220 */ /* 0x000fe20000410000 */
[----:B------:R-:W-:Y:S01]  /*1c80*/  F2FP.PACK_AB R86, R88, R89 ;  /* 0x000000595856723e */ /* 0x000fe200000000ff */
[----:B------:R-:W-:-:S03]  /*1c90*/  @P1 IMAD.WIDE.U32 R88, R123, R94, c[0x0][0x258] ;  /* 0x000096007b581625 */ /* 0x000fc600078e005e */
[----:B------:R-:W-:Y:S01]  /*1ca0*/  F2FP.PACK_AB R87, R92, R87 ;  /* 0x000000575c57723e */ /* 0x000fe200000000ff */
[C---:B------:R-:W-:Y:S01]  /*1cb0*/  IMAD.WIDE.U32 R92, R123.reuse, R96, c[0x0][0x248] ;  /* 0x000092007b5c7625 */ /* 0x040fe200078e0060 */
[----:B------:R0:W-:Y:S01]  /*1cc0*/  @P1 STG.E.128 [R88.64], R76 ;  /* 0x0000004c58001986 */ /* 0x0001e2000c101d04 */
[----:B------:R-:W-:-:S03]  /*1cd0*/  IADD3 R123, R123, 0x100, RZ ;  /* 0x000001007b7b7810 */ /* 0x000fc60007ffe0ff */
[----:B------:R0:W-:Y:S04]  /*1ce0*/  @P1 STG.E.128 [R88.64+0x10], R80 ;  /* 0x0000105058001986 */ /* 0x0001e8000c101d04 */
[----:B------:R0:W-:Y:S02]  /*1cf0*/  STG.E.128 [R92.64], R84 ;  /* 0x000000545c007986 */ /* 0x0001e4000c101d04 */
.L_x_5792:
[----:B------:R-:W-:Y:S05]  /*1d00*/  BSYNC B0 ;  /* 0x0000000000007941 */ /* 0x000fea0003800000 */
.L_x_5791:
        /* <DEDUP_REMOVED lines=66> */
.L_x_5794:
[----:B------:R-:W-:Y:S05]  /*2130*/  BSYNC B0 ;  /* 0x0000000000007941 */ /* 0x000fea0003800000 */
.L_x_5793:
        /* <DEDUP_REMOVED lines=52> */
[----:B------:R-:W-:Y:S01]  /*2480*/  F2FP.PACK_AB R84, R85, R84 ;  /* 0x000000545554723e */ /* 0x000fe200000000ff */
[-C--:B------:R-:W-:Y:S02]  /*2490*/  FMUL.FTZ R86, R93, R173.reuse ;  /* 0x000000ad5d567220 */ /* 0x080fe40000410000 */
[----:B------:R-:W-:Y:S01]  /*24a0*/  FMUL.FTZ R87, R90, R173 ;  /* 0x000000ad5a577220 */ /* 0x000fe20000410000 */
[----:B------:R-:W-:Y:S01]  /*24b0*/  F2FP.PACK_AB R85, R88, R89 ;  /* 0x000000595855723e */ /* 0x000fe200000000ff */
[-C--:B------:R-:W-:Y:S02]  /*24c0*/  FMUL.FTZ R97, R97, R173.reuse ;  /* 0x000000ad61617220 */ /* 0x080fe40000410000 */
[----:B------:R-:W-:Y:S01]  /*24d0*/  FMUL.FTZ R90, R124, R173 ;  /* 0x000000ad7c5a7220 */ /* 0x000fe20000410000 */
[----:B------:R-:W-:Y:S01]  /*24e0*/  F2FP.PACK_AB R86, R87, R86 ;  /* 0x000000565756723e */ /* 0x000fe200000000ff */
[----:B------:R-:W-:-:S03]  /*24f0*/  @P1 IMAD.WIDE.U32 R88, R123, R92, c[0x0][0x258] ;  /* 0x000096007b581625 */ /* 0x000fc600078e005c */
[----:B------:R-:W-:Y:S01]  /*2500*/  F2FP.PACK_AB R87, R90, R97 ;  /* 0x000000615a57723e */ /* 0x000fe200000000ff */
[----:B------:R-:W-:Y:S01]  /*2510*/  IMAD.WIDE.U32 R90, R123, R94, c[0x0][0x248] ;  /* 0x000092007b5a7625 */ /* 0x000fe200078e005e */
[----:B------:R0:W-:Y:S04]  /*2520*/  @P1 STG.E.128 [R88.64], R76 ;  /* 0x0000004c58001986 */ /* 0x0001e8000c101d04 */
[----:B------:R0:W-:Y:S04]  /*2530*/  @P1 STG.E.128 [R88.64+0x10], R80 ;  /* 0x0000105058001986 */ /* 0x0001e8000c101d04 */
[----:B------:R0:W-:Y:S02]  /*2540*/  STG.E.128 [R90.64], R84 ;  /* 0x000000545a007986 */ /* 0x0001e4000c101d04 */
.L_x_5796:
[----:B------:R-:W-:Y:S05]  /*2550*/  BSYNC B0 ;  /* 0x0000000000007941 */ /* 0x000fea0003800000 */
.L_x_5795:
[----:B------:R-:W-:Y:S02]  /*2560*/  IADD3 R121, R121, c[0x0][0x160], RZ ;  /* 0x0000580079797a10 */ /* 0x000fe40007ffe0ff */
[----:B------:R-:W-:-:S02]  /*2570*/  LOP3.LUT P1, RZ, R122, 0xff, RZ, 0xc0, !PT ;  /* 0x000000ff7aff7812 */ /* 0x000fc4000782c0ff */
[----:B------:R-:W-:Y:S02]  /*2580*/  ISETP.GE.AND P0, PT, R121, c[0x0][0x164], PT ;  /* 0x0000590079007a0c */ /* 0x000fe40003f06270 */
[----:B------:R-:W-:-:S11]  /*2590*/  SEL R122, RZ, 0x1, P1 ;  /* 0x00000001ff7a7807 */ /* 0x000fd60000800000 */
[----:B0-----:R-:W-:Y:S01]  /*25a0*/  @P0 CALL.REL.NOINC `(.L_x_5782) ;  /* 0x0000001000000944 */ /* 0x001fe20003c00000 */
[----:B------:R-:W-:Y:S05]  /*25b0*/  BRA `(.L_x_5797) ;  /* 0xffffdf2000007947 */ /* 0x000fea000383ffff */
.L_x_5782:
        /* <DEDUP_REMOVED lines=31> */
.L_x_5789:
[----:B------:R-:W-:Y:S01]  /*27b0*/  HFMA2.MMA R94, -RZ, RZ, 0, 9.5367431640625e-07 ;  /* 0x00000010ff5e7435 */ /* 0x000fe200000001ff */
[----:B------:R-:W-:-:S02]  /*27c0*/  MOV R89, R99 ;  /* 0x0000006300597202 */ /* 0x000fc40000000f00 */
[----:B------:R-:W-:Y:S02]  /*27d0*/  MOV R93, 0x1f ;  /* 0x0000001f005d7802 */ /* 0x000fe40000000f00 */
[----:B------:R-:W-:Y:S02]  /*27e0*/  MOV R96, 0xffffffff ;  /* 0xffffffff00607802 */ /* 0x000fe40000000f00 */
[----:B------:R-:W-:Y:S02]  /*27f0*/  MOV R84, 0x2810 ;  /* 0x0000281000547802 */ /* 0x000fe40000000f00 */
[----:B------:R-:W-:Y:S05]  /*2800*/  CALL.REL.NOINC `($__internal_120_$__cuda_sm70_shflsync_down_p) ;  /* 0x0000046000007944 */ /* 0x000fea0003c00000 */
[----:B-1----:R-:W-:Y:S01]  /*2810*/  MOV R88, R89 ;  /* 0x0000005900587202 */ /* 0x002fe20000000f00 */
[----:B0-----:R-:W-:Y:S05]  /*2820*/  BRA `(.L_x_5798) ;  /* 0xffffeda000007947 */ /* 0x001fea000383ffff */
.L_x_5790:
[----:B------:R-:W-:Y:S01]  /*2830*/  HFMA2.MMA R94, -RZ, RZ, 0, 9.5367431640625e-07 ;  /* 0x00000010ff5e7435 */ /* 0x000fe200000001ff */
[----:B------:R-:W-:Y:S02]  /*2840*/  MOV R89, R98 ;  /* 0x0000006200597202 */ /* 0x000fe40000000f00 */
[----:B------:R-:W-:Y:S02]  /*2850*/  MOV R93, 0x1f ;  /* 0x0000001f005d7802 */ /* 0x000fe40000000f00 */
[----:B------:R-:W-:-:S02]  /*2860*/  MOV R96, 0xffffffff ;  /* 0xffffffff00607802 */ /* 0x000fc40000000f00 */
[----:B------:R-:W-:Y:S02]  /*2870*/  MOV R84, 0x2890 ;  /* 0x0000289000547802 */ /* 0x000fe40000000f00 */
[----:B01----:R-:W-:Y:S05]  /*2880*/  CALL.REL.NOINC `($__internal_120_$__cuda_sm70_shflsync_down_p) ;  /* 0x000003e000007944 */ /* 0x003fea0003c00000 */
[----:B------:R-:W-:Y:S01]  /*2890*/  FADD.FTZ R88, R88, R99 ;  /* 0x0000006358587221 */ /* 0x000fe20000010000 */
[----:B0-----:R-:W-:Y:S01]  /*28a0*/  HFMA2.MMA R94, -RZ, RZ, 0, 4.76837158203125e-07 ;  /* 0x00000008ff5e7435 */ /* 0x001fe200000001ff */
[----:B-1----:R-:W-:Y:S01]  /*28b0*/  FADD.FTZ R98, R98, R89 ;  /* 0x0000005962627221 */ /* 0x002fe20000010000 */
[----:B------:R-:W-:Y:S02]  /*28c0*/  MOV R93, 0x1f ;  /* 0x0000001f005d7802 */ /* 0x000fe40000000f00 */
[----:B------:R-:W-:Y:S02]  /*28d0*/  MOV R96, 0xffffffff ;  /* 0xffffffff00607802 */ /* 0x000fe40000000f00 */
[----:B------:R-:W-:Y:S02]  /*28e0*/  MOV R89, R88 ;  /* 0x0000005800597202 */ /* 0x000fe40000000f00 */
[----:B------:R-:W-:Y:S02]  /*28f0*/  MOV R84, 0x2910 ;  /* 0x0000291000547802 */ /* 0x000fe40000000f00 */
[----:B------:R-:W-:Y:S05]  /*2900*/  CALL.REL.NOINC `($__internal_120_$__cuda_sm70_shflsync_down_p) ;  /* 0x0000036000007944 */ /* 0x000fea0003c00000 */
[----:B0-----:R-:W-:Y:S01]  /*2910*/  HFMA2.MMA R94, -RZ, RZ, 0, 4.76837158203125e-07 ;  /* 0x00000008ff5e7435 */ /* 0x001fe200000001ff */
[----:B-1----:R-:W-:-:S02]  /*2920*/  MOV R87, R89 ;  /* 0x0000005900577202 */ /* 0x002fc40000000f00 */
[----:B------:R-:W-:Y:S02]  /*2930*/  MOV R89, R98 ;  /* 0x0000006200597202 */ /* 0x000fe40000000f00 */
[----:B------:R-:W-:Y:S02]  /*2940*/  MOV R93, 0x1f ;  /* 0x0000001f005d7802 */ /* 0x000fe40000000f00 */
[----:B------:R-:W-:Y:S02]  /*2950*/  MOV R96, 0xffffffff ;  /* 0xffffffff00607802 */ /* 0x000fe40000000f00 */
[----:B------:R-:W-:Y:S02]  /*2960*/  MOV R84, 0x2980 ;  /* 0x0000298000547802 */ /* 0x000fe40000000f00 */
[----:B------:R-:W-:Y:S05]  /*2970*/  CALL.REL.NOINC `($__internal_120_$__cuda_sm70_shflsync_down_p) ;  /* 0x000002f000007944 */ /* 0x000fea0003c00000 */
[----:B------:R-:W-:Y:S01]  /*2980*/  FADD.FTZ R88, R87, R88 ;  /* 0x0000005857587221 */ /* 0x000fe20000010000 */
[----:B0-----:R-:W-:Y:S01]  /*2990*/  HFMA2.MMA R94, -RZ, RZ, 0, 2.384185791015625e-07 ;  /* 0x00000004ff5e7435 */ /* 0x001fe200000001ff */
[----:B-1----:R-:W-:Y:S01]  /*29a0*/  FADD.FTZ R98, R98, R89 ;  /* 0x0000005962627221 */ /* 0x002fe20000010000 */
[----:B------:R-:W-:Y:S02]  /*29b0*/  MOV R93, 0x1f ;  /* 0x0000001f005d7802 */ /* 0x000fe40000000f00 */
[----:B------:R-:W-:-:S02]  /*29c0*/  MOV R96, 0xffffffff ;  /* 0xffffffff00607802 */ /* 0x000fc40000000f00 */
[----:B------:R-:W-:Y:S02]  /*29d0*/  MOV R89, R88 ;  /* 0x0000005800597202 */ /* 0x000fe40000000f00 */
[----:B------:R-:W-:Y:S02]  /*29e0*/  MOV R84, 0x2a00 ;  /* 0x00002a0000547802 */ /* 0x000fe40000000f00 */
[----:B------:R-:W-:Y:S05]  /*29f0*/  CALL.REL.NOINC `($__internal_120_$__cuda_sm70_shflsync_down_p) ;  /* 0x0000027000007944 */ /* 0x000fea0003c00000 */
[----:B0-----:R-:W-:Y:S01]  /*2a00*/  HFMA2.MMA R94, -RZ, RZ, 0, 2.384185791015625e-07 ;  /* 0x00000004ff5e7435 */ /* 0x001fe200000001ff */
[----:B-1----:R-:W-:Y:S02]  /*2a10*/  MOV R87, R89 ;  /* 0x0000005900577202 */ /* 0x002fe40000000f00 */
[----:B------:R-:W-:Y:S02]  /*2a20*/  MOV R89, R98 ;  /* 0x0000006200597202 */ /* 0x000fe40000000f00 */
[----:B------:R-:W-:Y:S02]  /*2a30*/  MOV R93, 0x1f ;  /* 0x0000001f005d7802 */ /* 0x000fe40000000f00 */
[----:B------:R-:W-:Y:S02]  /*2a40*/  MOV R96, 0xffffffff ;  /* 0xffffffff00607802 */ /* 0x000fe40000000f00 */
[----:B------:R-:W-:-:S02]  /*2a50*/  MOV R84, 0x2a70 ;  /* 0x00002a7000547802 */ /* 0x000fc40000000f00 */
[----:B------:R-:W-:Y:S05]  /*2a60*/  CALL.REL.NOINC `($__internal_120_$__cuda_sm70_shflsync_down_p) ;  /* 0x0000020000007944 */ /* 0x000fea0003c00000 */
[----:B------:R-:W-:Y:S01]  /*2a70*/  FADD.FTZ R88, R87, R88 ;  /* 0x0000005857587221 */ /* 0x000fe20000010000 */
[----:B0-----:R-:W-:Y:S01]  /*2a80*/  HFMA2.MMA R94, -RZ, RZ, 0, 1.1920928955078125e-07 ;  /* 0x00000002ff5e7435 */ /* 0x001fe200000001ff */
[----:B-1----:R-:W-:Y:S01]  /*2a90*/  FADD.FTZ R92, R98, R89 ;  /* 0x00000059625c7221 */ /* 0x002fe20000010000 */
[----:B------:R-:W-:-:S02]  /*2aa0*/  MOV R93, 0x1f ;  /* 0x0000001f005d7802 */ /* 0x000fc40000000f00 */
[----:B------:R-:W-:Y:S02]  /*2ab0*/  MOV R96, 0xffffffff ;  /* 0xffffffff00607802 */ /* 0x000fe40000000f00 */
[----:B------:R-:W-:Y:S02]  /*2ac0*/  MOV R89, R88 ;  /* 0x0000005800597202 */ /* 0x000fe40000000f00 */
[----:B------:R-:W-:Y:S02]  /*2ad0*/  MOV R84, 0x2af0 ;  /* 0x00002af000547802 */ /* 0x000fe40000000f00 */
[----:B------:R-:W-:Y:S05]  /*2ae0*/  CALL.REL.NOINC `($__internal_120_$__cuda_sm70_shflsync_down_p) ;  /* 0x0000018000007944 */ /* 0x000fea0003c00000 */
[----:B0-----:R-:W-:Y:S01]  /*2af0*/  HFMA2.MMA R94, -RZ, RZ, 0, 1.1920928955078125e-07 ;  /* 0x00000002ff5e7435 */ /* 0x001fe200000001ff */
[----:B-1----:R-:W-:Y:S02]  /*2b00*/  MOV R87, R89 ;  /* 0x0000005900577202 */ /* 0x002fe40000000f00 */
[----:B------:R-:W-:Y:S02]  /*2b10*/  MOV R89, R92 ;  /* 0x0000005c00597202 */ /* 0x000fe40000000f00 */
[----:B------:R-:W-:Y:S02]  /*2b20*/  MOV R93, 0x1f ;  /* 0x0000001f005d7802 */ /* 0x000fe40000000f00 */
[----:B------:R-:W-:-:S02]  /*2b30*/  MOV R96, 0xffffffff ;  /* 0xffffffff00607802 */ /* 0x000fc40000000f00 */
[----:B------:R-:W-:Y:S02]  /*2b40*/  MOV R84, 0x2b60 ;  /* 0x00002b6000547802 */ /* 0x000fe40000000f00 */
[----:B------:R-:W-:Y:S05]  /*2b50*/  CALL.REL.NOINC `($__internal_120_$__cuda_sm70_shflsync_down_p) ;  /* 0x0000011000007944 */ /* 0x000fea0003c00000 */
[----:B------:R-:W-:Y:S01]  /*2b60*/  FADD.FTZ R90, R87, R88 ;  /* 0x00000058575a7221 */ /* 0x000fe20000010000 */
[----:B0-----:R-:W-:Y:S01]  /*2b70*/  HFMA2.MMA R94, -RZ, RZ, 0, 5.9604644775390625e-08 ;  /* 0x00000001ff5e7435 */ /* 0x001fe200000001ff */
[----:B-1----:R-:W-:Y:S01]  /*2b80*/  FADD.FTZ R92, R92, R89 ;  /* 0x000000595c5c7221 */ /* 0x002fe20000010000 */
[----:B------:R-:W-:Y:S02]  /*2b90*/  MOV R93, 0x1f ;  /* 0x0000001f005d7802 */ /* 0x000fe40000000f00 */
[----:B------:R-:W-:Y:S02]  /*2ba0*/  MOV R96, 0xffffffff ;  /* 0xffffffff00607802 */ /* 0x000fe40000000f00 */
[----:B------:R-:W-:Y:S02]  /*2bb0*/  MOV R89, R90 ;  /* 0x0000005a00597202 */ /* 0x000fe40000000f00 */
[----:B------:R-:W-:Y:S02]  /*2bc0*/  MOV R84, 0x2be0 ;  /* 0x00002be000547802 */ /* 0x000fe40000000f00 */
[----:B------:R-:W-:Y:S05]  /*2bd0*/  CALL.REL.NOINC `($__internal_120_$__cuda_sm70_shflsync_down_p) ;  /* 0x0000009000007944 */ /* 0x000fea0003c00000 */
[----:B0-----:R-:W-:Y:S01]  /*2be0*/  HFMA2.MMA R94, -RZ, RZ, 0, 5.9604644775390625e-08 ;  /* 0x00000001ff5e7435 */ /* 0x001fe200000001ff */
[----:B-1----:R-:W-:-:S02]  /*2bf0*/  MOV R91, R89 ;  /* 0x00000059005b7202 */ /* 0x002fc40000000f00 */
[----:B------:R-:W-:Y:S02]  /*2c00*/  MOV R89, R92 ;  /* 0x0000005c00597202 */ /* 0x000fe40000000f00 */
[----:B------:R-:W-:Y:S02]  /*2c10*/  MOV R93, 0x1f ;  /* 0x0000001f005d7802 */ /* 0x000fe40000000f00 */
[----:B------:R-:W-:Y:S02]  /*2c20*/  MOV R96, 0xffffffff ;  /* 0xffffffff00607802 */ /* 0x000fe40000000f00 */
[----:B------:R-:W-:Y:S02]  /*2c30*/  MOV R84, 0x2c50 ;  /* 0x00002c5000547802 */ /* 0x000fe40000000f00 */
[----:B------:R-:W-:Y:S05]  /*2c40*/  CALL.REL.NOINC `($__internal_120_$__cuda_sm70_shflsync_down_p) ;  /* 0x0000002000007944 */ /* 0x000fea0003c00000 */
[----:B-1----:R-:W-:Y:S01]  /*2c50*/  MOV R85, R89 ;  /* 0x0000005900557202 */ /* 0x002fe20000000f00 */
[----:B0-----:R-:W-:Y:S05]  /*2c60*/  BRA `(.L_x_5799) ;  /* 0xffffea8000007947 */ /* 0x001fea000383ffff */
        .weak           $__internal_120_$__cuda_sm70_shflsync_down_p
        .type           $__internal_120_$__cuda_sm70_shflsync_down_p,@function
        .size           $__internal_120_$__cuda_sm70_shflsync_down_p,(.L_x_9374 - $__internal_120_$__cuda_sm70_shflsync_down_p)
$__internal_120_$__cuda_sm70_shflsync_down_p:
[----:B------:R-:W-:Y:S01]  /*2c70*/  HFMA2.MMA R85, -RZ, RZ, 0, 0 ;  /* 0x00000000ff557435 */ /* 0x000fe200000001ff */
[----:B------:R-:W-:Y:S04]  /*2c80*/  WARPSYNC R96 ;  /* 0x0000006000007348 */ /* 0x000fe80003800000 */
[----:B------:R0:W1:Y:S01]  /*2c90*/  SHFL.DOWN PT, R89, R89, R94, R93 ;  /* 0x0800005e59597389 */ /* 0x00006200000e005d */
[----:B------:R-:W-:Y:S05]  /*2ca0*/  RET.REL.NODEC R84 `(_ZN10layer_norm13ln_bwd_kernelINS_13Kernel_traitsI6__halfS2_fS2_fjLj6144ELj1ELj1ELj8ELj16ENS_18Kernel_traits_baseILj6144ES2_S2_fS2_fjLj256EEEEELb0ELb0ELb0ELb0EEEvNS_9BwdParamsE) ;  /* 0xffffd35054007950 */ /* 0x000fea0003c3ffff */
.L_x_5800:
        /* <DEDUP_REMOVED lines=13> */
.L_x_9374:


//--------------------- .text._ZN10layer_norm13ln_bwd_kernelINS_13Kernel_traitsI6__halfS2_fS2_fjLj6144ELj1ELj1ELj8ELj16ENS_18Kernel_traits_baseILj6144ES2_S2_fS2_fjLj256EEEEELb0ELb0ELb0ELb1EEEvNS_9BwdParamsE --------------------------
	.section	.text._ZN10layer_norm13ln_bwd_kernelINS_13Kernel_traitsI6__halfS2_fS2_fjLj6144ELj1ELj1ELj8ELj16ENS_18Kernel_traits_baseILj6144ES2_S2_fS2_fjLj256EEEEELb0ELb0ELb0ELb1EEEvNS_9BwdParamsE,"ax",@progbits
	.sectioninfo	@"SHI_REGISTERS=188"
	.align	128
        .global         _ZN10layer_norm13ln_bwd_kernelINS_13Kernel_traitsI6__halfS2_fS2_fjLj6144ELj1ELj1ELj8ELj16ENS_18Kernel_traits_baseILj6144ES2_S2_fS2_fjLj256EEEEELb0ELb0ELb0ELb1EEEvNS_9BwdParamsE
        .type           _ZN10layer_norm13ln_bwd_kernelINS_13Kernel_traitsI6__halfS2_fS2_fjLj6144ELj1ELj1ELj8ELj16ENS_18Kernel_traits_baseILj6144ES2_S2_fS2_fjLj256EEEEELb0ELb0ELb0ELb1EEEvNS_9BwdParamsE,@function
        .size           _ZN10layer_norm13ln_bwd_kernelINS_13Kernel_traitsI6__halfS2_fS2_fjLj6144ELj1ELj1ELj8ELj16ENS_18Kernel_traits_baseILj6144ES2_S2_fS2_fjLj256EEEEELb0ELb0ELb0ELb1EEEvNS_9BwdParamsE,(.L_x_9375 - _ZN10layer_norm13ln_bwd_kernelINS_13Kernel_traitsI6__halfS2_fS2_fjLj6144ELj1ELj1ELj8ELj16ENS_18Kernel_traits_baseILj6144ES2_S2_fS2_fjLj256EEEEELb0ELb0ELb0ELb1EEEvNS_9BwdParamsE)
        .other          _ZN10layer_norm13ln_bwd_kernelINS_13Kernel_traitsI6__halfS2_fS2_fjLj6144ELj1ELj1ELj8ELj16ENS_18Kernel_traits_baseILj6144ES2_S2_fS2_fjLj256EEEEELb0ELb0ELb0ELb1EEEvNS_9BwdParamsE,@"STO_CUDA_ENTRY STV_DEFAULT"
_ZN10layer_norm13ln_bwd_kernelINS_13Kernel_traitsI6__halfS2_fS2_fjLj6144ELj1ELj1ELj8ELj16ENS_18Kernel_traits_baseILj6144ES2_S2_fS2_fjLj256EEEEELb0ELb0ELb0ELb1EEEvNS_9BwdParamsE:
.text._ZN10layer_norm13ln_bwd_kernelINS_13Kernel_traitsI6__halfS2_fS2_fjLj6144ELj1ELj1ELj8ELj16ENS_18Kernel_traits_baseILj6144ES2_S2_fS2_fjLj256EEEEELb0ELb0ELb0ELb1EEEvNS_9BwdParamsE:
        /* <DEDUP_REMOVED lines=32> */
.L_x_5801:
        /* <DEDUP_REMOVED lines=56> */
.L_x_5806:
[----:B------:R-:W-:Y:S01]  /*0580*/  IMAD R2, R144, c[0x0][0x168], RZ ;  /* 0x00005a0090027a24 */ /* 0x000fe200078e02ff */
[----:B------:R-:W-:Y:S02]  /*0590*/  ISETP.NE.U32.AND P0, PT, RZ, c[0x0][0x1c0], PT ;  /* 0x00007000ff007a0c */ /* 0x000fe40003f05070 */
[----:B------:R-:W-:-:S02]  /*05a0*/  LOP3.LUT R37, R0, 0xff, RZ, 0xc0, !PT ;  /* 0x000000ff00257812 */ /* 0x000fc400078ec0ff */
[----:B------:R-:W-:Y:S02]  /*05b0*/  SHF.R.S32.HI R3, RZ, 0x1f, R2 ;  /* 0x0000001fff037819 */ /* 0x000fe40000011402 */
[----:B------:R-:W-:Y:S02]  /*05c0*/  ISETP.NE.AND.EX P0, PT, RZ, c[0x0][0x1c4], PT, P0 ;  /* 0x00007100ff007a0c */ /* 0x000fe40003f05300 */
[----:B------:R-:W-:Y:S02]  /*05d0*/  LEA.HI R146, R3, R2, RZ, 0x3 ;  /* 0x0000000203927211 */ /* 0x000fe400078f18ff */
[----:B------:R-:W-:Y:S02]  /*05e0*/  MOV R151, 0x4 ;  /* 0x0000000400977802 */ /* 0x000fe40000000f00 */
[----:B------:R-:W-:Y:S02]  /*05f0*/  LEA.HI.SX32 R146, R146, R37, 0x1d ;  /* 0x0000002592927211 */ /* 0x000fe400078feaff */
[----:B------:R-:W-:Y:S01]  /*0600*/  MOV R65, 0x10 ;  /* 0x0000001000417802 */ /* 0x000fe20000000f00 */
[----:B------:R-:W-:Y:S01]  /*0610*/  IMAD.WIDE R2, R144, R151, c[0x0][0x1a0] ;  /* 0x0000680090027625 */ /* 0x000fe200078e0297 */
[----:B------:R-:W-:-:S02]  /*0620*/  MOV R147, 0x20 ;  /* 0x0000002000937802 */ /* 0x000fc40000000f00 */
[C---:B------:R-:W-:Y:S01]  /*0630*/  IADD3 R148, R146.reuse, 0x100, RZ ;  /* 0x0000010092947810 */ /* 0x040fe20007ffe0ff */
[----:B------:R-:W-:Y:S01]  /*0640*/  IMAD.WIDE.U32 R40, R146, R65, c[0x0][0x208] ;  /* 0x0000820092287625 */ /* 0x000fe200078e0041 */
[----:B------:R-:W-:Y:S01]  /*0650*/  SHF.R.S32.HI R39, RZ, 0x1f, R144 ;  /* 0x0000001fff277819 */ /* 0x000fe20000011490 */
[----:B------:R0:W2:Y:S01]  /*0660*/  LDG.E R159, [R2.64] ;  /* 0x00000004029f7981 */ /* 0x0000a2000c1e1900 */
[----:B------:R-:W-:Y:S01]  /*0670*/  @P0 LEA R56, P1, R144, c[0x0][0x1c0], 0x1 ;  /* 0x0000700090380a11 */ /* 0x000fe200078208ff */
[----:B------:R-:W-:Y:S02]  /*0680*/  IMAD.WIDE.U32 R68, R146, R147, c[0x0][0x188] ;  /* 0x0000620092447625 */ /* 0x000fe400078e0093 */
[----:B------:R-:W3:Y:S01]  /*0690*/  LDG.E.128 R40, [R40.64] ;  /* 0x0000000428287981 */ /* 0x000ee2000c1e1d00 */
[----:B------:R-:W-:Y:S01]  /*06a0*/  @P0 LEA.HI.X R57, R144, c[0x0][0x1c4], R39, 0x1, P1 ;  /* 0x0000710090390a11 */ /* 0x000fe200008f0c27 */
[----:B------:R-:W-:Y:S02]  /*06b0*/  IMAD.WIDE.U32 R52, R148, R65, c[0x0][0x208] ;  /* 0x0000820094347625 */ /* 0x000fe400078e0041 */
[----:B------:R1:W4:Y:S02]  /*06c0*/  LDG.E.128 R36, [R68.64] ;  /* 0x0000000444247981 */ /* 0x000324000c1e1d00 */
[----:B------:R-:W-:-:S02]  /*06d0*/  IMAD.WIDE R150, R144, R151, c[0x0][0x1a8] ;  /* 0x00006a0090967625 */ /* 0x000fc400078e0297 */
[----:B------:R1:W4:Y:S02]  /*06e0*/  LDG.E.128 R44, [R68.64+0x10] ;  /* 0x00001004442c7981 */ /* 0x000324000c1e1d00 */
[----:B------:R-:W-:Y:S02]  /*06f0*/  IMAD.WIDE.U32 R154, R148, R147, c[0x0][0x188] ;  /* 0x00006200949a7625 */ /* 0x000fe400078e0093 */
[----:B------:R0:W4:Y:S01]  /*0700*/  @P0 LDG.E.U16 R158, [R56.64] ;  /* 0x00000004389e0981 */ /* 0x000122000c1e1500 */
[----:B------:R-:W-:-:S03]  /*0710*/  IADD3 R145, R146, 0x200, RZ ;  /* 0x0000020092917810 */ /* 0x000fc60007ffe0ff */
[----:B------:R-:W4:Y:S04]  /*0720*/  LDG.E.128 R52, [R52.64] ;  /* 0x0000000434347981 */ /* 0x000f28000c1e1d00 */
[----:B------:R4:W4:Y:S04]  /*0730*/  LDG.E R150, [R150.64] ;  /* 0x0000000496967981 */ /* 0x000928000c1e1900 */
[----:B0-----:R0:W4:Y:S04]  /*0740*/  LDG.E.128 R56, [R154.64+0x10] ;  /* 0x000010049a387981 */ /* 0x001128000c1e1d00 */
[----:B------:R0:W4:Y:S01]  /*0750*/  LDG.E.128 R48, [R154.64] ;  /* 0x000000049a307981 */ /* 0x000122000c1e1d00 */
[----:B------:R-:W-:-:S05]  /*0760*/  IMAD.WIDE.U32 R156, R145, R147, c[0x0][0x188] ;  /* 0x00006200919c7625 */ /* 0x000fca00078e0093 */
[----:B------:R0:W4:Y:S01]  /*0770*/  LDG.E.128 R60, [R156.64] ;  /* 0x000000049c3c7981 */ /* 0x000122000c1e1d00 */
[----:B------:R-:W-:-:S03]  /*0780*/  IMAD.WIDE.U32 R64, R145, R65, c[0x0][0x208] ;  /* 0x0000820091407625 */ /* 0x000fc600078e0041 */
[----:B-1----:R1:W4:Y:S04]  /*0790*/  LDG.E.128 R68, [R156.64+0x10] ;  /* 0x000010049c447981 */ /* 0x002328000c1e1d00 */
[----:B------:R-:W4:Y:S01]  /*07a0*/  LDG.E.128 R64, [R64.64] ;  /* 0x0000000440407981 */ /* 0x000f22000c1e1d00 */
[----:B------:R-:W-:-:S04]  /*07b0*/  ISETP.NE.U32.AND P1, PT, RZ, c[0x0][0x218], PT ;  /* 0x00008600ff007a0c */ /* 0x000fc80003f25070 */
[----:B------:R-:W-:Y:S01]  /*07c0*/  ISETP.NE.AND.EX P1, PT, RZ, c[0x0][0x21c], PT, P1 ;  /* 0x00008700ff007a0c */ /* 0x000fe20003f25310 */
[----:B------:R-:W-:-:S12]  /*07d0*/  ULDC.U8 UR6, c[0x0][0x1f0] ;  /* 0x00007c0000067ab9 */ /* 0x000fd80000000000 */
[----:B------:R-:W-:-:S04]  /*07e0*/  @P1 IMAD.WIDE.U32 R2, R146, R147, c[0x0][0x218] ;  /* 0x0000860092021625 */ /* 0x000fc800078e0093 */
[-C--:B------:R-:W-:Y:S01]  /*07f0*/  @P1 IMAD.WIDE.U32 R152, R148, R147.reuse, c[0x0][0x218] ;  /* 0x0000860094981625 */ /* 0x080fe200078e0093 */
[----:B------:R3:W5:Y:S03]  /*0800*/  @P1 LDG.E.128 R4, [R2.64] ;  /* 0x0000000402041981 */ /* 0x000766000c1e1d00 */
[----:B0-----:R-:W-:Y:S01]  /*0810*/  @P1 IMAD.WIDE.U32 R154, R145, R147, c[0x0][0x218] ;  /* 0x00008600919a1625 */ /* 0x001fe200078e0093 */
[----:B------:R3:W5:Y:S04]  /*0820*/  @P1 LDG.E.128 R8, [R2.64+0x10] ;  /* 0x0000100402081981 */ /* 0x000768000c1e1d00 */
[----:B------:R0:W5:Y:S04]  /*0830*/  @P1 LDG.E.128 R12, [R152.64] ;  /* 0x00000004980c1981 */ /* 0x000168000c1e1d00 */
[----:B------:R0:W5:Y:S04]  /*0840*/  @P1 LDG.E.128 R16, [R152.64+0x10] ;  /* 0x0000100498101981 */ /* 0x000168000c1e1d00 */
[----:B------:R0:W5:Y:S04]  /*0850*/  @P1 LDG.E.128 R20, [R154.64] ;  /* 0x000000049a141981 */ /* 0x000168000c1e1d00 */
[----:B------:R0:W5:Y:S01]  /*0860*/  @P1 LDG.E.128 R24, [R154.64+0x10] ;  /* 0x000010049a181981 */ /* 0x000162000c1e1d00 */
[----:B------:R-:W-:-:S02]  /*0870*/  ISETP.NE.AND P1, PT, RZ, UR6, PT ;  /* 0x00000006ff007c0c */ /* 0x000fc4000bf25270 */
[----:B------:R-:W-:Y:S02]  /*0880*/  MOV R147, 0x3f800000 ;  /* 0x3f80000000937802 */ /* 0x000fe40000000f00 */
[----:B--2---:R-:W-:Y:S01]  /*0890*/  FSEL R185, R159, RZ, !P1 ;  /* 0x000000ff9fb97208 */ /* 0x004fe20004800000 */
[----:B---3--:R-:W-:Y:S02]  /*08a0*/  HADD2.F32 R2, -RZ, R40.H0_H0 ;  /* 0x20000028ff027230 */ /* 0x008fe40000004100 */
[--C-:B0-----:R-:W-:Y:S02]  /*08b0*/  HADD2.F32 R152, -RZ, R43.reuse.H0_H0 ;  /* 0x2000002bff987230 */ /* 0x101fe40000004100 */
[C---:B----4-:R-:W-:Y:S01]  /*08c0*/  FADD.FTZ R151, -R185.reuse, R36 ;  /* 0x00000024b9977221 */ /* 0x050fe20000010100 */
[----:B------:R-:W-:Y:S01]  /*08d0*/  HADD2.F32 R154, -RZ, R43.H1_H1 ;  /* 0x3000002bff9a7230 */ /* 0x000fe20000004100 */
[C---:B------:R-:W-:Y:S02]  /*08e0*/  FADD.FTZ R37, -R185.reuse, R37 ;  /* 0x00000025b9257221 */ /* 0x040fe40000010100 */
[----:B------:R-:W-:-:S02]  /*08f0*/  FADD.FTZ R43, -R185, R44 ;  /* 0x0000002cb92b7221 */ /* 0x000fc40000010100 */
[C---:B------:R-:W-:Y:S01]  /*0900*/  FADD.FTZ R153, -R185.reuse, R46 ;  /* 0x0000002eb9997221 */ /* 0x040fe20000010100 */
[----:B------:R-:W-:Y:S02]  /*0910*/  HADD2.F32 R40, -RZ, R40.H1_H1 ;  /* 0x30000028ff287230 */ /* 0x000fe40000004100 */
[--C-:B------:R-:W-:Y:S02]  /*0920*/  HADD2.F32 R44, -RZ, R52.reuse.H0_H0 ;  /* 0x20000034ff2c7230 */ /* 0x100fe40000004100 */
[----:B------:R-:W-:Y:S01]  /*0930*/  HADD2.F32 R46, -RZ, R52.H1_H1 ;  /* 0x30000034ff2e7230 */ /* 0x000fe20000004100 */
[C---:B------:R-:W-:Y:S01]  /*0940*/  FMUL.FTZ R52, R150.reuse, R151 ;  /* 0x0000009796347220 */ /* 0x040fe20000410000 */
[----:B------:R-:W-:Y:S01]  /*0950*/  @P0 HADD2.F32 R147, -RZ, R158.H0_H0 ;  /* 0x2000009eff930230 */ /* 0x000fe20000004100 */
[----:B------:R-:W-:Y:S02]  /*0960*/  FADD.FTZ R167, -R185, R59 ;  /* 0x0000003bb9a77221 */ /* 0x000fe40000010100 */
[-C--:B------:R-:W-:Y:S01]  /*0970*/  FMUL.FTZ R59, R143, R2.reuse ;  /* 0x000000028f3b7220 */ /* 0x080fe20000410000 */
[--C-:B-1----:R-:W-:Y:S01]  /*0980*/  HADD2.F32 R156, -RZ, R53.reuse.H1_H1 ;  /* 0x30000035ff9c7230 */ /* 0x102fe20000004100 */
[C---:B------:R-:W-:Y:S01]  /*0990*/  FADD.FTZ R155, -R185.reuse, R48 ;  /* 0x00000030b99b7221 */ /* 0x040fe20000010100 */
[----:B------:R-:W-:Y:S01]  /*09a0*/  HADD2.F32 R48, -RZ, R53.H0_H0 ;  /* 0x20000035ff307230 */ /* 0x000fe20000004100 */
[----:B------:R-:W-:Y:S01]  /*09b0*/  FADD.FTZ R159, -R185, R50 ;  /* 0x00000032b99f7221 */ /* 0x000fe20000010100 */
[----:B------:R-:W-:Y:S01]  /*09c0*/  HADD2.F32 R36, -RZ, R41.H0_H0 ;  /* 0x20000029ff247230 */ /* 0x000fe20000004100 */
[----:B------:R-:W-:Y:S01]  /*09d0*/  FMUL.FTZ R53, R150, R37 ;  /* 0x0000002596357220 */ /* 0x000fe20000410000 */
[--C-:B------:R-:W-:Y:S01]  /*09e0*/  HADD2.F32 R50, -RZ, R54.reuse.H0_H0 ;  /* 0x20000036ff327230 */ /* 0x100fe20000004100 */
[----:B------:R-:W-:Y:S01]  /*09f0*/  FADD.FTZ R117, R2, R117 ;  /* 0x0000007502757221 */ /* 0x000fe20000010000 */
[----:B------:R-:W-:Y:S01]  /*0a00*/  HADD2.F32 R158, -RZ, R54.H1_H1 ;  /* 0x30000036ff9e7230 */ /* 0x000fe20000004100 */
[----:B------:R-:W-:-:S02]  /*0a10*/  FFMA.FTZ R119, R52, R2, R119 ;  /* 0x0000000234777223 */ /* 0x000fc40000010077 */
[C---:B------:R-:W-:Y:S02]  /*0a20*/  FADD.FTZ R157, -R185.reuse, R38 ;  /* 0x00000026b99d7221 */ /* 0x040fe40000010100 */
[----:B------:R-:W-:Y:S02]  /*0a30*/  FMUL.FTZ R54, R142, R40 ;  /* 0x000000288e367220 */ /* 0x000fe40000410000 */
[----:B------:R-:W-:Y:S02]  /*0a40*/  FADD.FTZ R37, RZ, R59 ;  /* 0x0000003bff257221 */ /* 0x000fe40000010000 */
[----:B------:R-:W-:Y:S01]  /*0a50*/  FFMA.FTZ R2, R52, R59, RZ ;  /* 0x0000003b34027223 */ /* 0x000fe200000100ff */
[----:B------:R-:W-:Y:S01]  /*0a60*/  HADD2.F32 R41, -RZ, R41.H1_H1 ;  /* 0x30000029ff297230 */ /* 0x000fe20000004100 */
        /* <DEDUP_REMOVED lines=8> */
[----:B------:R-:W-:Y:S01]  /*0af0*/  HADD2.F32 R38, -RZ, R42.H0_H0 ;  /* 0x2000002aff267230 */ /* 0x000fe20000004100 */
[C---:B------:R-:W-:Y:S02]  /*0b00*/  FADD.FTZ R163, -R185.reuse, R57 ;  /* 0x00000039b9a37221 */ /* 0x040fe40000010100 */
[----:B------:R-:W-:Y:S02]  /*0b10*/  FADD.FTZ R169, -R185, R60 ;  /* 0x0000003cb9a97221 */ /* 0x000fe40000010100 */
[----:B------:R-:W-:-:S02]  /*0b20*/  FMUL.FTZ R57, R150, R39 ;  /* 0x0000002796397220 */ /* 0x000fc40000410000 */
[----:B------:R-:W-:Y:S02]  /*0b30*/  FMUL.FTZ R60, R140, R41 ;  /* 0x000000298c3c7220 */ /* 0x000fe40000410000 */
[----:B------:R-:W-:Y:S02]  /*0b40*/  FADD.FTZ R37, R37, R56 ;  /* 0x0000003825257221 */ /* 0x000fe40000010000 */
[----:B------:R-:W-:Y:S01]  /*0b50*/  FFMA.FTZ R2, R55, R56, R2 ;  /* 0x0000003837027223 */ /* 0x000fe20000010002 */
[----:B------:R-:W-:Y:S01]  /*0b60*/  HADD2.F32 R42, -RZ, R42.H1_H1 ;  /* 0x3000002aff2a7230 */ /* 0x000fe20000004100 */
[C---:B------:R-:W-:Y:S02]  /*0b70*/  FADD.FTZ R165, -R185.reuse, R58 ;  /* 0x0000003ab9a57221 */ /* 0x040fe40000010100 */
[----:B------:R-:W-:Y:S02]  /*0b80*/  FADD.FTZ R177, -R185, R63 ;  /* 0x0000003fb9b17221 */ /* 0x000fe40000010100 */
[----:B------:R-:W-:-:S02]  /*0b90*/  FADD.FTZ R113, R36, R113 ;  /* 0x0000007124717221 */ /* 0x000fc40000010000 */
[----:B------:R-:W-:Y:S02]  /*0ba0*/  FFMA.FTZ R116, R55, R36, R116 ;  /* 0x0000002437747223 */ /* 0x000fe40000010074 */
[----:B------:R-:W-:Y:S02]  /*0bb0*/  FADD.FTZ R45, -R185, R45 ;  /* 0x0000002db92d7221 */ /* 0x000fe40000010100 */
[C---:B------:R-:W-:Y:S02]  /*0bc0*/  FMUL.FTZ R58, R150.reuse, R43 ;  /* 0x0000002b963a7220 */ /* 0x040fe40000410000 */
[----:B------:R-:W-:Y:S02]  /*0bd0*/  FMUL.FTZ R63, R139, R38 ;  /* 0x000000268b3f7220 */ /* 0x000fe40000410000 */
[----:B------:R-:W-:Y:S02]  /*0be0*/  FADD.FTZ R36, R37, R60 ;  /* 0x0000003c25247221 */ /* 0x000fe40000010000 */
[----:B------:R-:W-:Y:S01]  /*0bf0*/  FFMA.FTZ R2, R57, R60, R2 ;  /* 0x0000003c39027223 */ /* 0x000fe20000010002 */
[--C-:B------:R-:W-:Y:S01]  /*0c00*/  HADD2.F32 R168, -RZ, R64.reuse.H0_H0 ;  /* 0x20000040ffa87230 */ /* 0x100fe20000004100 */
[----:B------:R-:W-:Y:S01]  /*0c10*/  FADD.FTZ R171, -R185, R61 ;  /* 0x0000003db9ab7221 */ /* 0x000fe20000010100 */
[----:B------:R-:W-:Y:S01]  /*0c20*/  HADD2.F32 R170, -RZ, R64.H1_H1 ;  /* 0x30000040ffaa7230 */ /* 0x000fe20000004100 */
[----:B------:R-:W-:-:S02]  /*0c30*/  FMUL.FTZ R61, R150, R45 ;  /* 0x0000002d963d7220 */ /* 0x000fc40000410000 */
[----:B------:R-:W-:Y:S02]  /*0c40*/  FMUL.FTZ R64, R138, R42 ;  /* 0x0000002a8a407220 */ /* 0x000fe40000410000 */
[----:B------:R-:W-:Y:S02]  /*0c50*/  FADD.FTZ R37, R36, R63 ;  /* 0x0000003f24257221 */ /* 0x000fe40000010000 */
[----:B------:R-:W-:Y:S01]  /*0c60*/  FFMA.FTZ R2, R58, R63, R2 ;  /* 0x0000003f3a027223 */ /* 0x000fe20000010002 */
[--C-:B------:R-:W-:Y:S01]  /*0c70*/  HADD2.F32 R173, -RZ, R67.reuse.H0_H0 ;  /* 0x20000043ffad7230 */ /* 0x100fe20000004100 */
[C---:B------:R-:W-:Y:S01]  /*0c80*/  FADD.FTZ R175, -R185.reuse, R62 ;  /* 0x0000003eb9af7221 */ /* 0x040fe20000010100 */
[----:B------:R-:W-:Y:S01]  /*0c90*/  HADD2.F32 R3, -RZ, R67.H1_H1 ;  /* 0x30000043ff037230 */ /* 0x000fe20000004100 */
[----:B------:R-:W-:Y:S02]  /*0ca0*/  FADD.FTZ R47, -R185, R47 ;  /* 0x0000002fb92f7221 */ /* 0x000fe40000010100 */
[----:B------:R-:W-:-:S02]  /*0cb0*/  FMUL.FTZ R62, R150, R153 ;  /* 0x00000099963e7220 */ /* 0x000fc40000410000 */
        /* <DEDUP_REMOVED lines=11> */
[C---:B------:R-:W-:Y:S02]  /*0d70*/  FADD.FTZ R179, -R185.reuse, R68 ;  /* 0x00000044b9b37221 */ /* 0x040fe40000010100 */
[----:B------:R-:W-:Y:S02]  /*0d80*/  FADD.FTZ R49, -R185, R49 ;  /* 0x00000031b9317221 */ /* 0x000fe40000010100 */
[----:B------:R-:W-:Y:S02]  /*0d90*/  FMUL.FTZ R68, R150, R155 ;  /* 0x0000009b96447220 */ /* 0x000fe40000410000 */
[----:B------:R-:W-:Y:S02]  /*0da0*/  FMUL.FTZ R151, R135, R44 ;  /* 0x0000002c87977220 */ /* 0x000fe40000410000 */
[----:B------:R-:W-:Y:S02]  /*0db0*/  FADD.FTZ R36, R37, R66 ;  /* 0x0000004225247221 */ /* 0x000fe40000010000 */
[----:B------:R-:W-:-:S02]  /*0dc0*/  FFMA.FTZ R2, R65, R66, R2 ;  /* 0x0000004241027223 */ /* 0x000fc40000010002 */
[C---:B------:R-:W-:Y:S02]  /*0dd0*/  FADD.FTZ R51, -R185.reuse, R51 ;  /* 0x00000033b9337221 */ /* 0x040fe40000010100 */
[----:B------:R-:W-:Y:S02]  /*0de0*/  FADD.FTZ R181, -R185, R69 ;  /* 0x00000045b9b57221 */ /* 0x000fe40000010100 */
[----:B------:R-:W-:Y:S02]  /*0df0*/  FADD.FTZ R88, R152, R88 ;  /* 0x0000005898587221 */ /* 0x000fe40000010000 */
[----:B------:R-:W-:Y:S02]  /*0e00*/  FFMA.FTZ R109, R62, R152, R109 ;  /* 0x000000983e6d7223 */ /* 0x000fe4000001006d */
[----:B------:R-:W-:Y:S02]  /*0e10*/  FMUL.FTZ R69, R150, R49 ;  /* 0x0000003196457220 */ /* 0x000fe40000410000 */
[----:B------:R-:W-:-:S02]  /*0e20*/  FMUL.FTZ R152, R134, R46 ;  /* 0x0000002e86987220 */ /* 0x000fc40000410000 */
[----:B------:R-:W-:Y:S02]  /*0e30*/  FADD.FTZ R37, R36, R151 ;  /* 0x0000009724257221 */ /* 0x000fe40000010000 */
[----:B------:R-:W-:Y:S02]  /*0e40*/  FFMA.FTZ R2, R68, R151, R2 ;  /* 0x0000009744027223 */ /* 0x000fe40000010002 */
[C---:B------:R-:W-:Y:S02]  /*0e50*/  FADD.FTZ R183, -R185.reuse, R70 ;  /* 0x00000046b9b77221 */ /* 0x040fe40000010100 */
[----:B------:R-:W-:Y:S02]  /*0e60*/  FADD.FTZ R185, -R185, R71 ;  /* 0x00000047b9b97221 */ /* 0x000fe40000010100 */
        /* <DEDUP_REMOVED lines=103> */
.L_x_5807:
        /* <DEDUP_REMOVED lines=18> */
.L_x_5808:
        /* <DEDUP_REMOVED lines=53> */
[----:B------:R-:W-:-:S02]  /*1950*/  FADD.FTZ R57, R60, -R57 ;  /* 0x800000393c397221 */ /* 0x000fc40000010000 */
[----:B------:R-:W-:Y:S02]  /*1960*/  FADD.FTZ R63, R63, -R58 ;  /* 0x8000003a3f3f7221 */ /* 0x000fe40000010000 */
[----:B------:R-:W-:Y:S02]  /*1970*/  FADD.FTZ R61, R64, -R61 ;  /* 0x8000003d403d7221 */ /* 0x000fe40000010000 */
[-CC-:B------:R-:W-:Y:S02]  /*1980*/  FFMA.FTZ R52, R52, R36.reuse, R3.reuse ;  /* 0x0000002434347223 */ /* 0x180fe40000010003 */
[-CC-:B------:R-:W-:Y:S02]  /*1990*/  FFMA.FTZ R53, R53, R36.reuse, R3.reuse ;  /* 0x0000002435357223 */ /* 0x180fe40000010003 */
[-CC-:B------:R-:W-:Y:S02]  /*19a0*/  FFMA.FTZ R62, R62, R36.reuse, R3.reuse ;  /* 0x000000243e3e7223 */ /* 0x180fe40000010003 */
[----:B------:R-:W-:-:S02]  /*19b0*/  FFMA.FTZ R65, R65, R36, R3 ;  /* 0x0000002441417223 */ /* 0x000fc40000010003 */
[C---:B------:R-:W-:Y:S02]  /*19c0*/  FMUL.FTZ R43, R150.reuse, R55 ;  /* 0x00000037962b7220 */ /* 0x040fe40000410000 */
[C---:B------:R-:W-:Y:S01]  /*19d0*/  FMUL.FTZ R44, R150.reuse, R57 ;  /* 0x00000039962c7220 */ /* 0x040fe20000410000 */
[----:B------:R-:W-:Y:S01]  /*19e0*/  @P1 MOV R57, 0x20 ;  /* 0x0000002000391802 */ /* 0x000fe20000000f00 */
[C---:B------:R-:W-:Y:S02]  /*19f0*/  FMUL.FTZ R63, R150.reuse, R63 ;  /* 0x0000003f963f7220 */ /* 0x040fe40000410000 */
[----:B------:R-:W-:Y:S01]  /*1a00*/  FMUL.FTZ R46, R150, R61 ;  /* 0x0000003d962e7220 */ /* 0x000fe20000410000 */
[----:B------:R-:W-:Y:S01]  /*1a10*/  HFMA2.MMA R61, -RZ, RZ, 0, 9.5367431640625e-07 ;  /* 0x00000010ff3d7435 */ /* 0x000fe200000001ff */
[----:B------:R-:W-:Y:S02]  /*1a20*/  FADD.FTZ R59, R59, -R52 ;  /* 0x800000343b3b7221 */ /* 0x000fe40000010000 */
[----:B------:R-:W-:-:S02]  /*1a30*/  FADD.FTZ R53, R54, -R53 ;  /* 0x8000003536357221 */ /* 0x000fc40000010000 */
[----:B------:R-:W-:Y:S02]  /*1a40*/  FADD.FTZ R67, R67, -R62 ;  /* 0x8000003e43437221 */ /* 0x000fe40000010000 */
[----:B------:R-:W-:Y:S02]  /*1a50*/  FADD.FTZ R65, R66, -R65 ;  /* 0x8000004142417221 */ /* 0x000fe40000010000 */
[----:B-----5:R-:W-:Y:S02]  /*1a60*/  @P0 FADD.FTZ R43, R6, R43 ;  /* 0x0000002b062b0221 */ /* 0x020fe40000010000 */
[----:B------:R-:W-:Y:S02]  /*1a70*/  @P0 FADD.FTZ R44, R7, R44 ;  /* 0x0000002c072c0221 */ /* 0x000fe40000010000 */
[----:B------:R-:W-:Y:S02]  /*1a80*/  @P0 FADD.FTZ R63, R8, R63 ;  /* 0x0000003f083f0221 */ /* 0x000fe40000010000 */
[----:B------:R-:W-:-:S02]  /*1a90*/  @P0 FADD.FTZ R46, R9, R46 ;  /* 0x0000002e092e0221 */ /* 0x000fc40000010000 */
[C---:B------:R-:W-:Y:S02]  /*1aa0*/  FMUL.FTZ R59, R150.reuse, R59 ;  /* 0x0000003b963b7220 */ /* 0x040fe40000410000 */
[----:B------:R-:W-:Y:S01]  /*1ab0*/  FMUL.FTZ R42, R150, R53 ;  /* 0x00000035962a7220 */ /* 0x000fe20000410000 */
[----:B------:R-:W-:Y:S01]  /*1ac0*/  SEL R45, R46, R33, P3 ;  /* 0x000000212e2d7207 */ /* 0x000fe20001800000 */
[C---:B------:R-:W-:Y:S02]  /*1ad0*/  FMUL.FTZ R67, R150.reuse, R67 ;  /* 0x0000004396437220 */ /* 0x040fe40000410000 */
[----:B------:R-:W-:Y:S02]  /*1ae0*/  FMUL.FTZ R48, R150, R65 ;  /* 0x0000004196307220 */ /* 0x000fe40000410000 */
[-C--:B------:R-:W-:Y:S02]  /*1af0*/  FMUL.FTZ R37, R43, R147.reuse ;  /* 0x000000932b257220 */ /* 0x080fe40000410000 */
[----:B------:R-:W-:-:S02]  /*1b00*/  FMUL.FTZ R2, R44, R147 ;  /* 0x000000932c027220 */ /* 0x000fc40000410000 */
[-C--:B------:R-:W-:Y:S02]  /*1b10*/  FMUL.FTZ R38, R63, R147.reuse ;  /* 0x000000933f267220 */ /* 0x080fe40000410000 */
[----:B------:R-:W-:Y:S01]  /*1b20*/  FMUL.FTZ R39, R46, R147 ;  /* 0x000000932e277220 */ /* 0x000fe20000410000 */
[----:B------:R-:W-:Y:S01]  /*1b30*/  F2FP.PACK_AB R37, R2, R37 ;  /* 0x000000250225723e */ /* 0x000fe200000000ff */
[-CC-:B------:R-:W-:Y:S02]  /*1b40*/  FFMA.FTZ R154, R154, R36.reuse, R3.reuse ;  /* 0x000000249a9a7223 */ /* 0x180fe40000010003 */
[--C-:B------:R-:W-:Y:S01]  /*1b50*/  FFMA.FTZ R157, R157, R36, R3.reuse ;  /* 0x000000249d9d7223 */ /* 0x100fe20000010003 */
[----:B------:R-:W-:Y:S01]  /*1b60*/  F2FP.PACK_AB R38, R39, R38 ;  /* 0x000000262726723e */ /* 0x000fe200000000ff */
[-CC-:B------:R-:W-:Y:S02]  /*1b70*/  FFMA.FTZ R160, R160, R36.reuse, R3.reuse ;  /* 0x00000024a0a07223 */ /* 0x180fe40000010003 */
[----:B------:R-:W-:-:S02]  /*1b80*/  FFMA.FTZ R161, R161, R36, R3 ;  /* 0x00000024a1a17223 */ /* 0x000fc40000010003 */
[----:B------:R-:W-:Y:S02]  /*1b90*/  @P0 FADD.FTZ R59, R4, R59 ;  /* 0x0000003b043b0221 */ /* 0x000fe40000010000 */
[----:B------:R-:W-:Y:S02]  /*1ba0*/  @P0 FADD.FTZ R42, R5, R42 ;  /* 0x0000002a052a0221 */ /* 0x000fe40000010000 */
[----:B------:R-:W-:Y:S01]  /*1bb0*/  @P0 FADD.FTZ R67, R10, R67 ;  /* 0x000000430a430221 */ /* 0x000fe20000010000 */
[----:B------:R-:W-:Y:S01]  /*1bc0*/  SEL R40, R59, R28, P3 ;  /* 0x0000001c3b287207 */ /* 0x000fe20001800000 */
[----:B------:R-:W-:Y:S01]  /*1bd0*/  @P0 FADD.FTZ R48, R11, R48 ;  /* 0x000000300b300221 */ /* 0x000fe20000010000 */
[----:B------:R-:W-:Y:S01]  /*1be0*/  SEL R41, R42, R29, P3 ;  /* 0x0000001d2a297207 */ /* 0x000fe20001800000 */
[--C-:B------:R-:W-:Y:S01]  /*1bf0*/  FFMA.FTZ R68, R68, R36, R3.reuse ;  /* 0x0000002444447223 */ /* 0x100fe20000010003 */
[----:B------:R-:W-:Y:S01]  /*1c00*/  SEL R46, R67, R34, P3 ;  /* 0x00000022432e7207 */ /* 0x000fe20001800000 */
[-CC-:B------:R-:W-:Y:S01]  /*1c10*/  FFMA.FTZ R69, R69, R36.reuse, R3.reuse ;  /* 0x0000002445457223 */ /* 0x180fe20000010003 */
[----:B------:R-:W-:Y:S01]  /*1c20*/  SEL R47, R48, R35, P3 ;  /* 0x00000023302f7207 */ /* 0x000fe20001800000 */
        /* <DEDUP_REMOVED lines=9> */
[----:B------:R-:W-:Y:S02]  /*1cc0*/  FFMA.FTZ R178, R178, R36, R3 ;  /* 0x00000024b2b27223 */ /* 0x000fe40000010003 */
[----:B------:R-:W-:Y:S02]  /*1cd0*/  FADD.FTZ R155, R155, -R154 ;  /* 0x8000009a9b9b7221 */ /* 0x000fe40000010000 */
[----:B------:R-:W-:Y:S02]  /*1ce0*/  FADD.FTZ R157, R158, -R157 ;  /* 0x8000009d9e9d7221 */ /* 0x000fe40000010000 */
[----:B------:R-:W-:-:S02]  /*1cf0*/  FADD.FTZ R159, R159, -R160 ;  /* 0x800000a09f9f7221 */ /* 0x000fc40000010000 */
[----:B------:R-:W-:Y:S02]  /*1d00*/  FADD.FTZ R161, R162, -R161 ;  /* 0x800000a1a2a17221 */ /* 0x000fe40000010000 */
[-C--:B------:R-:W-:Y:S02]  /*1d10*/  FMUL.FTZ R36, R59, R147.reuse ;  /* 0x000000933b247220 */ /* 0x080fe40000410000 */
[-C--:B------:R-:W-:Y:S01]  /*1d20*/  FMUL.FTZ R3, R42, R147.reuse ;  /* 0x000000932a037220 */ /* 0x080fe20000410000 */
[----:B------:R-:W-:Y:S01]  /*1d30*/  SEL R42, R43, R30, P3 ;  /* 0x0000001e2b2a7207 */ /* 0x000fe20001800000 */
[----:B------:R-:W-:Y:S01]  /*1d40*/  FMUL.FTZ R39, R67, R147 ;  /* 0x0000009343277220 */ /* 0x000fe20000410000 */
[----:B------:R-:W-:Y:S01]  /*1d50*/  SEL R43, R44, R31, P3 ;  /* 0x0000001f2c2b7207 */ /* 0x000fe20001800000 */
[----:B------:R-:W-:Y:S01]  /*1d60*/  FMUL.FTZ R2, R48, R147 ;  /* 0x0000009330027220 */ /* 0x000fe20000410000 */
[----:B------:R-:W-:Y:S01]  /*1d70*/  SEL R44, R63, R32, P3 ;  /* 0x000000203f2c7207 */ /* 0x000fe20001800000 */
[----:B------:R-:W-:Y:S01]  /*1d80*/  FADD.FTZ R151, R151, -R68 ;  /* 0x8000004497977221 */ /* 0x000fe20000010000 */
[----:B------:R-:W-:Y:S01]  /*1d90*/  F2FP.PACK_AB R36, R3, R36 ;  /* 0x000000240324723e */ /* 0x000fe200000000ff */
[----:B------:R-:W-:Y:S01]  /*1da0*/  FADD.FTZ R69, R152, -R69 ;  /* 0x8000004598457221 */ /* 0x000fe20000010000 */
[----:B------:R-:W-:Y:S01]  /*1db0*/  F2FP.PACK_AB R39, R2, R39 ;  /* 0x000000270227723e */ /* 0x000fe200000000ff */
[----:B------:R-:W-:Y:S01]  /*1dc0*/  FADD.FTZ R153, R153, -R70 ;  /* 0x8000004699997221 */ /* 0x000fe20000010000 */
[----:B------:R-:W-:Y:S01]  /*1dd0*/  @P1 MOV R3, 0x20 ;  /* 0x0000002000031802 */ /* 0x000fe20000000f00 */
[----:B------:R-:W-:-:S02]  /*1de0*/  FADD.FTZ R71, R156, -R71 ;  /* 0x800000479c477221 */ /* 0x000fc40000010000 */
[C---:B------:R-:W-:Y:S02]  /*1df0*/  FMUL.FTZ R155, R150.reuse, R155 ;  /* 0x0000009b969b7220 */ /* 0x040fe40000410000 */
[C---:B------:R-:W-:Y:S02]  /*1e00*/  FMUL.FTZ R62, R150.reuse, R157 ;  /* 0x0000009d963e7220 */ /* 0x040fe40000410000 */
[C---:B------:R-:W-:Y:S02]  /*1e10*/  FMUL.FTZ R159, R150.reuse, R159 ;  /* 0x0000009f969f7220 */ /* 0x040fe40000410000 */
[----:B------:R-:W-:Y:S02]  /*1e20*/  FMUL.FTZ R64, R150, R161 ;  /* 0x000000a196407220 */ /* 0x000fe40000410000 */
[----:B------:R-:W-:-:S04]  /*1e30*/  @P1 IMAD.WIDE.U32 R56, R146, R57, c[0x0][0x258] ;  /* 0x0000960092381625 */ /* 0x000fc800078e0039 */
[----:B------:R-:W-:Y:S01]  /*1e40*/  FADD.FTZ R167, R167, -R164 ;  /* 0x800000a4a7a77221 */ /* 0x000fe20000010000 */
[----:B------:R-:W-:Y:S01]  /*1e50*/  @P1 STG.E.128 [R56.64], R40 ;  /* 0x0000002838001986 */ /* 0x000fe2000c101d04 */
[----:B------:R-:W-:Y:S02]  /*1e60*/  FADD.FTZ R163, R168, -R163 ;  /* 0x800000a3a8a37221 */ /* 0x000fe40000010000 */
[----:B------:R-:W-:Y:S01]  /*1e70*/  FADD.FTZ R169, R169, -R166 ;  /* 0x800000a6a9a97221 */ /* 0x000fe20000010000 */
[----:B------:R0:W-:Y:S01]  /*1e80*/  @P1 STG.E.128 [R56.64+0x10], R44 ;  /* 0x0000102c38001986 */ /* 0x0001e2000c101d04 */
[----:B------:R-:W-:Y:S02]  /*1e90*/  FADD.FTZ R165, R170, -R165 ;  /* 0x800000a5aaa57221 */ /* 0x000fe40000010000 */
[----:B------:R-:W-:Y:S02]  /*1ea0*/  FADD.FTZ R171, R171, -R174 ;  /* 0x800000aeabab7221 */ /* 0x000fe40000010000 */
[----:B------:R-:W-:-:S02]  /*1eb0*/  FADD.FTZ R177, R172, -R177 ;  /* 0x800000b1acb17221 */ /* 0x000fc40000010000 */
[C---:B------:R-:W-:Y:S02]  /*1ec0*/  FMUL.FTZ R151, R150.reuse, R151 ;  /* 0x0000009796977220 */ /* 0x040fe40000410000 */
[C---:B------:R-:W-:Y:S02]  /*1ed0*/  FMUL.FTZ R58, R150.reuse, R69 ;  /* 0x00000045963a7220 */ /* 0x040fe40000410000 */
[C---:B------:R-:W-:Y:S02]  /*1ee0*/  FMUL.FTZ R153, R150.reuse, R153 ;  /* 0x0000009996997220 */ /* 0x040fe40000410000 */
[----:B------:R-:W-:Y:S02]  /*1ef0*/  FMUL.FTZ R60, R150, R71 ;  /* 0x00000047963c7220 */ /* 0x000fe40000410000 */
[C---:B------:R-:W-:Y:S01]  /*1f00*/  IMAD.WIDE.U32 R54, R146.reuse, R61, c[0x0][0x248] ;  /* 0x0000920092367625 */ /* 0x040fe200078e003d */
[----:B0-----:R-:W-:-:S03]  /*1f10*/  IADD3 R44, R146, 0x100, RZ ;  /* 0x00000100922c7810 */ /* 0x001fc60007ffe0ff */
[----:B------:R-:W-:Y:S01]  /*1f20*/  FADD.FTZ R173, R173, -R176 ;  /* 0x800000b0adad7221 */ /* 0x000fe20000010000 */
[----:B------:R0:W-:Y:S01]  /*1f30*/  STG.E.128 [R54.64], R36 ;  /* 0x0000002436007986 */ /* 0x0001e2000c101d04 */
[----:B------:R-:W-:Y:S01]  /*1f40*/  @P0 FADD.FTZ R155, R16, R155 ;  /* 0x0000009b109b0221 */ /* 0x000fe20000010000 */
[----:B------:R-:W-:Y:S01]  /*1f50*/  @P1 MOV R46, 0x20 ;  /* 0x00000020002e1802 */ /* 0x000fe20000000f00 */
[----:B------:R-:W-:Y:S01]  /*1f60*/  @P0 FADD.FTZ R62, R17, R62 ;  /* 0x0000003e113e0221 */ /* 0x000fe20000010000 */
[----:B------:R-:W-:Y:S01]  /*1f70*/  IADD3 R146, R146, 0x200, RZ ;  /* 0x0000020092927810 */ /* 0x000fe20007ffe0ff */
[----:B------:R-:W-:Y:S02]  /*1f80*/  @P0 FADD.FTZ R159, R18, R159 ;  /* 0x0000009f129f0221 */ /* 0x000fe40000010000 */
[----:B------:R-:W-:Y:S02]  /*1f90*/  @P0 FADD.FTZ R64, R19, R64 ;  /* 0x0000004013400221 */ /* 0x000fe40000010000 */
[----:B------:R-:W-:-:S02]  /*1fa0*/  FADD.FTZ R175, R175, -R178 ;  /* 0x800000b2afaf7221 */ /* 0x000fc40000010000 */
[C---:B------:R-:W-:Y:S02]  /*1fb0*/  FMUL.FTZ R167, R150.reuse, R167 ;  /* 0x000000a796a77220 */ /* 0x040fe40000410000 */
[C---:B------:R-:W-:Y:S02]  /*1fc0*/  FMUL.FTZ R66, R150.reuse, R163 ;  /* 0x000000a396427220 */ /* 0x040fe40000410000 */
[C---:B------:R-:W-:Y:S02]  /*1fd0*/  FMUL.FTZ R169, R150.reuse, R169 ;  /* 0x000000a996a97220 */ /* 0x040fe40000410000 */
[C---:B------:R-:W-:Y:S01]  /*1fe0*/  FMUL.FTZ R68, R150.reuse, R165 ;  /* 0x000000a596447220 */ /* 0x040fe20000410000 */
[----:B0-----:R-:W-:Y:S01]  /*1ff0*/  SEL R38, R159, R34, P3 ;  /* 0x000000229f267207 */ /* 0x001fe20001800000 */
[C---:B------:R-:W-:Y:S02]  /*2000*/  FMUL.FTZ R171, R150.reuse, R171 ;  /* 0x000000ab96ab7220 */ /* 0x040fe40000410000 */
[----:B------:R-:W-:-:S02]  /*2010*/  FMUL.FTZ R70, R150, R177 ;  /* 0x000000b196467220 */ /* 0x000fc40000410000 */
[----:B------:R-:W-:Y:S02]  /*2020*/  @P0 FADD.FTZ R151, R12, R151 ;  /* 0x000000970c970221 */ /* 0x000fe40000010000 */
[----:B------:R-:W-:Y:S02]  /*2030*/  @P0 FADD.FTZ R58, R13, R58 ;  /* 0x0000003a0d3a0221 */ /* 0x000fe40000010000 */
        /* <DEDUP_REMOVED lines=9> */
[-C--:B------:R-:W-:Y:S02]  /*20d0*/  FMUL.FTZ R55, R159, R147.reuse ;  /* 0x000000939f377220 */ /* 0x080fe40000410000 */
[----:B------:R-:W-:Y:S01]  /*20e0*/  FMUL.FTZ R36, R64, R147 ;  /* 0x0000009340247220 */ /* 0x000fe20000410000 */
[----:B------:R-:W-:Y:S01]  /*20f0*/  F2FP.PACK_AB R54, R41, R40 ;  /* 0x000000282936723e */ /* 0x000fe200000000ff */
[----:B------:R-:W-:Y:S02]  /*2100*/  FMUL.FTZ R150, R150, R175 ;  /* 0x000000af96967220 */ /* 0x000fe40000410000 */
[----:B------:R-:W-:Y:S01]  /*2110*/  FMUL.FTZ R52, R151, R147 ;  /* 0x0000009397347220 */ /* 0x000fe20000410000 */
[----:B------:R-:W-:Y:S01]  /*2120*/  F2FP.PACK_AB R55, R36, R55 ;  /* 0x000000372437723e */ /* 0x000fe200000000ff */
[----:B------:R-:W-:Y:S02]  /*2130*/  FMUL.FTZ R53, R58, R147 ;  /* 0x000000933a357220 */ /* 0x000fe40000410000 */
[----:B------:R-:W-:-:S02]  /*2140*/  @P0 FADD.FTZ R167, R20, R167 ;  /* 0x000000a714a70221 */ /* 0x000fc40000010000 */
[----:B------:R-:W-:Y:S01]  /*2150*/  @P0 FADD.FTZ R66, R21, R66 ;  /* 0x0000004215420221 */ /* 0x000fe20000010000 */
[----:B------:R-:W-:Y:S01]  /*2160*/  F2FP.PACK_AB R52, R53, R52 ;  /* 0x000000343534723e */ /* 0x000fe200000000ff */
        /* <DEDUP_REMOVED lines=8> */
[----:B------:R-:W-:-:S04]  /*21f0*/  @P1 IMAD.WIDE.U32 R2, R148, R3, c[0x0][0x258] ;  /* 0x0000960094021625 */ /* 0x000fc800078e0003 */
[----:B------:R-:W-:Y:S01]  /*2200*/  @P0 FADD.FTZ R173, R26, R173 ;  /* 0x000000ad1aad0221 */ /* 0x000fe20000010000 */
[----:B------:R0:W-:Y:S01]  /*2210*/  @P1 STG.E.128 [R2.64], R48 ;  /* 0x0000003002001986 */ /* 0x0001e2000c101d04 */
[----:B------:R-:W-:Y:S01]  /*2220*/  @P0 FADD.FTZ R150, R27, R150 ;  /* 0x000000961b960221 */ /* 0x000fe20000010000 */
[----:B------:R-:W-:Y:S01]  /*2230*/  ISETP.GE.AND P0, PT, R144, c[0x0][0x164], PT ;  /* 0x0000590090007a0c */ /* 0x000fe20003f06270 */
[-C--:B------:R-:W-:Y:S01]  /*2240*/  FMUL.FTZ R40, R167, R147.reuse ;  /* 0x00000093a7287220 */ /* 0x080fe20000410000 */
[----:B------:R-:W-:Y:S01]  /*2250*/  SEL R34, R173, R34, P3 ;  /* 0x00000022ad227207 */ /* 0x000fe20001800000 */
[-C--:B------:R-:W-:Y:S02]  /*2260*/  FMUL.FTZ R37, R66, R147.reuse ;  /* 0x0000009342257220 */ /* 0x080fe40000410000 */
[-C--:B------:R-:W-:Y:S02]  /*2270*/  FMUL.FTZ R41, R169, R147.reuse ;  /* 0x00000093a9297220 */ /* 0x080fe40000410000 */
[-C--:B------:R-:W-:Y:S01]  /*2280*/  FMUL.FTZ R36, R68, R147.reuse ;  /* 0x0000009344247220 */ /* 0x080fe20000410000 */
[----:B------:R-:W-:Y:S01]  /*2290*/  F2FP.PACK_AB R40, R37, R40 ;  /* 0x000000282528723e */ /* 0x000fe200000000ff */
[----:B------:R-:W-:Y:S01]  /*22a0*/  FMUL.FTZ R42, R171, R147 ;  /* 0x00000093ab2a7220 */ /* 0x000fe20000410000 */
[----:B------:R-:W-:Y:S01]  /*22b0*/  SEL R37, R62, R33, P3 ;  /* 0x000000213e257207 */ /* 0x000fe20001800000 */
[----:B------:R-:W-:Y:S01]  /*22c0*/  FMUL.FTZ R39, R70, R147 ;  /* 0x0000009346277220 */ /* 0x000fe20000410000 */
[----:B------:R-:W-:Y:S01]  /*22d0*/  F2FP.PACK_AB R41, R36, R41 ;  /* 0x000000292429723e */ /* 0x000fe200000000ff */
[-C--:B------:R-:W-:Y:S01]  /*22e0*/  FMUL.FTZ R53, R153, R147.reuse ;  /* 0x0000009399357220 */ /* 0x080fe20000410000 */
[----:B------:R-:W-:Y:S01]  /*22f0*/  SEL R36, R155, R32, P3 ;  /* 0x000000209b247207 */ /* 0x000fe20001800000 */
[-C--:B------:R-:W-:Y:S01]  /*2300*/  FMUL.FTZ R60, R60, R147.reuse ;  /* 0x000000933c3c7220 */ /* 0x080fe20000410000 */
[----:B------:R-:W-:Y:S01]  /*2310*/  F2FP.PACK_AB R42, R39, R42 ;  /* 0x0000002a272a723e */ /* 0x000fe200000000ff */
[----:B------:R-:W-:Y:S01]  /*2320*/  FMUL.FTZ R43, R173, R147 ;  /* 0x00000093ad2b7220 */ /* 0x000fe20000410000 */
[----:B------:R-:W-:Y:S01]  /*2330*/  SEL R39, R64, R35, P3 ;  /* 0x0000002340277207 */ /* 0x000fe20001800000 */
[----:B0-----:R-:W-:Y:S01]  /*2340*/  FMUL.FTZ R48, R150, R147 ;  /* 0x0000009396307220 */ /* 0x001fe20000410000 */
[----:B------:R-:W-:Y:S01]  /*2350*/  F2FP.PACK_AB R53, R60, R53 ;  /* 0x000000353c35723e */ /* 0x000fe200000000ff */
[----:B------:R-:W-:Y:S01]  /*2360*/  IMAD.WIDE.U32 R44, R61, R44, c[0x0][0x248] ;  /* 0x000092003d2c7625 */ /* 0x000fe200078e002c */
[----:B------:R-:W-:Y:S01]  /*2370*/  SEL R32, R171, R32, P3 ;  /* 0x00000020ab207207 */ /* 0x000fe20001800000 */
[----:B------:R0:W-:Y:S01]  /*2380*/  @P1 STG.E.128 [R2.64+0x10], R36 ;  /* 0x0000102402001986 */ /* 0x0001e2000c101d04 */
[----:B------:R-:W-:Y:S01]  /*2390*/  SEL R33, R70, R33, P3 ;  /* 0x0000002146217207 */ /* 0x000fe20001800000 */
[----:B------:R-:W-:Y:S01]  /*23a0*/  @P1 IMAD.WIDE.U32 R46, R145, R46, c[0x0][0x258] ;  /* 0x00009600912e1625 */ /* 0x000fe200078e002e */
[----:B------:R-:W-:Y:S01]  /*23b0*/  SEL R35, R150, R35, P3 ;  /* 0x0000002396237207 */ /* 0x000fe20001800000 */
[----:B------:R0:W-:Y:S01]  /*23c0*/  STG.E.128 [R44.64], R52 ;  /* 0x000000342c007986 */ /* 0x0001e2000c101d04 */
[----:B------:R-:W-:Y:S01]  /*23d0*/  F2FP.PACK_AB R43, R48, R43 ;  /* 0x0000002b302b723e */ /* 0x000fe200000000ff */
[----:B------:R-:W-:-:S02]  /*23e0*/  IMAD.WIDE.U32 R48, R61, R146, c[0x0][0x248] ;  /* 0x000092003d307625 */ /* 0x000fc400078e0092 */
[----:B------:R0:W-:Y:S04]  /*23f0*/  @P1 STG.E.128 [R46.64], R28 ;  /* 0x0000001c2e001986 */ /* 0x0001e8000c101d04 */
[----:B------:R0:W-:Y:S04]  /*2400*/  @P1 STG.E.128 [R46.64+0x10], R32 ;  /* 0x000010202e001986 */ /* 0x0001e8000c101d04 */
[----:B------:R0:W-:Y:S02]  /*2410*/  STG.E.128 [R48.64], R40 ;  /* 0x0000002830007986 */ /* 0x0001e4000c101d04 */
[----:B0-----:R-:W-:Y:S01]  /*2420*/  @P0 CALL.REL.NOINC `(.L_x_5805) ;  /* 0x0000001000000944 */ /* 0x001fe20003c00000 */
[----:B------:R-:W-:Y:S05]  /*2430*/  BRA `(.L_x_5806) ;  /* 0xffffe14000007947 */ /* 0x000fea000383ffff */
.L_x_5805:
        /* <DEDUP_REMOVED lines=48> */
.L_x_5802:
        /* <DEDUP_REMOVED lines=21> */
.L_x_5803:
[----:B------:R-:W-:Y:S01]  /*2890*/  HFMA2.MMA R42, -RZ, RZ, 0, 9.5367431640625e-07 ;  /* 0x00000010ff2a7435 */ /* 0x000fe200000001ff */
[----:B------:R-:W-:-:S02]  /*28a0*/  MOV R37, R39 ;  /* 0x0000002700257202 */ /* 0x000fc40000000f00 */
[----:B------:R-:W-:Y:S02]  /*28b0*/  MOV R38, 0x1f ;  /* 0x0000001f00267802 */ /* 0x000fe40000000f00 */
[----:B------:R-:W-:Y:S02]  /*28c0*/  MOV R43, 0xffffffff ;  /* 0xffffffff002b7802 */ /* 0x000fe40000000f00 */
[----:B------:R-:W-:Y:S02]  /*28d0*/  MOV R2, 0x28f0 ;  /* 0x000028f000027802 */ /* 0x000fe40000000f00 */
[----:B-----5:R-:W-:Y:S05]  /*28e0*/  CALL.REL.NOINC `($__internal_121_$__cuda_sm70_shflsync_down_p) ;  /* 0x0000045000007944 */ /* 0x020fea0003c00000 */
[----:B-1----:R-:W-:Y:S01]  /*28f0*/  MOV R36, R42 ;  /* 0x0000002a00247202 */ /* 0x002fe20000000f00 */
[----:B0-----:R-:W-:Y:S05]  /*2900*/  BRA `(.L_x_5807) ;  /* 0xffffebd000007947 */ /* 0x001fea000383ffff */
.L_x_5804:
[----:B------:R-:W-:Y:S01]  /*2910*/  HFMA2.MMA R42, -RZ, RZ, 0, 9.5367431640625e-07 ;  /* 0x00000010ff2a7435 */ /* 0x000fe200000001ff */
[----:B------:R-:W-:Y:S02]  /*2920*/  MOV R37, R41 ;  /* 0x0000002900257202 */ /* 0x000fe40000000f00 */
[----:B------:R-:W-:Y:S02]  /*2930*/  MOV R38, 0x1f ;  /* 0x0000001f00267802 */ /* 0x000fe40000000f00 */
[----:B------:R-:W-:-:S02]  /*2940*/  MOV R43, 0xffffffff ;  /* 0xffffffff002b7802 */ /* 0x000fc40000000f00 */
[----:B------:R-:W-:Y:S02]  /*2950*/  MOV R2, 0x2970 ;  /* 0x0000297000027802 */ /* 0x000fe40000000f00 */
[----:B01---5:R-:W-:Y:S05]  /*2960*/  CALL.REL.NOINC `($__internal_121_$__cuda_sm70_shflsync_down_p) ;  /* 0x000003d000007944 */ /* 0x023fea0003c00000 */
[----:B------:R-:W-:Y:S01]  /*2970*/  FADD.FTZ R39, R39, R36 ;  /* 0x0000002427277221 */ /* 0x000fe20000010000 */
[----:B0-----:R-:W-:Y:S01]  /*2980*/  MOV R38, 0x1f ;  /* 0x0000001f00267802 */ /* 0x001fe20000000f00 */
[----:B-1----:R-:W-:Y:S01]  /*2990*/  FADD.FTZ R41, R41, R42 ;  /* 0x0000002a29297221 */ /* 0x002fe20000010000 */
[----:B------:R-:W-:Y:S01]  /*29a0*/  HFMA2.MMA R42, -RZ, RZ, 0, 4.76837158203125e-07 ;  /* 0x00000008ff2a7435 */ /* 0x000fe200000001ff */
[----:B------:R-:W-:Y:S02]  /*29b0*/  MOV R43, 0xffffffff ;  /* 0xffffffff002b7802 */ /* 0x000fe40000000f00 */
[----:B------:R-:W-:Y:S02]  /*29c0*/  MOV R37, R39 ;  /* 0x0000002700257202 */ /* 0x000fe40000000f00 */
[----:B------:R-:W-:Y:S02]  /*29d0*/  MOV R2, 0x29f0 ;  /* 0x000029f000027802 */ /* 0x000fe40000000f00 */
[----:B------:R-:W-:Y:S05]  /*29e0*/  CALL.REL.NOINC `($__internal_121_$__cuda_sm70_shflsync_down_p) ;  /* 0x0000035000007944 */ /* 0x000fea0003c00000 */
[----:B-1----:R-:W-:Y:S01]  /*29f0*/  MOV R36, R42 ;  /* 0x0000002a00247202 */ /* 0x002fe20000000f00 */
[----:B------:R-:W-:Y:S01]  /*2a00*/  HFMA2.MMA R42, -RZ, RZ, 0, 4.76837158203125e-07 ;  /* 0x00000008ff2a7435 */ /* 0x000fe200000001ff */
[----:B0-----:R-:W-:-:S02]  /*2a10*/  MOV R37, R41 ;  /* 0x0000002900257202 */ /* 0x001fc40000000f00 */
[----:B------:R-:W-:Y:S02]  /*2a20*/  MOV R38, 0x1f ;  /* 0x0000001f00267802 */ /* 0x000fe40000000f00 */
[----:B------:R-:W-:Y:S02]  /*2a30*/  MOV R43, 0xffffffff ;  /* 0xffffffff002b7802 */ /* 0x000fe40000000f00 */
[----:B------:R-:W-:Y:S02]  /*2a40*/  MOV R2, 0x2a60 ;  /* 0x00002a6000027802 */ /* 0x000fe40000000f00 */
[----:B------:R-:W-:Y:S05]  /*2a50*/  CALL.REL.NOINC `($__internal_121_$__cuda_sm70_shflsync_down_p) ;  /* 0x000002e000007944 */ /* 0x000fea0003c00000 */
[----:B------:R-:W-:Y:S01]  /*2a60*/  FADD.FTZ R39, R36, R39 ;  /* 0x0000002724277221 */ /* 0x000fe20000010000 */
[----:B0-----:R-:W-:Y:S01]  /*2a70*/  MOV R38, 0x1f ;  /* 0x0000001f00267802 */ /* 0x001fe20000000f00 */
[----:B-1----:R-:W-:Y:S01]  /*2a80*/  FADD.FTZ R41, R41, R42 ;  /* 0x0000002a29297221 */ /* 0x002fe20000010000 */
[----:B------:R-:W-:Y:S01]  /*2a90*/  HFMA2.MMA R42, -RZ, RZ, 0, 2.384185791015625e-07 ;  /* 0x00000004ff2a7435 */ /* 0x000fe200000001ff */
[----:B------:R-:W-:Y:S02]  /*2aa0*/  MOV R43, 0xffffffff ;  /* 0xffffffff002b7802 */ /* 0x000fe40000000f00 */
[----:B------:R-:W-:-:S02]  /*2ab0*/  MOV R37, R39 ;  /* 0x0000002700257202 */ /* 0x000fc40000000f00 */
[----:B------:R-:W-:Y:S02]  /*2ac0*/  MOV R2, 0x2ae0 ;  /* 0x00002ae000027802 */ /* 0x000fe40000000f00 */
[----:B------:R-:W-:Y:S05]  /*2ad0*/  CALL.REL.NOINC `($__internal_121_$__cuda_sm70_shflsync_down_p) ;  /* 0x0000026000007944 */ /* 0x000fea0003c00000 */
[----:B-1----:R-:W-:Y:S01]  /*2ae0*/  MOV R36, R42 ;  /* 0x0000002a00247202 */ /* 0x002fe20000000f00 */
[----:B------:R-:W-:Y:S01]  /*2af0*/  HFMA2.MMA R42, -RZ, RZ, 0, 2.384185791015625e-07 ;  /* 0x00000004ff2a7435 */ /* 0x000fe200000001ff */
[----:B0-----:R-:W-:Y:S02]  /*2b00*/  MOV R37, R41 ;  /* 0x0000002900257202 */ /* 0x001fe40000000f00 */
[----:B------:R-:W-:Y:S02]  /*2b10*/  MOV R38, 0x1f ;  /* 0x0000001f00267802 */ /* 0x000fe40000000f00 */
[----:B------:R-:W-:Y:S02]  /*2b20*/  MOV R43, 0xffffffff ;  /* 0xffffffff002b7802 */ /* 0x000fe40000000f00 */
[----:B------:R-:W-:Y:S02]  /*2b30*/  MOV R2, 0x2b50 ;  /* 0x00002b5000027802 */ /* 0x000fe40000000f00 */
[----:B------:R-:W-:Y:S05]  /*2b40*/  CALL.REL.NOINC `($__internal_121_$__cuda_sm70_shflsync_down_p) ;  /* 0x000001f000007944 */ /* 0x000fea0003c00000 */
[----:B------:R-:W-:Y:S01]  /*2b50*/  FADD.FTZ R39, R36, R39 ;  /* 0x0000002724277221 */ /* 0x000fe20000010000 */
[----:B0-----:R-:W-:Y:S01]  /*2b60*/  MOV R38, 0x1f ;  /* 0x0000001f00267802 */ /* 0x001fe20000000f00 */
[----:B-1----:R-:W-:Y:S01]  /*2b70*/  FADD.FTZ R41, R41, R42 ;  /* 0x0000002a29297221 */ /* 0x002fe20000010000 */
[----:B------:R-:W-:Y:S01]  /*2b80*/  HFMA2.MMA R42, -RZ, RZ, 0, 1.1920928955078125e-07 ;  /* 0x00000002ff2a7435 */ /* 0x000fe200000001ff */
[----:B------:R-:W-:-:S02]  /*2b90*/  MOV R43, 0xffffffff ;  /* 0xffffffff002b7802 */ /* 0x000fc40000000f00 */
[----:B------:R-:W-:Y:S02]  /*2ba0*/  MOV R37, R39 ;  /* 0x0000002700257202 */ /* 0x000fe40000000f00 */
[----:B------:R-:W-:Y:S02]  /*2bb0*/  MOV R2, 0x2bd0 ;  /* 0x00002bd000027802 */ /* 0x000fe40000000f00 */
[----:B------:R-:W-:Y:S05]  /*2bc0*/  CALL.REL.NOINC `($__internal_121_$__cuda_sm70_shflsync_down_p) ;  /* 0x0000017000007944 */ /* 0x000fea0003c00000 */
[----:B-1----:R-:W-:Y:S01]  /*2bd0*/  MOV R36, R42 ;  /* 0x0000002a00247202 */ /* 0x002fe20000000f00 */
[----:B------:R-:W-:Y:S01]  /*2be0*/  HFMA2.MMA R42, -RZ, RZ, 0, 1.1920928955078125e-07 ;  /* 0x00000002ff2a7435 */ /* 0x000fe200000001ff */
[----:B0-----:R-:W-:Y:S02]  /*2bf0*/  MOV R37, R41 ;  /* 0x0000002900257202 */ /* 0x001fe40000000f00 */
[----:B------:R-:W-:Y:S02]  /*2c00*/  MOV R38, 0x1f ;  /* 0x0000001f00267802 */ /* 0x000fe40000000f00 */
[----:B------:R-:W-:Y:S02]  /*2c10*/  MOV R43, 0xffffffff ;  /* 0xffffffff002b7802 */ /* 0x000fe40000000f00 */
[----:B------:R-:W-:-:S02]  /*2c20*/  MOV R2, 0x2c40 ;  /* 0x00002c4000027802 */ /* 0x000fc40000000f00 */
[----:B------:R-:W-:Y:S05]  /*2c30*/  CALL.REL.NOINC `($__internal_121_$__cuda_sm70_shflsync_down_p) ;  /* 0x0000010000007944 */ /* 0x000fea0003c00000 */
[----:B------:R-:W-:Y:S01]  /*2c40*/  FADD.FTZ R39, R36, R39 ;  /* 0x0000002724277221 */ /* 0x000fe20000010000 */
[----:B0-----:R-:W-:Y:S01]  /*2c50*/  MOV R38, 0x1f ;  /* 0x0000001f00267802 */ /* 0x001fe20000000f00 */
[----:B-1----:R-:W-:Y:S01]  /*2c60*/  FADD.FTZ R41, R41, R42 ;  /* 0x0000002a29297221 */ /* 0x002fe20000010000 */
[----:B------:R-:W-:Y:S01]  /*2c70*/  HFMA2.MMA R42, -RZ, RZ, 0, 5.9604644775390625e-08 ;  /* 0x00000001ff2a7435 */ /* 0x000fe200000001ff */
[----:B------:R-:W-:-:S02]  /*2c80*/  MOV R43, 0xffffffff ;  /* 0xffffffff002b7802 */ /* 0x000fc40000000f00 */
[----:B------:R-:W-:Y:S02]  /*2c90*/  MOV R37, R39 ;  /* 0x0000002700257202 */ /* 0x000fe40000000f00 */
[----:B------:R-:W-:Y:S02]  /*2ca0*/  MOV R2, 0x2cc0 ;  /* 0x00002cc000027802 */ /* 0x000fe40000000f00 */
[----:B------:R-:W-:Y:S05]  /*2cb0*/  CALL.REL.NOINC `($__internal_121_$__cuda_sm70_shflsync_down_p) ;  /* 0x0000008000007944 */ /* 0x000fea0003c00000 */
[----:B-1----:R-:W-:Y:S01]  /*2cc0*/  MOV R40, R42 ;  /* 0x0000002a00287202 */ /* 0x002fe20000000f00 */
[----:B------:R-:W-:Y:S01]  /*2cd0*/  HFMA2.MMA R42, -RZ, RZ, 0, 5.9604644775390625e-08 ;  /* 0x00000001ff2a7435 */ /* 0x000fe200000001ff */
[----:B0-----:R-:W-:Y:S02]  /*2ce0*/  MOV R37, R41 ;  /* 0x0000002900257202 */ /* 0x001fe40000000f00 */
[----:B------:R-:W-:Y:S02]  /*2cf0*/  MOV R38, 0x1f ;  /* 0x0000001f00267802 */ /* 0x000fe40000000f00 */
[----:B------:R-:W-:Y:S02]  /*2d00*/  MOV R43, 0xffffffff ;  /* 0xffffffff002b7802 */ /* 0x000fe40000000f00 */
[----:B------:R-:W-:-:S02]  /*2d10*/  MOV R2, 0x2d30 ;  /* 0x00002d3000027802 */ /* 0x000fc40000000f00 */
[----:B------:R-:W-:Y:S05]  /*2d20*/  CALL.REL.NOINC `($__internal_121_$__cuda_sm70_shflsync_down_p) ;  /* 0x0000001000007944 */ /* 0x000fea0003c00000 */
[----:B01----:R-:W-:Y:S05]  /*2d30*/  BRA `(.L_x_5808) ;  /* 0xffffe8c000007947 */ /* 0x003fea000383ffff */
        .weak           $__internal_121_$__cuda_sm70_shflsync_down_p
        .type           $__internal_121_$__cuda_sm70_shflsync_down_p,@function
        .size           $__internal_121_$__cuda_sm70_shflsync_down_p,(.L_x_9375 - $__internal_121_$__cuda_sm70_shflsync_down_p)
$__internal_121_$__cuda_sm70_shflsync_down_p:
[----:B------:R-:W-:Y:S01]  /*2d40*/  HFMA2.MMA R3, -RZ, RZ, 0, 0 ;  /* 0x00000000ff037435 */ /* 0x000fe200000001ff */
[----:B------:R-:W-:Y:S04]  /*2d50*/  WARPSYNC R43 ;  /* 0x0000002b00007348 */ /* 0x000fe80003800000 */
[----:B------:R0:W1:Y:S01]  /*2d60*/  SHFL.DOWN PT, R42, R37, R42, R38 ;  /* 0x0800002a252a7389 */ /* 0x00006200000e0026 */
[----:B------:R-:W-:Y:S05]  /*2d70*/  RET.REL.NODEC R2 `(_ZN10layer_norm13ln_bwd_kernelINS_13Kernel_traitsI6__halfS2_fS2_fjLj6144ELj1ELj1ELj8ELj16ENS_18Kernel_traits_baseILj6144ES2_S2_fS2_fjLj256EEEEELb0ELb0ELb0ELb1EEEvNS_9BwdParamsE) ;  /* 0xffffd28002007950 */ /* 0x000fea0003c3ffff */
.L_x_5809:
        /* <DEDUP_REMOVED lines=16> */
.L_x_9375:


//--------------------- .text._ZN10layer_norm13ln_bwd_kernelINS_13Kernel_traitsI6__halfS2_fS2_fjLj6144ELj1ELj1ELj8ELj16ENS_18Kernel_traits_baseILj6144ES2_S2_fS2_fjLj256EEEEELb0ELb0ELb1ELb0EEEvNS_9BwdParamsE --------------------------
	.section	.text._ZN10layer_norm13ln_bwd_kernelINS_13Kernel_traitsI6__halfS2_fS2_fjLj6144ELj1ELj1ELj8ELj16ENS_18Kernel_traits_baseILj6144ES2_S2_fS2_fjLj256EEEEELb0ELb0ELb1ELb0EEEvNS_9BwdParamsE,"ax",@progbits
	.sectioninfo	@"SHI_REGISTERS=188"
	.align	128
        .global         _ZN10layer_norm13ln_bwd_kernelINS_13Kernel_traitsI6__halfS2_fS2_fjLj6144ELj1ELj1ELj8ELj16ENS_18Kernel_traits_baseILj6144ES2_S2_fS2_fjLj256EEEEELb0ELb0ELb1ELb0EEEvNS_9BwdParamsE
        .type           _ZN10layer_norm13ln_bwd_kernelINS_13Kernel_traitsI6__halfS2_fS2_fjLj6144ELj1ELj1ELj8ELj16ENS_18Kernel_traits_baseILj6144ES2_S2_fS2_fjLj256EEEEELb0ELb0ELb1ELb0EEEvNS_9BwdParamsE,@function
        .size           _ZN10layer_norm13ln_bwd_kernelINS_13Kernel_traitsI6__halfS2_fS2_fjLj6144ELj1ELj1ELj8ELj16ENS_18Kernel_traits_baseILj6144ES2_S2_fS2_fjLj256EEEEELb0ELb0ELb1ELb0EEEvNS_9BwdParamsE,(.L_x_9376 - _ZN10layer_norm13ln_bwd_kernelINS_13Kernel_traitsI6__halfS2_fS2_fjLj6144ELj1ELj1ELj8ELj16ENS_18Kernel_traits_baseILj6144ES2_S2_fS2_fjLj256EEEEELb0ELb0ELb1ELb0EEEvNS_9BwdParamsE)
        .other          _ZN10layer_norm13ln_bwd_kernelINS_13Kernel_traitsI6__halfS2_fS2_fjLj6144ELj1ELj1ELj8ELj16ENS_18Kernel_traits_baseILj6144ES2_S2_fS2_fjLj256EEEEELb0ELb0ELb1ELb0EEEvNS_9BwdParamsE,@"STO_CUDA_ENTRY STV_DEFAULT"
_ZN10layer_norm13ln_bwd_kernelINS_13Kernel_traitsI6__halfS2_fS2_fjLj6144ELj1ELj1ELj8ELj16ENS_18Kernel_traits_baseILj6144ES2_S2_fS2_fjLj256EEEEELb0ELb0ELb1ELb0EEEvNS_9BwdParamsE:
.text._ZN10layer_norm13ln_bwd_kernelINS_13Kernel_traitsI6__halfS2_fS2_fjLj6144ELj1ELj1ELj8ELj16ENS_18Kernel_traits_baseILj6144ES2_S2_fS2_fjLj256EEEEELb0ELb0ELb1ELb0EEEvNS_9BwdParamsE:
        /* <DEDUP_REMOVED lines=76> */
[----:B------:R-:W-:Y:S02]  /*04c0*/  HADD2.F32 R119, -RZ, R119.H1_H1 ;  /* 0x30000077ff777230 */ /* 0x000fe40000004100 */
[----:B0-----:R-:W-:Y:S02]  /*04d0*/  HADD2.F32 R127, -RZ, R127.H1_H1 ;  /* 0x3000007fff7f7230 */ /* 0x001fe40000004100 */
.L_x_5880:
        /* <DEDUP_REMOVED lines=25> */
.L_x_5815:
[----:B------:R-:W-:Y:S02]  /*0670*/  IADD3 R89, R131, 0x100, RZ ;  /* 0x0000010083597810 */ /* 0x000fe40007ffe0ff */
.L_x_5814:
[----:B------:R-:W-:Y:S05]  /*0680*/  BSYNC B1 ;  /* 0x0000000000017941 */ /* 0x000fea0003800000 */
.L_x_5813:
        /* <DEDUP_REMOVED lines=8> */
.L_x_5818:
[----:B------:R-:W-:Y:S02]  /*0710*/  IADD3 R89, R89, 0x100, RZ ;  /* 0x0000010059597810 */ /* 0x000fe40007ffe0ff */
.L_x_5817:
[----:B------:R-:W-:Y:S05]  /*0720*/  BSYNC B1 ;  /* 0x0000000000017941 */ /* 0x000fea0003800000 */
.L_x_5816:
[----:B------:R-:W-:Y:S01]  /*0730*/  ISETP.NE.U32.AND P0, PT, RZ, c[0x0][0x218], PT ;  /* 0x00008600ff007a0c */ /* 0x000fe20003f05070 */
[----:B------:R-:W-:Y:S01]  /*0740*/  HFMA2.MMA R103, -RZ, RZ, 0, 0 ;  /* 0x00000000ff677435 */ /* 0x000fe200000001ff */
[----:B------:R-:W-:Y:S02]  /*0750*/  MOV R181, RZ ;  /* 0x000000ff00b57202 */ /* 0x000fe40000000f00 */
[----:B------:R-:W-:-:S04]  /*0760*/  ISETP.NE.AND.EX P0, PT, RZ, c[0x0][0x21c], PT, P0 ;  /* 0x00008700ff007a0c */ /* 0x000fc80003f05300 */
[----:B------:R-:W-:-:S13]  /*0770*/  ISETP.LT.U32.OR P0, PT, R0, 0x300, !P0 ;  /* 0x000003000000780c */ /* 0x000fda0004701470 */
[----:B------:R-:W-:Y:S05]  /*0780*/  @P0 BRA `(.L_x_5819) ;  /* 0x00000fb000000947 */ /* 0x000fea0003800000 */
[----:B------:R-:W-:-:S05]  /*0790*/  IMAD.WIDE.U32 R100, R89, R100, c[0x0][0x218] ;  /* 0x0000860059647625 */ /* 0x000fca00078e0064 */
[----:B------:R1:W5:Y:S04]  /*07a0*/  LDG.E.128 R68, [R100.64] ;  /* 0x0000000464447981 */ /* 0x000368000c1e1d00 */
[----:B------:R1:W5:Y:S01]  /*07b0*/  LDG.E.128 R72, [R100.64+0x10] ;  /* 0x0000100464487981 */ /* 0x000362000c1e1d00 */
[----:B------:R-:W-:Y:S05]  /*07c0*/  BRA `(.L_x_5819) ;  /* 0x00000f7000007947 */ /* 0x000fea0003800000 */
.L_x_5812:
        /* <DEDUP_REMOVED lines=28> */
[C---:B------:R-:W-:Y:S01]  /*0990*/  FADD.FTZ R137, -R101.reuse, R90 ;  /* 0x0000005a65897221 */ /* 0x040fe20000010100 */
[--C-:B----4-:R-:W-:Y:S01]  /*09a0*/  HADD2.F32 R89, -RZ, R92.reuse.H0_H0 ;  /* 0x2000005cff597230 */ /* 0x110fe20000004100 */
[C---:B---3--:R-:W-:Y:S01]  /*09b0*/  FADD.FTZ R3, -R101.reuse, R96 ;  /* 0x0000006065037221 */ /* 0x048fe20000010100 */
[----:B------:R-:W-:Y:S01]  /*09c0*/  HADD2.F32 R92, -RZ, R92.H1_H1 ;  /* 0x3000005cff5c7230 */ /* 0x000fe20000004100 */
[----:B-----5:R-:W-:Y:S02]  /*09d0*/  FMUL.FTZ R133, R130, R103 ;  /* 0x0000006782857220 */ /* 0x020fe40000410000 */
[----:B------:R-:W-:Y:S02]  /*09e0*/  FMUL.FTZ R140, R104, R89 ;  /* 0x00000059688c7220 */ /* 0x000fe40000410000 */
[C---:B------:R-:W-:Y:S02]  /*09f0*/  FMUL.FTZ R132, R130.reuse, R135 ;  /* 0x0000008782847220 */ /* 0x040fe40000410000 */
[----:B------:R-:W-:Y:S01]  /*0a00*/  FADD.FTZ R139, -R101, R91 ;  /* 0x0000005b658b7221 */ /* 0x000fe20000010100 */
[----:B------:R-:W-:Y:S01]  /*0a10*/  HADD2.F32 R91, -RZ, R93.H0_H0 ;  /* 0x2000005dff5b7230 */ /* 0x000fe20000004100 */
[----:B------:R-:W-:-:S02]  /*0a20*/  FMUL.FTZ R135, R130, R137 ;  /* 0x0000008982877220 */ /* 0x000fc40000410000 */
[----:B------:R-:W-:Y:S02]  /*0a30*/  FMUL.FTZ R137, R130, R3 ;  /* 0x0000000382897220 */ /* 0x000fe40000410000 */
[----:B------:R-:W-:Y:S02]  /*0a40*/  FMUL.FTZ R141, R105, R92 ;  /* 0x0000005c698d7220 */ /* 0x000fe40000410000 */
[----:B------:R-:W-:Y:S02]  /*0a50*/  FADD.FTZ R2, RZ, R140 ;  /* 0x0000008cff027221 */ /* 0x000fe40000010000 */
[C---:B------:R-:W-:Y:S01]  /*0a60*/  FFMA.FTZ R3, R133.reuse, R140, RZ ;  /* 0x0000008c85037223 */ /* 0x040fe200000100ff */
[----:B------:R-:W-:Y:S01]  /*0a70*/  HADD2.F32 R88, -RZ, R93.H1_H1 ;  /* 0x3000005dff587230 */ /* 0x000fe20000004100 */
[----:B------:R-:W-:Y:S02]  /*0a80*/  FFMA.FTZ R48, R133, R89, R48 ;  /* 0x0000005985307223 */ /* 0x000fe40000010030 */
[----:B------:R-:W-:-:S02]  /*0a90*/  FADD.FTZ R24, R24, R89 ;  /* 0x0000005918187221 */ /* 0x000fc40000010000 */
        /* <DEDUP_REMOVED lines=9> */
[C---:B------:R-:W-:Y:S02]  /*0b30*/  FADD.FTZ R97, -R101.reuse, R97 ;  /* 0x0000006165617221 */ /* 0x040fe40000010100 */
[----:B------:R-:W-:Y:S02]  /*0b40*/  FMUL.FTZ R144, R108, R93 ;  /* 0x0000005d6c907220 */ /* 0x000fe40000410000 */
[----:B------:R-:W-:Y:S02]  /*0b50*/  FADD.FTZ R89, R2, R143 ;  /* 0x0000008f02597221 */ /* 0x000fe40000010000 */
[----:B------:R-:W-:Y:S01]  /*0b60*/  FFMA.FTZ R3, R134, R143, R3 ;  /* 0x0000008f86037223 */ /* 0x000fe20000010003 */
[--C-:B------:R-:W-:Y:S02]  /*0b70*/  HADD2.F32 R147, -RZ, R95.reuse.H0_H0 ;  /* 0x2000005fff937230 */ /* 0x100fe40000004100 */
[----:B------:R-:W-:Y:S01]  /*0b80*/  HADD2.F32 R90, -RZ, R95.H1_H1 ;  /* 0x3000005fff5a7230 */ /* 0x000fe20000004100 */
        /* <DEDUP_REMOVED lines=30> */
.L_x_5821:
[----:B------:R-:W-:Y:S05]  /*0d70*/  BSYNC B1 ;  /* 0x0000000000017941 */ /* 0x000fea0003800000 */
.L_x_5820:
[----:B------:R-:W-:Y:S01]  /*0d80*/  BSSY B1, `(.L_x_5822) ;  /* 0x000004f000017945 */ /* 0x000fe20003800000 */
        /* <DEDUP_REMOVED lines=16> */
[----:B------:R-:W-:Y:S01]  /*0e90*/  FADD.FTZ R157, -R101, R91 ;  /* 0x0000005b659d7221 */ /* 0x000fe20000010100 */
[--C-:B----4-:R-:W-:Y:S01]  /*0ea0*/  HADD2.F32 R89, -RZ, R92.reuse.H0_H0 ;  /* 0x2000005cff597230 */ /* 0x110fe20000004100 */
[----:B0----5:R-:W-:Y:S01]  /*0eb0*/  FMUL.FTZ R149, R130, R151 ;  /* 0x0000009782957220 */ /* 0x021fe20000410000 */
[----:B------:R-:W-:-:S03]  /*0ec0*/  HADD2.F32 R92, -RZ, R92.H1_H1 ;  /* 0x3000005cff5c7230 */ /* 0x000fc60000004100 */
[----:B------:R-:W-:Y:S01]  /*0ed0*/  FMUL.FTZ R156, R112, R89 ;  /* 0x00000059709c7220 */ /* 0x000fe20000410000 */
[----:B------:R-:W-:Y:S01]  /*0ee0*/  HADD2.F32 R91, -RZ, R93.H0_H0 ;  /* 0x2000005dff5b7230 */ /* 0x000fe20000004100 */
[C---:B---3--:R-:W-:Y:S02]  /*0ef0*/  FADD.FTZ R3, -R101.reuse, R96 ;  /* 0x0000006065037221 */ /* 0x048fe40000010100 */
[C---:B------:R-:W-:Y:S02]  /*0f00*/  FMUL.FTZ R150, R130.reuse, R157 ;  /* 0x0000009d82967220 */ /* 0x040fe40000410000 */
[----:B------:R-:W-:Y:S02]  /*0f10*/  FADD.FTZ R155, -R101, R90 ;  /* 0x0000005a659b7221 */ /* 0x000fe40000010100 */
[----:B------:R-:W-:Y:S02]  /*0f20*/  FMUL.FTZ R148, R130, R153 ;  /* 0x0000009982947220 */ /* 0x000fe40000410000 */
[----:B------:R-:W-:-:S02]  /*0f30*/  FMUL.FTZ R157, R113, R92 ;  /* 0x0000005c719d7220 */ /* 0x000fc40000410000 */
[----:B------:R-:W-:Y:S02]  /*0f40*/  FADD.FTZ R2, R103, R156 ;  /* 0x0000009c67027221 */ /* 0x000fe40000010000 */
[----:B------:R-:W-:Y:S01]  /*0f50*/  FFMA.FTZ R181, R149, R156, R181 ;  /* 0x0000009c95b57223 */ /* 0x000fe200000100b5 */
[----:B------:R-:W-:Y:S01]  /*0f60*/  HADD2.F32 R88, -RZ, R93.H1_H1 ;  /* 0x3000005dff587230 */ /* 0x000fe20000004100 */
[C---:B------:R-:W-:Y:S02]  /*0f70*/  FMUL.FTZ R153, R130.reuse, R3 ;  /* 0x0000000382997220 */ /* 0x040fe40000410000 */
        /* <DEDUP_REMOVED lines=8> */
[----:B------:R-:W-:Y:S01]  /*1000*/  HADD2.F32 R94, -RZ, R94.H1_H1 ;  /* 0x3000005eff5e7230 */ /* 0x000fe20000004100 */
[----:B------:R-:W-:Y:S02]  /*1010*/  FADD.FTZ R97, -R101, R97 ;  /* 0x0000006165617221 */ /* 0x000fe40000010100 */
[----:B------:R-:W-:-:S02]  /*1020*/  FMUL.FTZ R160, R116, R93 ;  /* 0x0000005d74a07220 */ /* 0x000fc40000410000 */
[----:B------:R-:W-:Y:S02]  /*1030*/  FADD.FTZ R3, R2, R159 ;  /* 0x0000009f02037221 */ /* 0x000fe40000010000 */
[----:B------:R-:W-:Y:S01]  /*1040*/  FFMA.FTZ R181, R150, R159, R181 ;  /* 0x0000009f96b57223 */ /* 0x000fe200000100b5 */
[--C-:B------:R-:W-:Y:S02]  /*1050*/  HADD2.F32 R163, -RZ, R95.reuse.H0_H0 ;  /* 0x2000005fffa37230 */ /* 0x100fe40000004100 */
[----:B------:R-:W-:Y:S01]  /*1060*/  HADD2.F32 R90, -RZ, R95.H1_H1 ;  /* 0x3000005fff5a7230 */ /* 0x000fe20000004100 */
        /* <DEDUP_REMOVED lines=32> */
.L_x_5823:
[----:B------:R-:W-:Y:S05]  /*1270*/  BSYNC B1 ;  /* 0x0000000000017941 */ /* 0x000fea0003800000 */
.L_x_5822:
        /* <DEDUP_REMOVED lines=13> */
[C---:B------:R-:W-:Y:S02]  /*1350*/  FADD.FTZ R167, -R101.reuse, R88 ;  /* 0x0000005865a77221 */ /* 0x040fe40000010100 */
        /* <DEDUP_REMOVED lines=62> */
.L_x_5819:
[----:B------:R-:W-:Y:S05]  /*1740*/  BSYNC B0 ;  /* 0x0000000000007941 */ /* 0x000fea0003800000 */
.L_x_5811:
[----:B------:R-:W-:Y:S02]  /*1750*/  LOP3.LUT P5, RZ, R129, 0xff, RZ, 0xc0, !PT ;  /* 0x000000ff81ff7812 */ /* 0x000fe400078ac0ff */
[----:B------:R-:W-:-:S02]  /*1760*/  SHF.R.U32.HI R88, RZ, 0x5, R182 ;  /* 0x00000005ff587819 */ /* 0x000fc400000116b6 */
[----:B------:R-:W-:Y:S02]  /*1770*/  LOP3.LUT P0, RZ, R182, 0x1f, RZ, 0xc0, !PT ;  /* 0x0000001fb6ff7812 */ /* 0x000fe4000780c0ff */
[----:B------:R-:W-:-:S07]  /*1780*/  LOP3.LUT R184, R88, 0x7fffff8, RZ, 0xc0, !PT ;  /* 0x07fffff858b87812 */ /* 0x000fce00078ec0ff */
[----:B------:R-:W-:Y:S01]  /*1790*/  @!P5 IADD3 R184, R184, 0x8, RZ ;  /* 0x00000008b8b8d810 */ /* 0x000fe20007ffe0ff */
[----:B------:R-:W-:Y:S05]  /*17a0*/  BRA.DIV ~URZ, `(.L_x_5824) ;  /* 0x000020d27f007947 */ /* 0x000fea000b800000 */
[----:B------:R2:W3:Y:S02]  /*17b0*/  SHFL.DOWN PT, R90, R103, 0x10, 0x1f ;  /* 0x0a001f00675a7f89 */ /* 0x0004e400000e0000 */
.L_x_5881:
        /* <DEDUP_REMOVED lines=18> */
.L_x_5882:
        /* <DEDUP_REMOVED lines=71> */
.L_x_5829:
[----:B------:R-:W-:Y:S05]  /*1d50*/  BSYNC B1 ;  /* 0x0000000000017941 */ /* 0x000fea0003800000 */
.L_x_5828:
        /* <DEDUP_REMOVED lines=9> */
.L_x_5831:
[----:B------:R-:W-:Y:S05]  /*1df0*/  BSYNC B1 ;  /* 0x0000000000017941 */ /* 0x000fea0003800000 */
.L_x_5830:
        /* <DEDUP_REMOVED lines=8> */
.L_x_5833:
[----:B------:R-:W-:Y:S05]  /*1e80*/  BSYNC B1 ;  /* 0x0000000000017941 */ /* 0x000fea0003800000 */
.L_x_5832:
        /* <DEDUP_REMOVED lines=8> */
.L_x_5835:
[----:B------:R-:W-:Y:S05]  /*1f10*/  BSYNC B1 ;  /* 0x0000000000017941 */ /* 0x000fea0003800000 */
.L_x_5834:
[----:B------:R-:W-:Y:S01]  /*1f20*/  @!P4 ISETP.NE.U32.AND P0, PT, RZ, c[0x0][0x218], PT ;  /* 0x00008600ff00ca0c */ /* 0x000fe20003f05070 */
[----:B------:R-:W-:Y:S01]  /*1f30*/  @P5 FMUL.FTZ R89, R88, c[0x0][0x1ec] ;  /* 0x00007b0058595a20 */ /* 0x000fe20000410000 */
[----:B------:R-:W-:Y:S01]  /*1f40*/  BSSY B1, `(.L_x_5836) ;  /* 0x0000010000017945 */ /* 0x000fe20003800000 */
[----:B------:R-:W-:Y:S01]  /*1f50*/  @P5 FMUL.FTZ R94, R93, c[0x0][0x1ec] ;  /* 0x00007b005d5e5a20 */ /* 0x000fe20000410000 */
[----:B------:R-:W-:Y:S01]  /*1f60*/  @!P4 ISETP.NE.AND.EX P0, PT, RZ, c[0x0][0x21c], PT, P0 ;  /* 0x00008700ff00ca0c */ /* 0x000fe20003f05300 */
[----:B------:R-:W-:Y:S01]  /*1f70*/  @P5 FMUL.FTZ R95, R96, c[0x0][0x1ec] ;  /* 0x00007b00605f5a20 */ /* 0x000fe20000410000 */
[----:B------:R-:W-:Y:S02]  /*1f80*/  @P5 F2FP.PACK_AB R2, RZ, R2 ;  /* 0x00000002ff02523e */ /* 0x000fe400000000ff */
[----:B------:R-:W-:Y:S02]  /*1f90*/  @P5 F2FP.PACK_AB R89, RZ, R89 ;  /* 0x00000059ff59523e */ /* 0x000fe400000000ff */
[----:B------:R-:W-:-:S02]  /*1fa0*/  @P5 F2FP.PACK_AB R94, RZ, R94 ;  /* 0x0000005eff5e523e */ /* 0x000fc400000000ff */
[----:B------:R-:W-:Y:S02]  /*1fb0*/  @P5 F2FP.PACK_AB R95, RZ, R95 ;  /* 0x0000005fff5f523e */ /* 0x000fe400000000ff */
        /* <DEDUP_REMOVED lines=8> */
.L_x_5837:
[----:B------:R-:W-:Y:S05]  /*2040*/  BSYNC B1 ;  /* 0x0000000000017941 */ /* 0x000fea0003800000 */
.L_x_5836:
        /* <DEDUP_REMOVED lines=9> */
.L_x_5839:
[----:B------:R-:W-:Y:S05]  /*20e0*/  BSYNC B1 ;  /* 0x0000000000017941 */ /* 0x000fea0003800000 */
.L_x_5838:
        /* <DEDUP_REMOVED lines=9> */
.L_x_5841:
[----:B------:R-:W-:Y:S05]  /*2180*/  BSYNC B1 ;  /* 0x0000000000017941 */ /* 0x000fea0003800000 */
.L_x_5840:
        /* <DEDUP_REMOVED lines=8> */
.L_x_5843:
[----:B------:R-:W-:Y:S05]  /*2210*/  BSYNC B1 ;  /* 0x0000000000017941 */ /* 0x000fea0003800000 */
.L_x_5842:
[----:B------:R-:W-:Y:S01]  /*2220*/  ISETP.NE.U32.AND P0, PT, RZ, c[0x0][0x258], PT ;  /* 0x00009600ff007a0c */ /* 0x000fe20003f05070 */
[----:B------:R-:W-:Y:S01]  /*2230*/  @P5 FMUL.FTZ R102, R101, c[0x0][0x1ec] ;  /* 0x00007b0065665a20 */ /* 0x000fe20000410000 */
[----:B------:R-:W-:Y:S02]  /*2240*/  ISETP.NE.AND.EX P6, PT, RZ, c[0x0][0x25c], PT, P6 ;  /* 0x00009700ff007a0c */ /* 0x000fe40003fc5360 */
[----:B------:R-:W-:Y:S02]  /*2250*/  ISETP.NE.AND.EX P0, PT, RZ, c[0x0][0x25c], PT, P0 ;  /* 0x00009700ff007a0c */ /* 0x000fe40003f05300 */
[----:B------:R-:W-:Y:S01]  /*2260*/  SEL R77, R88, R77, P6 ;  /* 0x0000004d584d7207 */ /* 0x000fe20003000000 */
[----:B------:R-:W-:Y:S01]  /*2270*/  @P5 FMUL.FTZ R88, R180, c[0x0][0x1ec] ;  /* 0x00007b00b4585a20 */ /* 0x000fe20000410000 */
[----:B------:R-:W-:Y:S02]  /*2280*/  @P5 PRMT R84, R2, 0x7610, R84 ;  /* 0x0000761002545816 */ /* 0x000fe40000000054 */
[----:B------:R-:W-:-:S02]  /*2290*/  @P5 F2FP.PACK_AB R98, RZ, R98 ;  /* 0x00000062ff62523e */ /* 0x000fc400000000ff */
[----:B------:R-:W-:Y:S02]  /*22a0*/  @P5 F2FP.PACK_AB R102, RZ, R102 ;  /* 0x00000066ff66523e */ /* 0x000fe400000000ff */
[----:B------:R-:W-:Y:S02]  /*22b0*/  @P5 PRMT R84, R84, 0x5410, R89 ;  /* 0x0000541054545816 */ /* 0x000fe40000000059 */
[----:B------:R-:W-:Y:S02]  /*22c0*/  SEL R78, R93, R78, P6 ;  /* 0x0000004e5d4e7207 */ /* 0x000fe40003000000 */
[----:B------:R-:W-:Y:S02]  /*22d0*/  @P0 MOV R2, 0x20 ;  /* 0x0000002000020802 */ /* 0x000fe40000000f00 */
[----:B------:R-:W-:Y:S02]  /*22e0*/  @P5 MOV R89, 0x10 ;  /* 0x0000001000595802 */ /* 0x000fe40000000f00 */
[----:B------:R-:W-:-:S02]  /*22f0*/  @P5 F2FP.PACK_AB R99, RZ, R99 ;  /* 0x00000063ff63523e */ /* 0x000fc400000000ff */
[----:B------:R-:W-:Y:S02]  /*2300*/  @P5 PRMT R85, R94, 0x7610, R85 ;  /* 0x000076105e555816 */ /* 0x000fe40000000055 */
[----:B------:R-:W-:Y:S02]  /*2310*/  @P5 PRMT R86, R98, 0x7610, R86 ;  /* 0x0000761062565816 */ /* 0x000fe40000000056 */
[----:B------:R-:W-:Y:S01]  /*2320*/  @P5 F2FP.PACK_AB R93, RZ, R88 ;  /* 0x00000058ff5d523e */ /* 0x000fe200000000ff */
[----:B------:R-:W-:Y:S01]  /*2330*/  @P5 IMAD.WIDE.U32 R88, R90, R89, c[0x0][0x248] ;  /* 0x000092005a585625 */ /* 0x000fe200078e0059 */
[----:B------:R-:W-:Y:S02]  /*2340*/  @P5 PRMT R87, R102, 0x7610, R87 ;  /* 0x0000761066575816 */ /* 0x000fe40000000057 */
[----:B------:R-:W-:Y:S01]  /*2350*/  SEL R76, R3, R76, P6 ;  /* 0x0000004c034c7207 */ /* 0x000fe20003000000 */
[----:B------:R-:W-:Y:S01]  /*2360*/  @P0 IMAD.WIDE.U32 R2, R131, R2, c[0x0][0x258] ;  /* 0x0000960083020625 */ /* 0x000fe200078e0002 */
        /* <DEDUP_REMOVED lines=13> */
.L_x_5827:
[----:B------:R-:W-:Y:S05]  /*2440*/  BSYNC B0 ;  /* 0x0000000000007941 */ /* 0x000fea0003800000 */
.L_x_5826:
        /* <DEDUP_REMOVED lines=32> */
.L_x_5847:
[----:B------:R-:W-:Y:S05]  /*2650*/  BSYNC B1 ;  /* 0x0000000000017941 */ /* 0x000fea0003800000 */
.L_x_5846:
        /* <DEDUP_REMOVED lines=9> */
.L_x_5849:
[----:B------:R-:W-:Y:S05]  /*26f0*/  BSYNC B1 ;  /* 0x0000000000017941 */ /* 0x000fea0003800000 */
.L_x_5848:
        /* <DEDUP_REMOVED lines=8> */
.L_x_5851:
[----:B------:R-:W-:Y:S05]  /*2780*/  BSYNC B1 ;  /* 0x0000000000017941 */ /* 0x000fea0003800000 */
.L_x_5850:
        /* <DEDUP_REMOVED lines=8> */
.L_x_5853:
[----:B------:R-:W-:Y:S05]  /*2810*/  BSYNC B1 ;  /* 0x0000000000017941 */ /* 0x000fea0003800000 */
.L_x_5852:
        /* <DEDUP_REMOVED lines=18> */
.L_x_5855:
[----:B------:R-:W-:Y:S05]  /*2940*/  BSYNC B1 ;  /* 0x0000000000017941 */ /* 0x000fea0003800000 */
.L_x_5854:
        /* <DEDUP_REMOVED lines=9> */
.L_x_5857:
[----:B------:R-:W-:Y:S05]  /*29e0*/  BSYNC B1 ;  /* 0x0000000000017941 */ /* 0x000fea0003800000 */
.L_x_5856:
        /* <DEDUP_REMOVED lines=9> */
.L_x_5859:
[----:B------:R-:W-:Y:S05]  /*2a80*/  BSYNC B1 ;  /* 0x0000000000017941 */ /* 0x000fea0003800000 */
.L_x_5858:
        /* <DEDUP_REMOVED lines=8> */
.L_x_5861:
[----:B------:R-:W-:Y:S05]  /*2b10*/  BSYNC B1 ;  /* 0x0000000000017941 */ /* 0x000fea0003800000 */
.L_x_5860:
        /* <DEDUP_REMOVED lines=34> */
.L_x_5845:
[----:B------:R-:W-:Y:S05]  /*2d40*/  BSYNC B0 ;  /* 0x0000000000007941 */ /* 0x000fea0003800000 */
.L_x_5844:
        /* <DEDUP_REMOVED lines=33> */
.L_x_5865:
[----:B------:R-:W-:Y:S05]  /*2f60*/  BSYNC B1 ;  /* 0x0000000000017941 */ /* 0x000fea0003800000 */
.L_x_5864:
        /* <DEDUP_REMOVED lines=9> */
.L_x_5867:
[----:B------:R-:W-:Y:S05]  /*3000*/  BSYNC B1 ;  /* 0x0000000000017941 */ /* 0x000fea0003800000 */
.L_x_5866:
        /* <DEDUP_REMOVED lines=9> */
.L_x_5869:
[----:B------:R-:W-:Y:S05]  /*30a0*/  BSYNC B1 ;  /* 0x0000000000017941 */ /* 0x000fea0003800000 */
.L_x_5868:
        /* <DEDUP_REMOVED lines=9> */
.L_x_5871:
[----:B------:R-:W-:Y:S05]  /*3140*/  BSYNC B1 ;  /* 0x0000000000017941 */ /* 0x000fea0003800000 */
.L_x_5870:
        /* <DEDUP_REMOVED lines=10> */
.L_x_5873:
[----:B------:R-:W-:Y:S05]  /*31f0*/  BSYNC B1 ;  /* 0x0000000000017941 */ /* 0x000fea0003800000 */
.L_x_5872:
        /* <DEDUP_REMOVED lines=8> */
.L_x_5875:
[----:B------:R-:W-:Y:S05]  /*3280*/  BSYNC B1 ;  /* 0x0000000000017941 */ /* 0x000fea0003800000 */
.L_x_5874:
        /* <DEDUP_REMOVED lines=8> */
.L_x_5877:
[----:B------:R-:W-:Y:S05]  /*3310*/  BSYNC B1 ;  /* 0x0000000000017941 */ /* 0x000fea0003800000 */
.L_x_5876:
        /* <DEDUP_REMOVED lines=8> */
.L_x_5879:
[----:B------:R-:W-:Y:S05]  /*33a0*/  BSYNC B1 ;  /* 0x0000000000017941 */ /* 0x000fea0003800000 */
.L_x_5878:
[----:B------:R-:W-:Y:S01]  /*33b0*/  ISETP.NE.U32.AND P4, PT, RZ, c[0x0][0x258], PT ;  /* 0x00009600ff007a0c */ /* 0x000fe20003f85070 */
[----:B------:R-:W-:Y:S01]  /*33c0*/  @P5 FMUL.FTZ R91, R97, c[0x0][0x1ec] ;  /* 0x00007b00615b5a20 */ /* 0x000fe20000410000 */
[----:B------:R-:W-:Y:S01]  /*33d0*/  ISETP.NE.U32.AND P0, PT, RZ, c[0x0][0x258], PT ;  /* 0x00009600ff007a0c */ /* 0x000fe20003f05070 */
[----:B------:R-:W-:Y:S01]  /*33e0*/  @P5 FMUL.FTZ R99, R101, c[0x0][0x1ec] ;  /* 0x00007b0065635a20 */ /* 0x000fe20000410000 */
[----:B------:R-:W-:Y:S01]  /*33f0*/  ISETP.NE.AND.EX P4, PT, RZ, c[0x0][0x25c], PT, P4 ;  /* 0x00009700ff007a0c */ /* 0x000fe20003f85340 */
[----:B------:R-:W-:Y:S01]  /*3400*/  @P5 FMUL.FTZ R92, R98, c[0x0][0x1ec] ;  /* 0x00007b00625c5a20 */ /* 0x000fe20000410000 */
[----:B------:R-:W-:Y:S02]  /*3410*/  ISETP.NE.AND.EX P0, PT, RZ, c[0x0][0x25c], PT, P0 ;  /* 0x00009700ff007a0c */ /* 0x000fe40003f05300 */
[----:B------:R-:W-:Y:S02]  /*3420*/  @P5 F2FP.PACK_AB R2, RZ, R2 ;  /* 0x00000002ff02523e */ /* 0x000fe400000000ff */
[----:B------:R-:W-:-:S02]  /*3430*/  @P5 F2FP.PACK_AB R91, RZ, R91 ;  /* 0x0000005bff5b523e */ /* 0x000fc400000000ff */
[----:B------:R-:W-:Y:S01]  /*3440*/  SEL R77, R88, R77, P0 ;  /* 0x0000004d584d7207 */ /* 0x000fe20000000000 */
[----:B------:R-:W-:Y:S01]  /*3450*/  @P5 FMUL.FTZ R88, R100, c[0x0][0x1ec] ;  /* 0x00007b0064585a20 */ /* 0x000fe20000410000 */
[----:B------:R-:W-:Y:S02]  /*3460*/  @P5 F2FP.PACK_AB R94, RZ, R94 ;  /* 0x0000005eff5e523e */ /* 0x000fe400000000ff */
[----:B------:R-:W-:Y:S02]  /*3470*/  @P5 F2FP.PACK_AB R99, RZ, R99 ;  /* 0x00000063ff63523e */ /* 0x000fe400000000ff */
[----:B------:R-:W-:Y:S02]  /*3480*/  @P5 PRMT R84, R2, 0x7610, R84 ;  /* 0x0000761002545816 */ /* 0x000fe40000000054 */
[----:B------:R-:W-:Y:S02]  /*3490*/  @P5 PRMT R86, R91, 0x7610, R86 ;  /* 0x000076105b565816 */ /* 0x000fe40000000056 */
[----:B------:R-:W-:-:S02]  /*34a0*/  @P4 MOV R2, 0x20 ;  /* 0x0000002000024802 */ /* 0x000fc40000000f00 */
[----:B------:R-:W-:Y:S02]  /*34b0*/  @P5 MOV R91, 0x10 ;  /* 0x00000010005b5802 */ /* 0x000fe40000000f00 */
[----:B------:R-:W-:Y:S02]  /*34c0*/  @P5 F2FP.PACK_AB R89, RZ, R89 ;  /* 0x00000059ff59523e */ /* 0x000fe400000000ff */
[----:B------:R-:W-:Y:S01]  /*34d0*/  @P5 F2FP.PACK_AB R95, RZ, R95 ;  /* 0x0000005fff5f523e */ /* 0x000fe200000000ff */
[----:B------:R-:W-:Y:S01]  /*34e0*/  @P5 IMAD.WIDE.U32 R90, R90, R91, c[0x0][0x248] ;  /* 0x000092005a5a5625 */ /* 0x000fe200078e005b */
[----:B------:R-:W-:Y:S02]  /*34f0*/  @P5 F2FP.PACK_AB R92, RZ, R92 ;  /* 0x0000005cff5c523e */ /* 0x000fe400000000ff */
[----:B------:R-:W-:Y:S02]  /*3500*/  @P5 PRMT R85, R94, 0x7610, R85 ;  /* 0x000076105e555816 */ /* 0x000fe40000000055 */
[----:B------:R-:W-:-:S02]  /*3510*/  @P5 F2FP.PACK_AB R88, RZ, R88 ;  /* 0x00000058ff58523e */ /* 0x000fc400000000ff */
        /* <DEDUP_REMOVED lines=16> */
.L_x_5863:
[----:B------:R-:W-:Y:S05]  /*3620*/  BSYNC B0 ;  /* 0x0000000000007941 */ /* 0x000fea0003800000 */
.L_x_5862:
[----:B------:R-:W-:Y:S02]  /*3630*/  IADD3 R128, R128, c[0x0][0x160], RZ ;  /* 0x0000580080807a10 */ /* 0x000fe40007ffe0ff */
[----:B------:R-:W-:Y:S02]  /*3640*/  LOP3.LUT P4, RZ, R129, 0xff, RZ, 0xc0, !PT ;  /* 0x000000ff81ff7812 */ /* 0x000fe4000788c0ff */
[----:B------:R-:W-:Y:S02]  /*3650*/  ISETP.GE.AND P0, PT, R128, c[0x0][0x164], PT ;  /* 0x0000590080007a0c */ /* 0x000fe40003f06270 */
[----:B------:R-:W-:-:S11]  /*3660*/  SEL R129, RZ, 0x1, P4 ;  /* 0x00000001ff817807 */ /* 0x000fd60002000000 */
[----:B0-----:R-:W-:Y:S01]  /*3670*/  @P0 CALL.REL.NOINC `(.L_x_5810) ;  /* 0x0000001000000944 */ /* 0x001fe20003c00000 */
[----:B------:R-:W-:Y:S05]  /*3680*/  BRA `(.L_x_5880) ;  /* 0xffffce5000007947 */ /* 0x000fea000383ffff */
.L_x_5810:
        /* <DEDUP_REMOVED lines=31> */
.L_x_5824:
[----:B------:R-:W-:Y:S01]  /*3880*/  HFMA2.MMA R95, -RZ, RZ, 0, 9.5367431640625e-07 ;  /* 0x00000010ff5f7435 */ /* 0x000fe200000001ff */
[----:B------:R-:W-:-:S02]  /*3890*/  MOV R92, R103 ;  /* 0x00000067005c7202 */ /* 0x000fc40000000f00 */
[----:B------:R-:W-:Y:S02]  /*38a0*/  MOV R96, 0x1f ;  /* 0x0000001f00607802 */ /* 0x000fe40000000f00 */
[----:B------:R-:W-:Y:S02]  /*38b0*/  MOV R97, 0xffffffff ;  /* 0xffffffff00617802 */ /* 0x000fe40000000f00 */
[----:B0-----:R-:W-:Y:S02]  /*38c0*/  MOV R2, 0x38e0 ;  /* 0x000038e000027802 */ /* 0x001fe40000000f00 */
[----:B-1---5:R-:W-:Y:S05]  /*38d0*/  CALL.REL.NOINC `($__internal_122_$__cuda_sm70_shflsync_down_p) ;  /* 0x0000045000007944 */ /* 0x022fea0003c00000 */
[----:B-1----:R-:W-:Y:S01]  /*38e0*/  MOV R90, R96 ;  /* 0x00000060005a7202 */ /* 0x002fe20000000f00 */
[----:B0-----:R-:W-:Y:S05]  /*38f0*/  BRA `(.L_x_5881) ;  /* 0xffffdec000007947 */ /* 0x001fea000383ffff */
.L_x_5825:
[----:B------:R-:W-:Y:S01]  /*3900*/  HFMA2.MMA R95, -RZ, RZ, 0, 9.5367431640625e-07 ;  /* 0x00000010ff5f7435 */ /* 0x000fe200000001ff */
[----:B------:R-:W-:Y:S02]  /*3910*/  MOV R92, R181 ;  /* 0x000000b5005c7202 */ /* 0x000fe40000000f00 */
[----:B------:R-:W-:Y:S02]  /*3920*/  MOV R96, 0x1f ;  /* 0x0000001f00607802 */ /* 0x000fe40000000f00 */
[----:B------:R-:W-:-:S02]  /*3930*/  MOV R97, 0xffffffff ;  /* 0xffffffff00617802 */ /* 0x000fc40000000f00 */
[----:B0-----:R-:W-:Y:S02]  /*3940*/  MOV R2, 0x3960 ;  /* 0x0000396000027802 */ /* 0x001fe40000000f00 */
[----:B-123-5:R-:W-:Y:S05]  /*3950*/  CALL.REL.NOINC `($__internal_122_$__cuda_sm70_shflsync_down_p) ;  /* 0x000003d000007944 */ /* 0x02efea0003c00000 */
[----:B------:R-:W-:Y:S01]  /*3960*/  FADD.FTZ R90, R90, R103 ;  /* 0x000000675a5a7221 */ /* 0x000fe20000010000 */
[----:B0-----:R-:W-:Y:S01]  /*3970*/  HFMA2.MMA R95, -RZ, RZ, 0, 4.76837158203125e-07 ;  /* 0x00000008ff5f7435 */ /* 0x001fe200000001ff */
[----:B-1----:R-:W-:Y:S01]  /*3980*/  FADD.FTZ R181, R181, R96 ;  /* 0x00000060b5b57221 */ /* 0x002fe20000010000 */
[----:B------:R-:W-:Y:S02]  /*3990*/  MOV R96, 0x1f ;  /* 0x0000001f00607802 */ /* 0x000fe40000000f00 */
[----:B------:R-:W-:Y:S02]  /*39a0*/  MOV R97, 0xffffffff ;  /* 0xffffffff00617802 */ /* 0x000fe40000000f00 */
[----:B------:R-:W-:Y:S02]  /*39b0*/  MOV R92, R90 ;  /* 0x0000005a005c7202 */ /* 0x000fe40000000f00 */
[----:B------:R-:W-:Y:S02]  /*39c0*/  MOV R2, 0x39e0 ;  /* 0x000039e000027802 */ /* 0x000fe40000000f00 */
[----:B------:R-:W-:Y:S05]  /*39d0*/  CALL.REL.NOINC `($__internal_122_$__cuda_sm70_shflsync_down_p) ;  /* 0x0000035000007944 */ /* 0x000fea0003c00000 */
[----:B0-----:R-:W-:Y:S01]  /*39e0*/  HFMA2.MMA R95, -RZ, RZ, 0, 4.76837158203125e-07 ;  /* 0x00000008ff5f7435 */ /* 0x001fe200000001ff */
[----:B-1----:R-:W-:-:S02]  /*39f0*/  MOV R89, R96 ;  /* 0x0000006000597202 */ /* 0x002fc40000000f00 */
[----:B------:R-:W-:Y:S02]  /*3a00*/  MOV R92, R181 ;  /* 0x000000b5005c7202 */ /* 0x000fe40000000f00 */
[----:B------:R-:W-:Y:S02]  /*3a10*/  MOV R96, 0x1f ;  /* 0x0000001f00607802 */ /* 0x000fe40000000f00 */
[----:B------:R-:W-:Y:S02]  /*3a20*/  MOV R97, 0xffffffff ;  /* 0xffffffff00617802 */ /* 0x000fe40000000f00 */
[----:B------:R-:W-:Y:S02]  /*3a30*/  MOV R2, 0x3a50 ;  /* 0x00003a5000027802 */ /* 0x000fe40000000f00 */
[----:B------:R-:W-:Y:S05]  /*3a40*/  CALL.REL.NOINC `($__internal_122_$__cuda_sm70_shflsync_down_p) ;  /* 0x000002e000007944 */ /* 0x000fea0003c00000 */
[----:B------:R-:W-:Y:S01]  /*3a50*/  FADD.FTZ R90, R89, R90 ;  /* 0x0000005a595a7221 */ /* 0x000fe20000010000 */
[----:B0-----:R-:W-:Y:S01]  /*3a60*/  HFMA2.MMA R95, -RZ, RZ, 0, 2.384185791015625e-07 ;  /* 0x00000004ff5f7435 */ /* 0x001fe200000001ff */
[----:B-1----:R-:W-:Y:S01]  /*3a70*/  FADD.FTZ R181, R181, R96 ;  /* 0x00000060b5b57221 */ /* 0x002fe20000010000 */
[----:B------:R-:W-:Y:S02]  /*3a80*/  MOV R96, 0x1f ;  /* 0x0000001f00607802 */ /* 0x000fe40000000f00 */
[----:B------:R-:W-:-:S02]  /*3a90*/  MOV R97, 0xffffffff ;  /* 0xffffffff00617802 */ /* 0x000fc40000000f00 */
[----:B------:R-:W-:Y:S02]  /*3aa0*/  MOV R92, R90 ;  /* 0x0000005a005c7202 */ /* 0x000fe40000000f00 */
[----:B------:R-:W-:Y:S02]  /*3ab0*/  MOV R2, 0x3ad0 ;  /* 0x00003ad000027802 */ /* 0x000fe40000000f00 */
[----:B------:R-:W-:Y:S05]  /*3ac0*/  CALL.REL.NOINC `($__internal_122_$__cuda_sm70_shflsync_down_p) ;  /* 0x0000026000007944 */ /* 0x000fea0003c00000 */
[----:B0-----:R-:W-:Y:S01]  /*3ad0*/  HFMA2.MMA R95, -RZ, RZ, 0, 2.384185791015625e-07 ;  /* 0x00000004ff5f7435 */ /* 0x001fe200000001ff */
[----:B-1----:R-:W-:Y:S02]  /*3ae0*/  MOV R89, R96 ;  /* 0x0000006000597202 */ /* 0x002fe40000000f00 */
[----:B------:R-:W-:Y:S02]  /*3af0*/  MOV R92, R181 ;  /* 0x000000b5005c7202 */ /* 0x000fe40000000f00 */
[----:B------:R-:W-:Y:S02]  /*3b00*/  MOV R96, 0x1f ;  /* 0x0000001f00607802 */ /* 0x000fe40000000f00 */
[----:B------:R-:W-:Y:S02]  /*3b10*/  MOV R97, 0xffffffff ;  /* 0xffffffff00617802 */ /* 0x000fe40000000f00 */
[----:B------:R-:W-:-:S02]  /*3b20*/  MOV R2, 0x3b40 ;  /* 0x00003b4000027802 */ /* 0x000fc40000000f00 */
[----:B------:R-:W-:Y:S05]  /*3b30*/  CALL.REL.NOINC `($__internal_122_$__cuda_sm70_shflsync_down_p) ;  /* 0x000001f000007944 */ /* 0x000fea0003c00000 */
[----:B------:R-:W-:Y:S01]  /*3b40*/  FADD.FTZ R90, R89, R90 ;  /* 0x0000005a595a7221 */ /* 0x000fe20000010000 */
[----:B0-----:R-:W-:Y:S01]  /*3b50*/  HFMA2.MMA R95, -RZ, RZ, 0, 1.1920928955078125e-07 ;  /* 0x00000002ff5f7435 */ /* 0x001fe200000001ff */
[----:B-1----:R-:W-:Y:S01]  /*3b60*/  FADD.FTZ R93, R181, R96 ;  /* 0x00000060b55d7221 */ /* 0x002fe20000010000 */
[----:B------:R-:W-:-:S02]  /*3b70*/  MOV R96, 0x1f ;  /* 0x0000001f00607802 */ /* 0x000fc40000000f00 */
[----:B------:R-:W-:Y:S02]  /*3b80*/  MOV R97, 0xffffffff ;  /* 0xffffffff00617802 */ /* 0x000fe40000000f00 */
[----:B------:R-:W-:Y:S02]  /*3b90*/  MOV R92, R90 ;  /* 0x0000005a005c7202 */ /* 0x000fe40000000f00 */
[----:B------:R-:W-:Y:S02]  /*3ba0*/  MOV R2, 0x3bc0 ;  /* 0x00003bc000027802 */ /* 0x000fe40000000f00 */
[----:B------:R-:W-:Y:S05]  /*3bb0*/  CALL.REL.NOINC `($__internal_122_$__cuda_sm70_shflsync_down_p) ;  /* 0x0000017000007944 */ /* 0x000fea0003c00000 */
[----:B0-----:R-:W-:Y:S01]  /*3bc0*/  HFMA2.MMA R95, -RZ, RZ, 0, 1.1920928955078125e-07 ;  /* 0x00000002ff5f7435 */ /* 0x001fe200000001ff */
[----:B-1----:R-:W-:Y:S02]  /*3bd0*/  MOV R89, R96 ;  /* 0x0000006000597202 */ /* 0x002fe40000000f00 */
[----:B------:R-:W-:Y:S02]  /*3be0*/  MOV R92, R93 ;  /* 0x0000005d005c7202 */ /* 0x000fe40000000f00 */
[----:B------:R-:W-:Y:S02]  /*3bf0*/  MOV R96, 0x1f ;  /* 0x0000001f00607802 */ /* 0x000fe40000000f00 */
[----:B------:R-:W-:-:S02]  /*3c00*/  MOV R97, 0xffffffff ;  /* 0xffffffff00617802 */ /* 0x000fc40000000f00 */
[----:B------:R-:W-:Y:S02]  /*3c10*/  MOV R2, 0x3c30 ;  /* 0x00003c3000027802 */ /* 0x000fe40000000f00 */
[----:B------:R-:W-:Y:S05]  /*3c20*/  CALL.REL.NOINC `($__internal_122_$__cuda_sm70_shflsync_down_p) ;  /* 0x0000010000007944 */ /* 0x000fea0003c00000 */
[----:B------:R-:W-:Y:S01]  /*3c30*/  FADD.FTZ R91, R89, R90 ;  /* 0x0000005a595b7221 */ /* 0x000fe20000010000 */
[----:B0-----:R-:W-:Y:S01]  /*3c40*/  HFMA2.MMA R95, -RZ, RZ, 0, 5.9604644775390625e-08 ;  /* 0x00000001ff5f7435 */ /* 0x001fe200000001ff */
[----:B-1----:R-:W-:Y:S01]  /*3c50*/  FADD.FTZ R93, R93, R96 ;  /* 0x000000605d5d7221 */ /* 0x002fe20000010000 */
[----:B------:R-:W-:Y:S02]  /*3c60*/  MOV R96, 0x1f ;  /* 0x0000001f00607802 */ /* 0x000fe40000000f00 */
[----:B------:R-:W-:Y:S02]  /*3c70*/  MOV R97, 0xffffffff ;  /* 0xffffffff00617802 */ /* 0x000fe40000000f00 */
[----:B------:R-:W-:Y:S02]  /*3c80*/  MOV R92, R91 ;  /* 0x0000005b005c7202 */ /* 0x000fe40000000f00 */
[----:B------:R-:W-:Y:S02]  /*3c90*/  MOV R2, 0x3cb0 ;  /* 0x00003cb000027802 */ /* 0x000fe40000000f00 */
[----:B------:R-:W-:Y:S05]  /*3ca0*/  CALL.REL.NOINC `($__internal_122_$__cuda_sm70_shflsync_down_p) ;  /* 0x0000008000007944 */ /* 0x000fea0003c00000 */
[----:B0-----:R-:W-:Y:S01]  /*3cb0*/  HFMA2.MMA R95, -RZ, RZ, 0, 5.9604644775390625e-08 ;  /* 0x00000001ff5f7435 */ /* 0x001fe200000001ff */
[----:B-1----:R-:W-:-:S02]  /*3cc0*/  MOV R94, R96 ;  /* 0x00000060005e7202 */ /* 0x002fc40000000f00 */
[----:B------:R-:W-:Y:S02]  /*3cd0*/  MOV R92, R93 ;  /* 0x0000005d005c7202 */ /* 0x000fe40000000f00 */
[----:B------:R-:W-:Y:S02]  /*3ce0*/  MOV R96, 0x1f ;  /* 0x0000001f00607802 */ /* 0x000fe40000000f00 */
[----:B------:R-:W-:Y:S02]  /*3cf0*/  MOV R97, 0xffffffff ;  /* 0xffffffff00617802 */ /* 0x000fe40000000f00 */
[----:B------:R-:W-:Y:S02]  /*3d00*/  MOV R2, 0x3d20 ;  /* 0x00003d2000027802 */ /* 0x000fe40000000f00 */
[----:B------:R-:W-:Y:S05]  /*3d10*/  CALL.REL.NOINC `($__internal_122_$__cuda_sm70_shflsync_down_p) ;  /* 0x0000001000007944 */ /* 0x000fea0003c00000 */
[----:B01----:R-:W-:Y:S05]  /*3d20*/  BRA `(.L_x_5882) ;  /* 0xffffdbb000007947 */ /* 0x003fea000383ffff */
        .weak           $__internal_122_$__cuda_sm70_shflsync_down_p
        .type           $__internal_122_$__cuda_sm70_shflsync_down_p,@function
        .size           $__internal_122_$__cuda_sm70_shflsync_down_p,(.L_x_9376 - $__internal_122_$__cuda_sm70_shflsync_down_p)
$__internal_122_$__cuda_sm70_shflsync_down_p:
[----:B------:R-:W-:Y:S01]  /*3d30*/  HFMA2.MMA R3, -RZ, RZ, 0, 0 ;  /* 0x00000000ff037435 */ /* 0x000fe200000001ff */
[----:B------:R-:W-:Y:S04]  /*3d40*/  WARPSYNC R97 ;  /* 0x0000006100007348 */ /* 0x000fe80003800000 */
[----:B------:R0:W1:Y:S01]  /*3d50*/  SHFL.DOWN PT, R96, R92, R95, R96 ;  /* 0x0800005f5c607389 */ /* 0x00006200000e0060 */
[----:B------:R-:W-:Y:S05]  /*3d60*/  RET.REL.NODEC R2 `(_ZN10layer_norm13ln_bwd_kernelINS_13Kernel_traitsI6__halfS2_fS2_fjLj6144ELj1ELj1ELj8ELj16ENS_18Kernel_traits_baseILj6144ES2_S2_fS2_fjLj256EEEEELb0ELb0ELb1ELb0EEEvNS_9BwdParamsE) ;  /* 0xffffc29002007950 */ /* 0x000fea0003c3ffff */
.L_x_5883:
        /* <DEDUP_REMOVED lines=9> */
.L_x_9376:


//--------------------- .text._ZN10layer_norm13ln_bwd_kernelINS_13Kernel_traitsI6__halfS2_fS2_fjLj6144ELj1ELj1ELj8ELj16ENS_18Kernel_traits_baseILj6144ES2_S2_fS2_fjLj256EEEEELb0ELb0ELb1ELb1EEEvNS_9BwdParamsE --------------------------
	.section	.text._ZN10layer_norm13ln_bwd_kernelINS_13Kernel_traitsI6__halfS2_fS2_fjLj6144ELj1ELj1ELj8ELj16ENS_18Kernel_traits_baseILj6144ES2_S2_fS2_fjLj256EEEEELb0ELb0ELb1ELb1EEEvNS_9BwdParamsE,"ax",@progbits
	.sectioninfo	@"SHI_REGISTERS=202"
	.align	128
        .global         _ZN10layer_norm13ln_bwd_kernelINS_13Kernel_traitsI6__halfS2_fS2_fjLj6144ELj1ELj1ELj8ELj16ENS_18Kernel_traits_baseILj6144ES2_S2_fS2_fjLj256EEEEELb0ELb0ELb1ELb1EEEvNS_9BwdParamsE
        .type           _ZN10layer_norm13ln_bwd_kernelINS_13Kernel_traitsI6__halfS2_fS2_fjLj6144ELj1ELj1ELj8ELj16ENS_18Kernel_traits_baseILj6144ES2_S2_fS2_fjLj256EEEEELb0ELb0ELb1ELb1EEEvNS_9BwdParamsE,@function
        .size           _ZN10layer_norm13ln_bwd_kernelINS_13Kernel_traitsI6__halfS2_fS2_fjLj6144ELj1ELj1ELj8ELj16ENS_18Kernel_traits_baseILj6144ES2_S2_fS2_fjLj256EEEEELb0ELb0ELb1ELb1EEEvNS_9BwdParamsE,(.L_x_9377 - _ZN10layer_norm13ln_bwd_kernelINS_13Kernel_traitsI6__halfS2_fS2_fjLj6144ELj1ELj1ELj8ELj16ENS_18Kernel_traits_baseILj6144ES2_S2_fS2_fjLj256EEEEELb0ELb0ELb1ELb1EEEvNS_9BwdParamsE)
        .other          _ZN10layer_norm13ln_bwd_kernelINS_13Kernel_traitsI6__halfS2_fS2_fjLj6144ELj1ELj1ELj8ELj16ENS_18Kernel_traits_baseILj6144ES2_S2_fS2_fjLj256EEEEELb0ELb0ELb1ELb1EEEvNS_9BwdParamsE,@"STO_CUDA_ENTRY STV_DEFAULT"
_ZN10layer_norm13ln_bwd_kernelINS_13Kernel_traitsI6__halfS2_fS2_fjLj6144ELj1ELj1ELj8ELj16ENS_18Kernel_traits_baseILj6144ES2_S2_fS2_fjLj256EEEEELb0ELb0ELb1ELb1EEEvNS_9BwdParamsE:
.text._ZN10layer_norm13ln_bwd_kernelINS_13Kernel_traitsI6__halfS2_fS2_fjLj6144ELj1ELj1ELj8ELj16ENS_18Kernel_traits_baseILj6144ES2_S2_fS2_fjLj256EEEEELb0ELb0ELb1ELb1EEEvNS_9BwdParamsE:
        /* <DEDUP_REMOVED lines=32> */
.L_x_5884:
        /* <DEDUP_REMOVED lines=57> */
.L_x_5939:
        /* <DEDUP_REMOVED lines=33> */
.L_x_5887:
        /* <DEDUP_REMOVED lines=37> */
[--C-:B----4-:R-:W-:Y:S02]  /*09f0*/  HADD2.F32 R162, -RZ, R92.reuse.H0_H0 ;  /* 0x2000005cffa27230 */ /* 0x110fe40000004100 */
[--C-:B------:R-:W-:Y:S02]  /*0a00*/  HADD2.F32 R172, -RZ, R105.reuse.H0_H0 ;  /* 0x20000069ffac7230 */ /* 0x100fe40000004100 */
[----:B------:R-:W-:Y:S01]  /*0a10*/  HADD2.F32 R173, -RZ, R105.H1_H1 ;  /* 0x30000069ffad7230 */ /* 0x000fe20000004100 */
[----:B-----5:R-:W-:Y:S01]  /*0a20*/  FMUL.FTZ R105, R154, R159 ;  /* 0x0000009f9a697220 */ /* 0x020fe20000410000 */
[----:B------:R-:W-:Y:S01]  /*0a30*/  HADD2.F32 R92, -RZ, R92.H1_H1 ;  /* 0x3000005cff5c7230 */ /* 0x000fe20000004100 */
[----:B-1----:R-:W-:-:S02]  /*0a40*/  FADD.FTZ R161, -R185, R90 ;  /* 0x0000005ab9a17221 */ /* 0x002fc40000010100 */
[----:B------:R-:W-:Y:S02]  /*0a50*/  FADD.FTZ R163, -R185, R102 ;  /* 0x00000066b9a37221 */ /* 0x000fe40000010100 */
[-C--:B------:R-:W-:Y:S02]  /*0a60*/  FFMA.FTZ R4, R105, R162.reuse, R4 ;  /* 0x000000a269047223 */ /* 0x080fe40000010004 */
[----:B------:R-:W-:Y:S02]  /*0a70*/  FADD.FTZ R36, R36, R162 ;  /* 0x000000a224247221 */ /* 0x000fe40000010000 */
[----:B------:R-:W-:Y:S01]  /*0a80*/  FMUL.FTZ R162, R129, R162 ;  /* 0x000000a281a27220 */ /* 0x000fe20000410000 */
[----:B0-----:R-:W-:Y:S01]  /*0a90*/  HADD2.F32 R164, -RZ, R93.H0_H0 ;  /* 0x2000005dffa47230 */ /* 0x001fe20000004100 */
[C---:B------:R-:W-:Y:S01]  /*0aa0*/  FADD.FTZ R193, -R185.reuse, R115 ;  /* 0x00000073b9c17221 */ /* 0x040fe20000010100 */
[--C-:B------:R-:W-:Y:S01]  /*0ab0*/  HADD2.F32 R170, -RZ, R104.reuse.H0_H0 ;  /* 0x20000068ffaa7230 */ /* 0x100fe20000004100 */
[----:B------:R-:W-:Y:S01]  /*0ac0*/  FADD.FTZ R91, -R185, R91 ;  /* 0x0000005bb95b7221 */ /* 0x000fe20000010100 */
[----:B------:R-:W-:Y:S01]  /*0ad0*/  HADD2.F32 R171, -RZ, R104.H1_H1 ;  /* 0x30000068ffab7230 */ /* 0x000fe20000004100 */
[C---:B------:R-:W-:Y:S01]  /*0ae0*/  FMUL.FTZ R104, R154.reuse, R89 ;  /* 0x000000599a687220 */ /* 0x040fe20000410000 */
[--C-:B------:R-:W-:Y:S01]  /*0af0*/  HADD2.F32 R176, -RZ, R107.reuse.H0_H0 ;  /* 0x2000006bffb07230 */ /* 0x100fe20000004100 */
[C---:B------:R-:W-:Y:S01]  /*0b00*/  FMUL.FTZ R115, R154.reuse, R163 ;  /* 0x000000a39a737220 */ /* 0x040fe20000410000 */
        /* <DEDUP_REMOVED lines=8> */
[----:B------:R-:W-:Y:S01]  /*0b90*/  FADD.FTZ R95, -R185, R96 ;  /* 0x00000060b95f7221 */ /* 0x000fe20000010100 */
[--C-:B------:R-:W-:Y:S01]  /*0ba0*/  HADD2.F32 R174, -RZ, R106.reuse.H0_H0 ;  /* 0x2000006affae7230 */ /* 0x100fe20000004100 */
[----:B------:R-:W-:Y:S01]  /*0bb0*/  FFMA.FTZ R6, R107, R164, R6 ;  /* 0x000000a46b067223 */ /* 0x000fe20000010006 */
[----:B------:R-:W-:Y:S01]  /*0bc0*/  HADD2.F32 R175, -RZ, R106.H1_H1 ;  /* 0x3000006affaf7230 */ /* 0x000fe20000004100 */
[----:B------:R-:W-:Y:S01]  /*0bd0*/  FMUL.FTZ R106, R154, R91 ;  /* 0x0000005b9a6a7220 */ /* 0x000fe20000410000 */
[----:B------:R-:W-:Y:S01]  /*0be0*/  HADD2.F32 R93, -RZ, R93.H1_H1 ;  /* 0x3000005dff5d7230 */ /* 0x000fe20000004100 */
[----:B------:R-:W-:-:S02]  /*0bf0*/  FADD.FTZ R38, R38, R164 ;  /* 0x000000a426267221 */ /* 0x000fc40000010000 */
[----:B------:R-:W-:Y:S02]  /*0c00*/  FMUL.FTZ R164, R131, R164 ;  /* 0x000000a483a47220 */ /* 0x000fe40000410000 */
[----:B------:R-:W-:Y:S02]  /*0c10*/  FADD.FTZ R91, R88, R163 ;  /* 0x000000a3585b7221 */ /* 0x000fe40000010000 */
[----:B------:R-:W-:Y:S01]  /*0c20*/  FFMA.FTZ R89, R104, R163, R89 ;  /* 0x000000a368597223 */ /* 0x000fe20000010059 */
[----:B------:R-:W-:Y:S01]  /*0c30*/  HADD2.F32 R166, -RZ, R94.H0_H0 ;  /* 0x2000005effa67230 */ /* 0x000fe20000004100 */
[C---:B------:R-:W-:Y:S01]  /*0c40*/  FADD.FTZ R125, -R185.reuse, R98 ;  /* 0x00000062b97d7221 */ /* 0x040fe20000010100 */
[--C-:B------:R-:W-:Y:S01]  /*0c50*/  HADD2.F32 R180, -RZ, R117.reuse.H0_H0 ;  /* 0x20000075ffb47230 */ /* 0x100fe20000004100 */
[----:B------:R-:W-:Y:S01]  /*0c60*/  FADD.FTZ R167, -R185, R109 ;  /* 0x0000006db9a77221 */ /* 0x000fe20000010100 */
[----:B------:R-:W-:Y:S01]  /*0c70*/  HADD2.F32 R98, -RZ, R117.H1_H1 ;  /* 0x30000075ff627230 */ /* 0x000fe20000004100 */
        /* <DEDUP_REMOVED lines=11> */
[----:B------:R-:W-:Y:S01]  /*0d30*/  FFMA.FTZ R89, R106, R165, R89 ;  /* 0x000000a56a597223 */ /* 0x000fe20000010059 */
[--C-:B------:R-:W-:Y:S01]  /*0d40*/  HADD2.F32 R178, -RZ, R116.reuse.H0_H0 ;  /* 0x20000074ffb27230 */ /* 0x100fe20000004100 */
[C---:B------:R-:W-:Y:S01]  /*0d50*/  FADD.FTZ R179, -R185.reuse, R111 ;  /* 0x0000006fb9b37221 */ /* 0x040fe20000010100 */
[----:B------:R-:W-:Y:S01]  /*0d60*/  HADD2.F32 R96, -RZ, R116.H1_H1 ;  /* 0x30000074ff607230 */ /* 0x000fe20000004100 */
[----:B------:R-:W-:-:S02]  /*0d70*/  FADD.FTZ R99, -R185, R99 ;  /* 0x00000063b9637221 */ /* 0x000fc40000010100 */
[C---:B------:R-:W-:Y:S02]  /*0d80*/  FMUL.FTZ R111, R154.reuse, R125 ;  /* 0x0000007d9a6f7220 */ /* 0x040fe40000410000 */
[C---:B------:R-:W-:Y:S02]  /*0d90*/  FMUL.FTZ R116, R154.reuse, R167 ;  /* 0x000000a79a747220 */ /* 0x040fe40000410000 */
[----:B------:R-:W-:Y:S02]  /*0da0*/  FMUL.FTZ R108, R154, R97 ;  /* 0x000000619a6c7220 */ /* 0x000fe40000410000 */
[----:B------:R-:W-:Y:S02]  /*0db0*/  FMUL.FTZ R167, R134, R94 ;  /* 0x0000005e86a77220 */ /* 0x000fe40000410000 */
[----:B------:R-:W-:Y:S02]  /*0dc0*/  FADD.FTZ R88, R91, R166 ;  /* 0x000000a65b587221 */ /* 0x000fe40000010000 */
[----:B------:R-:W-:-:S02]  /*0dd0*/  FFMA.FTZ R89, R109, R166, R89 ;  /* 0x000000a66d597223 */ /* 0x000fc40000010059 */
[C---:B------:R-:W-:Y:S02]  /*0de0*/  FADD.FTZ R177, -R185.reuse, R110 ;  /* 0x0000006eb9b17221 */ /* 0x040fe40000010100 */
[----:B------:R-:W-:Y:S02]  /*0df0*/  FADD.FTZ R127, -R185, R100 ;  /* 0x00000064b97f7221 */ /* 0x000fe40000010100 */
[----:B------:R-:W-:Y:S02]  /*0e00*/  FMUL.FTZ R110, R154, R99 ;  /* 0x000000639a6e7220 */ /* 0x000fe40000410000 */
[----:B------:R-:W-:Y:S02]  /*0e10*/  FADD.FTZ R34, R34, R168 ;  /* 0x000000a822227221 */ /* 0x000fe40000010000 */
[-C--:B------:R-:W-:Y:S02]  /*0e20*/  FFMA.FTZ R10, R111, R168.reuse, R10 ;  /* 0x000000a86f0a7223 */ /* 0x080fe4000001000a */
[----:B------:R-:W-:-:S02]  /*0e30*/  FMUL.FTZ R168, R135, R168 ;  /* 0x000000a887a87220 */ /* 0x000fc40000410000 */
[----:B------:R-:W-:Y:S02]  /*0e40*/  FADD.FTZ R91, R88, R167 ;  /* 0x000000a7585b7221 */ /* 0x000fe40000010000 */
[----:B------:R-:W-:Y:S02]  /*0e50*/  FFMA.FTZ R89, R108, R167, R89 ;  /* 0x000000a76c597223 */ /* 0x000fe40000010059 */
[C---:B------:R-:W-:Y:S02]  /*0e60*/  FADD.FTZ R189, -R185.reuse, R113 ;  /* 0x00000071b9bd7221 */ /* 0x040fe40000010100 */
[----:B------:R-:W-:Y:S02]  /*0e70*/  FADD.FTZ R101, -R185, R101 ;  /* 0x00000065b9657221 */ /* 0x000fe40000010100 */
[----:B------:R-:W-:Y:S02]  /*0e80*/  FMUL.FTZ R113, R154, R127 ;  /* 0x0000007f9a717220 */ /* 0x000fe40000410000 */
[----:B------:R-:W-:-:S02]  /*0e90*/  FADD.FTZ R35, R35, R169 ;  /* 0x000000a923237221 */ /* 0x000fc40000010000 */
[-C--:B------:R-:W-:Y:S02]  /*0ea0*/  FFMA.FTZ R11, R110, R169.reuse, R11 ;  /* 0x000000a96e0b7223 */ /* 0x080fe4000001000b */
        /* <DEDUP_REMOVED lines=11> */
[-C--:B------:R-:W-:Y:S02]  /*0f60*/  FFMA.FTZ R13, R112, R171.reuse, R13 ;  /* 0x000000ab700d7223 */ /* 0x080fe4000001000d */
[----:B------:R-:W-:Y:S02]  /*0f70*/  FADD.FTZ R29, R29, R171 ;  /* 0x000000ab1d1d7221 */ /* 0x000fe40000010000 */
[----:B------:R-:W-:Y:S02]  /*0f80*/  FMUL.FTZ R171, R138, R171 ;  /* 0x000000ab8aab7220 */ /* 0x000fe40000410000 */
[----:B------:R-:W-:Y:S02]  /*0f90*/  FADD.FTZ R88, R91, R170 ;  /* 0x000000aa5b587221 */ /* 0x000fe40000010000 */
[----:B------:R-:W-:Y:S02]  /*0fa0*/  FFMA.FTZ R89, R113, R170, R89 ;  /* 0x000000aa71597223 */ /* 0x000fe40000010059 */
[----:B------:R-:W-:-:S02]  /*0fb0*/  FADD.FTZ R191, -R185, R114 ;  /* 0x00000072b9bf7221 */ /* 0x000fc40000010100 */
[----:B------:R-:W-:Y:S02]  /*0fc0*/  FMUL.FTZ R114, R154, R103 ;  /* 0x000000679a727220 */ /* 0x000fe40000410000 */
        /* <DEDUP_REMOVED lines=10> */
[----:B------:R-:W-:-:S02]  /*1070*/  FADD.FTZ R24, R24, R174 ;  /* 0x000000ae18187221 */ /* 0x000fc40000010000 */
        /* <DEDUP_REMOVED lines=17> */
[--C-:B------:R-:W-:Y:S01]  /*1190*/  HADD2.F32 R182, -RZ, R118.reuse.H0_H0 ;  /* 0x20000076ffb67230 */ /* 0x100fe20000004100 */
[----:B------:R-:W-:Y:S01]  /*11a0*/  FADD.FTZ R197, -R185, R121 ;  /* 0x00000079b9c57221 */ /* 0x000fe20000010100 */
[----:B------:R-:W-:Y:S01]  /*11b0*/  HADD2.F32 R183, -RZ, R118.H1_H1 ;  /* 0x30000076ffb77230 */ /* 0x000fe20000004100 */
[C---:B------:R-:W-:Y:S02]  /*11c0*/  FMUL.FTZ R121, R154.reuse, R181 ;  /* 0x000000b59a797220 */ /* 0x040fe40000410000 */
[----:B------:R-:W-:-:S02]  /*11d0*/  FMUL.FTZ R118, R154, R179 ;  /* 0x000000b39a767220 */ /* 0x000fc40000410000 */
        /* <DEDUP_REMOVED lines=63> */
.L_x_5888:
[----:B------:R-:W-:Y:S05]  /*15d0*/  BSYNC B0 ;  /* 0x0000000000007941 */ /* 0x000fea0003800000 */
.L_x_5886:
[----:B------:R-:W-:Y:S02]  /*15e0*/  LOP3.LUT P1, RZ, R153, 0xff, RZ, 0xc0, !PT ;  /* 0x000000ff99ff7812 */ /* 0x000fe4000782c0ff */
[----:B------:R-:W-:Y:S02]  /*15f0*/  SHF.R.U32.HI R90, RZ, 0x5, R0 ;  /* 0x00000005ff5a7819 */ /* 0x000fe40000011600 */
[----:B------:R-:W-:Y:S02]  /*1600*/  LOP3.LUT P0, RZ, R0, 0x1f, RZ, 0xc0, !PT ;  /* 0x0000001f00ff7812 */ /* 0x000fe4000780c0ff */
[----:B0-----:R-:W-:-:S07]  /*1610*/  LOP3.LUT R124, R90, 0x7fffff8, RZ, 0xc0, !PT ;  /* 0x07fffff85a7c7812 */ /* 0x001fce00078ec0ff */
[----:B------:R-:W-:Y:S01]  /*1620*/  @!P1 IADD3 R124, R124, 0x8, RZ ;  /* 0x000000087c7c9810 */ /* 0x000fe20007ffe0ff */
[----:B------:R-:W-:Y:S05]  /*1630*/  BRA.DIV ~URZ, `(.L_x_5889) ;  /* 0x00001f027f007947 */ /* 0x000fea000b800000 */
[----:B------:R0:W1:Y:S02]  /*1640*/  SHFL.DOWN PT, R91, R88, 0x10, 0x1f ;  /* 0x0a001f00585b7f89 */ /* 0x00006400000e0000 */
.L_x_5940:
        /* <DEDUP_REMOVED lines=18> */
.L_x_5941:
        /* <DEDUP_REMOVED lines=52> */
.L_x_5892:
[----:B------:R-:W-:Y:S05]  /*1ab0*/  BSYNC B0 ;  /* 0x0000000000007941 */ /* 0x000fea0003800000 */
.L_x_5891:
        /* <DEDUP_REMOVED lines=19> */
.L_x_5894:
[----:B------:R-:W-:Y:S05]  /*1bf0*/  BSYNC B0 ;  /* 0x0000000000007941 */ /* 0x000fea0003800000 */
.L_x_5893:
        /* <DEDUP_REMOVED lines=10> */
.L_x_5896:
[----:B------:R-:W-:Y:S05]  /*1ca0*/  BSYNC B0 ;  /* 0x0000000000007941 */ /* 0x000fea0003800000 */
.L_x_5895:
        /* <DEDUP_REMOVED lines=10> */
.L_x_5898:
[----:B------:R-:W-:Y:S05]  /*1d50*/  BSYNC B0 ;  /* 0x0000000000007941 */ /* 0x000fea0003800000 */
.L_x_5897:
[----:B------:R-:W-:Y:S01]  /*1d60*/  @P4 FMUL.FTZ R93, R93, c[0x0][0x1ec] ;  /* 0x00007b005d5d4a20 */ /* 0x000fe20000410000 */
[----:B------:R-:W-:Y:S01]  /*1d70*/  @!P5 ISETP.NE.U32.AND P6, PT, RZ, c[0x0][0x218], PT ;  /* 0x00008600ff00da0c */ /* 0x000fe20003fc5070 */
[----:B------:R-:W-:Y:S01]  /*1d80*/  @P4 FMUL.FTZ R92, R92, c[0x0][0x1ec] ;  /* 0x00007b005c5c4a20 */ /* 0x000fe20000410000 */
[----:B------:R-:W-:Y:S01]  /*1d90*/  @!P5 ISETP.NE.U32.AND P3, PT, RZ, c[0x0][0x218], PT ;  /* 0x00008600ff00da0c */ /* 0x000fe20003f65070 */
[----:B------:R-:W-:Y:S01]  /*1da0*/  @P4 FMUL.FTZ R95, R95, c[0x0][0x1ec] ;  /* 0x00007b005f5f4a20 */ /* 0x000fe20000410000 */
[----:B------:R-:W-:Y:S01]  /*1db0*/  @P4 F2FP.PACK_AB R93, RZ, R93 ;  /* 0x0000005dff5d423e */ /* 0x000fe200000000ff */
        /* <DEDUP_REMOVED lines=8> */
[----:B------:R-:W-:Y:S02]  /*1e40*/  @P4 F2FP.PACK_AB R92, RZ, R92 ;  /* 0x0000005cff5c423e */ /* 0x000fe400000000ff */
[----:B------:R-:W-:Y:S02]  /*1e50*/  @P4 PRMT R84, R93, 0x7610, R84 ;  /* 0x000076105d544816 */ /* 0x000fe40000000054 */
[----:B------:R-:W-:Y:S02]  /*1e60*/  @!P5 FSEL R103, R56, RZ, P6 ;  /* 0x000000ff3867d208 */ /* 0x000fe40003000000 */
[----:B------:R-:W-:-:S02]  /*1e70*/  @!P5 FSEL R124, R57, RZ, P3 ;  /* 0x000000ff397cd208 */ /* 0x000fc40001800000 */
[----:B------:R-:W-:Y:S02]  /*1e80*/  @P4 LEA.HI.SX32 R102, R157, R96, 0x1d ;  /* 0x000000609d664211 */ /* 0x000fe400078feaff */
[----:B------:R-:W-:Y:S02]  /*1e90*/  @!P5 ISETP.NE.U32.AND P6, PT, RZ, c[0x0][0x218], PT ;  /* 0x00008600ff00da0c */ /* 0x000fe40003fc5070 */
[----:B------:R-:W-:Y:S02]  /*1ea0*/  @!P5 ISETP.NE.U32.AND P3, PT, RZ, c[0x0][0x218], PT ;  /* 0x00008600ff00da0c */ /* 0x000fe40003f65070 */
[----:B------:R-:W-:Y:S02]  /*1eb0*/  @P4 F2FP.PACK_AB R95, RZ, R95 ;  /* 0x0000005fff5f423e */ /* 0x000fe400000000ff */
        /* <DEDUP_REMOVED lines=9> */
.L_x_5900:
[----:B------:R-:W-:Y:S05]  /*1f50*/  BSYNC B0 ;  /* 0x0000000000007941 */ /* 0x000fea0003800000 */
.L_x_5899:
        /* <DEDUP_REMOVED lines=8> */
.L_x_5902:
[----:B------:R-:W-:Y:S05]  /*1fe0*/  BSYNC B0 ;  /* 0x0000000000007941 */ /* 0x000fea0003800000 */
.L_x_5901:
[----:B------:R-:W-:Y:S01]  /*1ff0*/  @P4 FMUL.FTZ R88, R103, c[0x0][0x1ec] ;  /* 0x00007b0067584a20 */ /* 0x000fe20000410000 */
[----:B------:R-:W-:Y:S01]  /*2000*/  @P4 F2FP.PACK_AB R94, RZ, R94 ;  /* 0x0000005eff5e423e */ /* 0x000fe200000000ff */
[----:B------:R-:W-:Y:S01]  /*2010*/  @P4 FMUL.FTZ R89, R124, c[0x0][0x1ec] ;  /* 0x00007b007c594a20 */ /* 0x000fe20000410000 */
[----:B------:R-:W-:Y:S01]  /*2020*/  @!P5 ISETP.NE.AND.EX P6, PT, RZ, c[0x0][0x21c], PT, P6 ;  /* 0x00008700ff00da0c */ /* 0x000fe20003fc5360 */
[----:B------:R-:W-:Y:S01]  /*2030*/  BSSY B0, `(.L_x_5903) ;  /* 0x000000e000007945 */ /* 0x000fe20003800000 */
[----:B------:R-:W-:Y:S02]  /*2040*/  @P4 PRMT R85, R95, 0x7610, R85 ;  /* 0x000076105f554816 */ /* 0x000fe40000000055 */
[----:B------:R-:W-:Y:S02]  /*2050*/  @!P5 ISETP.NE.U32.AND P2, PT, RZ, c[0x0][0x218], PT ;  /* 0x00008600ff00da0c */ /* 0x000fe40003f45070 */
[----:B------:R-:W-:Y:S02]  /*2060*/  @P4 F2FP.PACK_AB R88, RZ, R88 ;  /* 0x00000058ff58423e */ /* 0x000fe400000000ff */
[----:B------:R-:W-:-:S02]  /*2070*/  @P4 F2FP.PACK_AB R89, RZ, R89 ;  /* 0x00000059ff59423e */ /* 0x000fc400000000ff */
        /* <DEDUP_REMOVED lines=9> */
.L_x_5904:
[----:B------:R-:W-:Y:S05]  /*2110*/  BSYNC B0 ;  /* 0x0000000000007941 */ /* 0x000fea0003800000 */
.L_x_5903:
        /* <DEDUP_REMOVED lines=8> */
.L_x_5906:
[----:B------:R-:W-:Y:S05]  /*21a0*/  BSYNC B0 ;  /* 0x0000000000007941 */ /* 0x000fea0003800000 */
.L_x_5905:
[----:B------:R-:W-:Y:S01]  /*21b0*/  @P4 FMUL.FTZ R90, R91, c[0x0][0x1ec] ;  /* 0x00007b005b5a4a20 */ /* 0x000fe20000410000 */
[----:B------:R-:W-:Y:S01]  /*21c0*/  @P4 PRMT R86, R88, 0x7610, R86 ;  /* 0x0000761058564816 */ /* 0x000fe20000000056 */
[----:B------:R-:W-:Y:S01]  /*21d0*/  @P4 FMUL.FTZ R93, R92, c[0x0][0x1ec] ;  /* 0x00007b005c5d4a20 */ /* 0x000fe20000410000 */
[----:B------:R-:W-:Y:S01]  /*21e0*/  @!P5 ISETP.NE.AND.EX P3, PT, RZ, c[0x0][0x21c], PT, P3 ;  /* 0x00008700ff00da0c */ /* 0x000fe20003f65330 */
[----:B------:R-:W-:Y:S01]  /*21f0*/  BSSY B0, `(.L_x_5907) ;  /* 0x000000d000007945 */ /* 0x000fe20003800000 */
[----:B------:R-:W-:Y:S02]  /*2200*/  @!P5 ISETP.NE.U32.AND P6, PT, RZ, c[0x0][0x218], PT ;  /* 0x00008600ff00da0c */ /* 0x000fe40003fc5070 */
[----:B------:R-:W-:Y:S02]  /*2210*/  @P4 PRMT R86, R86, 0x5410, R89 ;  /* 0x0000541056564816 */ /* 0x000fe40000000059 */
[----:B------:R-:W-:Y:S02]  /*2220*/  @P4 F2FP.PACK_AB R125, RZ, R90 ;  /* 0x0000005aff7d423e */ /* 0x000fe400000000ff */
[----:B------:R-:W-:-:S02]  /*2230*/  @P4 F2FP.PACK_AB R126, RZ, R93 ;  /* 0x0000005dff7e423e */ /* 0x000fc400000000ff */
        /* <DEDUP_REMOVED lines=8> */
.L_x_5908:
[----:B------:R-:W-:Y:S05]  /*22c0*/  BSYNC B0 ;  /* 0x0000000000007941 */ /* 0x000fea0003800000 */
.L_x_5907:
        /* <DEDUP_REMOVED lines=22> */
.L_x_5910:
[----:B------:R-:W-:Y:S05]  /*2430*/  BSYNC B0 ;  /* 0x0000000000007941 */ /* 0x000fea0003800000 */
.L_x_5909:
        /* <DEDUP_REMOVED lines=10> */
.L_x_5912:
[----:B------:R-:W-:Y:S05]  /*24e0*/  BSYNC B0 ;  /* 0x0000000000007941 */ /* 0x000fea0003800000 */
.L_x_5911:
        /* <DEDUP_REMOVED lines=10> */
.L_x_5914:
[----:B------:R-:W-:Y:S05]  /*2590*/  BSYNC B0 ;  /* 0x0000000000007941 */ /* 0x000fea0003800000 */
.L_x_5913:
        /* <DEDUP_REMOVED lines=8> */
[----:B------:R-:W-:Y:S01]  /*2620*/  @P4 F2FP.PACK_AB R127, RZ, R127 ;  /* 0x0000007fff7f423e */ /* 0x000fe200000000ff */
[----:B------:R1:W-:Y:S01]  /*2630*/  @P4 STG.E.128 [R98.64], R84 ;  /* 0x0000005462004986 */ /* 0x0003e2000c101d04 */
[----:B------:R-:W-:Y:S01]  /*2640*/  @!P5 ISETP.NE.AND.EX P2, PT, RZ, c[0x0][0x21c], PT, P2 ;  /* 0x00008700ff00da0c */ /* 0x000fe20003f45320 */
[----:B------:R-:W-:Y:S01]  /*2650*/  BSSY B0, `(.L_x_5915) ;  /* 0x000000f000007945 */ /* 0x000fe20003800000 */
[----:B------:R-:W-:Y:S01]  /*2660*/  @!P5 ISETP.NE.U32.AND P3, PT, RZ, c[0x0][0x218], PT ;  /* 0x00008600ff00da0c */ /* 0x000fe20003f65070 */
[----:B------:R2:W-:Y:S01]  /*2670*/  @P0 STG.E.128 [R96.64], R92 ;  /* 0x0000005c60000986 */ /* 0x0005e2000c101d04 */
[----:B------:R-:W-:-:S02]  /*2680*/  @!P5 ISETP.NE.U32.AND P6, PT, RZ, c[0x0][0x218], PT ;  /* 0x00008600ff00da0c */ /* 0x000fc40003fc5070 */
[----:B------:R-:W-:Y:S02]  /*2690*/  @P4 F2FP.PACK_AB R124, RZ, R124 ;  /* 0x0000007cff7c423e */ /* 0x000fe400000000ff */
[----:B------:R-:W-:Y:S02]  /*26a0*/  @P4 F2FP.PACK_AB R103, RZ, R103 ;  /* 0x00000067ff67423e */ /* 0x000fe400000000ff */
        /* <DEDUP_REMOVED lines=9> */
.L_x_5916:
[----:B------:R-:W-:Y:S05]  /*2740*/  BSYNC B0 ;  /* 0x0000000000007941 */ /* 0x000fea0003800000 */
.L_x_5915:
        /* <DEDUP_REMOVED lines=8> */
[----:B------:R-:W-:Y:S02]  /*27d0*/  @P4 F2FP.PACK_AB R156, RZ, R156 ;  /* 0x0000009cff9c423e */ /* 0x000fe400000000ff */
        /* <DEDUP_REMOVED lines=9> */
.L_x_5918:
[----:B------:R-:W-:Y:S05]  /*2870*/  BSYNC B0 ;  /* 0x0000000000007941 */ /* 0x000fea0003800000 */
.L_x_5917:
        /* <DEDUP_REMOVED lines=10> */
.L_x_5920:
[----:B------:R-:W-:Y:S05]  /*2920*/  BSYNC B0 ;  /* 0x0000000000007941 */ /* 0x000fea0003800000 */
.L_x_5919:
[----:B------:R-:W-:Y:S01]  /*2930*/  @P4 FMUL.FTZ R89, R91, c[0x0][0x1ec] ;  /* 0x00007b005b594a20 */ /* 0x000fe20000410000 */
[----:B------:R-:W-:Y:S01]  /*2940*/  @!P5 ISETP.NE.AND.EX P2, PT, RZ, c[0x0][0x21c], PT, P2 ;  /* 0x00008700ff00da0c */ /* 0x000fe20003f45320 */
[----:B------:R-:W-:Y:S01]  /*2950*/  BSSY B0, `(.L_x_5921) ;  /* 0x000000f000007945 */ /* 0x000fe20003800000 */
[----:B------:R-:W-:Y:S02]  /*2960*/  @P4 PRMT R86, R2, 0x7610, R86 ;  /* 0x0000761002564816 */ /* 0x000fe40000000056 */
[----:B------:R-:W-:Y:S02]  /*2970*/  @P4 PRMT R85, R85, 0x5410, R156 ;  /* 0x0000541055554816 */ /* 0x000fe4000000009c */
[----:B------:R-:W-:Y:S02]  /*2980*/  @P4 F2FP.PACK_AB R2, RZ, R88 ;  /* 0x00000058ff02423e */ /* 0x000fe400000000ff */
[----:B--2---:R-:W-:Y:S02]  /*2990*/  @P4 F2FP.PACK_AB R92, RZ, R89 ;  /* 0x00000059ff5c423e */ /* 0x004fe400000000ff */
        /* <DEDUP_REMOVED lines=10> */
.L_x_5922:
[----:B------:R-:W-:Y:S05]  /*2a40*/  BSYNC B0 ;  /* 0x0000000000007941 */ /* 0x000fea0003800000 */
.L_x_5921:
[----:B------:R-:W-:Y:S01]  /*2a50*/  @P4 FMUL.FTZ R93, R94, c[0x0][0x1ec] ;  /* 0x00007b005e5d4a20 */ /* 0x000fe20000410000 */
[----:B------:R-:W-:Y:S01]  /*2a60*/  @P4 PRMT R87, R92, 0x7610, R87 ;  /* 0x000076105c574816 */ /* 0x000fe20000000057 */
[----:B------:R-:W-:Y:S01]  /*2a70*/  BSSY B0, `(.L_x_5923) ;  /* 0x0000020000007945 */ /* 0x000fe20003800000 */
[----:B------:R-:W-:Y:S02]  /*2a80*/  SEL R89, R90, R81, P1 ;  /* 0x000000515a597207 */ /* 0x000fe40000800000 */
[----:B------:R-:W-:Y:S02]  /*2a90*/  @P4 F2FP.PACK_AB R93, RZ, R93 ;  /* 0x0000005dff5d423e */ /* 0x000fe400000000ff */
        /* <DEDUP_REMOVED lines=29> */
.L_x_5924:
[----:B-1----:R-:W-:Y:S05]  /*2c70*/  BSYNC B0 ;  /* 0x0000000000007941 */ /* 0x002fea0003800000 */
.L_x_5923:
        /* <DEDUP_REMOVED lines=8> */
.L_x_5926:
[----:B------:R-:W-:Y:S05]  /*2d00*/  BSYNC B0 ;  /* 0x0000000000007941 */ /* 0x000fea0003800000 */
.L_x_5925:
        /* <DEDUP_REMOVED lines=8> */
.L_x_5928:
[----:B------:R-:W-:Y:S05]  /*2d90*/  BSYNC B0 ;  /* 0x0000000000007941 */ /* 0x000fea0003800000 */
.L_x_5927:
        /* <DEDUP_REMOVED lines=8> */
.L_x_5930:
[----:B------:R-:W-:Y:S05]  /*2e20*/  BSYNC B0 ;  /* 0x0000000000007941 */ /* 0x000fea0003800000 */
.L_x_5929:
        /* <DEDUP_REMOVED lines=19> */
.L_x_5932:
[----:B------:R-:W-:Y:S05]  /*2f60*/  BSYNC B0 ;  /* 0x0000000000007941 */ /* 0x000fea0003800000 */
.L_x_5931:
        /* <DEDUP_REMOVED lines=10> */
.L_x_5934:
[----:B------:R-:W-:Y:S05]  /*3010*/  BSYNC B0 ;  /* 0x0000000000007941 */ /* 0x000fea0003800000 */
.L_x_5933:
        /* <DEDUP_REMOVED lines=10> */
.L_x_5936:
[----:B------:R-:W-:Y:S05]  /*30c0*/  BSYNC B0 ;  /* 0x0000000000007941 */ /* 0x000fea0003800000 */
.L_x_5935:
[----:B------:R-:W-:Y:S01]  /*30d0*/  @P4 FMUL.FTZ R98, R99, c[0x0][0x1ec] ;  /* 0x00007b0063624a20 */ /* 0x000fe20000410000 */
[----:B------:R-:W-:Y:S01]  /*30e0*/  @P4 F2FP.PACK_AB R90, RZ, R90 ;  /* 0x0000005aff5a423e */ /* 0x000fe200000000ff */
[----:B------:R-:W-:Y:S01]  /*30f0*/  BSSY B0, `(.L_x_5937) ;  /* 0x000001d000007945 */ /* 0x000fe20003800000 */
[----:B------:R-:W-:Y:S02]  /*3100*/  @P4 F2FP.PACK_AB R94, RZ, R94 ;  /* 0x0000005eff5e423e */ /* 0x000fe400000000ff */
[----:B------:R-:W-:Y:S02]  /*3110*/  @!P5 ISETP.NE.U32.AND P2, PT, RZ, c[0x0][0x218], PT ;  /* 0x00008600ff00da0c */ /* 0x000fe40003f45070 */
[----:B------:R-:W-:Y:S02]  /*3120*/  @P4 F2FP.PACK_AB R91, RZ, R91 ;  /* 0x0000005bff5b423e */ /* 0x000fe400000000ff */
[----:B------:R-:W-:Y:S02]  /*3130*/  @P4 F2FP.PACK_AB R97, RZ, R97 ;  /* 0x00000061ff61423e */ /* 0x000fe400000000ff */
[----:B------:R-:W-:-:S02]  /*3140*/  @P4 F2FP.PACK_AB R98, RZ, R98 ;  /* 0x00000062ff62423e */ /* 0x000fc400000000ff */
        /* <DEDUP_REMOVED lines=23> */
.L_x_5938:
[----:B------:R-:W-:Y:S05]  /*32c0*/  BSYNC B0 ;  /* 0x0000000000007941 */ /* 0x000fea0003800000 */
.L_x_5937:
[----:B------:R-:W-:Y:S01]  /*32d0*/  @P4 FMUL.FTZ R89, R88, c[0x0][0x1ec] ;  /* 0x00007b0058594a20 */ /* 0x000fe20000410000 */
[----:B------:R-:W-:Y:S02]  /*32e0*/  @P0 MOV R2, 0x20 ;  /* 0x0000002000020802 */ /* 0x000fe40000000f00 */
[----:B------:R-:W-:Y:S02]  /*32f0*/  @P4 IADD3 R102, R102, 0x200, RZ ;  /* 0x0000020066664810 */ /* 0x000fe40007ffe0ff */
[----:B------:R-:W-:Y:S01]  /*3300*/  @P4 MOV R91, 0x10 ;  /* 0x00000010005b4802 */ /* 0x000fe20000000f00 */
[----:B------:R-:W-:Y:S01]  /*3310*/  @P0 IMAD.WIDE.U32 R2, R155, R2, c[0x0][0x258] ;  /* 0x000096009b020625 */ /* 0x000fe200078e0002 */
[----:B------:R-:W-:Y:S02]  /*3320*/  @P4 F2FP.PACK_AB R90, RZ, R89 ;  /* 0x00000059ff5a423e */ /* 0x000fe400000000ff */
        /* <DEDUP_REMOVED lines=12> */
.L_x_5885:
        /* <DEDUP_REMOVED lines=21> */
.L_x_5889:
[----:B------:R-:W-:Y:S01]  /*3540*/  HFMA2.MMA R95, -RZ, RZ, 0, 9.5367431640625e-07 ;  /* 0x00000010ff5f7435 */ /* 0x000fe200000001ff */
[----:B------:R-:W-:-:S02]  /*3550*/  MOV R92, R88 ;  /* 0x00000058005c7202 */ /* 0x000fc40000000f00 */
[----:B------:R-:W-:Y:S02]  /*3560*/  MOV R96, 0x1f ;  /* 0x0000001f00607802 */ /* 0x000fe40000000f00 */
[----:B------:R-:W-:Y:S02]  /*3570*/  MOV R97, 0xffffffff ;  /* 0xffffffff00617802 */ /* 0x000fe40000000f00 */
[----:B------:R-:W-:Y:S02]  /*3580*/  MOV R2, 0x35a0 ;  /* 0x000035a000027802 */ /* 0x000fe40000000f00 */
[----:B-----5:R-:W-:Y:S05]  /*3590*/  CALL.REL.NOINC `($__internal_123_$__cuda_sm70_shflsync_down_p) ;  /* 0x0000045000007944 */ /* 0x020fea0003c00000 */
[----:B-1----:R-:W-:Y:S01]  /*35a0*/  MOV R91, R96 ;  /* 0x00000060005b7202 */ /* 0x002fe20000000f00 */
[----:B0-----:R-:W-:Y:S05]  /*35b0*/  BRA `(.L_x_5940) ;  /* 0xffffe09000007947 */ /* 0x001fea000383ffff */
.L_x_5890:
[----:B------:R-:W-:Y:S01]  /*35c0*/  HFMA2.MMA R95, -RZ, RZ, 0, 9.5367431640625e-07 ;  /* 0x00000010ff5f7435 */ /* 0x000fe200000001ff */
[----:B------:R-:W-:Y:S02]  /*35d0*/  MOV R92, R89 ;  /* 0x00000059005c7202 */ /* 0x000fe40000000f00 */
[----:B------:R-:W-:Y:S02]  /*35e0*/  MOV R96, 0x1f ;  /* 0x0000001f00607802 */ /* 0x000fe40000000f00 */
[----:B------:R-:W-:-:S02]  /*35f0*/  MOV R97, 0xffffffff ;  /* 0xffffffff00617802 */ /* 0x000fc40000000f00 */
[----:B------:R-:W-:Y:S02]  /*3600*/  MOV R2, 0x3620 ;  /* 0x0000362000027802 */ /* 0x000fe40000000f00 */
[----:B01---5:R-:W-:Y:S05]  /*3610*/  CALL.REL.NOINC `($__internal_123_$__cuda_sm70_shflsync_down_p) ;  /* 0x000003d000007944 */ /* 0x023fea0003c00000 */
[----:B------:R-:W-:Y:S01]  /*3620*/  FADD.FTZ R91, R91, R88 ;  /* 0x000000585b5b7221 */ /* 0x000fe20000010000 */
[----:B0-----:R-:W-:Y:S01]  /*3630*/  HFMA2.MMA R95, -RZ, RZ, 0, 4.76837158203125e-07 ;  /* 0x00000008ff5f7435 */ /* 0x001fe200000001ff */
[----:B-1----:R-:W-:Y:S01]  /*3640*/  FADD.FTZ R89, R89, R96 ;  /* 0x0000006059597221 */ /* 0x002fe20000010000 */
[----:B------:R-:W-:Y:S02]  /*3650*/  MOV R96, 0x1f ;  /* 0x0000001f00607802 */ /* 0x000fe40000000f00 */
[----:B------:R-:W-:Y:S02]  /*3660*/  MOV R97, 0xffffffff ;  /* 0xffffffff00617802 */ /* 0x000fe40000000f00 */
[----:B------:R-:W-:Y:S02]  /*3670*/  MOV R92, R91 ;  /* 0x0000005b005c7202 */ /* 0x000fe40000000f00 */
[----:B------:R-:W-:Y:S02]  /*3680*/  MOV R2, 0x36a0 ;  /* 0x000036a000027802 */ /* 0x000fe40000000f00 */
[----:B------:R-:W-:Y:S05]  /*3690*/  CALL.REL.NOINC `($__internal_123_$__cuda_sm70_shflsync_down_p) ;  /* 0x0000035000007944 */ /* 0x000fea0003c00000 */
[----:B0-----:R-:W-:Y:S01]  /*36a0*/  HFMA2.MMA R95, -RZ, RZ, 0, 4.76837158203125e-07 ;  /* 0x00000008ff5f7435 */ /* 0x001fe200000001ff */
[----:B-1----:R-:W-:-:S02]  /*36b0*/  MOV R88, R96 ;  /* 0x0000006000587202 */ /* 0x002fc40000000f00 */
[----:B------:R-:W-:Y:S02]  /*36c0*/  MOV R92, R89 ;  /* 0x00000059005c7202 */ /* 0x000fe40000000f00 */
[----:B------:R-:W-:Y:S02]  /*36d0*/  MOV R96, 0x1f ;  /* 0x0000001f00607802 */ /* 0x000fe40000000f00 */
[----:B------:R-:W-:Y:S02]  /*36e0*/  MOV R97, 0xffffffff ;  /* 0xffffffff00617802 */ /* 0x000fe40000000f00 */
[----:B------:R-:W-:Y:S02]  /*36f0*/  MOV R2, 0x3710 ;  /* 0x0000371000027802 */ /* 0x000fe40000000f00 */
[----:B------:R-:W-:Y:S05]  /*3700*/  CALL.REL.NOINC `($__internal_123_$__cuda_sm70_shflsync_down_p) ;  /* 0x000002e000007944 */ /* 0x000fea0003c00000 */
[----:B------:R-:W-:Y:S01]  /*3710*/  FADD.FTZ R91, R88, R91 ;  /* 0x0000005b585b7221 */ /* 0x000fe20000010000 */
[----:B0-----:R-:W-:Y:S01]  /*3720*/  HFMA2.MMA R95, -RZ, RZ, 0, 2.384185791015625e-07 ;  /* 0x00000004ff5f7435 */ /* 0x001fe200000001ff */
[----:B-1----:R-:W-:Y:S01]  /*3730*/  FADD.FTZ R89, R89, R96 ;  /* 0x0000006059597221 */ /* 0x002fe20000010000 */
[----:B------:R-:W-:Y:S02]  /*3740*/  MOV R96, 0x1f ;  /* 0x0000001f00607802 */ /* 0x000fe40000000f00 */
[----:B------:R-:W-:-:S02]  /*3750*/  MOV R97, 0xffffffff ;  /* 0xffffffff00617802 */ /* 0x000fc40000000f00 */
[----:B------:R-:W-:Y:S02]  /*3760*/  MOV R92, R91 ;  /* 0x0000005b005c7202 */ /* 0x000fe40000000f00 */
[----:B------:R-:W-:Y:S02]  /*3770*/  MOV R2, 0x3790 ;  /* 0x0000379000027802 */ /* 0x000fe40000000f00 */
[----:B------:R-:W-:Y:S05]  /*3780*/  CALL.REL.NOINC `($__internal_123_$__cuda_sm70_shflsync_down_p) ;  /* 0x0000026000007944 */ /* 0x000fea0003c00000 */
[----:B0-----:R-:W-:Y:S01]  /*3790*/  HFMA2.MMA R95, -RZ, RZ, 0, 2.384185791015625e-07 ;  /* 0x00000004ff5f7435 */ /* 0x001fe200000001ff */
[----:B-1----:R-:W-:Y:S02]  /*37a0*/  MOV R88, R96 ;  /* 0x0000006000587202 */ /* 0x002fe40000000f00 */
[----:B------:R-:W-:Y:S02]  /*37b0*/  MOV R92, R89 ;  /* 0x00000059005c7202 */ /* 0x000fe40000000f00 */
[----:B------:R-:W-:Y:S02]  /*37c0*/  MOV R96, 0x1f ;  /* 0x0000001f00607802 */ /* 0x000fe40000000f00 */
[----:B------:R-:W-:Y:S02]  /*37d0*/  MOV R97, 0xffffffff ;  /* 0xffffffff00617802 */ /* 0x000fe40000000f00 */
[----:B------:R-:W-:-:S02]  /*37e0*/  MOV R2, 0x3800 ;  /* 0x0000380000027802 */ /* 0x000fc40000000f00 */
[----:B------:R-:W-:Y:S05]  /*37f0*/  CALL.REL.NOINC `($__internal_123_$__cuda_sm70_shflsync_down_p) ;  /* 0x000001f000007944 */ /* 0x000fea0003c00000 */
[----:B------:R-:W-:Y:S01]  /*3800*/  FADD.FTZ R91, R88, R91 ;  /* 0x0000005b585b7221 */ /* 0x000fe20000010000 */
[----:B0-----:R-:W-:Y:S01]  /*3810*/  HFMA2.MMA R95, -RZ, RZ, 0, 1.1920928955078125e-07 ;  /* 0x00000002ff5f7435 */ /* 0x001fe200000001ff */
[----:B-1----:R-:W-:Y:S01]  /*3820*/  FADD.FTZ R93, R89, R96 ;  /* 0x00000060595d7221 */ /* 0x002fe20000010000 */
[----:B------:R-:W-:-:S02]  /*3830*/  MOV R96, 0x1f ;  /* 0x0000001f00607802 */ /* 0x000fc40000000f00 */
[----:B------:R-:W-:Y:S02]  /*3840*/  MOV R97, 0xffffffff ;  /* 0xffffffff00617802 */ /* 0x000fe40000000f00 */
[----:B------:R-:W-:Y:S02]  /*3850*/  MOV R92, R91 ;  /* 0x0000005b005c7202 */ /* 0x000fe40000000f00 */
[----:B------:R-:W-:Y:S02]  /*3860*/  MOV R2, 0x3880 ;  /* 0x0000388000027802 */ /* 0x000fe40000000f00 */
[----:B------:R-:W-:Y:S05]  /*3870*/  CALL.REL.NOINC `($__internal_123_$__cuda_sm70_shflsync_down_p) ;  /* 0x0000017000007944 */ /* 0x000fea0003c00000 */
[----:B0-----:R-:W-:Y:S01]  /*3880*/  HFMA2.MMA R95, -RZ, RZ, 0, 1.1920928955078125e-07 ;  /* 0x00000002ff5f7435 */ /* 0x001fe200000001ff */
[----:B-1----:R-:W-:Y:S02]  /*3890*/  MOV R88, R96 ;  /* 0x0000006000587202 */ /* 0x002fe40000000f00 */
[----:B------:R-:W-:Y:S02]  /*38a0*/  MOV R92, R93 ;  /* 0x0000005d005c7202 */ /* 0x000fe40000000f00 */
[----:B------:R-:W-:Y:S02]  /*38b0*/  MOV R96, 0x1f ;  /* 0x0000001f00607802 */ /* 0x000fe40000000f00 */
[----:B------:R-:W-:-:S02]  /*38c0*/  MOV R97, 0xffffffff ;  /* 0xffffffff00617802 */ /* 0x000fc40000000f00 */
[----:B------:R-:W-:Y:S02]  /*38d0*/  MOV R2, 0x38f0 ;  /* 0x000038f000027802 */ /* 0x000fe40000000f00 */
[----:B------:R-:W-:Y:S05]  /*38e0*/  CALL.REL.NOINC `($__internal_123_$__cuda_sm70_shflsync_down_p) ;  /* 0x0000010000007944 */ /* 0x000fea0003c00000 */
[----:B------:R-:W-:Y:S01]  /*38f0*/  FADD.FTZ R89, R88, R91 ;  /* 0x0000005b58597221 */ /* 0x000fe20000010000 */
[----:B0-----:R-:W-:Y:S01]  /*3900*/  HFMA2.MMA R95, -RZ, RZ, 0, 5.9604644775390625e-08 ;  /* 0x00000001ff5f7435 */ /* 0x001fe200000001ff */
[----:B-1----:R-:W-:Y:S01]  /*3910*/  FADD.FTZ R93, R93, R96 ;  /* 0x000000605d5d7221 */ /* 0x002fe20000010000 */
[----:B------:R-:W-:Y:S02]  /*3920*/  MOV R96, 0x1f ;  /* 0x0000001f00607802 */ /* 0x000fe40000000f00 */
[----:B------:R-:W-:Y:S02]  /*3930*/  MOV R97, 0xffffffff ;  /* 0xffffffff00617802 */ /* 0x000fe40000000f00 */
[----:B------:R-:W-:Y:S02]  /*3940*/  MOV R92, R89 ;  /* 0x00000059005c7202 */ /* 0x000fe40000000f00 */
[----:B------:R-:W-:Y:S02]  /*3950*/  MOV R2, 0x3970 ;  /* 0x0000397000027802 */ /* 0x000fe40000000f00 */
[----:B------:R-:W-:Y:S05]  /*3960*/  CALL.REL.NOINC `($__internal_123_$__cuda_sm70_shflsync_down_p) ;  /* 0x0000008000007944 */ /* 0x000fea0003c00000 */
[----:B0-----:R-:W-:Y:S01]  /*3970*/  HFMA2.MMA R95, -RZ, RZ, 0, 5.9604644775390625e-08 ;  /* 0x00000001ff5f7435 */ /* 0x001fe200000001ff */
[----:B-1----:R-:W-:-:S02]  /*3980*/  MOV R94, R96 ;  /* 0x00000060005e7202 */ /* 0x002fc40000000f00 */
[----:B------:R-:W-:Y:S02]  /*3990*/  MOV R92, R93 ;  /* 0x0000005d005c7202 */ /* 0x000fe40000000f00 */
[----:B------:R-:W-:Y:S02]  /*39a0*/  MOV R96, 0x1f ;  /* 0x0000001f00607802 */ /* 0x000fe40000000f00 */
[----:B------:R-:W-:Y:S02]  /*39b0*/  MOV R97, 0xffffffff ;  /* 0xffffffff00617802 */ /* 0x000fe40000000f00 */
[----:B------:R-:W-:Y:S02]  /*39c0*/  MOV R2, 0x39e0 ;  /* 0x000039e000027802 */ /* 0x000fe40000000f00 */
[----:B------:R-:W-:Y:S05]  /*39d0*/  CALL.REL.NOINC `($__internal_123_$__cuda_sm70_shflsync_down_p) ;  /* 0x0000001000007944 */ /* 0x000fea0003c00000 */
[----:B01----:R-:W-:Y:S05]  /*39e0*/  BRA `(.L_x_5941) ;  /* 0xffffdd8000007947 */ /* 0x003fea000383ffff */
        .weak           $__internal_123_$__cuda_sm70_shflsync_down_p
        .type           $__internal_123_$__cuda_sm70_shflsync_down_p,@function
        .size           $__internal_123_$__cuda_sm70_shflsync_down_p,(.L_x_9377 - $__internal_123_$__cuda_sm70_shflsync_down_p)
$__internal_123_$__cuda_sm70_shflsync_down_p:
[----:B------:R-:W-:Y:S01]  /*39f0*/  HFMA2.MMA R3, -RZ, RZ, 0, 0 ;  /* 0x00000000ff037435 */ /* 0x000fe200000001ff */
[----:B------:R-:W-:Y:S04]  /*3a00*/  WARPSYNC R97 ;  /* 0x0000006100007348 */ /* 0x000fe80003800000 */
[----:B------:R0:W1:Y:S01]  /*3a10*/  SHFL.DOWN PT, R96, R92, R95, R96 ;  /* 0x0800005f5c607389 */ /* 0x00006200000e0060 */
[----:B------:R-:W-:Y:S05]  /*3a20*/  RET.REL.NODEC R2 `(_ZN10layer_norm13ln_bwd_kernelINS_13Kernel_traitsI6__halfS2_fS2_fjLj6144ELj1ELj1ELj8ELj16ENS_18Kernel_traits_baseILj6144ES2_S2_fS2_fjLj256EEEEELb0ELb0ELb1ELb1EEEvNS_9BwdParamsE) ;  /* 0xffffc5d002007950 */ /* 0x000fea0003c3ffff */
.L_x_5942:
        /* <DEDUP_REMOVED lines=13> */
.L_x_9377:


//--------------------- .text._ZN10layer_norm13ln_bwd_kernelINS_13Kernel_traitsI6__halfS2_fS2_fjLj6144ELj1ELj1ELj8ELj16ENS_18Kernel_traits_baseILj6144ES2_S2_fS2_fjLj256EEEEELb0ELb1ELb0ELb0EEEvNS_9BwdParamsE --------------------------
	.section	.text._ZN10layer_norm13ln_bwd_kernelINS_13Kernel_traitsI6__halfS2_fS2_fjLj6144ELj1ELj1ELj8ELj16ENS_18Kernel_traits_baseILj6144ES2_S2_fS2_fjLj256EEEEELb0ELb1ELb0ELb0EEEvNS_9BwdParamsE,"ax",@progbits
	.sectioninfo	@"SHI_REGISTERS=238"
	.align	128
        .global         _ZN10layer_norm13ln_bwd_kernelINS_13Kernel_traitsI6__halfS2_fS2_fjLj6144ELj1ELj1ELj8ELj16ENS_18Kernel_traits_baseILj6144ES2_S2_fS2_fjLj256EEEEELb0ELb1ELb0ELb0EEEvNS_9BwdParamsE
        .type           _ZN10layer_norm13ln_bwd_kernelINS_13Kernel_traitsI6__halfS2_fS2_fjLj6144ELj1ELj1ELj8ELj16ENS_18Kernel_traits_baseILj6144ES2_S2_fS2_fjLj256EEEEELb0ELb1ELb0ELb0EEEvNS_9BwdParamsE,@function
        .size           _ZN10layer_norm13ln_bwd_kernelINS_13Kernel_traitsI6__halfS2_fS2_fjLj6144ELj1ELj1ELj8ELj16ENS_18Kernel_traits_baseILj6144ES2_S2_fS2_fjLj256EEEEELb0ELb1ELb0ELb0EEEvNS_9BwdParamsE,(.L_x_9378 - _ZN10layer_norm13ln_bwd_kernelINS_13Kernel_traitsI6__halfS2_fS2_fjLj6144ELj1ELj1ELj8ELj16ENS_18Kernel_traits_baseILj6144ES2_S2_fS2_fjLj256EEEEELb0ELb1ELb0ELb0EEEvNS_9BwdParamsE)
        .other          _ZN10layer_norm13ln_bwd_kernelINS_13Kernel_traitsI6__halfS2_fS2_fjLj6144ELj1ELj1ELj8ELj16ENS_18Kernel_traits_baseILj6144ES2_S2_fS2_fjLj256EEEEELb0ELb1ELb0ELb0EEEvNS_9BwdParamsE,@"STO_CUDA_ENTRY STV_DEFAULT"
_ZN10layer_norm13ln_bwd_kernelINS_13Kernel_traitsI6__halfS2_fS2_fjLj6144ELj1ELj1ELj8ELj16ENS_18Kernel_traits_baseILj6144ES2_S2_fS2_fjLj256EEEEELb0ELb1ELb0ELb0EEEvNS_9BwdParamsE:
.text._ZN10layer_norm13ln_bwd_kernelINS_13Kernel_traitsI6__halfS2_fS2_fjLj6144ELj1ELj1ELj8ELj16ENS_18Kernel_traits_baseILj6144ES2_S2_fS2_fjLj256EEEEELb0ELb1ELb0ELb0EEEvNS_9BwdParamsE:
        /* <DEDUP_REMOVED lines=120> */
.L_x_5958:
        /* <DEDUP_REMOVED lines=18> */
[----:B------:R-:W-:Y:S01]  /*08a0*/  CS2R R194, SRZ ;  /* 0x0000000000c27805 */ /* 0x000fe2000001ff00 */
[----:B------:R-:W-:Y:S02]  /*08b0*/  LOP3.LUT P5, RZ, R172, 0xff, RZ, 0xc0, !PT ;  /* 0x000000ffacff7812 */ /* 0x000fe400078ac0ff */
[----:B------:R-:W-:-:S02]  /*08c0*/  MOV R225, R173 ;  /* 0x000000ad00e17202 */ /* 0x000fc40000000f00 */
        /* <DEDUP_REMOVED lines=18> */
[----:B----4-:R-:W-:-:S03]  /*09f0*/  HADD2.F32 R141, -RZ, R144.H0_H0 ;  /* 0x20000090ff8d7230 */ /* 0x010fc60000004100 */
[----:B-----5:R-:W-:Y:S01]  /*0a00*/  FMUL.FTZ R179, R174, R179 ;  /* 0x000000b3aeb37220 */ /* 0x020fe20000410000 */
[----:B------:R-:W-:Y:S01]  /*0a10*/  HADD2.F32 R144, -RZ, R144.H1_H1 ;  /* 0x30000090ff907230 */ /* 0x000fe20000004100 */
[----:B------:R-:W-:Y:S02]  /*0a20*/  FADD.FTZ R219, -R155, R143 ;  /* 0x0000008f9bdb7221 */ /* 0x000fe40000010100 */
[-C--:B------:R-:W-:Y:S01]  /*0a30*/  FMUL.FTZ R224, R162, R141.reuse ;  /* 0x0000008da2e07220 */ /* 0x080fe20000410000 */
[----:B------:R-:W-:Y:S01]  /*0a40*/  HADD2.F32 R143, -RZ, R145.H0_H0 ;  /* 0x20000091ff8f7230 */ /* 0x000fe20000004100 */
[----:B------:R-:W-:Y:S02]  /*0a50*/  FADD.FTZ R80, R80, R141 ;  /* 0x0000008d50507221 */ /* 0x000fe40000010000 */
[----:B------:R-:W-:Y:S02]  /*0a60*/  FFMA.FTZ R104, R179, R141, R104 ;  /* 0x0000008db3687223 */ /* 0x000fe40000010068 */
[----:B------:R-:W-:-:S02]  /*0a70*/  FADD.FTZ R221, -R155, R142 ;  /* 0x0000008e9bdd7221 */ /* 0x000fc40000010100 */
[C---:B------:R-:W-:Y:S02]  /*0a80*/  FMUL.FTZ R223, R174.reuse, R223 ;  /* 0x000000dfaedf7220 */ /* 0x040fe40000410000 */
[----:B------:R-:W-:Y:S02]  /*0a90*/  FMUL.FTZ R222, R161, R144 ;  /* 0x00000090a1de7220 */ /* 0x000fe40000410000 */
[----:B------:R-:W-:Y:S02]  /*0aa0*/  FADD.FTZ R141, RZ, R224 ;  /* 0x000000e0ff8d7221 */ /* 0x000fe40000010000 */
[----:B------:R-:W-:Y:S01]  /*0ab0*/  FFMA.FTZ R140, R179, R224, RZ ;  /* 0x000000e0b38c7223 */ /* 0x000fe200000100ff */
[----:B------:R-:W-:Y:S01]  /*0ac0*/  HADD2.F32 R218, -RZ, R145.H1_H1 ;  /* 0x30000091ffda7230 */ /* 0x000fe20000004100 */
[C---:B------:R-:W-:Y:S02]  /*0ad0*/  FMUL.FTZ R219, R174.reuse, R219 ;  /* 0x000000dbaedb7220 */ /* 0x040fe40000410000 */
[----:B------:R-:W-:-:S02]  /*0ae0*/  FMUL.FTZ R221, R174, R221 ;  /* 0x000000ddaedd7220 */ /* 0x000fc40000410000 */
[----:B------:R-:W-:Y:S02]  /*0af0*/  FMUL.FTZ R220, R160, R143 ;  /* 0x0000008fa0dc7220 */ /* 0x000fe40000410000 */
[----:B------:R-:W-:Y:S02]  /*0b00*/  FADD.FTZ R141, R141, R222 ;  /* 0x000000de8d8d7221 */ /* 0x000fe40000010000 */
[----:B------:R-:W-:Y:S01]  /*0b10*/  FFMA.FTZ R140, R223, R222, R140 ;  /* 0x000000dedf8c7223 */ /* 0x000fe2000001008c */
[----:B------:R-:W-:Y:S01]  /*0b20*/  HADD2.F32 R145, -RZ, R146.H0_H0 ;  /* 0x20000092ff917230 */ /* 0x000fe20000004100 */
[----:B------:R-:W-:Y:S02]  /*0b30*/  FADD.FTZ R83, R83, R218 ;  /* 0x000000da53537221 */ /* 0x000fe40000010000 */
[----:B------:R-:W-:Y:S02]  /*0b40*/  FFMA.FTZ R107, R219, R218, R107 ;  /* 0x000000dadb6b7223 */ /* 0x000fe4000001006b */
[----:B---3--:R-:W-:-:S02]  /*0b50*/  FADD.FTZ R217, -R155, R148 ;  /* 0x000000949bd97221 */ /* 0x008fc40000010100 */
[----:B------:R-:W-:Y:S02]  /*0b60*/  FMUL.FTZ R218, R159, R218 ;  /* 0x000000da9fda7220 */ /* 0x000fe40000410000 */
[----:B------:R-:W-:Y:S02]  /*0b70*/  FADD.FTZ R141, R141, R220 ;  /* 0x000000dc8d8d7221 */ /* 0x000fe40000010000 */
[----:B------:R-:W-:Y:S01]  /*0b80*/  FFMA.FTZ R140, R221, R220, R140 ;  /* 0x000000dcdd8c7223 */ /* 0x000fe2000001008c */
[----:B------:R-:W-:Y:S01]  /*0b90*/  HADD2.F32 R146, -RZ, R146.H1_H1 ;  /* 0x30000092ff927230 */ /* 0x000fe20000004100 */
[C---:B------:R-:W-:Y:S02]  /*0ba0*/  FADD.FTZ R213, -R155.reuse, R150 ;  /* 0x000000969bd57221 */ /* 0x040fe40000010100 */
[----:B------:R-:W-:Y:S02]  /*0bb0*/  FADD.FTZ R149, -R155, R149 ;  /* 0x000000959b957221 */ /* 0x000fe40000010100 */
[----:B------:R-:W-:-:S02]  /*0bc0*/  FMUL.FTZ R217, R174, R217 ;  /* 0x000000d9aed97220 */ /* 0x000fc40000410000 */
[----:B------:R-:W-:Y:S02]  /*0bd0*/  FMUL.FTZ R216, R158, R145 ;  /* 0x000000919ed87220 */ /* 0x000fe40000410000 */
[----:B------:R-:W-:Y:S02]  /*0be0*/  FADD.FTZ R141, R141, R218 ;  /* 0x000000da8d8d7221 */ /* 0x000fe40000010000 */
[----:B------:R-:W-:Y:S01]  /*0bf0*/  FFMA.FTZ R140, R219, R218, R140 ;  /* 0x000000dadb8c7223 */ /* 0x000fe2000001008c */
[----:B------:R-:W-:Y:S01]  /*0c00*/  HADD2.F32 R211, -RZ, R147.H0_H0 ;  /* 0x20000093ffd37230 */ /* 0x000fe20000004100 */
[C---:B------:R-:W-:Y:S02]  /*0c10*/  FMUL.FTZ R213, R174.reuse, R213 ;  /* 0x000000d5aed57220 */ /* 0x040fe40000410000 */
[----:B------:R-:W-:Y:S02]  /*0c20*/  FMUL.FTZ R215, R174, R149 ;  /* 0x00000095aed77220 */ /* 0x000fe40000410000 */
[----:B------:R-:W-:-:S02]  /*0c30*/  FMUL.FTZ R214, R157, R146 ;  /* 0x000000929dd67220 */ /* 0x000fc40000410000 */
[----:B------:R-:W-:Y:S02]  /*0c40*/  FADD.FTZ R141, R141, R216 ;  /* 0x000000d88d8d7221 */ /* 0x000fe40000010000 */
[----:B------:R-:W-:Y:S01]  /*0c50*/  FFMA.FTZ R140, R217, R216, R140 ;  /* 0x000000d8d98c7223 */ /* 0x000fe2000001008c */
[----:B0-----:R-:W-:Y:S01]  /*0c60*/  HADD2.F32 R152, -RZ, R147.H1_H1 ;  /* 0x30000093ff987230 */ /* 0x001fe20000004100 */
        /* <DEDUP_REMOVED lines=22> */
.L_x_5945:
[----:B0-----:R-:W-:Y:S05]  /*0dd0*/  BSYNC B0 ;  /* 0x0000000000007941 */ /* 0x001fea0003800000 */
.L_x_5944:
        /* <DEDUP_REMOVED lines=19> */
[C---:B------:R-:W-:Y:S01]  /*0f10*/  FADD.FTZ R181, -R155.reuse, R140 ;  /* 0x0000008c9bb57221 */ /* 0x040fe20000010100 */
[--C-:B------:R-:W-:Y:S01]  /*0f20*/  HADD2.F32 R140, -RZ, R145.reuse.H1_H1 ;  /* 0x30000091ff8c7230 */ /* 0x100fe20000004100 */
[----:B------:R-:W-:Y:S01]  /*0f30*/  FADD.FTZ R185, -R155, R142 ;  /* 0x0000008e9bb97221 */ /* 0x000fe20000010100 */
[----:B------:R-:W-:Y:S01]  /*0f40*/  HADD2.F32 R144, -RZ, R144.H1_H1 ;  /* 0x30000090ff907230 */ /* 0x000fe20000004100 */
[C---:B0----5:R-:W-:Y:S01]  /*0f50*/  FMUL.FTZ R176, R174.reuse, R143 ;  /* 0x0000008faeb07220 */ /* 0x061fe20000410000 */
[----:B------:R-:W-:Y:S01]  /*0f60*/  HADD2.F32 R205, -RZ, R145.H0_H0 ;  /* 0x20000091ffcd7230 */ /* 0x000fe20000004100 */
[----:B------:R-:W-:Y:S01]  /*0f70*/  FMUL.FTZ R177, R174, R181 ;  /* 0x000000b5aeb17220 */ /* 0x000fe20000410000 */
[--C-:B------:R-:W-:Y:S01]  /*0f80*/  HADD2.F32 R187, -RZ, R146.reuse.H0_H0 ;  /* 0x20000092ffbb7230 */ /* 0x100fe20000004100 */
[----:B------:R-:W-:Y:S01]  /*0f90*/  FMUL.FTZ R210, R34, R141 ;  /* 0x0000008d22d27220 */ /* 0x000fe20000410000 */
[----:B------:R-:W-:Y:S01]  /*0fa0*/  HADD2.F32 R146, -RZ, R146.H1_H1 ;  /* 0x30000092ff927230 */ /* 0x000fe20000004100 */
[----:B------:R-:W-:Y:S01]  /*0fb0*/  FMUL.FTZ R206, R174, R185 ;  /* 0x000000b9aece7220 */ /* 0x000fe20000410000 */
[--C-:B-1----:R-:W-:Y:S01]  /*0fc0*/  HADD2.F32 R153, -RZ, R147.reuse.H0_H0 ;  /* 0x20000093ff997230 */ /* 0x102fe20000004100 */
[----:B------:R-:W-:Y:S01]  /*0fd0*/  FADD.FTZ R75, R75, R140 ;  /* 0x0000008c4b4b7221 */ /* 0x000fe20000010000 */
[----:B------:R-:W-:Y:S01]  /*0fe0*/  HADD2.F32 R142, -RZ, R147.H1_H1 ;  /* 0x30000093ff8e7230 */ /* 0x000fe20000004100 */
[----:B------:R-:W-:-:S02]  /*0ff0*/  FFMA.FTZ R99, R176, R140, R99 ;  /* 0x0000008cb0637223 */ /* 0x000fc40000010063 */
[----:B------:R-:W-:Y:S02]  /*1000*/  FMUL.FTZ R181, R31, R140 ;  /* 0x0000008c1fb57220 */ /* 0x000fe40000410000 */
        /* <DEDUP_REMOVED lines=9> */
[----:B----4-:R-:W-:Y:S02]  /*10a0*/  FADD.FTZ R145, -R155, R148 ;  /* 0x000000949b917221 */ /* 0x010fe40000010100 */
        /* <DEDUP_REMOVED lines=35> */
.L_x_5947:
[----:B------:R-:W-:Y:S05]  /*12e0*/  BSYNC B0 ;  /* 0x0000000000007941 */ /* 0x000fea0003800000 */
.L_x_5946:
        /* <DEDUP_REMOVED lines=17> */
[C---:B------:R-:W-:Y:S01]  /*1400*/  FADD.FTZ R175, -R155.reuse, R140 ;  /* 0x0000008c9baf7221 */ /* 0x040fe20000010100 */
[--C-:B----4-:R-:W-:Y:S01]  /*1410*/  HADD2.F32 R141, -RZ, R144.reuse.H0_H0 ;  /* 0x20000090ff8d7230 */ /* 0x110fe20000004100 */
[----:B------:R-:W-:Y:S01]  /*1420*/  FADD.FTZ R193, -R155, R142 ;  /* 0x0000008e9bc17221 */ /* 0x000fe20000010100 */
[----:B------:R-:W-:Y:S01]  /*1430*/  HADD2.F32 R140, -RZ, R145.H1_H1 ;  /* 0x30000091ff8c7230 */ /* 0x000fe20000004100 */
[C---:B-----5:R-:W-:Y:S01]  /*1440*/  FMUL.FTZ R192, R174.reuse, R197 ;  /* 0x000000c5aec07220 */ /* 0x060fe20000410000 */
[----:B------:R-:W-:Y:S01]  /*1450*/  HADD2.F32 R144, -RZ, R144.H1_H1 ;  /* 0x30000090ff907230 */ /* 0x000fe20000004100 */
[----:B------:R-:W-:-:S02]  /*1460*/  FMUL.FTZ R175, R174, R175 ;  /* 0x000000afaeaf7220 */ /* 0x000fc40000410000 */
[----:B------:R-:W-:Y:S01]  /*1470*/  FMUL.FTZ R190, R26, R141 ;  /* 0x0000008d1abe7220 */ /* 0x000fe20000410000 */
[----:B------:R-:W-:Y:S01]  /*1480*/  HADD2.F32 R143, -RZ, R145.H0_H0 ;  /* 0x20000091ff8f7230 */ /* 0x000fe20000004100 */
[C---:B0-----:R-:W-:Y:S02]  /*1490*/  FMUL.FTZ R189, R174.reuse, R193 ;  /* 0x000000c1aebd7220 */ /* 0x041fe40000410000 */
[----:B------:R-:W-:Y:S02]  /*14a0*/  FMUL.FTZ R188, R174, R191 ;  /* 0x000000bfaebc7220 */ /* 0x000fe40000410000 */
[----:B------:R-:W-:Y:S02]  /*14b0*/  FADD.FTZ R67, R67, R140 ;  /* 0x0000008c43437221 */ /* 0x000fe40000010000 */
[-C--:B------:R-:W-:Y:S02]  /*14c0*/  FFMA.FTZ R91, R192, R140.reuse, R91 ;  /* 0x0000008cc05b7223 */ /* 0x080fe4000001005b */
        /* <DEDUP_REMOVED lines=8> */
[----:B------:R-:W-:Y:S01]  /*1550*/  FFMA.FTZ R194, R188, R191, R194 ;  /* 0x000000bfbcc27223 */ /* 0x000fe200000100c2 */
[--C-:B------:R-:W-:Y:S01]  /*1560*/  HADD2.F32 R199, -RZ, R146.reuse.H0_H0 ;  /* 0x20000092ffc77230 */ /* 0x100fe20000004100 */
[----:B---3--:R-:W-:Y:S02]  /*1570*/  FADD.FTZ R145, -R155, R148 ;  /* 0x000000949b917221 */ /* 0x008fe40000010100 */
[----:B------:R-:W-:Y:S02]  /*1580*/  FADD.FTZ R140, R141, R196 ;  /* 0x000000c48d8c7221 */ /* 0x000fe40000010000 */
[----:B------:R-:W-:Y:S01]  /*1590*/  FFMA.FTZ R194, R189, R196, R194 ;  /* 0x000000c4bdc27223 */ /* 0x000fe200000100c2 */
[----:B------:R-:W-:Y:S01]  /*15a0*/  HADD2.F32 R146, -RZ, R146.H1_H1 ;  /* 0x30000092ff927230 */ /* 0x000fe20000004100 */
[----:B------:R-:W-:-:S02]  /*15b0*/  FMUL.FTZ R197, R174, R145 ;  /* 0x00000091aec57220 */ /* 0x000fc40000410000 */
[----:B------:R-:W-:Y:S02]  /*15c0*/  FADD.FTZ R149, -R155, R149 ;  /* 0x000000959b957221 */ /* 0x000fe40000010100 */
[----:B------:R-:W-:Y:S02]  /*15d0*/  FMUL.FTZ R198, R22, R199 ;  /* 0x000000c716c67220 */ /* 0x000fe40000410000 */
[----:B------:R-:W-:Y:S02]  /*15e0*/  FADD.FTZ R141, R140, R193 ;  /* 0x000000c18c8d7221 */ /* 0x000fe40000010000 */
[----:B------:R-:W-:Y:S01]  /*15f0*/  FFMA.FTZ R194, R192, R193, R194 ;  /* 0x000000c1c0c27223 */ /* 0x000fe200000100c2 */
[----:B-1----:R-:W-:Y:S01]  /*1600*/  HADD2.F32 R153, -RZ, R147.H0_H0 ;  /* 0x20000093ff997230 */ /* 0x002fe20000004100 */
[----:B------:R-:W-:Y:S02]  /*1610*/  FADD.FTZ R60, R60, R199 ;  /* 0x000000c73c3c7221 */ /* 0x000fe40000010000 */
[----:B------:R-:W-:-:S02]  /*1620*/  FFMA.FTZ R84, R197, R199, R84 ;  /* 0x000000c7c5547223 */ /* 0x000fc40000010054 */
[----:B------:R-:W-:Y:S02]  /*1630*/  FADD.FTZ R201, -R155, R150 ;  /* 0x000000969bc97221 */ /* 0x000fe40000010100 */
[----:B------:R-:W-:Y:S02]  /*1640*/  FMUL.FTZ R200, R174, R149 ;  /* 0x00000095aec87220 */ /* 0x000fe40000410000 */
[----:B------:R-:W-:Y:S02]  /*1650*/  FMUL.FTZ R199, R21, R146 ;  /* 0x0000009215c77220 */ /* 0x000fe40000410000 */
[----:B------:R-:W-:Y:S02]  /*1660*/  FADD.FTZ R140, R141, R198 ;  /* 0x000000c68d8c7221 */ /* 0x000fe40000010000 */
[----:B------:R-:W-:Y:S01]  /*1670*/  FFMA.FTZ R194, R197, R198, R194 ;  /* 0x000000c6c5c27223 */ /* 0x000fe200000100c2 */
[----:B------:R-:W-:Y:S01]  /*1680*/  HADD2.F32 R142, -RZ, R147.H1_H1 ;  /* 0x30000093ff8e7230 */ /* 0x000fe20000004100 */
        /* <DEDUP_REMOVED lines=21> */
.L_x_5949:
[----:B------:R-:W-:Y:S05]  /*17e0*/  BSYNC B0 ;  /* 0x0000000000007941 */ /* 0x000fea0003800000 */
.L_x_5948:
        /* <DEDUP_REMOVED lines=8> */
.L_x_5963:
        /* <DEDUP_REMOVED lines=18> */
.L_x_5964:
        /* <DEDUP_REMOVED lines=95> */
[----:B------:R-:W-:Y:S01]  /*1f80*/  F2FP.PACK_AB R144, R145, R144 ;  /* 0x000000909190723e */ /* 0x000fe200000000ff */
[----:B------:R-:W-:Y:S02]  /*1f90*/  FMUL.FTZ R149, R14, R227 ;  /* 0x000000e30e957220 */ /* 0x000fe40000410000 */
        /* <DEDUP_REMOVED lines=11> */
[----:B------:R0:W-:Y:S01]  /*2050*/  STG.E.128 [R148.64], R144 ;  /* 0x0000009094007986 */ /* 0x0001e2000c101d04 */
[----:B--2---:R-:W-:Y:S02]  /*2060*/  HADD2.F32 R194, -RZ, R140.H0_H0 ;  /* 0x2000008cffc27230 */ /* 0x004fe40000004100 */
[----:B------:R-:W-:Y:S02]  /*2070*/  HADD2.F32 R226, -RZ, R141.H0_H0 ;  /* 0x2000008dffe27230 */ /* 0x000fe40000004100 */
        /* <DEDUP_REMOVED lines=8> */
[----:B------:R-:W-:Y:S01]  /*2100*/  HADD2.F32 R142, -RZ, R142.H1_H1 ;  /* 0x3000008eff8e7230 */ /* 0x000fe20000004100 */
[----:B------:R-:W-:Y:S01]  /*2110*/  FFMA.FTZ R57, R154, R140, R57 ;  /* 0x0000008c9a397223 */ /* 0x000fe20000010039 */
[----:B------:R-:W-:Y:S01]  /*2120*/  HADD2.F32 R143, -RZ, R143.H1_H1 ;  /* 0x3000008fff8f7230 */ /* 0x000fe20000004100 */
[----:B------:R-:W-:-:S02]  /*2130*/  FFMA.FTZ R59, R228, R141, R59 ;  /* 0x0000008de43b7223 */ /* 0x000fc4000001003b */
[----:B------:R-:W-:Y:S02]  /*2140*/  FFMA.FTZ R53, R230, R142, R53 ;  /* 0x0000008ee6357223 */ /* 0x000fe40000010035 */
[----:B------:R-:W-:Y:S02]  /*2150*/  FFMA.FTZ R55, R234, R143, R55 ;  /* 0x0000008fea377223 */ /* 0x000fe40000010037 */
.L_x_5953:
[----:B0-----:R-:W-:Y:S05]  /*2160*/  BSYNC B0 ;  /* 0x0000000000007941 */ /* 0x001fea0003800000 */
.L_x_5952:
        /* <DEDUP_REMOVED lines=30> */
[----:B------:R-:W-:Y:S01]  /*2350*/  F2FP.PACK_AB R144, R147, R144 ;  /* 0x000000909390723e */ /* 0x000fe200000000ff */
        /* <DEDUP_REMOVED lines=28> */
[-C--:B------:R-:W-:Y:S01]  /*2520*/  FMUL.FTZ R229, R149, R225.reuse ;  /* 0x000000e195e57220 */ /* 0x080fe20000410000 */
[C---:B------:R-:W-:Y:S01]  /*2530*/  @P5 LEA R150, P0, R173.reuse, c[0x0][0x258], 0x5 ;  /* 0x00009600ad965a11 */ /* 0x040fe200078028ff */
[-C--:B------:R-:W-:Y:S01]  /*2540*/  FMUL.FTZ R230, R194, R225.reuse ;  /* 0x000000e1c2e67220 */ /* 0x080fe20000410000 */
[----:B------:R-:W-:Y:S01]  /*2550*/  LEA.HI.X R149, R173, c[0x0][0x24c], RZ, 0x4, P6 ;  /* 0x00009300ad957a11 */ /* 0x000fe200030f24ff */
[-C--:B------:R-:W-:Y:S01]  /*2560*/  FMUL.FTZ R231, R147, R225.reuse ;  /* 0x000000e193e77220 */ /* 0x080fe20000410000 */
[C---:B------:R-:W-:Y:S01]  /*2570*/  @P5 LEA.HI.X R151, R173.reuse, c[0x0][0x25c], RZ, 0x5, P0 ;  /* 0x00009700ad975a11 */ /* 0x040fe200000f2cff */
[----:B------:R-:W-:Y:S01]  /*2580*/  FMUL.FTZ R233, R226, R225 ;  /* 0x000000e1e2e97220 */ /* 0x000fe20000410000 */
[----:B------:R-:W-:Y:S01]  /*2590*/  IADD3 R173, R173, 0x100, RZ ;  /* 0x00000100adad7810 */ /* 0x000fe20007ffe0ff */
[----:B------:R-:W-:-:S02]  /*25a0*/  FMUL.FTZ R145, R8, R195 ;  /* 0x000000c308917220 */ /* 0x000fc40000410000 */
[----:B------:R-:W-:Y:S01]  /*25b0*/  FMUL.FTZ R146, R6, R227 ;  /* 0x000000e306927220 */ /* 0x000fe20000410000 */
[----:B------:R0:W-:Y:S01]  /*25c0*/  @P5 STG.E.128 [R150.64], R132 ;  /* 0x0000008496005986 */ /* 0x0001e2000c101d04 */
[----:B------:R-:W-:Y:S02]  /*25d0*/  FMUL.FTZ R147, R5, R229 ;  /* 0x000000e505937220 */ /* 0x000fe40000410000 */
[----:B------:R-:W-:Y:S01]  /*25e0*/  FMUL.FTZ R194, R4, R230 ;  /* 0x000000e604c27220 */ /* 0x000fe20000410000 */
[----:B------:R-:W-:Y:S01]  /*25f0*/  F2FP.PACK_AB R145, R146, R145 ;  /* 0x000000919291723e */ /* 0x000fe200000000ff */
[----:B------:R-:W-:Y:S01]  /*2600*/  FMUL.FTZ R226, R3, R231 ;  /* 0x000000e703e27220 */ /* 0x000fe20000410000 */
[----:B------:R0:W-:Y:S01]  /*2610*/  @P5 STG.E.128 [R150.64+0x10], R136 ;  /* 0x0000108896005986 */ /* 0x0001e2000c101d04 */
[----:B------:R-:W-:Y:S01]  /*2620*/  FMUL.FTZ R235, R2, R233 ;  /* 0x000000e902eb7220 */ /* 0x000fe20000410000 */
[----:B------:R-:W-:-:S04]  /*2630*/  F2FP.PACK_AB R146, R194, R147 ;  /* 0x00000093c292723e */ /* 0x000fc800000000ff */
[----:B------:R-:W-:-:S05]  /*2640*/  F2FP.PACK_AB R147, R235, R226 ;  /* 0x000000e2eb93723e */ /* 0x000fca00000000ff */
        /* <DEDUP_REMOVED lines=17> */
.L_x_5955:
[----:B0-----:R-:W-:Y:S05]  /*2760*/  BSYNC B0 ;  /* 0x0000000000007941 */ /* 0x001fea0003800000 */
.L_x_5954:
        /* <DEDUP_REMOVED lines=57> */
[----:B------:R-:W-:Y:S01]  /*2b00*/  F2FP.PACK_AB R144, R145, R144 ;  /* 0x000000909190723e */ /* 0x000fe200000000ff */
        /* <DEDUP_REMOVED lines=12> */
[----:B------:R-:W-:Y:S01]  /*2bd0*/  F2FP.PACK_AB R145, R146, R145 ;  /* 0x000000919291723e */ /* 0x000fe200000000ff */
[----:B------:R-:W-:Y:S01]  /*2be0*/  FMUL.FTZ R194, R168, R227 ;  /* 0x000000e3a8c27220 */ /* 0x000fe20000410000 */
[----:B------:R0:W-:Y:S01]  /*2bf0*/  @P1 STG.E.128 [R150.64], R132 ;  /* 0x0000008496001986 */ /* 0x0001e2000c101d04 */
[----:B------:R-:W-:Y:S01]  /*2c00*/  FMUL.FTZ R225, R170, R228 ;  /* 0x000000e4aae17220 */ /* 0x000fe20000410000 */
[----:B------:R-:W-:Y:S02]  /*2c10*/  F2FP.PACK_AB R146, R152, R147 ;  /* 0x000000939892723e */ /* 0x000fe400000000ff */
[----:B------:R0:W-:Y:S02]  /*2c20*/  @P1 STG.E.128 [R150.64+0x10], R136 ;  /* 0x0000108896001986 */ /* 0x0001e4000c101d04 */
[----:B------:R-:W-:-:S05]  /*2c30*/  F2FP.PACK_AB R147, R225, R194 ;  /* 0x000000c2e193723e */ /* 0x000fca00000000ff */
        /* <DEDUP_REMOVED lines=17> */
.L_x_5957:
[----:B0-----:R-:W-:Y:S05]  /*2d50*/  BSYNC B0 ;  /* 0x0000000000007941 */ /* 0x001fea0003800000 */
.L_x_5956:
[----:B------:R-:W-:Y:S02]  /*2d60*/  IADD3 R171, R171, c[0x0][0x160], RZ ;  /* 0x00005800abab7a10 */ /* 0x000fe40007ffe0ff */
[----:B------:R-:W-:Y:S02]  /*2d70*/  LOP3.LUT P1, RZ, R172, 0xff, RZ, 0xc0, !PT ;  /* 0x000000ffacff7812 */ /* 0x000fe4000782c0ff */
[----:B------:R-:W-:Y:S02]  /*2d80*/  ISETP.GE.AND P0, PT, R171, c[0x0][0x164], PT ;  /* 0x00005900ab007a0c */ /* 0x000fe40003f06270 */
[----:B------:R-:W-:-:S11]  /*2d90*/  SEL R172, RZ, 0x1, P1 ;  /* 0x00000001ffac7807 */ /* 0x000fd60000800000 */
[----:B------:R-:W-:Y:S01]  /*2da0*/  @P0 CALL.REL.NOINC `(.L_x_5943) ;  /* 0x0000001000000944 */ /* 0x000fe20003c00000 */
[----:B------:R-:W-:Y:S05]  /*2db0*/  BRA `(.L_x_5958) ;  /* 0xffffd9c000007947 */ /* 0x000fea000383ffff */
.L_x_5943:
        /* <DEDUP_REMOVED lines=19> */
.L_x_5960:
[----:B------:R-:W-:Y:S05]  /*2ef0*/  BSYNC B0 ;  /* 0x0000000000007941 */ /* 0x000fea0003800000 */
.L_x_5959:
        /* <DEDUP_REMOVED lines=13> */
.L_x_5962:
[----:B------:R-:W-:Y:S05]  /*2fd0*/  BSYNC B0 ;  /* 0x0000000000007941 */ /* 0x000fea0003800000 */
.L_x_5961:
        /* <DEDUP_REMOVED lines=12> */
.L_x_5950:
[----:B------:R-:W-:Y:S01]  /*30a0*/  HFMA2.MMA R150, -RZ, RZ, 0, 9.5367431640625e-07 ;  /* 0x00000010ff967435 */ /* 0x000fe200000001ff */
[----:B------:R-:W-:-:S02]  /*30b0*/  MOV R145, R195 ;  /* 0x000000c300917202 */ /* 0x000fc40000000f00 */
[----:B------:R-:W-:Y:S02]  /*30c0*/  MOV R149, 0x1f ;  /* 0x0000001f00957802 */ /* 0x000fe40000000f00 */
[----:B------:R-:W-:Y:S02]  /*30d0*/  MOV R152, 0xffffffff ;  /* 0xffffffff00987802 */ /* 0x000fe40000000f00 */
[----:B------:R-:W-:Y:S02]  /*30e0*/  MOV R140, 0x3100 ;  /* 0x00003100008c7802 */ /* 0x000fe40000000f00 */
[----:B------:R-:W-:Y:S05]  /*30f0*/  CALL.REL.NOINC `($__internal_124_$__cuda_sm70_shflsync_down_p) ;  /* 0x0000046000007944 */ /* 0x000fea0003c00000 */
[----:B-1----:R-:W-:Y:S01]  /*3100*/  MOV R144, R145 ;  /* 0x0000009100907202 */ /* 0x002fe20000000f00 */
[----:B0-----:R-:W-:Y:S05]  /*3110*/  BRA `(.L_x_5963) ;  /* 0xffffe75000007947 */ /* 0x001fea000383ffff */
.L_x_5951:
[----:B------:R-:W-:Y:S01]  /*3120*/  HFMA2.MMA R150, -RZ, RZ, 0, 9.5367431640625e-07 ;  /* 0x00000010ff967435 */ /* 0x000fe200000001ff */
[----:B------:R-:W-:Y:S02]  /*3130*/  MOV R145, R194 ;  /* 0x000000c200917202 */ /* 0x000fe40000000f00 */
[----:B------:R-:W-:Y:S02]  /*3140*/  MOV R149, 0x1f ;  /* 0x0000001f00957802 */ /* 0x000fe40000000f00 */
[----:B------:R-:W-:-:S02]  /*3150*/  MOV R152, 0xffffffff ;  /* 0xffffffff00987802 */ /* 0x000fc40000000f00 */
[----:B------:R-:W-:Y:S02]  /*3160*/  MOV R140, 0x3180 ;  /* 0x00003180008c7802 */ /* 0x000fe40000000f00 */
[----:B01----:R-:W-:Y:S05]  /*3170*/  CALL.REL.NOINC `($__internal_124_$__cuda_sm70_shflsync_down_p) ;  /* 0x000003e000007944 */ /* 0x003fea0003c00000 */
[----:B------:R-:W-:Y:S01]  /*3180*/  FADD.FTZ R144, R144, R195 ;  /* 0x000000c390907221 */ /* 0x000fe20000010000 */
[----:B0-----:R-:W-:Y:S01]  /*3190*/  HFMA2.MMA R150, -RZ, RZ, 0, 4.76837158203125e-07 ;  /* 0x00000008ff967435 */ /* 0x001fe200000001ff */
[----:B-1----:R-:W-:Y:S01]  /*31a0*/  FADD.FTZ R194, R194, R145 ;  /* 0x00000091c2c27221 */ /* 0x002fe20000010000 */
[----:B------:R-:W-:Y:S02]  /*31b0*/  MOV R149, 0x1f ;  /* 0x0000001f00957802 */ /* 0x000fe40000000f00 */
[----:B------:R-:W-:Y:S02]  /*31c0*/  MOV R152, 0xffffffff ;  /* 0xffffffff00987802 */ /* 0x000fe40000000f00 */
[----:B------:R-:W-:Y:S02]  /*31d0*/  MOV R145, R144 ;  /* 0x0000009000917202 */ /* 0x000fe40000000f00 */
[----:B------:R-:W-:Y:S02]  /*31e0*/  MOV R140, 0x3200 ;  /* 0x00003200008c7802 */ /* 0x000fe40000000f00 */
[----:B------:R-:W-:Y:S05]  /*31f0*/  CALL.REL.NOINC `($__internal_124_$__cuda_sm70_shflsync_down_p) ;  /* 0x0000036000007944 */ /* 0x000fea0003c00000 */
[----:B0-----:R-:W-:Y:S01]  /*3200*/  HFMA2.MMA R150, -RZ, RZ, 0, 4.76837158203125e-07 ;  /* 0x00000008ff967435 */ /* 0x001fe200000001ff */
[----:B-1----:R-:W-:-:S02]  /*3210*/  MOV R143, R145 ;  /* 0x00000091008f7202 */ /* 0x002fc40000000f00 */
[----:B------:R-:W-:Y:S02]  /*3220*/  MOV R145, R194 ;  /* 0x000000c200917202 */ /* 0x000fe40000000f00 */
[----:B------:R-:W-:Y:S02]  /*3230*/  MOV R149, 0x1f ;  /* 0x0000001f00957802 */ /* 0x000fe40000000f00 */
[----:B------:R-:W-:Y:S02]  /*3240*/  MOV R152, 0xffffffff ;  /* 0xffffffff00987802 */ /* 0x000fe40000000f00 */
[----:B------:R-:W-:Y:S02]  /*3250*/  MOV R140, 0x3270 ;  /* 0x00003270008c7802 */ /* 0x000fe40000000f00 */
[----:B------:R-:W-:Y:S05]  /*3260*/  CALL.REL.NOINC `($__internal_124_$__cuda_sm70_shflsync_down_p) ;  /* 0x000002f000007944 */ /* 0x000fea0003c00000 */
[----:B------:R-:W-:Y:S01]  /*3270*/  FADD.FTZ R144, R143, R144 ;  /* 0x000000908f907221 */ /* 0x000fe20000010000 */
[----:B0-----:R-:W-:Y:S01]  /*3280*/  HFMA2.MMA R150, -RZ, RZ, 0, 2.384185791015625e-07 ;  /* 0x00000004ff967435 */ /* 0x001fe200000001ff */
[----:B-1----:R-:W-:Y:S01]  /*3290*/  FADD.FTZ R194, R194, R145 ;  /* 0x00000091c2c27221 */ /* 0x002fe20000010000 */
[----:B------:R-:W-:Y:S02]  /*32a0*/  MOV R149, 0x1f ;  /* 0x0000001f00957802 */ /* 0x000fe40000000f00 */
[----:B------:R-:W-:-:S02]  /*32b0*/  MOV R152, 0xffffffff ;  /* 0xffffffff00987802 */ /* 0x000fc40000000f00 */
[----:B------:R-:W-:Y:S02]  /*32c0*/  MOV R145, R144 ;  /* 0x0000009000917202 */ /* 0x000fe40000000f00 */
[----:B------:R-:W-:Y:S02]  /*32d0*/  MOV R140, 0x32f0 ;  /* 0x000032f0008c7802 */ /* 0x000fe40000000f00 */
[----:B------:R-:W-:Y:S05]  /*32e0*/  CALL.REL.NOINC `($__internal_124_$__cuda_sm70_shflsync_down_p) ;  /* 0x0000027000007944 */ /* 0x000fea0003c00000 */
[----:B0-----:R-:W-:Y:S01]  /*32f0*/  HFMA2.MMA R150, -RZ, RZ, 0, 2.384185791015625e-07 ;  /* 0x00000004ff967435 */ /* 0x001fe200000001ff */
[----:B-1----:R-:W-:Y:S02]  /*3300*/  MOV R143, R145 ;  /* 0x00000091008f7202 */ /* 0x002fe40000000f00 */
[----:B------:R-:W-:Y:S02]  /*3310*/  MOV R145, R194 ;  /* 0x000000c200917202 */ /* 0x000fe40000000f00 */
[----:B------:R-:W-:Y:S02]  /*3320*/  MOV R149, 0x1f ;  /* 0x0000001f00957802 */ /* 0x000fe40000000f00 */
[----:B------:R-:W-:Y:S02]  /*3330*/  MOV R152, 0xffffffff ;  /* 0xffffffff00987802 */ /* 0x000fe40000000f00 */
[----:B------:R-:W-:-:S02]  /*3340*/  MOV R140, 0x3360 ;  /* 0x00003360008c7802 */ /* 0x000fc40000000f00 */
[----:B------:R-:W-:Y:S05]  /*3350*/  CALL.REL.NOINC `($__internal_124_$__cuda_sm70_shflsync_down_p) ;  /* 0x0000020000007944 */ /* 0x000fea0003c00000 */
[----:B------:R-:W-:Y:S01]  /*3360*/  FADD.FTZ R144, R143, R144 ;  /* 0x000000908f907221 */ /* 0x000fe20000010000 */
[----:B0-----:R-:W-:Y:S01]  /*3370*/  HFMA2.MMA R150, -RZ, RZ, 0, 1.1920928955078125e-07 ;  /* 0x00000002ff967435 */ /* 0x001fe200000001ff */
[----:B-1----:R-:W-:Y:S01]  /*3380*/  FADD.FTZ R148, R194, R145 ;  /* 0x00000091c2947221 */ /* 0x002fe20000010000 */
[----:B------:R-:W-:-:S02]  /*3390*/  MOV R149, 0x1f ;  /* 0x0000001f00957802 */ /* 0x000fc40000000f00 */
[----:B------:R-:W-:Y:S02]  /*33a0*/  MOV R152, 0xffffffff ;  /* 0xffffffff00987802 */ /* 0x000fe40000000f00 */
[----:B------:R-:W-:Y:S02]  /*33b0*/  MOV R145, R144 ;  /* 0x0000009000917202 */ /* 0x000fe40000000f00 */
[----:B------:R-:W-:Y:S02]  /*33c0*/  MOV R140, 0x33e0 ;  /* 0x000033e0008c7802 */ /* 0x000fe40000000f00 */
[----:B------:R-:W-:Y:S05]  /*33d0*/  CALL.REL.NOINC `($__internal_124_$__cuda_sm70_shflsync_down_p) ;  /* 0x0000018000007944 */ /* 0x000fea0003c00000 */
[----:B0-----:R-:W-:Y:S01]  /*33e0*/  HFMA2.MMA R150, -RZ, RZ, 0, 1.1920928955078125e-07 ;  /* 0x00000002ff967435 */ /* 0x001fe200000001ff */
[----:B-1----:R-:W-:Y:S02]  /*33f0*/  MOV R143, R145 ;  /* 0x00000091008f7202 */ /* 0x002fe40000000f00 */
[----:B------:R-:W-:Y:S02]  /*3400*/  MOV R145, R148 ;  /* 0x0000009400917202 */ /* 0x000fe40000000f00 */
[----:B------:R-:W-:Y:S02]  /*3410*/  MOV R149, 0x1f ;  /* 0x0000001f00957802 */ /* 0x000fe40000000f00 */
[----:B------:R-:W-:-:S02]  /*3420*/  MOV R152, 0xffffffff ;  /* 0xffffffff00987802 */ /* 0x000fc40000000f00 */
[----:B------:R-:W-:Y:S02]  /*3430*/  MOV R140, 0x3450 ;  /* 0x00003450008c7802 */ /* 0x000fe40000000f00 */
[----:B------:R-:W-:Y:S05]  /*3440*/  CALL.REL.NOINC `($__internal_124_$__cuda_sm70_shflsync_down_p) ;  /* 0x0000011000007944 */ /* 0x000fea0003c00000 */
[----:B------:R-:W-:Y:S01]  /*3450*/  FADD.FTZ R146, R143, R144 ;  /* 0x000000908f927221 */ /* 0x000fe20000010000 */
[----:B0-----:R-:W-:Y:S01]  /*3460*/  HFMA2.MMA R150, -RZ, RZ, 0, 5.9604644775390625e-08 ;  /* 0x00000001ff967435 */ /* 0x001fe200000001ff */
[----:B-1----:R-:W-:Y:S01]  /*3470*/  FADD.FTZ R148, R148, R145 ;  /* 0x0000009194947221 */ /* 0x002fe20000010000 */
[----:B------:R-:W-:Y:S02]  /*3480*/  MOV R149, 0x1f ;  /* 0x0000001f00957802 */ /* 0x000fe40000000f00 */
[----:B------:R-:W-:Y:S02]  /*3490*/  MOV R152, 0xffffffff ;  /* 0xffffffff00987802 */ /* 0x000fe40000000f00 */
[----:B------:R-:W-:Y:S02]  /*34a0*/  MOV R145, R146 ;  /* 0x0000009200917202 */ /* 0x000fe40000000f00 */
[----:B------:R-:W-:Y:S02]  /*34b0*/  MOV R140, 0x34d0 ;  /* 0x000034d0008c7802 */ /* 0x000fe40000000f00 */
[----:B------:R-:W-:Y:S05]  /*34c0*/  CALL.REL.NOINC `($__internal_124_$__cuda_sm70_shflsync_down_p) ;  /* 0x0000009000007944 */ /* 0x000fea0003c00000 */
[----:B0-----:R-:W-:Y:S01]  /*34d0*/  HFMA2.MMA R150, -RZ, RZ, 0, 5.9604644775390625e-08 ;  /* 0x00000001ff967435 */ /* 0x001fe200000001ff */
[----:B-1----:R-:W-:-:S02]  /*34e0*/  MOV R147, R145 ;  /* 0x0000009100937202 */ /* 0x002fc40000000f00 */
[----:B------:R-:W-:Y:S02]  /*34f0*/  MOV R145, R148 ;  /* 0x0000009400917202 */ /* 0x000fe40000000f00 */
[----:B------:R-:W-:Y:S02]  /*3500*/  MOV R149, 0x1f ;  /* 0x0000001f00957802 */ /* 0x000fe40000000f00 */
[----:B------:R-:W-:Y:S02]  /*3510*/  MOV R152, 0xffffffff ;  /* 0xffffffff00987802 */ /* 0x000fe40000000f00 */
[----:B------:R-:W-:Y:S02]  /*3520*/  MOV R140, 0x3540 ;  /* 0x00003540008c7802 */ /* 0x000fe40000000f00 */
[----:B------:R-:W-:Y:S05]  /*3530*/  CALL.REL.NOINC `($__internal_124_$__cuda_sm70_shflsync_down_p) ;  /* 0x0000002000007944 */ /* 0x000fea0003c00000 */
[----:B-1----:R-:W-:Y:S01]  /*3540*/  MOV R195, R145 ;  /* 0x0000009100c37202 */ /* 0x002fe20000000f00 */
[----:B0-----:R-:W-:Y:S05]  /*3550*/  BRA `(.L_x_5964) ;  /* 0xffffe43000007947 */ /* 0x001fea000383ffff */
        .weak           $__internal_124_$__cuda_sm70_shflsync_down_p
        .type           $__internal_124_$__cuda_sm70_shflsync_down_p,@function
        .size           $__internal_124_$__cuda_sm70_shflsync_down_p,(.L_x_9378 - $__internal_124_$__cuda_sm70_shflsync_down_p)
$__internal_124_$__cuda_sm70_shflsync_down_p:
[----:B------:R-:W-:Y:S01]  /*3560*/  HFMA2.MMA R141, -RZ, RZ, 0, 0 ;  /* 0x00000000ff8d7435 */ /* 0x000fe200000001ff */
[----:B------:R-:W-:Y:S04]  /*3570*/  WARPSYNC R152 ;  /* 0x0000009800007348 */ /* 0x000fe80003800000 */
[----:B------:R0:W1:Y:S01]  /*3580*/  SHFL.DOWN PT, R145, R145, R150, R149 ;  /* 0x0800009691917389 */ /* 0x00006200000e0095 */
[----:B------:R-:W-:Y:S05]  /*3590*/  RET.REL.NODEC R140 `(_ZN10layer_norm13ln_bwd_kernelINS_13Kernel_traitsI6__halfS2_fS2_fjLj6144ELj1ELj1ELj8ELj16ENS_18Kernel_traits_baseILj6144ES2_S2_fS2_fjLj256EEEEELb0ELb1ELb0ELb0EEEvNS_9BwdParamsE) ;  /* 0xffffca608c007950 */ /* 0x000fea0003c3ffff */
.L_x_5965:
        /* <DEDUP_REMOVED lines=14> */
.L_x_9378:


//--------------------- .text._ZN10layer_norm13ln_bwd_kernelINS_13Kernel_traitsI6__halfS2_fS2_fjLj6144ELj1ELj1ELj8ELj16ENS_18Kernel_traits_baseILj6144ES2_S2_fS2_fjLj256EEEEELb0ELb1ELb0ELb1EEEvNS_9BwdParamsE --------------------------
	.section	.text._ZN10layer_norm13ln_bwd_kernelINS_13Kernel_traitsI6__halfS2_fS2_fjLj6144ELj1ELj1ELj8ELj16ENS_18Kernel_traits_baseILj6144ES2_S2_fS2_fjLj256EEEEELb0ELb1ELb0ELb1EEEvNS_9BwdParamsE,"ax",@progbits
	.sectioninfo	@"SHI_REGISTERS=244"
	.align	128
        .global         _ZN10layer_norm13ln_bwd_kernelINS_13Kernel_traitsI6__halfS2_fS2_fjLj6144ELj1ELj1ELj8ELj16ENS_18Kernel_traits_baseILj6144ES2_S2_fS2_fjLj256EEEEELb0ELb1ELb0ELb1EEEvNS_9BwdParamsE
        .type           _ZN10layer_norm13ln_bwd_kernelINS_13Kernel_traitsI6__halfS2_fS2_fjLj6144ELj1ELj1ELj8ELj16ENS_18Kernel_traits_baseILj6144ES2_S2_fS2_fjLj256EEEEELb0ELb1ELb0ELb1EEEvNS_9BwdParamsE,@function
        .size           _ZN10layer_norm13ln_bwd_kernelINS_13Kernel_traitsI6__halfS2_fS2_fjLj6144ELj1ELj1ELj8ELj16ENS_18Kernel_traits_baseILj6144ES2_S2_fS2_fjLj256EEEEELb0ELb1ELb0ELb1EEEvNS_9BwdParamsE,(.L_x_9379 - _ZN10layer_norm13ln_bwd_kernelINS_13Kernel_traitsI6__halfS2_fS2_fjLj6144ELj1ELj1ELj8ELj16ENS_18Kernel_traits_baseILj6144ES2_S2_fS2_fjLj256EEEEELb0ELb1ELb0ELb1EEEvNS_9BwdParamsE)
        .other          _ZN10layer_norm13ln_bwd_kernelINS_13Kernel_traitsI6__halfS2_fS2_fjLj6144ELj1ELj1ELj8ELj16ENS_18Kernel_traits_baseILj6144ES2_S2_fS2_fjLj256EEEEELb0ELb1ELb0ELb1EEEvNS_9BwdParamsE,@"STO_CUDA_ENTRY STV_DEFAULT"
_ZN10layer_norm13ln_bwd_kernelINS_13Kernel_traitsI6__halfS2_fS2_fjLj6144ELj1ELj1ELj8ELj16ENS_18Kernel_traits_baseILj6144ES2_S2_fS2_fjLj256EEEEELb0ELb1ELb0ELb1EEEvNS_9BwdParamsE:
.text._ZN10layer_norm13ln_bwd_kernelINS_13Kernel_traitsI6__halfS2_fS2_fjLj6144ELj1ELj1ELj8ELj16ENS_18Kernel_traits_baseILj6144ES2_S2_fS2_fjLj256EEEEELb0ELb1ELb0ELb1EEEvNS_9BwdParamsE:
        /* <DEDUP_REMOVED lines=44> */
.L_x_5966:
[----:B------:R-:W-:-:S04]  /*02c0*/  SHF.L.U32 R2, R0, 0x4, RZ ;  /* 0x0000000400027819 */ /* 0x000fc800000006ff */
[----:B------:R-:W-:-:S04]  /*02d0*/  LOP3.LUT R4, R2, 0xff0, RZ, 0xc0, !PT ;  /* 0x00000ff002047812 */ /* 0x000fc800078ec0ff */
[----:B------:R-:W-:-:S04]  /*02e0*/  IADD3 R2, P0, R4, c[0x0][0x1b0], RZ ;  /* 0x00006c0004027a10 */ /* 0x000fc80007f1e0ff */
[----:B------:R-:W-:Y:S02]  /*02f0*/  IADD3.X R3, RZ, c[0x0][0x1b4], RZ, P0, !PT ;  /* 0x00006d00ff037a10 */ /* 0x000fe400007fe4ff */
[----:B------:R-:W-:-:S03]  /*0300*/  IADD3 R4, P0, R4, c[0x0][0x1c8], RZ ;  /* 0x0000720004047a10 */ /* 0x000fc60007f1e0ff */
[----:B------:R0:W2:Y:S01]  /*0310*/  LDG.E.128 R8, [R2.64] ;  /* 0x0000000402087981 */ /* 0x0000a2000c1e1d00 */
[----:B------:R-:W-:-:S03]  /*0320*/  IADD3.X R5, RZ, c[0x0][0x1cc], RZ, P0, !PT ;  /* 0x00007300ff057a10 */ /* 0x000fc600007fe4ff */
[----:B------:R0:W3:Y:S04]  /*0330*/  LDG.E.128 R16, [R2.64+0x1000] ;  /* 0x0010000402107981 */ /* 0x0000e8000c1e1d00 */
[----:B------:R0:W4:Y:S04]  /*0340*/  LDG.E.128 R24, [R2.64+0x2000] ;  /* 0x0020000402187981 */ /* 0x000128000c1e1d00 */
[----:B------:R1:W5:Y:S04]  /*0350*/  LDG.E.128 R12, [R4.64] ;  /* 0x00000004040c7981 */ /* 0x000368000c1e1d00 */
[----:B------:R1:W3:Y:S04]  /*0360*/  LDG.E.128 R20, [R4.64+0x1000] ;  /* 0x0010000404147981 */ /* 0x0002e8000c1e1d00 */
[----:B------:R1:W4:Y:S01]  /*0370*/  LDG.E.128 R28, [R4.64+0x2000] ;  /* 0x00200004041c7981 */ /* 0x000322000c1e1d00 */
[----:B------:R-:W-:Y:S01]  /*0380*/  HFMA2.MMA R204, -RZ, RZ, 0, 5.9604644775390625e-08 ;  /* 0x00000001ffcc7435 */ /* 0x000fe200000001ff */
        /* <DEDUP_REMOVED lines=53> */
[----:B------:R-:W-:Y:S01]  /*06e0*/  CS2R R26, SRZ ;  /* 0x00000000001a7805 */ /* 0x000fe2000001ff00 */
[----:B-----5:R-:W-:-:S02]  /*06f0*/  HADD2.F32 R169, -RZ, R12.H0_H0 ;  /* 0x2000000cffa97230 */ /* 0x020fc40000004100 */
        /* <DEDUP_REMOVED lines=28> */
[----:B------:R-:W-:Y:S02]  /*08c0*/  CS2R R30, SRZ ;  /* 0x00000000001e7805 */ /* 0x000fe4000001ff00 */
.L_x_5971:
[----:B------:R-:W-:Y:S01]  /*08d0*/  IMAD R80, R194, c[0x0][0x168], RZ ;  /* 0x00005a00c2507a24 */ /* 0x000fe200078e02ff */
[----:B------:R-:W-:-:S02]  /*08e0*/  ISETP.NE.U32.AND P0, PT, RZ, c[0x0][0x1c0], PT ;  /* 0x00007000ff007a0c */ /* 0x000fc40003f05070 */
[----:B------:R-:W-:Y:S02]  /*08f0*/  MOV R199, 0x4 ;  /* 0x0000000400c77802 */ /* 0x000fe40000000f00 */
[----:B------:R-:W-:Y:S02]  /*0900*/  SHF.R.S32.HI R81, RZ, 0x1f, R80 ;  /* 0x0000001fff517819 */ /* 0x000fe40000011450 */
[----:B------:R-:W-:Y:S01]  /*0910*/  ISETP.NE.AND.EX P0, PT, RZ, c[0x0][0x1c4], PT, P0 ;  /* 0x00007100ff007a0c */ /* 0x000fe20003f05300 */
[----:B------:R-:W-:Y:S01]  /*0920*/  IMAD.WIDE R92, R194, R199, c[0x0][0x1a0] ;  /* 0x00006800c25c7625 */ /* 0x000fe200078e02c7 */
[----:B------:R-:W-:Y:S02]  /*0930*/  LEA.HI R81, R81, R80, RZ, 0x3 ;  /* 0x0000005051517211 */ /* 0x000fe400078f18ff */
[----:B------:R-:W-:Y:S02]  /*0940*/  LOP3.LUT R80, R0, 0xff, RZ, 0xc0, !PT ;  /* 0x000000ff00507812 */ /* 0x000fe400078ec0ff */
[----:B------:R-:W-:Y:S01]  /*0950*/  MOV R206, 0x20 ;  /* 0x0000002000ce7802 */ /* 0x000fe20000000f00 */
[----:B------:R0:W2:Y:S01]  /*0960*/  LDG.E R207, [R92.64] ;  /* 0x000000045ccf7981 */ /* 0x0000a2000c1e1900 */
[----:B------:R-:W-:-:S02]  /*0970*/  LEA.HI.SX32 R203, R81, R80, 0x1d ;  /* 0x0000005051cb7211 */ /* 0x000fc400078feaff */
[----:B------:R-:W-:Y:S02]  /*0980*/  MOV R108, 0x10 ;  /* 0x00000010006c7802 */ /* 0x000fe40000000f00 */
[----:B------:R-:W-:Y:S01]  /*0990*/  SHF.R.S32.HI R83, RZ, 0x1f, R194 ;  /* 0x0000001fff537819 */ /* 0x000fe200000114c2 */
[C---:B------:R-:W-:Y:S01]  /*09a0*/  IMAD.WIDE.U32 R112, R203.reuse, R206, c[0x0][0x188] ;  /* 0x00006200cb707625 */ /* 0x040fe200078e00ce */
[C---:B------:R-:W-:Y:S02]  /*09b0*/  @P0 LEA R100, P1, R194.reuse, c[0x0][0x1c0], 0x1 ;  /* 0x00007000c2640a11 */ /* 0x040fe400078208ff */
[C---:B------:R-:W-:Y:S01]  /*09c0*/  IADD3 R202, R203.reuse, 0x100, RZ ;  /* 0x00000100cbca7810 */ /* 0x040fe20007ffe0ff */
[----:B------:R-:W-:Y:S01]  /*09d0*/  IMAD.WIDE.U32 R84, R203, R108, c[0x0][0x208] ;  /* 0x00008200cb547625 */ /* 0x000fe200078e006c */
[C---:B------:R-:W-:Y:S01]  /*09e0*/  @P0 LEA.HI.X R101, R194.reuse, c[0x0][0x1c4], R83, 0x1, P1 ;  /* 0x00007100c2650a11 */ /* 0x040fe200008f0c53 */
[----:B------:R1:W3:Y:S02]  /*09f0*/  LDG.E.128 R88, [R112.64+0x10] ;  /* 0x0000100470587981 */ /* 0x0002e4000c1e1d00 */
[----:B------:R-:W-:-:S02]  /*0a00*/  IMAD.WIDE R198, R194, R199, c[0x0][0x1a8] ;  /* 0x00006a00c2c67625 */ /* 0x000fc400078e02c7 */
[----:B------:R1:W4:Y:S01]  /*0a10*/  LDG.E.128 R80, [R112.64] ;  /* 0x0000000470507981 */ /* 0x000322000c1e1d00 */
[----:B------:R-:W-:Y:S01]  /*0a20*/  IADD3 R195, R203, 0x200, RZ ;  /* 0x00000200cbc37810 */ /* 0x000fe20007ffe0ff */
[C---:B------:R-:W-:Y:S02]  /*0a30*/  IMAD.WIDE.U32 R96, R202.reuse, R108, c[0x0][0x208] ;  /* 0x00008200ca607625 */ /* 0x040fe400078e006c */
[----:B------:R-:W3:Y:S02]  /*0a40*/  LDG.E.128 R84, [R84.64] ;  /* 0x0000000454547981 */ /* 0x000ee4000c1e1d00 */
[-C--:B------:R-:W-:Y:S02]  /*0a50*/  IMAD.WIDE.U32 R160, R202, R206.reuse, c[0x0][0x188] ;  /* 0x00006200caa07625 */ /* 0x080fe400078e00ce */
[----:B------:R0:W3:Y:S02]  /*0a60*/  LDG.E R198, [R198.64] ;  /* 0x00000004c6c67981 */ /* 0x0000e4000c1e1900 */
[----:B------:R-:W-:-:S02]  /*0a70*/  IMAD.WIDE.U32 R200, R195, R206, c[0x0][0x188] ;  /* 0x00006200c3c87625 */ /* 0x000fc400078e00ce */
[----:B------:R0:W3:Y:S04]  /*0a80*/  @P0 LDG.E.U16 R205, [R100.64] ;  /* 0x0000000464cd0981 */ /* 0x0000e8000c1e1500 */
[----:B------:R-:W3:Y:S04]  /*0a90*/  LDG.E.128 R96, [R96.64] ;  /* 0x0000000460607981 */ /* 0x000ee8000c1e1d00 */
[----:B------:R2:W3:Y:S04]  /*0aa0*/  LDG.E.128 R104, [R200.64] ;  /* 0x00000004c8687981 */ /* 0x0004e8000c1e1d00 */
[----:B0-----:R0:W3:Y:S04]  /*0ab0*/  LDG.E.128 R100, [R160.64+0x10] ;  /* 0x00001004a0647981 */ /* 0x0010e8000c1e1d00 */
[----:B------:R0:W3:Y:S01]  /*0ac0*/  LDG.E.128 R92, [R160.64] ;  /* 0x00000004a05c7981 */ /* 0x0000e2000c1e1d00 */
[----:B------:R-:W-:-:S03]  /*0ad0*/  IMAD.WIDE.U32 R108, R195, R108, c[0x0][0x208] ;  /* 0x00008200c36c7625 */ /* 0x000fc600078e006c */
[----:B-1----:R2:W3:Y:S04]  /*0ae0*/  LDG.E.128 R112, [R200.64+0x10] ;  /* 0x00001004c8707981 */ /* 0x0024e8000c1e1d00 */
[----:B------:R-:W3:Y:S01]  /*0af0*/  LDG.E.128 R108, [R108.64] ;  /* 0x000000046c6c7981 */ /* 0x000ee2000c1e1d00 */
        /* <DEDUP_REMOVED lines=14> */
[----:B--2---:R-:W-:-:S05]  /*0be0*/  FSEL R201, R207, RZ, !P1 ;  /* 0x000000ffcfc97208 */ /* 0x004fca0004800000 */
[C---:B----4-:R-:W-:Y:S02]  /*0bf0*/  FADD.FTZ R207, -R201.reuse, R80 ;  /* 0x00000050c9cf7221 */ /* 0x050fe40000010100 */
[C---:B------:R-:W-:Y:S01]  /*0c00*/  FADD.FTZ R225, -R201.reuse, R81 ;  /* 0x00000051c9e17221 */ /* 0x040fe20000010100 */
[--C-:B---3--:R-:W-:Y:S02]  /*0c10*/  HADD2.F32 R223, -RZ, R84.reuse.H0_H0 ;  /* 0x20000054ffdf7230 */ /* 0x108fe40000004100 */
[----:B------:R-:W-:Y:S01]  /*0c20*/  HADD2.F32 R222, -RZ, R84.H1_H1 ;  /* 0x30000054ffde7230 */ /* 0x000fe20000004100 */
[C---:B------:R-:W-:Y:S02]  /*0c30*/  FMUL.FTZ R228, R198.reuse, R207 ;  /* 0x000000cfc6e47220 */ /* 0x040fe40000410000 */
[----:B------:R-:W-:Y:S02]  /*0c40*/  FADD.FTZ R209, -R201, R82 ;  /* 0x00000052c9d17221 */ /* 0x000fe40000010100 */
[----:B------:R-:W-:-:S02]  /*0c50*/  FMUL.FTZ R225, R198, R225 ;  /* 0x000000e1c6e17220 */ /* 0x000fc40000410000 */
[----:B------:R-:W-:Y:S01]  /*0c60*/  FADD.FTZ R140, R223, R140 ;  /* 0x0000008cdf8c7221 */ /* 0x000fe20000010000 */
[--C-:B------:R-:W-:Y:S01]  /*0c70*/  HADD2.F32 R84, -RZ, R99.reuse.H0_H0 ;  /* 0x20000063ff547230 */ /* 0x100fe20000004100 */
[-C--:B------:R-:W-:Y:S01]  /*0c80*/  FFMA.FTZ R141, R228, R223.reuse, R141 ;  /* 0x000000dfe48d7223 */ /* 0x080fe2000001008d */
[----:B------:R-:W-:Y:S01]  /*0c90*/  HADD2.F32 R81, -RZ, R99.H1_H1 ;  /* 0x30000063ff517230 */ /* 0x000fe20000004100 */
[----:B------:R-:W-:Y:S01]  /*0ca0*/  FMUL.FTZ R223, R193, R223 ;  /* 0x000000dfc1df7220 */ /* 0x000fe20000410000 */
[----:B------:R-:W-:Y:S01]  /*0cb0*/  HADD2.F32 R221, -RZ, R85.H0_H0 ;  /* 0x20000055ffdd7230 */ /* 0x000fe20000004100 */
[C---:B------:R-:W-:Y:S02]  /*0cc0*/  FADD.FTZ R229, -R201.reuse, R90 ;  /* 0x0000005ac9e57221 */ /* 0x040fe40000010100 */
[C---:B------:R-:W-:Y:S01]  /*0cd0*/  FADD.FTZ R99, -R201.reuse, R100 ;  /* 0x00000064c9637221 */ /* 0x040fe20000010100 */
[----:B------:R-:W-:Y:S01]  /*0ce0*/  HADD2.F32 R90, -RZ, R98.H0_H0 ;  /* 0x20000062ff5a7230 */ /* 0x000fe20000004100 */
[----:B------:R-:W-:-:S02]  /*0cf0*/  FADD.FTZ R231, -R201, R91 ;  /* 0x0000005bc9e77221 */ /* 0x000fc40000010100 */
[C---:B------:R-:W-:Y:S02]  /*0d00*/  FADD.FTZ R211, -R201.reuse, R83 ;  /* 0x00000053c9d37221 */ /* 0x040fe40000010100 */
[----:B------:R-:W-:Y:S02]  /*0d10*/  FADD.FTZ R91, -R201, R105 ;  /* 0x00000069c95b7221 */ /* 0x000fe40000010100 */
[----:B------:R-:W-:Y:S02]  /*0d20*/  FMUL.FTZ R226, R198, R209 ;  /* 0x000000d1c6e27220 */ /* 0x000fe40000410000 */
[----:B------:R-:W-:Y:S02]  /*0d30*/  FADD.FTZ R138, R222, R138 ;  /* 0x0000008ade8a7221 */ /* 0x000fe40000010000 */
[----:B------:R-:W-:Y:S02]  /*0d40*/  FFMA.FTZ R139, R225, R222, R139 ;  /* 0x000000dee18b7223 */ /* 0x000fe4000001008b */
[----:B------:R-:W-:-:S02]  /*0d50*/  FMUL.FTZ R99, R198, R99 ;  /* 0x00000063c6637220 */ /* 0x000fc40000410000 */
[C---:B------:R-:W-:Y:S02]  /*0d60*/  FADD.FTZ R235, -R201.reuse, R92 ;  /* 0x0000005cc9eb7221 */ /* 0x040fe40000010100 */
[----:B------:R-:W-:Y:S02]  /*0d70*/  FMUL.FTZ R222, R192, R222 ;  /* 0x000000dec0de7220 */ /* 0x000fe40000410000 */
[----:B------:R-:W-:Y:S01]  /*0d80*/  FADD.FTZ R105, RZ, R223 ;  /* 0x000000dfff697221 */ /* 0x000fe20000010000 */
[----:B------:R-:W-:Y:S01]  /*0d90*/  HADD2.F32 R219, -RZ, R85.H1_H1 ;  /* 0x30000055ffdb7230 */ /* 0x000fe20000004100 */
[----:B------:R-:W-:Y:S01]  /*0da0*/  FADD.FTZ R213, -R201, R88 ;  /* 0x00000058c9d57221 */ /* 0x000fe20000010100 */
[----:B------:R-:W-:Y:S01]  /*0db0*/  HADD2.F32 R88, -RZ, R98.H1_H1 ;  /* 0x30000062ff587230 */ /* 0x000fe20000004100 */
[----:B------:R-:W-:Y:S02]  /*0dc0*/  FFMA.FTZ R92, R228, R223, RZ ;  /* 0x000000dfe45c7223 */ /* 0x000fe400000100ff */
[----:B------:R-:W-:-:S02]  /*0dd0*/  FMUL.FTZ R224, R198, R211 ;  /* 0x000000d3c6e07220 */ /* 0x000fc40000410000 */
[----:B------:R-:W-:Y:S02]  /*0de0*/  FADD.FTZ R136, R221, R136 ;  /* 0x00000088dd887221 */ /* 0x000fe40000010000 */
        /* <DEDUP_REMOVED lines=15> */
[----:B------:R-:W-:Y:S02]  /*0ee0*/  FADD.FTZ R215, -R201, R89 ;  /* 0x00000059c9d77221 */ /* 0x000fe40000010100 */
[----:B------:R-:W-:Y:S02]  /*0ef0*/  FADD.FTZ R132, R217, R132 ;  /* 0x00000084d9847221 */ /* 0x000fe40000010000 */
[-C--:B------:R-:W-:Y:S02]  /*0f00*/  FFMA.FTZ R133, R220, R217.reuse, R133 ;  /* 0x000000d9dc857223 */ /* 0x080fe40000010085 */
[----:B------:R-:W-:-:S02]  /*0f10*/  FMUL.FTZ R217, R189, R217 ;  /* 0x000000d9bdd97220 */ /* 0x000fc40000410000 */
[----:B------:R-:W-:Y:S02]  /*0f20*/  FADD.FTZ R90, R90, R219 ;  /* 0x000000db5a5a7221 */ /* 0x000fe40000010000 */
[----:B------:R-:W-:Y:S01]  /*0f30*/  FFMA.FTZ R92, R224, R219, R92 ;  /* 0x000000dbe05c7223 */ /* 0x000fe2000001005c */
[----:B0-----:R-:W-:Y:S01]  /*0f40*/  HADD2.F32 R160, -RZ, R87.H0_H0 ;  /* 0x20000057ffa07230 */ /* 0x001fe20000004100 */
[C---:B------:R-:W-:Y:S02]  /*0f50*/  FADD.FTZ R241, -R201.reuse, R95 ;  /* 0x0000005fc9f17221 */ /* 0x040fe40000010100 */
[----:B------:R-:W-:Y:S01]  /*0f60*/  FMUL.FTZ R218, R198, R215 ;  /* 0x000000d7c6da7220 */ /* 0x000fe20000410000 */
[----:B------:R-:W-:Y:S01]  /*0f70*/  @P0 HADD2.F32 R199, -RZ, R205.H0_H0 ;  /* 0x200000cdffc70230 */ /* 0x000fe20000004100 */
[----:B------:R-:W-:Y:S01]  /*0f80*/  FMUL.FTZ R215, R188, R227 ;  /* 0x000000e3bcd77220 */ /* 0x000fe20000410000 */
[--C-:B------:R-:W-:Y:S01]  /*0f90*/  HADD2.F32 R200, -RZ, R97.reuse.H0_H0 ;  /* 0x20000061ffc87230 */ /* 0x100fe20000004100 */
[----:B------:R-:W-:Y:S01]  /*0fa0*/  FADD.FTZ R90, R90, R217 ;  /* 0x000000d95a5a7221 */ /* 0x000fe20000010000 */
[----:B------:R-:W-:Y:S01]  /*0fb0*/  HADD2.F32 R97, -RZ, R97.H1_H1 ;  /* 0x30000061ff617230 */ /* 0x000fe20000004100 */
[----:B------:R-:W-:Y:S01]  /*0fc0*/  FFMA.FTZ R92, R220, R217, R92 ;  /* 0x000000d9dc5c7223 */ /* 0x000fe2000001005c */
[----:B------:R-:W-:Y:S01]  /*0fd0*/  HADD2.F32 R233, -RZ, R87.H1_H1 ;  /* 0x30000057ffe97230 */ /* 0x000fe20000004100 */
[----:B------:R-:W-:-:S02]  /*0fe0*/  FADD.FTZ R205, -R201, R101 ;  /* 0x00000065c9cd7221 */ /* 0x000fc40000010100 */
[----:B------:R-:W-:Y:S02]  /*0ff0*/  FADD.FTZ R101, -R201, R102 ;  /* 0x00000066c9657221 */ /* 0x000fe40000010100 */
[----:B------:R-:W-:Y:S02]  /*1000*/  FMUL.FTZ R208, R198, R241 ;  /* 0x000000f1c6d07220 */ /* 0x000fe40000410000 */
[----:B------:R-:W-:Y:S02]  /*1010*/  FMUL.FTZ R213, R187, R160 ;  /* 0x000000a0bbd57220 */ /* 0x000fe40000410000 */
[----:B------:R-:W-:Y:S02]  /*1020*/  FADD.FTZ R90, R90, R215 ;  /* 0x000000d75a5a7221 */ /* 0x000fe40000010000 */
[----:B------:R-:W-:Y:S02]  /*1030*/  FADD.FTZ R237, -R201, R93 ;  /* 0x0000005dc9ed7221 */ /* 0x000fe40000010100 */
[----:B------:R-:W-:-:S02]  /*1040*/  FMUL.FTZ R216, R198, R229 ;  /* 0x000000e5c6d87220 */ /* 0x000fc40000410000 */
[----:B------:R-:W-:Y:S02]  /*1050*/  FFMA.FTZ R92, R218, R215, R92 ;  /* 0x000000d7da5c7223 */ /* 0x000fe4000001005c */
[C---:B------:R-:W-:Y:S01]  /*1060*/  FADD.FTZ R239, -R201.reuse, R94 ;  /* 0x0000005ec9ef7221 */ /* 0x040fe20000010100 */
[----:B------:R-:W-:Y:S01]  /*1070*/  HADD2.F32 R94, -RZ, R96.H0_H0 ;  /* 0x20000060ff5e7230 */ /* 0x000fe20000004100 */
[C---:B------:R-:W-:Y:S01]  /*1080*/  FADD.FTZ R93, -R201.reuse, R106 ;  /* 0x0000006ac95d7221 */ /* 0x040fe20000010100 */
[--C-:B------:R-:W-:Y:S01]  /*1090*/  HADD2.F32 R83, -RZ, R109.reuse.H0_H0 ;  /* 0x2000006dff537230 */ /* 0x100fe20000004100 */
[----:B------:R-:W-:Y:S01]  /*10a0*/  FADD.FTZ R103, -R201, R103 ;  /* 0x00000067c9677221 */ /* 0x000fe20000010100 */
[----:B------:R-:W-:Y:S01]  /*10b0*/  HADD2.F32 R82, -RZ, R109.H1_H1 ;  /* 0x3000006dff527230 */ /* 0x000fe20000004100 */
[----:B------:R-:W-:Y:S02]  /*10c0*/  FADD.FTZ R35, R97, R35 ;  /* 0x0000002361237221 */ /* 0x000fe40000010000 */
[----:B------:R-:W-:-:S02]  /*10d0*/  FFMA.FTZ R119, R208, R97, R119 ;  /* 0x00000061d0777223 */ /* 0x000fc40000010077 */
[----:B------:R-:W-:Y:S02]  /*10e0*/  FMUL.FTZ R106, R182, R97 ;  /* 0x00000061b66a7220 */ /* 0x000fe40000410000 */
[----:B------:R-:W-:Y:S02]  /*10f0*/  FMUL.FTZ R101, R198, R101 ;  /* 0x00000065c6657220 */ /* 0x000fe40000410000 */
[----:B------:R-:W-:Y:S02]  /*1100*/  FMUL.FTZ R212, R186, R233 ;  /* 0x000000e9bad47220 */ /* 0x000fe40000410000 */
[----:B------:R-:W-:Y:S02]  /*1110*/  FMUL.FTZ R105, R198, R205 ;  /* 0x000000cdc6697220 */ /* 0x000fe40000410000 */
[----:B------:R-:W-:Y:S02]  /*1120*/  FADD.FTZ R97, R90, R213 ;  /* 0x000000d55a617221 */ /* 0x000fe40000010000 */
[----:B------:R-:W-:-:S02]  /*1130*/  FMUL.FTZ R214, R198, R231 ;  /* 0x000000e7c6d67220 */ /* 0x000fc40000410000 */
[----:B------:R-:W-:Y:S01]  /*1140*/  FFMA.FTZ R109, R216, R213, R92 ;  /* 0x000000d5d86d7223 */ /* 0x000fe2000001005c */
[----:B------:R-:W-:Y:S01]  /*1150*/  HADD2.F32 R96, -RZ, R96.H1_H1 ;  /* 0x30000060ff607230 */ /* 0x000fe20000004100 */
[----:B------:R-:W-:Y:S02]  /*1160*/  FADD.FTZ R89, -R201, R104 ;  /* 0x00000068c9597221 */ /* 0x000fe40000010100 */
[----:B------:R-:W-:Y:S02]  /*1170*/  FADD.FTZ R30, R84, R30 ;  /* 0x0000001e541e7221 */ /* 0x000fe40000010000 */
[-C--:B------:R-:W-:Y:S02]  /*1180*/  FFMA.FTZ R46, R101, R84.reuse, R46 ;  /* 0x00000054652e7223 */ /* 0x080fe4000001002e */
[----:B------:R-:W-:Y:S02]  /*1190*/  FMUL.FTZ R102, R179, R84 ;  /* 0x00000054b3667220 */ /* 0x000fe40000410000 */
[----:B------:R-:W-:-:S02]  /*11a0*/  FMUL.FTZ R104, R198, R103 ;  /* 0x00000067c6687220 */ /* 0x000fc40000410000 */
[----:B------:R-:W-:Y:S02]  /*11b0*/  FMUL.FTZ R207, R185, R94 ;  /* 0x0000005eb9cf7220 */ /* 0x000fe40000410000 */
[----:B------:R-:W-:Y:S02]  /*11c0*/  FADD.FTZ R33, R88, R33 ;  /* 0x0000002158217221 */ /* 0x000fe40000010000 */
[-C--:B------:R-:W-:Y:S02]  /*11d0*/  FFMA.FTZ R117, R105, R88.reuse, R117 ;  /* 0x0000005869757223 */ /* 0x080fe40000010075 */
[----:B------:R-:W-:Y:S02]  /*11e0*/  FMUL.FTZ R100, R180, R88 ;  /* 0x00000058b4647220 */ /* 0x000fe40000410000 */
[----:B------:R-:W-:Y:S02]  /*11f0*/  FADD.FTZ R84, R97, R212 ;  /* 0x000000d461547221 */ /* 0x000fe40000010000 */
[----:B------:R-:W-:-:S02]  /*1200*/  FMUL.FTZ R211, R198, R235 ;  /* 0x000000ebc6d37220 */ /* 0x000fc40000410000 */
[----:B------:R-:W-:Y:S02]  /*1210*/  FFMA.FTZ R88, R214, R212, R109 ;  /* 0x000000d4d6587223 */ /* 0x000fe4000001006d */
[----:B------:R-:W-:Y:S02]  /*1220*/  FADD.FTZ R31, R81, R31 ;  /* 0x0000001f511f7221 */ /* 0x000fe40000010000 */
[-C--:B------:R-:W-:Y:S02]  /*1230*/  FFMA.FTZ R47, R104, R81.reuse, R47 ;  /* 0x00000051682f7223 */ /* 0x080fe4000001002f */
[----:B------:R-:W-:Y:S02]  /*1240*/  FMUL.FTZ R103, R178, R81 ;  /* 0x00000051b2677220 */ /* 0x000fe40000410000 */
[----:B------:R-:W-:Y:S02]  /*1250*/  FMUL.FTZ R206, R184, R96 ;  /* 0x00000060b8ce7220 */ /* 0x000fe40000410000 */
[----:B------:R-:W-:-:S02]  /*1260*/  FMUL.FTZ R109, R198, R89 ;  /* 0x00000059c66d7220 */ /* 0x000fc40000410000 */
[----:B------:R-:W-:Y:S02]  /*1270*/  FADD.FTZ R81, R84, R207 ;  /* 0x000000cf54517221 */ /* 0x000fe40000010000 */
[----:B------:R-:W-:Y:S02]  /*1280*/  FMUL.FTZ R210, R198, R237 ;  /* 0x000000edc6d27220 */ /* 0x000fe40000410000 */
[----:B------:R-:W-:Y:S02]  /*1290*/  FFMA.FTZ R89, R211, R207, R88 ;  /* 0x000000cfd3597223 */ /* 0x000fe40000010058 */
[----:B------:R-:W-:Y:S02]  /*12a0*/  FADD.FTZ R95, -R201, R107 ;  /* 0x0000006bc95f7221 */ /* 0x000fe40000010100 */
[----:B------:R-:W-:Y:S02]  /*12b0*/  FMUL.FTZ R107, R183, R200 ;  /* 0x000000c8b76b7220 */ /* 0x000fe40000410000 */
[----:B------:R-:W-:-:S02]  /*12c0*/  FADD.FTZ R84, R81, R206 ;  /* 0x000000ce51547221 */ /* 0x000fc40000010000 */
[----:B------:R-:W-:Y:S02]  /*12d0*/  FMUL.FTZ R209, R198, R239 ;  /* 0x000000efc6d17220 */ /* 0x000fe40000410000 */
        /* <DEDUP_REMOVED lines=9> */
[----:B------:R-:W-:Y:S01]  /*1370*/  HADD2.F32 R85, -RZ, R108.H0_H0 ;  /* 0x2000006cff557230 */ /* 0x000fe20000004100 */
[----:B------:R-:W-:Y:S01]  /*1380*/  FADD.FTZ R84, R81, R102 ;  /* 0x0000006651547221 */ /* 0x000fe20000010000 */
[--C-:B------:R-:W-:Y:S01]  /*1390*/  HADD2.F32 R158, -RZ, R110.reuse.H0_H0 ;  /* 0x2000006eff9e7230 */ /* 0x100fe20000004100 */
[----:B------:R-:W-:Y:S01]  /*13a0*/  FFMA.FTZ R89, R101, R102, R89 ;  /* 0x0000006665597223 */ /* 0x000fe20000010059 */
[----:B------:R-:W-:Y:S01]  /*13b0*/  HADD2.F32 R161, -RZ, R110.H1_H1 ;  /* 0x3000006effa17230 */ /* 0x000fe20000004100 */
[----:B------:R-:W-:Y:S01]  /*13c0*/  FADD.FTZ R159, -R201, R112 ;  /* 0x00000070c99f7221 */ /* 0x000fe20000010100 */
[----:B------:R-:W-:Y:S01]  /*13d0*/  HADD2.F32 R86, -RZ, R108.H1_H1 ;  /* 0x3000006cff567230 */ /* 0x000fe20000004100 */
[----:B------:R-:W-:-:S02]  /*13e0*/  FMUL.FTZ R110, R198, R95 ;  /* 0x0000005fc66e7220 */ /* 0x000fc40000410000 */
[----:B------:R-:W-:Y:S02]  /*13f0*/  FMUL.FTZ R112, R177, R85 ;  /* 0x00000055b1707220 */ /* 0x000fe40000410000 */
[----:B------:R-:W-:Y:S02]  /*1400*/  FADD.FTZ R81, R84, R103 ;  /* 0x0000006754517221 */ /* 0x000fe40000010000 */
[C---:B------:R-:W-:Y:S02]  /*1410*/  FADD.FTZ R87, -R201.reuse, R113 ;  /* 0x00000071c9577221 */ /* 0x040fe40000010100 */
[C---:B-1----:R-:W-:Y:S02]  /*1420*/  FADD.FTZ R197, -R201.reuse, R114 ;  /* 0x00000072c9c57221 */ /* 0x042fe40000010100 */
[----:B------:R-:W-:Y:S01]  /*1430*/  FFMA.FTZ R89, R104, R103, R89 ;  /* 0x0000006768597223 */ /* 0x000fe20000010059 */
[--C-:B------:R-:W-:Y:S01]  /*1440*/  HADD2.F32 R196, -RZ, R111.reuse.H0_H0 ;  /* 0x2000006fffc47230 */ /* 0x100fe20000004100 */
[----:B------:R-:W-:Y:S01]  /*1450*/  FADD.FTZ R201, -R201, R115 ;  /* 0x00000073c9c97221 */ /* 0x000fe20000010100 */
[----:B------:R-:W-:Y:S01]  /*1460*/  HADD2.F32 R80, -RZ, R111.H1_H1 ;  /* 0x3000006fff507230 */ /* 0x000fe20000004100 */
[----:B------:R-:W-:-:S02]  /*1470*/  FADD.FTZ R27, R82, R27 ;  /* 0x0000001b521b7221 */ /* 0x000fc40000010000 */
[-C--:B------:R-:W-:Y:S02]  /*1480*/  FFMA.FTZ R43, R110, R82.reuse, R43 ;  /* 0x000000526e2b7223 */ /* 0x080fe4000001002b */
[----:B------:R-:W-:Y:S02]  /*1490*/  FMUL.FTZ R115, R174, R82 ;  /* 0x00000052ae737220 */ /* 0x000fe40000410000 */
[C---:B------:R-:W-:Y:S02]  /*14a0*/  FMUL.FTZ R111, R198.reuse, R93 ;  /* 0x0000005dc66f7220 */ /* 0x040fe40000410000 */
[----:B------:R-:W-:Y:S02]  /*14b0*/  FADD.FTZ R82, R81, R112 ;  /* 0x0000007051527221 */ /* 0x000fe40000010000 */
[----:B------:R-:W-:Y:S02]  /*14c0*/  FMUL.FTZ R108, R198, R91 ;  /* 0x0000005bc66c7220 */ /* 0x000fe40000410000 */
[----:B------:R-:W-:-:S02]  /*14d0*/  FMUL.FTZ R113, R176, R86 ;  /* 0x00000056b0717220 */ /* 0x000fc40000410000 */
[----:B------:R-:W-:Y:S02]  /*14e0*/  FFMA.FTZ R81, R109, R112, R89 ;  /* 0x000000706d517223 */ /* 0x000fe40000010059 */
[----:B------:R-:W-:Y:S02]  /*14f0*/  FADD.FTZ R26, R83, R26 ;  /* 0x0000001a531a7221 */ /* 0x000fe40000010000 */
[-C--:B------:R-:W-:Y:S02]  /*1500*/  FFMA.FTZ R42, R111, R83.reuse, R42 ;  /* 0x000000536f2a7223 */ /* 0x080fe4000001002a */
        /* <DEDUP_REMOVED lines=31> */
[----:B------:R-:W-:Y:S01]  /*1700*/  LOP3.LUT P1, RZ, R0, 0x1f, RZ, 0xc0, !PT ;  /* 0x0000001f00ff7812 */ /* 0x000fe2000782c0ff */
        /* <DEDUP_REMOVED lines=18> */
.L_x_5972:
        /* <DEDUP_REMOVED lines=18> */
.L_x_5973:
        /* <DEDUP_REMOVED lines=52> */
[----:B------:R-:W-:Y:S02]  /*1c90*/  FADD.FTZ R91, R217, -R220 ;  /* 0x800000dcd95b7221 */ /* 0x000fe40000010000 */
[-CC-:B------:R-:W-:Y:S01]  /*1ca0*/  FFMA.FTZ R216, R216, R205.reuse, R204.reuse ;  /* 0x000000cdd8d87223 */ /* 0x180fe200000100cc */
[----:B------:R-:W-:Y:S01]  /*1cb0*/  @P0 MOV R96, 0x20 ;  /* 0x0000002000600802 */ /* 0x000fe20000000f00 */
[----:B------:R-:W-:Y:S02]  /*1cc0*/  FFMA.FTZ R81, R214, R205, R204 ;  /* 0x000000cdd6517223 */ /* 0x000fe400000100cc */
[----:B------:R-:W-:Y:S02]  /*1cd0*/  FADD.FTZ R223, R223, -R228 ;  /* 0x800000e4dfdf7221 */ /* 0x000fe40000010000 */
[----:B------:R-:W-:Y:S02]  /*1ce0*/  FADD.FTZ R225, R222, -R225 ;  /* 0x800000e1dee17221 */ /* 0x000fe40000010000 */
[----:B------:R-:W-:-:S02]  /*1cf0*/  FADD.FTZ R83, R221, -R226 ;  /* 0x800000e2dd537221 */ /* 0x000fc40000010000 */
[----:B------:R-:W-:Y:S02]  /*1d00*/  FADD.FTZ R219, R219, -R224 ;  /* 0x800000e0dbdb7221 */ /* 0x000fe40000010000 */
[-CC-:B------:R-:W-:Y:S01]  /*1d10*/  FFMA.FTZ R217, R210, R205.reuse, R204.reuse ;  /* 0x000000cdd2d97223 */ /* 0x180fe200000100cc */
[----:B------:R-:W-:Y:S01]  /*1d20*/  HFMA2.MMA R210, -RZ, RZ, 0, 9.5367431640625e-07 ;  /* 0x00000010ffd27435 */ /* 0x000fe200000001ff */
[-C--:B------:R-:W-:Y:S02]  /*1d30*/  FFMA.FTZ R80, R211, R205.reuse, R204 ;  /* 0x000000cdd3507223 */ /* 0x080fe400000100cc */
[----:B------:R-:W-:Y:S02]  /*1d40*/  FADD.FTZ R95, R215, -R218 ;  /* 0x800000dad75f7221 */ /* 0x000fe40000010000 */
[----:B------:R-:W-:Y:S02]  /*1d50*/  FFMA.FTZ R221, R208, R205, R204 ;  /* 0x000000cdd0dd7223 */ /* 0x000fe400000100cc */
[----:B------:R-:W-:-:S02]  /*1d60*/  FADD.FTZ R213, R213, -R216 ;  /* 0x800000d8d5d57221 */ /* 0x000fc40000010000 */
[----:B------:R-:W-:Y:S02]  /*1d70*/  FADD.FTZ R211, R212, -R81 ;  /* 0x80000051d4d37221 */ /* 0x000fe40000010000 */
[C---:B------:R-:W-:Y:S02]  /*1d80*/  FMUL.FTZ R223, R198.reuse, R223 ;  /* 0x000000dfc6df7220 */ /* 0x040fe40000410000 */
[C---:B------:R-:W-:Y:S02]  /*1d90*/  FMUL.FTZ R82, R198.reuse, R225 ;  /* 0x000000e1c6527220 */ /* 0x040fe40000410000 */
[C---:B------:R-:W-:Y:S02]  /*1da0*/  FMUL.FTZ R83, R198.reuse, R83 ;  /* 0x00000053c6537220 */ /* 0x040fe40000410000 */
[----:B------:R-:W-:Y:S02]  /*1db0*/  FMUL.FTZ R88, R198, R219 ;  /* 0x000000dbc6587220 */ /* 0x000fe40000410000 */
[----:B------:R-:W-:-:S02]  /*1dc0*/  FADD.FTZ R215, R207, -R80 ;  /* 0x80000050cfd77221 */ /* 0x000fc40000010000 */
[----:B------:R-:W-:Y:S02]  /*1dd0*/  FFMA.FTZ R80, R209, R205, R204 ;  /* 0x000000cdd1507223 */ /* 0x000fe400000100cc */
[----:B------:R-:W-:Y:S02]  /*1de0*/  FADD.FTZ R221, R106, -R221 ;  /* 0x800000dd6add7221 */ /* 0x000fe40000010000 */
[C---:B------:R-:W-:Y:S02]  /*1df0*/  FMUL.FTZ R90, R198.reuse, R95 ;  /* 0x0000005fc65a7220 */ /* 0x040fe40000410000 */
[C---:B------:R-:W-:Y:S02]  /*1e00*/  FMUL.FTZ R91, R198.reuse, R91 ;  /* 0x0000005bc65b7220 */ /* 0x040fe40000410000 */
[C---:B------:R-:W-:Y:S02]  /*1e10*/  FMUL.FTZ R95, R198.reuse, R213 ;  /* 0x000000d5c65f7220 */ /* 0x040fe40000410000 */
[----:B------:R-:W-:-:S02]  /*1e20*/  FMUL.FTZ R106, R198, R211 ;  /* 0x000000d3c66a7220 */ /* 0x000fc40000410000 */
[----:B-----5:R-:W-:Y:S02]  /*1e30*/  @P1 FADD.FTZ R223, R48, R223 ;  /* 0x000000df30df1221 */ /* 0x020fe40000010000 */
[----:B------:R-:W-:Y:S02]  /*1e40*/  @P1 FADD.FTZ R82, R49, R82 ;  /* 0x0000005231521221 */ /* 0x000fe40000010000 */
[----:B------:R-:W-:Y:S01]  /*1e50*/  @P1 FADD.FTZ R83, R50, R83 ;  /* 0x0000005332531221 */ /* 0x000fe20000010000 */
[----:B------:R-:W-:Y:S01]  /*1e60*/  SEL R84, R223, R72, P2 ;  /* 0x00000048df547207 */ /* 0x000fe20001000000 */
[----:B------:R-:W-:Y:S01]  /*1e70*/  @P1 FADD.FTZ R88, R51, R88 ;  /* 0x0000005833581221 */ /* 0x000fe20000010000 */
[----:B------:R-:W-:Y:S01]  /*1e80*/  SEL R85, R82, R73, P2 ;  /* 0x0000004952557207 */ /* 0x000fe20001000000 */
[----:B------:R-:W-:Y:S01]  /*1e90*/  FADD.FTZ R107, R107, -R80 ;  /* 0x800000506b6b7221 */ /* 0x000fe20000010000 */
        /* <DEDUP_REMOVED lines=10> */
[----:B------:R-:W-:-:S04]  /*1f40*/  @P0 IMAD.WIDE.U32 R96, R203, R96, c[0x0][0x258] ;  /* 0x00009600cb600625 */ /* 0x000fc800078e0060 */
[-C--:B------:R-:W-:Y:S02]  /*1f50*/  FMUL.FTZ R208, R83, R199.reuse ;  /* 0x000000c753d07220 */ /* 0x080fe40000410000 */
[-C--:B------:R-:W-:Y:S01]  /*1f60*/  FMUL.FTZ R209, R88, R199.reuse ;  /* 0x000000c758d17220 */ /* 0x080fe20000410000 */
[----:B------:R-:W2:Y:S01]  /*1f70*/  LDG.E.128 R80, [R80.64] ;  /* 0x0000000450507981 */ /* 0x000ea2000c1e1d00 */
        /* <DEDUP_REMOVED lines=12> */
[----:B------:R-:W-:Y:S01]  /*2040*/  F2FP.PACK_AB R92, R89, R92 ;  /* 0x0000005c595c723e */ /* 0x000fe200000000ff */
[----:B------:R-:W-:Y:S01]  /*2050*/  FADD.FTZ R223, R98, -R99 ;  /* 0x8000006362df7221 */ /* 0x000fe20000010000 */
[----:B------:R-:W-:-:S02]  /*2060*/  LEA R98, P4, R203, c[0x0][0x248], 0x4 ;  /* 0x00009200cb627a11 */ /* 0x000fc400078820ff */
[----:B------:R-:W-:Y:S02]  /*2070*/  F2FP.PACK_AB R93, R88, R93 ;  /* 0x0000005d585d723e */ /* 0x000fe400000000ff */
[----:B------:R-:W-:Y:S02]  /*2080*/  SEL R89, R90, R77, P2 ;  /* 0x0000004d5a597207 */ /* 0x000fe40001000000 */
[----:B------:R-:W-:Y:S01]  /*2090*/  SEL R88, R91, R76, P2 ;  /* 0x0000004c5b587207 */ /* 0x000fe20001000000 */
[----:B0-----:R-:W-:Y:S02]  /*20a0*/  FMUL.FTZ R85, R164, R213 ;  /* 0x000000d5a4557220 */ /* 0x001fe40000410000 */
[----:B------:R-:W-:Y:S02]  /*20b0*/  FMUL.FTZ R84, R163, R212 ;  /* 0x000000d4a3547220 */ /* 0x000fe40000410000 */
[----:B------:R-:W-:Y:S01]  /*20c0*/  FMUL.FTZ R87, R162, R211 ;  /* 0x000000d3a2577220 */ /* 0x000fe20000410000 */
[----:B------:R-:W-:-:S02]  /*20d0*/  SEL R90, R95, R78, P2 ;  /* 0x0000004e5f5a7207 */ /* 0x000fc40001000000 */
[----:B------:R-:W-:Y:S02]  /*20e0*/  SEL R91, R106, R79, P2 ;  /* 0x0000004f6a5b7207 */ /* 0x000fe40001000000 */
[----:B------:R-:W-:Y:S02]  /*20f0*/  F2FP.PACK_AB R94, R85, R94 ;  /* 0x0000005e555e723e */ /* 0x000fe400000000ff */
[----:B------:R-:W-:Y:S01]  /*2100*/  F2FP.PACK_AB R95, R87, R84 ;  /* 0x00000054575f723e */ /* 0x000fe200000000ff */
[----:B------:R-:W-:Y:S01]  /*2110*/  IMAD.WIDE.U32 R84, R219, R210, c[0x0][0x170] ;  /* 0x00005c00db547625 */ /* 0x000fe200078e00d2 */
[----:B------:R-:W-:Y:S01]  /*2120*/  LEA.HI.X R99, R203, c[0x0][0x24c], RZ, 0x4, P4 ;  /* 0x00009300cb637a11 */ /* 0x000fe200020f24ff */
[----:B------:R0:W-:Y:S04]  /*2130*/  @P0 STG.E.128 [R96.64+0x10], R88 ;  /* 0x0000105860000986 */ /* 0x0001e8000c101d04 */
[----:B------:R1:W-:Y:S01]  /*2140*/  STG.E.128 [R98.64], R92 ;  /* 0x0000005c62007986 */ /* 0x0003e2000c101d04 */
[----:B------:R-:W-:-:S03]  /*2150*/  FFMA.FTZ R105, R105, R205, R204 ;  /* 0x000000cd69697223 */ /* 0x000fc600000100cc */
[----:B------:R-:W3:Y:S01]  /*2160*/  LDG.E.128 R84, [R84.64] ;  /* 0x0000000454547981 */ /* 0x000ee2000c1e1d00 */
[----:B------:R-:W-:Y:S02]  /*2170*/  FADD.FTZ R225, R100, -R105 ;  /* 0x8000006964e17221 */ /* 0x000fe40000010000 */
[-CC-:B------:R-:W-:Y:S02]  /*2180*/  FFMA.FTZ R227, R101, R205.reuse, R204.reuse ;  /* 0x000000cd65e37223 */ /* 0x180fe400000100cc */
[----:B------:R-:W-:Y:S02]  /*2190*/  FFMA.FTZ R104, R104, R205, R204 ;  /* 0x000000cd68687223 */ /* 0x000fe400000100cc */
[C---:B------:R-:W-:Y:S02]  /*21a0*/  FMUL.FTZ R101, R198.reuse, R215 ;  /* 0x000000d7c6657220 */ /* 0x040fe40000410000 */
[----:B------:R-:W-:Y:S02]  /*21b0*/  FMUL.FTZ R100, R198, R217 ;  /* 0x000000d9c6647220 */ /* 0x000fe40000410000 */
[----:B------:R-:W-:-:S02]  /*21c0*/  FADD.FTZ R227, R102, -R227 ;  /* 0x800000e366e37221 */ /* 0x000fc40000010000 */
[----:B------:R-:W-:Y:S02]  /*21d0*/  FADD.FTZ R103, R103, -R104 ;  /* 0x8000006867677221 */ /* 0x000fe40000010000 */
[----:B------:R-:W-:Y:S02]  /*21e0*/  @P1 FADD.FTZ R101, R56, R101 ;  /* 0x0000006538651221 */ /* 0x000fe40000010000 */
[----:B------:R-:W-:Y:S02]  /*21f0*/  @P1 FADD.FTZ R100, R57, R100 ;  /* 0x0000006439641221 */ /* 0x000fe40000010000 */
        /* <DEDUP_REMOVED lines=22> */
[----:B------:R-:W-:-:S03]  /*2360*/  F2FP.PACK_AB R96, R89, R96 ;  /* 0x000000605960723e */ /* 0x000fc600000000ff */
        /* <DEDUP_REMOVED lines=11> */
[----:B------:R-:W-:Y:S02]  /*2420*/  F2FP.PACK_AB R97, R88, R97 ;  /* 0x000000615861723e */ /* 0x000fe400000000ff */
[----:B------:R-:W-:Y:S02]  /*2430*/  F2FP.PACK_AB R98, R91, R98 ;  /* 0x000000625b62723e */ /* 0x000fe400000000ff */
[----:B------:R-:W-:Y:S02]  /*2440*/  SEL R88, R101, R72, P2 ;  /* 0x0000004865587207 */ /* 0x000fe40001000000 */
[----:B------:R-:W-:Y:S02]  /*2450*/  SEL R90, R105, R74, P2 ;  /* 0x0000004a695a7207 */ /* 0x000fe40001000000 */
[----:B------:R-:W-:-:S02]  /*2460*/  SEL R91, R224, R75, P2 ;  /* 0x0000004be05b7207 */ /* 0x000fc40001000000 */
[----:B------:R-:W-:Y:S02]  /*2470*/  SEL R92, R223, R76, P2 ;  /* 0x0000004cdf5c7207 */ /* 0x000fe40001000000 */
[----:B------:R-:W-:Y:S02]  /*2480*/  SEL R93, R226, R77, P2 ;  /* 0x0000004de25d7207 */ /* 0x000fe40001000000 */
[----:B------:R-:W-:Y:S02]  /*2490*/  SEL R94, R227, R78, P2 ;  /* 0x0000004ee35e7207 */ /* 0x000fe40001000000 */
[----:B------:R-:W-:Y:S02]  /*24a0*/  SEL R95, R102, R79, P2 ;  /* 0x0000004f665f7207 */ /* 0x000fe40001000000 */
[----:B------:R-:W-:Y:S01]  /*24b0*/  F2FP.PACK_AB R99, R100, R99 ;  /* 0x000000636463723e */ /* 0x000fe200000000ff */
        /* <DEDUP_REMOVED lines=9> */
[-C--:B------:R-:W-:Y:S02]  /*2550*/  FFMA.FTZ R111, R111, R205.reuse, R204 ;  /* 0x000000cd6f6f7223 */ /* 0x080fe400000100cc */
[----:B------:R-:W-:Y:S02]  /*2560*/  FADD.FTZ R113, R113, -R108 ;  /* 0x8000006c71717221 */ /* 0x000fe40000010000 */
[----:B------:R-:W-:Y:S02]  /*2570*/  FFMA.FTZ R110, R110, R205, R204 ;  /* 0x000000cd6e6e7223 */ /* 0x000fe400000100cc */
[----:B------:R-:W-:-:S02]  /*2580*/  FMUL.FTZ R109, R198, R109 ;  /* 0x0000006dc66d7220 */ /* 0x000fc40000410000 */
[-CC-:B------:R-:W-:Y:S02]  /*2590*/  FFMA.FTZ R159, R159, R205.reuse, R204.reuse ;  /* 0x000000cd9f9f7223 */ /* 0x180fe400000100cc */
[-CC-:B------:R-:W-:Y:S02]  /*25a0*/  FFMA.FTZ R160, R160, R205.reuse, R204.reuse ;  /* 0x000000cda0a07223 */ /* 0x180fe400000100cc */
[-CC-:B------:R-:W-:Y:S02]  /*25b0*/  FFMA.FTZ R197, R197, R205.reuse, R204.reuse ;  /* 0x000000cdc5c57223 */ /* 0x180fe400000100cc */
[----:B------:R-:W-:Y:S02]  /*25c0*/  FFMA.FTZ R201, R201, R205, R204 ;  /* 0x000000cdc9c97223 */ /* 0x000fe400000100cc */
[----:B------:R-:W-:Y:S02]  /*25d0*/  FADD.FTZ R111, R114, -R111 ;  /* 0x8000006f726f7221 */ /* 0x000fe40000010000 */
[----:B0-----:R-:W-:-:S02]  /*25e0*/  FMUL.FTZ R94, R198, R113 ;  /* 0x00000071c65e7220 */ /* 0x001fc40000410000 */
[----:B------:R-:W-:Y:S02]  /*25f0*/  FADD.FTZ R115, R115, -R110 ;  /* 0x8000006e73737221 */ /* 0x000fe40000010000 */
[----:B------:R-:W-:Y:S02]  /*2600*/  @P1 FADD.FTZ R109, R64, R109 ;  /* 0x0000006d406d1221 */ /* 0x000fe40000010000 */
[----:B------:R-:W-:Y:S02]  /*2610*/  FADD.FTZ R159, R158, -R159 ;  /* 0x8000009f9e9f7221 */ /* 0x000fe40000010000 */
[----:B------:R-:W-:Y:S02]  /*2620*/  FADD.FTZ R161, R161, -R160 ;  /* 0x800000a0a1a17221 */ /* 0x000fe40000010000 */
[----:B------:R-:W-:Y:S02]  /*2630*/  FADD.FTZ R197, R196, -R197 ;  /* 0x800000c5c4c57221 */ /* 0x000fe40000010000 */
[----:B------:R-:W-:-:S02]  /*2640*/  FADD.FTZ R201, R200, -R201 ;  /* 0x800000c9c8c97221 */ /* 0x000fc40000010000 */
[C---:B------:R-:W-:Y:S02]  /*2650*/  FMUL.FTZ R111, R198.reuse, R111 ;  /* 0x0000006fc66f7220 */ /* 0x040fe40000410000 */
[----:B------:R-:W-:Y:S01]  /*2660*/  @P1 FADD.FTZ R94, R65, R94 ;  /* 0x0000005e415e1221 */ /* 0x000fe20000010000 */
[----:B------:R-:W-:Y:S01]  /*2670*/  SEL R72, R109, R72, P2 ;  /* 0x000000486d487207 */ /* 0x000fe20001000000 */
[C---:B-1----:R-:W-:Y:S02]  /*2680*/  FMUL.FTZ R96, R198.reuse, R115 ;  /* 0x00000073c6607220 */ /* 0x042fe40000410000 */
[C---:B------:R-:W-:Y:S02]  /*2690*/  FMUL.FTZ R159, R198.reuse, R159 ;  /* 0x0000009fc69f7220 */ /* 0x040fe40000410000 */
[C---:B------:R-:W-:Y:S02]  /*26a0*/  FMUL.FTZ R98, R198.reuse, R161 ;  /* 0x000000a1c6627220 */ /* 0x040fe40000410000 */
[----:B------:R-:W-:-:S02]  /*26b0*/  FMUL.FTZ R197, R198, R197 ;  /* 0x000000c5c6c57220 */ /* 0x000fc40000410000 */
[----:B------:R-:W-:Y:S02]  /*26c0*/  FMUL.FTZ R198, R198, R201 ;  /* 0x000000c9c6c67220 */ /* 0x000fe40000410000 */
[----:B------:R-:W-:Y:S02]  /*26d0*/  @P1 FADD.FTZ R111, R66, R111 ;  /* 0x0000006f426f1221 */ /* 0x000fe40000010000 */
[----:B------:R-:W-:Y:S02]  /*26e0*/  FMUL.FTZ R109, R109, R199 ;  /* 0x000000c76d6d7220 */ /* 0x000fe40000410000 */
[----:B------:R-:W-:Y:S02]  /*26f0*/  @P1 FADD.FTZ R96, R67, R96 ;  /* 0x0000006043601221 */ /* 0x000fe40000010000 */
[----:B------:R-:W-:Y:S02]  /*2700*/  @P1 FADD.FTZ R159, R68, R159 ;  /* 0x0000009f449f1221 */ /* 0x000fe40000010000 */
[----:B------:R-:W-:-:S02]  /*2710*/  @P1 FADD.FTZ R98, R69, R98 ;  /* 0x0000006245621221 */ /* 0x000fc40000010000 */
[----:B------:R-:W-:Y:S01]  /*2720*/  @P1 FADD.FTZ R197, R70, R197 ;  /* 0x000000c546c51221 */ /* 0x000fe20000010000 */
[----:B------:R-:W-:Y:S01]  /*2730*/  SEL R74, R111, R74, P2 ;  /* 0x0000004a6f4a7207 */ /* 0x000fe20001000000 */
[----:B------:R-:W-:Y:S01]  /*2740*/  @P1 FADD.FTZ R198, R71, R198 ;  /* 0x000000c647c61221 */ /* 0x000fe20000010000 */
[----:B------:R-:W-:Y:S01]  /*2750*/  SEL R73, R94, R73, P2 ;  /* 0x000000495e497207 */ /* 0x000fe20001000000 */
[-C--:B------:R-:W-:Y:S02]  /*2760*/  FMUL.FTZ R111, R111, R199.reuse ;  /* 0x000000c76f6f7220 */ /* 0x080fe40000410000 */
[----:B------:R-:W-:Y:S01]  /*2770*/  FMUL.FTZ R95, R98, R199 ;  /* 0x000000c7625f7220 */ /* 0x000fe20000410000 */
[----:B------:R-:W-:Y:S02]  /*2780*/  SEL R75, R96, R75, P2 ;  /* 0x0000004b604b7207 */ /* 0x000fe40001000000 */
[----:B------:R-:W-:Y:S02]  /*2790*/  SEL R76, R159, R76, P2 ;  /* 0x0000004c9f4c7207 */ /* 0x000fe40001000000 */
[----:B------:R-:W-:-:S02]  /*27a0*/  SEL R77, R98, R77, P2 ;  /* 0x0000004d624d7207 */ /* 0x000fc40001000000 */
[----:B------:R-:W-:Y:S02]  /*27b0*/  SEL R78, R197, R78, P2 ;  /* 0x0000004ec54e7207 */ /* 0x000fe40001000000 */
[----:B------:R-:W-:Y:S02]  /*27c0*/  SEL R79, R198, R79, P2 ;  /* 0x0000004fc64f7207 */ /* 0x000fe40001000000 */
[----:B------:R-:W-:Y:S02]  /*27d0*/  IADD3 R194, R194, c[0x0][0x160], RZ ;  /* 0x00005800c2c27a10 */ /* 0x000fe40007ffe0ff */
[----:B------:R-:W-:Y:S01]  /*27e0*/  SEL R204, RZ, 0x1, P3 ;  /* 0x00000001ffcc7807 */ /* 0x000fe20001800000 */
[--C-:B--2---:R-:W-:Y:S02]  /*27f0*/  HADD2.F32 R88, -RZ, R80.reuse.H0_H0 ;  /* 0x20000050ff587230 */ /* 0x104fe40000004100 */
[----:B------:R-:W-:Y:S02]  /*2800*/  HADD2.F32 R89, -RZ, R81.H0_H0 ;  /* 0x20000051ff597230 */ /* 0x000fe40000004100 */
[----:B------:R-:W-:-:S02]  /*2810*/  HADD2.F32 R80, -RZ, R80.H1_H1 ;  /* 0x30000050ff507230 */ /* 0x000fc40000004100 */
[----:B------:R-:W-:Y:S02]  /*2820*/  HADD2.F32 R81, -RZ, R81.H1_H1 ;  /* 0x30000051ff517230 */ /* 0x000fe40000004100 */
[--C-:B------:R-:W-:Y:S01]  /*2830*/  HADD2.F32 R90, -RZ, R82.reuse.H0_H0 ;  /* 0x20000052ff5a7230 */ /* 0x100fe20000004100 */
[----:B------:R-:W-:Y:S01]  /*2840*/  FFMA.FTZ R20, R207, R80, R20 ;  /* 0x00000050cf147223 */ /* 0x000fe20000010014 */
[----:B------:R-:W-:Y:S01]  /*2850*/  HADD2.F32 R82, -RZ, R82.H1_H1 ;  /* 0x30000052ff527230 */ /* 0x000fe20000004100 */
[----:B------:R-:W-:Y:S01]  /*2860*/  FFMA.FTZ R18, R209, R81, R18 ;  /* 0x00000051d1127223 */ /* 0x000fe20000010012 */
[--C-:B------:R-:W-:Y:S01]  /*2870*/  HADD2.F32 R91, -RZ, R83.reuse.H0_H0 ;  /* 0x20000053ff5b7230 */ /* 0x100fe20000004100 */
[----:B------:R-:W-:Y:S01]  /*2880*/  FFMA.FTZ R21, R208, R89, R21 ;  /* 0x00000059d0157223 */ /* 0x000fe20000010015 */
[----:B------:R-:W-:Y:S01]  /*2890*/  HADD2.F32 R92, -RZ, R83.H1_H1 ;  /* 0x30000053ff5c7230 */ /* 0x000fe20000004100 */
[----:B------:R-:W-:Y:S02]  /*28a0*/  FMUL.FTZ R89, R94, R199 ;  /* 0x000000c75e597220 */ /* 0x000fe40000410000 */
[----:B------:R-:W-:-:S02]  /*28b0*/  FFMA.FTZ R16, R213, R82, R16 ;  /* 0x00000052d5107223 */ /* 0x000fc40000010010 */
[----:B------:R-:W-:Y:S02]  /*28c0*/  FFMA.FTZ R17, R212, R91, R17 ;  /* 0x0000005bd4117223 */ /* 0x000fe40000010011 */
[----:B------:R-:W-:Y:S02]  /*28d0*/  FFMA.FTZ R15, R211, R92, R15 ;  /* 0x0000005cd30f7223 */ /* 0x000fe4000001000f */
[-C--:B------:R-:W-:Y:S02]  /*28e0*/  FMUL.FTZ R91, R96, R199.reuse ;  /* 0x000000c7605b7220 */ /* 0x080fe40000410000 */
[-C--:B------:R-:W-:Y:S02]  /*28f0*/  FMUL.FTZ R92, R159, R199.reuse ;  /* 0x000000c79f5c7220 */ /* 0x080fe40000410000 */
[-C--:B------:R-:W-:Y:S02]  /*2900*/  FMUL.FTZ R94, R197, R199.reuse ;  /* 0x000000c7c55e7220 */ /* 0x080fe40000410000 */
[----:B------:R-:W-:-:S02]  /*2910*/  FMUL.FTZ R199, R198, R199 ;  /* 0x000000c7c6c77220 */ /* 0x000fc40000410000 */
[----:B------:R-:W-:Y:S02]  /*2920*/  FFMA.FTZ R19, R214, R90, R19 ;  /* 0x0000005ad6137223 */ /* 0x000fe40000010013 */
[----:B------:R-:W-:Y:S02]  /*2930*/  FMUL.FTZ R90, R144, R95 ;  /* 0x0000005f905a7220 */ /* 0x000fe40000410000 */
[----:B------:R-:W-:Y:S02]  /*2940*/  FMUL.FTZ R93, R143, R94 ;  /* 0x0000005e8f5d7220 */ /* 0x000fe40000410000 */
[----:B------:R-:W-:Y:S01]  /*2950*/  FMUL.FTZ R96, R142, R199 ;  /* 0x000000c78e607220 */ /* 0x000fe20000410000 */
[----:B---3--:R-:W-:Y:S02]  /*2960*/  HADD2.F32 R80, -RZ, R84.H0_H0 ;  /* 0x20000054ff507230 */ /* 0x008fe40000004100 */
[--C-:B------:R-:W-:Y:S02]  /*2970*/  HADD2.F32 R81, -RZ, R85.reuse.H0_H0 ;  /* 0x20000055ff517230 */ /* 0x100fe40000004100 */
[----:B------:R-:W-:Y:S01]  /*2980*/  HADD2.F32 R82, -RZ, R85.H1_H1 ;  /* 0x30000055ff527230 */ /* 0x000fe20000004100 */
[----:B------:R-:W-:Y:S01]  /*2990*/  FFMA.FTZ R123, R222, R80, R123 ;  /* 0x00000050de7b7223 */ /* 0x000fe2000001007b */
[--C-:B------:R-:W-:Y:S01]  /*29a0*/  HADD2.F32 R83, -RZ, R86.reuse.H0_H0 ;  /* 0x20000056ff537230 */ /* 0x100fe20000004100 */
[----:B------:R-:W-:Y:S01]  /*29b0*/  FFMA.FTZ R14, R218, R81, R14 ;  /* 0x00000051da0e7223 */ /* 0x000fe2000001000e */
[----:B------:R-:W-:Y:S01]  /*29c0*/  HADD2.F32 R86, -RZ, R86.H1_H1 ;  /* 0x30000056ff567230 */ /* 0x000fe20000004100 */
[----:B------:R-:W-:-:S02]  /*29d0*/  FMUL.FTZ R80, R149, R109 ;  /* 0x0000006d95507220 */ /* 0x000fc40000410000 */
[----:B------:R-:W-:Y:S01]  /*29e0*/  FMUL.FTZ R81, R148, R89 ;  /* 0x0000005994517220 */ /* 0x000fe20000410000 */
[----:B------:R-:W-:Y:S01]  /*29f0*/  HADD2.F32 R84, -RZ, R84.H1_H1 ;  /* 0x30000054ff547230 */ /* 0x000fe20000004100 */
[----:B------:R-:W-:Y:S01]  /*2a00*/  FFMA.FTZ R11, R217, R82, R11 ;  /* 0x00000052d90b7223 */ /* 0x000fe2000001000b */
[----:B------:R-:W-:Y:S01]  /*2a10*/  HADD2.F32 R85, -RZ, R87.H0_H0 ;  /* 0x20000057ff557230 */ /* 0x000fe20000004100 */
[----:B------:R-:W-:Y:S01]  /*2a20*/  FFMA.FTZ R12, R216, R83, R12 ;  /* 0x00000053d80c7223 */ /* 0x000fe2000001000c */
[----:B------:R-:W-:Y:S01]  /*2a30*/  F2FP.PACK_AB R80, R81, R80 ;  /* 0x000000505150723e */ /* 0x000fe200000000ff */
[----:B------:R-:W-:Y:S01]  /*2a40*/  FFMA.FTZ R9, R215, R86, R9 ;  /* 0x00000056d7097223 */ /* 0x000fe20000010009 */
[----:B------:R-:W-:Y:S01]  /*2a50*/  @P0 MOV R86, 0x20 ;  /* 0x0000002000560802 */ /* 0x000fe20000000f00 */
[----:B------:R-:W-:Y:S02]  /*2a60*/  FMUL.FTZ R81, R147, R111 ;  /* 0x0000006f93517220 */ /* 0x000fe40000410000 */
[----:B------:R-:W-:-:S02]  /*2a70*/  FMUL.FTZ R82, R146, R91 ;  /* 0x0000005b92527220 */ /* 0x000fc40000410000 */
[----:B------:R-:W-:Y:S02]  /*2a80*/  FMUL.FTZ R83, R145, R92 ;  /* 0x0000005c91537220 */ /* 0x000fe40000410000 */
[----:B------:R-:W-:Y:S01]  /*2a90*/  FFMA.FTZ R13, R220, R84, R13 ;  /* 0x00000054dc0d7223 */ /* 0x000fe2000001000d */
[----:B------:R-:W-:Y:S01]  /*2aa0*/  LEA R84, P1, R203, c[0x0][0x248], 0x4 ;  /* 0x00009200cb547a11 */ /* 0x000fe200078220ff */
[----:B------:R-:W-:Y:S01]  /*2ab0*/  FFMA.FTZ R125, R206, R88, R125 ;  /* 0x00000058ce7d7223 */ /* 0x000fe2000001007d */
[----:B------:R-:W-:Y:S01]  /*2ac0*/  HADD2.F32 R88, -RZ, R87.H1_H1 ;  /* 0x30000057ff587230 */ /* 0x000fe20000004100 */
[----:B------:R-:W-:Y:S01]  /*2ad0*/  F2FP.PACK_AB R81, R82, R81 ;  /* 0x000000515251723e */ /* 0x000fe200000000ff */
[----:B------:R-:W-:Y:S01]  /*2ae0*/  FFMA.FTZ R10, R202, R85, R10 ;  /* 0x00000055ca0a7223 */ /* 0x000fe2000001000a */
[----:B------:R-:W-:Y:S01]  /*2af0*/  F2FP.PACK_AB R82, R90, R83 ;  /* 0x000000535a52723e */ /* 0x000fe200000000ff */
[----:B------:R-:W-:Y:S01]  /*2b00*/  @P0 IMAD.WIDE.U32 R86, R195, R86, c[0x0][0x258] ;  /* 0x00009600c3560625 */ /* 0x000fe200078e0056 */
[----:B------:R-:W-:-:S02]  /*2b10*/  LEA.HI.X R85, R203, c[0x0][0x24c], RZ, 0x4, P1 ;  /* 0x00009300cb557a11 */ /* 0x000fc400008f24ff */
[----:B------:R-:W-:Y:S02]  /*2b20*/  F2FP.PACK_AB R83, R96, R93 ;  /* 0x0000005d6053723e */ /* 0x000fe400000000ff */
[----:B------:R0:W-:Y:S04]  /*2b30*/  @P0 STG.E.128 [R86.64], R72 ;  /* 0x0000004856000986 */ /* 0x0001e8000c101d04 */
[----:B------:R0:W-:Y:S04]  /*2b40*/  @P0 STG.E.128 [R86.64+0x10], R76 ;  /* 0x0000104c56000986 */ /* 0x0001e8000c101d04 */
[----:B------:R0:W-:Y:S01]  /*2b50*/  STG.E.128 [R84.64], R80 ;  /* 0x0000005054007986 */ /* 0x0001e2000c101d04 */
[----:B------:R-:W-:Y:S01]  /*2b60*/  ISETP.GE.AND P0, PT, R194, c[0x0][0x164], PT ;  /* 0x00005900c2007a0c */ /* 0x000fe20003f06270 */
[----:B------:R-:W-:Y:S01]  /*2b70*/  FFMA.FTZ R124, R221, R88, R124 ;  /* 0x00000058dd7c7223 */ /* 0x000fe2000001007c */
[----:B----4-:R-:W-:-:S02]  /*2b80*/  HADD2.F32 R88, -RZ, R100.H0_H0 ;  /* 0x20000064ff587230 */ /* 0x010fc40000004100 */
[--C-:B------:R-:W-:Y:S02]  /*2b90*/  HADD2.F32 R90, -RZ, R101.reuse.H0_H0 ;  /* 0x20000065ff5a7230 */ /* 0x100fe40000004100 */
[----:B------:R-:W-:Y:S02]  /*2ba0*/  HADD2.F32 R93, -RZ, R102.H0_H0 ;  /* 0x20000066ff5d7230 */ /* 0x000fe40000004100 */
[----:B------:R-:W-:Y:S02]  /*2bb0*/  HADD2.F32 R100, -RZ, R100.H1_H1 ;  /* 0x30000064ff647230 */ /* 0x000fe40000004100 */
        /* <DEDUP_REMOVED lines=14> */
.L_x_5970:
        /* <DEDUP_REMOVED lines=59> */
.L_x_5967:
        /* <DEDUP_REMOVED lines=28> */
.L_x_5968:
[----:B------:R-:W-:Y:S01]  /*3210*/  HFMA2.MMA R84, -RZ, RZ, 0, 9.5367431640625e-07 ;  /* 0x00000010ff547435 */ /* 0x000fe200000001ff */
[----:B------:R-:W-:-:S02]  /*3220*/  MOV R83, R85 ;  /* 0x0000005500537202 */ /* 0x000fc40000000f00 */
[----:B------:R-:W-:Y:S02]  /*3230*/  MOV R86, 0x1f ;  /* 0x0000001f00567802 */ /* 0x000fe40000000f00 */
[----:B------:R-:W-:Y:S02]  /*3240*/  MOV R89, 0xffffffff ;  /* 0xffffffff00597802 */ /* 0x000fe40000000f00 */
[----:B------:R-:W-:Y:S02]  /*3250*/  MOV R80, 0x3270 ;  /* 0x0000327000507802 */ /* 0x000fe40000000f00 */
[----:B-----5:R-:W-:Y:S05]  /*3260*/  CALL.REL.NOINC `($__internal_125_$__cuda_sm70_shflsync_down_p) ;  /* 0x0000046000007944 */ /* 0x020fea0003c00000 */
[----:B-1----:R-:W-:Y:S01]  /*3270*/  MOV R82, R83 ;  /* 0x0000005300527202 */ /* 0x002fe20000000f00 */
[----:B0-----:R-:W-:Y:S05]  /*3280*/  BRA `(.L_x_5972) ;  /* 0xffffe5a000007947 */ /* 0x001fea000383ffff */
.L_x_5969:
[----:B------:R-:W-:Y:S01]  /*3290*/  HFMA2.MMA R84, -RZ, RZ, 0, 9.5367431640625e-07 ;  /* 0x00000010ff547435 */ /* 0x000fe200000001ff */
[----:B------:R-:W-:Y:S02]  /*32a0*/  MOV R83, R87 ;  /* 0x0000005700537202 */ /* 0x000fe40000000f00 */
[----:B------:R-:W-:Y:S02]  /*32b0*/  MOV R86, 0x1f ;  /* 0x0000001f00567802 */ /* 0x000fe40000000f00 */
[----:B------:R-:W-:-:S02]  /*32c0*/  MOV R89, 0xffffffff ;  /* 0xffffffff00597802 */ /* 0x000fc40000000f00 */
[----:B------:R-:W-:Y:S02]  /*32d0*/  MOV R80, 0x32f0 ;  /* 0x000032f000507802 */ /* 0x000fe40000000f00 */
[----:B01---5:R-:W-:Y:S05]  /*32e0*/  CALL.REL.NOINC `($__internal_125_$__cuda_sm70_shflsync_down_p) ;  /* 0x000003e000007944 */ /* 0x023fea0003c00000 */
[----:B------:R-:W-:Y:S01]  /*32f0*/  FADD.FTZ R85, R85, R82 ;  /* 0x0000005255557221 */ /* 0x000fe20000010000 */
[----:B0-----:R-:W-:Y:S01]  /*3300*/  HFMA2.MMA R84, -RZ, RZ, 0, 4.76837158203125e-07 ;  /* 0x00000008ff547435 */ /* 0x001fe200000001ff */
[----:B-1----:R-:W-:Y:S01]  /*3310*/  FADD.FTZ R88, R87, R83 ;  /* 0x0000005357587221 */ /* 0x002fe20000010000 */
[----:B------:R-:W-:Y:S02]  /*3320*/  MOV R86, 0x1f ;  /* 0x0000001f00567802 */ /* 0x000fe40000000f00 */
[----:B------:R-:W-:Y:S02]  /*3330*/  MOV R89, 0xffffffff ;  /* 0xffffffff00597802 */ /* 0x000fe40000000f00 */
[----:B------:R-:W-:Y:S02]  /*3340*/  MOV R83, R85 ;  /* 0x0000005500537202 */ /* 0x000fe40000000f00 */
[----:B------:R-:W-:Y:S02]  /*3350*/  MOV R80, 0x3370 ;  /* 0x0000337000507802 */ /* 0x000fe40000000f00 */
[----:B------:R-:W-:Y:S05]  /*3360*/  CALL.REL.NOINC `($__internal_125_$__cuda_sm70_shflsync_down_p) ;  /* 0x0000036000007944 */ /* 0x000fea0003c00000 */
[----:B0-----:R-:W-:Y:S01]  /*3370*/  HFMA2.MMA R84, -RZ, RZ, 0, 4.76837158203125e-07 ;  /* 0x00000008ff547435 */ /* 0x001fe200000001ff */
[----:B-1----:R-:W-:-:S02]  /*3380*/  MOV R82, R83 ;  /* 0x0000005300527202 */ /* 0x002fc40000000f00 */
[----:B------:R-:W-:Y:S02]  /*3390*/  MOV R83, R88 ;  /* 0x0000005800537202 */ /* 0x000fe40000000f00 */
[----:B------:R-:W-:Y:S02]  /*33a0*/  MOV R86, 0x1f ;  /* 0x0000001f00567802 */ /* 0x000fe40000000f00 */
[----:B------:R-:W-:Y:S02]  /*33b0*/  MOV R89, 0xffffffff ;  /* 0xffffffff00597802 */ /* 0x000fe40000000f00 */
[----:B------:R-:W-:Y:S02]  /*33c0*/  MOV R80, 0x33e0 ;  /* 0x000033e000507802 */ /* 0x000fe40000000f00 */
[----:B------:R-:W-:Y:S05]  /*33d0*/  CALL.REL.NOINC `($__internal_125_$__cuda_sm70_shflsync_down_p) ;  /* 0x000002f000007944 */ /* 0x000fea0003c00000 */
[----:B------:R-:W-:Y:S01]  /*33e0*/  FADD.FTZ R85, R82, R85 ;  /* 0x0000005552557221 */ /* 0x000fe20000010000 */
[----:B0-----:R-:W-:Y:S01]  /*33f0*/  HFMA2.MMA R84, -RZ, RZ, 0, 2.384185791015625e-07 ;  /* 0x00000004ff547435 */ /* 0x001fe200000001ff */
[----:B-1----:R-:W-:Y:S01]  /*3400*/  FADD.FTZ R88, R88, R83 ;  /* 0x0000005358587221 */ /* 0x002fe20000010000 */
[----:B------:R-:W-:Y:S02]  /*3410*/  MOV R86, 0x1f ;  /* 0x0000001f00567802 */ /* 0x000fe40000000f00 */
[----:B------:R-:W-:-:S02]  /*3420*/  MOV R89, 0xffffffff ;  /* 0xffffffff00597802 */ /* 0x000fc40000000f00 */
[----:B------:R-:W-:Y:S02]  /*3430*/  MOV R83, R85 ;  /* 0x0000005500537202 */ /* 0x000fe40000000f00 */
[----:B------:R-:W-:Y:S02]  /*3440*/  MOV R80, 0x3460 ;  /* 0x0000346000507802 */ /* 0x000fe40000000f00 */
[----:B------:R-:W-:Y:S05]  /*3450*/  CALL.REL.NOINC `($__internal_125_$__cuda_sm70_shflsync_down_p) ;  /* 0x0000027000007944 */ /* 0x000fea0003c00000 */
[----:B0-----:R-:W-:Y:S01]  /*3460*/  HFMA2.MMA R84, -RZ, RZ, 0, 2.384185791015625e-07 ;  /* 0x00000004ff547435 */ /* 0x001fe200000001ff */
[----:B-1----:R-:W-:Y:S02]  /*3470*/  MOV R82, R83 ;  /* 0x0000005300527202 */ /* 0x002fe40000000f00 */
[----:B------:R-:W-:Y:S02]  /*3480*/  MOV R83, R88 ;  /* 0x0000005800537202 */ /* 0x000fe40000000f00 */
[----:B------:R-:W-:Y:S02]  /*3490*/  MOV R86, 0x1f ;  /* 0x0000001f00567802 */ /* 0x000fe40000000f00 */
[----:B------:R-:W-:Y:S02]  /*34a0*/  MOV R89, 0xffffffff ;  /* 0xffffffff00597802 */ /* 0x000fe40000000f00 */
[----:B------:R-:W-:-:S02]  /*34b0*/  MOV R80, 0x34d0 ;  /* 0x000034d000507802 */ /* 0x000fc40000000f00 */
[----:B------:R-:W-:Y:S05]  /*34c0*/  CALL.REL.NOINC `($__internal_125_$__cuda_sm70_shflsync_down_p) ;  /* 0x0000020000007944 */ /* 0x000fea0003c00000 */
[----:B------:R-:W-:Y:S01]  /*34d0*/  FADD.FTZ R85, R82, R85 ;  /* 0x0000005552557221 */ /* 0x000fe20000010000 */
[----:B0-----:R-:W-:Y:S01]  /*34e0*/  HFMA2.MMA R84, -RZ, RZ, 0, 1.1920928955078125e-07 ;  /* 0x00000002ff547435 */ /* 0x001fe200000001ff */
[----:B-1----:R-:W-:Y:S01]  /*34f0*/  FADD.FTZ R88, R88, R83 ;  /* 0x0000005358587221 */ /* 0x002fe20000010000 */
[----:B------:R-:W-:-:S02]  /*3500*/  MOV R86, 0x1f ;  /* 0x0000001f00567802 */ /* 0x000fc40000000f00 */
[----:B------:R-:W-:Y:S02]  /*3510*/  MOV R89, 0xffffffff ;  /* 0xffffffff00597802 */ /* 0x000fe40000000f00 */
[----:B------:R-:W-:Y:S02]  /*3520*/  MOV R83, R85 ;  /* 0x0000005500537202 */ /* 0x000fe40000000f00 */
[----:B------:R-:W-:Y:S02]  /*3530*/  MOV R80, 0x3550 ;  /* 0x0000355000507802 */ /* 0x000fe40000000f00 */
[----:B------:R-:W-:Y:S05]  /*3540*/  CALL.REL.NOINC `($__internal_125_$__cuda_sm70_shflsync_down_p) ;  /* 0x0000018000007944 */ /* 0x000fea0003c00000 */
[----:B0-----:R-:W-:Y:S01]  /*3550*/  HFMA2.MMA R84, -RZ, RZ, 0, 1.1920928955078125e-07 ;  /* 0x00000002ff547435 */ /* 0x001fe200000001ff */
[----:B-1----:R-:W-:Y:S02]  /*3560*/  MOV R82, R83 ;  /* 0x0000005300527202 */ /* 0x002fe40000000f00 */
[----:B------:R-:W-:Y:S02]  /*3570*/  MOV R83, R88 ;  /* 0x0000005800537202 */ /* 0x000fe40000000f00 */
[----:B------:R-:W-:Y:S02]  /*3580*/  MOV R86, 0x1f ;  /* 0x0000001f00567802 */ /* 0x000fe40000000f00 */
[----:B------:R-:W-:-:S02]  /*3590*/  MOV R89, 0xffffffff ;  /* 0xffffffff00597802 */ /* 0x000fc40000000f00 */
[----:B------:R-:W-:Y:S02]  /*35a0*/  MOV R80, 0x35c0 ;  /* 0x000035c000507802 */ /* 0x000fe40000000f00 */
[----:B------:R-:W-:Y:S05]  /*35b0*/  CALL.REL.NOINC `($__internal_125_$__cuda_sm70_shflsync_down_p) ;  /* 0x0000011000007944 */ /* 0x000fea0003c00000 */
[----:B------:R-:W-:Y:S01]  /*35c0*/  FADD.FTZ R85, R82, R85 ;  /* 0x0000005552557221 */ /* 0x000fe20000010000 */
[----:B0-----:R-:W-:Y:S01]  /*35d0*/  HFMA2.MMA R84, -RZ, RZ, 0, 5.9604644775390625e-08 ;  /* 0x00000001ff547435 */ /* 0x001fe200000001ff */
[----:B-1----:R-:W-:Y:S01]  /*35e0*/  FADD.FTZ R87, R88, R83 ;  /* 0x0000005358577221 */ /* 0x002fe20000010000 */
[----:B------:R-:W-:Y:S02]  /*35f0*/  MOV R86, 0x1f ;  /* 0x0000001f00567802 */ /* 0x000fe40000000f00 */
[----:B------:R-:W-:Y:S02]  /*3600*/  MOV R89, 0xffffffff ;  /* 0xffffffff00597802 */ /* 0x000fe40000000f00 */
[----:B------:R-:W-:Y:S02]  /*3610*/  MOV R83, R85 ;  /* 0x0000005500537202 */ /* 0x000fe40000000f00 */
[----:B------:R-:W-:Y:S02]  /*3620*/  MOV R80, 0x3640 ;  /* 0x0000364000507802 */ /* 0x000fe40000000f00 */
[----:B------:R-:W-:Y:S05]  /*3630*/  CALL.REL.NOINC `($__internal_125_$__cuda_sm70_shflsync_down_p) ;  /* 0x0000009000007944 */ /* 0x000fea0003c00000 */
[----:B0-----:R-:W-:Y:S01]  /*3640*/  HFMA2.MMA R84, -RZ, RZ, 0, 5.9604644775390625e-08 ;  /* 0x00000001ff547435 */ /* 0x001fe200000001ff */
[----:B-1----:R-:W-:-:S02]  /*3650*/  MOV R96, R83 ;  /* 0x0000005300607202 */ /* 0x002fc40000000f00 */
[----:B------:R-:W-:Y:S02]  /*3660*/  MOV R83, R87 ;  /* 0x0000005700537202 */ /* 0x000fe40000000f00 */
[----:B------:R-:W-:Y:S02]  /*3670*/  MOV R86, 0x1f ;  /* 0x0000001f00567802 */ /* 0x000fe40000000f00 */
[----:B------:R-:W-:Y:S02]  /*3680*/  MOV R89, 0xffffffff ;  /* 0xffffffff00597802 */ /* 0x000fe40000000f00 */
[----:B------:R-:W-:Y:S02]  /*3690*/  MOV R80, 0x36b0 ;  /* 0x000036b000507802 */ /* 0x000fe40000000f00 */
[----:B------:R-:W-:Y:S05]  /*36a0*/  CALL.REL.NOINC `($__internal_125_$__cuda_sm70_shflsync_down_p) ;  /* 0x0000002000007944 */ /* 0x000fea0003c00000 */
[----:B-1----:R-:W-:Y:S01]  /*36b0*/  MOV R80, R83 ;  /* 0x0000005300507202 */ /* 0x002fe20000000f00 */
[----:B0-----:R-:W-:Y:S05]  /*36c0*/  BRA `(.L_x_5973) ;  /* 0xffffe28000007947 */ /* 0x001fea000383ffff */
        .weak           $__internal_125_$__cuda_sm70_shflsync_down_p
        .type           $__internal_125_$__cuda_sm70_shflsync_down_p,@function
        .size           $__internal_125_$__cuda_sm70_shflsync_down_p,(.L_x_9379 - $__internal_125_$__cuda_sm70_shflsync_down_p)
$__internal_125_$__cuda_sm70_shflsync_down_p:
[----:B------:R-:W-:Y:S01]  /*36d0*/  HFMA2.MMA R81, -RZ, RZ, 0, 0 ;  /* 0x00000000ff517435 */ /* 0x000fe200000001ff */
[----:B------:R-:W-:Y:S04]  /*36e0*/  WARPSYNC R89 ;  /* 0x0000005900007348 */ /* 0x000fe80003800000 */
[----:B------:R0:W1:Y:S01]  /*36f0*/  SHFL.DOWN PT, R83, R83, R84, R86 ;  /* 0x0800005453537389 */ /* 0x00006200000e0056 */
[----:B------:R-:W-:Y:S05]  /*3700*/  RET.REL.NODEC R80 `(_ZN10layer_norm13ln_bwd_kernelINS_13Kernel_traitsI6__halfS2_fS2_fjLj6144ELj1ELj1ELj8ELj16ENS_18Kernel_traits_baseILj6144ES2_S2_fS2_fjLj256EEEEELb0ELb1ELb0ELb1EEEvNS_9BwdParamsE) ;  /* 0xffffc8f050007950 */ /* 0x000fea0003c3ffff */
.L_x_5974:
        /* <DEDUP_REMOVED lines=15> */
.L_x_9379:


//--------------------- .text._ZN10layer_norm13ln_bwd_kernelINS_13Kernel_traitsI6__halfS2_fS2_fjLj6144ELj1ELj1ELj8ELj16ENS_18Kernel_traits_baseILj6144ES2_S2_fS2_fjLj256EEEEELb0ELb1ELb1ELb0EEEvNS_9BwdParamsE --------------------------
	.section	.text._ZN10layer_norm13ln_bwd_kernelINS_13Kernel_traitsI6__halfS2_fS2_fjLj6144ELj1ELj1ELj8ELj16ENS_18Kernel_traits_baseILj6144ES2_S2_fS2_fjLj256EEEEELb0ELb1ELb1ELb0EEEvNS_9BwdParamsE,"ax",@progbits
	.sectioninfo	@"SHI_REGISTERS=240"
	.align	128
        .global         _ZN10layer_norm13ln_bwd_kernelINS_13Kernel_traitsI6__halfS2_fS2_fjLj6144ELj1ELj1ELj8ELj16ENS_18Kernel_traits_baseILj6144ES2_S2_fS2_fjLj256EEEEELb0ELb1ELb1ELb0EEEvNS_9BwdParamsE
        .type           _ZN10layer_norm13ln_bwd_kernelINS_13Kernel_traitsI6__halfS2_fS2_fjLj6144ELj1ELj1ELj8ELj16ENS_18Kernel_traits_baseILj6144ES2_S2_fS2_fjLj256EEEEELb0ELb1ELb1ELb0EEEvNS_9BwdParamsE,@function
        .size           _ZN10layer_norm13ln_bwd_kernelINS_13Kernel_traitsI6__halfS2_fS2_fjLj6144ELj1ELj1ELj8ELj16ENS_18Kernel_traits_baseILj6144ES2_S2_fS2_fjLj256EEEEELb0ELb1ELb1ELb0EEEvNS_9BwdParamsE,(.L_x_9380 - _ZN10layer_norm13ln_bwd_kernelINS_13Kernel_traitsI6__halfS2_fS2_fjLj6144ELj1ELj1ELj8ELj16ENS_18Kernel_traits_baseILj6144ES2_S2_fS2_fjLj256EEEEELb0ELb1ELb1ELb0EEEvNS_9BwdParamsE)
        .other          _ZN10layer_norm13ln_bwd_kernelINS_13Kernel_traitsI6__halfS2_fS2_fjLj6144ELj1ELj1ELj8ELj16ENS_18Kernel_traits_baseILj6144ES2_S2_fS2_fjLj256EEEEELb0ELb1ELb1ELb0EEEvNS_9BwdParamsE,@"STO_CUDA_ENTRY STV_DEFAULT"
_ZN10layer_norm13ln_bwd_kernelINS_13Kernel_traitsI6__halfS2_fS2_fjLj6144ELj1ELj1ELj8ELj16ENS_18Kernel_traits_baseILj6144ES2_S2_fS2_fjLj256EEEEELb0ELb1ELb1ELb0EEEvNS_9BwdParamsE:
.text._ZN10layer_norm13ln_bwd_kernelINS_13Kernel_traitsI6__halfS2_fS2_fjLj6144ELj1ELj1ELj8ELj16ENS_18Kernel_traits_baseILj6144ES2_S2_fS2_fjLj256EEEEELb0ELb1ELb1ELb0EEEvNS_9BwdParamsE:
        /* <DEDUP_REMOVED lines=120> */
.L_x_6051:
        /* <DEDUP_REMOVED lines=23> */
[----:B------:R0:W5:Y:S04]  /*08f0*/  LDG.E.128 R104, [R158.64] ;  /* 0x000000049e687981 */ /* 0x000168000c1e1d00 */
[----:B------:R0:W5:Y:S02]  /*0900*/  LDG.E.128 R108, [R158.64+0x10] ;  /* 0x000010049e6c7981 */ /* 0x000164000c1e1d00 */
.L_x_5980:
[----:B------:R-:W-:Y:S02]  /*0910*/  IADD3 R146, R184, 0x100, RZ ;  /* 0x00000100b8927810 */ /* 0x000fe40007ffe0ff */
.L_x_5979:
[----:B------:R-:W-:Y:S05]  /*0920*/  BSYNC B1 ;  /* 0x0000000000017941 */ /* 0x000fea0003800000 */
.L_x_5978:
        /* <DEDUP_REMOVED lines=8> */
.L_x_5983:
[----:B------:R-:W-:Y:S02]  /*09b0*/  IADD3 R146, R146, 0x100, RZ ;  /* 0x0000010092927810 */ /* 0x000fe40007ffe0ff */
.L_x_5982:
[----:B------:R-:W-:Y:S05]  /*09c0*/  BSYNC B1 ;  /* 0x0000000000017941 */ /* 0x000fea0003800000 */
.L_x_5981:
        /* <DEDUP_REMOVED lines=9> */
.L_x_5977:
[----:B0-----:R-:W-:-:S06]  /*0a60*/  IMAD.WIDE R144, R182, R153, c[0x0][0x1a0] ;  /* 0x00006800b6907625 */ /* 0x001fcc00078e0299 */
[----:B------:R-:W2:Y:S01]  /*0a70*/  LDG.E R144, [R144.64] ;  /* 0x0000000490907981 */ /* 0x000ea2000c1e1900 */
[----:B------:R-:W-:Y:S01]  /*0a80*/  IADD3 R146, R148, -0x1, RZ ;  /* 0xffffffff94927810 */ /* 0x000fe20007ffe0ff */
[----:B------:R-:W-:Y:S01]  /*0a90*/  BSSY B1, `(.L_x_5985) ;  /* 0x0000056000017945 */ /* 0x000fe20003800000 */
[----:B------:R-:W-:Y:S01]  /*0aa0*/  ISETP.NE.AND P0, PT, R7, RZ, PT ;  /* 0x000000ff0700720c */ /* 0x000fe20003f05270 */
        /* <DEDUP_REMOVED lines=22> */
[----:B-----5:R-:W-:Y:S02]  /*0c10*/  FMUL.FTZ R234, R180, R185 ;  /* 0x000000b9b4ea7220 */ /* 0x020fe40000410000 */
[C---:B------:R-:W-:Y:S01]  /*0c20*/  FADD.FTZ R189, -R156.reuse, R146 ;  /* 0x000000929cbd7221 */ /* 0x040fe20000010100 */
[--C-:B----4-:R-:W-:Y:S01]  /*0c30*/  HADD2.F32 R233, -RZ, R148.reuse.H0_H0 ;  /* 0x20000094ffe97230 */ /* 0x110fe20000004100 */
[----:B------:R-:W-:Y:S01]  /*0c40*/  FADD.FTZ R145, -R156, R145 ;  /* 0x000000919c917221 */ /* 0x000fe20000010100 */
[----:B------:R-:W-:Y:S01]  /*0c50*/  HADD2.F32 R144, -RZ, R149.H1_H1 ;  /* 0x30000095ff907230 */ /* 0x000fe20000004100 */
[----:B------:R-:W-:Y:S01]  /*0c60*/  FMUL.FTZ R228, R180, R147 ;  /* 0x00000093b4e47220 */ /* 0x000fe20000410000 */
[----:B------:R-:W-:Y:S01]  /*0c70*/  HADD2.F32 R148, -RZ, R148.H1_H1 ;  /* 0x30000094ff947230 */ /* 0x000fe20000004100 */
[----:B------:R-:W-:Y:S02]  /*0c80*/  FFMA.FTZ R100, R234, R233, R100 ;  /* 0x000000e9ea647223 */ /* 0x000fe40000010064 */
[----:B------:R-:W-:-:S02]  /*0c90*/  FADD.FTZ R76, R76, R233 ;  /* 0x000000e94c4c7221 */ /* 0x000fc40000010000 */
[----:B------:R-:W-:Y:S01]  /*0ca0*/  FMUL.FTZ R233, R170, R233 ;  /* 0x000000e9aae97220 */ /* 0x000fe20000410000 */
[----:B------:R-:W-:Y:S01]  /*0cb0*/  HADD2.F32 R229, -RZ, R149.H0_H0 ;  /* 0x20000095ffe57230 */ /* 0x000fe20000004100 */
        /* <DEDUP_REMOVED lines=23> */
[----:B0-----:R-:W-:Y:S01]  /*0e30*/  HADD2.F32 R159, -RZ, R151.H0_H0 ;  /* 0x20000097ff9f7230 */ /* 0x001fe20000004100 */
        /* <DEDUP_REMOVED lines=27> */
.L_x_5986:
[----:B------:R-:W-:Y:S05]  /*0ff0*/  BSYNC B1 ;  /* 0x0000000000017941 */ /* 0x000fea0003800000 */
.L_x_5985:
        /* <DEDUP_REMOVED lines=17> */
[C---:B------:R-:W-:Y:S02]  /*1110*/  FADD.FTZ R199, -R156.reuse, R144 ;  /* 0x000000909cc77221 */ /* 0x040fe40000010100 */
[----:B------:R-:W-:Y:S01]  /*1120*/  FADD.FTZ R203, -R156, R146 ;  /* 0x000000929ccb7221 */ /* 0x000fe20000010100 */
[--C-:B----4-:R-:W-:Y:S01]  /*1130*/  HADD2.F32 R145, -RZ, R148.reuse.H0_H0 ;  /* 0x20000094ff917230 */ /* 0x110fe20000004100 */
[C---:B-----5:R-:W-:Y:S01]  /*1140*/  FMUL.FTZ R198, R180.reuse, R205 ;  /* 0x000000cdb4c67220 */ /* 0x060fe20000410000 */
[--C-:B------:R-:W-:Y:S01]  /*1150*/  HADD2.F32 R146, -RZ, R149.reuse.H1_H1 ;  /* 0x30000095ff927230 */ /* 0x100fe20000004100 */
[----:B0-----:R-:W-:Y:S01]  /*1160*/  FMUL.FTZ R195, R180, R199 ;  /* 0x000000c7b4c37220 */ /* 0x001fe20000410000 */
[----:B------:R-:W-:Y:S01]  /*1170*/  HADD2.F32 R148, -RZ, R148.H1_H1 ;  /* 0x30000094ff947230 */ /* 0x000fe20000004100 */
[----:B------:R-:W-:Y:S01]  /*1180*/  FMUL.FTZ R204, R162, R145 ;  /* 0x00000091a2cc7220 */ /* 0x000fe20000410000 */
[----:B------:R-:W-:Y:S01]  /*1190*/  HADD2.F32 R147, -RZ, R149.H0_H0 ;  /* 0x20000095ff937230 */ /* 0x000fe20000004100 */
[----:B------:R-:W-:-:S02]  /*11a0*/  FFMA.FTZ R95, R198, R146, R95 ;  /* 0x00000092c65f7223 */ /* 0x000fc4000001005f */
[----:B------:R-:W-:Y:S02]  /*11b0*/  FADD.FTZ R71, R71, R146 ;  /* 0x0000009247477221 */ /* 0x000fe40000010000 */
[----:B------:R-:W-:Y:S02]  /*11c0*/  FMUL.FTZ R207, R31, R146 ;  /* 0x000000921fcf7220 */ /* 0x000fe40000410000 */
[----:B------:R-:W-:Y:S02]  /*11d0*/  FMUL.FTZ R194, R180, R201 ;  /* 0x000000c9b4c27220 */ /* 0x000fe40000410000 */
        /* <DEDUP_REMOVED lines=8> */
[----:B------:R-:W-:Y:S01]  /*1260*/  FFMA.FTZ R196, R194, R205, R196 ;  /* 0x000000cdc2c47223 */ /* 0x000fe200000100c4 */
[----:B------:R-:W-:Y:S01]  /*1270*/  HADD2.F32 R209, -RZ, R150.H0_H0 ;  /* 0x20000096ffd17230 */ /* 0x000fe20000004100 */
[----:B---3--:R-:W-:-:S02]  /*1280*/  FADD.FTZ R149, -R156, R152 ;  /* 0x000000989c957221 */ /* 0x008fc40000010100 */
[----:B------:R-:W-:Y:S02]  /*1290*/  FADD.FTZ R146, R145, R206 ;  /* 0x000000ce91927221 */ /* 0x000fe40000010000 */
[----:B------:R-:W-:Y:S01]  /*12a0*/  FFMA.FTZ R196, R199, R206, R196 ;  /* 0x000000cec7c47223 */ /* 0x000fe200000100c4 */
[----:B------:R-:W-:Y:S01]  /*12b0*/  HADD2.F32 R150, -RZ, R150.H1_H1 ;  /* 0x30000096ff967230 */ /* 0x000fe20000004100 */
[----:B------:R-:W-:Y:S02]  /*12c0*/  FMUL.FTZ R201, R180, R149 ;  /* 0x00000095b4c97220 */ /* 0x000fe40000410000 */
[----:B------:R-:W-:Y:S02]  /*12d0*/  FADD.FTZ R153, -R156, R153 ;  /* 0x000000999c997221 */ /* 0x000fe40000010100 */
[----:B------:R-:W-:Y:S02]  /*12e0*/  FMUL.FTZ R208, R30, R209 ;  /* 0x000000d11ed07220 */ /* 0x000fe40000410000 */
[----:B------:R-:W-:-:S02]  /*12f0*/  FADD.FTZ R145, R146, R207 ;  /* 0x000000cf92917221 */ /* 0x000fc40000010000 */
[----:B------:R-:W-:Y:S01]  /*1300*/  FFMA.FTZ R196, R198, R207, R196 ;  /* 0x000000cfc6c47223 */ /* 0x000fe200000100c4 */
[--C-:B-1----:R-:W-:Y:S01]  /*1310*/  HADD2.F32 R159, -RZ, R151.reuse.H0_H0 ;  /* 0x20000097ff9f7230 */ /* 0x102fe20000004100 */
[----:B------:R-:W-:Y:S01]  /*1320*/  FADD.FTZ R155, -R156, R155 ;  /* 0x0000009b9c9b7221 */ /* 0x000fe20000010100 */
        /* <DEDUP_REMOVED lines=28> */
.L_x_5988:
[----:B------:R-:W-:Y:S05]  /*14f0*/  BSYNC B1 ;  /* 0x0000000000017941 */ /* 0x000fea0003800000 */
.L_x_5987:
        /* <DEDUP_REMOVED lines=14> */
[----:B----4-:R-:W-:-:S03]  /*15e0*/  HADD2.F32 R145, -RZ, R148.H0_H0 ;  /* 0x20000094ff917230 */ /* 0x010fc60000004100 */
[----:B-1---5:R-:W-:Y:S01]  /*15f0*/  FMUL.FTZ R213, R180, R157 ;  /* 0x0000009db4d57220 */ /* 0x022fe20000410000 */
[----:B------:R-:W-:Y:S01]  /*1600*/  HADD2.F32 R148, -RZ, R148.H1_H1 ;  /* 0x30000094ff947230 */ /* 0x000fe20000004100 */
[----:B------:R-:W-:Y:S02]  /*1610*/  FADD.FTZ R219, -R156, R147 ;  /* 0x000000939cdb7221 */ /* 0x000fe40000010100 */
[----:B------:R-:W-:Y:S01]  /*1620*/  FMUL.FTZ R218, R26, R145 ;  /* 0x000000911ada7220 */ /* 0x000fe20000410000 */
[----:B------:R-:W-:Y:S01]  /*1630*/  HADD2.F32 R147, -RZ, R149.H0_H0 ;  /* 0x20000095ff937230 */ /* 0x000fe20000004100 */
[----:B------:R-:W-:Y:S02]  /*1640*/  FADD.FTZ R217, -R156, R146 ;  /* 0x000000929cd97221 */ /* 0x000fe40000010100 */
[----:B------:R-:W-:Y:S02]  /*1650*/  FMUL.FTZ R212, R180, R215 ;  /* 0x000000d7b4d47220 */ /* 0x000fe40000410000 */
[----:B------:R-:W-:-:S02]  /*1660*/  FMUL.FTZ R221, R25, R148 ;  /* 0x0000009419dd7220 */ /* 0x000fc40000410000 */
[----:B------:R-:W-:Y:S02]  /*1670*/  FADD.FTZ R146, R197, R218 ;  /* 0x000000dac5927221 */ /* 0x000fe40000010000 */
[C---:B------:R-:W-:Y:S01]  /*1680*/  FFMA.FTZ R196, R213.reuse, R218, R196 ;  /* 0x000000dad5c47223 */ /* 0x040fe200000100c4 */
[----:B0-----:R-:W-:Y:S01]  /*1690*/  HADD2.F32 R158, -RZ, R149.H1_H1 ;  /* 0x30000095ff9e7230 */ /* 0x001fe20000004100 */
[----:B------:R-:W-:Y:S02]  /*16a0*/  FFMA.FTZ R84, R213, R145, R84 ;  /* 0x00000091d5547223 */ /* 0x000fe40000010054 */
[----:B------:R-:W-:Y:S02]  /*16b0*/  FADD.FTZ R60, R60, R145 ;  /* 0x000000913c3c7221 */ /* 0x000fe40000010000 */
[----:B------:R-:W-:Y:S02]  /*16c0*/  FMUL.FTZ R215, R180, R217 ;  /* 0x000000d9b4d77220 */ /* 0x000fe40000410000 */
[----:B------:R-:W-:-:S02]  /*16d0*/  FMUL.FTZ R220, R24, R147 ;  /* 0x0000009318dc7220 */ /* 0x000fc40000410000 */
[----:B------:R-:W-:Y:S02]  /*16e0*/  FADD.FTZ R145, R146, R221 ;  /* 0x000000dd92917221 */ /* 0x000fe40000010000 */
[----:B------:R-:W-:Y:S01]  /*16f0*/  FFMA.FTZ R196, R212, R221, R196 ;  /* 0x000000ddd4c47223 */ /* 0x000fe200000100c4 */
[----:B------:R-:W-:Y:S01]  /*1700*/  HADD2.F32 R159, -RZ, R150.H0_H0 ;  /* 0x20000096ff9f7230 */ /* 0x000fe20000004100 */
[----:B---3--:R-:W-:Y:S02]  /*1710*/  FADD.FTZ R149, -R156, R152 ;  /* 0x000000989c957221 */ /* 0x008fe40000010100 */
        /* <DEDUP_REMOVED lines=9> */
[----:B------:R-:W-:Y:S01]  /*17b0*/  FFMA.FTZ R196, R214, R223, R196 ;  /* 0x000000dfd6c47223 */ /* 0x000fe200000100c4 */
[----:B------:R-:W-:-:S02]  /*17c0*/  HADD2.F32 R227, -RZ, R151.H0_H0 ;  /* 0x20000097ffe37230 */ /* 0x000fc40000004100 */
[----:B------:R-:W-:Y:S01]  /*17d0*/  HADD2.F32 R144, -RZ, R151.H1_H1 ;  /* 0x30000097ff907230 */ /* 0x000fe20000004100 */
        /* <DEDUP_REMOVED lines=30> */
.L_x_5984:
[----:B------:R-:W-:Y:S05]  /*19c0*/  BSYNC B0 ;  /* 0x0000000000007941 */ /* 0x000fea0003800000 */
.L_x_5976:
[----:B------:R-:W-:Y:S02]  /*19d0*/  LOP3.LUT P1, RZ, R181, 0xff, RZ, 0xc0, !PT ;  /* 0x000000ffb5ff7812 */ /* 0x000fe4000782c0ff */
[----:B------:R-:W-:-:S02]  /*19e0*/  SHF.R.U32.HI R146, RZ, 0x5, R172 ;  /* 0x00000005ff927819 */ /* 0x000fc400000116ac */
[----:B------:R-:W-:Y:S02]  /*19f0*/  LOP3.LUT P0, RZ, R172, 0x1f, RZ, 0xc0, !PT ;  /* 0x0000001facff7812 */ /* 0x000fe4000780c0ff */
[----:B------:R-:W-:-:S07]  /*1a00*/  LOP3.LUT R235, R146, 0x7fffff8, RZ, 0xc0, !PT ;  /* 0x07fffff892eb7812 */ /* 0x000fce00078ec0ff */
[----:B------:R-:W-:Y:S01]  /*1a10*/  @!P1 IADD3 R235, R235, 0x8, RZ ;  /* 0x00000008ebeb9810 */ /* 0x000fe20007ffe0ff */
[----:B------:R-:W-:Y:S05]  /*1a20*/  BRA.DIV ~URZ, `(.L_x_5989) ;  /* 0x00002a427f007947 */ /* 0x000fea000b800000 */
[----:B------:R2:W3:Y:S02]  /*1a30*/  SHFL.DOWN PT, R148, R197, 0x10, 0x1f ;  /* 0x0a001f00c5947f89 */ /* 0x0004e400000e0000 */
.L_x_6056:
        /* <DEDUP_REMOVED lines=18> */
.L_x_6057:
        /* <DEDUP_REMOVED lines=46> */
.L_x_5994:
[----:B------:R-:W-:Y:S05]  /*1e40*/  BSYNC B1 ;  /* 0x0000000000017941 */ /* 0x000fea0003800000 */
.L_x_5993:
        /* <DEDUP_REMOVED lines=11> */
.L_x_5996:
[----:B------:R-:W-:Y:S05]  /*1f00*/  BSYNC B1 ;  /* 0x0000000000017941 */ /* 0x000fea0003800000 */
.L_x_5995:
        /* <DEDUP_REMOVED lines=25> */
.L_x_5998:
[----:B------:R-:W-:Y:S05]  /*20a0*/  BSYNC B1 ;  /* 0x0000000000017941 */ /* 0x000fea0003800000 */
.L_x_5997:
        /* <DEDUP_REMOVED lines=10> */
.L_x_6000:
[----:B------:R-:W-:Y:S05]  /*2150*/  BSYNC B1 ;  /* 0x0000000000017941 */ /* 0x000fea0003800000 */
.L_x_5999:
        /* <DEDUP_REMOVED lines=11> */
[----:B------:R-:W-:Y:S01]  /*2210*/  @P6 F2FP.PACK_AB R156, RZ, R146 ;  /* 0x00000092ff9c623e */ /* 0x000fe200000000ff */
[----:B------:R-:W-:Y:S01]  /*2220*/  @P6 FMUL.FTZ R146, R17, R152 ;  /* 0x0000009811926220 */ /* 0x000fe20000410000 */
[----:B------:R-:W-:Y:S02]  /*2230*/  ISETP.NE.AND.EX P1, PT, RZ, c[0x0][0x25c], PT, P1 ;  /* 0x00009700ff007a0c */ /* 0x000fe40003f25310 */
[----:B------:R-:W-:Y:S02]  /*2240*/  @!P5 ISETP.NE.AND.EX P0, PT, RZ, c[0x0][0x21c], PT, P0 ;  /* 0x00008700ff00da0c */ /* 0x000fe40003f05300 */
[----:B------:R-:W-:Y:S02]  /*2250*/  @P6 F2FP.PACK_AB R146, RZ, R146 ;  /* 0x00000092ff92623e */ /* 0x000fe400000000ff */
[----:B------:R-:W-:-:S02]  /*2260*/  @P6 F2FP.PACK_AB R154, RZ, R154 ;  /* 0x0000009aff9a623e */ /* 0x000fc400000000ff */
[----:B------:R-:W-:Y:S02]  /*2270*/  SEL R132, R155, R132, P1 ;  /* 0x000000849b847207 */ /* 0x000fe40000800000 */
[----:B------:R-:W-:Y:S02]  /*2280*/  SEL R133, R158, R133, P1 ;  /* 0x000000859e857207 */ /* 0x000fe40000800000 */
[----:B------:R-:W-:Y:S02]  /*2290*/  SEL R134, R157, R134, P1 ;  /* 0x000000869d867207 */ /* 0x000fe40000800000 */
[----:B------:R-:W-:Y:S02]  /*22a0*/  @!P5 FSEL R196, R111, RZ, P0 ;  /* 0x000000ff6fc4d208 */ /* 0x000fe40000000000 */
        /* <DEDUP_REMOVED lines=10> */
.L_x_6002:
[----:B------:R-:W-:Y:S05]  /*2350*/  BSYNC B1 ;  /* 0x0000000000017941 */ /* 0x000fea0003800000 */
.L_x_6001:
        /* <DEDUP_REMOVED lines=10> */
.L_x_6004:
[----:B------:R-:W-:Y:S05]  /*2400*/  BSYNC B1 ;  /* 0x0000000000017941 */ /* 0x000fea0003800000 */
.L_x_6003:
        /* <DEDUP_REMOVED lines=10> */
.L_x_6006:
[----:B------:R-:W-:Y:S05]  /*24b0*/  BSYNC B1 ;  /* 0x0000000000017941 */ /* 0x000fea0003800000 */
.L_x_6005:
        /* <DEDUP_REMOVED lines=10> */
.L_x_6008:
[----:B------:R-:W-:Y:S05]  /*2560*/  BSYNC B1 ;  /* 0x0000000000017941 */ /* 0x000fea0003800000 */
.L_x_6007:
        /* <DEDUP_REMOVED lines=10> */
.L_x_6010:
[----:B------:R-:W-:Y:S05]  /*2610*/  BSYNC B1 ;  /* 0x0000000000017941 */ /* 0x000fea0003800000 */
.L_x_6009:
[----:B------:R-:W-:Y:S01]  /*2620*/  ISETP.NE.U32.AND P0, PT, RZ, c[0x0][0x258], PT ;  /* 0x00009600ff007a0c */ /* 0x000fe20003f05070 */
[----:B------:R-:W-:Y:S01]  /*2630*/  @P6 FMUL.FTZ R156, R144, c[0x0][0x1ec] ;  /* 0x00007b00909c6a20 */ /* 0x000fe20000410000 */
[----:B------:R-:W-:Y:S01]  /*2640*/  @P6 PRMT R141, R154, 0x7610, R141 ;  /* 0x000076109a8d6816 */ /* 0x000fe2000000008d */
[----:B------:R-:W-:Y:S01]  /*2650*/  @P6 FMUL.FTZ R155, R145, c[0x0][0x1ec] ;  /* 0x00007b00919b6a20 */ /* 0x000fe20000410000 */
[----:B------:R-:W-:Y:S01]  /*2660*/  ISETP.NE.AND.EX P0, PT, RZ, c[0x0][0x25c], PT, P0 ;  /* 0x00009700ff007a0c */ /* 0x000fe20003f05300 */
[----:B------:R-:W-:Y:S01]  /*2670*/  @P6 FMUL.FTZ R157, R15, R156 ;  /* 0x0000009c0f9d6220 */ /* 0x000fe20000410000 */
[----:B------:R-:W-:Y:S01]  /*2680*/  SEL R135, R144, R135, P1 ;  /* 0x0000008790877207 */ /* 0x000fe20000800000 */
[----:B------:R-:W-:Y:S01]  /*2690*/  @P6 FMUL.FTZ R197, R147, c[0x0][0x1ec] ;  /* 0x00007b0093c56a20 */ /* 0x000fe20000410000 */
[----:B------:R-:W-:Y:S01]  /*26a0*/  SEL R137, R236, R137, P1 ;  /* 0x00000089ec897207 */ /* 0x000fe20000800000 */
[----:B------:R-:W-:Y:S01]  /*26b0*/  @P6 FMUL.FTZ R159, R14, R155 ;  /* 0x0000009b0e9f6220 */ /* 0x000fe20000410000 */
[----:B------:R-:W-:Y:S01]  /*26c0*/  @P6 F2FP.PACK_AB R157, RZ, R157 ;  /* 0x0000009dff9d623e */ /* 0x000fe200000000ff */
[----:B------:R-:W-:Y:S01]  /*26d0*/  @P6 FMUL.FTZ R158, R236, c[0x0][0x1ec] ;  /* 0x00007b00ec9e6a20 */ /* 0x000fe20000410000 */
[----:B------:R-:W-:Y:S01]  /*26e0*/  SEL R136, R145, R136, P1 ;  /* 0x0000008891887207 */ /* 0x000fe20000800000 */
[----:B------:R-:W-:Y:S01]  /*26f0*/  @P6 FMUL.FTZ R236, R196, c[0x0][0x1ec] ;  /* 0x00007b00c4ec6a20 */ /* 0x000fe20000410000 */
[----:B------:R-:W-:Y:S01]  /*2700*/  @P6 PRMT R141, R141, 0x5410, R157 ;  /* 0x000054108d8d6816 */ /* 0x000fe2000000009d */
[----:B------:R-:W-:Y:S01]  /*2710*/  @P6 FMUL.FTZ R144, R12, R197 ;  /* 0x000000c50c906220 */ /* 0x000fe20000410000 */
[----:B------:R-:W-:Y:S01]  /*2720*/  @P6 F2FP.PACK_AB R159, RZ, R159 ;  /* 0x0000009fff9f623e */ /* 0x000fe200000000ff */
[----:B------:R-:W-:Y:S01]  /*2730*/  @P6 FMUL.FTZ R179, R13, R158 ;  /* 0x0000009e0db36220 */ /* 0x000fe20000410000 */
[----:B------:R-:W-:Y:S01]  /*2740*/  @P0 MOV R157, 0x20 ;  /* 0x00000020009d0802 */ /* 0x000fe20000000f00 */
[----:B------:R-:W-:Y:S01]  /*2750*/  @P6 FMUL.FTZ R145, R11, R236 ;  /* 0x000000ec0b916220 */ /* 0x000fe20000410000 */
[----:B------:R-:W-:-:S02]  /*2760*/  @P6 F2FP.PACK_AB R154, RZ, R144 ;  /* 0x00000090ff9a623e */ /* 0x000fc400000000ff */
[----:B------:R-:W-:Y:S02]  /*2770*/  @P6 PRMT R140, R140, 0x5410, R146 ;  /* 0x000054108c8c6816 */ /* 0x000fe40000000092 */
[----:B------:R-:W-:Y:S02]  /*2780*/  @P6 PRMT R142, R159, 0x7610, R142 ;  /* 0x000076109f8e6816 */ /* 0x000fe4000000008e */
[----:B------:R-:W-:Y:S01]  /*2790*/  SEL R138, R147, R138, P1 ;  /* 0x0000008a938a7207 */ /* 0x000fe20000800000 */
[----:B------:R-:W-:Y:S01]  /*27a0*/  @P0 IMAD.WIDE.U32 R146, R184, R157, c[0x0][0x258] ;  /* 0x00009600b8920625 */ /* 0x000fe200078e009d */
[----:B------:R-:W-:Y:S02]  /*27b0*/  @P6 MOV R159, 0x10 ;  /* 0x00000010009f6802 */ /* 0x000fe40000000f00 */
[----:B------:R-:W-:Y:S02]  /*27c0*/  @P6 F2FP.PACK_AB R179, RZ, R179 ;  /* 0x000000b3ffb3623e */ /* 0x000fe400000000ff */
[----:B------:R-:W-:Y:S01]  /*27d0*/  @P6 F2FP.PACK_AB R157, RZ, R145 ;  /* 0x00000091ff9d623e */ /* 0x000fe200000000ff */
[----:B------:R-:W-:Y:S01]  /*27e0*/  @P6 IMAD.WIDE.U32 R144, R148, R159, c[0x0][0x248] ;  /* 0x0000920094906625 */ /* 0x000fe200078e009f */
[----:B------:R-:W-:Y:S01]  /*27f0*/  @P6 PRMT R143, R154, 0x7610, R143 ;  /* 0x000076109a8f6816 */ /* 0x000fe2000000008f */
[----:B------:R-:W-:Y:S01]  /*2800*/  @P0 STG.E.128 [R146.64], R132 ;  /* 0x0000008492000986 */ /* 0x000fe2000c101d04 */
[----:B------:R-:W-:Y:S01]  /*2810*/  SEL R139, R196, R139, P1 ;  /* 0x0000008bc48b7207 */ /* 0x000fe20000800000 */
[--C-:B-----5:R-:W-:Y:S01]  /*2820*/  @P6 HADD2.F32 R154, -RZ, R128.reuse.H0_H0 ;  /* 0x20000080ff9a6230 */ /* 0x120fe20000004100 */
[----:B------:R-:W-:Y:S01]  /*2830*/  @P6 PRMT R142, R142, 0x5410, R179 ;  /* 0x000054108e8e6816 */ /* 0x000fe200000000b3 */
[----:B------:R-:W-:Y:S01]  /*2840*/  @P6 HADD2.F32 R159, -RZ, R129.H0_H0 ;  /* 0x20000081ff9f6230 */ /* 0x000fe20000004100 */
[----:B------:R-:W-:Y:S01]  /*2850*/  @P6 PRMT R143, R143, 0x5410, R157 ;  /* 0x000054108f8f6816 */ /* 0x000fe2000000009d */
[----:B------:R0:W-:Y:S01]  /*2860*/  @P0 STG.E.128 [R146.64+0x10], R136 ;  /* 0x0000108892000986 */ /* 0x0001e2000c101d04 */
[----:B------:R-:W-:Y:S01]  /*2870*/  @P6 HADD2.F32 R157, -RZ, R128.H1_H1 ;  /* 0x30000080ff9d6230 */ /* 0x000fe20000004100 */
[----:B------:R-:W-:Y:S01]  /*2880*/  @P6 FFMA.FTZ R52, R151, R154, R52 ;  /* 0x0000009a97346223 */ /* 0x000fe20000010034 */
[----:B------:R-:W-:Y:S01]  /*2890*/  @P6 HADD2.F32 R151, -RZ, R130.H1_H1 ;  /* 0x30000082ff976230 */ /* 0x000fe20000004100 */
[----:B------:R1:W-:Y:S01]  /*28a0*/  @P6 STG.E.128 [R144.64], R140 ;  /* 0x0000008c90006986 */ /* 0x0003e2000c101d04 */
[----:B------:R-:W-:Y:S01]  /*28b0*/  @P6 FFMA.FTZ R54, R153, R159, R54 ;  /* 0x0000009f99366223 */ /* 0x000fe20000010036 */
[--C-:B------:R-:W-:Y:S01]  /*28c0*/  @P6 HADD2.F32 R153, -RZ, R131.reuse.H1_H1 ;  /* 0x30000083ff996230 */ /* 0x100fe20000004100 */
[----:B------:R-:W-:Y:S01]  /*28d0*/  @P6 FFMA.FTZ R53, R152, R157, R53 ;  /* 0x0000009d98356223 */ /* 0x000fe20000010035 */
[----:B------:R-:W-:Y:S01]  /*28e0*/  @P6 HADD2.F32 R152, -RZ, R131.H0_H0 ;  /* 0x20000083ff986230 */ /* 0x000fe20000004100 */
[----:B------:R-:W-:Y:S01]  /*28f0*/  @P6 FFMA.FTZ R49, R158, R151, R49 ;  /* 0x000000979e316223 */ /* 0x000fe20000010031 */
[----:B------:R-:W-:Y:S01]  /*2900*/  IADD3 R184, R184, 0x100, RZ ;  /* 0x00000100b8b87810 */ /* 0x000fe20007ffe0ff */
[----:B------:R-:W-:Y:S01]  /*2910*/  @P6 FFMA.FTZ R51, R236, R153, R51 ;  /* 0x00000099ec336223 */ /* 0x000fe20000010033 */
[----:B------:R-:W-:Y:S01]  /*2920*/  IADD3 R148, R148, 0x100, RZ ;  /* 0x0000010094947810 */ /* 0x000fe20007ffe0ff */
[----:B------:R-:W-:Y:S01]  /*2930*/  @P6 FFMA.FTZ R50, R197, R152, R50 ;  /* 0x00000098c5326223 */ /* 0x000fe20000010032 */
[----:B0-----:R-:W-:-:S02]  /*2940*/  @P6 HADD2.F32 R146, -RZ, R129.H1_H1 ;  /* 0x30000081ff926230 */ /* 0x001fc40000004100 */
[----:B------:R-:W-:-:S03]  /*2950*/  @P6 HADD2.F32 R147, -RZ, R130.H0_H0 ;  /* 0x20000082ff936230 */ /* 0x000fc60000004100 */
[----:B------:R-:W-:Y:S02]  /*2960*/  @P6 FFMA.FTZ R55, R156, R146, R55 ;  /* 0x000000929c376223 */ /* 0x000fe40000010037 */
[----:B------:R-:W-:Y:S02]  /*2970*/  @P6 FFMA.FTZ R48, R155, R147, R48 ;  /* 0x000000939b306223 */ /* 0x000fe40000010030 */
.L_x_5992:
[----:B-1----:R-:W-:Y:S05]  /*2980*/  BSYNC B0 ;  /* 0x0000000000007941 */ /* 0x002fea0003800000 */
.L_x_5991:
        /* <DEDUP_REMOVED lines=9> */
.L_x_6014:
[----:B------:R-:W-:Y:S05]  /*2a20*/  BSYNC B1 ;  /* 0x0000000000017941 */ /* 0x000fea0003800000 */
.L_x_6013:
        /* <DEDUP_REMOVED lines=11> */
.L_x_6016:
[----:B------:R-:W-:Y:S05]  /*2ae0*/  BSYNC B1 ;  /* 0x0000000000017941 */ /* 0x000fea0003800000 */
.L_x_6015:
        /* <DEDUP_REMOVED lines=27> */
.L_x_6018:
[----:B------:R-:W-:Y:S05]  /*2ca0*/  BSYNC B1 ;  /* 0x0000000000017941 */ /* 0x000fea0003800000 */
.L_x_6017:
        /* <DEDUP_REMOVED lines=10> */
.L_x_6020:
[----:B------:R-:W-:Y:S05]  /*2d50*/  BSYNC B1 ;  /* 0x0000000000017941 */ /* 0x000fea0003800000 */
.L_x_6019:
        /* <DEDUP_REMOVED lines=13> */
[----:B------:R-:W-:Y:S02]  /*2e30*/  @P6 F2FP.PACK_AB R196, RZ, R154 ;  /* 0x0000009affc4623e */ /* 0x000fe400000000ff */
[----:B------:R-:W-:Y:S02]  /*2e40*/  @P6 F2FP.PACK_AB R156, RZ, R156 ;  /* 0x0000009cff9c623e */ /* 0x000fe400000000ff */
[----:B------:R-:W-:Y:S02]  /*2e50*/  @P6 F2FP.PACK_AB R179, RZ, R179 ;  /* 0x000000b3ffb3623e */ /* 0x000fe400000000ff */
        /* <DEDUP_REMOVED lines=11> */
.L_x_6022:
[----:B------:R-:W-:Y:S05]  /*2f10*/  BSYNC B1 ;  /* 0x0000000000017941 */ /* 0x000fea0003800000 */
.L_x_6021:
        /* <DEDUP_REMOVED lines=11> */
.L_x_6024:
[----:B------:R-:W-:Y:S05]  /*2fd0*/  BSYNC B1 ;  /* 0x0000000000017941 */ /* 0x000fea0003800000 */
.L_x_6023:
        /* <DEDUP_REMOVED lines=11> */
.L_x_6026:
[----:B------:R-:W-:Y:S05]  /*3090*/  BSYNC B1 ;  /* 0x0000000000017941 */ /* 0x000fea0003800000 */
.L_x_6025:
        /* <DEDUP_REMOVED lines=12> */
.L_x_6028:
[----:B------:R-:W-:Y:S05]  /*3160*/  BSYNC B1 ;  /* 0x0000000000017941 */ /* 0x000fea0003800000 */
.L_x_6027:
        /* <DEDUP_REMOVED lines=10> */
.L_x_6030:
[----:B------:R-:W-:Y:S05]  /*3210*/  BSYNC B1 ;  /* 0x0000000000017941 */ /* 0x000fea0003800000 */
.L_x_6029:
[----:B------:R-:W-:Y:S01]  /*3220*/  ISETP.NE.U32.AND P1, PT, RZ, c[0x0][0x258], PT ;  /* 0x00009600ff007a0c */ /* 0x000fe20003f25070 */
[----:B------:R-:W-:Y:S01]  /*3230*/  @P6 FMUL.FTZ R197, R5, R157 ;  /* 0x0000009d05c56220 */ /* 0x000fe20000410000 */
[----:B------:R-:W-:Y:S01]  /*3240*/  @P6 PRMT R140, R140, 0x5410, R156 ;  /* 0x000054108c8c6816 */ /* 0x000fe2000000009c */
[----:B------:R-:W-:Y:S01]  /*3250*/  @P6 FMUL.FTZ R156, R155, c[0x0][0x1ec] ;  /* 0x00007b009b9c6a20 */ /* 0x000fe20000410000 */
[----:B------:R-:W-:Y:S01]  /*3260*/  ISETP.NE.AND.EX P1, PT, RZ, c[0x0][0x25c], PT, P1 ;  /* 0x00009700ff007a0c */ /* 0x000fe20003f25310 */
[----:B------:R-:W-:Y:S01]  /*3270*/  @P6 FMUL.FTZ R196, R6, R154 ;  /* 0x0000009a06c46220 */ /* 0x000fe20000410000 */
[----:B------:R-:W-:Y:S01]  /*3280*/  SEL R135, R144, R135, P0 ;  /* 0x0000008790877207 */ /* 0x000fe20000000000 */
[----:B------:R-:W-:Y:S01]  /*3290*/  @P6 FMUL.FTZ R144, R3, R156 ;  /* 0x0000009c03906220 */ /* 0x000fe20000410000 */
[----:B------:R-:W-:Y:S01]  /*32a0*/  @P6 PRMT R141, R179, 0x7610, R141 ;  /* 0x00007610b38d6816 */ /* 0x000fe2000000008d */
[----:B------:R-:W-:Y:S01]  /*32b0*/  @P6 FMUL.FTZ R179, R158, c[0x0][0x1ec] ;  /* 0x00007b009eb36a20 */ /* 0x000fe20000410000 */
[----:B------:R-:W-:Y:S01]  /*32c0*/  @P6 F2FP.PACK_AB R197, RZ, R197 ;  /* 0x000000c5ffc5623e */ /* 0x000fe200000000ff */
[----:B------:R-:W-:Y:S01]  /*32d0*/  @P6 FMUL.FTZ R235, R4, R159 ;  /* 0x0000009f04eb6220 */ /* 0x000fe20000410000 */
[----:B------:R-:W-:Y:S01]  /*32e0*/  SEL R134, R145, R134, P0 ;  /* 0x0000008691867207 */ /* 0x000fe20000000000 */
[----:B------:R-:W-:Y:S01]  /*32f0*/  @P6 FMUL.FTZ R145, R2, R179 ;  /* 0x000000b302916220 */ /* 0x000fe20000410000 */
[----:B------:R-:W-:-:S02]  /*3300*/  SEL R138, R155, R138, P0 ;  /* 0x0000008a9b8a7207 */ /* 0x000fc40000000000 */
[----:B------:R-:W-:Y:S02]  /*3310*/  @P6 F2FP.PACK_AB R155, RZ, R144 ;  /* 0x00000090ff9b623e */ /* 0x000fe400000000ff */
[----:B------:R-:W-:Y:S02]  /*3320*/  SEL R136, R147, R136, P0 ;  /* 0x0000008893887207 */ /* 0x000fe40000000000 */
[----:B------:R-:W-:Y:S02]  /*3330*/  @P6 PRMT R142, R197, 0x7610, R142 ;  /* 0x00007610c58e6816 */ /* 0x000fe4000000008e */
[----:B------:R-:W-:Y:S02]  /*3340*/  @P1 MOV R147, 0x20 ;  /* 0x0000002000931802 */ /* 0x000fe40000000f00 */
[----:B------:R-:W-:Y:S02]  /*3350*/  SEL R139, R158, R139, P0 ;  /* 0x0000008b9e8b7207 */ /* 0x000fe40000000000 */
[----:B------:R-:W-:-:S02]  /*3360*/  @P6 MOV R197, 0x10 ;  /* 0x0000001000c56802 */ /* 0x000fc40000000f00 */
[----:B------:R-:W-:Y:S02]  /*3370*/  @P6 F2FP.PACK_AB R196, RZ, R196 ;  /* 0x000000c4ffc4623e */ /* 0x000fe400000000ff */
[----:B------:R-:W-:Y:S02]  /*3380*/  @P6 F2FP.PACK_AB R235, RZ, R235 ;  /* 0x000000ebffeb623e */ /* 0x000fe400000000ff */
[----:B------:R-:W-:Y:S01]  /*3390*/  @P6 F2FP.PACK_AB R158, RZ, R145 ;  /* 0x00000091ff9e623e */ /* 0x000fe200000000ff */
[----:B------:R-:W-:Y:S01]  /*33a0*/  @P6 IMAD.WIDE.U32 R144, R148, R197, c[0x0][0x248] ;  /* 0x0000920094906625 */ /* 0x000fe200078e00c5 */
[----:B------:R-:W-:Y:S01]  /*33b0*/  @P6 PRMT R143, R155, 0x7610, R143 ;  /* 0x000076109b8f6816 */ /* 0x000fe2000000008f */
[--C-:B-----5:R-:W-:Y:S01]  /*33c0*/  @P6 HADD2.F32 R155, -RZ, R128.reuse.H0_H0 ;  /* 0x20000080ff9b6230 */ /* 0x120fe20000004100 */
[----:B------:R-:W-:Y:S01]  /*33d0*/  SEL R137, R146, R137, P0 ;  /* 0x0000008992897207 */ /* 0x000fe20000000000 */
[----:B------:R-:W-:Y:S01]  /*33e0*/  @P1 IMAD.WIDE.U32 R146, R184, R147, c[0x0][0x258] ;  /* 0x00009600b8921625 */ /* 0x000fe200078e0093 */
[----:B------:R-:W-:Y:S01]  /*33f0*/  @P6 PRMT R141, R141, 0x5410, R196 ;  /* 0x000054108d8d6816 */ /* 0x000fe200000000c4 */
[----:B------:R-:W-:Y:S01]  /*3400*/  @P6 HADD2.F32 R196, -RZ, R129.H0_H0 ;  /* 0x20000081ffc46230 */ /* 0x000fe20000004100 */
[----:B------:R-:W-:Y:S01]  /*3410*/  @P6 PRMT R142, R142, 0x5410, R235 ;  /* 0x000054108e8e6816 */ /* 0x000fe200000000eb */
[----:B------:R-:W-:Y:S01]  /*3420*/  @P6 FFMA.FTZ R44, R155, R151, R44 ;  /* 0x000000979b2c6223 */ /* 0x000fe2000001002c */
[----:B------:R-:W-:Y:S01]  /*3430*/  @P6 PRMT R143, R143, 0x5410, R158 ;  /* 0x000054108f8f6816 */ /* 0x000fe2000000009e */
[----:B------:R-:W-:Y:S01]  /*3440*/  @P1 STG.E.128 [R146.64], R132 ;  /* 0x0000008492001986 */ /* 0x000fe2000c101d04 */
[----:B------:R-:W-:Y:S01]  /*3450*/  @P6 HADD2.F32 R158, -RZ, R128.H1_H1 ;  /* 0x30000080ff9e6230 */ /* 0x000fe20000004100 */
[----:B------:R-:W-:Y:S01]  /*3460*/  @P6 FFMA.FTZ R46, R196, R153, R46 ;  /* 0x00000099c42e6223 */ /* 0x000fe2000001002e */
[--C-:B------:R-:W-:Y:S01]  /*3470*/  @P6 HADD2.F32 R151, -RZ, R131.reuse.H0_H0 ;  /* 0x20000083ff976230 */ /* 0x100fe20000004100 */
[----:B------:R0:W-:Y:S01]  /*3480*/  @P1 STG.E.128 [R146.64+0x10], R136 ;  /* 0x0000108892001986 */ /* 0x0001e2000c101d04 */
[----:B------:R-:W-:Y:S01]  /*3490*/  IADD3 R148, R148, 0x100, RZ ;  /* 0x0000010094947810 */ /* 0x000fe20007ffe0ff */
[----:B------:R-:W-:Y:S01]  /*34a0*/  @P6 FFMA.FTZ R45, R158, R152, R45 ;  /* 0x000000989e2d6223 */ /* 0x000fe2000001002d */
[----:B------:R-:W-:Y:S01]  /*34b0*/  @P6 HADD2.F32 R152, -RZ, R130.H1_H1 ;  /* 0x30000082ff986230 */ /* 0x000fe20000004100 */
[----:B------:R1:W-:Y:S01]  /*34c0*/  @P6 STG.E.128 [R144.64], R140 ;  /* 0x0000008c90006986 */ /* 0x0003e2000c101d04 */
[----:B------:R-:W-:Y:S01]  /*34d0*/  @P6 HADD2.F32 R158, -RZ, R131.H1_H1 ;  /* 0x30000083ff9e6230 */ /* 0x000fe20000004100 */
[----:B------:R-:W-:Y:S01]  /*34e0*/  @P6 FFMA.FTZ R42, R151, R156, R42 ;  /* 0x0000009c972a6223 */ /* 0x000fe2000001002a */
[----:B------:R-:W-:Y:S01]  /*34f0*/  IADD3 R184, R184, 0x100, RZ ;  /* 0x00000100b8b87810 */ /* 0x000fe20007ffe0ff */
[----:B------:R-:W-:-:S02]  /*3500*/  @P6 FFMA.FTZ R41, R152, R159, R41 ;  /* 0x0000009f98296223 */ /* 0x000fc40000010029 */
[----:B------:R-:W-:Y:S01]  /*3510*/  @P6 FFMA.FTZ R43, R158, R179, R43 ;  /* 0x000000b39e2b6223 */ /* 0x000fe2000001002b */
[----:B0-----:R-:W-:Y:S02]  /*3520*/  @P6 HADD2.F32 R146, -RZ, R129.H1_H1 ;  /* 0x30000081ff926230 */ /* 0x001fe40000004100 */
[----:B------:R-:W-:-:S03]  /*3530*/  @P6 HADD2.F32 R147, -RZ, R130.H0_H0 ;  /* 0x20000082ff936230 */ /* 0x000fc60000004100 */
[----:B------:R-:W-:Y:S02]  /*3540*/  @P6 FFMA.FTZ R47, R146, R154, R47 ;  /* 0x0000009a922f6223 */ /* 0x000fe4000001002f */
[----:B------:R-:W-:Y:S02]  /*3550*/  @P6 FFMA.FTZ R40, R147, R157, R40 ;  /* 0x0000009d93286223 */ /* 0x000fe40000010028 */
.L_x_6012:
[----:B-1----:R-:W-:Y:S05]  /*3560*/  BSYNC B0 ;  /* 0x0000000000007941 */ /* 0x002fea0003800000 */
.L_x_6011:
        /* <DEDUP_REMOVED lines=9> */
.L_x_6034:
[----:B------:R-:W-:Y:S05]  /*3600*/  BSYNC B1 ;  /* 0x0000000000017941 */ /* 0x000fea0003800000 */
.L_x_6033:
        /* <DEDUP_REMOVED lines=11> */
.L_x_6036:
[----:B------:R-:W-:Y:S05]  /*36c0*/  BSYNC B1 ;  /* 0x0000000000017941 */ /* 0x000fea0003800000 */
.L_x_6035:
        /* <DEDUP_REMOVED lines=26> */
.L_x_6038:
[----:B------:R-:W-:Y:S05]  /*3870*/  BSYNC B1 ;  /* 0x0000000000017941 */ /* 0x000fea0003800000 */
.L_x_6037:
        /* <DEDUP_REMOVED lines=19> */
.L_x_6040:
[----:B------:R-:W-:Y:S05]  /*39b0*/  BSYNC B1 ;  /* 0x0000000000017941 */ /* 0x000fea0003800000 */
.L_x_6039:
        /* <DEDUP_REMOVED lines=10> */
.L_x_6042:
[----:B------:R-:W-:Y:S05]  /*3a60*/  BSYNC B1 ;  /* 0x0000000000017941 */ /* 0x000fea0003800000 */
.L_x_6041:
        /* <DEDUP_REMOVED lines=10> */
.L_x_6044:
[----:B------:R-:W-:Y:S05]  /*3b10*/  BSYNC B1 ;  /* 0x0000000000017941 */ /* 0x000fea0003800000 */
.L_x_6043:
        /* <DEDUP_REMOVED lines=10> */
.L_x_6046:
[----:B------:R-:W-:Y:S05]  /*3bc0*/  BSYNC B1 ;  /* 0x0000000000017941 */ /* 0x000fea0003800000 */
.L_x_6045:
        /* <DEDUP_REMOVED lines=10> */
.L_x_6048:
[----:B------:R-:W-:Y:S05]  /*3c70*/  BSYNC B1 ;  /* 0x0000000000017941 */ /* 0x000fea0003800000 */
.L_x_6047:
        /* <DEDUP_REMOVED lines=10> */
.L_x_6050:
[----:B------:R-:W-:Y:S05]  /*3d20*/  BSYNC B1 ;  /* 0x0000000000017941 */ /* 0x000fea0003800000 */
.L_x_6049:
[----:B------:R-:W-:Y:S01]  /*3d30*/  ISETP.NE.U32.AND P0, PT, RZ, c[0x0][0x258], PT ;  /* 0x00009600ff007a0c */ /* 0x000fe20003f05070 */
[----:B------:R-:W-:Y:S01]  /*3d40*/  @P6 FMUL.FTZ R149, R155, c[0x0][0x1ec] ;  /* 0x00007b009b956a20 */ /* 0x000fe20000410000 */
[----:B------:R-:W-:Y:S01]  /*3d50*/  ISETP.NE.U32.AND P1, PT, RZ, c[0x0][0x258], PT ;  /* 0x00009600ff007a0c */ /* 0x000fe20003f25070 */
[----:B------:R-:W-:Y:S01]  /*3d60*/  @P6 FMUL.FTZ R150, R154, c[0x0][0x1ec] ;  /* 0x00007b009a966a20 */ /* 0x000fe20000410000 */
[----:B------:R-:W-:Y:S01]  /*3d70*/  ISETP.NE.AND.EX P0, PT, RZ, c[0x0][0x25c], PT, P0 ;  /* 0x00009700ff007a0c */ /* 0x000fe20003f05300 */
[----:B------:R-:W-:Y:S01]  /*3d80*/  @P6 FMUL.FTZ R180, R173, R149 ;  /* 0x00000095adb46220 */ /* 0x000fe20000410000 */
[----:B------:R-:W-:Y:S01]  /*3d90*/  @P6 F2FP.PACK_AB R159, RZ, R157 ;  /* 0x0000009dff9f623e */ /* 0x000fe200000000ff */
[C---:B------:R-:W-:Y:S01]  /*3da0*/  @P6 FMUL.FTZ R157, R153.reuse, c[0x0][0x1ec] ;  /* 0x00007b00999d6a20 */ /* 0x040fe20000410000 */
[----:B------:R-:W-:Y:S01]  /*3db0*/  ISETP.NE.AND.EX P1, PT, RZ, c[0x0][0x25c], PT, P1 ;  /* 0x00009700ff007a0c */ /* 0x000fe20003f25310 */
[----:B------:R-:W-:Y:S01]  /*3dc0*/  @P6 FMUL.FTZ R196, R176, R150 ;  /* 0x00000096b0c46220 */ /* 0x000fe20000410000 */
[----:B------:R-:W-:Y:S01]  /*3dd0*/  SEL R136, R153, R136, P0 ;  /* 0x0000008899887207 */ /* 0x000fe20000000000 */
[----:B------:R-:W-:Y:S01]  /*3de0*/  @P6 FMUL.FTZ R153, R145, c[0x0][0x1ec] ;  /* 0x00007b0091996a20 */ /* 0x000fe20000410000 */
[----:B------:R-:W-:Y:S01]  /*3df0*/  @P6 F2FP.PACK_AB R179, RZ, R158 ;  /* 0x0000009effb3623e */ /* 0x000fe200000000ff */
        /* <DEDUP_REMOVED lines=9> */
[----:B------:R-:W-:Y:S01]  /*3e90*/  @P6 F2FP.PACK_AB R180, RZ, R180 ;  /* 0x000000b4ffb4623e */ /* 0x000fe200000000ff */
[----:B------:R-:W-:Y:S01]  /*3ea0*/  @P6 FMUL.FTZ R155, R183, R156 ;  /* 0x0000009cb79b6220 */ /* 0x000fe20000410000 */
[----:B------:R-:W-:-:S02]  /*3eb0*/  @P6 F2FP.PACK_AB R197, RZ, R197 ;  /* 0x000000c5ffc5623e */ /* 0x000fc400000000ff */
[----:B------:R-:W-:Y:S02]  /*3ec0*/  @P6 F2FP.PACK_AB R154, RZ, R145 ;  /* 0x00000091ff9a623e */ /* 0x000fe400000000ff */
[----:B------:R-:W-:Y:S02]  /*3ed0*/  SEL R132, R147, R132, P0 ;  /* 0x0000008493847207 */ /* 0x000fe40000000000 */
[----:B------:R-:W-:Y:S02]  /*3ee0*/  @P6 PRMT R140, R159, 0x7610, R140 ;  /* 0x000076109f8c6816 */ /* 0x000fe4000000008c */
[----:B------:R-:W-:Y:S02]  /*3ef0*/  @P1 MOV R147, 0x20 ;  /* 0x0000002000931802 */ /* 0x000fe40000000f00 */
[----:B------:R-:W-:Y:S02]  /*3f00*/  @P6 MOV R159, 0x10 ;  /* 0x00000010009f6802 */ /* 0x000fe40000000f00 */
[----:B------:R-:W-:-:S02]  /*3f10*/  @P6 F2FP.PACK_AB R196, RZ, R196 ;  /* 0x000000c4ffc4623e */ /* 0x000fc400000000ff */
[----:B------:R-:W-:Y:S02]  /*3f20*/  @P6 F2FP.PACK_AB R235, RZ, R235 ;  /* 0x000000ebffeb623e */ /* 0x000fe400000000ff */
[----:B------:R-:W-:Y:S02]  /*3f30*/  @P6 PRMT R141, R180, 0x7610, R141 ;  /* 0x00007610b48d6816 */ /* 0x000fe4000000008d */
[----:B------:R-:W-:Y:S02]  /*3f40*/  @P6 PRMT R142, R197, 0x7610, R142 ;  /* 0x00007610c58e6816 */ /* 0x000fe4000000008e */
[----:B------:R-:W-:Y:S02]  /*3f50*/  @P6 F2FP.PACK_AB R155, RZ, R155 ;  /* 0x0000009bff9b623e */ /* 0x000fe400000000ff */
[----:B------:R-:W-:Y:S01]  /*3f60*/  @P6 PRMT R143, R154, 0x7610, R143 ;  /* 0x000076109a8f6816 */ /* 0x000fe2000000008f */
[----:B-----5:R-:W-:Y:S01]  /*3f70*/  @P6 HADD2.F32 R154, -RZ, R128.H1_H1 ;  /* 0x30000080ff9a6230 */ /* 0x020fe20000004100 */
[----:B------:R-:W-:Y:S01]  /*3f80*/  SEL R133, R146, R133, P0 ;  /* 0x0000008592857207 */ /* 0x000fe20000000000 */
[----:B------:R-:W-:Y:S01]  /*3f90*/  @P1 IMAD.WIDE.U32 R146, R184, R147, c[0x0][0x258] ;  /* 0x00009600b8921625 */ /* 0x000fe200078e0093 */
[----:B------:R-:W-:-:S02]  /*3fa0*/  SEL R139, R144, R139, P0 ;  /* 0x0000008b908b7207 */ /* 0x000fc40000000000 */
[----:B------:R-:W-:Y:S01]  /*3fb0*/  @P6 PRMT R140, R140, 0x5410, R179 ;  /* 0x000054108c8c6816 */ /* 0x000fe200000000b3 */
[----:B------:R-:W-:Y:S01]  /*3fc0*/  @P6 IMAD.WIDE.U32 R144, R148, R159, c[0x0][0x248] ;  /* 0x0000920094906625 */ /* 0x000fe200078e009f */
[----:B------:R-:W-:Y:S01]  /*3fd0*/  @P6 PRMT R141, R141, 0x5410, R196 ;  /* 0x000054108d8d6816 */ /* 0x000fe200000000c4 */
[----:B------:R-:W-:Y:S01]  /*3fe0*/  @P1 STG.E.128 [R146.64], R132 ;  /* 0x0000008492001986 */ /* 0x000fe2000c101d04 */
[----:B------:R-:W-:Y:S01]  /*3ff0*/  @P6 PRMT R142, R142, 0x5410, R235 ;  /* 0x000054108e8e6816 */ /* 0x000fe200000000eb */
[----:B------:R-:W-:Y:S01]  /*4000*/  @P6 HADD2.F32 R148, -RZ, R128.H0_H0 ;  /* 0x20000080ff946230 */ /* 0x000fe20000004100 */
[----:B------:R-:W-:Y:S01]  /*4010*/  @P6 PRMT R143, R143, 0x5410, R155 ;  /* 0x000054108f8f6816 */ /* 0x000fe2000000009b */
[----:B------:R0:W-:Y:S01]  /*4020*/  @P1 STG.E.128 [R146.64+0x10], R136 ;  /* 0x0000108892001986 */ /* 0x0001e2000c101d04 */
[--C-:B------:R-:W-:Y:S01]  /*4030*/  @P6 HADD2.F32 R155, -RZ, R129.reuse.H0_H0 ;  /* 0x20000081ff9b6230 */ /* 0x100fe20000004100 */
[----:B------:R-:W-:Y:S02]  /*4040*/  @P6 FFMA.FTZ R37, R154, R152, R37 ;  /* 0x000000989a256223 */ /* 0x000fe40000010025 */
[----:B------:R1:W-:Y:S01]  /*4050*/  @P6 STG.E.128 [R144.64], R140 ;  /* 0x0000008c90006986 */ /* 0x0003e2000c101d04 */
[----:B------:R-:W-:Y:S01]  /*4060*/  @P6 FFMA.FTZ R36, R148, R151, R36 ;  /* 0x0000009794246223 */ /* 0x000fe20000010024 */
[----:B------:R-:W-:Y:S01]  /*4070*/  @P6 HADD2.F32 R148, -RZ, R129.H1_H1 ;  /* 0x30000081ff946230 */ /* 0x000fe20000004100 */
[----:B------:R-:W-:Y:S01]  /*4080*/  @P6 FFMA.FTZ R38, R155, R149, R38 ;  /* 0x000000959b266223 */ /* 0x000fe20000010026 */
[----:B------:R-:W-:-:S02]  /*4090*/  @P6 HADD2.F32 R149, -RZ, R131.H0_H0 ;  /* 0x20000083ff956230 */ /* 0x000fc40000004100 */
[----:B------:R-:W-:Y:S01]  /*40a0*/  @P6 HADD2.F32 R151, -RZ, R131.H1_H1 ;  /* 0x30000083ff976230 */ /* 0x000fe20000004100 */
[----:B------:R-:W-:Y:S02]  /*40b0*/  @P6 FFMA.FTZ R39, R148, R150, R39 ;  /* 0x0000009694276223 */ /* 0x000fe40000010027 */
[----:B------:R-:W-:Y:S02]  /*40c0*/  @P6 FFMA.FTZ R34, R149, R153, R34 ;  /* 0x0000009995226223 */ /* 0x000fe40000010022 */
[----:B------:R-:W-:Y:S01]  /*40d0*/  @P6 FFMA.FTZ R35, R151, R156, R35 ;  /* 0x0000009c97236223 */ /* 0x000fe20000010023 */
[--C-:B0-----:R-:W-:Y:S02]  /*40e0*/  @P6 HADD2.F32 R146, -RZ, R130.reuse.H0_H0 ;  /* 0x20000082ff926230 */ /* 0x101fe40000004100 */
[----:B------:R-:W-:-:S03]  /*40f0*/  @P6 HADD2.F32 R147, -RZ, R130.H1_H1 ;  /* 0x30000082ff936230 */ /* 0x000fc60000004100 */
[----:B------:R-:W-:Y:S02]  /*4100*/  @P6 FFMA.FTZ R32, R146, R157, R32 ;  /* 0x0000009d92206223 */ /* 0x000fe40000010020 */
[----:B------:R-:W-:Y:S02]  /*4110*/  @P6 FFMA.FTZ R33, R147, R158, R33 ;  /* 0x0000009e93216223 */ /* 0x000fe40000010021 */
.L_x_6032:
[----:B-1----:R-:W-:Y:S05]  /*4120*/  BSYNC B0 ;  /* 0x0000000000007941 */ /* 0x002fea0003800000 */
.L_x_6031:
[----:B------:R-:W-:Y:S02]  /*4130*/  IADD3 R182, R182, c[0x0][0x160], RZ ;  /* 0x00005800b6b67a10 */ /* 0x000fe40007ffe0ff */
[----:B------:R-:W-:Y:S02]  /*4140*/  LOP3.LUT P1, RZ, R181, 0xff, RZ, 0xc0, !PT ;  /* 0x000000ffb5ff7812 */ /* 0x000fe4000782c0ff */
[----:B------:R-:W-:Y:S02]  /*4150*/  ISETP.GE.AND P0, PT, R182, c[0x0][0x164], PT ;  /* 0x00005900b6007a0c */ /* 0x000fe40003f06270 */
[----:B------:R-:W-:-:S11]  /*4160*/  SEL R181, RZ, 0x1, P1 ;  /* 0x00000001ffb57807 */ /* 0x000fd60000800000 */
[----:B------:R-:W-:Y:S01]  /*4170*/  @P0 CALL.REL.NOINC `(.L_x_5975) ;  /* 0x0000001000000944 */ /* 0x000fe20003c00000 */
[----:B------:R-:W-:Y:S05]  /*4180*/  BRA `(.L_x_6051) ;  /* 0xffffc5f000007947 */ /* 0x000fea000383ffff */
.L_x_5975:
        /* <DEDUP_REMOVED lines=19> */
.L_x_6053:
[----:B------:R-:W-:Y:S05]  /*42c0*/  BSYNC B0 ;  /* 0x0000000000007941 */ /* 0x000fea0003800000 */
.L_x_6052:
        /* <DEDUP_REMOVED lines=13> */
.L_x_6055:
[----:B------:R-:W-:Y:S05]  /*43a0*/  BSYNC B0 ;  /* 0x0000000000007941 */ /* 0x000fea0003800000 */
.L_x_6054:
        /* <DEDUP_REMOVED lines=12> */
.L_x_5989:
[----:B------:R-:W-:Y:S01]  /*4470*/  HFMA2.MMA R154, -RZ, RZ, 0, 9.5367431640625e-07 ;  /* 0x00000010ff9a7435 */ /* 0x000fe200000001ff */
[----:B------:R-:W-:-:S02]  /*4480*/  MOV R149, R197 ;  /* 0x000000c500957202 */ /* 0x000fc40000000f00 */
[----:B------:R-:W-:Y:S02]  /*4490*/  MOV R153, 0x1f ;  /* 0x0000001f00997802 */ /* 0x000fe40000000f00 */
[----:B------:R-:W-:Y:S02]  /*44a0*/  MOV R156, 0xffffffff ;  /* 0xffffffff009c7802 */ /* 0x000fe40000000f00 */
[----:B-1----:R-:W-:Y:S02]  /*44b0*/  MOV R144, 0x44d0 ;  /* 0x000044d000907802 */ /* 0x002fe40000000f00 */
[----:B0----5:R-:W-:Y:S05]  /*44c0*/  CALL.REL.NOINC `($__internal_126_$__cuda_sm70_shflsync_down_p) ;  /* 0x0000046000007944 */ /* 0x021fea0003c00000 */
[----:B-1----:R-:W-:Y:S01]  /*44d0*/  MOV R148, R149 ;  /* 0x0000009500947202 */ /* 0x002fe20000000f00 */
[----:B0-----:R-:W-:Y:S05]  /*44e0*/  BRA `(.L_x_6056) ;  /* 0xffffd55000007947 */ /* 0x001fea000383ffff */
.L_x_5990:
[----:B------:R-:W-:Y:S01]  /*44f0*/  HFMA2.MMA R154, -RZ, RZ, 0, 9.5367431640625e-07 ;  /* 0x00000010ff9a7435 */ /* 0x000fe200000001ff */
[----:B------:R-:W-:Y:S02]  /*4500*/  MOV R149, R196 ;  /* 0x000000c400957202 */ /* 0x000fe40000000f00 */
[----:B------:R-:W-:Y:S02]  /*4510*/  MOV R153, 0x1f ;  /* 0x0000001f00997802 */ /* 0x000fe40000000f00 */
[----:B------:R-:W-:-:S02]  /*4520*/  MOV R156, 0xffffffff ;  /* 0xffffffff009c7802 */ /* 0x000fc40000000f00 */
[----:B-1----:R-:W-:Y:S02]  /*4530*/  MOV R144, 0x4550 ;  /* 0x0000455000907802 */ /* 0x002fe40000000f00 */
[----:B0-23-5:R-:W-:Y:S05]  /*4540*/  CALL.REL.NOINC `($__internal_126_$__cuda_sm70_shflsync_down_p) ;  /* 0x000003e000007944 */ /* 0x02dfea0003c00000 */
[----:B------:R-:W-:Y:S01]  /*4550*/  FADD.FTZ R148, R148, R197 ;  /* 0x000000c594947221 */ /* 0x000fe20000010000 */
[----:B0-----:R-:W-:Y:S01]  /*4560*/  HFMA2.MMA R154, -RZ, RZ, 0, 4.76837158203125e-07 ;  /* 0x00000008ff9a7435 */ /* 0x001fe200000001ff */
[----:B-1----:R-:W-:Y:S01]  /*4570*/  FADD.FTZ R196, R196, R149 ;  /* 0x00000095c4c47221 */ /* 0x002fe20000010000 */
[----:B------:R-:W-:Y:S02]  /*4580*/  MOV R153, 0x1f ;  /* 0x0000001f00997802 */ /* 0x000fe40000000f00 */
[----:B------:R-:W-:Y:S02]  /*4590*/  MOV R156, 0xffffffff ;  /* 0xffffffff009c7802 */ /* 0x000fe40000000f00 */
[----:B------:R-:W-:Y:S02]  /*45a0*/  MOV R149, R148 ;  /* 0x0000009400957202 */ /* 0x000fe40000000f00 */
[----:B------:R-:W-:Y:S02]  /*45b0*/  MOV R144, 0x45d0 ;  /* 0x000045d000907802 */ /* 0x000fe40000000f00 */
[----:B------:R-:W-:Y:S05]  /*45c0*/  CALL.REL.NOINC `($__internal_126_$__cuda_sm70_shflsync_down_p) ;  /* 0x0000036000007944 */ /* 0x000fea0003c00000 */
[----:B0-----:R-:W-:Y:S01]  /*45d0*/  HFMA2.MMA R154, -RZ, RZ, 0, 4.76837158203125e-07 ;  /* 0x00000008ff9a7435 */ /* 0x001fe200000001ff */
[----:B-1----:R-:W-:-:S02]  /*45e0*/  MOV R147, R149 ;  /* 0x0000009500937202 */ /* 0x002fc40000000f00 */
[----:B------:R-:W-:Y:S02]  /*45f0*/  MOV R149, R196 ;  /* 0x000000c400957202 */ /* 0x000fe40000000f00 */
[----:B------:R-:W-:Y:S02]  /*4600*/  MOV R153, 0x1f ;  /* 0x0000001f00997802 */ /* 0x000fe40000000f00 */
[----:B------:R-:W-:Y:S02]  /*4610*/  MOV R156, 0xffffffff ;  /* 0xffffffff009c7802 */ /* 0x000fe40000000f00 */
[----:B------:R-:W-:Y:S02]  /*4620*/  MOV R144, 0x4640 ;  /* 0x0000464000907802 */ /* 0x000fe40000000f00 */
[----:B------:R-:W-:Y:S05]  /*4630*/  CALL.REL.NOINC `($__internal_126_$__cuda_sm70_shflsync_down_p) ;  /* 0x000002f000007944 */ /* 0x000fea0003c00000 */
[----:B------:R-:W-:Y:S01]  /*4640*/  FADD.FTZ R148, R147, R148 ;  /* 0x0000009493947221 */ /* 0x000fe20000010000 */
[----:B0-----:R-:W-:Y:S01]  /*4650*/  HFMA2.MMA R154, -RZ, RZ, 0, 2.384185791015625e-07 ;  /* 0x00000004ff9a7435 */ /* 0x001fe200000001ff */
[----:B-1----:R-:W-:Y:S01]  /*4660*/  FADD.FTZ R196, R196, R149 ;  /* 0x00000095c4c47221 */ /* 0x002fe20000010000 */
[----:B------:R-:W-:Y:S02]  /*4670*/  MOV R153, 0x1f ;  /* 0x0000001f00997802 */ /* 0x000fe40000000f00 */
[----:B------:R-:W-:-:S02]  /*4680*/  MOV R156, 0xffffffff ;  /* 0xffffffff009c7802 */ /* 0x000fc40000000f00 */
[----:B------:R-:W-:Y:S02]  /*4690*/  MOV R149, R148 ;  /* 0x0000009400957202 */ /* 0x000fe40000000f00 */
[----:B------:R-:W-:Y:S02]  /*46a0*/  MOV R144, 0x46c0 ;  /* 0x000046c000907802 */ /* 0x000fe40000000f00 */
[----:B------:R-:W-:Y:S05]  /*46b0*/  CALL.REL.NOINC `($__internal_126_$__cuda_sm70_shflsync_down_p) ;  /* 0x0000027000007944 */ /* 0x000fea0003c00000 */
[----:B0-----:R-:W-:Y:S01]  /*46c0*/  HFMA2.MMA R154, -RZ, RZ, 0, 2.384185791015625e-07 ;  /* 0x00000004ff9a7435 */ /* 0x001fe200000001ff */
[----:B-1----:R-:W-:Y:S02]  /*46d0*/  MOV R147, R149 ;  /* 0x0000009500937202 */ /* 0x002fe40000000f00 */
[----:B------:R-:W-:Y:S02]  /*46e0*/  MOV R149, R196 ;  /* 0x000000c400957202 */ /* 0x000fe40000000f00 */
[----:B------:R-:W-:Y:S02]  /*46f0*/  MOV R153, 0x1f ;  /* 0x0000001f00997802 */ /* 0x000fe40000000f00 */
[----:B------:R-:W-:Y:S02]  /*4700*/  MOV R156, 0xffffffff ;  /* 0xffffffff009c7802 */ /* 0x000fe40000000f00 */
[----:B------:R-:W-:-:S02]  /*4710*/  MOV R144, 0x4730 ;  /* 0x0000473000907802 */ /* 0x000fc40000000f00 */
[----:B------:R-:W-:Y:S05]  /*4720*/  CALL.REL.NOINC `($__internal_126_$__cuda_sm70_shflsync_down_p) ;  /* 0x0000020000007944 */ /* 0x000fea0003c00000 */
[----:B------:R-:W-:Y:S01]  /*4730*/  FADD.FTZ R148, R147, R148 ;  /* 0x0000009493947221 */ /* 0x000fe20000010000 */
[----:B0-----:R-:W-:Y:S01]  /*4740*/  HFMA2.MMA R154, -RZ, RZ, 0, 1.1920928955078125e-07 ;  /* 0x00000002ff9a7435 */ /* 0x001fe200000001ff */
[----:B-1----:R-:W-:Y:S01]  /*4750*/  FADD.FTZ R152, R196, R149 ;  /* 0x00000095c4987221 */ /* 0x002fe20000010000 */
[----:B------:R-:W-:-:S02]  /*4760*/  MOV R153, 0x1f ;  /* 0x0000001f00997802 */ /* 0x000fc40000000f00 */
[----:B------:R-:W-:Y:S02]  /*4770*/  MOV R156, 0xffffffff ;  /* 0xffffffff009c7802 */ /* 0x000fe40000000f00 */
[----:B------:R-:W-:Y:S02]  /*4780*/  MOV R149, R148 ;  /* 0x0000009400957202 */ /* 0x000fe40000000f00 */
[----:B------:R-:W-:Y:S02]  /*4790*/  MOV R144, 0x47b0 ;  /* 0x000047b000907802 */ /* 0x000fe40000000f00 */
[----:B------:R-:W-:Y:S05]  /*47a0*/  CALL.REL.NOINC `($__internal_126_$__cuda_sm70_shflsync_down_p) ;  /* 0x0000018000007944 */ /* 0x000fea0003c00000 */
[----:B0-----:R-:W-:Y:S01]  /*47b0*/  HFMA2.MMA R154, -RZ, RZ, 0, 1.1920928955078125e-07 ;  /* 0x00000002ff9a7435 */ /* 0x001fe200000001ff */
[----:B-1----:R-:W-:Y:S02]  /*47c0*/  MOV R147, R149 ;  /* 0x0000009500937202 */ /* 0x002fe40000000f00 */
[----:B------:R-:W-:Y:S02]  /*47d0*/  MOV R149, R152 ;  /* 0x0000009800957202 */ /* 0x000fe40000000f00 */
[----:B------:R-:W-:Y:S02]  /*47e0*/  MOV R153, 0x1f ;  /* 0x0000001f00997802 */ /* 0x000fe40000000f00 */
[----:B------:R-:W-:-:S02]  /*47f0*/  MOV R156, 0xffffffff ;  /* 0xffffffff009c7802 */ /* 0x000fc40000000f00 */
[----:B------:R-:W-:Y:S02]  /*4800*/  MOV R144, 0x4820 ;  /* 0x0000482000907802 */ /* 0x000fe40000000f00 */
[----:B------:R-:W-:Y:S05]  /*4810*/  CALL.REL.NOINC `($__internal_126_$__cuda_sm70_shflsync_down_p) ;  /* 0x0000011000007944 */ /* 0x000fea0003c00000 */
[----:B------:R-:W-:Y:S01]  /*4820*/  FADD.FTZ R150, R147, R148 ;  /* 0x0000009493967221 */ /* 0x000fe20000010000 */
[----:B0-----:R-:W-:Y:S01]  /*4830*/  HFMA2.MMA R154, -RZ, RZ, 0, 5.9604644775390625e-08 ;  /* 0x00000001ff9a7435 */ /* 0x001fe200000001ff */
[----:B-1----:R-:W-:Y:S01]  /*4840*/  FADD.FTZ R152, R152, R149 ;  /* 0x0000009598987221 */ /* 0x002fe20000010000 */
[----:B------:R-:W-:Y:S02]  /*4850*/  MOV R153, 0x1f ;  /* 0x0000001f00997802 */ /* 0x000fe40000000f00 */
[----:B------:R-:W-:Y:S02]  /*4860*/  MOV R156, 0xffffffff ;  /* 0xffffffff009c7802 */ /* 0x000fe40000000f00 */
[----:B------:R-:W-:Y:S02]  /*4870*/  MOV R149, R150 ;  /* 0x0000009600957202 */ /* 0x000fe40000000f00 */
[----:B------:R-:W-:Y:S02]  /*4880*/  MOV R144, 0x48a0 ;  /* 0x000048a000907802 */ /* 0x000fe40000000f00 */
[----:B------:R-:W-:Y:S05]  /*4890*/  CALL.REL.NOINC `($__internal_126_$__cuda_sm70_shflsync_down_p) ;  /* 0x0000009000007944 */ /* 0x000fea0003c00000 */
[----:B0-----:R-:W-:Y:S01]  /*48a0*/  HFMA2.MMA R154, -RZ, RZ, 0, 5.9604644775390625e-08 ;  /* 0x00000001ff9a7435 */ /* 0x001fe200000001ff */
[----:B-1----:R-:W-:-:S02]  /*48b0*/  MOV R151, R149 ;  /* 0x0000009500977202 */ /* 0x002fc40000000f00 */
[----:B------:R-:W-:Y:S02]  /*48c0*/  MOV R149, R152 ;  /* 0x0000009800957202 */ /* 0x000fe40000000f00 */
[----:B------:R-:W-:Y:S02]  /*48d0*/  MOV R153, 0x1f ;  /* 0x0000001f00997802 */ /* 0x000fe40000000f00 */
[----:B------:R-:W-:Y:S02]  /*48e0*/  MOV R156, 0xffffffff ;  /* 0xffffffff009c7802 */ /* 0x000fe40000000f00 */
[----:B------:R-:W-:Y:S02]  /*48f0*/  MOV R144, 0x4910 ;  /* 0x0000491000907802 */ /* 0x000fe40000000f00 */
[----:B------:R-:W-:Y:S05]  /*4900*/  CALL.REL.NOINC `($__internal_126_$__cuda_sm70_shflsync_down_p) ;  /* 0x0000002000007944 */ /* 0x000fea0003c00000 */
[----:B-1----:R-:W-:Y:S01]  /*4910*/  MOV R197, R149 ;  /* 0x0000009500c57202 */ /* 0x002fe20000000f00 */
[----:B0-----:R-:W-:Y:S05]  /*4920*/  BRA `(.L_x_6057) ;  /* 0xffffd23000007947 */ /* 0x001fea000383ffff */
        .weak           $__internal_126_$__cuda_sm70_shflsync_down_p
        .type           $__internal_126_$__cuda_sm70_shflsync_down_p,@function
        .size           $__internal_126_$__cuda_sm70_shflsync_down_p,(.L_x_9380 - $__internal_126_$__cuda_sm70_shflsync_down_p)
$__internal_126_$__cuda_sm70_shflsync_down_p:
[----:B------:R-:W-:Y:S01]  /*4930*/  HFMA2.MMA R145, -RZ, RZ, 0, 0 ;  /* 0x00000000ff917435 */ /* 0x000fe200000001ff */
[----:B------:R-:W-:Y:S04]  /*4940*/  WARPSYNC R156 ;  /* 0x0000009c00007348 */ /* 0x000fe80003800000 */
[----:B------:R0:W1:Y:S01]  /*4950*/  SHFL.DOWN PT, R149, R149, R154, R153 ;  /* 0x0800009a95957389 */ /* 0x00006200000e0099 */
[----:B------:R-:W-:Y:S05]  /*4960*/  RET.REL.NODEC R144 `(_ZN10layer_norm13ln_bwd_kernelINS_13Kernel_traitsI6__halfS2_fS2_fjLj6144ELj1ELj1ELj8ELj16ENS_18Kernel_traits_baseILj6144ES2_S2_fS2_fjLj256EEEEELb0ELb1ELb1ELb0EEEvNS_9BwdParamsE) ;  /* 0xffffb69090007950 */ /* 0x000fea0003c3ffff */
.L_x_6058:
        /* <DEDUP_REMOVED lines=9> */
.L_x_9380:


//--------------------- .text._ZN10layer_norm13ln_bwd_kernelINS_13Kernel_traitsI6__halfS2_fS2_fjLj6144ELj1ELj1ELj8ELj16ENS_18Kernel_traits_baseILj6144ES2_S2_fS2_fjLj256EEEEELb0ELb1ELb1ELb1EEEvNS_9BwdParamsE --------------------------
	.section	.text._ZN10layer_norm13ln_bwd_kernelINS_13Kernel_traitsI6__halfS2_fS2_fjLj6144ELj1ELj1ELj8ELj16ENS_18Kernel_traits_baseILj6144ES2_S2_fS2_fjLj256EEEEELb0ELb1ELb1ELb1EEEvNS_9BwdParamsE,"ax",@progbits
	.sectioninfo	@"SHI_REGISTERS=252"
	.align	128
        .global         _ZN10layer_norm13ln_bwd_kernelINS_13Kernel_traitsI6__halfS2_fS2_fjLj6144ELj1ELj1ELj8ELj16ENS_18Kernel_traits_baseILj6144ES2_S2_fS2_fjLj256EEEEELb0ELb1ELb1ELb1EEEvNS_9BwdParamsE
        .type           _ZN10layer_norm13ln_bwd_kernelINS_13Kernel_traitsI6__halfS2_fS2_fjLj6144ELj1ELj1ELj8ELj16ENS_18Kernel_traits_baseILj6144ES2_S2_fS2_fjLj256EEEEELb0ELb1ELb1ELb1EEEvNS_9BwdParamsE,@function
        .size           _ZN10layer_norm13ln_bwd_kernelINS_13Kernel_traitsI6__halfS2_fS2_fjLj6144ELj1ELj1ELj8ELj16ENS_18Kernel_traits_baseILj6144ES2_S2_fS2_fjLj256EEEEELb0ELb1ELb1ELb1EEEvNS_9BwdParamsE,(.L_x_9381 - _ZN10layer_norm13ln_bwd_kernelINS_13Kernel_traitsI6__halfS2_fS2_fjLj6144ELj1ELj1ELj8ELj16ENS_18Kernel_traits_baseILj6144ES2_S2_fS2_fjLj256EEEEELb0ELb1ELb1ELb1EEEvNS_9BwdParamsE)
        .other          _ZN10layer_norm13ln_bwd_kernelINS_13Kernel_traitsI6__halfS2_fS2_fjLj6144ELj1ELj1ELj8ELj16ENS_18Kernel_traits_baseILj6144ES2_S2_fS2_fjLj256EEEEELb0ELb1ELb1ELb1EEEvNS_9BwdParamsE,@"STO_CUDA_ENTRY STV_DEFAULT"
_ZN10layer_norm13ln_bwd_kernelINS_13Kernel_traitsI6__halfS2_fS2_fjLj6144ELj1ELj1ELj8ELj16ENS_18Kernel_traits_baseILj6144ES2_S2_fS2_fjLj256EEEEELb0ELb1ELb1ELb1EEEvNS_9BwdParamsE:
.text._ZN10layer_norm13ln_bwd_kernelINS_13Kernel_traitsI6__halfS2_fS2_fjLj6144ELj1ELj1ELj8ELj16ENS_18Kernel_traits_baseILj6144ES2_S2_fS2_fjLj256EEEEELb0ELb1ELb1ELb1EEEvNS_9BwdParamsE:
        /* <DEDUP_REMOVED lines=52> */
.L_x_6059:
[----:B0-----:R-:W-:-:S04]  /*0340*/  LEA R2, P0, R189, c[0x0][0x1b0], 0x4 ;  /* 0x00006c00bd027a11 */ /* 0x001fc800078020ff */
[----:B------:R-:W-:-:S05]  /*0350*/  IADD3.X R3, RZ, c[0x0][0x1b4], RZ, P0, !PT ;  /* 0x00006d00ff037a10 */ /* 0x000fca00007fe4ff */
[----:B------:R0:W2:Y:S04]  /*0360*/  LDG.E.128 R4, [R2.64] ;  /* 0x0000000402047981 */ /* 0x0000a8000c1e1d00 */
[----:B------:R0:W3:Y:S04]  /*0370*/  LDG.E.128 R8, [R2.64+0x1000] ;  /* 0x0010000402087981 */ /* 0x0000e8000c1e1d00 */
[----:B------:R0:W4:Y:S01]  /*0380*/  LDG.E.128 R24, [R2.64+0x2000] ;  /* 0x0020000402187981 */ /* 0x000122000c1e1d00 */
        /* <DEDUP_REMOVED lines=9> */
[----:B0-----:R-:W-:Y:S01]  /*0420*/  HFMA2.MMA R3, -RZ, RZ, 0, 5.9604644775390625e-08 ;  /* 0x00000001ff037435 */ /* 0x001fe200000001ff */
        /* <DEDUP_REMOVED lines=27> */
[----:B------:R-:W0:Y:S01]  /*05e0*/  LDC.U8 R4, c[0x0][0x1f0] ;  /* 0x00007c00ff047b82 */ /* 0x000e220000000000 */
        /* <DEDUP_REMOVED lines=24> */
.L_x_6114:
        /* <DEDUP_REMOVED lines=32> */
.L_x_6062:
        /* <DEDUP_REMOVED lines=38> */
[--C-:B-1----:R-:W-:Y:S01]  /*0bd0*/  HADD2.F32 R203, -RZ, R152.reuse.H0_H0 ;  /* 0x20000098ffcb7230 */ /* 0x102fe20000004100 */
[C---:B------:R-:W-:Y:S01]  /*0be0*/  FADD.FTZ R209, -R200.reuse, R156 ;  /* 0x0000009cc8d17221 */ /* 0x040fe20000010100 */
[--C-:B0-----:R-:W-:Y:S01]  /*0bf0*/  HADD2.F32 R194, -RZ, R155.reuse.H1_H1 ;  /* 0x3000009bffc27230 */ /* 0x101fe20000004100 */
[C---:B------:R-:W-:Y:S01]  /*0c00*/  FADD.FTZ R225, -R200.reuse, R163 ;  /* 0x000000a3c8e17221 */ /* 0x040fe20000010100 */
[----:B------:R-:W-:Y:S01]  /*0c10*/  HADD2.F32 R204, -RZ, R152.H1_H1 ;  /* 0x30000098ffcc7230 */ /* 0x000fe20000004100 */
[----:B------:R-:W-:Y:S01]  /*0c20*/  FADD.FTZ R201, -R200, R149 ;  /* 0x00000095c8c97221 */ /* 0x000fe20000010100 */
[----:B------:R-:W-:-:S02]  /*0c30*/  HADD2.F32 R195, -RZ, R155.H0_H0 ;  /* 0x2000009bffc37230 */ /* 0x000fc40000004100 */
[--C-:B------:R-:W-:Y:S02]  /*0c40*/  HADD2.F32 R163, -RZ, R165.reuse.H0_H0 ;  /* 0x200000a5ffa37230 */ /* 0x100fe40000004100 */
[----:B------:R-:W-:Y:S01]  /*0c50*/  HADD2.F32 R156, -RZ, R165.H1_H1 ;  /* 0x300000a5ff9c7230 */ /* 0x000fe20000004100 */
[C---:B------:R-:W-:Y:S02]  /*0c60*/  FADD.FTZ R233, -R200.reuse, R170 ;  /* 0x000000aac8e97221 */ /* 0x040fe40000010100 */
[----:B------:R-:W-:Y:S02]  /*0c70*/  FADD.FTZ R235, -R200, R171 ;  /* 0x000000abc8eb7221 */ /* 0x000fe40000010100 */
[C---:B-----5:R-:W-:Y:S02]  /*0c80*/  FMUL.FTZ R165, R2.reuse, R193 ;  /* 0x000000c102a57220 */ /* 0x060fe40000410000 */
[C---:B------:R-:W-:Y:S02]  /*0c90*/  FMUL.FTZ R170, R2.reuse, R217 ;  /* 0x000000d902aa7220 */ /* 0x040fe40000410000 */
[----:B------:R-:W-:-:S02]  /*0ca0*/  FMUL.FTZ R171, R2, R215 ;  /* 0x000000d702ab7220 */ /* 0x000fc40000410000 */
[----:B------:R-:W-:Y:S01]  /*0cb0*/  FMUL.FTZ R202, R188, R203 ;  /* 0x000000cbbcca7220 */ /* 0x000fe20000410000 */
[----:B------:R-:W-:Y:S01]  /*0cc0*/  HADD2.F32 R197, -RZ, R154.H0_H0 ;  /* 0x2000009affc57230 */ /* 0x000fe20000004100 */
[C---:B------:R-:W-:Y:S01]  /*0cd0*/  FADD.FTZ R223, -R200.reuse, R162 ;  /* 0x000000a2c8df7221 */ /* 0x040fe20000010100 */
[--C-:B------:R-:W-:Y:S01]  /*0ce0*/  HADD2.F32 R211, -RZ, R164.reuse.H0_H0 ;  /* 0x200000a4ffd37230 */ /* 0x100fe20000004100 */
[C---:B------:R-:W-:Y:S01]  /*0cf0*/  FADD.FTZ R231, -R200.reuse, R169 ;  /* 0x000000a9c8e77221 */ /* 0x040fe20000010100 */
[----:B------:R-:W-:Y:S01]  /*0d00*/  HADD2.F32 R162, -RZ, R164.H1_H1 ;  /* 0x300000a4ffa27230 */ /* 0x000fe20000004100 */
[----:B------:R-:W-:Y:S01]  /*0d10*/  FADD.FTZ R219, -R200, R160 ;  /* 0x000000a0c8db7221 */ /* 0x000fe20000010100 */
[----:B------:R-:W-:Y:S01]  /*0d20*/  HADD2.F32 R199, -RZ, R153.H0_H0 ;  /* 0x20000099ffc77230 */ /* 0x000fe20000004100 */
        /* <DEDUP_REMOVED lines=16> */
[----:B------:R-:W-:Y:S01]  /*0e30*/  HADD2.F32 R198, -RZ, R153.H1_H1 ;  /* 0x30000099ffc67230 */ /* 0x000fe20000004100 */
[----:B------:R-:W-:Y:S02]  /*0e40*/  FADD.FTZ R237, -R200, R172 ;  /* 0x000000acc8ed7221 */ /* 0x000fe40000010100 */
[C---:B------:R-:W-:Y:S01]  /*0e50*/  FMUL.FTZ R173, R2.reuse, R219 ;  /* 0x000000db02ad7220 */ /* 0x040fe20000410000 */
[--C-:B------:R-:W-:Y:S01]  /*0e60*/  HADD2.F32 R149, -RZ, R167.reuse.H0_H0 ;  /* 0x200000a7ff957230 */ /* 0x100fe20000004100 */
[----:B------:R-:W-:Y:S01]  /*0e70*/  FMUL.FTZ R172, R2, R221 ;  /* 0x000000dd02ac7220 */ /* 0x000fe20000410000 */
[----:B------:R-:W-:Y:S01]  /*0e80*/  HADD2.F32 R148, -RZ, R167.H1_H1 ;  /* 0x300000a7ff947230 */ /* 0x000fe20000004100 */
        /* <DEDUP_REMOVED lines=14> */
[--C-:B------:R-:W-:Y:S01]  /*0f70*/  HADD2.F32 R151, -RZ, R166.reuse.H0_H0 ;  /* 0x200000a6ff977230 */ /* 0x100fe20000004100 */
[----:B------:R-:W-:Y:S01]  /*0f80*/  FMUL.FTZ R175, R2, R223 ;  /* 0x000000df02af7220 */ /* 0x000fe20000410000 */
[----:B------:R-:W-:Y:S01]  /*0f90*/  HADD2.F32 R150, -RZ, R166.H1_H1 ;  /* 0x300000a6ff967230 */ /* 0x000fe20000004100 */
[-C--:B------:R-:W-:Y:S02]  /*0fa0*/  FFMA.FTZ R33, R172, R162.reuse, R33 ;  /* 0x000000a2ac217223 */ /* 0x080fe40000010021 */
[----:B------:R-:W-:Y:S02]  /*0fb0*/  FADD.FTZ R85, R85, R162 ;  /* 0x000000a255557221 */ /* 0x000fe40000010000 */
[----:B------:R-:W-:Y:S02]  /*0fc0*/  FMUL.FTZ R211, R19, R162 ;  /* 0x000000a213d37220 */ /* 0x000fe40000410000 */
[----:B------:R-:W-:-:S02]  /*0fd0*/  FMUL.FTZ R205, R185, R198 ;  /* 0x000000c6b9cd7220 */ /* 0x000fc40000410000 */
[----:B------:R-:W-:Y:S02]  /*0fe0*/  FADD.FTZ R162, R197, R204 ;  /* 0x000000ccc5a27221 */ /* 0x000fe40000010000 */
[----:B------:R-:W-:Y:S02]  /*0ff0*/  FMUL.FTZ R166, R2, R207 ;  /* 0x000000cf02a67220 */ /* 0x000fe40000410000 */
[----:B------:R-:W-:Y:S01]  /*1000*/  FFMA.FTZ R195, R167, R204, R195 ;  /* 0x000000cca7c37223 */ /* 0x000fe200000100c3 */
[----:B------:R-:W-:Y:S01]  /*1010*/  HADD2.F32 R196, -RZ, R154.H1_H1 ;  /* 0x3000009affc47230 */ /* 0x000fe20000004100 */
        /* <DEDUP_REMOVED lines=14> */
[--C-:B------:R-:W-:Y:S01]  /*1100*/  HADD2.F32 R157, -RZ, R177.reuse.H0_H0 ;  /* 0x200000b1ff9d7230 */ /* 0x100fe20000004100 */
[----:B------:R-:W-:Y:S01]  /*1110*/  FFMA.FTZ R195, R168, R207, R195 ;  /* 0x000000cfa8c37223 */ /* 0x000fe200000100c3 */
[----:B------:R-:W-:Y:S01]  /*1120*/  HADD2.F32 R158, -RZ, R177.H1_H1 ;  /* 0x300000b1ff9e7230 */ /* 0x000fe20000004100 */
[----:B------:R-:W-:-:S02]  /*1130*/  FMUL.FTZ R177, R2, R229 ;  /* 0x000000e502b17220 */ /* 0x000fc40000410000 */
[-C--:B------:R-:W-:Y:S02]  /*1140*/  FFMA.FTZ R35, R174, R156.reuse, R35 ;  /* 0x0000009cae237223 */ /* 0x080fe40000010023 */
[----:B------:R-:W-:Y:S02]  /*1150*/  FADD.FTZ R87, R87, R156 ;  /* 0x0000009c57577221 */ /* 0x000fe40000010000 */
[----:B------:R-:W-:Y:S02]  /*1160*/  FMUL.FTZ R213, R17, R156 ;  /* 0x0000009c11d57220 */ /* 0x000fe40000410000 */
[----:B------:R-:W-:Y:S01]  /*1170*/  FADD.FTZ R156, R163, R208 ;  /* 0x000000d0a39c7221 */ /* 0x000fe20000010000 */
[--C-:B------:R-:W-:Y:S01]  /*1180*/  HADD2.F32 R159, -RZ, R176.reuse.H0_H0 ;  /* 0x200000b0ff9f7230 */ /* 0x100fe20000004100 */
[----:B------:R-:W-:Y:S01]  /*1190*/  FFMA.FTZ R195, R171, R208, R195 ;  /* 0x000000d0abc37223 */ /* 0x000fe200000100c3 */
[----:B------:R-:W-:Y:S01]  /*11a0*/  HADD2.F32 R160, -RZ, R176.H1_H1 ;  /* 0x300000b0ffa07230 */ /* 0x000fe20000004100 */
[----:B------:R-:W-:-:S02]  /*11b0*/  FMUL.FTZ R176, R2, R231 ;  /* 0x000000e702b07220 */ /* 0x000fc40000410000 */
[----:B------:R-:W-:Y:S02]  /*11c0*/  FADD.FTZ R80, R80, R151 ;  /* 0x0000009750507221 */ /* 0x000fe40000010000 */
[-C--:B------:R-:W-:Y:S02]  /*11d0*/  FFMA.FTZ R36, R177, R151.reuse, R36 ;  /* 0x00000097b1247223 */ /* 0x080fe40000010024 */
        /* <DEDUP_REMOVED lines=17> */
[--C-:B------:R-:W-:Y:S01]  /*12f0*/  HADD2.F32 R155, -RZ, R178.reuse.H0_H0 ;  /* 0x200000b2ff9b7230 */ /* 0x100fe20000004100 */
[----:B------:R-:W-:Y:S01]  /*1300*/  FFMA.FTZ R151, R175, R212, R151 ;  /* 0x000000d4af977223 */ /* 0x000fe20000010097 */
[----:B------:R-:W-:Y:S01]  /*1310*/  HADD2.F32 R154, -RZ, R178.H1_H1 ;  /* 0x300000b2ff9a7230 */ /* 0x000fe20000004100 */
        /* <DEDUP_REMOVED lines=72> */
.L_x_6063:
[----:B------:R-:W-:Y:S05]  /*17a0*/  BSYNC B0 ;  /* 0x0000000000007941 */ /* 0x000fea0003800000 */
.L_x_6061:
        /* <DEDUP_REMOVED lines=8> */
.L_x_6115:
        /* <DEDUP_REMOVED lines=18> */
.L_x_6116:
[----:B-----5:R-:W-:Y:S01]  /*1950*/  ISETP.GE.AND P3, PT, R227, 0x1, PT ;  /* 0x00000001e300780c */ /* 0x020fe20003f66270 */
[----:B--2---:R-:W-:Y:S01]  /*1960*/  FADD.FTZ R194, R194, R151 ;  /* 0x00000097c2c27221 */ /* 0x004fe20000010000 */
[----:B------:R-:W-:Y:S01]  /*1970*/  @!P0 LOP3.LUT R152, R152, 0x7, RZ, 0xc0, !PT ;  /* 0x0000000798988812 */ /* 0x000fe200078ec0ff */
[----:B-1----:R-:W-:Y:S01]  /*1980*/  FADD.FTZ R195, R148, R155 ;  /* 0x0000009b94c37221 */ /* 0x002fe20000010000 */
[----:B------:R-:W-:Y:S01]  /*1990*/  WARPSYNC 0xffffffff ;  /* 0xffffffff00007948 */ /* 0x000fe20003800000 */
[----:B------:R-:W-:-:S08]  /*19a0*/  MOV R198, RZ ;  /* 0x000000ff00c67202 */ /* 0x000fd00000000f00 */
[----:B------:R-:W-:Y:S02]  /*19b0*/  @P3 IADD3 R227, R227, -0x1, RZ ;  /* 0xffffffffe3e33810 */ /* 0x000fe40007ffe0ff */
[----:B------:R-:W-:-:S03]  /*19c0*/  @P3 MOV R197, 0x10 ;  /* 0x0000001000c53802 */ /* 0x000fc60000000f00 */
        /* <DEDUP_REMOVED lines=50> */
.L_x_6067:
[----:B-1----:R-:W-:Y:S05]  /*1cf0*/  BSYNC B0 ;  /* 0x0000000000007941 */ /* 0x002fea0003800000 */
.L_x_6066:
        /* <DEDUP_REMOVED lines=10> */
.L_x_6069:
[----:B------:R-:W-:Y:S05]  /*1da0*/  BSYNC B0 ;  /* 0x0000000000007941 */ /* 0x000fea0003800000 */
.L_x_6068:
[----:B------:R-:W-:Y:S01]  /*1db0*/  @!P4 ISETP.NE.AND.EX P5, PT, RZ, c[0x0][0x21c], PT, P5 ;  /* 0x00008700ff00ca0c */ /* 0x000fe20003fa5350 */
[----:B------:R-:W-:Y:S01]  /*1dc0*/  BSSY B0, `(.L_x_6070) ;  /* 0x0000011000007945 */ /* 0x000fe20003800000 */
[----:B------:R-:W-:Y:S01]  /*1dd0*/  @!P4 ISETP.NE.U32.AND P0, PT, RZ, c[0x0][0x218], PT ;  /* 0x00008600ff00ca0c */ /* 0x000fe20003f05070 */
[--C-:B------:R-:W-:Y:S01]  /*1de0*/  @P3 HADD2.F32 R148, -RZ, R104.reuse.H0_H0 ;  /* 0x20000068ff943230 */ /* 0x100fe20000004100 */
[----:B------:R-:W-:Y:S01]  /*1df0*/  @P3 FMUL.FTZ R199, R149, c[0x0][0x1ec] ;  /* 0x00007b0095c73a20 */ /* 0x000fe20000410000 */
[----:B------:R-:W-:Y:S01]  /*1e00*/  @P3 HADD2.F32 R153, -RZ, R104.H1_H1 ;  /* 0x30000068ff993230 */ /* 0x000fe20000004100 */
[----:B------:R-:W-:Y:S01]  /*1e10*/  @P3 FMUL.FTZ R228, R150, c[0x0][0x1ec] ;  /* 0x00007b0096e43a20 */ /* 0x000fe20000410000 */
[----:B------:R-:W-:Y:S01]  /*1e20*/  @P3 HADD2.F32 R152, -RZ, R105.H0_H0 ;  /* 0x20000069ff983230 */ /* 0x000fe20000004100 */
        /* <DEDUP_REMOVED lines=10> */
.L_x_6071:
[----:B------:R-:W-:Y:S05]  /*1ed0*/  BSYNC B0 ;  /* 0x0000000000007941 */ /* 0x000fea0003800000 */
.L_x_6070:
[----:B------:R-:W-:Y:S01]  /*1ee0*/  @P3 FMUL.FTZ R197, R151, c[0x0][0x1ec] ;  /* 0x00007b0097c53a20 */ /* 0x000fe20000410000 */
[----:B------:R-:W-:Y:S01]  /*1ef0*/  @!P4 ISETP.NE.AND.EX P2, PT, RZ, c[0x0][0x21c], PT, P2 ;  /* 0x00008700ff00ca0c */ /* 0x000fe20003f45320 */
[----:B------:R-:W-:Y:S01]  /*1f00*/  @P3 FMUL.FTZ R148, R199, R148 ;  /* 0x00000094c7943220 */ /* 0x000fe20000410000 */
[----:B------:R-:W-:Y:S01]  /*1f10*/  BSSY B0, `(.L_x_6072) ;  /* 0x0000011000007945 */ /* 0x000fe20003800000 */
[----:B------:R-:W-:Y:S01]  /*1f20*/  @P3 FMUL.FTZ R152, R197, R152 ;  /* 0x00000098c5983220 */ /* 0x000fe20000410000 */
[----:B------:R-:W-:Y:S01]  /*1f30*/  @!P4 ISETP.NE.U32.AND P5, PT, RZ, c[0x0][0x218], PT ;  /* 0x00008600ff00ca0c */ /* 0x000fe20003fa5070 */
[----:B------:R-:W-:Y:S01]  /*1f40*/  @P3 FMUL.FTZ R153, R228, R153 ;  /* 0x00000099e4993220 */ /* 0x000fe20000410000 */
[----:B------:R-:W-:Y:S02]  /*1f50*/  @P3 F2FP.PACK_AB R148, RZ, R148 ;  /* 0x00000094ff94323e */ /* 0x000fe400000000ff */
[----:B------:R-:W-:Y:S02]  /*1f60*/  @P3 F2FP.PACK_AB R154, RZ, R152 ;  /* 0x00000098ff9a323e */ /* 0x000fe400000000ff */
[----:B------:R-:W-:-:S02]  /*1f70*/  @P3 F2FP.PACK_AB R153, RZ, R153 ;  /* 0x00000099ff99323e */ /* 0x000fc400000000ff */
        /* <DEDUP_REMOVED lines=10> */
.L_x_6073:
[----:B------:R-:W-:Y:S05]  /*2020*/  BSYNC B0 ;  /* 0x0000000000007941 */ /* 0x000fea0003800000 */
.L_x_6072:
[----:B------:R-:W-:Y:S01]  /*2030*/  @P3 PRMT R136, R148, 0x7610, R136 ;  /* 0x0000761094883816 */ /* 0x000fe20000000088 */
[----:B------:R-:W-:Y:S01]  /*2040*/  BSSY B0, `(.L_x_6074) ;  /* 0x0000011000007945 */ /* 0x000fe20003800000 */
[----:B------:R-:W-:Y:S01]  /*2050*/  @!P4 ISETP.NE.AND.EX P1, PT, RZ, c[0x0][0x21c], PT, P1 ;  /* 0x00008700ff00ca0c */ /* 0x000fe20003f25310 */
[----:B------:R-:W-:Y:S01]  /*2060*/  @P3 HADD2.F32 R155, -RZ, R105.H1_H1 ;  /* 0x30000069ff9b3230 */ /* 0x000fe20000004100 */
[----:B------:R-:W-:Y:S01]  /*2070*/  @P3 PRMT R136, R136, 0x5410, R153 ;  /* 0x0000541088883816 */ /* 0x000fe20000000099 */
[----:B------:R-:W-:Y:S01]  /*2080*/  @P3 FMUL.FTZ R196, R152, c[0x0][0x1ec] ;  /* 0x00007b0098c43a20 */ /* 0x000fe20000410000 */
[----:B------:R-:W-:Y:S02]  /*2090*/  ISETP.NE.U32.AND P2, PT, RZ, c[0x0][0x258], PT ;  /* 0x00009600ff007a0c */ /* 0x000fe40003f45070 */
[----:B------:R-:W-:Y:S02]  /*20a0*/  @P3 PRMT R137, R154, 0x7610, R137 ;  /* 0x000076109a893816 */ /* 0x000fe40000000089 */
        /* <DEDUP_REMOVED lines=10> */
.L_x_6075:
[----:B------:R-:W-:Y:S05]  /*2150*/  BSYNC B0 ;  /* 0x0000000000007941 */ /* 0x000fea0003800000 */
.L_x_6074:
[----:B------:R-:W-:Y:S01]  /*2160*/  @P3 FMUL.FTZ R155, R196, R155 ;  /* 0x0000009bc49b3220 */ /* 0x000fe20000410000 */
[--C-:B------:R-:W-:Y:S01]  /*2170*/  @P3 HADD2.F32 R148, -RZ, R106.reuse.H0_H0 ;  /* 0x2000006aff943230 */ /* 0x100fe20000004100 */
[----:B------:R-:W-:Y:S01]  /*2180*/  @P3 FMUL.FTZ R195, R153, c[0x0][0x1ec] ;  /* 0x00007b0099c33a20 */ /* 0x000fe20000410000 */
[----:B------:R-:W-:Y:S01]  /*2190*/  @!P4 ISETP.NE.AND.EX P0, PT, RZ, c[0x0][0x21c], PT, P0 ;  /* 0x00008700ff00ca0c */ /* 0x000fe20003f05300 */
[----:B------:R-:W-:Y:S01]  /*21a0*/  BSSY B0, `(.L_x_6076) ;  /* 0x0000010000007945 */ /* 0x000fe20003800000 */
[----:B------:R-:W-:Y:S01]  /*21b0*/  @!P4 ISETP.NE.U32.AND P6, PT, RZ, c[0x0][0x218], PT ;  /* 0x00008600ff00ca0c */ /* 0x000fe20003fc5070 */
[----:B------:R-:W-:Y:S01]  /*21c0*/  @P3 HADD2.F32 R159, -RZ, R106.H1_H1 ;  /* 0x3000006aff9f3230 */ /* 0x000fe20000004100 */
[----:B------:R-:W-:Y:S01]  /*21d0*/  ISETP.NE.AND.EX P1, PT, RZ, c[0x0][0x25c], PT, P2 ;  /* 0x00009700ff007a0c */ /* 0x000fe20003f25320 */
[----:B------:R-:W-:Y:S01]  /*21e0*/  @P3 FMUL.FTZ R148, R195, R148 ;  /* 0x00000094c3943220 */ /* 0x000fe20000410000 */
[----:B------:R-:W-:Y:S02]  /*21f0*/  @P3 F2FP.PACK_AB R155, RZ, R155 ;  /* 0x0000009bff9b323e */ /* 0x000fe400000000ff */
        /* <DEDUP_REMOVED lines=10> */
.L_x_6077:
[----:B------:R-:W-:Y:S05]  /*22a0*/  BSYNC B0 ;  /* 0x0000000000007941 */ /* 0x000fea0003800000 */
.L_x_6076:
[----:B------:R-:W-:Y:S01]  /*22b0*/  @P3 FMUL.FTZ R194, R154, c[0x0][0x1ec] ;  /* 0x00007b009ac23a20 */ /* 0x000fe20000410000 */
[----:B------:R-:W-:Y:S01]  /*22c0*/  @!P4 ISETP.NE.AND.EX P5, PT, RZ, c[0x0][0x21c], PT, P5 ;  /* 0x00008700ff00ca0c */ /* 0x000fe20003fa5350 */
[----:B------:R-:W-:Y:S01]  /*22d0*/  BSSY B0, `(.L_x_6078) ;  /* 0x000000e000007945 */ /* 0x000fe20003800000 */
[----:B------:R-:W-:Y:S01]  /*22e0*/  @P3 F2FP.PACK_AB R148, RZ, R148 ;  /* 0x00000094ff94323e */ /* 0x000fe200000000ff */
[----:B------:R-:W-:Y:S01]  /*22f0*/  @P3 HADD2.F32 R156, -RZ, R107.H0_H0 ;  /* 0x2000006bff9c3230 */ /* 0x000fe20000004100 */
        /* <DEDUP_REMOVED lines=11> */
.L_x_6079:
[----:B------:R-:W-:Y:S05]  /*23b0*/  BSYNC B0 ;  /* 0x0000000000007941 */ /* 0x000fea0003800000 */
.L_x_6078:
[----:B------:R-:W-:Y:S01]  /*23c0*/  @P3 FMUL.FTZ R163, R161, c[0x0][0x1ec] ;  /* 0x00007b00a1a33a20 */ /* 0x000fe20000410000 */
[----:B------:R-:W-:Y:S01]  /*23d0*/  @!P4 ISETP.NE.AND.EX P6, PT, RZ, c[0x0][0x21c], PT, P6 ;  /* 0x00008700ff00ca0c */ /* 0x000fe20003fc5360 */
[----:B------:R-:W-:Y:S01]  /*23e0*/  BSSY B0, `(.L_x_6080) ;  /* 0x000000e000007945 */ /* 0x000fe20003800000 */
[----:B------:R-:W-:Y:S01]  /*23f0*/  @P3 F2FP.PACK_AB R159, RZ, R159 ;  /* 0x0000009fff9f323e */ /* 0x000fe200000000ff */
[----:B------:R-:W-:Y:S01]  /*2400*/  @P3 HADD2.F32 R231, -RZ, R107.H1_H1 ;  /* 0x3000006bffe73230 */ /* 0x000fe20000004100 */
        /* <DEDUP_REMOVED lines=11> */
.L_x_6081:
[----:B------:R-:W-:Y:S05]  /*24c0*/  BSYNC B0 ;  /* 0x0000000000007941 */ /* 0x000fea0003800000 */
.L_x_6080:
[----:B------:R-:W-:Y:S01]  /*24d0*/  ISETP.NE.U32.AND P0, PT, RZ, c[0x0][0x258], PT ;  /* 0x00009600ff007a0c */ /* 0x000fe20003f05070 */
[----:B------:R-:W-:Y:S01]  /*24e0*/  @P3 FMUL.FTZ R162, R158, c[0x0][0x1ec] ;  /* 0x00007b009ea23a20 */ /* 0x000fe20000410000 */
[----:B------:R-:W-:Y:S01]  /*24f0*/  @P3 PRMT R138, R148, 0x7610, R138 ;  /* 0x00007610948a3816 */ /* 0x000fe2000000008a */
[----:B-----5:R-:W-:Y:S01]  /*2500*/  @P3 HADD2.F32 R236, -RZ, R132.H1_H1 ;  /* 0x30000084ffec3230 */ /* 0x020fe20000004100 */
[----:B------:R-:W-:Y:S01]  /*2510*/  ISETP.NE.AND.EX P0, PT, RZ, c[0x0][0x25c], PT, P0 ;  /* 0x00009700ff007a0c */ /* 0x000fe20003f05300 */
[----:B------:R-:W-:Y:S01]  /*2520*/  @P3 FMUL.FTZ R231, R162, R231 ;  /* 0x000000e7a2e73220 */ /* 0x000fe20000410000 */
[----:B------:R-:W-:Y:S01]  /*2530*/  @P3 F2FP.PACK_AB R156, RZ, R156 ;  /* 0x0000009cff9c323e */ /* 0x000fe200000000ff */
[--C-:B------:R-:W-:Y:S01]  /*2540*/  @P3 HADD2.F32 R235, -RZ, R133.reuse.H0_H0 ;  /* 0x20000085ffeb3230 */ /* 0x100fe20000004100 */
[----:B------:R-:W-:Y:S01]  /*2550*/  SEL R148, R149, R140, P0 ;  /* 0x0000008c95947207 */ /* 0x000fe20000000000 */
[----:B------:R-:W-:Y:S01]  /*2560*/  @P3 HADD2.F32 R234, -RZ, R133.H1_H1 ;  /* 0x30000085ffea3230 */ /* 0x000fe20000004100 */
[----:B------:R-:W-:Y:S01]  /*2570*/  @P3 PRMT R138, R138, 0x5410, R159 ;  /* 0x000054108a8a3816 */ /* 0x000fe2000000009f */
[----:B------:R-:W-:Y:S01]  /*2580*/  @P3 HADD2.F32 R232, -RZ, R134.H1_H1 ;  /* 0x30000086ffe83230 */ /* 0x000fe20000004100 */
[----:B------:R-:W-:Y:S01]  /*2590*/  @P1 MOV R157, 0x20 ;  /* 0x00000020009d1802 */ /* 0x000fe20000000f00 */
[----:B------:R-:W-:Y:S01]  /*25a0*/  @P3 HADD2.F32 R230, -RZ, R135.H1_H1 ;  /* 0x30000087ffe63230 */ /* 0x000fe20000004100 */
[----:B------:R-:W-:-:S02]  /*25b0*/  SEL R149, R150, R141, P0 ;  /* 0x0000008d96957207 */ /* 0x000fc40000000000 */
[----:B------:R-:W-:Y:S02]  /*25c0*/  @P3 MOV R159, 0x10 ;  /* 0x00000010009f3802 */ /* 0x000fe40000000f00 */
[----:B------:R-:W-:Y:S02]  /*25d0*/  SEL R150, R151, R142, P0 ;  /* 0x0000008e97967207 */ /* 0x000fe40000000000 */
[----:B------:R-:W-:Y:S01]  /*25e0*/  @P3 PRMT R139, R156, 0x7610, R139 ;  /* 0x000076109c8b3816 */ /* 0x000fe2000000008b */
[----:B------:R-:W-:Y:S01]  /*25f0*/  @P1 IMAD.WIDE.U32 R156, R192, R157, c[0x0][0x258] ;  /* 0x00009600c09c1625 */ /* 0x000fe200078e009d */
[----:B------:R-:W-:Y:S01]  /*2600*/  @P3 F2FP.PACK_AB R231, RZ, R231 ;  /* 0x000000e7ffe7323e */ /* 0x000fe200000000ff */
[----:B------:R-:W-:Y:S01]  /*2610*/  @P3 HADD2.F32 R192, -RZ, R132.H0_H0 ;  /* 0x20000084ffc03230 */ /* 0x000fe20000004100 */
[----:B------:R-:W-:Y:S02]  /*2620*/  @P3 MOV R233, 0x10 ;  /* 0x0000001000e93802 */ /* 0x000fe40000000f00 */
[----:B------:R-:W-:-:S02]  /*2630*/  SEL R151, R152, R143, P0 ;  /* 0x0000008f98977207 */ /* 0x000fc40000000000 */
[----:B------:R-:W-:Y:S02]  /*2640*/  @P3 IADD3 R160, R198, 0x100, RZ ;  /* 0x00000100c6a03810 */ /* 0x000fe40007ffe0ff */
[----:B------:R-:W-:Y:S01]  /*2650*/  SEL R152, R153, R144, P0 ;  /* 0x0000009099987207 */ /* 0x000fe20000000000 */
[----:B------:R-:W-:Y:S01]  /*2660*/  @P1 STG.E.128 [R156.64], R148 ;  /* 0x000000949c001986 */ /* 0x000fe2000c101d04 */
[----:B------:R-:W-:Y:S02]  /*2670*/  @P3 PRMT R137, R137, 0x5410, R155 ;  /* 0x0000541089893816 */ /* 0x000fe4000000009b */
[----:B------:R-:W-:Y:S02]  /*2680*/  SEL R153, R154, R145, P0 ;  /* 0x000000919a997207 */ /* 0x000fe40000000000 */
[----:B------:R-:W-:Y:S01]  /*2690*/  SEL R154, R161, R146, P0 ;  /* 0x00000092a19a7207 */ /* 0x000fe20000000000 */
[----:B------:R-:W-:Y:S01]  /*26a0*/  @P3 IMAD.WIDE.U32 R160, R160, R233, c[0x0][0x170] ;  /* 0x00005c00a0a03625 */ /* 0x000fe200078e00e9 */
[----:B------:R-:W-:Y:S01]  /*26b0*/  SEL R155, R158, R147, P0 ;  /* 0x000000939e9b7207 */ /* 0x000fe20000000000 */
[----:B------:R-:W-:Y:S01]  /*26c0*/  @P3 HADD2.F32 R233, -RZ, R134.H0_H0 ;  /* 0x20000086ffe93230 */ /* 0x000fe20000004100 */
[----:B------:R-:W-:Y:S01]  /*26d0*/  @P3 PRMT R139, R139, 0x5410, R231 ;  /* 0x000054108b8b3816 */ /* 0x000fe200000000e7 */
[----:B------:R-:W-:Y:S01]  /*26e0*/  @P3 IMAD.WIDE.U32 R158, R198, R159, c[0x0][0x248] ;  /* 0x00009200c69e3625 */ /* 0x000fe200078e009f */
[----:B------:R-:W-:Y:S01]  /*26f0*/  @P3 HADD2.F32 R231, -RZ, R135.H0_H0 ;  /* 0x20000087ffe73230 */ /* 0x000fe20000004100 */
[----:B------:R0:W-:Y:S04]  /*2700*/  @P1 STG.E.128 [R156.64+0x10], R152 ;  /* 0x000010989c001986 */ /* 0x0001e8000c101d04 */
[----:B------:R1:W-:Y:S04]  /*2710*/  @P3 STG.E.128 [R158.64], R136 ;  /* 0x000000889e003986 */ /* 0x0003e8000c101d04 */
[----:B------:R1:W5:Y:S01]  /*2720*/  @P3 LDG.E.128 R132, [R160.64] ;  /* 0x00000004a0843981 */ /* 0x000362000c1e1d00 */
[----:B------:R-:W-:Y:S01]  /*2730*/  @!P4 ISETP.NE.U32.AND P5, PT, RZ, c[0x0][0x218], PT ;  /* 0x00008600ff00ca0c */ /* 0x000fe20003fa5070 */
[----:B------:R-:W-:Y:S01]  /*2740*/  BSSY B0, `(.L_x_6082) ;  /* 0x0000010000007945 */ /* 0x000fe20003800000 */
[----:B------:R-:W-:-:S02]  /*2750*/  @!P4 ISETP.NE.U32.AND P6, PT, RZ, c[0x0][0x218], PT ;  /* 0x00008600ff00ca0c */ /* 0x000fc40003fc5070 */
[----:B------:R-:W-:Y:S02]  /*2760*/  @!P4 ISETP.NE.AND.EX P5, PT, RZ, c[0x0][0x21c], PT, P5 ;  /* 0x00008700ff00ca0c */ /* 0x000fe40003fa5350 */
[----:B------:R-:W-:Y:S02]  /*2770*/  @!P4 ISETP.NE.AND.EX P6, PT, RZ, c[0x0][0x21c], PT, P6 ;  /* 0x00008700ff00ca0c */ /* 0x000fe40003fc5360 */
[----:B------:R-:W-:Y:S02]  /*2780*/  @!P4 ISETP.NE.U32.AND P2, PT, RZ, c[0x0][0x218], PT ;  /* 0x00008600ff00ca0c */ /* 0x000fe40003f45070 */
[----:B0-----:R-:W-:Y:S02]  /*2790*/  @!P4 FSEL R154, R117, RZ, P5 ;  /* 0x000000ff759ac208 */ /* 0x001fe40002800000 */
[----:B------:R-:W-:Y:S01]  /*27a0*/  @!P4 FSEL R155, R116, RZ, P6 ;  /* 0x000000ff749bc208 */ /* 0x000fe20003000000 */
        /* <DEDUP_REMOVED lines=9> */
.L_x_6083:
[----:B-1----:R-:W-:Y:S05]  /*2840*/  BSYNC B0 ;  /* 0x0000000000007941 */ /* 0x002fea0003800000 */
.L_x_6082:
        /* <DEDUP_REMOVED lines=10> */
.L_x_6085:
[----:B------:R-:W-:Y:S05]  /*28f0*/  BSYNC B0 ;  /* 0x0000000000007941 */ /* 0x000fea0003800000 */
.L_x_6084:
        /* <DEDUP_REMOVED lines=18> */
.L_x_6087:
[----:B------:R-:W-:Y:S05]  /*2a20*/  BSYNC B0 ;  /* 0x0000000000007941 */ /* 0x000fea0003800000 */
.L_x_6086:
        /* <DEDUP_REMOVED lines=12> */
.L_x_6089:
[----:B------:R-:W-:Y:S05]  /*2af0*/  BSYNC B0 ;  /* 0x0000000000007941 */ /* 0x000fea0003800000 */
.L_x_6088:
        /* <DEDUP_REMOVED lines=16> */
.L_x_6091:
[----:B------:R-:W-:Y:S05]  /*2c00*/  BSYNC B0 ;  /* 0x0000000000007941 */ /* 0x000fea0003800000 */
.L_x_6090:
        /* <DEDUP_REMOVED lines=18> */
.L_x_6093:
[----:B------:R-:W-:Y:S05]  /*2d30*/  BSYNC B0 ;  /* 0x0000000000007941 */ /* 0x000fea0003800000 */
.L_x_6092:
        /* <DEDUP_REMOVED lines=12> */
.L_x_6095:
[----:B------:R-:W-:Y:S05]  /*2e00*/  BSYNC B0 ;  /* 0x0000000000007941 */ /* 0x000fea0003800000 */
.L_x_6094:
        /* <DEDUP_REMOVED lines=10> */
.L_x_6097:
[----:B------:R-:W-:Y:S05]  /*2eb0*/  BSYNC B0 ;  /* 0x0000000000007941 */ /* 0x000fea0003800000 */
.L_x_6096:
[----:B------:R-:W-:Y:S01]  /*2ec0*/  SEL R150, R159, R146, P0 ;  /* 0x000000929f967207 */ /* 0x000fe20000000000 */
[--C-:B------:R-:W-:Y:S01]  /*2ed0*/  @P3 HADD2.F32 R238, -RZ, R100.reuse.H0_H0 ;  /* 0x20000064ffee3230 */ /* 0x100fe20000004100 */
[C---:B------:R-:W-:Y:S01]  /*2ee0*/  SEL R151, R158.reuse, R147, P0 ;  /* 0x000000939e977207 */ /* 0x040fe20000000000 */
[----:B------:R-:W-:Y:S01]  /*2ef0*/  @P3 FMUL.FTZ R155, R155, c[0x0][0x1ec] ;  /* 0x00007b009b9b3a20 */ /* 0x000fe20000410000 */
[--C-:B------:R-:W-:Y:S01]  /*2f00*/  @P3 HADD2.F32 R240, -RZ, R101.reuse.H0_H0 ;  /* 0x20000065fff03230 */ /* 0x100fe20000004100 */
[----:B------:R-:W-:Y:S01]  /*2f10*/  @P3 FMUL.FTZ R157, R157, c[0x0][0x1ec] ;  /* 0x00007b009d9d3a20 */ /* 0x000fe20000410000 */
[----:B------:R-:W-:Y:S01]  /*2f20*/  @P3 HADD2.F32 R191, -RZ, R100.H1_H1 ;  /* 0x30000064ffbf3230 */ /* 0x000fe20000004100 */
[----:B------:R0:W-:Y:S01]  /*2f30*/  @P1 STG.E.128 [R152.64+0x10], R148 ;  /* 0x0000109498001986 */ /* 0x0001e2000c101d04 */
[----:B------:R-:W-:Y:S01]  /*2f40*/  @P3 FMUL.FTZ R159, R159, c[0x0][0x1ec] ;  /* 0x00007b009f9f3a20 */ /* 0x000fe20000410000 */
[----:B------:R-:W-:Y:S01]  /*2f50*/  @P3 HADD2.F32 R237, -RZ, R101.H1_H1 ;  /* 0x30000065ffed3230 */ /* 0x000fe20000004100 */
[----:B------:R-:W-:Y:S01]  /*2f60*/  @P3 FMUL.FTZ R238, R155, R238 ;  /* 0x000000ee9bee3220 */ /* 0x000fe20000410000 */
[----:B-----5:R-:W-:Y:S01]  /*2f70*/  @P3 HADD2.F32 R241, -RZ, R132.H0_H0 ;  /* 0x20000084fff13230 */ /* 0x020fe20000004100 */
[----:B------:R-:W-:Y:S01]  /*2f80*/  @P3 FMUL.FTZ R158, R158, c[0x0][0x1ec] ;  /* 0x00007b009e9e3a20 */ /* 0x000fe20000410000 */
[----:B------:R-:W-:Y:S01]  /*2f90*/  @P3 HADD2.F32 R239, -RZ, R133.H0_H0 ;  /* 0x20000085ffef3230 */ /* 0x000fe20000004100 */
[----:B------:R-:W-:-:S02]  /*2fa0*/  @P3 FMUL.FTZ R154, R154, c[0x0][0x1ec] ;  /* 0x00007b009a9a3a20 */ /* 0x000fc40000410000 */
[----:B------:R-:W-:Y:S02]  /*2fb0*/  @P3 FMUL.FTZ R156, R156, c[0x0][0x1ec] ;  /* 0x00007b009c9c3a20 */ /* 0x000fe40000410000 */
[----:B------:R-:W-:Y:S02]  /*2fc0*/  @P3 FMUL.FTZ R240, R157, R240 ;  /* 0x000000f09df03220 */ /* 0x000fe40000410000 */
[----:B------:R-:W-:Y:S02]  /*2fd0*/  @P3 FMUL.FTZ R191, R154, R191 ;  /* 0x000000bf9abf3220 */ /* 0x000fe40000410000 */
[----:B------:R-:W-:Y:S01]  /*2fe0*/  @P3 FMUL.FTZ R237, R156, R237 ;  /* 0x000000ed9ced3220 */ /* 0x000fe20000410000 */
[----:B------:R-:W-:Y:S01]  /*2ff0*/  @P3 F2FP.PACK_AB R240, RZ, R240 ;  /* 0x000000f0fff0323e */ /* 0x000fe200000000ff */
[--C-:B0-----:R-:W-:Y:S01]  /*3000*/  @P3 HADD2.F32 R150, -RZ, R102.reuse.H0_H0 ;  /* 0x20000066ff963230 */ /* 0x101fe20000004100 */
[----:B------:R-:W-:Y:S01]  /*3010*/  @P3 FMUL.FTZ R153, R161, c[0x0][0x1ec] ;  /* 0x00007b00a1993a20 */ /* 0x000fe20000410000 */
[----:B------:R-:W-:Y:S01]  /*3020*/  @P3 HADD2.F32 R149, -RZ, R102.H1_H1 ;  /* 0x30000066ff953230 */ /* 0x000fe20000004100 */
[----:B------:R-:W-:Y:S01]  /*3030*/  @P3 FMUL.FTZ R152, R160, c[0x0][0x1ec] ;  /* 0x00007b00a0983a20 */ /* 0x000fe20000410000 */
[--C-:B------:R-:W-:Y:S01]  /*3040*/  @P3 HADD2.F32 R160, -RZ, R103.reuse.H0_H0 ;  /* 0x20000067ffa03230 */ /* 0x100fe20000004100 */
[----:B------:R-:W-:Y:S01]  /*3050*/  @P3 FMUL.FTZ R150, R153, R150 ;  /* 0x0000009699963220 */ /* 0x000fe20000410000 */
[----:B------:R-:W-:Y:S01]  /*3060*/  @P3 HADD2.F32 R151, -RZ, R103.H1_H1 ;  /* 0x30000067ff973230 */ /* 0x000fe20000004100 */
[----:B------:R-:W-:Y:S01]  /*3070*/  @P3 FMUL.FTZ R149, R152, R149 ;  /* 0x0000009598953220 */ /* 0x000fe20000410000 */
[----:B------:R-:W-:Y:S01]  /*3080*/  @P3 F2FP.PACK_AB R148, RZ, R238 ;  /* 0x000000eeff94323e */ /* 0x000fe200000000ff */
[----:B------:R-:W-:Y:S01]  /*3090*/  @P3 FMUL.FTZ R160, R159, R160 ;  /* 0x000000a09fa03220 */ /* 0x000fe20000410000 */
[----:B------:R-:W-:Y:S01]  /*30a0*/  @P3 F2FP.PACK_AB R150, RZ, R150 ;  /* 0x00000096ff96323e */ /* 0x000fe200000000ff */
[----:B------:R-:W-:Y:S01]  /*30b0*/  @P3 FMUL.FTZ R151, R158, R151 ;  /* 0x000000979e973220 */ /* 0x000fe20000410000 */
[----:B------:R-:W-:-:S02]  /*30c0*/  @P3 F2FP.PACK_AB R149, RZ, R149 ;  /* 0x00000095ff95323e */ /* 0x000fc400000000ff */
[----:B------:R-:W-:Y:S01]  /*30d0*/  @!P4 ISETP.NE.U32.AND P5, PT, RZ, c[0x0][0x218], PT ;  /* 0x00008600ff00ca0c */ /* 0x000fe20003fa5070 */
[----:B------:R-:W-:Y:S01]  /*30e0*/  BSSY B0, `(.L_x_6098) ;  /* 0x000002f000007945 */ /* 0x000fe20003800000 */
[----:B------:R-:W-:Y:S01]  /*30f0*/  @P3 PRMT R138, R150, 0x7610, R138 ;  /* 0x00007610968a3816 */ /* 0x000fe2000000008a */
[----:B------:R-:W-:Y:S01]  /*3100*/  @P3 HADD2.F32 R238, -RZ, R133.H1_H1 ;  /* 0x30000085ffee3230 */ /* 0x000fe20000004100 */
[----:B------:R-:W-:Y:S02]  /*3110*/  @P3 F2FP.PACK_AB R160, RZ, R160 ;  /* 0x000000a0ffa0323e */ /* 0x000fe400000000ff */
[----:B------:R-:W-:Y:S02]  /*3120*/  @P3 F2FP.PACK_AB R161, RZ, R151 ;  /* 0x00000097ffa1323e */ /* 0x000fe400000000ff */
[----:B------:R-:W-:Y:S02]  /*3130*/  @P3 PRMT R136, R148, 0x7610, R136 ;  /* 0x0000761094883816 */ /* 0x000fe40000000088 */
[----:B------:R-:W-:-:S02]  /*3140*/  @P3 MOV R148, 0x10 ;  /* 0x0000001000943802 */ /* 0x000fc40000000f00 */
[----:B------:R-:W-:Y:S02]  /*3150*/  @P3 IADD3 R151, R198, 0x100, RZ ;  /* 0x00000100c6973810 */ /* 0x000fe40007ffe0ff */
[----:B------:R-:W-:Y:S02]  /*3160*/  @P3 PRMT R138, R138, 0x5410, R149 ;  /* 0x000054108a8a3816 */ /* 0x000fe40000000095 */
[----:B------:R-:W-:Y:S01]  /*3170*/  @P3 F2FP.PACK_AB R191, RZ, R191 ;  /* 0x000000bfffbf323e */ /* 0x000fe200000000ff */
[----:B------:R-:W-:Y:S01]  /*3180*/  @P3 IMAD.WIDE.U32 R150, R151, R148, c[0x0][0x248] ;  /* 0x0000920097963625 */ /* 0x000fe200078e0094 */
[----:B------:R-:W-:Y:S02]  /*3190*/  @P3 F2FP.PACK_AB R237, RZ, R237 ;  /* 0x000000edffed323e */ /* 0x000fe400000000ff */
[----:B------:R-:W-:Y:S01]  /*31a0*/  @P3 PRMT R137, R240, 0x7610, R137 ;  /* 0x00007610f0893816 */ /* 0x000fe20000000089 */
[----:B------:R-:W-:Y:S01]  /*31b0*/  @P3 HADD2.F32 R240, -RZ, R132.H1_H1 ;  /* 0x30000084fff03230 */ /* 0x000fe20000004100 */
[----:B------:R-:W-:-:S02]  /*31c0*/  @P3 MOV R149, 0x10 ;  /* 0x0000001000953802 */ /* 0x000fc40000000f00 */
[----:B------:R-:W-:Y:S02]  /*31d0*/  IADD3 R198, R198, 0x200, RZ ;  /* 0x00000200c6c67810 */ /* 0x000fe40007ffe0ff */
[----:B------:R-:W-:Y:S01]  /*31e0*/  @P3 PRMT R139, R160, 0x7610, R139 ;  /* 0x00007610a08b3816 */ /* 0x000fe2000000008b */
[--C-:B------:R-:W-:Y:S01]  /*31f0*/  @P3 HADD2.F32 R160, -RZ, R135.reuse.H1_H1 ;  /* 0x30000087ffa03230 */ /* 0x100fe20000004100 */
[----:B------:R-:W-:Y:S01]  /*3200*/  @P3 PRMT R136, R136, 0x5410, R191 ;  /* 0x0000541088883816 */ /* 0x000fe200000000bf */
[----:B------:R-:W-:Y:S01]  /*3210*/  @P3 IMAD.WIDE.U32 R148, R198, R149, c[0x0][0x170] ;  /* 0x00005c00c6943625 */ /* 0x000fe200078e0095 */
[----:B------:R-:W-:Y:S01]  /*3220*/  @P3 PRMT R137, R137, 0x5410, R237 ;  /* 0x0000541089893816 */ /* 0x000fe200000000ed */
[--C-:B------:R-:W-:Y:S01]  /*3230*/  @P3 HADD2.F32 R237, -RZ, R134.reuse.H0_H0 ;  /* 0x20000086ffed3230 */ /* 0x100fe20000004100 */
[----:B------:R-:W-:Y:S01]  /*3240*/  @P3 PRMT R139, R139, 0x5410, R161 ;  /* 0x000054108b8b3816 */ /* 0x000fe200000000a1 */
[----:B------:R-:W-:Y:S01]  /*3250*/  @P3 HADD2.F32 R191, -RZ, R134.H1_H1 ;  /* 0x30000086ffbf3230 */ /* 0x000fe20000004100 */
[----:B------:R-:W-:Y:S01]  /*3260*/  @!P4 ISETP.NE.U32.AND P2, PT, RZ, c[0x0][0x218], PT ;  /* 0x00008600ff00ca0c */ /* 0x000fe20003f45070 */
[----:B------:R-:W-:Y:S01]  /*3270*/  @P3 HADD2.F32 R161, -RZ, R135.H0_H0 ;  /* 0x20000087ffa13230 */ /* 0x000fe20000004100 */
[----:B------:R-:W-:Y:S01]  /*3280*/  @!P4 ISETP.NE.AND.EX P5, PT, RZ, c[0x0][0x21c], PT, P5 ;  /* 0x00008700ff00ca0c */ /* 0x000fe20003fa5350 */
[----:B------:R0:W-:Y:S01]  /*3290*/  @P3 STG.E.128 [R150.64], R136 ;  /* 0x0000008896003986 */ /* 0x0001e2000c101d04 */
[----:B------:R-:W-:Y:S01]  /*32a0*/  @P3 FFMA.FTZ R68, R199, R192, R68 ;  /* 0x000000c0c7443223 */ /* 0x000fe20000010044 */
[----:B------:R-:W-:Y:S01]  /*32b0*/  @!P4 ISETP.NE.AND.EX P2, PT, RZ, c[0x0][0x21c], PT, P2 ;  /* 0x00008700ff00ca0c */ /* 0x000fe20003f45320 */
[----:B------:R-:W-:Y:S01]  /*32c0*/  @P3 FFMA.FTZ R70, R197, R235, R70 ;  /* 0x000000ebc5463223 */ /* 0x000fe20000010046 */
[----:B------:R1:W5:Y:S01]  /*32d0*/  @P3 LDG.E.128 R132, [R148.64] ;  /* 0x0000000494843981 */ /* 0x000362000c1e1d00 */
[----:B------:R-:W-:Y:S01]  /*32e0*/  @P3 FFMA.FTZ R69, R228, R236, R69 ;  /* 0x000000ece4453223 */ /* 0x000fe20000010045 */
[--C-:B------:R-:W-:Y:S01]  /*32f0*/  @P3 HADD2.F32 R192, -RZ, R96.reuse.H0_H0 ;  /* 0x20000060ffc03230 */ /* 0x100fe20000004100 */
[----:B------:R-:W-:Y:S01]  /*3300*/  @P3 FFMA.FTZ R71, R196, R234, R71 ;  /* 0x000000eac4473223 */ /* 0x000fe20000010047 */
[----:B------:R-:W-:Y:S01]  /*3310*/  @P3 HADD2.F32 R197, -RZ, R96.H1_H1 ;  /* 0x30000060ffc53230 */ /* 0x000fe20000004100 */
[----:B------:R-:W-:Y:S01]  /*3320*/  @P3 FFMA.FTZ R64, R195, R233, R64 ;  /* 0x000000e9c3403223 */ /* 0x000fe20000010040 */
[----:B-1----:R-:W-:Y:S01]  /*3330*/  @!P4 FSEL R149, R124, RZ, P5 ;  /* 0x000000ff7c95c208 */ /* 0x002fe20002800000 */
        /* <DEDUP_REMOVED lines=9> */
.L_x_6099:
[----:B------:R-:W-:Y:S05]  /*33d0*/  BSYNC B0 ;  /* 0x0000000000007941 */ /* 0x000fea0003800000 */
.L_x_6098:
[----:B------:R-:W-:Y:S01]  /*33e0*/  BSSY B0, `(.L_x_6100) ;  /* 0x000000c000007945 */ /* 0x000fe20003800000 */
[----:B0-----:R-:W-:Y:S01]  /*33f0*/  @P3 FMUL.FTZ R151, R149, c[0x0][0x1ec] ;  /* 0x00007b0095973a20 */ /* 0x001fe20000410000 */
        /* <DEDUP_REMOVED lines=10> */
.L_x_6101:
[----:B------:R-:W-:Y:S05]  /*34a0*/  BSYNC B0 ;  /* 0x0000000000007941 */ /* 0x000fea0003800000 */
.L_x_6100:
[----:B------:R-:W-:Y:S01]  /*34b0*/  @P3 FMUL.FTZ R148, R150, c[0x0][0x1ec] ;  /* 0x00007b0096943a20 */ /* 0x000fe20000410000 */
[----:B------:R-:W-:Y:S01]  /*34c0*/  @!P4 ISETP.NE.U32.AND P2, PT, RZ, c[0x0][0x218], PT ;  /* 0x00008600ff00ca0c */ /* 0x000fe20003f45070 */
[----:B------:R-:W-:Y:S01]  /*34d0*/  @P3 FMUL.FTZ R192, R151, R192 ;  /* 0x000000c097c03220 */ /* 0x000fe20000410000 */
[----:B------:R-:W-:Y:S01]  /*34e0*/  BSSY B0, `(.L_x_6102) ;  /* 0x0000012000007945 */ /* 0x000fe20003800000 */
[----:B------:R-:W-:Y:S01]  /*34f0*/  @P3 FMUL.FTZ R195, R148, R197 ;  /* 0x000000c594c33220 */ /* 0x000fe20000410000 */
[----:B------:R-:W-:Y:S01]  /*3500*/  @!P4 ISETP.NE.AND.EX P2, PT, RZ, c[0x0][0x21c], PT, P2 ;  /* 0x00008700ff00ca0c */ /* 0x000fe20003f45320 */
[----:B------:R-:W-:Y:S01]  /*3510*/  @P3 FFMA.FTZ R66, R163, R231, R66 ;  /* 0x000000e7a3423223 */ /* 0x000fe20000010042 */
[----:B------:R-:W-:Y:S01]  /*3520*/  @!P4 ISETP.NE.U32.AND P6, PT, RZ, c[0x0][0x218], PT ;  /* 0x00008600ff00ca0c */ /* 0x000fe20003fc5070 */
[----:B------:R-:W-:Y:S01]  /*3530*/  @P3 FFMA.FTZ R65, R194, R232, R65 ;  /* 0x000000e8c2413223 */ /* 0x000fe20000010041 */
        /* <DEDUP_REMOVED lines=12> */
.L_x_6103:
[----:B------:R-:W-:Y:S05]  /*3600*/  BSYNC B0 ;  /* 0x0000000000007941 */ /* 0x000fea0003800000 */
.L_x_6102:
[----:B------:R-:W-:Y:S01]  /*3610*/  @!P4 ISETP.NE.U32.AND P2, PT, RZ, c[0x0][0x218], PT ;  /* 0x00008600ff00ca0c */ /* 0x000fe20003f45070 */
[--C-:B------:R-:W-:Y:S01]  /*3620*/  @P3 HADD2.F32 R194, -RZ, R97.reuse.H0_H0 ;  /* 0x20000061ffc23230 */ /* 0x100fe20000004100 */
[----:B------:R-:W-:Y:S01]  /*3630*/  @!P4 ISETP.NE.U32.AND P5, PT, RZ, c[0x0][0x218], PT ;  /* 0x00008600ff00ca0c */ /* 0x000fe20003fa5070 */
[----:B------:R-:W-:Y:S01]  /*3640*/  @P3 FMUL.FTZ R197, R163, c[0x0][0x1ec] ;  /* 0x00007b00a3c53a20 */ /* 0x000fe20000410000 */
[----:B------:R-:W-:Y:S01]  /*3650*/  @!P4 ISETP.NE.AND.EX P6, PT, RZ, c[0x0][0x21c], PT, P6 ;  /* 0x00008700ff00ca0c */ /* 0x000fe20003fc5360 */
[----:B------:R-:W-:Y:S01]  /*3660*/  BSSY B0, `(.L_x_6104) ;  /* 0x0000012000007945 */ /* 0x000fe20003800000 */
[----:B------:R-:W-:Y:S01]  /*3670*/  @!P4 ISETP.NE.AND.EX P2, PT, RZ, c[0x0][0x21c], PT, P2 ;  /* 0x00008700ff00ca0c */ /* 0x000fe20003f45320 */
[----:B------:R-:W-:Y:S01]  /*3680*/  @P3 FFMA.FTZ R67, R162, R230, R67 ;  /* 0x000000e6a2433223 */ /* 0x000fe20000010043 */
[----:B------:R-:W-:Y:S01]  /*3690*/  @!P4 ISETP.NE.AND.EX P5, PT, RZ, c[0x0][0x21c], PT, P5 ;  /* 0x00008700ff00ca0c */ /* 0x000fe20003fa5350 */
[----:B------:R-:W-:Y:S01]  /*36a0*/  @P3 HADD2.F32 R233, -RZ, R97.H1_H1 ;  /* 0x30000061ffe93230 */ /* 0x000fe20000004100 */
[----:B------:R-:W-:Y:S01]  /*36b0*/  @!P4 FSEL R199, R128, RZ, P2 ;  /* 0x000000ff80c7c208 */ /* 0x000fe20001000000 */
[----:B------:R-:W-:Y:S01]  /*36c0*/  @P3 FMUL.FTZ R228, R197, R194 ;  /* 0x000000c2c5e43220 */ /* 0x000fe20000410000 */
        /* <DEDUP_REMOVED lines=11> */
.L_x_6105:
[----:B------:R-:W-:Y:S05]  /*3780*/  BSYNC B0 ;  /* 0x0000000000007941 */ /* 0x000fea0003800000 */
.L_x_6104:
        /* <DEDUP_REMOVED lines=10> */
.L_x_6107:
[----:B------:R-:W-:Y:S05]  /*3830*/  BSYNC B0 ;  /* 0x0000000000007941 */ /* 0x000fea0003800000 */
.L_x_6106:
        /* <DEDUP_REMOVED lines=10> */
.L_x_6109:
[----:B------:R-:W-:Y:S05]  /*38e0*/  BSYNC B0 ;  /* 0x0000000000007941 */ /* 0x000fea0003800000 */
.L_x_6108:
[--C-:B------:R-:W-:Y:S01]  /*38f0*/  @P3 HADD2.F32 R230, -RZ, R98.reuse.H0_H0 ;  /* 0x20000062ffe63230 */ /* 0x100fe20000004100 */
[----:B------:R-:W-:Y:S01]  /*3900*/  @P3 FMUL.FTZ R196, R232, c[0x0][0x1ec] ;  /* 0x00007b00e8c43a20 */ /* 0x000fe20000410000 */
[----:B------:R-:W-:Y:S01]  /*3910*/  @P3 HADD2.F32 R235, -RZ, R98.H1_H1 ;  /* 0x30000062ffeb3230 */ /* 0x000fe20000004100 */
[----:B------:R-:W-:Y:S01]  /*3920*/  @P3 FMUL.FTZ R231, R199, c[0x0][0x1ec] ;  /* 0x00007b00c7e73a20 */ /* 0x000fe20000410000 */
[----:B------:R-:W-:Y:S01]  /*3930*/  @!P4 ISETP.NE.U32.AND P2, PT, RZ, c[0x0][0x218], PT ;  /* 0x00008600ff00ca0c */ /* 0x000fe20003f45070 */
[----:B------:R-:W-:Y:S01]  /*3940*/  @P3 FMUL.FTZ R194, R162, c[0x0][0x1ec] ;  /* 0x00007b00a2c23a20 */ /* 0x000fe20000410000 */
[----:B------:R-:W-:Y:S01]  /*3950*/  BSSY B0, `(.L_x_6110) ;  /* 0x0000017000007945 */ /* 0x000fe20003800000 */
[----:B------:R-:W-:Y:S01]  /*3960*/  @P3 FMUL.FTZ R233, R196, R233 ;  /* 0x000000e9c4e93220 */ /* 0x000fe20000410000 */
[----:B------:R-:W-:Y:S01]  /*3970*/  @!P4 ISETP.NE.AND.EX P2, PT, RZ, c[0x0][0x21c], PT, P2 ;  /* 0x00008700ff00ca0c */ /* 0x000fe20003f45320 */
[----:B------:R-:W-:Y:S01]  /*3980*/  @P3 FMUL.FTZ R234, R231, R230 ;  /* 0x000000e6e7ea3220 */ /* 0x000fe20000410000 */
[----:B------:R-:W-:Y:S01]  /*3990*/  @P3 F2FP.PACK_AB R230, RZ, R228 ;  /* 0x000000e4ffe6323e */ /* 0x000fe200000000ff */
[----:B------:R-:W-:Y:S01]  /*39a0*/  @P3 FMUL.FTZ R235, R194, R235 ;  /* 0x000000ebc2eb3220 */ /* 0x000fe20000410000 */
[----:B------:R-:W-:-:S02]  /*39b0*/  SEL R140, R149, R140, P0 ;  /* 0x0000008c958c7207 */ /* 0x000fc40000000000 */
[----:B------:R-:W-:Y:S02]  /*39c0*/  @P3 F2FP.PACK_AB R233, RZ, R233 ;  /* 0x000000e9ffe9323e */ /* 0x000fe400000000ff */
[----:B------:R-:W-:Y:S02]  /*39d0*/  @P3 F2FP.PACK_AB R234, RZ, R234 ;  /* 0x000000eaffea323e */ /* 0x000fe400000000ff */
[----:B------:R-:W-:Y:S02]  /*39e0*/  @P3 F2FP.PACK_AB R228, RZ, R235 ;  /* 0x000000ebffe4323e */ /* 0x000fe400000000ff */
[----:B------:R-:W-:Y:S02]  /*39f0*/  SEL R141, R150, R141, P0 ;  /* 0x0000008d968d7207 */ /* 0x000fe40000000000 */
        /* <DEDUP_REMOVED lines=12> */
.L_x_6111:
[----:B------:R-:W-:Y:S05]  /*3ac0*/  BSYNC B0 ;  /* 0x0000000000007941 */ /* 0x000fea0003800000 */
.L_x_6110:
[----:B------:R-:W-:Y:S01]  /*3ad0*/  @P3 HADD2.F32 R150, -RZ, R99.H0_H0 ;  /* 0x20000063ff963230 */ /* 0x000fe20000004100 */
[C---:B------:R-:W-:Y:S01]  /*3ae0*/  @P3 FMUL.FTZ R163, R149.reuse, c[0x0][0x1ec] ;  /* 0x00007b0095a33a20 */ /* 0x040fe20000410000 */
[----:B------:R-:W-:Y:S01]  /*3af0*/  SEL R146, R149, R146, P0 ;  /* 0x0000009295927207 */ /* 0x000fe20000000000 */
[----:B------:R-:W-:Y:S01]  /*3b00*/  @P3 FFMA.FTZ R57, R191, R152, R57 ;  /* 0x00000098bf393223 */ /* 0x000fe20000010039 */
[--C-:B-----5:R-:W-:Y:S01]  /*3b10*/  @P3 HADD2.F32 R152, -RZ, R132.reuse.H1_H1 ;  /* 0x30000084ff983230 */ /* 0x120fe20000004100 */
[----:B------:R-:W-:Y:S01]  /*3b20*/  @P3 FMUL.FTZ R150, R163, R150 ;  /* 0x00000096a3963220 */ /* 0x000fe20000410000 */
[----:B------:R-:W-:Y:S01]  /*3b30*/  @P3 HADD2.F32 R149, -RZ, R132.H0_H0 ;  /* 0x20000084ff953230 */ /* 0x000fe20000004100 */
[----:B------:R-:W-:Y:S01]  /*3b40*/  @!P4 ISETP.NE.U32.AND P2, PT, RZ, c[0x0][0x218], PT ;  /* 0x00008600ff00ca0c */ /* 0x000fe20003f45070 */
[----:B------:R-:W-:Y:S01]  /*3b50*/  @P3 FFMA.FTZ R56, R237, R153, R56 ;  /* 0x00000099ed383223 */ /* 0x000fe20000010038 */
[----:B------:R-:W-:Y:S01]  /*3b60*/  @P3 HADD2.F32 R153, -RZ, R135.H0_H0 ;  /* 0x20000087ff993230 */ /* 0x000fe20000004100 */
[----:B------:R-:W-:Y:S01]  /*3b70*/  @P3 FFMA.FTZ R53, R152, R148, R53 ;  /* 0x0000009498353223 */ /* 0x000fe20000010035 */
[--C-:B------:R-:W-:Y:S01]  /*3b80*/  @P3 HADD2.F32 R148, -RZ, R133.reuse.H0_H0 ;  /* 0x20000085ff943230 */ /* 0x100fe20000004100 */
[----:B------:R-:W-:Y:S01]  /*3b90*/  @P3 FFMA.FTZ R52, R149, R151, R52 ;  /* 0x0000009795343223 */ /* 0x000fe20000010034 */
[----:B------:R-:W-:Y:S01]  /*3ba0*/  @P3 HADD2.F32 R149, -RZ, R133.H1_H1 ;  /* 0x30000085ff953230 */ /* 0x000fe20000004100 */
[----:B------:R-:W-:Y:S01]  /*3bb0*/  @P3 F2FP.PACK_AB R150, RZ, R150 ;  /* 0x00000096ff96323e */ /* 0x000fe200000000ff */
[--C-:B------:R-:W-:Y:S01]  /*3bc0*/  @P3 HADD2.F32 R151, -RZ, R134.reuse.H0_H0 ;  /* 0x20000086ff973230 */ /* 0x100fe20000004100 */
[----:B------:R-:W-:Y:S01]  /*3bd0*/  @P3 PRMT R136, R192, 0x7610, R136 ;  /* 0x00007610c0883816 */ /* 0x000fe20000000088 */
[----:B------:R-:W-:Y:S01]  /*3be0*/  @P3 HADD2.F32 R152, -RZ, R134.H1_H1 ;  /* 0x30000086ff983230 */ /* 0x000fe20000004100 */
[----:B------:R-:W-:Y:S01]  /*3bf0*/  @P3 PRMT R137, R230, 0x7610, R137 ;  /* 0x00007610e6893816 */ /* 0x000fe20000000089 */
[----:B------:R-:W-:Y:S01]  /*3c00*/  BSSY B0, `(.L_x_6112) ;  /* 0x000001e000007945 */ /* 0x000fe20003800000 */
[----:B------:R-:W-:Y:S01]  /*3c10*/  @P3 PRMT R138, R234, 0x7610, R138 ;  /* 0x00007610ea8a3816 */ /* 0x000fe2000000008a */
[----:B------:R-:W-:Y:S01]  /*3c20*/  @P3 FFMA.FTZ R54, R148, R197, R54 ;  /* 0x000000c594363223 */ /* 0x000fe20000010036 */
[----:B------:R-:W-:Y:S01]  /*3c30*/  @!P4 ISETP.NE.AND.EX P2, PT, RZ, c[0x0][0x21c], PT, P2 ;  /* 0x00008700ff00ca0c */ /* 0x000fe20003f45320 */
[----:B------:R-:W-:Y:S01]  /*3c40*/  @P3 FFMA.FTZ R60, R241, R155, R60 ;  /* 0x0000009bf13c3223 */ /* 0x000fe2000001003c */
[----:B------:R-:W-:Y:S01]  /*3c50*/  SEL R144, R199, R144, P0 ;  /* 0x00000090c7907207 */ /* 0x000fe20000000000 */
[----:B------:R-:W-:Y:S01]  /*3c60*/  @P3 FFMA.FTZ R61, R240, R154, R61 ;  /* 0x0000009af03d3223 */ /* 0x000fe2000001003d */
[----:B------:R-:W-:Y:S01]  /*3c70*/  SEL R145, R162, R145, P0 ;  /* 0x00000091a2917207 */ /* 0x000fe20000000000 */
[----:B------:R-:W-:Y:S01]  /*3c80*/  @P3 FFMA.FTZ R62, R239, R157, R62 ;  /* 0x0000009def3e3223 */ /* 0x000fe2000001003e */
[----:B------:R-:W-:Y:S01]  /*3c90*/  @P3 PRMT R136, R136, 0x5410, R195 ;  /* 0x0000541088883816 */ /* 0x000fe200000000c3 */
[----:B------:R-:W-:Y:S01]  /*3ca0*/  @P3 FFMA.FTZ R63, R238, R156, R63 ;  /* 0x0000009cee3f3223 */ /* 0x000fe2000001003f */
[----:B------:R-:W-:Y:S01]  /*3cb0*/  @P3 PRMT R137, R137, 0x5410, R233 ;  /* 0x0000541089893816 */ /* 0x000fe200000000e9 */
[----:B------:R-:W-:Y:S01]  /*3cc0*/  @P3 FFMA.FTZ R58, R161, R159, R58 ;  /* 0x0000009fa13a3223 */ /* 0x000fe2000001003a */
[----:B------:R-:W-:Y:S01]  /*3cd0*/  @!P4 FSEL R148, R131, RZ, P2 ;  /* 0x000000ff8394c208 */ /* 0x000fe20001000000 */
[----:B------:R-:W-:Y:S01]  /*3ce0*/  @P3 FFMA.FTZ R59, R160, R158, R59 ;  /* 0x0000009ea03b3223 */ /* 0x000fe2000001003b */
[----:B------:R-:W-:Y:S01]  /*3cf0*/  @P3 PRMT R138, R138, 0x5410, R228 ;  /* 0x000054108a8a3816 */ /* 0x000fe200000000e4 */
[----:B------:R-:W-:Y:S01]  /*3d00*/  @P3 FFMA.FTZ R55, R149, R196, R55 ;  /* 0x000000c495373223 */ /* 0x000fe20000010037 */
[----:B------:R-:W-:Y:S01]  /*3d10*/  @P3 PRMT R139, R150, 0x7610, R139 ;  /* 0x00007610968b3816 */ /* 0x000fe2000000008b */
[----:B------:R-:W-:-:S02]  /*3d20*/  @P3 FFMA.FTZ R48, R151, R231, R48 ;  /* 0x000000e797303223 */ /* 0x000fc40000010030 */
[----:B------:R-:W-:Y:S02]  /*3d30*/  @P3 FFMA.FTZ R49, R152, R194, R49 ;  /* 0x000000c298313223 */ /* 0x000fe40000010031 */
[----:B------:R-:W-:Y:S01]  /*3d40*/  @P3 FFMA.FTZ R50, R153, R163, R50 ;  /* 0x000000a399323223 */ /* 0x000fe20000010032 */
        /* <DEDUP_REMOVED lines=9> */
.L_x_6113:
[----:B------:R-:W-:Y:S05]  /*3de0*/  BSYNC B0 ;  /* 0x0000000000007941 */ /* 0x000fea0003800000 */
.L_x_6112:
[----:B------:R-:W-:Y:S01]  /*3df0*/  @P3 HADD2.F32 R149, -RZ, R99.H1_H1 ;  /* 0x30000063ff953230 */ /* 0x000fe20000004100 */
[----:B------:R-:W-:Y:S01]  /*3e00*/  @P3 FMUL.FTZ R2, R148, c[0x0][0x1ec] ;  /* 0x00007b0094023a20 */ /* 0x000fe20000410000 */
[----:B------:R-:W-:Y:S02]  /*3e10*/  @P1 MOV R151, 0x20 ;  /* 0x0000002000971802 */ /* 0x000fe40000000f00 */
[----:B------:R-:W-:Y:S01]  /*3e20*/  @P3 MOV R153, 0x10 ;  /* 0x0000001000993802 */ /* 0x000fe20000000f00 */
[----:B------:R-:W-:Y:S01]  /*3e30*/  @P3 FMUL.FTZ R149, R2, R149 ;  /* 0x0000009502953220 */ /* 0x000fe20000410000 */
[----:B------:R-:W-:Y:S01]  /*3e40*/  SEL R147, R148, R147, P0 ;  /* 0x0000009394937207 */ /* 0x000fe20000000000 */
[----:B------:R-:W-:Y:S01]  /*3e50*/  @P1 IMAD.WIDE.U32 R150, R0, R151, c[0x0][0x258] ;  /* 0x0000960000961625 */ /* 0x000fe200078e0097 */
[----:B------:R-:W-:Y:S02]  /*3e60*/  IADD3 R190, R190, c[0x0][0x160], RZ ;  /* 0x00005800bebe7a10 */ /* 0x000fe40007ffe0ff */
[----:B------:R-:W-:Y:S01]  /*3e70*/  @P3 F2FP.PACK_AB R0, RZ, R149 ;  /* 0x00000095ff00323e */ /* 0x000fe200000000ff */
[----:B------:R-:W-:Y:S01]  /*3e80*/  @P3 IMAD.WIDE.U32 R148, R198, R153, c[0x0][0x248] ;  /* 0x00009200c6943625 */ /* 0x000fe200078e0099 */
[----:B------:R0:W-:Y:S01]  /*3e90*/  @P1 STG.E.128 [R150.64], R140 ;  /* 0x0000008c96001986 */ /* 0x0001e2000c101d04 */
[----:B------:R-:W-:-:S02]  /*3ea0*/  ISETP.GE.AND P0, PT, R190, c[0x0][0x164], PT ;  /* 0x00005900be007a0c */ /* 0x000fc40003f06270 */
[----:B------:R-:W-:Y:S01]  /*3eb0*/  @P3 PRMT R139, R139, 0x5410, R0 ;  /* 0x000054108b8b3816 */ /* 0x000fe20000000000 */
[----:B------:R0:W-:Y:S01]  /*3ec0*/  @P1 STG.E.128 [R150.64+0x10], R144 ;  /* 0x0000109096001986 */ /* 0x0001e2000c101d04 */
[----:B------:R-:W-:Y:S01]  /*3ed0*/  @P3 HADD2.F32 R0, -RZ, R135.H1_H1 ;  /* 0x30000087ff003230 */ /* 0x000fe20000004100 */
[----:B------:R-:W-:Y:S02]  /*3ee0*/  LOP3.LUT P1, RZ, R3, 0xff, RZ, 0xc0, !PT ;  /* 0x000000ff03ff7812 */ /* 0x000fe4000782c0ff */
[----:B------:R0:W-:Y:S02]  /*3ef0*/  @P3 STG.E.128 [R148.64], R136 ;  /* 0x0000008894003986 */ /* 0x0001e4000c101d04 */
[----:B------:R-:W-:Y:S01]  /*3f00*/  SEL R3, RZ, 0x1, P1 ;  /* 0x00000001ff037807 */ /* 0x000fe20000800000 */
[----:B------:R-:W-:-:S03]  /*3f10*/  @P3 FFMA.FTZ R51, R0, R2, R51 ;  /* 0x0000000200333223 */ /* 0x000fc60000010033 */
[----:B0-----:R-:W-:Y:S01]  /*3f20*/  @P0 CALL.REL.NOINC `(.L_x_6060) ;  /* 0x0000001000000944 */ /* 0x001fe20003c00000 */
[----:B------:R-:W-:Y:S05]  /*3f30*/  BRA `(.L_x_6114) ;  /* 0xffffc83000007947 */ /* 0x000fea000383ffff */
.L_x_6060:
        /* <DEDUP_REMOVED lines=28> */
.L_x_6064:
[----:B------:R-:W-:Y:S01]  /*4100*/  HFMA2.MMA R157, -RZ, RZ, 0, 9.5367431640625e-07 ;  /* 0x00000010ff9d7435 */ /* 0x000fe200000001ff */
[----:B------:R-:W-:-:S02]  /*4110*/  MOV R154, R150 ;  /* 0x00000096009a7202 */ /* 0x000fc40000000f00 */
[----:B------:R-:W-:Y:S02]  /*4120*/  MOV R156, 0x1f ;  /* 0x0000001f009c7802 */ /* 0x000fe40000000f00 */
[----:B------:R-:W-:Y:S02]  /*4130*/  MOV R159, 0xffffffff ;  /* 0xffffffff009f7802 */ /* 0x000fe40000000f00 */
[----:B------:R-:W-:Y:S02]  /*4140*/  MOV R148, 0x4160 ;  /* 0x0000416000947802 */ /* 0x000fe40000000f00 */
[----:B-----5:R-:W-:Y:S05]  /*4150*/  CALL.REL.NOINC `($__internal_127_$__cuda_sm70_shflsync_down_p) ;  /* 0x0000046000007944 */ /* 0x020fea0003c00000 */
[----:B-1----:R-:W-:Y:S01]  /*4160*/  MOV R153, R154 ;  /* 0x0000009a00997202 */ /* 0x002fe20000000f00 */
[----:B0-----:R-:W-:Y:S05]  /*4170*/  BRA `(.L_x_6115) ;  /* 0xffffd6b000007947 */ /* 0x001fea000383ffff */
.L_x_6065:
[----:B------:R-:W-:Y:S01]  /*4180*/  HFMA2.MMA R157, -RZ, RZ, 0, 9.5367431640625e-07 ;  /* 0x00000010ff9d7435 */ /* 0x000fe200000001ff */
[----:B------:R-:W-:Y:S02]  /*4190*/  MOV R154, R151 ;  /* 0x00000097009a7202 */ /* 0x000fe40000000f00 */
[----:B------:R-:W-:Y:S02]  /*41a0*/  MOV R156, 0x1f ;  /* 0x0000001f009c7802 */ /* 0x000fe40000000f00 */
[----:B------:R-:W-:-:S02]  /*41b0*/  MOV R159, 0xffffffff ;  /* 0xffffffff009f7802 */ /* 0x000fc40000000f00 */
[----:B------:R-:W-:Y:S02]  /*41c0*/  MOV R148, 0x41e0 ;  /* 0x000041e000947802 */ /* 0x000fe40000000f00 */
[----:B01---5:R-:W-:Y:S05]  /*41d0*/  CALL.REL.NOINC `($__internal_127_$__cuda_sm70_shflsync_down_p) ;  /* 0x000003e000007944 */ /* 0x023fea0003c00000 */
[----:B------:R-:W-:Y:S01]  /*41e0*/  FADD.FTZ R153, R153, R150 ;  /* 0x0000009699997221 */ /* 0x000fe20000010000 */
[----:B0-----:R-:W-:Y:S01]  /*41f0*/  HFMA2.MMA R157, -RZ, RZ, 0, 4.76837158203125e-07 ;  /* 0x00000008ff9d7435 */ /* 0x001fe200000001ff */
[----:B-1----:R-:W-:Y:S01]  /*4200*/  FADD.FTZ R151, R151, R154 ;  /* 0x0000009a97977221 */ /* 0x002fe20000010000 */
[----:B------:R-:W-:Y:S02]  /*4210*/  MOV R156, 0x1f ;  /* 0x0000001f009c7802 */ /* 0x000fe40000000f00 */
[----:B------:R-:W-:Y:S02]  /*4220*/  MOV R159, 0xffffffff ;  /* 0xffffffff009f7802 */ /* 0x000fe40000000f00 */
[----:B------:R-:W-:Y:S02]  /*4230*/  MOV R154, R153 ;  /* 0x00000099009a7202 */ /* 0x000fe40000000f00 */
[----:B------:R-:W-:Y:S02]  /*4240*/  MOV R148, 0x4260 ;  /* 0x0000426000947802 */ /* 0x000fe40000000f00 */
[----:B------:R-:W-:Y:S05]  /*4250*/  CALL.REL.NOINC `($__internal_127_$__cuda_sm70_shflsync_down_p) ;  /* 0x0000036000007944 */ /* 0x000fea0003c00000 */
[----:B0-----:R-:W-:Y:S01]  /*4260*/  HFMA2.MMA R157, -RZ, RZ, 0, 4.76837158203125e-07 ;  /* 0x00000008ff9d7435 */ /* 0x001fe200000001ff */
[----:B-1----:R-:W-:-:S02]  /*4270*/  MOV R150, R154 ;  /* 0x0000009a00967202 */ /* 0x002fc40000000f00 */
[----:B------:R-:W-:Y:S02]  /*4280*/  MOV R154, R151 ;  /* 0x00000097009a7202 */ /* 0x000fe40000000f00 */
[----:B------:R-:W-:Y:S02]  /*4290*/  MOV R156, 0x1f ;  /* 0x0000001f009c7802 */ /* 0x000fe40000000f00 */
[----:B------:R-:W-:Y:S02]  /*42a0*/  MOV R159, 0xffffffff ;  /* 0xffffffff009f7802 */ /* 0x000fe40000000f00 */
[----:B------:R-:W-:Y:S02]  /*42b0*/  MOV R148, 0x42d0 ;  /* 0x000042d000947802 */ /* 0x000fe40000000f00 */
[----:B------:R-:W-:Y:S05]  /*42c0*/  CALL.REL.NOINC `($__internal_127_$__cuda_sm70_shflsync_down_p) ;  /* 0x000002f000007944 */ /* 0x000fea0003c00000 */
[----:B------:R-:W-:Y:S01]  /*42d0*/  FADD.FTZ R153, R150, R153 ;  /* 0x0000009996997221 */ /* 0x000fe20000010000 */
[----:B0-----:R-:W-:Y:S01]  /*42e0*/  HFMA2.MMA R157, -RZ, RZ, 0, 2.384185791015625e-07 ;  /* 0x00000004ff9d7435 */ /* 0x001fe200000001ff */
[----:B-1----:R-:W-:Y:S01]  /*42f0*/  FADD.FTZ R151, R151, R154 ;  /* 0x0000009a97977221 */ /* 0x002fe20000010000 */
[----:B------:R-:W-:Y:S02]  /*4300*/  MOV R156, 0x1f ;  /* 0x0000001f009c7802 */ /* 0x000fe40000000f00 */
[----:B------:R-:W-:-:S02]  /*4310*/  MOV R159, 0xffffffff ;  /* 0xffffffff009f7802 */ /* 0x000fc40000000f00 */
[----:B------:R-:W-:Y:S02]  /*4320*/  MOV R154, R153 ;  /* 0x00000099009a7202 */ /* 0x000fe40000000f00 */
[----:B------:R-:W-:Y:S02]  /*4330*/  MOV R148, 0x4350 ;  /* 0x0000435000947802 */ /* 0x000fe40000000f00 */
[----:B------:R-:W-:Y:S05]  /*4340*/  CALL.REL.NOINC `($__internal_127_$__cuda_sm70_shflsync_down_p) ;  /* 0x0000027000007944 */ /* 0x000fea0003c00000 */
[----:B0-----:R-:W-:Y:S01]  /*4350*/  HFMA2.MMA R157, -RZ, RZ, 0, 2.384185791015625e-07 ;  /* 0x00000004ff9d7435 */ /* 0x001fe200000001ff */
[----:B-1----:R-:W-:Y:S02]  /*4360*/  MOV R150, R154 ;  /* 0x0000009a00967202 */ /* 0x002fe40000000f00 */
[----:B------:R-:W-:Y:S02]  /*4370*/  MOV R154, R151 ;  /* 0x00000097009a7202 */ /* 0x000fe40000000f00 */
[----:B------:R-:W-:Y:S02]  /*4380*/  MOV R156, 0x1f ;  /* 0x0000001f009c7802 */ /* 0x000fe40000000f00 */
[----:B------:R-:W-:Y:S02]  /*4390*/  MOV R159, 0xffffffff ;  /* 0xffffffff009f7802 */ /* 0x000fe40000000f00 */
[----:B------:R-:W-:-:S02]  /*43a0*/  MOV R148, 0x43c0 ;  /* 0x000043c000947802 */ /* 0x000fc40000000f00 */
[----:B------:R-:W-:Y:S05]  /*43b0*/  CALL.REL.NOINC `($__internal_127_$__cuda_sm70_shflsync_down_p) ;  /* 0x0000020000007944 */ /* 0x000fea0003c00000 */
[----:B------:R-:W-:Y:S01]  /*43c0*/  FADD.FTZ R153, R150, R153 ;  /* 0x0000009996997221 */ /* 0x000fe20000010000 */
[----:B0-----:R-:W-:Y:S01]  /*43d0*/  HFMA2.MMA R157, -RZ, RZ, 0, 1.1920928955078125e-07 ;  /* 0x00000002ff9d7435 */ /* 0x001fe200000001ff */
[----:B-1----:R-:W-:Y:S01]  /*43e0*/  FADD.FTZ R155, R151, R154 ;  /* 0x0000009a979b7221 */ /* 0x002fe20000010000 */
[----:B------:R-:W-:-:S02]  /*43f0*/  MOV R156, 0x1f ;  /* 0x0000001f009c7802 */ /* 0x000fc40000000f00 */
[----:B------:R-:W-:Y:S02]  /*4400*/  MOV R159, 0xffffffff ;  /* 0xffffffff009f7802 */ /* 0x000fe40000000f00 */
[----:B------:R-:W-:Y:S02]  /*4410*/  MOV R154, R153 ;  /* 0x00000099009a7202 */ /* 0x000fe40000000f00 */
[----:B------:R-:W-:Y:S02]  /*4420*/  MOV R148, 0x4440 ;  /* 0x0000444000947802 */ /* 0x000fe40000000f00 */
[----:B------:R-:W-:Y:S05]  /*4430*/  CALL.REL.NOINC `($__internal_127_$__cuda_sm70_shflsync_down_p) ;  /* 0x0000018000007944 */ /* 0x000fea0003c00000 */
[----:B0-----:R-:W-:Y:S01]  /*4440*/  HFMA2.MMA R157, -RZ, RZ, 0, 1.1920928955078125e-07 ;  /* 0x00000002ff9d7435 */ /* 0x001fe200000001ff */
[----:B-1----:R-:W-:Y:S02]  /*4450*/  MOV R150, R154 ;  /* 0x0000009a00967202 */ /* 0x002fe40000000f00 */
[----:B------:R-:W-:Y:S02]  /*4460*/  MOV R154, R155 ;  /* 0x0000009b009a7202 */ /* 0x000fe40000000f00 */
[----:B------:R-:W-:Y:S02]  /*4470*/  MOV R156, 0x1f ;  /* 0x0000001f009c7802 */ /* 0x000fe40000000f00 */
[----:B------:R-:W-:-:S02]  /*4480*/  MOV R159, 0xffffffff ;  /* 0xffffffff009f7802 */ /* 0x000fc40000000f00 */
[----:B------:R-:W-:Y:S02]  /*4490*/  MOV R148, 0x44b0 ;  /* 0x000044b000947802 */ /* 0x000fe40000000f00 */
[----:B------:R-:W-:Y:S05]  /*44a0*/  CALL.REL.NOINC `($__internal_127_$__cuda_sm70_shflsync_down_p) ;  /* 0x0000011000007944 */ /* 0x000fea0003c00000 */
[----:B------:R-:W-:Y:S01]  /*44b0*/  FADD.FTZ R151, R150, R153 ;  /* 0x0000009996977221 */ /* 0x000fe20000010000 */
[----:B0-----:R-:W-:Y:S01]  /*44c0*/  HFMA2.MMA R157, -RZ, RZ, 0, 5.9604644775390625e-08 ;  /* 0x00000001ff9d7435 */ /* 0x001fe200000001ff */
[----:B-1----:R-:W-:Y:S01]  /*44d0*/  FADD.FTZ R155, R155, R154 ;  /* 0x0000009a9b9b7221 */ /* 0x002fe20000010000 */
[----:B------:R-:W-:Y:S02]  /*44e0*/  MOV R156, 0x1f ;  /* 0x0000001f009c7802 */ /* 0x000fe40000000f00 */
[----:B------:R-:W-:Y:S02]  /*44f0*/  MOV R159, 0xffffffff ;  /* 0xffffffff009f7802 */ /* 0x000fe40000000f00 */
[----:B------:R-:W-:Y:S02]  /*4500*/  MOV R154, R151 ;  /* 0x00000097009a7202 */ /* 0x000fe40000000f00 */
[----:B------:R-:W-:Y:S02]  /*4510*/  MOV R148, 0x4530 ;  /* 0x0000453000947802 */ /* 0x000fe40000000f00 */
[----:B------:R-:W-:Y:S05]  /*4520*/  CALL.REL.NOINC `($__internal_127_$__cuda_sm70_shflsync_down_p) ;  /* 0x0000009000007944 */ /* 0x000fea0003c00000 */
[----:B0-----:R-:W-:Y:S01]  /*4530*/  HFMA2.MMA R157, -RZ, RZ, 0, 5.9604644775390625e-08 ;  /* 0x00000001ff9d7435 */ /* 0x001fe200000001ff */
[----:B-1----:R-:W-:-:S02]  /*4540*/  MOV R194, R154 ;  /* 0x0000009a00c27202 */ /* 0x002fc40000000f00 */
[----:B------:R-:W-:Y:S02]  /*4550*/  MOV R154, R155 ;  /* 0x0000009b009a7202 */ /* 0x000fe40000000f00 */
[----:B------:R-:W-:Y:S02]  /*4560*/  MOV R156, 0x1f ;  /* 0x0000001f009c7802 */ /* 0x000fe40000000f00 */
[----:B------:R-:W-:Y:S02]  /*4570*/  MOV R159, 0xffffffff ;  /* 0xffffffff009f7802 */ /* 0x000fe40000000f00 */
[----:B------:R-:W-:Y:S02]  /*4580*/  MOV R148, 0x45a0 ;  /* 0x000045a000947802 */ /* 0x000fe40000000f00 */
[----:B------:R-:W-:Y:S05]  /*4590*/  CALL.REL.NOINC `($__internal_127_$__cuda_sm70_shflsync_down_p) ;  /* 0x0000002000007944 */ /* 0x000fea0003c00000 */
[----:B-1----:R-:W-:Y:S01]  /*45a0*/  MOV R148, R154 ;  /* 0x0000009a00947202 */ /* 0x002fe20000000f00 */
[----:B0-----:R-:W-:Y:S05]  /*45b0*/  BRA `(.L_x_6116) ;  /* 0xffffd39000007947 */ /* 0x001fea000383ffff */
        .weak           $__internal_127_$__cuda_sm70_shflsync_down_p
        .type           $__internal_127_$__cuda_sm70_shflsync_down_p,@function
        .size           $__internal_127_$__cuda_sm70_shflsync_down_p,(.L_x_9381 - $__internal_127_$__cuda_sm70_shflsync_down_p)
$__internal_127_$__cuda_sm70_shflsync_down_p:
[----:B------:R-:W-:Y:S01]  /*45c0*/  HFMA2.MMA R149, -RZ, RZ, 0, 0 ;  /* 0x00000000ff957435 */ /* 0x000fe200000001ff */
[----:B------:R-:W-:Y:S04]  /*45d0*/  WARPSYNC R159 ;  /* 0x0000009f00007348 */ /* 0x000fe80003800000 */
[----:B------:R0:W1:Y:S01]  /*45e0*/  SHFL.DOWN PT, R154, R154, R157, R156 ;  /* 0x0800009d9a9a7389 */ /* 0x00006200000e009c */
[----:B------:R-:W-:Y:S05]  /*45f0*/  RET.REL.NODEC R148 `(_ZN10layer_norm13ln_bwd_kernelINS_13Kernel_traitsI6__halfS2_fS2_fjLj6144ELj1ELj1ELj8ELj16ENS_18Kernel_traits_baseILj6144ES2_S2_fS2_fjLj256EEEEELb0ELb1ELb1ELb1EEEvNS_9BwdParamsE) ;  /* 0xffffba0094007950 */ /* 0x000fea0003c3ffff */
.L_x_6117:
        /* <DEDUP_REMOVED lines=16> */
.L_x_9381:


//--------------------- .text._ZN10layer_norm13ln_bwd_kernelINS_13Kernel_traitsI6__halfS2_fS2_fjLj6144ELj1ELj1ELj8ELj16ENS_18Kernel_traits_baseILj6144ES2_S2_fS2_fjLj256EEEEELb1ELb0ELb0ELb0EEEvNS_9BwdParamsE --------------------------
	.section	.text._ZN10layer_norm13ln_bwd_kernelINS_13Kernel_traitsI6__halfS2_fS2_fjLj6144ELj1ELj1ELj8ELj16ENS_18Kernel_traits_baseILj6144ES2_S2_fS2_fjLj256EEEEELb1ELb0ELb0ELb0EEEvNS_9BwdParamsE,"ax",@progbits
	.sectioninfo	@"SHI_REGISTERS=190"
	.align	128
        .global         _ZN10layer_norm13ln_bwd_kernelINS_13Kernel_traitsI6__halfS2_fS2_fjLj6144ELj1ELj1ELj8ELj16ENS_18Kernel_traits_baseILj6144ES2_S2_fS2_fjLj256EEEEELb1ELb0ELb0ELb0EEEvNS_9BwdParamsE
        .type           _ZN10layer_norm13ln_bwd_kernelINS_13Kernel_traitsI6__halfS2_fS2_fjLj6144ELj1ELj1ELj8ELj16ENS_18Kernel_traits_baseILj6144ES2_S2_fS2_fjLj256EEEEELb1ELb0ELb0ELb0EEEvNS_9BwdParamsE,@function
        .size           _ZN10layer_norm13ln_bwd_kernelINS_13Kernel_traitsI6__halfS2_fS2_fjLj6144ELj1ELj1ELj8ELj16ENS_18Kernel_traits_baseILj6144ES2_S2_fS2_fjLj256EEEEELb1ELb0ELb0ELb0EEEvNS_9BwdParamsE,(.L_x_9382 - _ZN10layer_norm13ln_bwd_kernelINS_13Kernel_traitsI6__halfS2_fS2_fjLj6144ELj1ELj1ELj8ELj16ENS_18Kernel_traits_baseILj6144ES2_S2_fS2_fjLj256EEEEELb1ELb0ELb0ELb0EEEvNS_9BwdParamsE)
        .other          _ZN10layer_norm13ln_bwd_kernelINS_13Kernel_traitsI6__halfS2_fS2_fjLj6144ELj1ELj1ELj8ELj16ENS_18Kernel_traits_baseILj6144ES2_S2_fS2_fjLj256EEEEELb1ELb0ELb0ELb0EEEvNS_9BwdParamsE,@"STO_CUDA_ENTRY STV_DEFAULT"
_ZN10layer_norm13ln_bwd_kernelINS_13Kernel_traitsI6__halfS2_fS2_fjLj6144ELj1ELj1ELj8ELj16ENS_18Kernel_traits_baseILj6144ES2_S2_fS2_fjLj256EEEEELb1ELb0ELb0ELb0EEEvNS_9BwdParamsE:
.text._ZN10layer_norm13ln_bwd_kernelINS_13Kernel_traitsI6__halfS2_fS2_fjLj6144ELj1ELj1ELj8ELj16ENS_18Kernel_traits_baseILj6144ES2_S2_fS2_fjLj256EEEEELb1ELb0ELb0ELb0EEEvNS_9BwdParamsE:
        /* <DEDUP_REMOVED lines=78> */
.L_x_6133:
        /* <DEDUP_REMOVED lines=34> */
[C---:B------:R-:W-:Y:S02]  /*0700*/  LEA R2, P6, R129.reuse, c[0x0][0x190], 0x3 ;  /* 0x0000640081027a11 */ /* 0x040fe400078c18ff */
[C---:B------:R-:W-:Y:S01]  /*0710*/  IADD3 R179, R129.reuse, 0x100, RZ ;  /* 0x0000010081b37810 */ /* 0x040fe20007ffe0ff */
[----:B------:R0:W5:Y:S01]  /*0720*/  @P1 LDG.E.128 R52, [R98.64] ;  /* 0x0000000462341981 */ /* 0x000162000c1e1d00 */
[----:B------:R-:W-:-:S03]  /*0730*/  LEA.HI.X R3, R129, c[0x0][0x194], RZ, 0x3, P6 ;  /* 0x0000650081037a11 */ /* 0x000fc600030f1cff */
[----:B------:R0:W5:Y:S04]  /*0740*/  @P1 LDG.E.128 R56, [R98.64+0x10] ;  /* 0x0000100462381981 */ /* 0x000168000c1e1d00 */
[----:B------:R-:W5:Y:S01]  /*0750*/  LDG.E.64 R2, [R2.64] ;  /* 0x0000000402027981 */ /* 0x000f62000c1e1b00 */
[C---:B--2---:R-:W-:Y:S02]  /*0760*/  FADD.FTZ R149, -R97.reuse, R85 ;  /* 0x0000005561957221 */ /* 0x044fe40000010100 */
[C---:B------:R-:W-:Y:S02]  /*0770*/  FADD.FTZ R147, -R97.reuse, R84 ;  /* 0x0000005461937221 */ /* 0x040fe40000010100 */
[----:B------:R-:W-:Y:S01]  /*0780*/  FADD.FTZ R151, -R97, R86 ;  /* 0x0000005661977221 */ /* 0x000fe20000010100 */
[--C-:B----4-:R-:W-:Y:S01]  /*0790*/  HADD2.F32 R85, -RZ, R88.reuse.H0_H0 ;  /* 0x20000058ff557230 */ /* 0x110fe20000004100 */
[C---:B-----5:R-:W-:Y:S01]  /*07a0*/  FMUL.FTZ R147, R130.reuse, R147 ;  /* 0x0000009382937220 */ /* 0x060fe20000410000 */
[----:B------:R-:W-:Y:S01]  /*07b0*/  HADD2.F32 R88, -RZ, R88.H1_H1 ;  /* 0x30000058ff587230 */ /* 0x000fe20000004100 */
[----:B------:R-:W-:-:S02]  /*07c0*/  FMUL.FTZ R148, R130, R149 ;  /* 0x0000009582947220 */ /* 0x000fc40000410000 */
[-C--:B------:R-:W-:Y:S01]  /*07d0*/  FMUL.FTZ R150, R0, R85.reuse ;  /* 0x0000005500967220 */ /* 0x080fe20000410000 */
[----:B------:R-:W-:Y:S01]  /*07e0*/  HADD2.F32 R154, -RZ, R89.H0_H0 ;  /* 0x20000059ff9a7230 */ /* 0x000fe20000004100 */
[----:B------:R-:W-:Y:S02]  /*07f0*/  FADD.FTZ R87, -R97, R87 ;  /* 0x0000005761577221 */ /* 0x000fe40000010100 */
[----:B------:R-:W-:Y:S02]  /*0800*/  FADD.FTZ R24, R24, R85 ;  /* 0x0000005518187221 */ /* 0x000fe40000010000 */
[----:B------:R-:W-:Y:S02]  /*0810*/  FFMA.FTZ R48, R147, R85, R48 ;  /* 0x0000005593307223 */ /* 0x000fe40000010030 */
[----:B------:R-:W-:Y:S02]  /*0820*/  FMUL.FTZ R149, R130, R151 ;  /* 0x0000009782957220 */ /* 0x000fe40000410000 */
[----:B------:R-:W-:-:S02]  /*0830*/  FMUL.FTZ R151, R104, R88 ;  /* 0x0000005868977220 */ /* 0x000fc40000410000 */
[----:B------:R-:W-:Y:S02]  /*0840*/  FADD.FTZ R84, RZ, R150 ;  /* 0x00000096ff547221 */ /* 0x000fe40000010000 */
[----:B------:R-:W-:Y:S01]  /*0850*/  FFMA.FTZ R85, R147, R150, RZ ;  /* 0x0000009693557223 */ /* 0x000fe200000100ff */
[----:B------:R-:W-:Y:S01]  /*0860*/  HADD2.F32 R89, -RZ, R89.H1_H1 ;  /* 0x30000059ff597230 */ /* 0x000fe20000004100 */
[----:B---3--:R-:W-:Y:S02]  /*0870*/  FADD.FTZ R155, -R97, R92 ;  /* 0x0000005c619b7221 */ /* 0x008fe40000010100 */
[----:B------:R-:W-:Y:S02]  /*0880*/  FADD.FTZ R26, R26, R154 ;  /* 0x0000009a1a1a7221 */ /* 0x000fe40000010000 */
[----:B------:R-:W-:Y:S02]  /*0890*/  FMUL.FTZ R152, R130, R87 ;  /* 0x0000005782987220 */ /* 0x000fe40000410000 */
        /* <DEDUP_REMOVED lines=11> */
[----:B------:R-:W-:Y:S02]  /*0950*/  FADD.FTZ R20, R20, R156 ;  /* 0x0000009c14147221 */ /* 0x000fe40000010000 */
[-C--:B------:R-:W-:Y:S02]  /*0960*/  FFMA.FTZ R44, R155, R156.reuse, R44 ;  /* 0x0000009c9b2c7223 */ /* 0x080fe4000001002c */
[----:B------:R-:W-:Y:S02]  /*0970*/  FADD.FTZ R93, -R97, R93 ;  /* 0x0000005d615d7221 */ /* 0x000fe40000010100 */
        /* <DEDUP_REMOVED lines=28> */
[----:B0-----:R-:W-:Y:S02]  /*0b40*/  FADD.FTZ R99, R84, R161 ;  /* 0x000000a154637221 */ /* 0x001fe40000010000 */
[----:B------:R-:W-:Y:S02]  /*0b50*/  FFMA.FTZ R98, R162, R161, R85 ;  /* 0x000000a1a2627223 */ /* 0x000fe40000010055 */
.L_x_6120:
[----:B0-----:R-:W-:Y:S05]  /*0b60*/  BSYNC B0 ;  /* 0x0000000000007941 */ /* 0x001fea0003800000 */
.L_x_6119:
        /* <DEDUP_REMOVED lines=20> */
[----:B---3--:R-:W-:-:S03]  /*0cb0*/  HADD2.F32 R166, -RZ, R88.H0_H0 ;  /* 0x20000058ffa67230 */ /* 0x008fc60000004100 */
[----:B-----5:R-:W-:Y:S01]  /*0cc0*/  FMUL.FTZ R163, R130, R163 ;  /* 0x000000a382a37220 */ /* 0x020fe20000410000 */
[----:B------:R-:W-:Y:S01]  /*0cd0*/  HADD2.F32 R88, -RZ, R88.H1_H1 ;  /* 0x30000058ff587230 */ /* 0x000fe20000004100 */
[----:B------:R-:W-:Y:S02]  /*0ce0*/  FADD.FTZ R167, -R97, R86 ;  /* 0x0000005661a77221 */ /* 0x000fe40000010100 */
[----:B------:R-:W-:Y:S02]  /*0cf0*/  FADD.FTZ R16, R16, R166 ;  /* 0x000000a610107221 */ /* 0x000fe40000010000 */
[-C--:B------:R-:W-:Y:S02]  /*0d00*/  FFMA.FTZ R40, R163, R166.reuse, R40 ;  /* 0x000000a6a3287223 */ /* 0x080fe40000010028 */
[----:B------:R-:W-:Y:S02]  /*0d10*/  FADD.FTZ R85, -R97, R85 ;  /* 0x0000005561557221 */ /* 0x000fe40000010100 */
[----:B------:R-:W-:Y:S01]  /*0d20*/  FMUL.FTZ R166, R111, R166 ;  /* 0x000000a66fa67220 */ /* 0x000fe20000410000 */
[----:B------:R-:W-:Y:S01]  /*0d30*/  HADD2.F32 R170, -RZ, R89.H0_H0 ;  /* 0x20000059ffaa7230 */ /* 0x000fe20000004100 */
[----:B0-----:R-:W-:-:S02]  /*0d40*/  FMUL.FTZ R165, R130, R167 ;  /* 0x000000a782a57220 */ /* 0x001fc40000410000 */
[----:B------:R-:W-:Y:S02]  /*0d50*/  FMUL.FTZ R164, R130, R85 ;  /* 0x0000005582a47220 */ /* 0x000fe40000410000 */
[----:B------:R-:W-:Y:S02]  /*0d60*/  FMUL.FTZ R167, R112, R88 ;  /* 0x0000005870a77220 */ /* 0x000fe40000410000 */
[----:B------:R-:W-:Y:S02]  /*0d70*/  FADD.FTZ R84, R99, R166 ;  /* 0x000000a663547221 */ /* 0x000fe40000010000 */
[----:B------:R-:W-:Y:S01]  /*0d80*/  FFMA.FTZ R98, R163, R166, R98 ;  /* 0x000000a6a3627223 */ /* 0x000fe20000010062 */
[----:B------:R-:W-:Y:S01]  /*0d90*/  HADD2.F32 R89, -RZ, R89.H1_H1 ;  /* 0x30000059ff597230 */ /* 0x000fe20000004100 */
[----:B----4-:R-:W-:Y:S02]  /*0da0*/  FADD.FTZ R171, -R97, R92 ;  /* 0x0000005c61ab7221 */ /* 0x010fe40000010100 */
[----:B------:R-:W-:-:S02]  /*0db0*/  FADD.FTZ R18, R18, R170 ;  /* 0x000000aa12127221 */ /* 0x000fc40000010000 */
[-C--:B------:R-:W-:Y:S02]  /*0dc0*/  FFMA.FTZ R42, R165, R170.reuse, R42 ;  /* 0x000000aaa52a7223 */ /* 0x080fe4000001002a */
        /* <DEDUP_REMOVED lines=11> */
[----:B------:R-:W-:Y:S02]  /*0e80*/  FADD.FTZ R175, -R97, R94 ;  /* 0x0000005e61af7221 */ /* 0x000fe40000010100 */
        /* <DEDUP_REMOVED lines=33> */
.L_x_6122:
[----:B------:R-:W-:Y:S05]  /*10a0*/  BSYNC B0 ;  /* 0x0000000000007941 */ /* 0x000fea0003800000 */
.L_x_6121:
        /* <DEDUP_REMOVED lines=20> */
[--C-:B----4-:R-:W-:Y:S01]  /*11f0*/  HADD2.F32 R142, -RZ, R92.reuse.H0_H0 ;  /* 0x2000005cff8e7230 */ /* 0x110fe20000004100 */
[C---:B------:R-:W-:Y:S01]  /*1200*/  FADD.FTZ R141, -R97.reuse, R90 ;  /* 0x0000005a618d7221 */ /* 0x040fe20000010100 */
[----:B------:R-:W-:Y:S01]  /*1210*/  HADD2.F32 R92, -RZ, R92.H1_H1 ;  /* 0x3000005cff5c7230 */ /* 0x000fe20000004100 */
[----:B------:R-:W-:Y:S02]  /*1220*/  FADD.FTZ R89, -R97, R89 ;  /* 0x0000005961597221 */ /* 0x000fe40000010100 */
[----:B------:R-:W-:Y:S02]  /*1230*/  FADD.FTZ R8, R8, R142 ;  /* 0x0000008e08087221 */ /* 0x000fe40000010000 */
[-C--:B------:R-:W-:Y:S02]  /*1240*/  FFMA.FTZ R32, R139, R142.reuse, R32 ;  /* 0x0000008e8b207223 */ /* 0x080fe40000010020 */
[----:B------:R-:W-:Y:S01]  /*1250*/  FMUL.FTZ R142, R119, R142 ;  /* 0x0000008e778e7220 */ /* 0x000fe20000410000 */
[----:B------:R-:W-:Y:S01]  /*1260*/  HADD2.F32 R146, -RZ, R93.H0_H0 ;  /* 0x2000005dff927230 */ /* 0x000fe20000004100 */
[----:B------:R-:W-:Y:S01]  /*1270*/  FMUL.FTZ R141, R130, R141 ;  /* 0x0000008d828d7220 */ /* 0x000fe20000410000 */
[----:B0-----:R-:W-:-:S02]  /*1280*/  HADD2.F32 R132, -RZ, R95.H0_H0 ;  /* 0x2000005fff847230 */ /* 0x001fc40000004100 */
[----:B------:R-:W-:Y:S01]  /*1290*/  HADD2.F32 R88, -RZ, R95.H1_H1 ;  /* 0x3000005fff587230 */ /* 0x000fe20000004100 */
[----:B---3--:R-:W-:Y:S02]  /*12a0*/  FADD.FTZ R95, -R97, R84 ;  /* 0x00000054615f7221 */ /* 0x008fe40000010100 */
        /* <DEDUP_REMOVED lines=50> */
.L_x_6124:
[----:B------:R-:W-:Y:S05]  /*15d0*/  BSYNC B0 ;  /* 0x0000000000007941 */ /* 0x000fea0003800000 */
.L_x_6123:
        /* <DEDUP_REMOVED lines=8> */
.L_x_6134:
        /* <DEDUP_REMOVED lines=18> */
.L_x_6135:
        /* <DEDUP_REMOVED lines=68> */
[-CC-:B------:R-:W-:Y:S01]  /*1bc0*/  FFMA.FTZ R87, R155, R93.reuse, R92.reuse ;  /* 0x0000005d9b577223 */ /* 0x180fe2000001005c */
[----:B------:R-:W-:Y:S01]  /*1bd0*/  F2FP.PACK_AB R84, R85, R84 ;  /* 0x000000545554723e */ /* 0x000fe200000000ff */
        /* <DEDUP_REMOVED lines=39> */
[----:B------:R-:W-:Y:S01]  /*1e50*/  F2FP.PACK_AB R85, R86, R85 ;  /* 0x000000555655723e */ /* 0x000fe200000000ff */
[----:B------:R-:W-:Y:S01]  /*1e60*/  FMUL.FTZ R90, R90, c[0x0][0x1e8] ;  /* 0x00007a005a5a7a20 */ /* 0x000fe20000410000 */
[----:B------:R-:W-:-:S02]  /*1e70*/  FSEL R88, R88, RZ, P6 ;  /* 0x000000ff58587208 */ /* 0x000fc40003000000 */
[----:B------:R-:W-:Y:S02]  /*1e80*/  FSEL R91, R91, RZ, P0 ;  /* 0x000000ff5b5b7208 */ /* 0x000fe40000000000 */
[----:B------:R-:W-:Y:S02]  /*1e90*/  FSEL R90, R90, RZ, P5 ;  /* 0x000000ff5a5a7208 */ /* 0x000fe40002800000 */
[----:B------:R-:W-:Y:S01]  /*1ea0*/  F2FP.PACK_AB R86, R88, R87 ;  /* 0x000000575856723e */ /* 0x000fe200000000ff */
[----:B------:R-:W-:Y:S01]  /*1eb0*/  @P1 IMAD.WIDE.U32 R88, R129, R94, c[0x0][0x258] ;  /* 0x0000960081581625 */ /* 0x000fe200078e005e */
[----:B------:R-:W-:-:S03]  /*1ec0*/  F2FP.PACK_AB R87, R90, R91 ;  /* 0x0000005b5a57723e */ /* 0x000fc600000000ff */
[C---:B------:R-:W-:Y:S01]  /*1ed0*/  IMAD.WIDE.U32 R90, R129.reuse, R96, c[0x0][0x248] ;  /* 0x00009200815a7625 */ /* 0x040fe200078e0060 */
[----:B------:R0:W-:Y:S01]  /*1ee0*/  @P1 STG.E.128 [R88.64], R76 ;  /* 0x0000004c58001986 */ /* 0x0001e2000c101d04 */
[----:B------:R-:W-:-:S03]  /*1ef0*/  IADD3 R129, R129, 0x100, RZ ;  /* 0x0000010081817810 */ /* 0x000fc60007ffe0ff */
[----:B------:R0:W-:Y:S04]  /*1f00*/  @P1 STG.E.128 [R88.64+0x10], R80 ;  /* 0x0000105058001986 */ /* 0x0001e8000c101d04 */
[----:B------:R0:W-:Y:S02]  /*1f10*/  STG.E.128 [R90.64], R84 ;  /* 0x000000545a007986 */ /* 0x0001e4000c101d04 */
.L_x_6128:
[----:B------:R-:W-:Y:S05]  /*1f20*/  BSYNC B0 ;  /* 0x0000000000007941 */ /* 0x000fea0003800000 */
.L_x_6127:
        /* <DEDUP_REMOVED lines=91> */
.L_x_6130:
[----:B------:R-:W-:Y:S05]  /*24e0*/  BSYNC B0 ;  /* 0x0000000000007941 */ /* 0x000fea0003800000 */
.L_x_6129:
[----:B------:R-:W-:Y:S01]  /*24f0*/  BSSY B0, `(.L_x_6131) ;  /* 0x000005a000007945 */ /* 0x000fe20003800000 */
[----:B------:R-:W-:Y:S05]  /*2500*/  @!P4 BRA `(.L_x_6132) ;  /* 0x000005800000c947 */ /* 0x000fea0003800000 */
[----:B------:R-:W-:Y:S01]  /*2510*/  ISETP.NE.U32.AND P0, PT, RZ, c[0x0][0x218], PT ;  /* 0x00008600ff007a0c */ /* 0x000fe20003f05070 */
[-CC-:B0-----:R-:W-:Y:S01]  /*2520*/  FFMA.FTZ R85, R139, R93.reuse, R92.reuse ;  /* 0x0000005d8b557223 */ /* 0x181fe2000001005c */
[----:B------:R-:W-:Y:S01]  /*2530*/  MOV R84, R102 ;  /* 0x0000006600547202 */ /* 0x000fe20000000f00 */
[-CC-:B------:R-:W-:Y:S01]  /*2540*/  FFMA.FTZ R86, R140, R93.reuse, R92.reuse ;  /* 0x0000005d8c567223 */ /* 0x180fe2000001005c */
[----:B------:R-:W-:Y:S01]  /*2550*/  ISETP.NE.AND.EX P0, PT, RZ, c[0x0][0x21c], PT, P0 ;  /* 0x00008700ff007a0c */ /* 0x000fe20003f05300 */
[----:B------:R-:W-:Y:S01]  /*2560*/  FADD.FTZ R85, R142, -R85 ;  /* 0x800000558e557221 */ /* 0x000fe20000010000 */
[----:B------:R-:W-:Y:S01]  /*2570*/  LOP3.LUT P6, RZ, R84, 0xff, RZ, 0xc0, !PT ;  /* 0x000000ff54ff7812 */ /* 0x000fe200078cc0ff */
[-C--:B------:R-:W-:Y:S01]  /*2580*/  FFMA.FTZ R88, R144, R93.reuse, R92 ;  /* 0x0000005d90587223 */ /* 0x080fe2000001005c */
[----:B------:R-:W-:Y:S01]  /*2590*/  ISETP.NE.U32.AND P1, PT, RZ, c[0x0][0x258], PT ;  /* 0x00009600ff007a0c */ /* 0x000fe20003f25070 */
[----:B------:R-:W-:Y:S01]  /*25a0*/  FADD.FTZ R87, R143, -R86 ;  /* 0x800000568f577221 */ /* 0x000fe20000010000 */
[----:B------:R-:W-:Y:S01]  /*25b0*/  LOP3.LUT P5, RZ, R102, 0xff00, RZ, 0xc0, !PT ;  /* 0x0000ff0066ff7812 */ /* 0x000fe200078ac0ff */
[-CC-:B------:R-:W-:Y:S01]  /*25c0*/  FFMA.FTZ R89, R141, R93.reuse, R92.reuse ;  /* 0x0000005d8d597223 */ /* 0x180fe2000001005c */
[----:B------:R-:W-:Y:S01]  /*25d0*/  ISETP.NE.AND.EX P1, PT, RZ, c[0x0][0x25c], PT, P1 ;  /* 0x00009700ff007a0c */ /* 0x000fe20003f25310 */
[----:B------:R-:W-:-:S02]  /*25e0*/  FFMA.FTZ R90, R136, R93, R92 ;  /* 0x0000005d885a7223 */ /* 0x000fc4000001005c */
[----:B------:R-:W-:Y:S02]  /*25f0*/  FMUL.FTZ R85, R130, R85 ;  /* 0x0000005582557220 */ /* 0x000fe40000410000 */
[-CC-:B------:R-:W-:Y:S02]  /*2600*/  FFMA.FTZ R94, R134, R93.reuse, R92.reuse ;  /* 0x0000005d865e7223 */ /* 0x180fe4000001005c */
[----:B------:R-:W-:Y:S02]  /*2610*/  FFMA.FTZ R97, R135, R93, R92 ;  /* 0x0000005d87617223 */ /* 0x000fe4000001005c */
[----:B------:R-:W-:Y:S02]  /*2620*/  FADD.FTZ R91, R145, -R88 ;  /* 0x80000058915b7221 */ /* 0x000fe40000010000 */
[----:B------:R-:W-:Y:S02]  /*2630*/  FMUL.FTZ R84, R130, R87 ;  /* 0x0000005782547220 */ /* 0x000fe40000410000 */
[----:B------:R-:W-:-:S02]  /*2640*/  FFMA.FTZ R92, R138, R93, R92 ;  /* 0x0000005d8a5c7223 */ /* 0x000fc4000001005c */
[----:B------:R-:W-:Y:S02]  /*2650*/  FADD.FTZ R89, R146, -R89 ;  /* 0x8000005992597221 */ /* 0x000fe40000010000 */
[----:B------:R-:W-:Y:S02]  /*2660*/  FADD.FTZ R93, R133, -R90 ;  /* 0x8000005a855d7221 */ /* 0x000fe40000010000 */
[----:B------:R-:W-:Y:S02]  /*2670*/  @P0 FADD.FTZ R85, R68, R85 ;  /* 0x0000005544550221 */ /* 0x000fe40000010000 */
[C---:B------:R-:W-:Y:S02]  /*2680*/  FMUL.FTZ R86, R130.reuse, R91 ;  /* 0x0000005b82567220 */ /* 0x040fe40000410000 */
[----:B------:R-:W-:Y:S01]  /*2690*/  @P0 FADD.FTZ R84, R69, R84 ;  /* 0x0000005445540221 */ /* 0x000fe20000010000 */
[----:B------:R-:W-:Y:S01]  /*26a0*/  SEL R76, R85, R76, P1 ;  /* 0x0000004c554c7207 */ /* 0x000fe20000800000 */
[----:B------:R-:W-:-:S02]  /*26b0*/  FMUL.FTZ R89, R130, R89 ;  /* 0x0000005982597220 */ /* 0x000fc40000410000 */
[----:B------:R-:W-:Y:S01]  /*26c0*/  FADD.FTZ R95, R137, -R94 ;  /* 0x8000005e895f7221 */ /* 0x000fe20000010000 */
[----:B------:R-:W-:Y:S01]  /*26d0*/  SEL R77, R84, R77, P1 ;  /* 0x0000004d544d7207 */ /* 0x000fe20000800000 */
[----:B------:R-:W-:Y:S01]  /*26e0*/  FADD.FTZ R97, R132, -R97 ;  /* 0x8000006184617221 */ /* 0x000fe20000010000 */
[----:B------:R-:W-:Y:S01]  /*26f0*/  HFMA2.MMA R94, -RZ, RZ, 0, 9.5367431640625e-07 ;  /* 0x00000010ff5e7435 */ /* 0x000fe200000001ff */
        /* <DEDUP_REMOVED lines=33> */
[----:B------:R-:W-:Y:S01]  /*2910*/  F2FP.PACK_AB R84, R85, R84 ;  /* 0x000000545554723e */ /* 0x000fe200000000ff */
        /* <DEDUP_REMOVED lines=14> */
[----:B------:R-:W-:Y:S02]  /*2a00*/  F2FP.PACK_AB R85, R86, R85 ;  /* 0x000000555655723e */ /* 0x000fe400000000ff */
[----:B------:R-:W-:Y:S01]  /*2a10*/  F2FP.PACK_AB R86, R88, R93 ;  /* 0x0000005d5856723e */ /* 0x000fe200000000ff */
[----:B------:R-:W-:Y:S01]  /*2a20*/  @P1 IMAD.WIDE.U32 R88, R129, R92, c[0x0][0x258] ;  /* 0x0000960081581625 */ /* 0x000fe200078e005c */
[----:B------:R-:W-:-:S02]  /*2a30*/  SEL R83, R130, R83, P1 ;  /* 0x0000005382537207 */ /* 0x000fc40000800000 */
[----:B------:R-:W-:Y:S01]  /*2a40*/  F2FP.PACK_AB R87, R90, R87 ;  /* 0x000000575a57723e */ /* 0x000fe200000000ff */
[----:B------:R-:W-:Y:S01]  /*2a50*/  IMAD.WIDE.U32 R90, R129, R94, c[0x0][0x248] ;  /* 0x00009200815a7625 */ /* 0x000fe200078e005e */
[----:B------:R0:W-:Y:S04]  /*2a60*/  @P1 STG.E.128 [R88.64], R76 ;  /* 0x0000004c58001986 */ /* 0x0001e8000c101d04 */
[----:B------:R0:W-:Y:S04]  /*2a70*/  @P1 STG.E.128 [R88.64+0x10], R80 ;  /* 0x0000105058001986 */ /* 0x0001e8000c101d04 */
[----:B------:R0:W-:Y:S02]  /*2a80*/  STG.E.128 [R90.64], R84 ;  /* 0x000000545a007986 */ /* 0x0001e4000c101d04 */
.L_x_6132:
[----:B------:R-:W-:Y:S05]  /*2a90*/  BSYNC B0 ;  /* 0x0000000000007941 */ /* 0x000fea0003800000 */
.L_x_6131:
[----:B------:R-:W-:Y:S02]  /*2aa0*/  IADD3 R127, R127, c[0x0][0x160], RZ ;  /* 0x000058007f7f7a10 */ /* 0x000fe40007ffe0ff */
[----:B------:R-:W-:-:S02]  /*2ab0*/  LOP3.LUT P1, RZ, R128, 0xff, RZ, 0xc0, !PT ;  /* 0x000000ff80ff7812 */ /* 0x000fc4000782c0ff */
[----:B------:R-:W-:Y:S02]  /*2ac0*/  ISETP.GE.AND P0, PT, R127, c[0x0][0x164], PT ;  /* 0x000059007f007a0c */ /* 0x000fe40003f06270 */
[----:B------:R-:W-:-:S11]  /*2ad0*/  SEL R128, RZ, 0x1, P1 ;  /* 0x00000001ff807807 */ /* 0x000fd60000800000 */
[----:B0-----:R-:W-:Y:S01]  /*2ae0*/  @P0 CALL.REL.NOINC `(.L_x_6118) ;  /* 0x0000001000000944 */ /* 0x001fe20003c00000 */
[----:B------:R-:W-:Y:S05]  /*2af0*/  BRA `(.L_x_6133) ;  /* 0xffffd9e000007947 */ /* 0x000fea000383ffff */
.L_x_6118:
        /* <DEDUP_REMOVED lines=31> */
.L_x_6125:
[----:B------:R-:W-:Y:S01]  /*2cf0*/  HFMA2.MMA R94, -RZ, RZ, 0, 9.5367431640625e-07 ;  /* 0x00000010ff5e7435 */ /* 0x000fe200000001ff */
[----:B------:R-:W-:-:S02]  /*2d00*/  MOV R89, R99 ;  /* 0x0000006300597202 */ /* 0x000fc40000000f00 */
[----:B------:R-:W-:Y:S02]  /*2d10*/  MOV R181, 0x1f ;  /* 0x0000001f00b57802 */ /* 0x000fe40000000f00 */
[----:B------:R-:W-:Y:S02]  /*2d20*/  MOV R96, 0xffffffff ;  /* 0xffffffff00607802 */ /* 0x000fe40000000f00 */
[----:B------:R-:W-:Y:S02]  /*2d30*/  MOV R84, 0x2d50 ;  /* 0x00002d5000547802 */ /* 0x000fe40000000f00 */
[----:B------:R-:W-:Y:S05]  /*2d40*/  CALL.REL.NOINC `($__internal_128_$__cuda_sm70_shflsync_down_p) ;  /* 0x0000045000007944 */ /* 0x000fea0003c00000 */
[----:B-1----:R-:W-:Y:S01]  /*2d50*/  MOV R88, R181 ;  /* 0x000000b500587202 */ /* 0x002fe20000000f00 */
[----:B0-----:R-:W-:Y:S05]  /*2d60*/  BRA `(.L_x_6134) ;  /* 0xffffe8f000007947 */ /* 0x001fea000383ffff */
.L_x_6126:
[----:B------:R-:W-:Y:S01]  /*2d70*/  HFMA2.MMA R94, -RZ, RZ, 0, 9.5367431640625e-07 ;  /* 0x00000010ff5e7435 */ /* 0x000fe200000001ff */
[----:B------:R-:W-:Y:S02]  /*2d80*/  MOV R89, R98 ;  /* 0x0000006200597202 */ /* 0x000fe40000000f00 */
[----:B------:R-:W-:Y:S02]  /*2d90*/  MOV R181, 0x1f ;  /* 0x0000001f00b57802 */ /* 0x000fe40000000f00 */
[----:B------:R-:W-:-:S02]  /*2da0*/  MOV R96, 0xffffffff ;  /* 0xffffffff00607802 */ /* 0x000fc40000000f00 */
[----:B------:R-:W-:Y:S02]  /*2db0*/  MOV R84, 0x2dd0 ;  /* 0x00002dd000547802 */ /* 0x000fe40000000f00 */
[----:B01----:R-:W-:Y:S05]  /*2dc0*/  CALL.REL.NOINC `($__internal_128_$__cuda_sm70_shflsync_down_p) ;  /* 0x000003d000007944 */ /* 0x003fea0003c00000 */
[----:B------:R-:W-:Y:S01]  /*2dd0*/  FADD.FTZ R88, R88, R99 ;  /* 0x0000006358587221 */ /* 0x000fe20000010000 */
[----:B0-----:R-:W-:Y:S01]  /*2de0*/  HFMA2.MMA R94, -RZ, RZ, 0, 4.76837158203125e-07 ;  /* 0x00000008ff5e7435 */ /* 0x001fe200000001ff */
[----:B-1----:R-:W-:Y:S01]  /*2df0*/  FADD.FTZ R98, R98, R181 ;  /* 0x000000b562627221 */ /* 0x002fe20000010000 */
[----:B------:R-:W-:Y:S02]  /*2e00*/  MOV R181, 0x1f ;  /* 0x0000001f00b57802 */ /* 0x000fe40000000f00 */
[----:B------:R-:W-:Y:S02]  /*2e10*/  MOV R96, 0xffffffff ;  /* 0xffffffff00607802 */ /* 0x000fe40000000f00 */
[----:B------:R-:W-:Y:S02]  /*2e20*/  MOV R89, R88 ;  /* 0x0000005800597202 */ /* 0x000fe40000000f00 */
[----:B------:R-:W-:Y:S02]  /*2e30*/  MOV R84, 0x2e50 ;  /* 0x00002e5000547802 */ /* 0x000fe40000000f00 */
[----:B------:R-:W-:Y:S05]  /*2e40*/  CALL.REL.NOINC `($__internal_128_$__cuda_sm70_shflsync_down_p) ;  /* 0x0000035000007944 */ /* 0x000fea0003c00000 */
[----:B0-----:R-:W-:Y:S01]  /*2e50*/  HFMA2.MMA R94, -RZ, RZ, 0, 4.76837158203125e-07 ;  /* 0x00000008ff5e7435 */ /* 0x001fe200000001ff */
[----:B-1----:R-:W-:-:S02]  /*2e60*/  MOV R87, R181 ;  /* 0x000000b500577202 */ /* 0x002fc40000000f00 */
[----:B------:R-:W-:Y:S02]  /*2e70*/  MOV R89, R98 ;  /* 0x0000006200597202 */ /* 0x000fe40000000f00 */
[----:B------:R-:W-:Y:S02]  /*2e80*/  MOV R181, 0x1f ;  /* 0x0000001f00b57802 */ /* 0x000fe40000000f00 */
[----:B------:R-:W-:Y:S02]  /*2e90*/  MOV R96, 0xffffffff ;  /* 0xffffffff00607802 */ /* 0x000fe40000000f00 */
[----:B------:R-:W-:Y:S02]  /*2ea0*/  MOV R84, 0x2ec0 ;  /* 0x00002ec000547802 */ /* 0x000fe40000000f00 */
[----:B------:R-:W-:Y:S05]  /*2eb0*/  CALL.REL.NOINC `($__internal_128_$__cuda_sm70_shflsync_down_p) ;  /* 0x000002e000007944 */ /* 0x000fea0003c00000 */
[----:B------:R-:W-:Y:S01]  /*2ec0*/  FADD.FTZ R88, R87, R88 ;  /* 0x0000005857587221 */ /* 0x000fe20000010000 */
[----:B0-----:R-:W-:Y:S01]  /*2ed0*/  HFMA2.MMA R94, -RZ, RZ, 0, 2.384185791015625e-07 ;  /* 0x00000004ff5e7435 */ /* 0x001fe200000001ff */
[----:B-1----:R-:W-:Y:S01]  /*2ee0*/  FADD.FTZ R98, R98, R181 ;  /* 0x000000b562627221 */ /* 0x002fe20000010000 */
[----:B------:R-:W-:Y:S02]  /*2ef0*/  MOV R181, 0x1f ;  /* 0x0000001f00b57802 */ /* 0x000fe40000000f00 */
[----:B------:R-:W-:-:S02]  /*2f00*/  MOV R96, 0xffffffff ;  /* 0xffffffff00607802 */ /* 0x000fc40000000f00 */
[----:B------:R-:W-:Y:S02]  /*2f10*/  MOV R89, R88 ;  /* 0x0000005800597202 */ /* 0x000fe40000000f00 */
[----:B------:R-:W-:Y:S02]  /*2f20*/  MOV R84, 0x2f40 ;  /* 0x00002f4000547802 */ /* 0x000fe40000000f00 */
[----:B------:R-:W-:Y:S05]  /*2f30*/  CALL.REL.NOINC `($__internal_128_$__cuda_sm70_shflsync_down_p) ;  /* 0x0000026000007944 */ /* 0x000fea0003c00000 */
[----:B0-----:R-:W-:Y:S01]  /*2f40*/  HFMA2.MMA R94, -RZ, RZ, 0, 2.384185791015625e-07 ;  /* 0x00000004ff5e7435 */ /* 0x001fe200000001ff */
[----:B-1----:R-:W-:Y:S02]  /*2f50*/  MOV R87, R181 ;  /* 0x000000b500577202 */ /* 0x002fe40000000f00 */
[----:B------:R-:W-:Y:S02]  /*2f60*/  MOV R89, R98 ;  /* 0x0000006200597202 */ /* 0x000fe40000000f00 */
[----:B------:R-:W-:Y:S02]  /*2f70*/  MOV R181, 0x1f ;  /* 0x0000001f00b57802 */ /* 0x000fe40000000f00 */
[----:B------:R-:W-:Y:S02]  /*2f80*/  MOV R96, 0xffffffff ;  /* 0xffffffff00607802 */ /* 0x000fe40000000f00 */
[----:B------:R-:W-:-:S02]  /*2f90*/  MOV R84, 0x2fb0 ;  /* 0x00002fb000547802 */ /* 0x000fc40000000f00 */
[----:B------:R-:W-:Y:S05]  /*2fa0*/  CALL.REL.NOINC `($__internal_128_$__cuda_sm70_shflsync_down_p) ;  /* 0x000001f000007944 */ /* 0x000fea0003c00000 */
[----:B------:R-:W-:Y:S01]  /*2fb0*/  FADD.FTZ R88, R87, R88 ;  /* 0x0000005857587221 */ /* 0x000fe20000010000 */
[----:B0-----:R-:W-:Y:S01]  /*2fc0*/  HFMA2.MMA R94, -RZ, RZ, 0, 1.1920928955078125e-07 ;  /* 0x00000002ff5e7435 */ /* 0x001fe200000001ff */
[----:B-1----:R-:W-:Y:S01]  /*2fd0*/  FADD.FTZ R92, R98, R181 ;  /* 0x000000b5625c7221 */ /* 0x002fe20000010000 */
[----:B------:R-:W-:-:S02]  /*2fe0*/  MOV R181, 0x1f ;  /* 0x0000001f00b57802 */ /* 0x000fc40000000f00 */
[----:B------:R-:W-:Y:S02]  /*2ff0*/  MOV R96, 0xffffffff ;  /* 0xffffffff00607802 */ /* 0x000fe40000000f00 */
[----:B------:R-:W-:Y:S02]  /*3000*/  MOV R89, R88 ;  /* 0x0000005800597202 */ /* 0x000fe40000000f00 */
[----:B------:R-:W-:Y:S02]  /*3010*/  MOV R84, 0x3030 ;  /* 0x0000303000547802 */ /* 0x000fe40000000f00 */
[----:B------:R-:W-:Y:S05]  /*3020*/  CALL.REL.NOINC `($__internal_128_$__cuda_sm70_shflsync_down_p) ;  /* 0x0000017000007944 */ /* 0x000fea0003c00000 */
[----:B0-----:R-:W-:Y:S01]  /*3030*/  HFMA2.MMA R94, -RZ, RZ, 0, 1.1920928955078125e-07 ;  /* 0x00000002ff5e7435 */ /* 0x001fe200000001ff */
[----:B-1----:R-:W-:Y:S02]  /*3040*/  MOV R87, R181 ;  /* 0x000000b500577202 */ /* 0x002fe40000000f00 */
[----:B------:R-:W-:Y:S02]  /*3050*/  MOV R89, R92 ;  /* 0x0000005c00597202 */ /* 0x000fe40000000f00 */
[----:B------:R-:W-:Y:S02]  /*3060*/  MOV R181, 0x1f ;  /* 0x0000001f00b57802 */ /* 0x000fe40000000f00 */
[----:B------:R-:W-:-:S02]  /*3070*/  MOV R96, 0xffffffff ;  /* 0xffffffff00607802 */ /* 0x000fc40000000f00 */
[----:B------:R-:W-:Y:S02]  /*3080*/  MOV R84, 0x30a0 ;  /* 0x000030a000547802 */ /* 0x000fe40000000f00 */
[----:B------:R-:W-:Y:S05]  /*3090*/  CALL.REL.NOINC `($__internal_128_$__cuda_sm70_shflsync_down_p) ;  /* 0x0000010000007944 */ /* 0x000fea0003c00000 */
[----:B------:R-:W-:Y:S01]  /*30a0*/  FADD.FTZ R90, R87, R88 ;  /* 0x00000058575a7221 */ /* 0x000fe20000010000 */
[----:B0-----:R-:W-:Y:S01]  /*30b0*/  HFMA2.MMA R94, -RZ, RZ, 0, 5.9604644775390625e-08 ;  /* 0x00000001ff5e7435 */ /* 0x001fe200000001ff */
[----:B-1----:R-:W-:Y:S01]  /*30c0*/  FADD.FTZ R92, R92, R181 ;  /* 0x000000b55c5c7221 */ /* 0x002fe20000010000 */
[----:B------:R-:W-:Y:S02]  /*30d0*/  MOV R181, 0x1f ;  /* 0x0000001f00b57802 */ /* 0x000fe40000000f00 */
[----:B------:R-:W-:Y:S02]  /*30e0*/  MOV R96, 0xffffffff ;  /* 0xffffffff00607802 */ /* 0x000fe40000000f00 */
[----:B------:R-:W-:Y:S02]  /*30f0*/  MOV R89, R90 ;  /* 0x0000005a00597202 */ /* 0x000fe40000000f00 */
[----:B------:R-:W-:Y:S02]  /*3100*/  MOV R84, 0x3120 ;  /* 0x0000312000547802 */ /* 0x000fe40000000f00 */
[----:B------:R-:W-:Y:S05]  /*3110*/  CALL.REL.NOINC `($__internal_128_$__cuda_sm70_shflsync_down_p) ;  /* 0x0000008000007944 */ /* 0x000fea0003c00000 */
[----:B0-----:R-:W-:Y:S01]  /*3120*/  HFMA2.MMA R94, -RZ, RZ, 0, 5.9604644775390625e-08 ;  /* 0x00000001ff5e7435 */ /* 0x001fe200000001ff */
[----:B-1----:R-:W-:-:S02]  /*3130*/  MOV R91, R181 ;  /* 0x000000b5005b7202 */ /* 0x002fc40000000f00 */
[----:B------:R-:W-:Y:S02]  /*3140*/  MOV R89, R92 ;  /* 0x0000005c00597202 */ /* 0x000fe40000000f00 */
[----:B------:R-:W-:Y:S02]  /*3150*/  MOV R181, 0x1f ;  /* 0x0000001f00b57802 */ /* 0x000fe40000000f00 */
[----:B------:R-:W-:Y:S02]  /*3160*/  MOV R96, 0xffffffff ;  /* 0xffffffff00607802 */ /* 0x000fe40000000f00 */
[----:B------:R-:W-:Y:S02]  /*3170*/  MOV R84, 0x3190 ;  /* 0x0000319000547802 */ /* 0x000fe40000000f00 */
[----:B------:R-:W-:Y:S05]  /*3180*/  CALL.REL.NOINC `($__internal_128_$__cuda_sm70_shflsync_down_p) ;  /* 0x0000001000007944 */ /* 0x000fea0003c00000 */
[----:B01----:R-:W-:Y:S05]  /*3190*/  BRA `(.L_x_6135) ;  /* 0xffffe5e000007947 */ /* 0x003fea000383ffff */
        .weak           $__internal_128_$__cuda_sm70_shflsync_down_p
        .type           $__internal_128_$__cuda_sm70_shflsync_down_p,@function
        .size           $__internal_128_$__cuda_sm70_shflsync_down_p,(.L_x_9382 - $__internal_128_$__cuda_sm70_shflsync_down_p)
$__internal_128_$__cuda_sm70_shflsync_down_p:
[----:B------:R-:W-:Y:S01]  /*31a0*/  HFMA2.MMA R85, -RZ, RZ, 0, 0 ;  /* 0x00000000ff557435 */ /* 0x000fe200000001ff */
[----:B------:R-:W-:Y:S04]  /*31b0*/  WARPSYNC R96 ;  /* 0x0000006000007348 */ /* 0x000fe80003800000 */
[----:B------:R0:W1:Y:S01]  /*31c0*/  SHFL.DOWN PT, R181, R89, R94, R181 ;  /* 0x0800005e59b57389 */ /* 0x00006200000e00b5 */
[----:B------:R-:W-:Y:S05]  /*31d0*/  RET.REL.NODEC R84 `(_ZN10layer_norm13ln_bwd_kernelINS_13Kernel_traitsI6__halfS2_fS2_fjLj6144ELj1ELj1ELj8ELj16ENS_18Kernel_traits_baseILj6144ES2_S2_fS2_fjLj256EEEEELb1ELb0ELb0ELb0EEEvNS_9BwdParamsE) ;  /* 0xffffce2054007950 */ /* 0x000fea0003c3ffff */
.L_x_6136:
        /* <DEDUP_REMOVED lines=10> */
.L_x_9382:


//--------------------- .text._ZN10layer_norm13ln_bwd_kernelINS_13Kernel_traitsI6__halfS2_fS2_fjLj6144ELj1ELj1ELj8ELj16ENS_18Kernel_traits_baseILj6144ES2_S2_fS2_fjLj256EEEEELb1ELb0ELb0ELb1EEEvNS_9BwdParamsE --------------------------
	.section	.text._ZN10layer_norm13ln_bwd_kernelINS_13Kernel_traitsI6__halfS2_fS2_fjLj6144ELj1ELj1ELj8ELj16ENS_18Kernel_traits_baseILj6144ES2_S2_fS2_fjLj256EEEEELb1ELb0ELb0ELb1EEEvNS_9BwdParamsE,"ax",@progbits
	.sectioninfo	@"SHI_REGISTERS=211"
	.align	128
        .global         _ZN10layer_norm13ln_bwd_kernelINS_13Kernel_traitsI6__halfS2_fS2_fjLj6144ELj1ELj1ELj8ELj16ENS_18Kernel_traits_baseILj6144ES2_S2_fS2_fjLj256EEEEELb1ELb0ELb0ELb1EEEvNS_9BwdParamsE
        .type           _ZN10layer_norm13ln_bwd_kernelINS_13Kernel_traitsI6__halfS2_fS2_fjLj6144ELj1ELj1ELj8ELj16ENS_18Kernel_traits_baseILj6144ES2_S2_fS2_fjLj256EEEEELb1ELb0ELb0ELb1EEEvNS_9BwdParamsE,@function
        .size           _ZN10layer_norm13ln_bwd_kernelINS_13Kernel_traitsI6__halfS2_fS2_fjLj6144ELj1ELj1ELj8ELj16ENS_18Kernel_traits_baseILj6144ES2_S2_fS2_fjLj256EEEEELb1ELb0ELb0ELb1EEEvNS_9BwdParamsE,(.L_x_9383 - _ZN10layer_norm13ln_bwd_kernelINS_13Kernel_traitsI6__halfS2_fS2_fjLj6144ELj1ELj1ELj8ELj16ENS_18Kernel_traits_baseILj6144ES2_S2_fS2_fjLj256EEEEELb1ELb0ELb0ELb1EEEvNS_9BwdParamsE)
        .other          _ZN10layer_norm13ln_bwd_kernelINS_13Kernel_traitsI6__halfS2_fS2_fjLj6144ELj1ELj1ELj8ELj16ENS_18Kernel_traits_baseILj6144ES2_S2_fS2_fjLj256EEEEELb1ELb0ELb0ELb1EEEvNS_9BwdParamsE,@"STO_CUDA_ENTRY STV_DEFAULT"
_ZN10layer_norm13ln_bwd_kernelINS_13Kernel_traitsI6__halfS2_fS2_fjLj6144ELj1ELj1ELj8ELj16ENS_18Kernel_traits_baseILj6144ES2_S2_fS2_fjLj256EEEEELb1ELb0ELb0ELb1EEEvNS_9BwdParamsE:
.text._ZN10layer_norm13ln_bwd_kernelINS_13Kernel_traitsI6__halfS2_fS2_fjLj6144ELj1ELj1ELj8ELj16ENS_18Kernel_traits_baseILj6144ES2_S2_fS2_fjLj256EEEEELb1ELb0ELb0ELb1EEEvNS_9BwdParamsE:
        /* <DEDUP_REMOVED lines=32> */
.L_x_6137:
        /* <DEDUP_REMOVED lines=37> */
[----:B---3--:R-:W-:-:S02]  /*0450*/  HADD2.F32 R138, -RZ, R128.H0_H0 ;  /* 0x20000080ff8a7230 */ /* 0x008fc40000004100 */
[----:B------:R-:W-:Y:S02]  /*0460*/  HADD2.F32 R137, -RZ, R128.H1_H1 ;  /* 0x30000080ff897230 */ /* 0x000fe40000004100 */
[--C-:B------:R-:W-:Y:S02]  /*0470*/  HADD2.F32 R136, -RZ, R129.reuse.H0_H0 ;  /* 0x20000081ff887230 */ /* 0x100fe40000004100 */
[----:B------:R-:W-:Y:S02]  /*0480*/  HADD2.F32 R135, -RZ, R129.H1_H1 ;  /* 0x30000081ff877230 */ /* 0x000fe40000004100 */
[--C-:B------:R-:W-:Y:S02]  /*0490*/  HADD2.F32 R134, -RZ, R130.reuse.H0_H0 ;  /* 0x20000082ff867230 */ /* 0x100fe40000004100 */
[----:B------:R-:W-:Y:S02]  /*04a0*/  HADD2.F32 R133, -RZ, R130.H1_H1 ;  /* 0x30000082ff857230 */ /* 0x000fe40000004100 */
[----:B------:R-:W-:-:S02]  /*04b0*/  HADD2.F32 R140, -RZ, R139.H0_H0 ;  /* 0x2000008bff8c7230 */ /* 0x000fc40000004100 */
[----:B------:R-:W-:Y:S02]  /*04c0*/  HADD2.F32 R132, -RZ, R131.H0_H0 ;  /* 0x20000083ff847230 */ /* 0x000fe40000004100 */
[--C-:B----4-:R-:W-:Y:S02]  /*04d0*/  HADD2.F32 R130, -RZ, R120.reuse.H0_H0 ;  /* 0x20000078ff827230 */ /* 0x110fe40000004100 */
[----:B------:R-:W-:Y:S02]  /*04e0*/  HADD2.F32 R129, -RZ, R120.H1_H1 ;  /* 0x30000078ff817230 */ /* 0x000fe40000004100 */
[--C-:B------:R-:W-:Y:S02]  /*04f0*/  HADD2.F32 R128, -RZ, R121.reuse.H0_H0 ;  /* 0x20000079ff807230 */ /* 0x100fe40000004100 */
[----:B------:R-:W-:Y:S01]  /*0500*/  HADD2.F32 R127, -RZ, R121.H1_H1 ;  /* 0x30000079ff7f7230 */ /* 0x000fe20000004100 */
[----:B------:R-:W-:Y:S01]  /*0510*/  CS2R R120, SRZ ;  /* 0x0000000000787805 */ /* 0x000fe2000001ff00 */
[----:B------:R-:W-:-:S02]  /*0520*/  HADD2.F32 R126, -RZ, R122.H0_H0 ;  /* 0x2000007aff7e7230 */ /* 0x000fc40000004100 */
[----:B------:R-:W-:Y:S01]  /*0530*/  HADD2.F32 R125, -RZ, R122.H1_H1 ;  /* 0x3000007aff7d7230 */ /* 0x000fe20000004100 */
[----:B------:R-:W-:Y:S01]  /*0540*/  MOV R122, RZ ;  /* 0x000000ff007a7202 */ /* 0x000fe20000000f00 */
[----:B------:R-:W-:Y:S02]  /*0550*/  HADD2.F32 R124, -RZ, R123.H0_H0 ;  /* 0x2000007bff7c7230 */ /* 0x000fe40000004100 */
[----:B------:R-:W-:Y:S02]  /*0560*/  HADD2.F32 R139, -RZ, R139.H1_H1 ;  /* 0x3000008bff8b7230 */ /* 0x000fe40000004100 */
[----:B------:R-:W-:Y:S02]  /*0570*/  HADD2.F32 R131, -RZ, R131.H1_H1 ;  /* 0x30000083ff837230 */ /* 0x000fe40000004100 */
[----:B------:R-:W-:Y:S02]  /*0580*/  HADD2.F32 R123, -RZ, R123.H1_H1 ;  /* 0x3000007bff7b7230 */ /* 0x000fe40000004100 */
.L_x_6142:
[----:B------:R-:W-:Y:S01]  /*0590*/  ISETP.NE.U32.AND P0, PT, RZ, c[0x0][0x1c0], PT ;  /* 0x00007000ff007a0c */ /* 0x000fe20003f05070 */
[----:B------:R-:W-:Y:S01]  /*05a0*/  IMAD R2, R147, c[0x0][0x168], RZ ;  /* 0x00005a0093027a24 */ /* 0x000fe200078e02ff */
[----:B------:R-:W-:-:S02]  /*05b0*/  MOV R70, 0x4 ;  /* 0x0000000400467802 */ /* 0x000fc40000000f00 */
[----:B------:R-:W-:Y:S02]  /*05c0*/  ISETP.NE.AND.EX P0, PT, RZ, c[0x0][0x1c4], PT, P0 ;  /* 0x00007100ff007a0c */ /* 0x000fe40003f05300 */
[----:B------:R-:W-:Y:S02]  /*05d0*/  SHF.R.S32.HI R3, RZ, 0x1f, R2 ;  /* 0x0000001fff037819 */ /* 0x000fe40000011402 */
[----:B------:R-:W-:Y:S02]  /*05e0*/  LOP3.LUT R37, R148, 0xff, RZ, 0xc0, !PT ;  /* 0x000000ff94257812 */ /* 0x000fe400078ec0ff */
[----:B------:R-:W-:Y:S01]  /*05f0*/  LEA.HI R150, R3, R2, RZ, 0x3 ;  /* 0x0000000203967211 */ /* 0x000fe200078f18ff */
[----:B------:R-:W-:Y:S01]  /*0600*/  IMAD.WIDE R2, R147, R70, c[0x0][0x1a0] ;  /* 0x0000680093027625 */ /* 0x000fe200078e0246 */
[----:B------:R-:W-:Y:S02]  /*0610*/  MOV R161, 0x20 ;  /* 0x0000002000a17802 */ /* 0x000fe40000000f00 */
[----:B------:R-:W-:-:S02]  /*0620*/  LEA.HI.SX32 R150, R150, R37, 0x1d ;  /* 0x0000002596967211 */ /* 0x000fc400078feaff */
[----:B------:R-:W-:Y:S01]  /*0630*/  MOV R65, 0x10 ;  /* 0x0000001000417802 */ /* 0x000fe20000000f00 */
[----:B------:R0:W2:Y:S01]  /*0640*/  LDG.E R162, [R2.64] ;  /* 0x0000000402a27981 */ /* 0x0000a2000c1e1900 */
[----:B------:R-:W-:Y:S01]  /*0650*/  SHF.R.S32.HI R36, RZ, 0x1f, R147 ;  /* 0x0000001fff247819 */ /* 0x000fe20000011493 */
[C---:B------:R-:W-:Y:S01]  /*0660*/  IMAD.WIDE.U32 R68, R150.reuse, R161, c[0x0][0x188] ;  /* 0x0000620096447625 */ /* 0x040fe200078e00a1 */
[C---:B------:R-:W-:Y:S02]  /*0670*/  @P0 LEA R56, P1, R147.reuse, c[0x0][0x1c0], 0x1 ;  /* 0x0000700093380a11 */ /* 0x040fe400078208ff */
[C---:B------:R-:W-:Y:S01]  /*0680*/  IADD3 R152, R150.reuse, 0x100, RZ ;  /* 0x0000010096987810 */ /* 0x040fe20007ffe0ff */
[C---:B------:R-:W-:Y:S01]  /*0690*/  IMAD.WIDE.U32 R40, R150.reuse, R65, c[0x0][0x208] ;  /* 0x0000820096287625 */ /* 0x040fe200078e0041 */
[----:B------:R-:W-:Y:S01]  /*06a0*/  IADD3 R149, R150, 0x200, RZ ;  /* 0x0000020096957810 */ /* 0x000fe20007ffe0ff */
[----:B------:R1:W3:Y:S01]  /*06b0*/  LDG.E.128 R44, [R68.64+0x10] ;  /* 0x00001004442c7981 */ /* 0x0002e2000c1e1d00 */
[----:B------:R-:W-:Y:S01]  /*06c0*/  @P0 LEA.HI.X R57, R147, c[0x0][0x1c4], R36, 0x1, P1 ;  /* 0x0000710093390a11 */ /* 0x000fe200008f0c24 */
[----:B------:R-:W-:-:S02]  /*06d0*/  IMAD.WIDE.U32 R72, R152, R161, c[0x0][0x188] ;  /* 0x0000620098487625 */ /* 0x000fc400078e00a1 */
[----:B------:R1:W4:Y:S02]  /*06e0*/  LDG.E.128 R36, [R68.64] ;  /* 0x0000000444247981 */ /* 0x000324000c1e1d00 */
[----:B------:R-:W-:Y:S02]  /*06f0*/  IMAD.WIDE.U32 R52, R152, R65, c[0x0][0x208] ;  /* 0x0000820098347625 */ /* 0x000fe400078e0041 */
[----:B------:R-:W4:Y:S02]  /*0700*/  LDG.E.128 R40, [R40.64] ;  /* 0x0000000428287981 */ /* 0x000f24000c1e1d00 */
[----:B------:R-:W-:Y:S02]  /*0710*/  IMAD.WIDE.U32 R74, R149, R161, c[0x0][0x188] ;  /* 0x00006200954a7625 */ /* 0x000fe400078e00a1 */
[----:B------:R1:W4:Y:S02]  /*0720*/  @P0 LDG.E.U16 R155, [R56.64] ;  /* 0x00000004389b0981 */ /* 0x000324000c1e1500 */
[----:B0-----:R-:W-:-:S02]  /*0730*/  IMAD.WIDE R2, R147, R70, c[0x0][0x1a8] ;  /* 0x00006a0093027625 */ /* 0x001fc400078e0246 */
[----:B------:R0:W4:Y:S04]  /*0740*/  LDG.E.128 R48, [R72.64] ;  /* 0x0000000448307981 */ /* 0x000128000c1e1d00 */
[----:B------:R-:W4:Y:S04]  /*0750*/  LDG.E.128 R52, [R52.64] ;  /* 0x0000000434347981 */ /* 0x000f28000c1e1d00 */
[----:B-1----:R0:W4:Y:S04]  /*0760*/  LDG.E.128 R56, [R72.64+0x10] ;  /* 0x0000100448387981 */ /* 0x002128000c1e1d00 */
[----:B------:R1:W4:Y:S04]  /*0770*/  LDG.E.128 R60, [R74.64] ;  /* 0x000000044a3c7981 */ /* 0x000328000c1e1d00 */
[----:B------:R0:W4:Y:S04]  /*0780*/  LDG.E R153, [R2.64] ;  /* 0x0000000402997981 */ /* 0x000128000c1e1900 */
[----:B------:R1:W4:Y:S01]  /*0790*/  LDG.E.128 R68, [R74.64+0x10] ;  /* 0x000010044a447981 */ /* 0x000322000c1e1d00 */
[----:B------:R-:W-:-:S06]  /*07a0*/  IMAD.WIDE.U32 R64, R149, R65, c[0x0][0x208] ;  /* 0x0000820095407625 */ /* 0x000fcc00078e0041 */
[----:B------:R-:W4:Y:S01]  /*07b0*/  LDG.E.128 R64, [R64.64] ;  /* 0x0000000440407981 */ /* 0x000f22000c1e1d00 */
[----:B------:R-:W-:-:S05]  /*07c0*/  MOV R151, 0x8 ;  /* 0x0000000800977802 */ /* 0x000fca0000000f00 */
[----:B0-----:R-:W-:-:S04]  /*07d0*/  IMAD.WIDE.U32 R72, R150, R151, c[0x0][0x190] ;  /* 0x0000640096487625 */ /* 0x001fc800078e0097 */
[-C--:B-1----:R-:W-:Y:S02]  /*07e0*/  IMAD.WIDE.U32 R74, R152, R151.reuse, c[0x0][0x190] ;  /* 0x00006400984a7625 */ /* 0x082fe400078e0097 */
[----:B------:R-:W5:Y:S02]  /*07f0*/  LDG.E.64 R72, [R72.64] ;  /* 0x0000000448487981 */ /* 0x000f64000c1e1b00 */
[----:B------:R-:W-:Y:S02]  /*0800*/  IMAD.WIDE.U32 R2, R149, R151, c[0x0][0x190] ;  /* 0x0000640095027625 */ /* 0x000fe400078e0097 */
        /* <DEDUP_REMOVED lines=17> */
[C---:B---3--:R-:W-:Y:S02]  /*0920*/  FADD.FTZ R44, -R159.reuse, R44 ;  /* 0x0000002c9f2c7221 */ /* 0x048fe40000010100 */
[C---:B----4-:R-:W-:Y:S02]  /*0930*/  FADD.FTZ R164, -R159.reuse, R39 ;  /* 0x000000279fa47221 */ /* 0x050fe40000010100 */
[C---:B0-----:R-:W-:Y:S01]  /*0940*/  FADD.FTZ R156, -R159.reuse, R36 ;  /* 0x000000249f9c7221 */ /* 0x041fe20000010100 */
[--C-:B------:R-:W-:Y:S02]  /*0950*/  HADD2.F32 R39, -RZ, R40.reuse.H0_H0 ;  /* 0x20000028ff277230 */ /* 0x100fe40000004100 */
[----:B------:R-:W-:Y:S02]  /*0960*/  HADD2.F32 R166, -RZ, R41.H1_H1 ;  /* 0x30000029ffa67230 */ /* 0x000fe40000004100 */
[----:B------:R-:W-:Y:S02]  /*0970*/  @P0 HADD2.F32 R151, -RZ, R155.H0_H0 ;  /* 0x2000009bff970230 */ /* 0x000fe40000004100 */
[----:B------:R-:W-:Y:S01]  /*0980*/  HADD2.F32 R155, -RZ, R41.H0_H0 ;  /* 0x20000029ff9b7230 */ /* 0x000fe20000004100 */
[----:B------:R-:W-:Y:S01]  /*0990*/  FADD.FTZ R174, -R159, R49 ;  /* 0x000000319fae7221 */ /* 0x000fe20000010100 */
[----:B-1----:R-:W-:-:S02]  /*09a0*/  HADD2.F32 R160, -RZ, R40.H1_H1 ;  /* 0x30000028ffa07230 */ /* 0x002fc40000004100 */
[----:B------:R-:W-:Y:S02]  /*09b0*/  HADD2.F32 R41, -RZ, R42.H0_H0 ;  /* 0x2000002aff297230 */ /* 0x000fe40000004100 */
[--C-:B------:R-:W-:Y:S02]  /*09c0*/  HADD2.F32 R49, -RZ, R55.reuse.H0_H0 ;  /* 0x20000037ff317230 */ /* 0x100fe40000004100 */
[----:B------:R-:W-:Y:S01]  /*09d0*/  HADD2.F32 R190, -RZ, R55.H1_H1 ;  /* 0x30000037ffbe7230 */ /* 0x000fe20000004100 */
[C---:B------:R-:W-:Y:S02]  /*09e0*/  FADD.FTZ R182, -R159.reuse, R57 ;  /* 0x000000399fb67221 */ /* 0x040fe40000010100 */
[C---:B------:R-:W-:Y:S02]  /*09f0*/  FADD.FTZ R158, -R159.reuse, R37 ;  /* 0x000000259f9e7221 */ /* 0x040fe40000010100 */
[----:B------:R-:W-:Y:S02]  /*0a00*/  FADD.FTZ R192, -R159, R60 ;  /* 0x0000003c9fc07221 */ /* 0x000fe40000010100 */
[----:B------:R-:W-:-:S02]  /*0a10*/  FMUL.FTZ R60, R146, R39 ;  /* 0x00000027923c7220 */ /* 0x000fc40000410000 */
[C---:B------:R-:W-:Y:S02]  /*0a20*/  FMUL.FTZ R57, R153.reuse, R156 ;  /* 0x0000009c99397220 */ /* 0x040fe40000410000 */
[----:B------:R-:W-:Y:S02]  /*0a30*/  FMUL.FTZ R55, R153, R44 ;  /* 0x0000002c99377220 */ /* 0x000fe40000410000 */
[C---:B------:R-:W-:Y:S02]  /*0a40*/  FADD.FTZ R186, -R159.reuse, R58 ;  /* 0x0000003a9fba7221 */ /* 0x040fe40000010100 */
[----:B------:R-:W-:Y:S02]  /*0a50*/  FADD.FTZ R198, -R159, R62 ;  /* 0x0000003e9fc67221 */ /* 0x000fe40000010100 */
[----:B------:R-:W-:Y:S02]  /*0a60*/  FADD.FTZ R100, R39, R100 ;  /* 0x0000006427647221 */ /* 0x000fe40000010000 */
[----:B------:R-:W-:-:S02]  /*0a70*/  FFMA.FTZ R76, R57, R39, R76 ;  /* 0x00000027394c7223 */ /* 0x000fc4000001004c */
[----:B------:R-:W-:Y:S02]  /*0a80*/  FADD.FTZ R188, -R159, R59 ;  /* 0x0000003b9fbc7221 */ /* 0x000fe40000010100 */
[----:B------:R-:W-:Y:S02]  /*0a90*/  FMUL.FTZ R62, R145, R160 ;  /* 0x000000a0913e7220 */ /* 0x000fe40000410000 */
[----:B------:R-:W-:Y:S02]  /*0aa0*/  FADD.FTZ R104, R41, R104 ;  /* 0x0000006829687221 */ /* 0x000fe40000010000 */
[-C--:B------:R-:W-:Y:S02]  /*0ab0*/  FFMA.FTZ R80, R55, R41.reuse, R80 ;  /* 0x0000002937507223 */ /* 0x080fe40000010050 */
[----:B------:R-:W-:Y:S02]  /*0ac0*/  FMUL.FTZ R58, R142, R41 ;  /* 0x000000298e3a7220 */ /* 0x000fe40000410000 */
[----:B------:R-:W-:Y:S01]  /*0ad0*/  FADD.FTZ R39, RZ, R60 ;  /* 0x0000003cff277221 */ /* 0x000fe20000010000 */
[----:B------:R-:W-:Y:S01]  /*0ae0*/  HADD2.F32 R168, -RZ, R42.H1_H1 ;  /* 0x3000002affa87230 */ /* 0x000fe20000004100 */
[----:B------:R-:W-:-:S02]  /*0af0*/  FADD.FTZ R162, -R159, R38 ;  /* 0x000000269fa27221 */ /* 0x000fc40000010100 */
[----:B------:R-:W-:Y:S02]  /*0b00*/  FMUL.FTZ R59, R153, R158 ;  /* 0x0000009e993b7220 */ /* 0x000fe40000410000 */
[----:B------:R-:W-:Y:S02]  /*0b10*/  FFMA.FTZ R41, R57, R60, RZ ;  /* 0x0000003c39297223 */ /* 0x000fe400000100ff */
[C---:B------:R-:W-:Y:S02]  /*0b20*/  FADD.FTZ R42, -R159.reuse, R45 ;  /* 0x0000002d9f2a7221 */ /* 0x040fe40000010100 */
[C---:B------:R-:W-:Y:S02]  /*0b30*/  FADD.FTZ R204, -R159.reuse, R68 ;  /* 0x000000449fcc7221 */ /* 0x040fe40000010100 */
[----:B------:R-:W-:Y:S02]  /*0b40*/  FADD.FTZ R194, -R159, R61 ;  /* 0x0000003d9fc27221 */ /* 0x000fe40000010100 */
[----:B------:R-:W-:-:S02]  /*0b50*/  FMUL.FTZ R68, R144, R155 ;  /* 0x0000009b90447220 */ /* 0x000fc40000410000 */
[----:B------:R-:W-:Y:S01]  /*0b60*/  FADD.FTZ R39, R39, R62 ;  /* 0x0000003e27277221 */ /* 0x000fe20000010000 */
[--C-:B------:R-:W-:Y:S01]  /*0b70*/  HADD2.F32 R184, -RZ, R54.reuse.H1_H1 ;  /* 0x30000036ffb87230 */ /* 0x100fe20000004100 */
[----:B------:R-:W-:Y:S01]  /*0b80*/  FADD.FTZ R170, -R159, R47 ;  /* 0x0000002f9faa7221 */ /* 0x000fe20000010100 */
[----:B------:R-:W-:Y:S01]  /*0b90*/  HADD2.F32 R47, -RZ, R54.H0_H0 ;  /* 0x20000036ff2f7230 */ /* 0x000fe20000004100 */
[----:B------:R-:W-:Y:S02]  /*0ba0*/  FMUL.FTZ R61, R153, R162 ;  /* 0x000000a2993d7220 */ /* 0x000fe40000410000 */
[----:B------:R-:W-:Y:S02]  /*0bb0*/  FFMA.FTZ R41, R59, R62, R41 ;  /* 0x0000003e3b297223 */ /* 0x000fe40000010029 */
[----:B------:R-:W-:Y:S02]  /*0bc0*/  FADD.FTZ R206, -R159, R69 ;  /* 0x000000459fce7221 */ /* 0x000fe40000010100 */
[----:B------:R-:W-:-:S02]  /*0bd0*/  FMUL.FTZ R54, R153, R42 ;  /* 0x0000002a99367220 */ /* 0x000fc40000410000 */
[----:B------:R-:W-:Y:S02]  /*0be0*/  FADD.FTZ R180, -R159, R56 ;  /* 0x000000389fb47221 */ /* 0x000fe40000010100 */
[----:B------:R-:W-:Y:S02]  /*0bf0*/  FMUL.FTZ R69, R143, R166 ;  /* 0x000000a68f457220 */ /* 0x000fe40000410000 */
[----:B------:R-:W-:Y:S02]  /*0c00*/  FADD.FTZ R42, R39, R68 ;  /* 0x00000044272a7221 */ /* 0x000fe40000010000 */
[----:B------:R-:W-:Y:S02]  /*0c10*/  FMUL.FTZ R56, R153, R164 ;  /* 0x000000a499387220 */ /* 0x000fe40000410000 */
[----:B------:R-:W-:Y:S02]  /*0c20*/  FFMA.FTZ R41, R61, R68, R41 ;  /* 0x000000443d297223 */ /* 0x000fe40000010029 */
[----:B------:R-:W-:-:S02]  /*0c30*/  FADD.FTZ R39, R42, R69 ;  /* 0x000000452a277221 */ /* 0x000fc40000010000 */
[----:B------:R-:W-:Y:S01]  /*0c40*/  FFMA.FTZ R41, R56, R69, R41 ;  /* 0x0000004538297223 */ /* 0x000fe20000010029 */
[----:B------:R-:W-:Y:S01]  /*0c50*/  HADD2.F32 R157, -RZ, R43.H0_H0 ;  /* 0x2000002bff9d7230 */ /* 0x000fe20000004100 */
[----:B------:R-:W-:Y:S01]  /*0c60*/  FADD.FTZ R42, R39, R58 ;  /* 0x0000003a272a7221 */ /* 0x000fe20000010000 */
[--C-:B------:R-:W-:Y:S02]  /*0c70*/  HADD2.F32 R37, -RZ, R67.reuse.H0_H0 ;  /* 0x20000043ff257230 */ /* 0x100fe40000004100 */
[----:B------:R-:W-:Y:S01]  /*0c80*/  HADD2.F32 R36, -RZ, R67.H1_H1 ;  /* 0x30000043ff247230 */ /* 0x000fe20000004100 */
[----:B------:R-:W-:Y:S02]  /*0c90*/  FMUL.FTZ R67, R141, R168 ;  /* 0x000000a88d437220 */ /* 0x000fe40000410000 */
[----:B------:R-:W-:Y:S02]  /*0ca0*/  FADD.FTZ R46, -R159, R46 ;  /* 0x0000002e9f2e7221 */ /* 0x000fe40000010100 */
[----:B------:R-:W-:Y:S01]  /*0cb0*/  FFMA.FTZ R41, R55, R58, R41 ;  /* 0x0000003a37297223 */ /* 0x000fe20000010029 */
[----:B------:R-:W-:Y:S01]  /*0cc0*/  HADD2.F32 R172, -RZ, R43.H1_H1 ;  /* 0x3000002bffac7230 */ /* 0x000fe20000004100 */
[----:B------:R-:W-:-:S02]  /*0cd0*/  FADD.FTZ R208, -R159, R70 ;  /* 0x000000469fd07221 */ /* 0x000fc40000010100 */
[----:B------:R-:W-:Y:S02]  /*0ce0*/  FADD.FTZ R200, -R159, R63 ;  /* 0x0000003f9fc87221 */ /* 0x000fe40000010100 */
[----:B------:R-:W-:Y:S02]  /*0cf0*/  FMUL.FTZ R70, R140, R157 ;  /* 0x0000009d8c467220 */ /* 0x000fe40000410000 */
[----:B------:R-:W-:Y:S02]  /*0d00*/  FADD.FTZ R39, R42, R67 ;  /* 0x000000432a277221 */ /* 0x000fe40000010000 */
[----:B------:R-:W-:Y:S02]  /*0d10*/  FMUL.FTZ R63, R153, R46 ;  /* 0x0000002e993f7220 */ /* 0x000fe40000410000 */
[----:B------:R-:W-:Y:S01]  /*0d20*/  FFMA.FTZ R41, R54, R67, R41 ;  /* 0x0000004336297223 */ /* 0x000fe20000010029 */
[----:B------:R-:W-:Y:S01]  /*0d30*/  HADD2.F32 R43, -RZ, R52.H0_H0 ;  /* 0x20000034ff2b7230 */ /* 0x000fe20000004100 */
[----:B------:R-:W-:Y:S01]  /*0d40*/  FADD.FTZ R38, -R159, R71 ;  /* 0x000000479f267221 */ /* 0x000fe20000010100 */
[--C-:B------:R-:W-:Y:S01]  /*0d50*/  HADD2.F32 R179, -RZ, R66.reuse.H0_H0 ;  /* 0x20000042ffb37230 */ /* 0x100fe20000004100 */
[----:B------:R-:W-:Y:S01]  /*0d60*/  FMUL.FTZ R71, R139, R172 ;  /* 0x000000ac8b477220 */ /* 0x000fe20000410000 */
[----:B------:R-:W-:Y:S01]  /*0d70*/  HADD2.F32 R40, -RZ, R66.H1_H1 ;  /* 0x30000042ff287230 */ /* 0x000fe20000004100 */
[----:B------:R-:W-:-:S02]  /*0d80*/  FADD.FTZ R42, R39, R70 ;  /* 0x00000046272a7221 */ /* 0x000fc40000010000 */
[----:B------:R-:W-:Y:S02]  /*0d90*/  FADD.FTZ R48, -R159, R48 ;  /* 0x000000309f307221 */ /* 0x000fe40000010100 */
[----:B------:R-:W-:Y:S02]  /*0da0*/  FMUL.FTZ R66, R153, R170 ;  /* 0x000000aa99427220 */ /* 0x000fe40000410000 */
[----:B------:R-:W-:Y:S01]  /*0db0*/  FFMA.FTZ R41, R63, R70, R41 ;  /* 0x000000463f297223 */ /* 0x000fe20000010029 */
[----:B------:R-:W-:Y:S01]  /*0dc0*/  HADD2.F32 R52, -RZ, R52.H1_H1 ;  /* 0x30000034ff347230 */ /* 0x000fe20000004100 */
[----:B------:R-:W-:Y:S02]  /*0dd0*/  FADD.FTZ R106, R157, R106 ;  /* 0x0000006a9d6a7221 */ /* 0x000fe40000010000 */
[----:B------:R-:W-:Y:S02]  /*0de0*/  FFMA.FTZ R82, R63, R157, R82 ;  /* 0x0000009d3f527223 */ /* 0x000fe40000010052 */
[----:B------:R-:W-:-:S02]  /*0df0*/  FMUL.FTZ R164, R138, R43 ;  /* 0x0000002b8aa47220 */ /* 0x000fc40000410000 */
[----:B------:R-:W-:Y:S02]  /*0e00*/  FADD.FTZ R39, R42, R71 ;  /* 0x000000472a277221 */ /* 0x000fe40000010000 */
[----:B------:R-:W-:Y:S02]  /*0e10*/  FMUL.FTZ R157, R153, R48 ;  /* 0x00000030999d7220 */ /* 0x000fe40000410000 */
[----:B------:R-:W-:Y:S01]  /*0e20*/  FFMA.FTZ R41, R66, R71, R41 ;  /* 0x0000004742297223 */ /* 0x000fe20000010029 */
[----:B------:R-:W-:Y:S01]  /*0e30*/  HADD2.F32 R45, -RZ, R53.H0_H0 ;  /* 0x20000035ff2d7230 */ /* 0x000fe20000004100 */
[----:B------:R-:W-:Y:S02]  /*0e40*/  FADD.FTZ R99, R160, R99 ;  /* 0x00000063a0637221 */ /* 0x000fe40000010000 */
[----:B------:R-:W-:Y:S02]  /*0e50*/  FFMA.FTZ R0, R59, R160, R0 ;  /* 0x000000a03b007223 */ /* 0x000fe40000010000 */
[----:B------:R-:W-:-:S02]  /*0e60*/  FADD.FTZ R42, R39, R164 ;  /* 0x000000a4272a7221 */ /* 0x000fc40000010000 */
[----:B------:R-:W-:Y:S02]  /*0e70*/  FADD.FTZ R50, -R159, R50 ;  /* 0x000000329f327221 */ /* 0x000fe40000010100 */
[----:B------:R-:W-:Y:S02]  /*0e80*/  FMUL.FTZ R160, R153, R174 ;  /* 0x000000ae99a07220 */ /* 0x000fe40000410000 */
[----:B------:R-:W-:Y:S02]  /*0e90*/  FMUL.FTZ R161, R137, R52 ;  /* 0x0000003489a17220 */ /* 0x000fe40000410000 */
[----:B------:R-:W-:Y:S01]  /*0ea0*/  FFMA.FTZ R39, R157, R164, R41 ;  /* 0x000000a49d277223 */ /* 0x000fe20000010029 */
[----:B------:R-:W-:Y:S01]  /*0eb0*/  HADD2.F32 R178, -RZ, R53.H1_H1 ;  /* 0x30000035ffb27230 */ /* 0x000fe20000004100 */
        /* <DEDUP_REMOVED lines=106> */
.L_x_6143:
        /* <DEDUP_REMOVED lines=18> */
.L_x_6144:
        /* <DEDUP_REMOVED lines=22> */
[----:B------:R-:W-:Y:S02]  /*17e0*/  IADD3 R147, R147, c[0x0][0x160], RZ ;  /* 0x0000580093937a10 */ /* 0x000fe40007ffe0ff */
[----:B-1----:R-:W-:Y:S01]  /*17f0*/  SEL R154, RZ, 0x1, P3 ;  /* 0x00000001ff9a7807 */ /* 0x002fe20001800000 */
        /* <DEDUP_REMOVED lines=39> */
[-C--:B------:R-:W-:Y:S01]  /*1a70*/  FFMA.FTZ R59, R59, R39.reuse, R40 ;  /* 0x000000273b3b7223 */ /* 0x080fe20000010028 */
[----:B------:R-:W-:Y:S01]  /*1a80*/  FSEL R53, R45, RZ, P2 ;  /* 0x000000ff2d357208 */ /* 0x000fe20001000000 */
[----:B------:R-:W-:Y:S01]  /*1a90*/  FMUL.FTZ R45, R153, R58 ;  /* 0x0000003a992d7220 */ /* 0x000fe20000410000 */
[----:B------:R-:W-:Y:S01]  /*1aa0*/  LOP3.LUT P2, RZ, R46, 0xff, RZ, 0xc0, !PT ;  /* 0x000000ff2eff7812 */ /* 0x000fe2000784c0ff */
[----:B------:R-:W-:Y:S02]  /*1ab0*/  FADD.FTZ R54, R67, -R54 ;  /* 0x8000003643367221 */ /* 0x000fe40000010000 */
[----:B------:R-:W-:Y:S02]  /*1ac0*/  @P0 FADD.FTZ R41, R4, R41 ;  /* 0x0000002904290221 */ /* 0x000fe40000010000 */
[----:B------:R-:W-:Y:S02]  /*1ad0*/  @P0 FADD.FTZ R45, R8, R45 ;  /* 0x0000002d082d0221 */ /* 0x000fe40000010000 */
[----:B------:R-:W-:-:S02]  /*1ae0*/  FFMA.FTZ R61, R61, R39, R40 ;  /* 0x000000273d3d7223 */ /* 0x000fc40000010028 */
[----:B------:R-:W-:Y:S02]  /*1af0*/  FADD.FTZ R42, R62, -R59 ;  /* 0x8000003b3e2a7221 */ /* 0x000fe40000010000 */
[----:B------:R-:W-:Y:S02]  /*1b00*/  FMUL.FTZ R46, R153, R54 ;  /* 0x00000036992e7220 */ /* 0x000fe40000410000 */
[----:B------:R-:W-:Y:S02]  /*1b10*/  FFMA.FTZ R63, R63, R39, R40 ;  /* 0x000000273f3f7223 */ /* 0x000fe40000010028 */
[-C--:B------:R-:W-:Y:S02]  /*1b20*/  FMUL.FTZ R36, R41, R151.reuse ;  /* 0x0000009729247220 */ /* 0x080fe40000410000 */
[----:B------:R-:W-:Y:S02]  /*1b30*/  FMUL.FTZ R48, R45, R151 ;  /* 0x000000972d307220 */ /* 0x000fe40000410000 */
[----:B------:R-:W-:-:S02]  /*1b40*/  FADD.FTZ R68, R68, -R61 ;  /* 0x8000003d44447221 */ /* 0x000fc40000010000 */
[----:B------:R-:W-:Y:S02]  /*1b50*/  FMUL.FTZ R42, R153, R42 ;  /* 0x0000002a992a7220 */ /* 0x000fe40000410000 */
[----:B------:R-:W-:Y:S02]  /*1b60*/  @P0 FADD.FTZ R46, R9, R46 ;  /* 0x0000002e092e0221 */ /* 0x000fe40000010000 */
[----:B------:R-:W-:Y:S02]  /*1b70*/  FFMA.FTZ R66, R66, R39, R40 ;  /* 0x0000002742427223 */ /* 0x000fe40000010028 */
[----:B------:R-:W-:Y:S02]  /*1b80*/  FADD.FTZ R70, R70, -R63 ;  /* 0x8000003f46467221 */ /* 0x000fe40000010000 */
[----:B------:R-:W-:Y:S02]  /*1b90*/  FMUL.FTZ R36, R36, c[0x0][0x1e8] ;  /* 0x00007a0024247a20 */ /* 0x000fe40000410000 */
[----:B------:R-:W-:-:S02]  /*1ba0*/  FMUL.FTZ R48, R48, c[0x0][0x1e8] ;  /* 0x00007a0030307a20 */ /* 0x000fc40000410000 */
[----:B------:R-:W-:Y:S01]  /*1bb0*/  FMUL.FTZ R43, R153, R68 ;  /* 0x00000044992b7220 */ /* 0x000fe20000410000 */
[----:B------:R-:W-:Y:S01]  /*1bc0*/  FSEL R36, R36, RZ, P4 ;  /* 0x000000ff24247208 */ /* 0x000fe20002000000 */
[----:B------:R-:W-:Y:S01]  /*1bd0*/  @P0 FADD.FTZ R42, R5, R42 ;  /* 0x0000002a052a0221 */ /* 0x000fe20000010000 */
[----:B------:R-:W-:Y:S01]  /*1be0*/  FSEL R54, R48, RZ, P6 ;  /* 0x000000ff30367208 */ /* 0x000fe20003000000 */
[----:B------:R-:W-:Y:S01]  /*1bf0*/  FMUL.FTZ R49, R46, R151 ;  /* 0x000000972e317220 */ /* 0x000fe20000410000 */
[----:B------:R-:W-:Y:S01]  /*1c00*/  LOP3.LUT P4, RZ, R73, 0xff00, RZ, 0xc0, !PT ;  /* 0x0000ff0049ff7812 */ /* 0x000fe2000788c0ff */
[----:B------:R-:W-:Y:S01]  /*1c10*/  FADD.FTZ R66, R71, -R66 ;  /* 0x8000004247427221 */ /* 0x000fe20000010000 */
[----:B------:R-:W-:Y:S01]  /*1c20*/  LOP3.LUT P6, RZ, R74, 0xff00, RZ, 0xc0, !PT ;  /* 0x0000ff004aff7812 */ /* 0x000fe200078cc0ff */
[----:B------:R-:W-:Y:S02]  /*1c30*/  FMUL.FTZ R47, R153, R70 ;  /* 0x00000046992f7220 */ /* 0x000fe40000410000 */
[----:B------:R-:W-:-:S02]  /*1c40*/  FFMA.FTZ R157, R157, R39, R40 ;  /* 0x000000279d9d7223 */ /* 0x000fc40000010028 */
[----:B------:R-:W-:Y:S02]  /*1c50*/  FFMA.FTZ R65, R65, R39, R40 ;  /* 0x0000002741417223 */ /* 0x000fe40000010028 */
[----:B------:R-:W-:Y:S02]  /*1c60*/  @P0 FADD.FTZ R43, R6, R43 ;  /* 0x0000002b062b0221 */ /* 0x000fe40000010000 */
[----:B------:R-:W-:Y:S02]  /*1c70*/  FMUL.FTZ R37, R42, R151 ;  /* 0x000000972a257220 */ /* 0x000fe40000410000 */
[----:B------:R-:W-:Y:S02]  /*1c80*/  FMUL.FTZ R49, R49, c[0x0][0x1e8] ;  /* 0x00007a0031317a20 */ /* 0x000fe40000410000 */
[----:B------:R-:W-:Y:S02]  /*1c90*/  @P0 FADD.FTZ R47, R10, R47 ;  /* 0x0000002f0a2f0221 */ /* 0x000fe40000010000 */
[----:B------:R-:W-:Y:S01]  /*1ca0*/  FMUL.FTZ R48, R153, R66 ;  /* 0x0000004299307220 */ /* 0x000fe20000410000 */
[----:B------:R-:W-:Y:S01]  /*1cb0*/  FSEL R55, R49, RZ, P4 ;  /* 0x000000ff31377208 */ /* 0x000fe20002000000 */
[----:B------:R-:W-:Y:S01]  /*1cc0*/  FADD.FTZ R164, R164, -R157 ;  /* 0x8000009da4a47221 */ /* 0x000fe20000010000 */
[----:B------:R-:W-:Y:S01]  /*1cd0*/  LOP3.LUT P4, RZ, R74, 0xff0000, RZ, 0xc0, !PT ;  /* 0x00ff00004aff7812 */ /* 0x000fe2000788c0ff */
[----:B------:R-:W-:-:S02]  /*1ce0*/  FADD.FTZ R64, R64, -R65 ;  /* 0x8000004140407221 */ /* 0x000fc40000010000 */
[-CC-:B------:R-:W-:Y:S02]  /*1cf0*/  FFMA.FTZ R155, R155, R39.reuse, R40.reuse ;  /* 0x000000279b9b7223 */ /* 0x180fe40000010028 */
[----:B------:R-:W-:Y:S02]  /*1d00*/  FFMA.FTZ R156, R156, R39, R40 ;  /* 0x000000279c9c7223 */ /* 0x000fe40000010028 */
[-C--:B------:R-:W-:Y:S02]  /*1d10*/  FMUL.FTZ R38, R43, R151.reuse ;  /* 0x000000972b267220 */ /* 0x080fe40000410000 */
[----:B------:R-:W-:Y:S02]  /*1d20*/  FMUL.FTZ R37, R37, c[0x0][0x1e8] ;  /* 0x00007a0025257a20 */ /* 0x000fe40000410000 */
[----:B------:R-:W-:Y:S02]  /*1d30*/  FMUL.FTZ R50, R47, R151 ;  /* 0x000000972f327220 */ /* 0x000fe40000410000 */
[----:B------:R-:W-:Y:S01]  /*1d40*/  @P0 FADD.FTZ R48, R11, R48 ;  /* 0x000000300b300221 */ /* 0x000fe20000010000 */
[----:B------:R-:W-:Y:S01]  /*1d50*/  FSEL R37, R37, RZ, P5 ;  /* 0x000000ff25257208 */ /* 0x000fe20002800000 */
[----:B------:R-:W-:Y:S01]  /*1d60*/  FMUL.FTZ R49, R153, R164 ;  /* 0x000000a499317220 */ /* 0x000fe20000410000 */
[----:B------:R-:W-:Y:S01]  /*1d70*/  LOP3.LUT P5, RZ, R73, 0xff0000, RZ, 0xc0, !PT ;  /* 0x00ff000049ff7812 */ /* 0x000fe200078ac0ff */
[----:B------:R-:W-:Y:S01]  /*1d80*/  FMUL.FTZ R65, R153, R64 ;  /* 0x0000004099417220 */ /* 0x000fe20000410000 */
[----:B------:R-:W-:Y:S01]  /*1d90*/  F2FP.PACK_AB R36, R37, R36 ;  /* 0x000000242524723e */ /* 0x000fe200000000ff */
[----:B------:R-:W-:-:S02]  /*1da0*/  FFMA.FTZ R160, R160, R39, R40 ;  /* 0x00000027a0a07223 */ /* 0x000fc40000010028 */
[----:B------:R-:W-:Y:S02]  /*1db0*/  FADD.FTZ R162, R162, -R155 ;  /* 0x8000009ba2a27221 */ /* 0x000fe40000010000 */
[----:B------:R-:W-:Y:S02]  /*1dc0*/  FADD.FTZ R156, R159, -R156 ;  /* 0x8000009c9f9c7221 */ /* 0x000fe40000010000 */
[----:B------:R-:W-:Y:S02]  /*1dd0*/  FMUL.FTZ R38, R38, c[0x0][0x1e8] ;  /* 0x00007a0026267a20 */ /* 0x000fe40000410000 */
[-CC-:B------:R-:W-:Y:S02]  /*1de0*/  FFMA.FTZ R158, R158, R39.reuse, R40.reuse ;  /* 0x000000279e9e7223 */ /* 0x180fe40000010028 */
[-CC-:B------:R-:W-:Y:S01]  /*1df0*/  FFMA.FTZ R165, R165, R39.reuse, R40.reuse ;  /* 0x00000027a5a57223 */ /* 0x180fe20000010028 */
[----:B------:R-:W-:Y:S01]  /*1e00*/  FSEL R38, R38, RZ, P1 ;  /* 0x000000ff26267208 */ /* 0x000fe20000800000 */
[-CC-:B------:R-:W-:Y:S01]  /*1e10*/  FFMA.FTZ R168, R168, R39.reuse, R40.reuse ;  /* 0x00000027a8a87223 */ /* 0x180fe20000010028 */
[----:B------:R-:W-:Y:S01]  /*1e20*/  LOP3.LUT P1, RZ, R73, 0xff000000, RZ, 0xc0, !PT ;  /* 0xff00000049ff7812 */ /* 0x000fe2000782c0ff */
[-CC-:B------:R-:W-:Y:S01]  /*1e30*/  FFMA.FTZ R169, R169, R39.reuse, R40.reuse ;  /* 0x00000027a9a97223 */ /* 0x180fe20000010028 */
[----:B------:R-:W-:Y:S01]  /*1e40*/  F2FP.PACK_AB R37, R53, R38 ;  /* 0x000000263525723e */ /* 0x000fe200000000ff */
[-CC-:B------:R-:W-:Y:S01]  /*1e50*/  FFMA.FTZ R170, R170, R39.reuse, R40.reuse ;  /* 0x00000027aaaa7223 */ /* 0x180fe20000010028 */
[----:B------:R-:W-:Y:S01]  /*1e60*/  F2FP.PACK_AB R38, R55, R54 ;  /* 0x000000363726723e */ /* 0x000fe200000000ff */
[----:B------:R-:W-:-:S02]  /*1e70*/  FFMA.FTZ R171, R171, R39, R40 ;  /* 0x00000027abab7223 */ /* 0x000fc40000010028 */
[-CC-:B------:R-:W-:Y:S02]  /*1e80*/  FFMA.FTZ R172, R172, R39.reuse, R40.reuse ;  /* 0x00000027acac7223 */ /* 0x180fe40000010028 */
[-CC-:B------:R-:W-:Y:S02]  /*1e90*/  FFMA.FTZ R177, R177, R39.reuse, R40.reuse ;  /* 0x00000027b1b17223 */ /* 0x180fe40000010028 */
[-CC-:B------:R-:W-:Y:S02]  /*1ea0*/  FFMA.FTZ R180, R180, R39.reuse, R40.reuse ;  /* 0x00000027b4b47223 */ /* 0x180fe40000010028 */
[----:B------:R-:W-:Y:S02]  /*1eb0*/  FFMA.FTZ R181, R181, R39, R40 ;  /* 0x00000027b5b57223 */ /* 0x000fe40000010028 */
[----:B------:R-:W-:Y:S02]  /*1ec0*/  FMUL.FTZ R50, R50, c[0x0][0x1e8] ;  /* 0x00007a0032327a20 */ /* 0x000fe40000410000 */
[----:B------:R-:W-:-:S02]  /*1ed0*/  FMUL.FTZ R56, R48, R151 ;  /* 0x0000009730387220 */ /* 0x000fc40000410000 */
[----:B------:R-:W-:Y:S01]  /*1ee0*/  FFMA.FTZ R40, R184, R39, R40 ;  /* 0x00000027b8287223 */ /* 0x000fe20000010028 */
[----:B------:R-:W-:Y:S01]  /*1ef0*/  FSEL R66, R50, RZ, P5 ;  /* 0x000000ff32427208 */ /* 0x000fe20002800000 */
[----:B------:R-:W-:Y:S01]  /*1f00*/  @P0 FADD.FTZ R49, R12, R49 ;  /* 0x000000310c310221 */ /* 0x000fe20000010000 */
[----:B------:R-:W-:Y:S01]  /*1f10*/  LOP3.LUT P5, RZ, R74, 0xff000000, RZ, 0xc0, !PT ;  /* 0xff0000004aff7812 */ /* 0x000fe200078ac0ff */
[----:B------:R-:W-:Y:S02]  /*1f20*/  @P0 FADD.FTZ R65, R16, R65 ;  /* 0x0000004110410221 */ /* 0x000fe40000010000 */
[----:B------:R-:W-:Y:S01]  /*1f30*/  FADD.FTZ R160, R161, -R160 ;  /* 0x800000a0a1a07221 */ /* 0x000fe20000010000 */
[----:B------:R-:W-:Y:S01]  /*1f40*/  HFMA2.MMA R161, -RZ, RZ, 0, 9.5367431640625e-07 ;  /* 0x00000010ffa17435 */ /* 0x000fe200000001ff */
[C---:B------:R-:W-:Y:S02]  /*1f50*/  FMUL.FTZ R51, R153.reuse, R162 ;  /* 0x000000a299337220 */ /* 0x040fe40000410000 */
[----:B------:R-:W-:-:S02]  /*1f60*/  FMUL.FTZ R156, R153, R156 ;  /* 0x0000009c999c7220 */ /* 0x000fc40000410000 */
[----:B------:R-:W-:Y:S02]  /*1f70*/  FADD.FTZ R158, R163, -R158 ;  /* 0x8000009ea39e7221 */ /* 0x000fe40000010000 */
[----:B------:R-:W-:Y:S02]  /*1f80*/  FADD.FTZ R168, R167, -R168 ;  /* 0x800000a8a7a87221 */ /* 0x000fe40000010000 */
[----:B------:R-:W-:Y:S02]  /*1f90*/  FMUL.FTZ R56, R56, c[0x0][0x1e8] ;  /* 0x00007a0038387a20 */ /* 0x000fe40000410000 */
[----:B------:R-:W-:Y:S02]  /*1fa0*/  FADD.FTZ R40, R183, -R40 ;  /* 0x80000028b7287221 */ /* 0x000fe40000010000 */
[-C--:B------:R-:W-:Y:S01]  /*1fb0*/  FMUL.FTZ R57, R49, R151.reuse ;  /* 0x0000009731397220 */ /* 0x080fe20000410000 */
[----:B------:R-:W-:Y:S01]  /*1fc0*/  FSEL R67, R56, RZ, P1 ;  /* 0x000000ff38437208 */ /* 0x000fe20000800000 */
[----:B------:R-:W-:Y:S01]  /*1fd0*/  FMUL.FTZ R39, R65, R151 ;  /* 0x0000009741277220 */ /* 0x000fe20000410000 */
[----:B------:R-:W-:Y:S01]  /*1fe0*/  LOP3.LUT P1, RZ, R75, 0xff, RZ, 0xc0, !PT ;  /* 0x000000ff4bff7812 */ /* 0x000fe2000782c0ff */
[----:B------:R-:W-:-:S02]  /*1ff0*/  FMUL.FTZ R50, R153, R160 ;  /* 0x000000a099327220 */ /* 0x000fc40000410000 */
[----:B------:R-:W-:Y:S02]  /*2000*/  @P0 FADD.FTZ R51, R14, R51 ;  /* 0x000000330e330221 */ /* 0x000fe40000010000 */
[----:B------:R-:W-:Y:S02]  /*2010*/  @P0 FADD.FTZ R156, R17, R156 ;  /* 0x0000009c119c0221 */ /* 0x000fe40000010000 */
[C---:B------:R-:W-:Y:S02]  /*2020*/  FMUL.FTZ R52, R153.reuse, R158 ;  /* 0x0000009e99347220 */ /* 0x040fe40000410000 */
[C---:B------:R-:W-:Y:S02]  /*2030*/  FMUL.FTZ R168, R153.reuse, R168 ;  /* 0x000000a899a87220 */ /* 0x040fe40000410000 */
[----:B------:R-:W-:Y:S02]  /*2040*/  FADD.FTZ R174, R174, -R169 ;  /* 0x800000a9aeae7221 */ /* 0x000fe40000010000 */
[----:B------:R-:W-:-:S02]  /*2050*/  FMUL.FTZ R68, R153, R40 ;  /* 0x0000002899447220 */ /* 0x000fc40000410000 */
[----:B------:R-:W-:Y:S02]  /*2060*/  FMUL.FTZ R57, R57, c[0x0][0x1e8] ;  /* 0x00007a0039397a20 */ /* 0x000fe40000410000 */
[----:B------:R-:W-:Y:S01]  /*2070*/  FMUL.FTZ R40, R39, c[0x0][0x1e8] ;  /* 0x00007a0027287a20 */ /* 0x000fe20000410000 */
[----:B------:R-:W-:Y:S01]  /*2080*/  F2FP.PACK_AB R39, R67, R66 ;  /* 0x000000424327723e */ /* 0x000fe200000000ff */
[----:B------:R-:W-:Y:S01]  /*2090*/  @P0 FADD.FTZ R50, R13, R50 ;  /* 0x000000320d320221 */ /* 0x000fe20000010000 */
[----:B------:R-:W-:Y:S01]  /*20a0*/  FSEL R60, R57, RZ, P2 ;  /* 0x000000ff393c7208 */ /* 0x000fe20001000000 */
[-C--:B------:R-:W-:Y:S01]  /*20b0*/  FMUL.FTZ R56, R51, R151.reuse ;  /* 0x0000009733387220 */ /* 0x080fe20000410000 */
[----:B------:R-:W-:Y:S01]  /*20c0*/  FSEL R64, R40, RZ, P1 ;  /* 0x000000ff28407208 */ /* 0x000fe20000800000 */
[----:B------:R-:W-:Y:S01]  /*20d0*/  FMUL.FTZ R53, R156, R151 ;  /* 0x000000979c357220 */ /* 0x000fe20000410000 */
        /* <DEDUP_REMOVED lines=8> */
[-C--:B------:R-:W-:Y:S02]  /*2160*/  FMUL.FTZ R58, R50, R151.reuse ;  /* 0x00000097323a7220 */ /* 0x080fe40000410000 */
[----:B------:R-:W-:Y:S02]  /*2170*/  FMUL.FTZ R56, R56, c[0x0][0x1e8] ;  /* 0x00007a0038387a20 */ /* 0x000fe40000410000 */
[----:B------:R-:W-:Y:S02]  /*2180*/  FMUL.FTZ R53, R53, c[0x0][0x1e8] ;  /* 0x00007a0035357a20 */ /* 0x000fe40000410000 */
[-C--:B------:R-:W-:Y:S01]  /*2190*/  FMUL.FTZ R59, R52, R151.reuse ;  /* 0x00000097343b7220 */ /* 0x080fe20000410000 */
[----:B------:R-:W-:Y:S01]  /*21a0*/  FSEL R62, R56, RZ, P4 ;  /* 0x000000ff383e7208 */ /* 0x000fe20002000000 */
[----:B------:R-:W-:Y:S01]  /*21b0*/  FMUL.FTZ R40, R168, R151 ;  /* 0x00000097a8287220 */ /* 0x000fe20000410000 */
[----:B------:R-:W-:Y:S01]  /*21c0*/  FSEL R67, R53, RZ, P2 ;  /* 0x000000ff35437208 */ /* 0x000fe20001000000 */
[----:B------:R-:W-:Y:S01]  /*21d0*/  FADD.FTZ R166, R166, -R165 ;  /* 0x800000a5a6a67221 */ /* 0x000fe20000010000 */
[----:B------:R-:W-:Y:S01]  /*21e0*/  LOP3.LUT P4, RZ, R75, 0xff000000, RZ, 0xc0, !PT ;  /* 0xff0000004bff7812 */ /* 0x000fe2000788c0ff */
[----:B------:R-:W-:Y:S01]  /*21f0*/  @P0 FADD.FTZ R71, R20, R71 ;  /* 0x0000004714470221 */ /* 0x000fe20000010000 */
[----:B------:R-:W-:Y:S01]  /*2200*/  ISETP.NE.U32.AND P2, PT, RZ, c[0x0][0x258], PT ;  /* 0x00009600ff007a0c */ /* 0x000fe20003f45070 */
[----:B------:R-:W-:-:S02]  /*2210*/  FMUL.FTZ R172, R153, R172 ;  /* 0x000000ac99ac7220 */ /* 0x000fc40000410000 */
[----:B------:R-:W-:Y:S01]  /*2220*/  FMUL.FTZ R58, R58, c[0x0][0x1e8] ;  /* 0x00007a003a3a7a20 */ /* 0x000fe20000410000 */
[----:B------:R-:W-:Y:S01]  /*2230*/  ISETP.NE.AND.EX P2, PT, RZ, c[0x0][0x25c], PT, P2 ;  /* 0x00009700ff007a0c */ /* 0x000fe20003f45320 */
[----:B------:R-:W-:Y:S02]  /*2240*/  FMUL.FTZ R59, R59, c[0x0][0x1e8] ;  /* 0x00007a003b3b7a20 */ /* 0x000fe40000410000 */
[----:B------:R-:W-:Y:S01]  /*2250*/  FMUL.FTZ R40, R40, c[0x0][0x1e8] ;  /* 0x00007a0028287a20 */ /* 0x000fe20000410000 */
[----:B------:R-:W-:Y:S01]  /*2260*/  FSEL R61, R58, RZ, P6 ;  /* 0x000000ff3a3d7208 */ /* 0x000fe20003000000 */
[----:B------:R-:W-:Y:S01]  /*2270*/  FMUL.FTZ R69, R153, R166 ;  /* 0x000000a699457220 */ /* 0x000fe20000410000 */
[----:B------:R-:W-:Y:S01]  /*2280*/  LOP3.LUT P6, RZ, R75, 0xff0000, RZ, 0xc0, !PT ;  /* 0x00ff00004bff7812 */ /* 0x000fe200078cc0ff */
[----:B------:R-:W-:Y:S01]  /*2290*/  FMUL.FTZ R53, R71, R151 ;  /* 0x0000009747357220 */ /* 0x000fe20000410000 */
[----:B------:R-:W-:Y:S01]  /*22a0*/  FSEL R63, R59, RZ, P5 ;  /* 0x000000ff3b3f7208 */ /* 0x000fe20002800000 */
[----:B------:R-:W-:Y:S01]  /*22b0*/  FADD.FTZ R170, R173, -R170 ;  /* 0x800000aaadaa7221 */ /* 0x000fe20000010000 */
[----:B------:R-:W-:Y:S01]  /*22c0*/  FSEL R159, R40, RZ, P4 ;  /* 0x000000ff289f7208 */ /* 0x000fe20002000000 */
[----:B------:R-:W-:Y:S01]  /*22d0*/  FADD.FTZ R176, R176, -R171 ;  /* 0x800000abb0b07221 */ /* 0x000fe20000010000 */
[----:B------:R-:W-:Y:S01]  /*22e0*/  LOP3.LUT P5, RZ, R57, 0xff, RZ, 0xc0, !PT ;  /* 0x000000ff39ff7812 */ /* 0x000fe200078ac0ff */
[----:B------:R-:W-:Y:S01]  /*22f0*/  @P0 FADD.FTZ R172, R23, R172 ;  /* 0x000000ac17ac0221 */ /* 0x000fe20000010000 */
[----:B------:R-:W-:Y:S01]  /*2300*/  @P2 MOV R59, 0x20 ;  /* 0x00000020003b2802 */ /* 0x000fe20000000f00 */
[----:B------:R-:W-:Y:S01]  /*2310*/  @P0 FADD.FTZ R69, R18, R69 ;  /* 0x0000004512450221 */ /* 0x000fe20000010000 */
[----:B------:R-:W-:Y:S01]  /*2320*/  LOP3.LUT P4, RZ, R2, 0xff0000, RZ, 0xc0, !PT ;  /* 0x00ff000002ff7812 */ /* 0x000fe2000788c0ff */
[----:B------:R-:W-:Y:S01]  /*2330*/  FMUL.FTZ R53, R53, c[0x0][0x1e8] ;  /* 0x00007a0035357a20 */ /* 0x000fe20000410000 */
[----:B------:R-:W-:Y:S01]  /*2340*/  @P2 MOV R57, 0x20 ;  /* 0x0000002000392802 */ /* 0x000fe20000000f00 */
[----:B------:R-:W-:-:S02]  /*2350*/  FMUL.FTZ R170, R153, R170 ;  /* 0x000000aa99aa7220 */ /* 0x000fc40000410000 */
[----:B------:R-:W-:Y:S01]  /*2360*/  FMUL.FTZ R75, R153, R176 ;  /* 0x000000b0994b7220 */ /* 0x000fe20000410000 */
[----:B------:R-:W-:Y:S01]  /*2370*/  FSEL R66, R53, RZ, P5 ;  /* 0x000000ff35427208 */ /* 0x000fe20002800000 */
[-C--:B------:R-:W-:Y:S01]  /*2380*/  FMUL.FTZ R40, R172, R151.reuse ;  /* 0x00000097ac287220 */ /* 0x080fe20000410000 */
[----:B------:R-:W-:Y:S01]  /*2390*/  LOP3.LUT P5, RZ, R2, 0xff000000, RZ, 0xc0, !PT ;  /* 0xff00000002ff7812 */ /* 0x000fe200078ac0ff */
[----:B------:R-:W-:Y:S01]  /*23a0*/  FMUL.FTZ R56, R69, R151 ;  /* 0x0000009745387220 */ /* 0x000fe20000410000 */
[----:B------:R-:W-:Y:S01]  /*23b0*/  SEL R53, R156, R33, P1 ;  /* 0x000000219c357207 */ /* 0x000fe20000800000 */
[----:B------:R-:W-:Y:S02]  /*23c0*/  FADD.FTZ R178, R178, -R177 ;  /* 0x800000b1b2b27221 */ /* 0x000fe40000010000 */
[----:B------:R-:W-:Y:S02]  /*23d0*/  FADD.FTZ R180, R179, -R180 ;  /* 0x800000b4b3b47221 */ /* 0x000fe40000010000 */
[----:B------:R-:W-:-:S02]  /*23e0*/  FADD.FTZ R182, R182, -R181 ;  /* 0x800000b5b6b67221 */ /* 0x000fc40000010000 */
[----:B------:R-:W-:Y:S02]  /*23f0*/  @P0 FADD.FTZ R170, R21, R170 ;  /* 0x000000aa15aa0221 */ /* 0x000fe40000010000 */
[----:B------:R-:W-:Y:S02]  /*2400*/  @P0 FADD.FTZ R75, R22, R75 ;  /* 0x0000004b164b0221 */ /* 0x000fe40000010000 */
[----:B------:R-:W-:Y:S02]  /*2410*/  FMUL.FTZ R40, R40, c[0x0][0x1e8] ;  /* 0x00007a0028287a20 */ /* 0x000fe40000410000 */
[----:B------:R-:W-:Y:S02]  /*2420*/  FMUL.FTZ R56, R56, c[0x0][0x1e8] ;  /* 0x00007a0038387a20 */ /* 0x000fe40000410000 */
[C---:B------:R-:W-:Y:S02]  /*2430*/  FMUL.FTZ R155, R153.reuse, R178 ;  /* 0x000000b2999b7220 */ /* 0x040fe40000410000 */
[C---:B------:R-:W-:Y:S01]  /*2440*/  FMUL.FTZ R180, R153.reuse, R180 ;  /* 0x000000b499b47220 */ /* 0x040fe20000410000 */
[----:B------:R-:W-:Y:S01]  /*2450*/  FSEL R70, R56, RZ, P6 ;  /* 0x000000ff38467208 */ /* 0x000fe20003000000 */
[----:B------:R-:W-:Y:S01]  /*2460*/  FMUL.FTZ R157, R153, R182 ;  /* 0x000000b6999d7220 */ /* 0x000fe20000410000 */
[----:B------:R-:W-:Y:S01]  /*2470*/  FSEL R153, R40, RZ, P5 ;  /* 0x000000ff28997208 */ /* 0x000fe20002800000 */
[-C--:B------:R-:W-:Y:S01]  /*2480*/  FMUL.FTZ R54, R170, R151.reuse ;  /* 0x00000097aa367220 */ /* 0x080fe20000410000 */
[----:B------:R-:W-:Y:S01]  /*2490*/  SEL R40, R41, R28, P1 ;  /* 0x0000001c29287207 */ /* 0x000fe20000800000 */
[----:B------:R-:W-:Y:S01]  /*24a0*/  FMUL.FTZ R55, R75, R151 ;  /* 0x000000974b377220 */ /* 0x000fe20000410000 */
[----:B------:R-:W-:Y:S01]  /*24b0*/  SEL R41, R42, R29, P1 ;  /* 0x0000001d2a297207 */ /* 0x000fe20000800000 */
[----:B------:R-:W-:Y:S01]  /*24c0*/  FMUL.FTZ R54, R54, c[0x0][0x1e8] ;  /* 0x00007a0036367a20 */ /* 0x000fe20000410000 */
[----:B------:R-:W-:Y:S01]  /*24d0*/  SEL R42, R43, R30, P1 ;  /* 0x0000001e2b2a7207 */ /* 0x000fe20000800000 */
[----:B------:R-:W-:Y:S01]  /*24e0*/  FMUL.FTZ R55, R55, c[0x0][0x1e8] ;  /* 0x00007a0037377a20 */ /* 0x000fe20000410000 */
[----:B------:R-:W-:Y:S01]  /*24f0*/  LOP3.LUT P6, RZ, R2, 0xff00, RZ, 0xc0, !PT ;  /* 0x0000ff0002ff7812 */ /* 0x000fe200078cc0ff */
[----:B------:R-:W-:Y:S01]  /*2500*/  @P2 IMAD.WIDE.U32 R58, R150, R59, c[0x0][0x258] ;  /* 0x00009600963a2625 */ /* 0x000fe200078e003b */
[----:B------:R-:W-:-:S02]  /*2510*/  SEL R43, R44, R31, P1 ;  /* 0x0000001f2c2b7207 */ /* 0x000fc40000800000 */
[----:B------:R-:W-:Y:S01]  /*2520*/  SEL R44, R45, R32, P1 ;  /* 0x000000202d2c7207 */ /* 0x000fe20000800000 */
[----:B------:R-:W-:Y:S01]  /*2530*/  @P0 FADD.FTZ R155, R24, R155 ;  /* 0x0000009b189b0221 */ /* 0x000fe20000010000 */
[----:B------:R-:W-:Y:S01]  /*2540*/  SEL R45, R46, R33, P1 ;  /* 0x000000212e2d7207 */ /* 0x000fe20000800000 */
[----:B------:R-:W-:Y:S01]  /*2550*/  @P0 FADD.FTZ R180, R25, R180 ;  /* 0x000000b419b40221 */ /* 0x000fe20000010000 */
[----:B------:R-:W-:Y:S01]  /*2560*/  SEL R46, R47, R34, P1 ;  /* 0x000000222f2e7207 */ /* 0x000fe20000800000 */
[----:B------:R-:W-:Y:S01]  /*2570*/  @P0 FADD.FTZ R157, R26, R157 ;  /* 0x0000009d1a9d0221 */ /* 0x000fe20000010000 */
[----:B------:R-:W-:Y:S01]  /*2580*/  FSEL R73, R54, RZ, P6 ;  /* 0x000000ff36497208 */ /* 0x000fe20003000000 */
[----:B------:R0:W-:Y:S01]  /*2590*/  @P2 STG.E.128 [R58.64], R40 ;  /* 0x000000283a002986 */ /* 0x0001e2000c101d04 */
[----:B------:R-:W-:Y:S01]  /*25a0*/  FSEL R2, R55, RZ, P4 ;  /* 0x000000ff37027208 */ /* 0x000fe20002000000 */
[----:B------:R-:W-:Y:S01]  /*25b0*/  IMAD.WIDE.U32 R54, R150, R161, c[0x0][0x248] ;  /* 0x0000920096367625 */ /* 0x000fe200078e00a1 */
[----:B------:R-:W-:-:S02]  /*25c0*/  SEL R47, R48, R35, P1 ;  /* 0x00000023302f7207 */ /* 0x000fc40000800000 */
[----:B------:R-:W-:Y:S01]  /*25d0*/  SEL R48, R49, R28, P1 ;  /* 0x0000001c31307207 */ /* 0x000fe20000800000 */
[----:B------:R-:W-:Y:S01]  /*25e0*/  @P0 FADD.FTZ R68, R27, R68 ;  /* 0x000000441b440221 */ /* 0x000fe20000010000 */
[----:B------:R-:W-:Y:S01]  /*25f0*/  SEL R49, R50, R29, P1 ;  /* 0x0000001d32317207 */ /* 0x000fe20000800000 */
[----:B------:R-:W-:Y:S01]  /*2600*/  @P2 STG.E.128 [R58.64+0x10], R44 ;  /* 0x0000102c3a002986 */ /* 0x000fe2000c101d04 */
[----:B------:R-:W-:Y:S01]  /*2610*/  SEL R50, R51, R30, P1 ;  /* 0x0000001e33327207 */ /* 0x000fe20000800000 */
[----:B------:R-:W-:Y:S01]  /*2620*/  @P2 IMAD.WIDE.U32 R56, R152, R57, c[0x0][0x258] ;  /* 0x0000960098382625 */ /* 0x000fe200078e0039 */
[----:B------:R-:W-:Y:S01]  /*2630*/  SEL R51, R52, R31, P1 ;  /* 0x0000001f34337207 */ /* 0x000fe20000800000 */
[----:B------:R1:W-:Y:S01]  /*2640*/  STG.E.128 [R54.64], R36 ;  /* 0x0000002436007986 */ /* 0x0003e2000c101d04 */
[-C--:B------:R-:W-:Y:S02]  /*2650*/  SEL R52, R65, R32.reuse, P1 ;  /* 0x0000002041347207 */ /* 0x080fe40000800000 */
[C---:B------:R-:W-:Y:S01]  /*2660*/  SEL R32, R155.reuse, R32, P1 ;  /* 0x000000209b207207 */ /* 0x040fe20000800000 */
[----:B------:R-:W-:Y:S01]  /*2670*/  FMUL.FTZ R155, R155, R151 ;  /* 0x000000979b9b7220 */ /* 0x000fe20000410000 */
[C---:B------:R-:W-:Y:S01]  /*2680*/  SEL R33, R180.reuse, R33, P1 ;  /* 0x00000021b4217207 */ /* 0x040fe20000800000 */
[----:B------:R-:W-:Y:S01]  /*2690*/  FMUL.FTZ R180, R180, R151 ;  /* 0x00000097b4b47220 */ /* 0x000fe20000410000 */
[----:B------:R-:W-:Y:S01]  /*26a0*/  LOP3.LUT P6, RZ, R3, 0xff, RZ, 0xc0, !PT ;  /* 0x000000ff03ff7812 */ /* 0x000fe200078cc0ff */
[----:B------:R-:W-:Y:S01]  /*26b0*/  FMUL.FTZ R155, R155, c[0x0][0x1e8] ;  /* 0x00007a009b9b7a20 */ /* 0x000fe20000410000 */
[C---:B------:R-:W-:Y:S01]  /*26c0*/  LOP3.LUT P4, RZ, R3.reuse, 0xff00, RZ, 0xc0, !PT ;  /* 0x0000ff0003ff7812 */ /* 0x040fe2000788c0ff */
[----:B------:R-:W-:Y:S01]  /*26d0*/  FMUL.FTZ R180, R180, c[0x0][0x1e8] ;  /* 0x00007a00b4b47a20 */ /* 0x000fe20000410000 */
[C---:B------:R-:W-:Y:S01]  /*26e0*/  LOP3.LUT P5, RZ, R3.reuse, 0xff0000, RZ, 0xc0, !PT ;  /* 0x00ff000003ff7812 */ /* 0x040fe200078ac0ff */
[----:B------:R2:W-:Y:S01]  /*26f0*/  @P2 STG.E.128 [R56.64], R48 ;  /* 0x0000003038002986 */ /* 0x0005e2000c101d04 */
[----:B------:R-:W-:-:S02]  /*2700*/  LOP3.LUT P0, RZ, R3, 0xff000000, RZ, 0xc0, !PT ;  /* 0xff00000003ff7812 */ /* 0x000fc4000780c0ff */
[----:B0-----:R-:W-:Y:S02]  /*2710*/  F2FP.PACK_AB R41, R153, R2 ;  /* 0x000000029929723e */ /* 0x001fe400000000ff */
[----:B------:R-:W-:Y:S02]  /*2720*/  IADD3 R2, R150, 0x100, RZ ;  /* 0x0000010096027810 */ /* 0x000fe40007ffe0ff */
[-C--:B-1----:R-:W-:Y:S02]  /*2730*/  SEL R54, R69, R34.reuse, P1 ;  /* 0x0000002245367207 */ /* 0x082fe40000800000 */
[C---:B------:R-:W-:Y:S01]  /*2740*/  SEL R34, R157.reuse, R34, P1 ;  /* 0x000000229d227207 */ /* 0x040fe20000800000 */
[-C--:B------:R-:W-:Y:S01]  /*2750*/  FMUL.FTZ R157, R157, R151.reuse ;  /* 0x000000979d9d7220 */ /* 0x080fe20000410000 */
[----:B------:R-:W-:Y:S01]  /*2760*/  FSEL R42, R155, RZ, P6 ;  /* 0x000000ff9b2a7208 */ /* 0x000fe20003000000 */
[----:B------:R-:W-:Y:S01]  /*2770*/  FMUL.FTZ R151, R68, R151 ;  /* 0x0000009744977220 */ /* 0x000fe20000410000 */
[----:B------:R-:W-:Y:S01]  /*2780*/  FSEL R3, R180, RZ, P4 ;  /* 0x000000ffb4037208 */ /* 0x000fe20002000000 */
[----:B------:R-:W-:Y:S01]  /*2790*/  FMUL.FTZ R157, R157, c[0x0][0x1e8] ;  /* 0x00007a009d9d7a20 */ /* 0x000fe20000410000 */
[----:B------:R-:W-:Y:S01]  /*27a0*/  @P2 MOV R44, 0x20 ;  /* 0x00000020002c2802 */ /* 0x000fe20000000f00 */
[----:B------:R-:W-:Y:S01]  /*27b0*/  FMUL.FTZ R151, R151, c[0x0][0x1e8] ;  /* 0x00007a0097977a20 */ /* 0x000fe20000410000 */
[----:B------:R-:W-:-:S02]  /*27c0*/  IADD3 R150, R150, 0x200, RZ ;  /* 0x0000020096967810 */ /* 0x000fc40007ffe0ff */
[----:B------:R-:W-:Y:S01]  /*27d0*/  FSEL R43, R157, RZ, P5 ;  /* 0x000000ff9d2b7208 */ /* 0x000fe20002800000 */
[----:B------:R-:W-:Y:S01]  /*27e0*/  @P2 IMAD.WIDE.U32 R44, R149, R44, c[0x0][0x258] ;  /* 0x00009600952c2625 */ /* 0x000fe200078e002c */
[----:B------:R-:W-:Y:S02]  /*27f0*/  FSEL R46, R151, RZ, P0 ;  /* 0x000000ff972e7208 */ /* 0x000fe40000000000 */
[----:B------:R-:W-:Y:S02]  /*2800*/  SEL R55, R168, R35, P1 ;  /* 0x00000023a8377207 */ /* 0x000fe40000800000 */
[----:B------:R-:W-:Y:S01]  /*2810*/  F2FP.PACK_AB R42, R3, R42 ;  /* 0x0000002a032a723e */ /* 0x000fe200000000ff */
[----:B------:R-:W-:Y:S01]  /*2820*/  IMAD.WIDE.U32 R2, R161, R2, c[0x0][0x248] ;  /* 0x00009200a1027625 */ /* 0x000fe200078e0002 */
[----:B------:R-:W-:Y:S01]  /*2830*/  F2FP.PACK_AB R36, R61, R60 ;  /* 0x0000003c3d24723e */ /* 0x000fe200000000ff */
[----:B------:R2:W-:Y:S01]  /*2840*/  @P2 STG.E.128 [R56.64+0x10], R52 ;  /* 0x0000103438002986 */ /* 0x0005e2000c101d04 */
[----:B------:R-:W-:-:S02]  /*2850*/  F2FP.PACK_AB R37, R63, R62 ;  /* 0x0000003e3f25723e */ /* 0x000fc400000000ff */
[----:B------:R-:W-:Y:S02]  /*2860*/  F2FP.PACK_AB R38, R67, R64 ;  /* 0x000000404326723e */ /* 0x000fe400000000ff */
[----:B------:R-:W-:Y:S02]  /*2870*/  F2FP.PACK_AB R39, R159, R70 ;  /* 0x000000469f27723e */ /* 0x000fe400000000ff */
[----:B------:R-:W-:Y:S02]  /*2880*/  SEL R28, R71, R28, P1 ;  /* 0x0000001c471c7207 */ /* 0x000fe40000800000 */
[----:B------:R-:W-:Y:S01]  /*2890*/  SEL R29, R170, R29, P1 ;  /* 0x0000001daa1d7207 */ /* 0x000fe20000800000 */
[----:B------:R2:W-:Y:S01]  /*28a0*/  STG.E.128 [R2.64], R36 ;  /* 0x0000002402007986 */ /* 0x0005e2000c101d04 */
[----:B------:R-:W-:Y:S02]  /*28b0*/  SEL R30, R75, R30, P1 ;  /* 0x0000001e4b1e7207 */ /* 0x000fe40000800000 */
[----:B------:R-:W-:-:S02]  /*28c0*/  SEL R31, R172, R31, P1 ;  /* 0x0000001fac1f7207 */ /* 0x000fc40000800000 */
[----:B------:R-:W-:Y:S02]  /*28d0*/  SEL R35, R68, R35, P1 ;  /* 0x0000002344237207 */ /* 0x000fe40000800000 */
[----:B------:R-:W-:Y:S01]  /*28e0*/  F2FP.PACK_AB R43, R46, R43 ;  /* 0x0000002b2e2b723e */ /* 0x000fe200000000ff */
[----:B------:R-:W-:Y:S01]  /*28f0*/  IMAD.WIDE.U32 R46, R161, R150, c[0x0][0x248] ;  /* 0x00009200a12e7625 */ /* 0x000fe200078e0096 */
[----:B------:R-:W-:Y:S01]  /*2900*/  F2FP.PACK_AB R40, R73, R66 ;  /* 0x000000424928723e */ /* 0x000fe200000000ff */
[----:B------:R2:W-:Y:S01]  /*2910*/  @P2 STG.E.128 [R44.64], R28 ;  /* 0x0000001c2c002986 */ /* 0x0005e2000c101d04 */
[----:B------:R-:W-:-:S03]  /*2920*/  ISETP.GE.AND P0, PT, R147, c[0x0][0x164], PT ;  /* 0x0000590093007a0c */ /* 0x000fc60003f06270 */
[----:B------:R2:W-:Y:S04]  /*2930*/  @P2 STG.E.128 [R44.64+0x10], R32 ;  /* 0x000010202c002986 */ /* 0x0005e8000c101d04 */
[----:B------:R2:W-:Y:S06]  /*2940*/  STG.E.128 [R46.64], R40 ;  /* 0x000000282e007986 */ /* 0x0005ec000c101d04 */
[----:B--2---:R-:W-:Y:S01]  /*2950*/  @P0 CALL.REL.NOINC `(.L_x_6141) ;  /* 0x0000001000000944 */ /* 0x004fe20003c00000 */
[----:B------:R-:W-:Y:S05]  /*2960*/  BRA `(.L_x_6142) ;  /* 0xffffdc2000007947 */ /* 0x000fea000383ffff */
.L_x_6141:
        /* <DEDUP_REMOVED lines=48> */
.L_x_6138:
        /* <DEDUP_REMOVED lines=21> */
.L_x_6139:
[----:B------:R-:W-:Y:S01]  /*2dc0*/  HFMA2.MMA R40, -RZ, RZ, 0, 9.5367431640625e-07 ;  /* 0x00000010ff287435 */ /* 0x000fe200000001ff */
[----:B------:R-:W-:-:S02]  /*2dd0*/  MOV R39, R41 ;  /* 0x0000002900277202 */ /* 0x000fc40000000f00 */
[----:B------:R-:W-:Y:S02]  /*2de0*/  MOV R42, 0x1f ;  /* 0x0000001f002a7802 */ /* 0x000fe40000000f00 */
[----:B------:R-:W-:Y:S02]  /*2df0*/  MOV R45, 0xffffffff ;  /* 0xffffffff002d7802 */ /* 0x000fe40000000f00 */
[----:B------:R-:W-:Y:S02]  /*2e00*/  MOV R36, 0x2e20 ;  /* 0x00002e2000247802 */ /* 0x000fe40000000f00 */
[----:B-----5:R-:W-:Y:S05]  /*2e10*/  CALL.REL.NOINC `($__internal_129_$__cuda_sm70_shflsync_down_p) ;  /* 0x0000046000007944 */ /* 0x020fea0003c00000 */
[----:B-1----:R-:W-:Y:S01]  /*2e20*/  MOV R38, R39 ;  /* 0x0000002700267202 */ /* 0x002fe20000000f00 */
[----:B0-----:R-:W-:Y:S05]  /*2e30*/  BRA `(.L_x_6143) ;  /* 0xffffe72000007947 */ /* 0x001fea000383ffff */
.L_x_6140:
[----:B------:R-:W-:Y:S01]  /*2e40*/  HFMA2.MMA R40, -RZ, RZ, 0, 9.5367431640625e-07 ;  /* 0x00000010ff287435 */ /* 0x000fe200000001ff */
[----:B------:R-:W-:Y:S02]  /*2e50*/  MOV R39, R43 ;  /* 0x0000002b00277202 */ /* 0x000fe40000000f00 */
[----:B------:R-:W-:Y:S02]  /*2e60*/  MOV R42, 0x1f ;  /* 0x0000001f002a7802 */ /* 0x000fe40000000f00 */
[----:B------:R-:W-:-:S02]  /*2e70*/  MOV R45, 0xffffffff ;  /* 0xffffffff002d7802 */ /* 0x000fc40000000f00 */
[----:B------:R-:W-:Y:S02]  /*2e80*/  MOV R36, 0x2ea0 ;  /* 0x00002ea000247802 */ /* 0x000fe40000000f00 */
[----:B01---5:R-:W-:Y:S05]  /*2e90*/  CALL.REL.NOINC `($__internal_129_$__cuda_sm70_shflsync_down_p) ;  /* 0x000003e000007944 */ /* 0x023fea0003c00000 */
[----:B------:R-:W-:Y:S01]  /*2ea0*/  FADD.FTZ R41, R41, R38 ;  /* 0x0000002629297221 */ /* 0x000fe20000010000 */
[----:B0-----:R-:W-:Y:S01]  /*2eb0*/  HFMA2.MMA R40, -RZ, RZ, 0, 4.76837158203125e-07 ;  /* 0x00000008ff287435 */ /* 0x001fe200000001ff */
[----:B-1----:R-:W-:Y:S01]  /*2ec0*/  FADD.FTZ R44, R43, R39 ;  /* 0x000000272b2c7221 */ /* 0x002fe20000010000 */
[----:B------:R-:W-:Y:S02]  /*2ed0*/  MOV R42, 0x1f ;  /* 0x0000001f002a7802 */ /* 0x000fe40000000f00 */
[----:B------:R-:W-:Y:S02]  /*2ee0*/  MOV R45, 0xffffffff ;  /* 0xffffffff002d7802 */ /* 0x000fe40000000f00 */
[----:B------:R-:W-:Y:S02]  /*2ef0*/  MOV R39, R41 ;  /* 0x0000002900277202 */ /* 0x000fe40000000f00 */
[----:B------:R-:W-:Y:S02]  /*2f00*/  MOV R36, 0x2f20 ;  /* 0x00002f2000247802 */ /* 0x000fe40000000f00 */
[----:B------:R-:W-:Y:S05]  /*2f10*/  CALL.REL.NOINC `($__internal_129_$__cuda_sm70_shflsync_down_p) ;  /* 0x0000036000007944 */ /* 0x000fea0003c00000 */
[----:B0-----:R-:W-:Y:S01]  /*2f20*/  HFMA2.MMA R40, -RZ, RZ, 0, 4.76837158203125e-07 ;  /* 0x00000008ff287435 */ /* 0x001fe200000001ff */
[----:B-1----:R-:W-:-:S02]  /*2f30*/  MOV R38, R39 ;  /* 0x0000002700267202 */ /* 0x002fc40000000f00 */
[----:B------:R-:W-:Y:S02]  /*2f40*/  MOV R39, R44 ;  /* 0x0000002c00277202 */ /* 0x000fe40000000f00 */
[----:B------:R-:W-:Y:S02]  /*2f50*/  MOV R42, 0x1f ;  /* 0x0000001f002a7802 */ /* 0x000fe40000000f00 */
[----:B------:R-:W-:Y:S02]  /*2f60*/  MOV R45, 0xffffffff ;  /* 0xffffffff002d7802 */ /* 0x000fe40000000f00 */
[----:B------:R-:W-:Y:S02]  /*2f70*/  MOV R36, 0x2f90 ;  /* 0x00002f9000247802 */ /* 0x000fe40000000f00 */
[----:B------:R-:W-:Y:S05]  /*2f80*/  CALL.REL.NOINC `($__internal_129_$__cuda_sm70_shflsync_down_p) ;  /* 0x000002f000007944 */ /* 0x000fea0003c00000 */
[----:B------:R-:W-:Y:S01]  /*2f90*/  FADD.FTZ R41, R38, R41 ;  /* 0x0000002926297221 */ /* 0x000fe20000010000 */
[----:B0-----:R-:W-:Y:S01]  /*2fa0*/  HFMA2.MMA R40, -RZ, RZ, 0, 2.384185791015625e-07 ;  /* 0x00000004ff287435 */ /* 0x001fe200000001ff */
[----:B-1----:R-:W-:Y:S01]  /*2fb0*/  FADD.FTZ R44, R44, R39 ;  /* 0x000000272c2c7221 */ /* 0x002fe20000010000 */
[----:B------:R-:W-:Y:S02]  /*2fc0*/  MOV R42, 0x1f ;  /* 0x0000001f002a7802 */ /* 0x000fe40000000f00 */
[----:B------:R-:W-:-:S02]  /*2fd0*/  MOV R45, 0xffffffff ;  /* 0xffffffff002d7802 */ /* 0x000fc40000000f00 */
[----:B------:R-:W-:Y:S02]  /*2fe0*/  MOV R39, R41 ;  /* 0x0000002900277202 */ /* 0x000fe40000000f00 */
[----:B------:R-:W-:Y:S02]  /*2ff0*/  MOV R36, 0x3010 ;  /* 0x0000301000247802 */ /* 0x000fe40000000f00 */
[----:B------:R-:W-:Y:S05]  /*3000*/  CALL.REL.NOINC `($__internal_129_$__cuda_sm70_shflsync_down_p) ;  /* 0x0000027000007944 */ /* 0x000fea0003c00000 */
[----:B0-----:R-:W-:Y:S01]  /*3010*/  HFMA2.MMA R40, -RZ, RZ, 0, 2.384185791015625e-07 ;  /* 0x00000004ff287435 */ /* 0x001fe200000001ff */
[----:B-1----:R-:W-:Y:S02]  /*3020*/  MOV R38, R39 ;  /* 0x0000002700267202 */ /* 0x002fe40000000f00 */
[----:B------:R-:W-:Y:S02]  /*3030*/  MOV R39, R44 ;  /* 0x0000002c00277202 */ /* 0x000fe40000000f00 */
[----:B------:R-:W-:Y:S02]  /*3040*/  MOV R42, 0x1f ;  /* 0x0000001f002a7802 */ /* 0x000fe40000000f00 */
[----:B------:R-:W-:Y:S02]  /*3050*/  MOV R45, 0xffffffff ;  /* 0xffffffff002d7802 */ /* 0x000fe40000000f00 */
[----:B------:R-:W-:-:S02]  /*3060*/  MOV R36, 0x3080 ;  /* 0x0000308000247802 */ /* 0x000fc40000000f00 */
[----:B------:R-:W-:Y:S05]  /*3070*/  CALL.REL.NOINC `($__internal_129_$__cuda_sm70_shflsync_down_p) ;  /* 0x0000020000007944 */ /* 0x000fea0003c00000 */
[----:B------:R-:W-:Y:S01]  /*3080*/  FADD.FTZ R41, R38, R41 ;  /* 0x0000002926297221 */ /* 0x000fe20000010000 */
[----:B0-----:R-:W-:Y:S01]  /*3090*/  HFMA2.MMA R40, -RZ, RZ, 0, 1.1920928955078125e-07 ;  /* 0x00000002ff287435 */ /* 0x001fe200000001ff */
[----:B-1----:R-:W-:Y:S01]  /*30a0*/  FADD.FTZ R44, R44, R39 ;  /* 0x000000272c2c7221 */ /* 0x002fe20000010000 */
[----:B------:R-:W-:-:S02]  /*30b0*/  MOV R42, 0x1f ;  /* 0x0000001f002a7802 */ /* 0x000fc40000000f00 */
[----:B------:R-:W-:Y:S02]  /*30c0*/  MOV R45, 0xffffffff ;  /* 0xffffffff002d7802 */ /* 0x000fe40000000f00 */
[----:B------:R-:W-:Y:S02]  /*30d0*/  MOV R39, R41 ;  /* 0x0000002900277202 */ /* 0x000fe40000000f00 */
[----:B------:R-:W-:Y:S02]  /*30e0*/  MOV R36, 0x3100 ;  /* 0x0000310000247802 */ /* 0x000fe40000000f00 */
[----:B------:R-:W-:Y:S05]  /*30f0*/  CALL.REL.NOINC `($__internal_129_$__cuda_sm70_shflsync_down_p) ;  /* 0x0000018000007944 */ /* 0x000fea0003c00000 */
[----:B0-----:R-:W-:Y:S01]  /*3100*/  HFMA2.MMA R40, -RZ, RZ, 0, 1.1920928955078125e-07 ;  /* 0x00000002ff287435 */ /* 0x001fe200000001ff */
[----:B-1----:R-:W-:Y:S02]  /*3110*/  MOV R38, R39 ;  /* 0x0000002700267202 */ /* 0x002fe40000000f00 */
[----:B------:R-:W-:Y:S02]  /*3120*/  MOV R39, R44 ;  /* 0x0000002c00277202 */ /* 0x000fe40000000f00 */
[----:B------:R-:W-:Y:S02]  /*3130*/  MOV R42, 0x1f ;  /* 0x0000001f002a7802 */ /* 0x000fe40000000f00 */
[----:B------:R-:W-:-:S02]  /*3140*/  MOV R45, 0xffffffff ;  /* 0xffffffff002d7802 */ /* 0x000fc40000000f00 */
[----:B------:R-:W-:Y:S02]  /*3150*/  MOV R36, 0x3170 ;  /* 0x0000317000247802 */ /* 0x000fe40000000f00 */
[----:B------:R-:W-:Y:S05]  /*3160*/  CALL.REL.NOINC `($__internal_129_$__cuda_sm70_shflsync_down_p) ;  /* 0x0000011000007944 */ /* 0x000fea0003c00000 */
[----:B------:R-:W-:Y:S01]  /*3170*/  FADD.FTZ R41, R38, R41 ;  /* 0x0000002926297221 */ /* 0x000fe20000010000 */
[----:B0-----:R-:W-:Y:S01]  /*3180*/  HFMA2.MMA R40, -RZ, RZ, 0, 5.9604644775390625e-08 ;  /* 0x00000001ff287435 */ /* 0x001fe200000001ff */
[----:B-1----:R-:W-:Y:S01]  /*3190*/  FADD.FTZ R43, R44, R39 ;  /* 0x000000272c2b7221 */ /* 0x002fe20000010000 */
[----:B------:R-:W-:Y:S02]  /*31a0*/  MOV R42, 0x1f ;  /* 0x0000001f002a7802 */ /* 0x000fe40000000f00 */
[----:B------:R-:W-:Y:S02]  /*31b0*/  MOV R45, 0xffffffff ;  /* 0xffffffff002d7802 */ /* 0x000fe40000000f00 */
[----:B------:R-:W-:Y:S02]  /*31c0*/  MOV R39, R41 ;  /* 0x0000002900277202 */ /* 0x000fe40000000f00 */
[----:B------:R-:W-:Y:S02]  /*31d0*/  MOV R36, 0x31f0 ;  /* 0x000031f000247802 */ /* 0x000fe40000000f00 */
[----:B------:R-:W-:Y:S05]  /*31e0*/  CALL.REL.NOINC `($__internal_129_$__cuda_sm70_shflsync_down_p) ;  /* 0x0000009000007944 */ /* 0x000fea0003c00000 */
[----:B0-----:R-:W-:Y:S01]  /*31f0*/  HFMA2.MMA R40, -RZ, RZ, 0, 5.9604644775390625e-08 ;  /* 0x00000001ff287435 */ /* 0x001fe200000001ff */
[----:B-1----:R-:W-:-:S02]  /*3200*/  MOV R52, R39 ;  /* 0x0000002700347202 */ /* 0x002fc40000000f00 */
[----:B------:R-:W-:Y:S02]  /*3210*/  MOV R39, R43 ;  /* 0x0000002b00277202 */ /* 0x000fe40000000f00 */
[----:B------:R-:W-:Y:S02]  /*3220*/  MOV R42, 0x1f ;  /* 0x0000001f002a7802 */ /* 0x000fe40000000f00 */
[----:B------:R-:W-:Y:S02]  /*3230*/  MOV R45, 0xffffffff ;  /* 0xffffffff002d7802 */ /* 0x000fe40000000f00 */
[----:B------:R-:W-:Y:S02]  /*3240*/  MOV R36, 0x3260 ;  /* 0x0000326000247802 */ /* 0x000fe40000000f00 */
[----:B------:R-:W-:Y:S05]  /*3250*/  CALL.REL.NOINC `($__internal_129_$__cuda_sm70_shflsync_down_p) ;  /* 0x0000002000007944 */ /* 0x000fea0003c00000 */
[----:B-1----:R-:W-:Y:S01]  /*3260*/  MOV R36, R39 ;  /* 0x0000002700247202 */ /* 0x002fe20000000f00 */
[----:B0-----:R-:W-:Y:S05]  /*3270*/  BRA `(.L_x_6144) ;  /* 0xffffe40000007947 */ /* 0x001fea000383ffff */
        .weak           $__internal_129_$__cuda_sm70_shflsync_down_p
        .type           $__internal_129_$__cuda_sm70_shflsync_down_p,@function
        .size           $__internal_129_$__cuda_sm70_shflsync_down_p,(.L_x_9383 - $__internal_129_$__cuda_sm70_shflsync_down_p)
$__internal_129_$__cuda_sm70_shflsync_down_p:
[----:B------:R-:W-:Y:S01]  /*3280*/  HFMA2.MMA R37, -RZ, RZ, 0, 0 ;  /* 0x00000000ff257435 */ /* 0x000fe200000001ff */
[----:B------:R-:W-:Y:S04]  /*3290*/  WARPSYNC R45 ;  /* 0x0000002d00007348 */ /* 0x000fe80003800000 */
[----:B------:R0:W1:Y:S01]  /*32a0*/  SHFL.DOWN PT, R39, R39, R40, R42 ;  /* 0x0800002827277389 */ /* 0x00006200000e002a */
[----:B------:R-:W-:Y:S05]  /*32b0*/  RET.REL.NODEC R36 `(_ZN10layer_norm13ln_bwd_kernelINS_13Kernel_traitsI6__halfS2_fS2_fjLj6144ELj1ELj1ELj8ELj16ENS_18Kernel_traits_baseILj6144ES2_S2_fS2_fjLj256EEEEELb1ELb0ELb0ELb1EEEvNS_9BwdParamsE) ;  /* 0xffffcd4024007950 */ /* 0x000fea0003c3ffff */
.L_x_6145:
        /* <DEDUP_REMOVED lines=12> */
.L_x_9383:


//--------------------- .text._ZN10layer_norm22ln_bwd_finalize_kernelINS_22Kernel_traits_finalizeILj6144E6__halfS2_fS2_fjLb0ELj1024ELj4ENS_18Kernel_traits_baseILj6144ES2_S2_fS2_fjLj1024EEEEELb0ELb0EEEvNS_9BwdParamsE --------------------------
	.section	.text._ZN10layer_norm22ln_bwd_finalize_kernelINS_22Kernel_traits_finalizeILj6144E6__halfS2_fS2_fjLb0ELj1024ELj4ENS_18Kernel_traits_baseILj6144ES2_S2_fS2_fjLj1024EEEEELb0ELb0EEEvNS_9BwdParamsE,"ax",@progbits
	.sectioninfo	@"SHI_REGISTERS=30"
	.align	128
        .global         _ZN10layer_norm22ln_bwd_finalize_kernelINS_22Kernel_traits_finalizeILj6144E6__halfS2_fS2_fjLb0ELj1024ELj4ENS_18Kernel_traits_baseILj6144ES2_S2_fS2_fjLj1024EEEEELb0ELb0EEEvNS_9BwdParamsE
        .type           _ZN10layer_norm22ln_bwd_finalize_kernelINS_22Kernel_traits_finalizeILj6144E6__halfS2_fS2_fjLb0ELj1024ELj4ENS_18Kernel_traits_baseILj6144ES2_S2_fS2_fjLj1024EEEEELb0ELb0EEEvNS_9BwdParamsE,@function
        .size           _ZN10layer_norm22ln_bwd_finalize_kernelINS_22Kernel_traits_finalizeILj6144E6__halfS2_fS2_fjLb0ELj1024ELj4ENS_18Kernel_traits_baseILj6144ES2_S2_fS2_fjLj1024EEEEELb0ELb0EEEvNS_9BwdParamsE,(.L_x_9384 - _ZN10layer_norm22ln_bwd_finalize_kernelINS_22Kernel_traits_finalizeILj6144E6__halfS2_fS2_fjLb0ELj1024ELj4ENS_18Kernel_traits_baseILj6144ES2_S2_fS2_fjLj1024EEEEELb0ELb0EEEvNS_9BwdParamsE)
        .other          _ZN10layer_norm22ln_bwd_finalize_kernelINS_22Kernel_traits_finalizeILj6144E6__halfS2_fS2_fjLb0ELj1024ELj4ENS_18Kernel_traits_baseILj6144ES2_S2_fS2_fjLj1024EEEEELb0ELb0EEEvNS_9BwdParamsE,@"STO_CUDA_ENTRY STV_DEFAULT"
_ZN10layer_norm22ln_bwd_finalize_kernelINS_22Kernel_traits_finalizeILj6144E6__halfS2_fS2_fjLb0ELj1024ELj4ENS_18Kernel_traits_baseILj6144ES2_S2_fS2_fjLj1024EEEEELb0ELb0EEEvNS_9BwdParamsE:
.text._ZN10layer_norm22ln_bwd_finalize_kernelINS_22Kernel_traits_finalizeILj6144E6__halfS2_fS2_fjLb0ELj1024ELj4ENS_18Kernel_traits_baseILj6144ES2_S2_fS2_fjLj1024EEEEELb0ELb0EEEvNS_9BwdParamsE:
        /* <DEDUP_REMOVED lines=19> */
.L_x_6159:
        /* <DEDUP_REMOVED lines=28> */
.L_x_6150:
        /* <DEDUP_REMOVED lines=35> */
.L_x_6149:
[----:B------:R-:W-:Y:S05]  /*0520*/  BSYNC B1 ;  /* 0x0000000000017941 */ /* 0x000fea0003800000 */
.L_x_6148:
        /* <DEDUP_REMOVED lines=23> */
.L_x_6152:
[----:B------:R-:W-:Y:S05]  /*06a0*/  BSYNC B1 ;  /* 0x0000000000017941 */ /* 0x000fea0003800000 */
.L_x_6151:
        /* <DEDUP_REMOVED lines=11> */
.L_x_6153:
[----:B------:R-:W-:Y:S05]  /*0760*/  BSYNC B1 ;  /* 0x0000000000017941 */ /* 0x000fea0003800000 */
.L_x_6147:
[----:B------:R-:W-:Y:S05]  /*0770*/  BSYNC B0 ;  /* 0x0000000000007941 */ /* 0x000fea0003800000 */
.L_x_6146:
        /* <DEDUP_REMOVED lines=11> */
.L_x_6160:
        /* <DEDUP_REMOVED lines=18> */
.L_x_6161:
[----:B---3--:R-:W-:Y:S02]  /*0950*/  FADD.FTZ R4, R4, R9 ;  /* 0x0000000904047221 */ /* 0x008fe40000010000 */
[----:B-12---:R-:W-:-:S03]  /*0960*/  FADD.FTZ R6, R5, R6 ;  /* 0x0000000605067221 */ /* 0x006fc60000010000 */
[----:B------:R1:W-:Y:S04]  /*0970*/  @!P1 STS [R17.X4+0x2000], R4 ;  /* 0x0020000411009388 */ /* 0x0003e80000004800 */
[----:B------:R1:W-:Y:S02]  /*0980*/  @!P1 STS [R17.X4+0x2080], R6 ;  /* 0x0020800611009388 */ /* 0x0003e40000004800 */
.L_x_6154:
        /* <DEDUP_REMOVED lines=17> */
.L_x_6158:
[----:B------:R-:W-:Y:S05]  /*0aa0*/  BSYNC B0 ;  /* 0x0000000000007941 */ /* 0x000fea0003800000 */
.L_x_6157:
[C---:B------:R-:W-:Y:S02]  /*0ab0*/  ISETP.GT.U32.AND P1, PT, R18.reuse, -0x1801, PT ;  /* 0xffffe7ff1200780c */ /* 0x040fe40003f24070 */
[----:B------:R-:W-:Y:S02]  /*0ac0*/  IADD3 R18, R18, 0x1800, RZ ;  /* 0x0000180012127810 */ /* 0x000fe40007ffe0ff */
[----:B------:R-:W-:-:S09]  /*0ad0*/  IADD3 R19, R19, 0xc00, RZ ;  /* 0x00000c0013137810 */ /* 0x000fd20007ffe0ff */
[----:B01----:R-:W-:Y:S05]  /*0ae0*/  @P1 BRA `(.L_x_6159) ;  /* 0xfffff64000001947 */ /* 0x003fea000383ffff */
[----:B------:R-:W-:Y:S05]  /*0af0*/  EXIT ;  /* 0x000000000000794d */ /* 0x000fea0003800000 */
.L_x_6155:
[----:B--2---:R-:W-:Y:S01]  /*0b00*/  IMAD.MOV.U32 R9, RZ, RZ, R5 ;  /* 0x000000ffff097224 */ /* 0x004fe200078e0005 */
[----:B------:R-:W-:Y:S01]  /*0b10*/  MOV R8, 0x1 ;  /* 0x0000000100087802 */ /* 0x000fe20000000f00 */
[----:B------:R-:W-:Y:S01]  /*0b20*/  IMAD.MOV.U32 R7, RZ, RZ, 0x1f ;  /* 0x0000001fff077424 */ /* 0x000fe200078e00ff */
[----:B------:R-:W-:Y:S02]  /*0b30*/  MOV R10, 0xffffffff ;  /* 0xffffffff000a7802 */ /* 0x000fe40000000f00 */
[----:B------:R-:W-:Y:S02]  /*0b40*/  MOV R2, 0xb60 ;  /* 0x00000b6000027802 */ /* 0x000fe40000000f00 */
[----:B01----:R-:W-:Y:S05]  /*0b50*/  CALL.REL.NOINC `($__internal_130_$__cuda_sm70_shflsync_bfly_p) ;  /* 0x000003b000007944 */ /* 0x003fea0003c00000 */
[----:B-1----:R-:W-:Y:S01]  /*0b60*/  IMAD.MOV.U32 R2, RZ, RZ, R7 ;  /* 0x000000ffff027224 */ /* 0x002fe200078e0007 */
[----:B0-----:R-:W-:Y:S05]  /*0b70*/  BRA `(.L_x_6160) ;  /* 0xfffffcb000007947 */ /* 0x001fea000383ffff */
.L_x_6156:
[----:B------:R-:W-:Y:S01]  /*0b80*/  HFMA2.MMA R8, -RZ, RZ, 0, 1.1920928955078125e-07 ;  /* 0x00000002ff087435 */ /* 0x000fe200000001ff */
[----:B------:R-:W-:Y:S01]  /*0b90*/  IMAD.MOV.U32 R7, RZ, RZ, 0x1f ;  /* 0x0000001fff077424 */ /* 0x000fe200078e00ff */
[----:B------:R-:W-:Y:S02]  /*0ba0*/  MOV R10, 0xffffffff ;  /* 0xffffffff000a7802 */ /* 0x000fe40000000f00 */
[----:B------:R-:W-:-:S02]  /*0bb0*/  MOV R2, 0xbd0 ;  /* 0x00000bd000027802 */ /* 0x000fc40000000f00 */
[----:B012---:R-:W-:Y:S05]  /*0bc0*/  CALL.REL.NOINC `($__internal_130_$__cuda_sm70_shflsync_bfly_p) ;  /* 0x0000034000007944 */ /* 0x007fea0003c00000 */
[----:B01----:R-:W-:Y:S01]  /*0bd0*/  FADD.FTZ R9, R9, R7 ;  /* 0x0000000709097221 */ /* 0x003fe20000010000 */
[----:B------:R-:W-:Y:S01]  /*0be0*/  HFMA2.MMA R7, -RZ, RZ, 0, 1.847743988037109375e-06 ;  /* 0x0000001fff077435 */ /* 0x000fe200000001ff */
[----:B------:R-:W-:Y:S01]  /*0bf0*/  IMAD.MOV.U32 R8, RZ, RZ, 0x4 ;  /* 0x00000004ff087424 */ /* 0x000fe200078e00ff */
[----:B------:R-:W-:Y:S01]  /*0c00*/  MOV R2, 0xc30 ;  /* 0x00000c3000027802 */ /* 0x000fe20000000f00 */
[----:B------:R-:W-:-:S03]  /*0c10*/  IMAD.MOV.U32 R10, RZ, RZ, -0x1 ;  /* 0xffffffffff0a7424 */ /* 0x000fc600078e00ff */
[----:B------:R-:W-:Y:S05]  /*0c20*/  CALL.REL.NOINC `($__internal_130_$__cuda_sm70_shflsync_bfly_p) ;  /* 0x000002e000007944 */ /* 0x000fea0003c00000 */
[----:B01----:R-:W-:Y:S01]  /*0c30*/  FADD.FTZ R9, R9, R7 ;  /* 0x0000000709097221 */ /* 0x003fe20000010000 */
[----:B------:R-:W-:Y:S01]  /*0c40*/  HFMA2.MMA R7, -RZ, RZ, 0, 1.847743988037109375e-06 ;  /* 0x0000001fff077435 */ /* 0x000fe200000001ff */
[----:B------:R-:W-:Y:S01]  /*0c50*/  MOV R8, 0x8 ;  /* 0x0000000800087802 */ /* 0x000fe20000000f00 */
[----:B------:R-:W-:Y:S01]  /*0c60*/  IMAD.MOV.U32 R10, RZ, RZ, -0x1 ;  /* 0xffffffffff0a7424 */ /* 0x000fe200078e00ff */
[----:B------:R-:W-:-:S03]  /*0c70*/  MOV R2, 0xc90 ;  /* 0x00000c9000027802 */ /* 0x000fc60000000f00 */
[----:B------:R-:W-:Y:S05]  /*0c80*/  CALL.REL.NOINC `($__internal_130_$__cuda_sm70_shflsync_bfly_p) ;  /* 0x0000028000007944 */ /* 0x000fea0003c00000 */
[----:B-1----:R-:W-:Y:S01]  /*0c90*/  FADD.FTZ R6, R9, R7 ;  /* 0x0000000709067221 */ /* 0x002fe20000010000 */
[----:B------:R-:W-:Y:S01]  /*0ca0*/  HFMA2.MMA R7, -RZ, RZ, 0, 1.847743988037109375e-06 ;  /* 0x0000001fff077435 */ /* 0x000fe200000001ff */
[----:B0-----:R-:W-:Y:S01]  /*0cb0*/  MOV R8, 0x10 ;  /* 0x0000001000087802 */ /* 0x001fe20000000f00 */
[----:B------:R-:W-:Y:S01]  /*0cc0*/  IMAD.MOV.U32 R10, RZ, RZ, -0x1 ;  /* 0xffffffffff0a7424 */ /* 0x000fe200078e00ff */
[----:B------:R-:W-:-:S02]  /*0cd0*/  MOV R2, 0xd00 ;  /* 0x00000d0000027802 */ /* 0x000fc40000000f00 */
[----:B------:R-:W-:Y:S02]  /*0ce0*/  MOV R9, R6 ;  /* 0x0000000600097202 */ /* 0x000fe40000000f00 */
[----:B------:R-:W-:Y:S05]  /*0cf0*/  CALL.REL.NOINC `($__internal_130_$__cuda_sm70_shflsync_bfly_p) ;  /* 0x0000021000007944 */ /* 0x000fea0003c00000 */
[----:B0-----:R-:W-:Y:S01]  /*0d00*/  HFMA2.MMA R8, -RZ, RZ, 0, 5.9604644775390625e-08 ;  /* 0x00000001ff087435 */ /* 0x001fe200000001ff */
[----:B-1----:R-:W-:Y:S01]  /*0d10*/  MOV R5, R7 ;  /* 0x0000000700057202 */ /* 0x002fe20000000f00 */
[----:B------:R-:W-:Y:S01]  /*0d20*/  IMAD.MOV.U32 R9, RZ, RZ, R4 ;  /* 0x000000ffff097224 */ /* 0x000fe200078e0004 */
[----:B------:R-:W-:Y:S01]  /*0d30*/  MOV R7, 0x1f ;  /* 0x0000001f00077802 */ /* 0x000fe20000000f00 */
[----:B------:R-:W-:Y:S01]  /*0d40*/  IMAD.MOV.U32 R10, RZ, RZ, -0x1 ;  /* 0xffffffffff0a7424 */ /* 0x000fe200078e00ff */
[----:B------:R-:W-:Y:S02]  /*0d50*/  MOV R2, 0xd70 ;  /* 0x00000d7000027802 */ /* 0x000fe40000000f00 */
[----:B------:R-:W-:Y:S05]  /*0d60*/  CALL.REL.NOINC `($__internal_130_$__cuda_sm70_shflsync_bfly_p) ;  /* 0x000001a000007944 */ /* 0x000fea0003c00000 */
[----:B0-----:R-:W-:Y:S01]  /*0d70*/  HFMA2.MMA R8, -RZ, RZ, 0, 1.1920928955078125e-07 ;  /* 0x00000002ff087435 */ /* 0x001fe200000001ff */
[----:B-1----:R-:W-:Y:S01]  /*0d80*/  FADD.FTZ R9, R4, R7 ;  /* 0x0000000704097221 */ /* 0x002fe20000010000 */
[----:B------:R-:W-:Y:S01]  /*0d90*/  MOV R7, 0x1f ;  /* 0x0000001f00077802 */ /* 0x000fe20000000f00 */
[----:B------:R-:W-:Y:S01]  /*0da0*/  IMAD.MOV.U32 R10, RZ, RZ, -0x1 ;  /* 0xffffffffff0a7424 */ /* 0x000fe200078e00ff */
[----:B------:R-:W-:Y:S02]  /*0db0*/  MOV R2, 0xdd0 ;  /* 0x00000dd000027802 */ /* 0x000fe40000000f00 */
[----:B------:R-:W-:Y:S05]  /*0dc0*/  CALL.REL.NOINC `($__internal_130_$__cuda_sm70_shflsync_bfly_p) ;  /* 0x0000014000007944 */ /* 0x000fea0003c00000 */
[----:B0-----:R-:W-:Y:S01]  /*0dd0*/  HFMA2.MMA R8, -RZ, RZ, 0, 2.384185791015625e-07 ;  /* 0x00000004ff087435 */ /* 0x001fe200000001ff */
[----:B-1----:R-:W-:Y:S01]  /*0de0*/  FADD.FTZ R9, R9, R7 ;  /* 0x0000000709097221 */ /* 0x002fe20000010000 */
[----:B------:R-:W-:Y:S01]  /*0df0*/  MOV R7, 0x1f ;  /* 0x0000001f00077802 */ /* 0x000fe20000000f00 */
[----:B------:R-:W-:Y:S01]  /*0e00*/  IMAD.MOV.U32 R10, RZ, RZ, -0x1 ;  /* 0xffffffffff0a7424 */ /* 0x000fe200078e00ff */
[----:B------:R-:W-:-:S02]  /*0e10*/  MOV R2, 0xe30 ;  /* 0x00000e3000027802 */ /* 0x000fc40000000f00 */
[----:B------:R-:W-:Y:S05]  /*0e20*/  CALL.REL.NOINC `($__internal_130_$__cuda_sm70_shflsync_bfly_p) ;  /* 0x000000e000007944 */ /* 0x000fea0003c00000 */
[----:B0-----:R-:W-:Y:S01]  /*0e30*/  HFMA2.MMA R8, -RZ, RZ, 0, 4.76837158203125e-07 ;  /* 0x00000008ff087435 */ /* 0x001fe200000001ff */
[----:B-1----:R-:W-:Y:S01]  /*0e40*/  FADD.FTZ R9, R9, R7 ;  /* 0x0000000709097221 */ /* 0x002fe20000010000 */
[----:B------:R-:W-:Y:S01]  /*0e50*/  MOV R7, 0x1f ;  /* 0x0000001f00077802 */ /* 0x000fe20000000f00 */
[----:B------:R-:W-:Y:S01]  /*0e60*/  IMAD.MOV.U32 R10, RZ, RZ, -0x1 ;  /* 0xffffffffff0a7424 */ /* 0x000fe200078e00ff */
[----:B------:R-:W-:-:S02]  /*0e70*/  MOV R2, 0xe90 ;  /* 0x00000e9000027802 */ /* 0x000fc40000000f00 */
[----:B------:R-:W-:Y:S05]  /*0e80*/  CALL.REL.NOINC `($__internal_130_$__cuda_sm70_shflsync_bfly_p) ;  /* 0x0000008000007944 */ /* 0x000fea0003c00000 */
[----:B0-----:R-:W-:Y:S01]  /*0e90*/  HFMA2.MMA R8, -RZ, RZ, 0, 9.5367431640625e-07 ;  /* 0x00000010ff087435 */ /* 0x001fe200000001ff */
[----:B-1----:R-:W-:Y:S01]  /*0ea0*/  FADD.FTZ R9, R9, R7 ;  /* 0x0000000709097221 */ /* 0x002fe20000010000 */
[----:B------:R-:W-:Y:S01]  /*0eb0*/  MOV R7, 0x1f ;  /* 0x0000001f00077802 */ /* 0x000fe20000000f00 */
[----:B------:R-:W-:Y:S01]  /*0ec0*/  IMAD.MOV.U32 R10, RZ, RZ, -0x1 ;  /* 0xffffffffff0a7424 */ /* 0x000fe200078e00ff */
[----:B------:R-:W-:-:S02]  /*0ed0*/  MOV R2, 0xef0 ;  /* 0x00000ef000027802 */ /* 0x000fc40000000f00 */
[----:B------:R-:W-:Y:S05]  /*0ee0*/  CALL.REL.NOINC `($__internal_130_$__cuda_sm70_shflsync_bfly_p) ;  /* 0x0000002000007944 */ /* 0x000fea0003c00000 */
[----:B-1----:R-:W-:Y:S01]  /*0ef0*/  MOV R4, R7 ;  /* 0x0000000700047202 */ /* 0x002fe20000000f00 */
[----:B0-----:R-:W-:Y:S05]  /*0f00*/  BRA `(.L_x_6161) ;  /* 0xfffffa4000007947 */ /* 0x001fea000383ffff */
        .weak           $__internal_130_$__cuda_sm70_shflsync_bfly_p
        .type           $__internal_130_$__cuda_sm70_shflsync_bfly_p,@function
        .size           $__internal_130_$__cuda_sm70_shflsync_bfly_p,(.L_x_9384 - $__internal_130_$__cuda_sm70_shflsync_bfly_p)
$__internal_130_$__cuda_sm70_shflsync_bfly_p:
[----:B------:R-:W-:Y:S01]  /*0f10*/  HFMA2.MMA R3, -RZ, RZ, 0, 0 ;  /* 0x00000000ff037435 */ /* 0x000fe200000001ff */
[----:B------:R-:W-:Y:S04]  /*0f20*/  WARPSYNC R10 ;  /* 0x0000000a00007348 */ /* 0x000fe80003800000 */
[----:B------:R0:W1:Y:S01]  /*0f30*/  SHFL.BFLY PT, R7, R9, R8, R7 ;  /* 0x0c00000809077389 */ /* 0x00006200000e0007 */
[----:B------:R-:W-:Y:S05]  /*0f40*/  RET.REL.NODEC R2 `(_ZN10layer_norm22ln_bwd_finalize_kernelINS_22Kernel_traits_finalizeILj6144E6__halfS2_fS2_fjLb0ELj1024ELj4ENS_18Kernel_traits_baseILj6144ES2_S2_fS2_fjLj1024EEEEELb0ELb0EEEvNS_9BwdParamsE) ;  /* 0xfffff0b002007950 */ /* 0x000fea0003c3ffff */
.L_x_6162:
        /* <DEDUP_REMOVED lines=11> */
.L_x_9384:


//--------------------- .text._ZN10layer_norm13ln_bwd_kernelINS_13Kernel_traitsI6__halfS2_fS2_fjLj6144ELj1ELj1ELj8ELj16ENS_18Kernel_traits_baseILj6144ES2_S2_fS2_fjLj256EEEEELb1ELb0ELb1ELb0EEEvNS_9BwdParamsE --------------------------
	.section	.text._ZN10layer_norm13ln_bwd_kernelINS_13Kernel_traitsI6__halfS2_fS2_fjLj6144ELj1ELj1ELj8ELj16ENS_18Kernel_traits_baseILj6144ES2_S2_fS2_fjLj256EEEEELb1ELb0ELb1ELb0EEEvNS_9BwdParamsE,"ax",@progbits
	.sectioninfo	@"SHI_REGISTERS=194"
	.align	128
        .global         _ZN10layer_norm13ln_bwd_kernelINS_13Kernel_traitsI6__halfS2_fS2_fjLj6144ELj1ELj1ELj8ELj16ENS_18Kernel_traits_baseILj6144ES2_S2_fS2_fjLj256EEEEELb1ELb0ELb1ELb0EEEvNS_9BwdParamsE
        .type           _ZN10layer_norm13ln_bwd_kernelINS_13Kernel_traitsI6__halfS2_fS2_fjLj6144ELj1ELj1ELj8ELj16ENS_18Kernel_traits_baseILj6144ES2_S2_fS2_fjLj256EEEEELb1ELb0ELb1ELb0EEEvNS_9BwdParamsE,@function
        .size           _ZN10layer_norm13ln_bwd_kernelINS_13Kernel_traitsI6__halfS2_fS2_fjLj6144ELj1ELj1ELj8ELj16ENS_18Kernel_traits_baseILj6144ES2_S2_fS2_fjLj256EEEEELb1ELb0ELb1ELb0EEEvNS_9BwdParamsE,(.L_x_9385 - _ZN10layer_norm13ln_bwd_kernelINS_13Kernel_traitsI6__halfS2_fS2_fjLj6144ELj1ELj1ELj8ELj16ENS_18Kernel_traits_baseILj6144ES2_S2_fS2_fjLj256EEEEELb1ELb0ELb1ELb0EEEvNS_9BwdParamsE)
        .other          _ZN10layer_norm13ln_bwd_kernelINS_13Kernel_traitsI6__halfS2_fS2_fjLj6144ELj1ELj1ELj8ELj16ENS_18Kernel_traits_baseILj6144ES2_S2_fS2_fjLj256EEEEELb1ELb0ELb1ELb0EEEvNS_9BwdParamsE,@"STO_CUDA_ENTRY STV_DEFAULT"
_ZN10layer_norm13ln_bwd_kernelINS_13Kernel_traitsI6__halfS2_fS2_fjLj6144ELj1ELj1ELj8ELj16ENS_18Kernel_traits_baseILj6144ES2_S2_fS2_fjLj256EEEEELb1ELb0ELb1ELb0EEEvNS_9BwdParamsE:
.text._ZN10layer_norm13ln_bwd_kernelINS_13Kernel_traitsI6__halfS2_fS2_fjLj6144ELj1ELj1ELj8ELj16ENS_18Kernel_traits_baseILj6144ES2_S2_fS2_fjLj256EEEEELb1ELb0ELb1ELb0EEEvNS_9BwdParamsE:
        /* <DEDUP_REMOVED lines=78> */
.L_x_6231:
        /* <DEDUP_REMOVED lines=36> */
.L_x_6167:
[----:B------:R-:W-:Y:S05]  /*0720*/  BSYNC B1 ;  /* 0x0000000000017941 */ /* 0x000fea0003800000 */
.L_x_6166:
        /* <DEDUP_REMOVED lines=12> */
.L_x_6169:
[----:B------:R-:W-:Y:S05]  /*07f0*/  BSYNC B1 ;  /* 0x0000000000017941 */ /* 0x000fea0003800000 */
.L_x_6168:
[----:B------:R-:W-:Y:S01]  /*0800*/  HFMA2.MMA R190, -RZ, RZ, 0, 0 ;  /* 0x00000000ffbe7435 */ /* 0x000fe200000001ff */
        /* <DEDUP_REMOVED lines=10> */
[----:B------:R-:W-:Y:S01]  /*08b0*/  MOV R190, RZ ;  /* 0x000000ff00be7202 */ /* 0x000fe20000000f00 */
[----:B------:R-:W-:Y:S05]  /*08c0*/  BRA `(.L_x_6170) ;  /* 0x0000109000007947 */ /* 0x000fea0003800000 */
.L_x_6165:
[----:B0-----:R-:W-:-:S06]  /*08d0*/  IMAD.WIDE R88, R111, R96, c[0x0][0x1a0] ;  /* 0x000068006f587625 */ /* 0x001fcc00078e0260 */
[----:B------:R-:W2:Y:S01]  /*08e0*/  LDG.E R88, [R88.64] ;  /* 0x0000000458587981 */ /* 0x000ea2000c1e1900 */
[----:B-----5:R-:W-:Y:S01]  /*08f0*/  ISETP.GE.AND P0, PT, R185, 0x1, PT ;  /* 0x00000001b900780c */ /* 0x020fe20003f06270 */
[----:B------:R-:W-:Y:S01]  /*0900*/  BSSY B1, `(.L_x_6171) ;  /* 0x0000062000017945 */ /* 0x000fe20003800000 */
[----:B------:R-:W-:Y:S01]  /*0910*/  IADD3 R90, R92, -0x1, RZ ;  /* 0xffffffff5c5a7810 */ /* 0x000fe20007ffe0ff */
[----:B------:R-:W-:Y:S01]  /*0920*/  HFMA2.MMA R189, -RZ, RZ, 0, 0 ;  /* 0x00000000ffbd7435 */ /* 0x000fe200000001ff */
        /* <DEDUP_REMOVED lines=21> */
[----:B------:R-:W-:-:S02]  /*0a80*/  ISETP.NE.U32.AND P0, PT, RZ, c[0x0][0x218], PT ;  /* 0x00008600ff007a0c */ /* 0x000fc40003f05070 */
[----:B------:R-:W-:Y:S02]  /*0a90*/  MOV R107, 0x8 ;  /* 0x00000008006b7802 */ /* 0x000fe40000000f00 */
[----:B------:R-:W-:-:S03]  /*0aa0*/  ISETP.NE.AND.EX P0, PT, RZ, c[0x0][0x21c], PT, P0 ;  /* 0x00008700ff007a0c */ /* 0x000fc60003f05300 */
[----:B------:R-:W-:-:S06]  /*0ab0*/  IMAD.WIDE.U32 R106, R108, R107, c[0x0][0x190] ;  /* 0x000064006c6a7625 */ /* 0x000fcc00078e006b */
[----:B------:R-:W5:Y:S04]  /*0ac0*/  LDG.E.64 R106, [R106.64] ;  /* 0x000000046a6a7981 */ /* 0x000f68000c1e1b00 */
[----:B------:R1:W5:Y:S04]  /*0ad0*/  @P0 LDG.E.128 R52, [R100.64] ;  /* 0x0000000464340981 */ /* 0x000368000c1e1d00 */
[----:B------:R1:W5:Y:S01]  /*0ae0*/  @P0 LDG.E.128 R56, [R100.64+0x10] ;  /* 0x0000100464380981 */ /* 0x000362000c1e1d00 */
[----:B------:R-:W-:Y:S02]  /*0af0*/  IADD3 R188, R136, 0x100, RZ ;  /* 0x0000010088bc7810 */ /* 0x000fe40007ffe0ff */
[----:B------:R-:W-:-:S02]  /*0b00*/  IADD3 R109, R109, 0x100, RZ ;  /* 0x000001006d6d7810 */ /* 0x000fc40007ffe0ff */
[----:B------:R-:W-:Y:S01]  /*0b10*/  IADD3 R108, R108, 0x100, RZ ;  /* 0x000001006c6c7810 */ /* 0x000fe20007ffe0ff */
[----:B--2---:R-:W-:-:S04]  /*0b20*/  FADD.FTZ R137, -R102, R88 ;  /* 0x0000005866897221 */ /* 0x004fc80000010100 */
[----:B------:R-:W-:Y:S01]  /*0b30*/  FMUL.FTZ R137, R0, R137 ;  /* 0x0000008900897220 */ /* 0x000fe20000410000 */
[--C-:B----4-:R-:W-:Y:S01]  /*0b40*/  HADD2.F32 R146, -RZ, R92.reuse.H0_H0 ;  /* 0x2000005cff927230 */ /* 0x110fe20000004100 */
[C---:B------:R-:W-:Y:S01]  /*0b50*/  FADD.FTZ R89, -R102.reuse, R89 ;  /* 0x0000005966597221 */ /* 0x040fe20000010100 */
[----:B------:R-:W-:Y:S01]  /*0b60*/  HADD2.F32 R92, -RZ, R92.H1_H1 ;  /* 0x3000005cff5c7230 */ /* 0x000fe20000004100 */
[----:B------:R-:W-:Y:S02]  /*0b70*/  FADD.FTZ R141, -R102, R90 ;  /* 0x0000005a668d7221 */ /* 0x000fe40000010100 */
[-C--:B------:R-:W-:Y:S02]  /*0b80*/  FFMA.FTZ R48, R137, R146.reuse, R48 ;  /* 0x0000009289307223 */ /* 0x080fe40000010030 */
[----:B------:R-:W-:Y:S02]  /*0b90*/  FADD.FTZ R24, R24, R146 ;  /* 0x0000009218187221 */ /* 0x000fe40000010000 */
[----:B------:R-:W-:Y:S01]  /*0ba0*/  FMUL.FTZ R146, R135, R146 ;  /* 0x0000009287927220 */ /* 0x000fe20000410000 */
[----:B------:R-:W-:Y:S01]  /*0bb0*/  HADD2.F32 R148, -RZ, R93.H0_H0 ;  /* 0x2000005dff947230 */ /* 0x000fe20000004100 */
[----:B------:R-:W-:-:S02]  /*0bc0*/  FADD.FTZ R91, -R102, R91 ;  /* 0x0000005b665b7221 */ /* 0x000fc40000010100 */
[C---:B0-----:R-:W-:Y:S02]  /*0bd0*/  FMUL.FTZ R138, R0.reuse, R89 ;  /* 0x00000059008a7220 */ /* 0x041fe40000410000 */
[----:B------:R-:W-:Y:S02]  /*0be0*/  FMUL.FTZ R139, R0, R141 ;  /* 0x0000008d008b7220 */ /* 0x000fe40000410000 */
[----:B------:R-:W-:Y:S02]  /*0bf0*/  FMUL.FTZ R145, R134, R92 ;  /* 0x0000005c86917220 */ /* 0x000fe40000410000 */
[----:B------:R-:W-:Y:S02]  /*0c00*/  FADD.FTZ R88, RZ, R146 ;  /* 0x00000092ff587221 */ /* 0x000fe40000010000 */
[----:B------:R-:W-:Y:S01]  /*0c10*/  FFMA.FTZ R89, R137, R146, RZ ;  /* 0x0000009289597223 */ /* 0x000fe200000100ff */
[--C-:B------:R-:W-:Y:S01]  /*0c20*/  HADD2.F32 R152, -RZ, R95.reuse.H0_H0 ;  /* 0x2000005fff987230 */ /* 0x100fe20000004100 */
[----:B------:R-:W-:Y:S01]  /*0c30*/  FMUL.FTZ R140, R0, R91 ;  /* 0x0000005b008c7220 */ /* 0x000fe20000410000 */
[----:B------:R-:W-:Y:S01]  /*0c40*/  HADD2.F32 R151, -RZ, R95.H1_H1 ;  /* 0x3000005fff977230 */ /* 0x000fe20000004100 */
[----:B---3--:R-:W-:Y:S01]  /*0c50*/  FADD.FTZ R95, -R102, R96 ;  /* 0x00000060665f7221 */ /* 0x008fe20000010100 */
[----:B------:R-:W-:Y:S01]  /*0c60*/  HADD2.F32 R93, -RZ, R93.H1_H1 ;  /* 0x3000005dff5d7230 */ /* 0x000fe20000004100 */
[----:B------:R-:W-:-:S02]  /*0c70*/  FFMA.FTZ R50, R139, R148, R50 ;  /* 0x000000948b327223 */ /* 0x000fc40000010032 */
[----:B------:R-:W-:Y:S02]  /*0c80*/  FADD.FTZ R26, R26, R148 ;  /* 0x000000941a1a7221 */ /* 0x000fe40000010000 */
        /* <DEDUP_REMOVED lines=41> */
.L_x_6172:
[----:B-1----:R-:W-:Y:S05]  /*0f20*/  BSYNC B1 ;  /* 0x0000000000017941 */ /* 0x002fea0003800000 */
.L_x_6171:
        /* <DEDUP_REMOVED lines=21> */
[--C-:B----4-:R-:W-:Y:S01]  /*1080*/  HADD2.F32 R162, -RZ, R92.reuse.H0_H0 ;  /* 0x2000005cffa27230 */ /* 0x110fe20000004100 */
[C---:B0-----:R-:W-:Y:S01]  /*1090*/  FADD.FTZ R155, -R102.reuse, R90 ;  /* 0x0000005a669b7221 */ /* 0x041fe20000010100 */
[----:B------:R-:W-:Y:S01]  /*10a0*/  HADD2.F32 R92, -RZ, R92.H1_H1 ;  /* 0x3000005cff5c7230 */ /* 0x000fe20000004100 */
[----:B------:R-:W-:Y:S02]  /*10b0*/  FADD.FTZ R89, -R102, R89 ;  /* 0x0000005966597221 */ /* 0x000fe40000010100 */
[-C--:B------:R-:W-:Y:S02]  /*10c0*/  FFMA.FTZ R40, R153, R162.reuse, R40 ;  /* 0x000000a299287223 */ /* 0x080fe40000010028 */
[----:B------:R-:W-:Y:S02]  /*10d0*/  FADD.FTZ R16, R16, R162 ;  /* 0x000000a210107221 */ /* 0x000fe40000010000 */
[----:B------:R-:W-:Y:S01]  /*10e0*/  FMUL.FTZ R162, R127, R162 ;  /* 0x000000a27fa27220 */ /* 0x000fe20000410000 */
[----:B------:R-:W-:Y:S01]  /*10f0*/  HADD2.F32 R164, -RZ, R93.H0_H0 ;  /* 0x2000005dffa47230 */ /* 0x000fe20000004100 */
[----:B------:R-:W-:-:S02]  /*1100*/  FMUL.FTZ R155, R0, R155 ;  /* 0x0000009b009b7220 */ /* 0x000fc40000410000 */
[----:B------:R-:W-:Y:S02]  /*1110*/  FMUL.FTZ R154, R0, R89 ;  /* 0x00000059009a7220 */ /* 0x000fe40000410000 */
[----:B------:R-:W-:Y:S02]  /*1120*/  FMUL.FTZ R161, R126, R92 ;  /* 0x0000005c7ea17220 */ /* 0x000fe40000410000 */
[----:B------:R-:W-:Y:S02]  /*1130*/  FADD.FTZ R88, R189, R162 ;  /* 0x000000a2bd587221 */ /* 0x000fe40000010000 */
[----:B------:R-:W-:Y:S01]  /*1140*/  FFMA.FTZ R190, R153, R162, R190 ;  /* 0x000000a299be7223 */ /* 0x000fe200000100be */
[----:B------:R-:W-:Y:S01]  /*1150*/  HADD2.F32 R93, -RZ, R93.H1_H1 ;  /* 0x3000005dff5d7230 */ /* 0x000fe20000004100 */
[----:B---3--:R-:W-:Y:S02]  /*1160*/  FADD.FTZ R157, -R102, R96 ;  /* 0x00000060669d7221 */ /* 0x008fe40000010100 */
[----:B------:R-:W-:-:S02]  /*1170*/  FFMA.FTZ R42, R155, R164, R42 ;  /* 0x000000a49b2a7223 */ /* 0x000fc4000001002a */
[----:B------:R-:W-:Y:S02]  /*1180*/  FADD.FTZ R18, R18, R164 ;  /* 0x000000a412127221 */ /* 0x000fe40000010000 */
        /* <DEDUP_REMOVED lines=45> */
.L_x_6174:
[----:B-1----:R-:W-:Y:S05]  /*1460*/  BSYNC B1 ;  /* 0x0000000000017941 */ /* 0x002fea0003800000 */
.L_x_6173:
[----:B------:R-:W-:Y:S05]  /*1470*/  @!P4 BRA `(.L_x_6170) ;  /* 0x000004e00000c947 */ /* 0x000fea0003800000 */
[----:B------:R-:W-:Y:S01]  /*1480*/  MOV R92, 0x10 ;  /* 0x00000010005c7802 */ /* 0x000fe20000000f00 */
        /* <DEDUP_REMOVED lines=77> */
.L_x_6170:
[----:B-1----:R-:W-:Y:S05]  /*1960*/  BSYNC B0 ;  /* 0x0000000000007941 */ /* 0x002fea0003800000 */
.L_x_6164:
[----:B------:R-:W-:Y:S02]  /*1970*/  LOP3.LUT P1, RZ, R110, 0xff, RZ, 0xc0, !PT ;  /* 0x000000ff6eff7812 */ /* 0x000fe4000782c0ff */
[----:B------:R-:W-:-:S02]  /*1980*/  SHF.R.U32.HI R90, RZ, 0x5, R187 ;  /* 0x00000005ff5a7819 */ /* 0x000fc400000116bb */
[----:B------:R-:W-:Y:S02]  /*1990*/  LOP3.LUT P0, RZ, R187, 0x1f, RZ, 0xc0, !PT ;  /* 0x0000001fbbff7812 */ /* 0x000fe4000780c0ff */
[----:B------:R-:W-:-:S07]  /*19a0*/  LOP3.LUT R188, R90, 0x7fffff8, RZ, 0xc0, !PT ;  /* 0x07fffff85abc7812 */ /* 0x000fce00078ec0ff */
[----:B------:R-:W-:Y:S01]  /*19b0*/  @!P1 IADD3 R188, R188, 0x8, RZ ;  /* 0x00000008bcbc9810 */ /* 0x000fe20007ffe0ff */
[----:B------:R-:W-:Y:S05]  /*19c0*/  BRA.DIV ~URZ, `(.L_x_6175) ;  /* 0x000025527f007947 */ /* 0x000fea000b800000 */
[----:B------:R1:W2:Y:S02]  /*19d0*/  SHFL.DOWN PT, R92, R189, 0x10, 0x1f ;  /* 0x0a001f00bd5c7f89 */ /* 0x0002a400000e0000 */
.L_x_6232:
        /* <DEDUP_REMOVED lines=18> */
.L_x_6233:
        /* <DEDUP_REMOVED lines=52> */
.L_x_6180:
[----:B------:R-:W-:Y:S05]  /*1e40*/  BSYNC B1 ;  /* 0x0000000000017941 */ /* 0x000fea0003800000 */
.L_x_6179:
        /* <DEDUP_REMOVED lines=15> */
.L_x_6182:
[----:B------:R-:W-:Y:S05]  /*1f40*/  BSYNC B1 ;  /* 0x0000000000017941 */ /* 0x000fea0003800000 */
.L_x_6181:
        /* <DEDUP_REMOVED lines=15> */
.L_x_6184:
[----:B------:R-:W-:Y:S05]  /*2040*/  BSYNC B1 ;  /* 0x0000000000017941 */ /* 0x000fea0003800000 */
.L_x_6183:
        /* <DEDUP_REMOVED lines=15> */
.L_x_6186:
[----:B------:R-:W-:Y:S05]  /*2140*/  BSYNC B1 ;  /* 0x0000000000017941 */ /* 0x000fea0003800000 */
.L_x_6185:
        /* <DEDUP_REMOVED lines=15> */
.L_x_6188:
[----:B------:R-:W-:Y:S05]  /*2240*/  BSYNC B1 ;  /* 0x0000000000017941 */ /* 0x000fea0003800000 */
.L_x_6187:
        /* <DEDUP_REMOVED lines=15> */
.L_x_6190:
[----:B------:R-:W-:Y:S05]  /*2340*/  BSYNC B1 ;  /* 0x0000000000017941 */ /* 0x000fea0003800000 */
.L_x_6189:
        /* <DEDUP_REMOVED lines=15> */
.L_x_6192:
[----:B------:R-:W-:Y:S05]  /*2440*/  BSYNC B1 ;  /* 0x0000000000017941 */ /* 0x000fea0003800000 */
.L_x_6191:
[----:B------:R-:W-:Y:S01]  /*2450*/  @P6 FMUL.FTZ R108, R103, c[0x0][0x1ec] ;  /* 0x00007b00676c6a20 */ /* 0x000fe20000410000 */
[----:B------:R-:W-:Y:S01]  /*2460*/  @P6 LOP3.LUT P0, RZ, R107, 0xff0000, RZ, 0xc0, !PT ;  /* 0x00ff00006bff6812 */ /* 0x000fe2000780c0ff */
[----:B------:R-:W-:Y:S01]  /*2470*/  BSSY B1, `(.L_x_6193) ;  /* 0x0000014000017945 */ /* 0x000fe20003800000 */
[----:B------:R-:W-:Y:S01]  /*2480*/  ISETP.NE.U32.AND P1, PT, RZ, c[0x0][0x258], PT ;  /* 0x00009600ff007a0c */ /* 0x000fe20003f25070 */
[----:B------:R-:W-:Y:S01]  /*2490*/  @P6 FMUL.FTZ R108, R108, c[0x0][0x1e8] ;  /* 0x00007a006c6c6a20 */ /* 0x000fe20000410000 */
[----:B------:R-:W-:Y:S02]  /*24a0*/  @P6 F2FP.PACK_AB R88, RZ, R88 ;  /* 0x00000058ff58623e */ /* 0x000fe400000000ff */
[----:B------:R-:W-:Y:S02]  /*24b0*/  ISETP.NE.AND.EX P1, PT, RZ, c[0x0][0x25c], PT, P1 ;  /* 0x00009700ff007a0c */ /* 0x000fe40003f25310 */
[----:B------:R-:W-:Y:S02]  /*24c0*/  @P6 FSEL R108, R108, RZ, P0 ;  /* 0x000000ff6c6c6208 */ /* 0x000fe40000000000 */
[----:B------:R-:W-:-:S02]  /*24d0*/  @!P5 ISETP.NE.U32.AND P0, PT, RZ, c[0x0][0x218], PT ;  /* 0x00008600ff00da0c */ /* 0x000fc40003f05070 */
[----:B------:R-:W-:Y:S02]  /*24e0*/  @P6 F2FP.PACK_AB R91, RZ, R91 ;  /* 0x0000005bff5b623e */ /* 0x000fe400000000ff */
[----:B------:R-:W-:Y:S02]  /*24f0*/  @!P5 ISETP.NE.AND.EX P0, PT, RZ, c[0x0][0x21c], PT, P0 ;  /* 0x00008700ff00da0c */ /* 0x000fe40003f05300 */
[----:B------:R-:W-:Y:S02]  /*2500*/  @P6 F2FP.PACK_AB R96, RZ, R96 ;  /* 0x00000060ff60623e */ /* 0x000fe400000000ff */
        /* <DEDUP_REMOVED lines=10> */
.L_x_6194:
[----:B------:R-:W-:Y:S05]  /*25b0*/  BSYNC B1 ;  /* 0x0000000000017941 */ /* 0x000fea0003800000 */
.L_x_6193:
        /* <DEDUP_REMOVED lines=12> */
[----:B------:R-:W-:Y:S02]  /*2680*/  SEL R83, R188, R83, P1 ;  /* 0x00000053bc537207 */ /* 0x000fe40000800000 */
[----:B------:R-:W-:-:S02]  /*2690*/  @P6 LOP3.LUT P1, RZ, R107, 0xff000000, RZ, 0xc0, !PT ;  /* 0xff0000006bff6812 */ /* 0x000fc4000782c0ff */
[----:B------:R-:W-:Y:S02]  /*26a0*/  @P6 F2FP.PACK_AB R108, RZ, R108 ;  /* 0x0000006cff6c623e */ /* 0x000fe400000000ff */
[----:B------:R-:W-:Y:S02]  /*26b0*/  @P6 FSEL R90, R88, RZ, P1 ;  /* 0x000000ff585a6208 */ /* 0x000fe40000800000 */
[----:B------:R-:W-:Y:S02]  /*26c0*/  @P6 PRMT R84, R84, 0x5410, R91 ;  /* 0x0000541054546816 */ /* 0x000fe4000000005b */
[----:B------:R-:W-:Y:S02]  /*26d0*/  @P0 MOV R89, 0x20 ;  /* 0x0000002000590802 */ /* 0x000fe40000000f00 */
[----:B------:R-:W-:Y:S02]  /*26e0*/  @P6 MOV R91, 0x10 ;  /* 0x00000010005b6802 */ /* 0x000fe40000000f00 */
[----:B------:R-:W-:Y:S01]  /*26f0*/  @P6 PRMT R85, R96, 0x7610, R85 ;  /* 0x0000761060556816 */ /* 0x000fe20000000055 */
[----:B------:R-:W-:Y:S01]  /*2700*/  @P0 IMAD.WIDE.U32 R88, R136, R89, c[0x0][0x258] ;  /* 0x0000960088580625 */ /* 0x000fe200078e0059 */
[----:B------:R-:W-:-:S02]  /*2710*/  @P6 F2FP.PACK_AB R101, RZ, R101 ;  /* 0x00000065ff65623e */ /* 0x000fc400000000ff */
[----:B------:R-:W-:Y:S02]  /*2720*/  @P6 PRMT R86, R100, 0x7610, R86 ;  /* 0x0000761064566816 */ /* 0x000fe40000000056 */
[----:B------:R-:W-:Y:S01]  /*2730*/  @P6 F2FP.PACK_AB R95, RZ, R90 ;  /* 0x0000005aff5f623e */ /* 0x000fe200000000ff */
[----:B------:R-:W-:Y:S01]  /*2740*/  @P6 IMAD.WIDE.U32 R90, R92, R91, c[0x0][0x248] ;  /* 0x000092005c5a6625 */ /* 0x000fe200078e005b */
[----:B------:R-:W-:Y:S01]  /*2750*/  @P6 PRMT R87, R108, 0x7610, R87 ;  /* 0x000076106c576816 */ /* 0x000fe20000000057 */
[----:B------:R0:W-:Y:S01]  /*2760*/  @P0 STG.E.128 [R88.64], R76 ;  /* 0x0000004c58000986 */ /* 0x0001e2000c101d04 */
[----:B------:R-:W-:Y:S02]  /*2770*/  @P6 PRMT R85, R85, 0x5410, R97 ;  /* 0x0000541055556816 */ /* 0x000fe40000000061 */
[----:B------:R-:W-:Y:S01]  /*2780*/  @P6 PRMT R86, R86, 0x5410, R101 ;  /* 0x0000541056566816 */ /* 0x000fe20000000065 */
[----:B------:R0:W-:Y:S01]  /*2790*/  @P0 STG.E.128 [R88.64+0x10], R80 ;  /* 0x0000105058000986 */ /* 0x0001e2000c101d04 */
[----:B------:R-:W-:-:S02]  /*27a0*/  @P6 PRMT R87, R87, 0x5410, R95 ;  /* 0x0000541057576816 */ /* 0x000fc4000000005f */
[----:B------:R-:W-:Y:S02]  /*27b0*/  IADD3 R136, R136, 0x100, RZ ;  /* 0x0000010088887810 */ /* 0x000fe40007ffe0ff */
[----:B------:R-:W-:Y:S01]  /*27c0*/  IADD3 R92, R92, 0x100, RZ ;  /* 0x000001005c5c7810 */ /* 0x000fe20007ffe0ff */
[----:B------:R0:W-:Y:S04]  /*27d0*/  @P6 STG.E.128 [R90.64], R84 ;  /* 0x000000545a006986 */ /* 0x0001e8000c101d04 */
.L_x_6178:
[----:B------:R-:W-:Y:S05]  /*27e0*/  BSYNC B0 ;  /* 0x0000000000007941 */ /* 0x000fea0003800000 */
.L_x_6177:
        /* <DEDUP_REMOVED lines=13> */
.L_x_6198:
[----:B------:R-:W-:Y:S05]  /*28c0*/  BSYNC B1 ;  /* 0x0000000000017941 */ /* 0x000fea0003800000 */
.L_x_6197:
        /* <DEDUP_REMOVED lines=15> */
.L_x_6200:
[----:B------:R-:W-:Y:S05]  /*29c0*/  BSYNC B1 ;  /* 0x0000000000017941 */ /* 0x000fea0003800000 */
.L_x_6199:
        /* <DEDUP_REMOVED lines=15> */
.L_x_6202:
[----:B------:R-:W-:Y:S05]  /*2ac0*/  BSYNC B1 ;  /* 0x0000000000017941 */ /* 0x000fea0003800000 */
.L_x_6201:
        /* <DEDUP_REMOVED lines=15> */
.L_x_6204:
[----:B------:R-:W-:Y:S05]  /*2bc0*/  BSYNC B1 ;  /* 0x0000000000017941 */ /* 0x000fea0003800000 */
.L_x_6203:
        /* <DEDUP_REMOVED lines=15> */
.L_x_6206:
[----:B------:R-:W-:Y:S05]  /*2cc0*/  BSYNC B1 ;  /* 0x0000000000017941 */ /* 0x000fea0003800000 */
.L_x_6205:
        /* <DEDUP_REMOVED lines=15> */
.L_x_6208:
[----:B------:R-:W-:Y:S05]  /*2dc0*/  BSYNC B1 ;  /* 0x0000000000017941 */ /* 0x000fea0003800000 */
.L_x_6207:
        /* <DEDUP_REMOVED lines=15> */
.L_x_6210:
[----:B------:R-:W-:Y:S05]  /*2ec0*/  BSYNC B1 ;  /* 0x0000000000017941 */ /* 0x000fea0003800000 */
.L_x_6209:
        /* <DEDUP_REMOVED lines=22> */
.L_x_6212:
[----:B------:R-:W-:Y:S05]  /*3030*/  BSYNC B1 ;  /* 0x0000000000017941 */ /* 0x000fea0003800000 */
.L_x_6211:
        /* <DEDUP_REMOVED lines=15> */
[----:B------:R-:W-:Y:S02]  /*3130*/  @P6 F2FP.PACK_AB R108, RZ, R108 ;  /* 0x0000006cff6c623e */ /* 0x000fe400000000ff */
[----:B------:R-:W-:Y:S01]  /*3140*/  @P6 FSEL R90, R88, RZ, P1 ;  /* 0x000000ff585a6208 */ /* 0x000fe20000800000 */
[----:B------:R-:W-:Y:S01]  /*3150*/  @P0 IMAD.WIDE.U32 R88, R136, R89, c[0x0][0x258] ;  /* 0x0000960088580625 */ /* 0x000fe200078e0059 */
[----:B------:R-:W-:Y:S02]  /*3160*/  @P6 PRMT R84, R84, 0x5410, R91 ;  /* 0x0000541054546816 */ /* 0x000fe4000000005b */
[----:B------:R-:W-:Y:S02]  /*3170*/  @P6 MOV R91, 0x10 ;  /* 0x00000010005b6802 */ /* 0x000fe40000000f00 */
[----:B------:R-:W-:Y:S01]  /*3180*/  @P6 PRMT R85, R96, 0x7610, R85 ;  /* 0x0000761060556816 */ /* 0x000fe20000000055 */
[----:B------:R0:W-:Y:S01]  /*3190*/  @P0 STG.E.128 [R88.64], R76 ;  /* 0x0000004c58000986 */ /* 0x0001e2000c101d04 */
[----:B------:R-:W-:-:S02]  /*31a0*/  @P6 F2FP.PACK_AB R101, RZ, R101 ;  /* 0x00000065ff65623e */ /* 0x000fc400000000ff */
[----:B------:R-:W-:Y:S01]  /*31b0*/  @P6 PRMT R86, R100, 0x7610, R86 ;  /* 0x0000761064566816 */ /* 0x000fe20000000056 */
[----:B------:R0:W-:Y:S01]  /*31c0*/  @P0 STG.E.128 [R88.64+0x10], R80 ;  /* 0x0000105058000986 */ /* 0x0001e2000c101d04 */
[----:B------:R-:W-:Y:S01]  /*31d0*/  @P6 F2FP.PACK_AB R95, RZ, R90 ;  /* 0x0000005aff5f623e */ /* 0x000fe200000000ff */
        /* <DEDUP_REMOVED lines=8> */
.L_x_6196:
[----:B------:R-:W-:Y:S05]  /*3260*/  BSYNC B0 ;  /* 0x0000000000007941 */ /* 0x000fea0003800000 */
.L_x_6195:
        /* <DEDUP_REMOVED lines=13> */
.L_x_6216:
[----:B------:R-:W-:Y:S05]  /*3340*/  BSYNC B1 ;  /* 0x0000000000017941 */ /* 0x000fea0003800000 */
.L_x_6215:
        /* <DEDUP_REMOVED lines=15> */
.L_x_6218:
[----:B------:R-:W-:Y:S05]  /*3440*/  BSYNC B1 ;  /* 0x0000000000017941 */ /* 0x000fea0003800000 */
.L_x_6217:
[----:B------:R-:W-:Y:S01]  /*3450*/  @P6 FMUL.FTZ R91, R90, c[0x0][0x1ec] ;  /* 0x00007b005a5b6a20 */ /* 0x000fe20000410000 */
[----:B------:R-:W-:Y:S01]  /*3460*/  @P6 LOP3.LUT P0, RZ, R2, 0xff00, RZ, 0xc0, !PT ;  /* 0x0000ff0002ff6812 */ /* 0x000fe2000780c0ff */
[----:B------:R-:W-:Y:S01]  /*3470*/  BSSY B1, `(.L_x_6219) ;  /* 0x000001e000017945 */ /* 0x000fe20003800000 */
[----:B------:R-:W-:Y:S01]  /*3480*/  @!P5 ISETP.NE.U32.AND P1, PT, RZ, c[0x0][0x218], PT ;  /* 0x00008600ff00da0c */ /* 0x000fe20003f25070 */
[----:B------:R-:W-:Y:S01]  /*3490*/  @P6 FMUL.FTZ R91, R91, c[0x0][0x1e8] ;  /* 0x00007a005b5b6a20 */ /* 0x000fe20000410000 */
[----:B------:R-:W-:Y:S02]  /*34a0*/  @P6 F2FP.PACK_AB R88, RZ, R88 ;  /* 0x00000058ff58623e */ /* 0x000fe400000000ff */
        /* <DEDUP_REMOVED lines=16> */
[----:B------:R-:W-:Y:S02]  /*35b0*/  @P6 F2FP.PACK_AB R91, RZ, R91 ;  /* 0x0000005bff5b623e */ /* 0x000fe400000000ff */
        /* <DEDUP_REMOVED lines=9> */
.L_x_6220:
[----:B------:R-:W-:Y:S05]  /*3650*/  BSYNC B1 ;  /* 0x0000000000017941 */ /* 0x000fea0003800000 */
.L_x_6219:
        /* <DEDUP_REMOVED lines=8> */
.L_x_6222:
[----:B------:R-:W-:Y:S05]  /*36e0*/  BSYNC B1 ;  /* 0x0000000000017941 */ /* 0x000fea0003800000 */
.L_x_6221:
        /* <DEDUP_REMOVED lines=8> */
.L_x_6224:
[----:B------:R-:W-:Y:S05]  /*3770*/  BSYNC B1 ;  /* 0x0000000000017941 */ /* 0x000fea0003800000 */
.L_x_6223:
        /* <DEDUP_REMOVED lines=8> */
.L_x_6226:
[----:B------:R-:W-:Y:S05]  /*3800*/  BSYNC B1 ;  /* 0x0000000000017941 */ /* 0x000fea0003800000 */
.L_x_6225:
        /* <DEDUP_REMOVED lines=8> */
.L_x_6228:
[----:B------:R-:W-:Y:S05]  /*3890*/  BSYNC B1 ;  /* 0x0000000000017941 */ /* 0x000fea0003800000 */
.L_x_6227:
        /* <DEDUP_REMOVED lines=8> */
.L_x_6230:
[----:B------:R-:W-:Y:S05]  /*3920*/  BSYNC B1 ;  /* 0x0000000000017941 */ /* 0x000fea0003800000 */
.L_x_6229:
        /* <DEDUP_REMOVED lines=8> */
[----:B------:R-:W-:Y:S02]  /*39b0*/  @P6 FMUL.FTZ R94, R94, c[0x0][0x1e8] ;  /* 0x00007a005e5e6a20 */ /* 0x000fe40000410000 */
        /* <DEDUP_REMOVED lines=9> */
[----:B------:R-:W-:-:S02]  /*3a50*/  ISETP.NE.U32.AND P1, PT, RZ, c[0x0][0x258], PT ;  /* 0x00009600ff007a0c */ /* 0x000fc40003f25070 */
[----:B------:R-:W-:Y:S02]  /*3a60*/  @P6 LOP3.LUT P5, RZ, R3, 0xff00, RZ, 0xc0, !PT ;  /* 0x0000ff0003ff6812 */ /* 0x000fe400078ac0ff */
[----:B------:R-:W-:Y:S02]  /*3a70*/  ISETP.NE.AND.EX P0, PT, RZ, c[0x0][0x25c], PT, P0 ;  /* 0x00009700ff007a0c */ /* 0x000fe40003f05300 */
[----:B------:R-:W-:Y:S02]  /*3a80*/  ISETP.NE.AND.EX P1, PT, RZ, c[0x0][0x25c], PT, P1 ;  /* 0x00009700ff007a0c */ /* 0x000fe40003f25310 */
[----:B------:R-:W-:Y:S02]  /*3a90*/  @P6 F2FP.PACK_AB R0, RZ, R0 ;  /* 0x00000000ff00623e */ /* 0x000fe400000000ff */
[----:B------:R-:W-:Y:S02]  /*3aa0*/  @P6 FSEL R97, R97, RZ, P5 ;  /* 0x000000ff61616208 */ /* 0x000fe40002800000 */
[----:B------:R-:W-:Y:S01]  /*3ab0*/  SEL R76, R89, R76, P0 ;  /* 0x0000004c594c7207 */ /* 0x000fe20000000000 */
[----:B------:R-:W-:Y:S01]  /*3ac0*/  @P6 FMUL.FTZ R89, R100, c[0x0][0x1ec] ;  /* 0x00007b0064596a20 */ /* 0x000fe20000410000 */
[----:B------:R-:W-:-:S02]  /*3ad0*/  @P6 LOP3.LUT P5, RZ, R3, 0xff0000, RZ, 0xc0, !PT ;  /* 0x00ff000003ff6812 */ /* 0x000fc400078ac0ff */
[----:B------:R-:W-:Y:S01]  /*3ae0*/  @P6 PRMT R85, R0, 0x7610, R85 ;  /* 0x0000761000556816 */ /* 0x000fe20000000055 */
[----:B------:R-:W-:Y:S01]  /*3af0*/  @P6 FMUL.FTZ R89, R89, c[0x0][0x1e8] ;  /* 0x00007a0059596a20 */ /* 0x000fe20000410000 */
[----:B------:R-:W-:Y:S02]  /*3b00*/  @P6 FSEL R0, R88, RZ, P5 ;  /* 0x000000ff58006208 */ /* 0x000fe40002800000 */
[----:B------:R-:W-:Y:S02]  /*3b10*/  @P6 LOP3.LUT P5, RZ, R3, 0xff000000, RZ, 0xc0, !PT ;  /* 0xff00000003ff6812 */ /* 0x000fe400078ac0ff */
[----:B------:R-:W-:Y:S02]  /*3b20*/  @P6 F2FP.PACK_AB R93, RZ, R93 ;  /* 0x0000005dff5d623e */ /* 0x000fe400000000ff */
[----:B------:R-:W-:Y:S02]  /*3b30*/  SEL R77, R90, R77, P0 ;  /* 0x0000004d5a4d7207 */ /* 0x000fe40000000000 */
[----:B------:R-:W-:-:S02]  /*3b40*/  @P6 F2FP.PACK_AB R94, RZ, R94 ;  /* 0x0000005eff5e623e */ /* 0x000fc400000000ff */
[----:B------:R-:W-:Y:S02]  /*3b50*/  @P6 FSEL R90, R89, RZ, P5 ;  /* 0x000000ff595a6208 */ /* 0x000fe40002800000 */
[----:B------:R-:W-:Y:S02]  /*3b60*/  @P6 F2FP.PACK_AB R0, RZ, R0 ;  /* 0x00000000ff00623e */ /* 0x000fe400000000ff */
[----:B------:R-:W-:Y:S02]  /*3b70*/  @P6 PRMT R84, R84, 0x5410, R91 ;  /* 0x0000541054546816 */ /* 0x000fe4000000005b */
[----:B------:R-:W-:Y:S02]  /*3b80*/  @P6 PRMT R85, R85, 0x5410, R93 ;  /* 0x0000541055556816 */ /* 0x000fe4000000005d */
[----:B------:R-:W-:Y:S02]  /*3b90*/  @P1 MOV R91, 0x20 ;  /* 0x00000020005b1802 */ /* 0x000fe40000000f00 */
[----:B------:R-:W-:-:S02]  /*3ba0*/  @P6 MOV R93, 0x10 ;  /* 0x00000010005d6802 */ /* 0x000fc40000000f00 */
[----:B------:R-:W-:Y:S01]  /*3bb0*/  @P6 F2FP.PACK_AB R97, RZ, R97 ;  /* 0x00000061ff61623e */ /* 0x000fe200000000ff */
[----:B------:R-:W-:Y:S01]  /*3bc0*/  @P1 IMAD.WIDE.U32 R88, R136, R91, c[0x0][0x258] ;  /* 0x0000960088581625 */ /* 0x000fe200078e005b */
[----:B------:R-:W-:Y:S02]  /*3bd0*/  @P6 PRMT R86, R94, 0x7610, R86 ;  /* 0x000076105e566816 */ /* 0x000fe40000000056 */
[----:B------:R-:W-:Y:S01]  /*3be0*/  @P6 F2FP.PACK_AB R90, RZ, R90 ;  /* 0x0000005aff5a623e */ /* 0x000fe200000000ff */
[----:B------:R-:W-:Y:S01]  /*3bf0*/  @P6 IMAD.WIDE.U32 R92, R92, R93, c[0x0][0x248] ;  /* 0x000092005c5c6625 */ /* 0x000fe200078e005d */
[----:B------:R-:W-:Y:S02]  /*3c00*/  @P6 PRMT R87, R0, 0x7610, R87 ;  /* 0x0000761000576816 */ /* 0x000fe40000000057 */
        /* <DEDUP_REMOVED lines=11> */
.L_x_6214:
[----:B------:R-:W-:Y:S05]  /*3cc0*/  BSYNC B0 ;  /* 0x0000000000007941 */ /* 0x000fea0003800000 */
.L_x_6213:
[----:B------:R-:W-:Y:S02]  /*3cd0*/  IADD3 R111, R111, c[0x0][0x160], RZ ;  /* 0x000058006f6f7a10 */ /* 0x000fe40007ffe0ff */
[----:B------:R-:W-:-:S02]  /*3ce0*/  LOP3.LUT P1, RZ, R110, 0xff, RZ, 0xc0, !PT ;  /* 0x000000ff6eff7812 */ /* 0x000fc4000782c0ff */
[----:B------:R-:W-:Y:S02]  /*3cf0*/  ISETP.GE.AND P0, PT, R111, c[0x0][0x164], PT ;  /* 0x000059006f007a0c */ /* 0x000fe40003f06270 */
[----:B------:R-:W-:-:S11]  /*3d00*/  SEL R110, RZ, 0x1, P1 ;  /* 0x00000001ff6e7807 */ /* 0x000fd60000800000 */
[----:B0----5:R-:W-:Y:S01]  /*3d10*/  @P0 CALL.REL.NOINC `(.L_x_6163) ;  /* 0x0000001000000944 */ /* 0x021fe20003c00000 */
[----:B------:R-:W-:Y:S05]  /*3d20*/  BRA `(.L_x_6231) ;  /* 0xffffc7b000007947 */ /* 0x000fea000383ffff */
.L_x_6163:
        /* <DEDUP_REMOVED lines=31> */
.L_x_6175:
[----:B------:R-:W-:Y:S01]  /*3f20*/  HFMA2.MMA R109, -RZ, RZ, 0, 1.847743988037109375e-06 ;  /* 0x0000001fff6d7435 */ /* 0x000fe200000001ff */
[----:B------:R-:W-:Y:S01]  /*3f30*/  MOV R93, R189 ;  /* 0x000000bd005d7202 */ /* 0x000fe20000000f00 */
[----:B------:R-:W-:Y:S01]  /*3f40*/  IMAD.MOV.U32 R98, RZ, RZ, 0x10 ;  /* 0x00000010ff627424 */ /* 0x000fe200078e00ff */
[----:B0-----:R-:W-:-:S02]  /*3f50*/  MOV R100, 0xffffffff ;  /* 0xffffffff00647802 */ /* 0x001fc40000000f00 */
[----:B------:R-:W-:Y:S02]  /*3f60*/  MOV R88, 0x3f80 ;  /* 0x00003f8000587802 */ /* 0x000fe40000000f00 */
[----:B-----5:R-:W-:Y:S05]  /*3f70*/  CALL.REL.NOINC `($__internal_131_$__cuda_sm70_shflsync_down_p) ;  /* 0x0000045000007944 */ /* 0x020fea0003c00000 */
[----:B-1----:R-:W-:Y:S01]  /*3f80*/  MOV R92, R109 ;  /* 0x0000006d005c7202 */ /* 0x002fe20000000f00 */
[----:B0-----:R-:W-:Y:S05]  /*3f90*/  BRA `(.L_x_6232) ;  /* 0xffffda4000007947 */ /* 0x001fea000383ffff */
.L_x_6176:
[----:B------:R-:W-:Y:S01]  /*3fa0*/  HFMA2.MMA R98, -RZ, RZ, 0, 9.5367431640625e-07 ;  /* 0x00000010ff627435 */ /* 0x000fe200000001ff */
[----:B------:R-:W-:Y:S01]  /*3fb0*/  IMAD.MOV.U32 R93, RZ, RZ, R190 ;  /* 0x000000ffff5d7224 */ /* 0x000fe200078e00be */
[----:B------:R-:W-:Y:S02]  /*3fc0*/  MOV R109, 0x1f ;  /* 0x0000001f006d7802 */ /* 0x000fe40000000f00 */
[----:B0-----:R-:W-:Y:S02]  /*3fd0*/  MOV R100, 0xffffffff ;  /* 0xffffffff00647802 */ /* 0x001fe40000000f00 */
[----:B------:R-:W-:Y:S02]  /*3fe0*/  MOV R88, 0x4000 ;  /* 0x0000400000587802 */ /* 0x000fe40000000f00 */
[----:B-12--5:R-:W-:Y:S05]  /*3ff0*/  CALL.REL.NOINC `($__internal_131_$__cuda_sm70_shflsync_down_p) ;  /* 0x000003d000007944 */ /* 0x026fea0003c00000 */
[----:B------:R-:W-:Y:S01]  /*4000*/  FADD.FTZ R92, R92, R189 ;  /* 0x000000bd5c5c7221 */ /* 0x000fe20000010000 */
[----:B0-----:R-:W-:Y:S01]  /*4010*/  MOV R100, 0xffffffff ;  /* 0xffffffff00647802 */ /* 0x001fe20000000f00 */
[----:B-1----:R-:W-:Y:S01]  /*4020*/  FADD.FTZ R190, R190, R109 ;  /* 0x0000006dbebe7221 */ /* 0x002fe20000010000 */
[----:B------:R-:W-:Y:S01]  /*4030*/  HFMA2.MMA R109, -RZ, RZ, 0, 1.847743988037109375e-06 ;  /* 0x0000001fff6d7435 */ /* 0x000fe200000001ff */
[----:B------:R-:W-:Y:S01]  /*4040*/  IMAD.MOV.U32 R98, RZ, RZ, 0x8 ;  /* 0x00000008ff627424 */ /* 0x000fe200078e00ff */
[----:B------:R-:W-:-:S02]  /*4050*/  MOV R93, R92 ;  /* 0x0000005c005d7202 */ /* 0x000fc40000000f00 */
[----:B------:R-:W-:Y:S02]  /*4060*/  MOV R88, 0x4080 ;  /* 0x0000408000587802 */ /* 0x000fe40000000f00 */
[----:B------:R-:W-:Y:S05]  /*4070*/  CALL.REL.NOINC `($__internal_131_$__cuda_sm70_shflsync_down_p) ;  /* 0x0000035000007944 */ /* 0x000fea0003c00000 */
[----:B0-----:R-:W-:Y:S01]  /*4080*/  HFMA2.MMA R98, -RZ, RZ, 0, 4.76837158203125e-07 ;  /* 0x00000008ff627435 */ /* 0x001fe200000001ff */
[----:B-1----:R-:W-:Y:S01]  /*4090*/  IMAD.MOV.U32 R91, RZ, RZ, R109 ;  /* 0x000000ffff5b7224 */ /* 0x002fe200078e006d */
[----:B------:R-:W-:Y:S01]  /*40a0*/  MOV R93, R190 ;  /* 0x000000be005d7202 */ /* 0x000fe20000000f00 */
[----:B------:R-:W-:Y:S01]  /*40b0*/  IMAD.MOV.U32 R100, RZ, RZ, -0x1 ;  /* 0xffffffffff647424 */ /* 0x000fe200078e00ff */
[----:B------:R-:W-:Y:S02]  /*40c0*/  MOV R109, 0x1f ;  /* 0x0000001f006d7802 */ /* 0x000fe40000000f00 */
[----:B------:R-:W-:Y:S02]  /*40d0*/  MOV R88, 0x40f0 ;  /* 0x000040f000587802 */ /* 0x000fe40000000f00 */
[----:B------:R-:W-:Y:S05]  /*40e0*/  CALL.REL.NOINC `($__internal_131_$__cuda_sm70_shflsync_down_p) ;  /* 0x000002e000007944 */ /* 0x000fea0003c00000 */
[----:B------:R-:W-:Y:S01]  /*40f0*/  FADD.FTZ R92, R91, R92 ;  /* 0x0000005c5b5c7221 */ /* 0x000fe20000010000 */
[----:B0-----:R-:W-:Y:S01]  /*4100*/  HFMA2.MMA R98, -RZ, RZ, 0, 2.384185791015625e-07 ;  /* 0x00000004ff627435 */ /* 0x001fe200000001ff */
[----:B-1----:R-:W-:Y:S01]  /*4110*/  FADD.FTZ R190, R190, R109 ;  /* 0x0000006dbebe7221 */ /* 0x002fe20000010000 */
[----:B------:R-:W-:Y:S01]  /*4120*/  MOV R109, 0x1f ;  /* 0x0000001f006d7802 */ /* 0x000fe20000000f00 */
[----:B------:R-:W-:Y:S01]  /*4130*/  IMAD.MOV.U32 R93, RZ, RZ, R92 ;  /* 0x000000ffff5d7224 */ /* 0x000fe200078e005c */
[----:B------:R-:W-:-:S02]  /*4140*/  MOV R100, 0xffffffff ;  /* 0xffffffff00647802 */ /* 0x000fc40000000f00 */
[----:B------:R-:W-:Y:S02]  /*4150*/  MOV R88, 0x4170 ;  /* 0x0000417000587802 */ /* 0x000fe40000000f00 */
[----:B------:R-:W-:Y:S05]  /*4160*/  CALL.REL.NOINC `($__internal_131_$__cuda_sm70_shflsync_down_p) ;  /* 0x0000026000007944 */ /* 0x000fea0003c00000 */
[----:B0-----:R-:W-:Y:S01]  /*4170*/  HFMA2.MMA R98, -RZ, RZ, 0, 2.384185791015625e-07 ;  /* 0x00000004ff627435 */ /* 0x001fe200000001ff */
[----:B-1----:R-:W-:Y:S01]  /*4180*/  MOV R91, R109 ;  /* 0x0000006d005b7202 */ /* 0x002fe20000000f00 */
[----:B------:R-:W-:Y:S01]  /*4190*/  IMAD.MOV.U32 R100, RZ, RZ, -0x1 ;  /* 0xffffffffff647424 */ /* 0x000fe200078e00ff */
[----:B------:R-:W-:Y:S02]  /*41a0*/  MOV R93, R190 ;  /* 0x000000be005d7202 */ /* 0x000fe40000000f00 */
[----:B------:R-:W-:Y:S02]  /*41b0*/  MOV R109, 0x1f ;  /* 0x0000001f006d7802 */ /* 0x000fe40000000f00 */
[----:B------:R-:W-:Y:S02]  /*41c0*/  MOV R88, 0x41e0 ;  /* 0x000041e000587802 */ /* 0x000fe40000000f00 */
[----:B------:R-:W-:Y:S05]  /*41d0*/  CALL.REL.NOINC `($__internal_131_$__cuda_sm70_shflsync_down_p) ;  /* 0x000001f000007944 */ /* 0x000fea0003c00000 */
[----:B------:R-:W-:Y:S01]  /*41e0*/  FADD.FTZ R92, R91, R92 ;  /* 0x0000005c5b5c7221 */ /* 0x000fe20000010000 */
[----:B0-----:R-:W-:Y:S01]  /*41f0*/  HFMA2.MMA R98, -RZ, RZ, 0, 1.1920928955078125e-07 ;  /* 0x00000002ff627435 */ /* 0x001fe200000001ff */
[----:B-1----:R-:W-:Y:S01]  /*4200*/  FADD.FTZ R96, R190, R109 ;  /* 0x0000006dbe607221 */ /* 0x002fe20000010000 */
[----:B------:R-:W-:-:S02]  /*4210*/  MOV R109, 0x1f ;  /* 0x0000001f006d7802 */ /* 0x000fc40000000f00 */
[----:B------:R-:W-:Y:S02]  /*4220*/  MOV R100, 0xffffffff ;  /* 0xffffffff00647802 */ /* 0x000fe40000000f00 */
[----:B------:R-:W-:Y:S02]  /*4230*/  MOV R93, R92 ;  /* 0x0000005c005d7202 */ /* 0x000fe40000000f00 */
[----:B------:R-:W-:Y:S02]  /*4240*/  MOV R88, 0x4260 ;  /* 0x0000426000587802 */ /* 0x000fe40000000f00 */
[----:B------:R-:W-:Y:S05]  /*4250*/  CALL.REL.NOINC `($__internal_131_$__cuda_sm70_shflsync_down_p) ;  /* 0x0000017000007944 */ /* 0x000fea0003c00000 */
[----:B0-----:R-:W-:Y:S01]  /*4260*/  HFMA2.MMA R98, -RZ, RZ, 0, 1.1920928955078125e-07 ;  /* 0x00000002ff627435 */ /* 0x001fe200000001ff */
[----:B-1----:R-:W-:Y:S01]  /*4270*/  IMAD.MOV.U32 R91, RZ, RZ, R109 ;  /* 0x000000ffff5b7224 */ /* 0x002fe200078e006d */
[----:B------:R-:W-:Y:S02]  /*4280*/  MOV R93, R96 ;  /* 0x00000060005d7202 */ /* 0x000fe40000000f00 */
[----:B------:R-:W-:Y:S02]  /*4290*/  MOV R109, 0x1f ;  /* 0x0000001f006d7802 */ /* 0x000fe40000000f00 */
[----:B------:R-:W-:-:S02]  /*42a0*/  MOV R100, 0xffffffff ;  /* 0xffffffff00647802 */ /* 0x000fc40000000f00 */
[----:B------:R-:W-:Y:S02]  /*42b0*/  MOV R88, 0x42d0 ;  /* 0x000042d000587802 */ /* 0x000fe40000000f00 */
[----:B------:R-:W-:Y:S05]  /*42c0*/  CALL.REL.NOINC `($__internal_131_$__cuda_sm70_shflsync_down_p) ;  /* 0x0000010000007944 */ /* 0x000fea0003c00000 */
[----:B------:R-:W-:Y:S01]  /*42d0*/  FADD.FTZ R94, R91, R92 ;  /* 0x0000005c5b5e7221 */ /* 0x000fe20000010000 */
[----:B0-----:R-:W-:Y:S01]  /*42e0*/  MOV R100, 0xffffffff ;  /* 0xffffffff00647802 */ /* 0x001fe20000000f00 */
[----:B-1----:R-:W-:Y:S01]  /*42f0*/  FADD.FTZ R96, R96, R109 ;  /* 0x0000006d60607221 */ /* 0x002fe20000010000 */
[----:B------:R-:W-:Y:S01]  /*4300*/  HFMA2.MMA R109, -RZ, RZ, 0, 1.847743988037109375e-06 ;  /* 0x0000001fff6d7435 */ /* 0x000fe200000001ff */
[----:B------:R-:W-:Y:S01]  /*4310*/  IMAD.MOV.U32 R98, RZ, RZ, 0x1 ;  /* 0x00000001ff627424 */ /* 0x000fe200078e00ff */
[----:B------:R-:W-:Y:S02]  /*4320*/  MOV R93, R94 ;  /* 0x0000005e005d7202 */ /* 0x000fe40000000f00 */
[----:B------:R-:W-:Y:S02]  /*4330*/  MOV R88, 0x4350 ;  /* 0x0000435000587802 */ /* 0x000fe40000000f00 */
[----:B------:R-:W-:Y:S05]  /*4340*/  CALL.REL.NOINC `($__internal_131_$__cuda_sm70_shflsync_down_p) ;  /* 0x0000008000007944 */ /* 0x000fea0003c00000 */
[----:B0-----:R-:W-:Y:S01]  /*4350*/  HFMA2.MMA R98, -RZ, RZ, 0, 5.9604644775390625e-08 ;  /* 0x00000001ff627435 */ /* 0x001fe200000001ff */
[----:B-1----:R-:W-:Y:S01]  /*4360*/  MOV R95, R109 ;  /* 0x0000006d005f7202 */ /* 0x002fe20000000f00 */
[----:B------:R-:W-:Y:S01]  /*4370*/  IMAD.MOV.U32 R93, RZ, RZ, R96 ;  /* 0x000000ffff5d7224 */ /* 0x000fe200078e0060 */
[----:B------:R-:W-:-:S02]  /*4380*/  MOV R109, 0x1f ;  /* 0x0000001f006d7802 */ /* 0x000fc40000000f00 */
[----:B------:R-:W-:Y:S02]  /*4390*/  MOV R100, 0xffffffff ;  /* 0xffffffff00647802 */ /* 0x000fe40000000f00 */
[----:B------:R-:W-:Y:S02]  /*43a0*/  MOV R88, 0x43c0 ;  /* 0x000043c000587802 */ /* 0x000fe40000000f00 */
[----:B------:R-:W-:Y:S05]  /*43b0*/  CALL.REL.NOINC `($__internal_131_$__cuda_sm70_shflsync_down_p) ;  /* 0x0000001000007944 */ /* 0x000fea0003c00000 */
[----:B01----:R-:W-:Y:S05]  /*43c0*/  BRA `(.L_x_6233) ;  /* 0xffffd73000007947 */ /* 0x003fea000383ffff */
        .weak           $__internal_131_$__cuda_sm70_shflsync_down_p
        .type           $__internal_131_$__cuda_sm70_shflsync_down_p,@function
        .size           $__internal_131_$__cuda_sm70_shflsync_down_p,(.L_x_9385 - $__internal_131_$__cuda_sm70_shflsync_down_p)
$__internal_131_$__cuda_sm70_shflsync_down_p:
[----:B------:R-:W-:Y:S01]  /*43d0*/  HFMA2.MMA R89, -RZ, RZ, 0, 0 ;  /* 0x00000000ff597435 */ /* 0x000fe200000001ff */
[----:B------:R-:W-:Y:S04]  /*43e0*/  WARPSYNC R100 ;  /* 0x0000006400007348 */ /* 0x000fe80003800000 */
[----:B------:R0:W1:Y:S01]  /*43f0*/  SHFL.DOWN PT, R109, R93, R98, R109 ;  /* 0x080000625d6d7389 */ /* 0x00006200000e006d */
[----:B------:R-:W-:Y:S05]  /*4400*/  RET.REL.NODEC R88 `(_ZN10layer_norm13ln_bwd_kernelINS_13Kernel_traitsI6__halfS2_fS2_fjLj6144ELj1ELj1ELj8ELj16ENS_18Kernel_traits_baseILj6144ES2_S2_fS2_fjLj256EEEEELb1ELb0ELb1ELb0EEEvNS_9BwdParamsE) ;  /* 0xffffbbf058007950 */ /* 0x000fea0003c3ffff */
.L_x_6234:
        /* <DEDUP_REMOVED lines=15> */
.L_x_9385:


//--------------------- .text._ZN10layer_norm22ln_bwd_finalize_kernelINS_22Kernel_traits_finalizeILj6144E6__halfS2_fS2_fjLb0ELj1024ELj4ENS_18Kernel_traits_baseILj6144ES2_S2_fS2_fjLj1024EEEEELb0ELb1EEEvNS_9BwdParamsE --------------------------
	.section	.text._ZN10layer_norm22ln_bwd_finalize_kernelINS_22Kernel_traits_finalizeILj6144E6__halfS2_fS2_fjLb0ELj1024ELj4ENS_18Kernel_traits_baseILj6144ES2_S2_fS2_fjLj1024EEEEELb0ELb1EEEvNS_9BwdParamsE,"ax",@progbits
	.sectioninfo	@"SHI_REGISTERS=32"
	.align	128
        .global         _ZN10layer_norm22ln_bwd_finalize_kernelINS_22Kernel_traits_finalizeILj6144E6__halfS2_fS2_fjLb0ELj1024ELj4ENS_18Kernel_traits_baseILj6144ES2_S2_fS2_fjLj1024EEEEELb0ELb1EEEvNS_9BwdParamsE
        .type           _ZN10layer_norm22ln_bwd_finalize_kernelINS_22Kernel_traits_finalizeILj6144E6__halfS2_fS2_fjLb0ELj1024ELj4ENS_18Kernel_traits_baseILj6144ES2_S2_fS2_fjLj1024EEEEELb0ELb1EEEvNS_9BwdParamsE,@function
        .size           _ZN10layer_norm22ln_bwd_finalize_kernelINS_22Kernel_traits_finalizeILj6144E6__halfS2_fS2_fjLb0ELj1024ELj4ENS_18Kernel_traits_baseILj6144ES2_S2_fS2_fjLj1024EEEEELb0ELb1EEEvNS_9BwdParamsE,(.L_x_9386 - _ZN10layer_norm22ln_bwd_finalize_kernelINS_22Kernel_traits_finalizeILj6144E6__halfS2_fS2_fjLb0ELj1024ELj4ENS_18Kernel_traits_baseILj6144ES2_S2_fS2_fjLj1024EEEEELb0ELb1EEEvNS_9BwdParamsE)
        .other          _ZN10layer_norm22ln_bwd_finalize_kernelINS_22Kernel_traits_finalizeILj6144E6__halfS2_fS2_fjLb0ELj1024ELj4ENS_18Kernel_traits_baseILj6144ES2_S2_fS2_fjLj1024EEEEELb0ELb1EEEvNS_9BwdParamsE,@"STO_CUDA_ENTRY STV_DEFAULT"
_ZN10layer_norm22ln_bwd_finalize_kernelINS_22Kernel_traits_finalizeILj6144E6__halfS2_fS2_fjLb0ELj1024ELj4ENS_18Kernel_traits_baseILj6144ES2_S2_fS2_fjLj1024EEEEELb0ELb1EEEvNS_9BwdParamsE:
.text._ZN10layer_norm22ln_bwd_finalize_kernelINS_22Kernel_traits_finalizeILj6144E6__halfS2_fS2_fjLb0ELj1024ELj4ENS_18Kernel_traits_baseILj6144ES2_S2_fS2_fjLj1024EEEEELb0ELb1EEEvNS_9BwdParamsE:
        /* <DEDUP_REMOVED lines=19> */
.L_x_6247:
        /* <DEDUP_REMOVED lines=27> */
.L_x_6239:
        /* <DEDUP_REMOVED lines=35> */
.L_x_6238:
[----:B------:R-:W-:Y:S05]  /*0510*/  BSYNC B1 ;  /* 0x0000000000017941 */ /* 0x000fea0003800000 */
.L_x_6237:
        /* <DEDUP_REMOVED lines=23> */
.L_x_6241:
[----:B------:R-:W-:Y:S05]  /*0690*/  BSYNC B1 ;  /* 0x0000000000017941 */ /* 0x000fea0003800000 */
.L_x_6240:
        /* <DEDUP_REMOVED lines=10> */
.L_x_6236:
[----:B------:R-:W-:Y:S05]  /*0740*/  BSYNC B0 ;  /* 0x0000000000007941 */ /* 0x000fea0003800000 */
.L_x_6235:
        /* <DEDUP_REMOVED lines=11> */
.L_x_6248:
        /* <DEDUP_REMOVED lines=18> */
.L_x_6249:
[----:B------:R-:W-:Y:S01]  /*0920*/  @!P1 SHF.R.U32.HI R2, RZ, 0x3, R0 ;  /* 0x00000003ff029819 */ /* 0x000fe20000011600 */
[----:B---3--:R-:W-:Y:S02]  /*0930*/  FADD.FTZ R5, R5, R10 ;  /* 0x0000000a05057221 */ /* 0x008fe40000010000 */
[----:B--2---:R-:W-:Y:S01]  /*0940*/  FADD.FTZ R7, R7, R4 ;  /* 0x0000000407077221 */ /* 0x004fe20000010000 */
[----:B------:R-:W-:-:S05]  /*0950*/  @!P1 LOP3.LUT R2, R2, 0x1ffffffc, RZ, 0xc0, !PT ;  /* 0x1ffffffc02029812 */ /* 0x000fca00078ec0ff */
[----:B------:R2:W-:Y:S04]  /*0960*/  @!P1 STS [R2+0x2000], R5 ;  /* 0x0020000502009388 */ /* 0x0005e80000000800 */
[----:B------:R2:W-:Y:S02]  /*0970*/  @!P1 STS [R2+0x2080], R7 ;  /* 0x0020800702009388 */ /* 0x0005e40000000800 */
.L_x_6242:
        /* <DEDUP_REMOVED lines=13> */
.L_x_6246:
[----:B------:R-:W-:Y:S05]  /*0a50*/  BSYNC B0 ;  /* 0x0000000000007941 */ /* 0x000fea0003800000 */
.L_x_6245:
[C---:B------:R-:W-:Y:S02]  /*0a60*/  ISETP.GT.U32.AND P1, PT, R18.reuse, -0x1801, PT ;  /* 0xffffe7ff1200780c */ /* 0x040fe40003f24070 */
[----:B------:R-:W-:Y:S02]  /*0a70*/  IADD3 R18, R18, 0x1800, RZ ;  /* 0x0000180012127810 */ /* 0x000fe40007ffe0ff */
[----:B------:R-:W-:-:S09]  /*0a80*/  IADD3 R19, R19, 0xc00, RZ ;  /* 0x00000c0013137810 */ /* 0x000fd20007ffe0ff */
[----:B012---:R-:W-:Y:S05]  /*0a90*/  @P1 BRA `(.L_x_6247) ;  /* 0xfffff69000001947 */ /* 0x007fea000383ffff */
[----:B------:R-:W-:Y:S05]  /*0aa0*/  EXIT ;  /* 0x000000000000794d */ /* 0x000fea0003800000 */
.L_x_6243:
[----:B--2---:R-:W-:Y:S01]  /*0ab0*/  IMAD.MOV.U32 R10, RZ, RZ, R4 ;  /* 0x000000ffff0a7224 */ /* 0x004fe200078e0004 */
[----:B------:R-:W-:Y:S01]  /*0ac0*/  MOV R9, 0x1 ;  /* 0x0000000100097802 */ /* 0x000fe20000000f00 */
[----:B------:R-:W-:Y:S01]  /*0ad0*/  IMAD.MOV.U32 R6, RZ, RZ, 0x1f ;  /* 0x0000001fff067424 */ /* 0x000fe200078e00ff */
[----:B------:R-:W-:Y:S02]  /*0ae0*/  MOV R11, 0xffffffff ;  /* 0xffffffff000b7802 */ /* 0x000fe40000000f00 */
[----:B------:R-:W-:Y:S02]  /*0af0*/  MOV R2, 0xb10 ;  /* 0x00000b1000027802 */ /* 0x000fe40000000f00 */
[----:B01----:R-:W-:Y:S05]  /*0b00*/  CALL.REL.NOINC `($__internal_132_$__cuda_sm70_shflsync_bfly_p) ;  /* 0x000003c000007944 */ /* 0x003fea0003c00000 */
[----:B-1----:R-:W-:Y:S01]  /*0b10*/  IMAD.MOV.U32 R3, RZ, RZ, R6 ;  /* 0x000000ffff037224 */ /* 0x002fe200078e0006 */
[----:B0-----:R-:W-:Y:S05]  /*0b20*/  BRA `(.L_x_6248) ;  /* 0xfffffcd000007947 */ /* 0x001fea000383ffff */
.L_x_6244:
[----:B------:R-:W-:Y:S01]  /*0b30*/  HFMA2.MMA R6, -RZ, RZ, 0, 1.847743988037109375e-06 ;  /* 0x0000001fff067435 */ /* 0x000fe200000001ff */
[----:B------:R-:W-:Y:S01]  /*0b40*/  MOV R10, R13 ;  /* 0x0000000d000a7202 */ /* 0x000fe20000000f00 */
[----:B------:R-:W-:Y:S01]  /*0b50*/  IMAD.MOV.U32 R9, RZ, RZ, 0x2 ;  /* 0x00000002ff097424 */ /* 0x000fe200078e00ff */
[----:B------:R-:W-:Y:S01]  /*0b60*/  MOV R2, 0xb90 ;  /* 0x00000b9000027802 */ /* 0x000fe20000000f00 */
[----:B------:R-:W-:-:S02]  /*0b70*/  IMAD.MOV.U32 R11, RZ, RZ, -0x1 ;  /* 0xffffffffff0b7424 */ /* 0x000fc400078e00ff */
[----:B012---:R-:W-:Y:S05]  /*0b80*/  CALL.REL.NOINC `($__internal_132_$__cuda_sm70_shflsync_bfly_p) ;  /* 0x0000034000007944 */ /* 0x007fea0003c00000 */
[----:B01----:R-:W-:Y:S01]  /*0b90*/  FADD.FTZ R10, R13, R6 ;  /* 0x000000060d0a7221 */ /* 0x003fe20000010000 */
[----:B------:R-:W-:Y:S01]  /*0ba0*/  HFMA2.MMA R6, -RZ, RZ, 0, 1.847743988037109375e-06 ;  /* 0x0000001fff067435 */ /* 0x000fe200000001ff */
[----:B------:R-:W-:Y:S01]  /*0bb0*/  MOV R9, 0x4 ;  /* 0x0000000400097802 */ /* 0x000fe20000000f00 */
[----:B------:R-:W-:Y:S01]  /*0bc0*/  IMAD.MOV.U32 R11, RZ, RZ, -0x1 ;  /* 0xffffffffff0b7424 */ /* 0x000fe200078e00ff */
[----:B------:R-:W-:-:S03]  /*0bd0*/  MOV R2, 0xbf0 ;  /* 0x00000bf000027802 */ /* 0x000fc60000000f00 */
[----:B------:R-:W-:Y:S05]  /*0be0*/  CALL.REL.NOINC `($__internal_132_$__cuda_sm70_shflsync_bfly_p) ;  /* 0x000002e000007944 */ /* 0x000fea0003c00000 */
[----:B01----:R-:W-:Y:S01]  /*0bf0*/  FADD.FTZ R10, R10, R6 ;  /* 0x000000060a0a7221 */ /* 0x003fe20000010000 */
[----:B------:R-:W-:Y:S01]  /*0c00*/  HFMA2.MMA R6, -RZ, RZ, 0, 1.847743988037109375e-06 ;  /* 0x0000001fff067435 */ /* 0x000fe200000001ff */
[----:B------:R-:W-:Y:S01]  /*0c10*/  MOV R9, 0x8 ;  /* 0x0000000800097802 */ /* 0x000fe20000000f00 */
[----:B------:R-:W-:Y:S01]  /*0c20*/  IMAD.MOV.U32 R11, RZ, RZ, -0x1 ;  /* 0xffffffffff0b7424 */ /* 0x000fe200078e00ff */
[----:B------:R-:W-:-:S03]  /*0c30*/  MOV R2, 0xc50 ;  /* 0x00000c5000027802 */ /* 0x000fc60000000f00 */
[----:B------:R-:W-:Y:S05]  /*0c40*/  CALL.REL.NOINC `($__internal_132_$__cuda_sm70_shflsync_bfly_p) ;  /* 0x0000028000007944 */ /* 0x000fea0003c00000 */
[----:B-1----:R-:W-:Y:S01]  /*0c50*/  FADD.FTZ R4, R10, R6 ;  /* 0x000000060a047221 */ /* 0x002fe20000010000 */
[----:B------:R-:W-:Y:S01]  /*0c60*/  HFMA2.MMA R6, -RZ, RZ, 0, 1.847743988037109375e-06 ;  /* 0x0000001fff067435 */ /* 0x000fe200000001ff */
[----:B0-----:R-:W-:Y:S01]  /*0c70*/  MOV R9, 0x10 ;  /* 0x0000001000097802 */ /* 0x001fe20000000f00 */
[----:B------:R-:W-:Y:S01]  /*0c80*/  IMAD.MOV.U32 R11, RZ, RZ, -0x1 ;  /* 0xffffffffff0b7424 */ /* 0x000fe200078e00ff */
[----:B------:R-:W-:-:S02]  /*0c90*/  MOV R2, 0xcc0 ;  /* 0x00000cc000027802 */ /* 0x000fc40000000f00 */
[----:B------:R-:W-:Y:S02]  /*0ca0*/  MOV R10, R4 ;  /* 0x00000004000a7202 */ /* 0x000fe40000000f00 */
[----:B------:R-:W-:Y:S05]  /*0cb0*/  CALL.REL.NOINC `($__internal_132_$__cuda_sm70_shflsync_bfly_p) ;  /* 0x0000021000007944 */ /* 0x000fea0003c00000 */
[----:B0-----:R-:W-:Y:S01]  /*0cc0*/  HFMA2.MMA R9, -RZ, RZ, 0, 5.9604644775390625e-08 ;  /* 0x00000001ff097435 */ /* 0x001fe200000001ff */
[----:B-1----:R-:W-:Y:S01]  /*0cd0*/  MOV R7, R6 ;  /* 0x0000000600077202 */ /* 0x002fe20000000f00 */
[----:B------:R-:W-:Y:S01]  /*0ce0*/  IMAD.MOV.U32 R10, RZ, RZ, R5 ;  /* 0x000000ffff0a7224 */ /* 0x000fe200078e0005 */
[----:B------:R-:W-:Y:S01]  /*0cf0*/  MOV R6, 0x1f ;  /* 0x0000001f00067802 */ /* 0x000fe20000000f00 */
[----:B------:R-:W-:Y:S01]  /*0d00*/  IMAD.MOV.U32 R11, RZ, RZ, -0x1 ;  /* 0xffffffffff0b7424 */ /* 0x000fe200078e00ff */
[----:B------:R-:W-:Y:S02]  /*0d10*/  MOV R2, 0xd30 ;  /* 0x00000d3000027802 */ /* 0x000fe40000000f00 */
[----:B------:R-:W-:Y:S05]  /*0d20*/  CALL.REL.NOINC `($__internal_132_$__cuda_sm70_shflsync_bfly_p) ;  /* 0x000001a000007944 */ /* 0x000fea0003c00000 */
[----:B0-----:R-:W-:Y:S01]  /*0d30*/  HFMA2.MMA R9, -RZ, RZ, 0, 1.1920928955078125e-07 ;  /* 0x00000002ff097435 */ /* 0x001fe200000001ff */
[----:B-1----:R-:W-:Y:S01]  /*0d40*/  FADD.FTZ R10, R5, R6 ;  /* 0x00000006050a7221 */ /* 0x002fe20000010000 */
[----:B------:R-:W-:Y:S01]  /*0d50*/  MOV R6, 0x1f ;  /* 0x0000001f00067802 */ /* 0x000fe20000000f00 */
[----:B------:R-:W-:Y:S01]  /*0d60*/  IMAD.MOV.U32 R11, RZ, RZ, -0x1 ;  /* 0xffffffffff0b7424 */ /* 0x000fe200078e00ff */
[----:B------:R-:W-:Y:S02]  /*0d70*/  MOV R2, 0xd90 ;  /* 0x00000d9000027802 */ /* 0x000fe40000000f00 */
[----:B------:R-:W-:Y:S05]  /*0d80*/  CALL.REL.NOINC `($__internal_132_$__cuda_sm70_shflsync_bfly_p) ;  /* 0x0000014000007944 */ /* 0x000fea0003c00000 */
[----:B0-----:R-:W-:Y:S01]  /*0d90*/  HFMA2.MMA R9, -RZ, RZ, 0, 2.384185791015625e-07 ;  /* 0x00000004ff097435 */ /* 0x001fe200000001ff */
[----:B-1----:R-:W-:Y:S01]  /*0da0*/  FADD.FTZ R10, R10, R6 ;  /* 0x000000060a0a7221 */ /* 0x002fe20000010000 */
[----:B------:R-:W-:Y:S01]  /*0db0*/  MOV R6, 0x1f ;  /* 0x0000001f00067802 */ /* 0x000fe20000000f00 */
[----:B------:R-:W-:Y:S01]  /*0dc0*/  IMAD.MOV.U32 R11, RZ, RZ, -0x1 ;  /* 0xffffffffff0b7424 */ /* 0x000fe200078e00ff */
[----:B------:R-:W-:-:S02]  /*0dd0*/  MOV R2, 0xdf0 ;  /* 0x00000df000027802 */ /* 0x000fc40000000f00 */
[----:B------:R-:W-:Y:S05]  /*0de0*/  CALL.REL.NOINC `($__internal_132_$__cuda_sm70_shflsync_bfly_p) ;  /* 0x000000e000007944 */ /* 0x000fea0003c00000 */
[----:B0-----:R-:W-:Y:S01]  /*0df0*/  HFMA2.MMA R9, -RZ, RZ, 0, 4.76837158203125e-07 ;  /* 0x00000008ff097435 */ /* 0x001fe200000001ff */
[----:B-1----:R-:W-:Y:S01]  /*0e00*/  FADD.FTZ R10, R10, R6 ;  /* 0x000000060a0a7221 */ /* 0x002fe20000010000 */
[----:B------:R-:W-:Y:S01]  /*0e10*/  MOV R6, 0x1f ;  /* 0x0000001f00067802 */ /* 0x000fe20000000f00 */
[----:B------:R-:W-:Y:S01]  /*0e20*/  IMAD.MOV.U32 R11, RZ, RZ, -0x1 ;  /* 0xffffffffff0b7424 */ /* 0x000fe200078e00ff */
[----:B------:R-:W-:-:S02]  /*0e30*/  MOV R2, 0xe50 ;  /* 0x00000e5000027802 */ /* 0x000fc40000000f00 */
[----:B------:R-:W-:Y:S05]  /*0e40*/  CALL.REL.NOINC `($__internal_132_$__cuda_sm70_shflsync_bfly_p) ;  /* 0x0000008000007944 */ /* 0x000fea0003c00000 */
[----:B0-----:R-:W-:Y:S01]  /*0e50*/  HFMA2.MMA R9, -RZ, RZ, 0, 9.5367431640625e-07 ;  /* 0x00000010ff097435 */ /* 0x001fe200000001ff */
[----:B-1----:R-:W-:Y:S01]  /*0e60*/  FADD.FTZ R10, R10, R6 ;  /* 0x000000060a0a7221 */ /* 0x002fe20000010000 */
[----:B------:R-:W-:Y:S01]  /*0e70*/  MOV R6, 0x1f ;  /* 0x0000001f00067802 */ /* 0x000fe20000000f00 */
[----:B------:R-:W-:Y:S01]  /*0e80*/  IMAD.MOV.U32 R11, RZ, RZ, -0x1 ;  /* 0xffffffffff0b7424 */ /* 0x000fe200078e00ff */
[----:B------:R-:W-:-:S02]  /*0e90*/  MOV R2, 0xeb0 ;  /* 0x00000eb000027802 */ /* 0x000fc40000000f00 */
[----:B------:R-:W-:Y:S05]  /*0ea0*/  CALL.REL.NOINC `($__internal_132_$__cuda_sm70_shflsync_bfly_p) ;  /* 0x0000002000007944 */ /* 0x000fea0003c00000 */
[----:B-1----:R-:W-:Y:S01]  /*0eb0*/  MOV R5, R6 ;  /* 0x0000000600057202 */ /* 0x002fe20000000f00 */
[----:B0-----:R-:W-:Y:S05]  /*0ec0*/  BRA `(.L_x_6249) ;  /* 0xfffffa5000007947 */ /* 0x001fea000383ffff */
        .weak           $__internal_132_$__cuda_sm70_shflsync_bfly_p
        .type           $__internal_132_$__cuda_sm70_shflsync_bfly_p,@function
        .size           $__internal_132_$__cuda_sm70_shflsync_bfly_p,(.L_x_9386 - $__internal_132_$__cuda_sm70_shflsync_bfly_p)
$__internal_132_$__cuda_sm70_shflsync_bfly_p:
[----:B------:R-:W-:Y:S01]  /*0ed0*/  HFMA2.MMA R3, -RZ, RZ, 0, 0 ;  /* 0x00000000ff037435 */ /* 0x000fe200000001ff */
[----:B------:R-:W-:Y:S04]  /*0ee0*/  WARPSYNC R11 ;  /* 0x0000000b00007348 */ /* 0x000fe80003800000 */
[----:B------:R0:W1:Y:S01]  /*0ef0*/  SHFL.BFLY PT, R6, R10, R9, R6 ;  /* 0x0c0000090a067389 */ /* 0x00006200000e0006 */
[----:B------:R-:W-:Y:S05]  /*0f00*/  RET.REL.NODEC R2 `(_ZN10layer_norm22ln_bwd_finalize_kernelINS_22Kernel_traits_finalizeILj6144E6__halfS2_fS2_fjLb0ELj1024ELj4ENS_18Kernel_traits_baseILj6144ES2_S2_fS2_fjLj1024EEEEELb0ELb1EEEvNS_9BwdParamsE) ;  /* 0xfffff0f002007950 */ /* 0x000fea0003c3ffff */
.L_x_6250:
        /* <DEDUP_REMOVED lines=15> */
.L_x_9386:


//--------------------- .text._ZN10layer_norm13ln_bwd_kernelINS_13Kernel_traitsI6__halfS2_fS2_fjLj6144ELj1ELj1ELj8ELj16ENS_18Kernel_traits_baseILj6144ES2_S2_fS2_fjLj256EEEEELb1ELb0ELb1ELb1EEEvNS_9BwdParamsE --------------------------
	.section	.text._ZN10layer_norm13ln_bwd_kernelINS_13Kernel_traitsI6__halfS2_fS2_fjLj6144ELj1ELj1ELj8ELj16ENS_18Kernel_traits_baseILj6144ES2_S2_fS2_fjLj256EEEEELb1ELb0ELb1ELb1EEEvNS_9BwdParamsE,"ax",@progbits
	.sectioninfo	@"SHI_REGISTERS=211"
	.align	128
        .global         _ZN10layer_norm13ln_bwd_kernelINS_13Kernel_traitsI6__halfS2_fS2_fjLj6144ELj1ELj1ELj8ELj16ENS_18Kernel_traits_baseILj6144ES2_S2_fS2_fjLj256EEEEELb1ELb0ELb1ELb1EEEvNS_9BwdParamsE
        .type           _ZN10layer_norm13ln_bwd_kernelINS_13Kernel_traitsI6__halfS2_fS2_fjLj6144ELj1ELj1ELj8ELj16ENS_18Kernel_traits_baseILj6144ES2_S2_fS2_fjLj256EEEEELb1ELb0ELb1ELb1EEEvNS_9BwdParamsE,@function
        .size           _ZN10layer_norm13ln_bwd_kernelINS_13Kernel_traitsI6__halfS2_fS2_fjLj6144ELj1ELj1ELj8ELj16ENS_18Kernel_traits_baseILj6144ES2_S2_fS2_fjLj256EEEEELb1ELb0ELb1ELb1EEEvNS_9BwdParamsE,(.L_x_9387 - _ZN10layer_norm13ln_bwd_kernelINS_13Kernel_traitsI6__halfS2_fS2_fjLj6144ELj1ELj1ELj8ELj16ENS_18Kernel_traits_baseILj6144ES2_S2_fS2_fjLj256EEEEELb1ELb0ELb1ELb1EEEvNS_9BwdParamsE)
        .other          _ZN10layer_norm13ln_bwd_kernelINS_13Kernel_traitsI6__halfS2_fS2_fjLj6144ELj1ELj1ELj8ELj16ENS_18Kernel_traits_baseILj6144ES2_S2_fS2_fjLj256EEEEELb1ELb0ELb1ELb1EEEvNS_9BwdParamsE,@"STO_CUDA_ENTRY STV_DEFAULT"
_ZN10layer_norm13ln_bwd_kernelINS_13Kernel_traitsI6__halfS2_fS2_fjLj6144ELj1ELj1ELj8ELj16ENS_18Kernel_traits_baseILj6144ES2_S2_fS2_fjLj256EEEEELb1ELb0ELb1ELb1EEEvNS_9BwdParamsE:
.text._ZN10layer_norm13ln_bwd_kernelINS_13Kernel_traitsI6__halfS2_fS2_fjLj6144ELj1ELj1ELj8ELj16ENS_18Kernel_traits_baseILj6144ES2_S2_fS2_fjLj256EEEEELb1ELb0ELb1ELb1EEEvNS_9BwdParamsE:
        /* <DEDUP_REMOVED lines=32> */
.L_x_6251:
        /* <DEDUP_REMOVED lines=57> */
.L_x_6306:
[----:B------:R-:W-:-:S05]  /*0590*/  MOV R101, 0x4 ;  /* 0x0000000400657802 */ /* 0x000fca0000000f00 */
        /* <DEDUP_REMOVED lines=8> */
[----:B------:R-:W-:Y:S01]  /*0620*/  IMAD.WIDE R100, R158, R101, c[0x0][0x1a0] ;  /* 0x000068009e647625 */ /* 0x000fe200078e0265 */
[----:B------:R-:W-:Y:S01]  /*0630*/  MOV R195, 0x20 ;  /* 0x0000002000c37802 */ /* 0x000fe20000000f00 */
[----:B------:R-:W-:Y:S01]  /*0640*/  BSSY B0, `(.L_x_6253) ;  /* 0x0000119000007945 */ /* 0x000fe20003800000 */
[----:B------:R-:W-:Y:S01]  /*0650*/  LEA.HI R93, R93, R0, RZ, 0x3 ;  /* 0x000000005d5d7211 */ /* 0x000fe200078f18ff */
[----:B------:R1:W5:Y:S03]  /*0660*/  LDG.E R132, [R2.64] ;  /* 0x0000000402847981 */ /* 0x000366000c1e1900 */
[----:B------:R-:W-:-:S02]  /*0670*/  LEA.HI.SX32 R161, R93, R194, 0x1d ;  /* 0x000000c25da17211 */ /* 0x000fc400078feaff */
[----:B------:R-:W-:Y:S02]  /*0680*/  IADD3 R158, R158, c[0x0][0x160], RZ ;  /* 0x000058009e9e7a10 */ /* 0x000fe40007ffe0ff */
        /* <DEDUP_REMOVED lines=20> */
[----:B------:R1:W5:Y:S01]  /*07d0*/  @P2 LDG.E.128 R64, [R130.64+0x10] ;  /* 0x0000100482402981 */ /* 0x000362000c1e1d00 */
[----:B------:R-:W-:-:S02]  /*07e0*/  MOV R89, 0x8 ;  /* 0x0000000800597802 */ /* 0x000fc40000000f00 */
[C---:B------:R-:W-:Y:S01]  /*07f0*/  IADD3 R126, R124.reuse, 0x100, RZ ;  /* 0x000001007c7e7810 */ /* 0x040fe20007ffe0ff */
[----:B------:R1:W5:Y:S01]  /*0800*/  @P2 LDG.E.128 R68, [R128.64] ;  /* 0x0000000480442981 */ /* 0x000362000c1e1d00 */
[C---:B------:R-:W-:Y:S01]  /*0810*/  IADD3 R88, R124.reuse, 0x200, RZ ;  /* 0x000002007c587810 */ /* 0x040fe20007ffe0ff */
[-C--:B------:R-:W-:Y:S02]  /*0820*/  IMAD.WIDE.U32 R124, R124, R89.reuse, c[0x0][0x190] ;  /* 0x000064007c7c7625 */ /* 0x080fe400078e0059 */
[----:B------:R1:W5:Y:S02]  /*0830*/  @P2 LDG.E.128 R72, [R128.64+0x10] ;  /* 0x0000100480482981 */ /* 0x000364000c1e1d00 */
[-C--:B------:R-:W-:Y:S02]  /*0840*/  IMAD.WIDE.U32 R126, R126, R89.reuse, c[0x0][0x190] ;  /* 0x000064007e7e7625 */ /* 0x080fe400078e0059 */
[----:B------:R-:W5:Y:S02]  /*0850*/  LDG.E.64 R124, [R124.64] ;  /* 0x000000047c7c7981 */ /* 0x000f64000c1e1b00 */
[----:B------:R-:W-:-:S02]  /*0860*/  IMAD.WIDE.U32 R88, R88, R89, c[0x0][0x190] ;  /* 0x0000640058587625 */ /* 0x000fc400078e0059 */
[----:B------:R-:W5:Y:S04]  /*0870*/  LDG.E.64 R126, [R126.64] ;  /* 0x000000047e7e7981 */ /* 0x000f68000c1e1b00 */
[----:B0-----:R1:W5:Y:S01]  /*0880*/  LDG.E.64 R2, [R88.64] ;  /* 0x0000000458027981 */ /* 0x001362000c1e1b00 */
[----:B------:R-:W-:Y:S01]  /*0890*/  CS2R R90, SRZ ;  /* 0x00000000005a7805 */ /* 0x000fe2000001ff00 */
[----:B------:R-:W-:Y:S05]  /*08a0*/  BRA `(.L_x_6255) ;  /* 0x00000f2000007947 */ /* 0x000fea0003800000 */
.L_x_6254:
[----:B0-----:R-:W-:Y:S01]  /*08b0*/  IADD3 R88, R88, -0x1, RZ ;  /* 0xffffffff58587810 */ /* 0x001fe20007ffe0ff */
[----:B------:R0:W2:Y:S04]  /*08c0*/  LDG.E R163, [R100.64] ;  /* 0x0000000464a37981 */ /* 0x0000a8000c1e1900 */
[----:B------:R-:W-:Y:S01]  /*08d0*/  IMAD R88, R88, c[0x0][0x168], RZ ;  /* 0x00005a0058587a24 */ /* 0x000fe200078e02ff */
[----:B------:R-:W-:-:S04]  /*08e0*/  HFMA2.MMA R117, -RZ, RZ, 0, 9.5367431640625e-07 ;  /* 0x00000010ff757435 */ /* 0x000fc800000001ff */
[----:B------:R-:W-:-:S04]  /*08f0*/  SHF.R.S32.HI R89, RZ, 0x1f, R88 ;  /* 0x0000001fff597819 */ /* 0x000fc80000011458 */
[----:B------:R-:W-:-:S04]  /*0900*/  LEA.HI R89, R89, R88, RZ, 0x3 ;  /* 0x0000005859597211 */ /* 0x000fc800078f18ff */
[----:B------:R-:W-:Y:S01]  /*0910*/  LEA.HI.SX32 R116, R89, R194, 0x1d ;  /* 0x000000c259747211 */ /* 0x000fe200078feaff */
[----:B------:R-:W-:-:S04]  /*0920*/  IMAD.WIDE.U32 R124, R161, R195, c[0x0][0x188] ;  /* 0x00006200a17c7625 */ /* 0x000fc800078e00c3 */
[----:B------:R-:W-:Y:S01]  /*0930*/  IMAD.WIDE.U32 R92, R116, R117, c[0x0][0x208] ;  /* 0x00008200745c7625 */ /* 0x000fe200078e0075 */
[----:B------:R1:W3:Y:S04]  /*0940*/  LDG.E.128 R88, [R124.64] ;  /* 0x000000047c587981 */ /* 0x0002e8000c1e1d00 */
[----:B------:R1:W4:Y:S04]  /*0950*/  LDG.E.128 R96, [R124.64+0x10] ;  /* 0x000010047c607981 */ /* 0x000328000c1e1d00 */
[----:B------:R-:W4:Y:S01]  /*0960*/  LDG.E.128 R92, [R92.64] ;  /* 0x000000045c5c7981 */ /* 0x000f22000c1e1d00 */
[----:B------:R-:W-:-:S04]  /*0970*/  IMAD.WIDE.U32 R164, R0, R195, c[0x0][0x188] ;  /* 0x0000620000a47625 */ /* 0x000fc800078e00c3 */
[----:B------:R-:W-:Y:S01]  /*0980*/  IMAD.WIDE.U32 R126, R160, R195, c[0x0][0x188] ;  /* 0x00006200a07e7625 */ /* 0x000fe200078e00c3 */
[----:B------:R1:W4:Y:S04]  /*0990*/  LDG.E.128 R120, [R164.64+0x10] ;  /* 0x00001004a4787981 */ /* 0x000328000c1e1d00 */
[----:B0-----:R0:W4:Y:S04]  /*09a0*/  LDG.E.128 R100, [R126.64] ;  /* 0x000000047e647981 */ /* 0x001128000c1e1d00 */
[----:B------:R0:W4:Y:S04]  /*09b0*/  LDG.E.128 R108, [R126.64+0x10] ;  /* 0x000010047e6c7981 */ /* 0x000128000c1e1d00 */
[----:B------:R0:W4:Y:S01]  /*09c0*/  LDG.E.128 R112, [R164.64] ;  /* 0x00000004a4707981 */ /* 0x000122000c1e1d00 */
[----:B------:R-:W-:-:S02]  /*09d0*/  IADD3 R104, R116, 0x100, RZ ;  /* 0x0000010074687810 */ /* 0x000fc40007ffe0ff */
[----:B------:R-:W-:-:S03]  /*09e0*/  IADD3 R116, R116, 0x200, RZ ;  /* 0x0000020074747810 */ /* 0x000fc60007ffe0ff */
[----:B------:R-:W-:-:S04]  /*09f0*/  IMAD.WIDE.U32 R104, R104, R117, c[0x0][0x208] ;  /* 0x0000820068687625 */ /* 0x000fc800078e0075 */
[----:B------:R-:W-:Y:S02]  /*0a00*/  IMAD.WIDE.U32 R116, R116, R117, c[0x0][0x208] ;  /* 0x0000820074747625 */ /* 0x000fe400078e0075 */
[----:B------:R-:W4:Y:S04]  /*0a10*/  LDG.E.128 R104, [R104.64] ;  /* 0x0000000468687981 */ /* 0x000f28000c1e1d00 */
[----:B------:R-:W4:Y:S01]  /*0a20*/  LDG.E.128 R116, [R116.64] ;  /* 0x0000000474747981 */ /* 0x000f22000c1e1d00 */
[----:B-----5:R-:W-:-:S13]  /*0a30*/  ISETP.GE.AND P3, PT, R162, 0x1, PT ;  /* 0x00000001a200780c */ /* 0x020fda0003f66270 */
[----:B-1----:R-:W-:-:S05]  /*0a40*/  @P3 IADD3 R124, R162, -0x1, RZ ;  /* 0xffffffffa27c3810 */ /* 0x002fca0007ffe0ff */
[----:B------:R-:W-:-:S05]  /*0a50*/  @P3 IMAD R124, R124, c[0x0][0x168], RZ ;  /* 0x00005a007c7c3a24 */ /* 0x000fca00078e02ff */
[----:B------:R-:W-:Y:S01]  /*0a60*/  @P3 SHF.R.S32.HI R125, RZ, 0x1f, R124 ;  /* 0x0000001fff7d3819 */ /* 0x000fe2000001147c */
[----:B0-----:R-:W-:-:S03]  /*0a70*/  HFMA2.MMA R165, -RZ, RZ, 0, 4.76837158203125e-07 ;  /* 0x00000008ffa57435 */ /* 0x001fc600000001ff */
[----:B------:R-:W-:Y:S02]  /*0a80*/  @P3 LEA.HI R125, R125, R124, RZ, 0x3 ;  /* 0x0000007c7d7d3211 */ /* 0x000fe400078f18ff */
[----:B------:R-:W-:Y:S02]  /*0a90*/  MOV R124, RZ ;  /* 0x000000ff007c7202 */ /* 0x000fe40000000f00 */
[----:B------:R-:W-:-:S04]  /*0aa0*/  @P3 LEA.HI.SX32 R124, R125, R194, 0x1d ;  /* 0x000000c27d7c3211 */ /* 0x000fc800078feaff */
        /* <DEDUP_REMOVED lines=20> */
[C---:B------:R-:W-:Y:S01]  /*0bf0*/  FADD.FTZ R187, -R193.reuse, R90 ;  /* 0x0000005ac1bb7221 */ /* 0x040fe20000010100 */
[--C-:B----4-:R-:W-:Y:S01]  /*0c00*/  HADD2.F32 R89, -RZ, R92.reuse.H0_H0 ;  /* 0x2000005cff597230 */ /* 0x110fe20000004100 */
[C---:B------:R-:W-:Y:S01]  /*0c10*/  FADD.FTZ R185, -R193.reuse, R96 ;  /* 0x00000060c1b97221 */ /* 0x040fe20000010100 */
[----:B------:R-:W-:Y:S01]  /*0c20*/  HADD2.F32 R92, -RZ, R92.H1_H1 ;  /* 0x3000005cff5c7230 */ /* 0x000fe20000004100 */
[----:B------:R-:W-:Y:S02]  /*0c30*/  FMUL.FTZ R189, R132, R189 ;  /* 0x000000bd84bd7220 */ /* 0x000fe40000410000 */
[----:B------:R-:W-:-:S02]  /*0c40*/  FADD.FTZ R91, -R193, R91 ;  /* 0x0000005bc15b7221 */ /* 0x000fc40000010100 */
[----:B0-----:R-:W-:Y:S01]  /*0c50*/  FMUL.FTZ R165, R157, R89 ;  /* 0x000000599da57220 */ /* 0x001fe20000410000 */
[----:B------:R-:W-:Y:S01]  /*0c60*/  HADD2.F32 R163, -RZ, R93.H0_H0 ;  /* 0x2000005dffa37230 */ /* 0x000fe20000004100 */
[C---:B------:R-:W-:Y:S01]  /*0c70*/  FMUL.FTZ R187, R132.reuse, R187 ;  /* 0x000000bb84bb7220 */ /* 0x040fe20000410000 */
[----:B------:R-:W-:Y:S01]  /*0c80*/  HADD2.F32 R90, -RZ, R94.H0_H0 ;  /* 0x2000005eff5a7230 */ /* 0x000fe20000004100 */
[----:B------:R-:W-:Y:S02]  /*0c90*/  FMUL.FTZ R185, R132, R185 ;  /* 0x000000b984b97220 */ /* 0x000fe40000410000 */
[----:B------:R-:W-:Y:S02]  /*0ca0*/  FFMA.FTZ R4, R189, R89, R4 ;  /* 0x00000059bd047223 */ /* 0x000fe40000010004 */
[----:B------:R-:W-:Y:S02]  /*0cb0*/  FADD.FTZ R36, R36, R89 ;  /* 0x0000005924247221 */ /* 0x000fe40000010000 */
[----:B------:R-:W-:-:S02]  /*0cc0*/  FMUL.FTZ R188, R132, R131 ;  /* 0x0000008384bc7220 */ /* 0x000fc40000410000 */
[----:B------:R-:W-:Y:S02]  /*0cd0*/  FMUL.FTZ R186, R132, R91 ;  /* 0x0000005b84ba7220 */ /* 0x000fe40000410000 */
[----:B------:R-:W-:Y:S02]  /*0ce0*/  FMUL.FTZ R164, R156, R92 ;  /* 0x0000005c9ca47220 */ /* 0x000fe40000410000 */
[----:B------:R-:W-:Y:S02]  /*0cf0*/  FADD.FTZ R89, RZ, R165 ;  /* 0x000000a5ff597221 */ /* 0x000fe40000010000 */
[----:B------:R-:W-:Y:S01]  /*0d00*/  FFMA.FTZ R91, R189, R165, RZ ;  /* 0x000000a5bd5b7223 */ /* 0x000fe200000100ff */
[----:B------:R-:W-:Y:S01]  /*0d10*/  HADD2.F32 R93, -RZ, R93.H1_H1 ;  /* 0x3000005dff5d7230 */ /* 0x000fe20000004100 */
[----:B------:R-:W-:Y:S02]  /*0d20*/  FADD.FTZ R167, -R193, R122 ;  /* 0x0000007ac1a77221 */ /* 0x000fe40000010100 */
[----:B------:R-:W-:-:S02]  /*0d30*/  FFMA.FTZ R6, R187, R163, R6 ;  /* 0x000000a3bb067223 */ /* 0x000fc40000010006 */
[----:B------:R-:W-:Y:S02]  /*0d40*/  FADD.FTZ R38, R38, R163 ;  /* 0x000000a326267221 */ /* 0x000fe40000010000 */
[----:B------:R-:W-:Y:S02]  /*0d50*/  FADD.FTZ R32, R32, R90 ;  /* 0x0000005a20207221 */ /* 0x000fe40000010000 */
[-C--:B------:R-:W-:Y:S02]  /*0d60*/  FFMA.FTZ R8, R185, R90.reuse, R8 ;  /* 0x0000005ab9087223 */ /* 0x080fe40000010008 */
[----:B------:R-:W-:Y:S02]  /*0d70*/  FMUL.FTZ R122, R153, R90 ;  /* 0x0000005a997a7220 */ /* 0x000fe40000410000 */
[----:B------:R-:W-:Y:S02]  /*0d80*/  FFMA.FTZ R5, R188, R92, R5 ;  /* 0x0000005cbc057223 */ /* 0x000fe40000010005 */
[----:B------:R-:W-:-:S02]  /*0d90*/  FADD.FTZ R37, R37, R92 ;  /* 0x0000005c25257221 */ /* 0x000fc40000010000 */
[----:B------:R-:W-:Y:S02]  /*0da0*/  FMUL.FTZ R163, R155, R163 ;  /* 0x000000a39ba37220 */ /* 0x000fe40000410000 */
[----:B------:R-:W-:Y:S02]  /*0db0*/  FADD.FTZ R90, R89, R164 ;  /* 0x000000a4595a7221 */ /* 0x000fe40000010000 */
        /* <DEDUP_REMOVED lines=20> */
[----:B------:R-:W-:Y:S02]  /*0f00*/  FADD.FTZ R90, R90, R163 ;  /* 0x000000a35a5a7221 */ /* 0x000fe40000010000 */
[----:B------:R-:W-:Y:S01]  /*0f10*/  FFMA.FTZ R92, R187, R163, R92 ;  /* 0x000000a3bb5c7223 */ /* 0x000fe2000001005c */
[----:B------:R-:W-:Y:S01]  /*0f20*/  HADD2.F32 R94, -RZ, R94.H1_H1 ;  /* 0x3000005eff5e7230 */ /* 0x000fe20000004100 */
[----:B------:R-:W-:-:S02]  /*0f30*/  FADD.FTZ R89, R90, R123 ;  /* 0x0000007b5a597221 */ /* 0x000fc40000010000 */
[----:B------:R-:W-:Y:S01]  /*0f40*/  FFMA.FTZ R92, R186, R123, R92 ;  /* 0x0000007bba5c7223 */ /* 0x000fe2000001005c */
[--C-:B-1----:R-:W-:Y:S01]  /*0f50*/  HADD2.F32 R128, -RZ, R95.reuse.H0_H0 ;  /* 0x2000005fff807230 */ /* 0x102fe20000004100 */
[----:B------:R-:W-:Y:S02]  /*0f60*/  FMUL.FTZ R166, R132, R121 ;  /* 0x0000007984a67220 */ /* 0x000fe40000410000 */
[----:B------:R-:W-:Y:S02]  /*0f70*/  FMUL.FTZ R121, R152, R94 ;  /* 0x0000005e98797220 */ /* 0x000fe40000410000 */
[----:B------:R-:W-:Y:S02]  /*0f80*/  FADD.FTZ R90, R89, R122 ;  /* 0x0000007a595a7221 */ /* 0x000fe40000010000 */
[----:B------:R-:W-:Y:S02]  /*0f90*/  FMUL.FTZ R184, R132, R97 ;  /* 0x0000006184b87220 */ /* 0x000fe40000410000 */
[----:B------:R-:W-:Y:S01]  /*0fa0*/  FFMA.FTZ R92, R185, R122, R92 ;  /* 0x0000007ab95c7223 */ /* 0x000fe2000001005c */
[----:B------:R-:W-:Y:S01]  /*0fb0*/  HADD2.F32 R95, -RZ, R95.H1_H1 ;  /* 0x3000005fff5f7230 */ /* 0x000fe20000004100 */
[----:B------:R-:W-:-:S02]  /*0fc0*/  FMUL.FTZ R120, R151, R128 ;  /* 0x0000008097787220 */ /* 0x000fc40000410000 */
[----:B------:R-:W-:Y:S02]  /*0fd0*/  FADD.FTZ R89, R90, R121 ;  /* 0x000000795a597221 */ /* 0x000fe40000010000 */
[----:B------:R-:W-:Y:S02]  /*0fe0*/  FMUL.FTZ R183, R132, R183 ;  /* 0x000000b784b77220 */ /* 0x000fe40000410000 */
[----:B------:R-:W-:Y:S01]  /*0ff0*/  FFMA.FTZ R92, R184, R121, R92 ;  /* 0x00000079b85c7223 */ /* 0x000fe2000001005c */
[----:B------:R-:W-:Y:S01]  /*1000*/  HADD2.F32 R96, -RZ, R104.H0_H0 ;  /* 0x20000068ff607230 */ /* 0x000fe20000004100 */
[----:B------:R-:W-:Y:S01]  /*1010*/  FADD.FTZ R90, R89, R120 ;  /* 0x00000078595a7221 */ /* 0x000fe20000010000 */
[--C-:B------:R-:W-:Y:S02]  /*1020*/  HADD2.F32 R190, -RZ, R119.reuse.H0_H0 ;  /* 0x20000077ffbe7230 */ /* 0x100fe40000004100 */
[----:B------:R-:W-:Y:S01]  /*1030*/  HADD2.F32 R88, -RZ, R119.H1_H1 ;  /* 0x30000077ff587230 */ /* 0x000fe20000004100 */
[----:B------:R-:W-:Y:S01]  /*1040*/  FMUL.FTZ R119, R150, R95 ;  /* 0x0000005f96777220 */ /* 0x000fe20000410000 */
[--C-:B------:R-:W-:Y:S01]  /*1050*/  HADD2.F32 R100, -RZ, R106.reuse.H0_H0 ;  /* 0x2000006aff647230 */ /* 0x100fe20000004100 */
[----:B------:R-:W-:Y:S01]  /*1060*/  FMUL.FTZ R182, R132, R99 ;  /* 0x0000006384b67220 */ /* 0x000fe20000410000 */
[----:B------:R-:W-:Y:S01]  /*1070*/  HADD2.F32 R102, -RZ, R106.H1_H1 ;  /* 0x3000006aff667230 */ /* 0x000fe20000004100 */
[----:B------:R-:W-:Y:S01]  /*1080*/  FFMA.FTZ R92, R183, R120, R92 ;  /* 0x00000078b75c7223 */ /* 0x000fe2000001005c */
[--C-:B------:R-:W-:Y:S01]  /*1090*/  HADD2.F32 R106, -RZ, R118.reuse.H0_H0 ;  /* 0x20000076ff6a7230 */ /* 0x100fe20000004100 */
[----:B------:R-:W-:Y:S01]  /*10a0*/  FADD.FTZ R89, R90, R119 ;  /* 0x000000775a597221 */ /* 0x000fe20000010000 */
[----:B------:R-:W-:Y:S01]  /*10b0*/  HADD2.F32 R191, -RZ, R118.H1_H1 ;  /* 0x30000076ffbf7230 */ /* 0x000fe20000004100 */
[----:B------:R-:W-:Y:S01]  /*10c0*/  FMUL.FTZ R118, R149, R96 ;  /* 0x0000006095767220 */ /* 0x000fe20000410000 */
[----:B------:R-:W-:Y:S01]  /*10d0*/  HADD2.F32 R104, -RZ, R104.H1_H1 ;  /* 0x30000068ff687230 */ /* 0x000fe20000004100 */
[----:B------:R-:W-:-:S02]  /*10e0*/  FMUL.FTZ R181, R132, R181 ;  /* 0x000000b584b57220 */ /* 0x000fc40000410000 */
[----:B------:R-:W-:Y:S01]  /*10f0*/  FFMA.FTZ R92, R182, R119, R92 ;  /* 0x00000077b65c7223 */ /* 0x000fe2000001005c */
[--C-:B------:R-:W-:Y:S01]  /*1100*/  HADD2.F32 R129, -RZ, R107.reuse.H0_H0 ;  /* 0x2000006bff817230 */ /* 0x100fe20000004100 */
[----:B------:R-:W-:Y:S01]  /*1110*/  FADD.FTZ R90, R89, R118 ;  /* 0x00000076595a7221 */ /* 0x000fe20000010000 */
[----:B------:R-:W-:Y:S01]  /*1120*/  HADD2.F32 R130, -RZ, R107.H1_H1 ;  /* 0x3000006bff827230 */ /* 0x000fe20000004100 */
[----:B------:R-:W-:Y:S01]  /*1130*/  FMUL.FTZ R178, R132, R101 ;  /* 0x0000006584b27220 */ /* 0x000fe20000410000 */
[----:B------:R-:W-:Y:S01]  /*1140*/  HADD2.F32 R98, -RZ, R105.H0_H0 ;  /* 0x20000069ff627230 */ /* 0x000fe20000004100 */
[----:B------:R-:W-:Y:S01]  /*1150*/  FFMA.FTZ R89, R181, R118, R92 ;  /* 0x00000076b5597223 */ /* 0x000fe2000001005c */
[--C-:B------:R-:W-:Y:S02]  /*1160*/  HADD2.F32 R192, -RZ, R117.reuse.H0_H0 ;  /* 0x20000075ffc07230 */ /* 0x100fe40000004100 */
[----:B------:R-:W-:Y:S01]  /*1170*/  HADD2.F32 R107, -RZ, R117.H1_H1 ;  /* 0x30000075ff6b7230 */ /* 0x000fe20000004100 */
[----:B------:R-:W-:Y:S01]  /*1180*/  FMUL.FTZ R117, R148, R104 ;  /* 0x0000006894757220 */ /* 0x000fe20000410000 */
[----:B------:R-:W-:Y:S01]  /*1190*/  HADD2.F32 R105, -RZ, R105.H1_H1 ;  /* 0x30000069ff697230 */ /* 0x000fe20000004100 */
[----:B------:R-:W-:Y:S01]  /*11a0*/  FMUL.FTZ R179, R132, R179 ;  /* 0x000000b384b37220 */ /* 0x000fe20000410000 */
[--C-:B------:R-:W-:Y:S01]  /*11b0*/  HADD2.F32 R110, -RZ, R116.reuse.H0_H0 ;  /* 0x20000074ff6e7230 */ /* 0x100fe20000004100 */
[----:B------:R-:W-:Y:S01]  /*11c0*/  FADD.FTZ R91, R90, R117 ;  /* 0x000000755a5b7221 */ /* 0x000fe20000010000 */
[----:B------:R-:W-:Y:S01]  /*11d0*/  HADD2.F32 R108, -RZ, R116.H1_H1 ;  /* 0x30000074ff6c7230 */ /* 0x000fe20000004100 */
[----:B------:R-:W-:-:S02]  /*11e0*/  FMUL.FTZ R116, R147, R98 ;  /* 0x0000006293747220 */ /* 0x000fc40000410000 */
[----:B------:R-:W-:Y:S02]  /*11f0*/  FFMA.FTZ R89, R178, R117, R89 ;  /* 0x00000075b2597223 */ /* 0x000fe40000010059 */
[C---:B------:R-:W-:Y:S02]  /*1200*/  FMUL.FTZ R168, R132.reuse, R115 ;  /* 0x0000007384a87220 */ /* 0x040fe40000410000 */
        /* <DEDUP_REMOVED lines=49> */
[-C--:B------:R-:W-:Y:S02]  /*1520*/  FFMA.FTZ R41, R166, R191.reuse, R41 ;  /* 0x000000bfa6297223 */ /* 0x080fe40000010029 */
        /* <DEDUP_REMOVED lines=42> */
.L_x_6255:
[----:B------:R-:W-:Y:S05]  /*17d0*/  BSYNC B0 ;  /* 0x0000000000007941 */ /* 0x000fea0003800000 */
.L_x_6253:
[----:B------:R-:W-:Y:S02]  /*17e0*/  LOP3.LUT P3, RZ, R133, 0xff, RZ, 0xc0, !PT ;  /* 0x000000ff85ff7812 */ /* 0x000fe4000786c0ff */
[----:B------:R-:W-:Y:S02]  /*17f0*/  SHF.R.U32.HI R92, RZ, 0x5, R159 ;  /* 0x00000005ff5c7819 */ /* 0x000fe4000001169f */
[----:B-1---5:R-:W-:-:S02]  /*1800*/  MOV R88, R124 ;  /* 0x0000007c00587202 */ /* 0x022fc40000000f00 */
        /* <DEDUP_REMOVED lines=10> */
.L_x_6307:
        /* <DEDUP_REMOVED lines=18> */
.L_x_6308:
        /* <DEDUP_REMOVED lines=14> */
[----:B0-----:R-:W0:Y:S04]  /*1ab0*/  LDS.128 R88, [R128.X8+0x6000] ;  /* 0x0060000080587984 */ /* 0x001e280000008c00 */
[----:B------:R-:W1:Y:S04]  /*1ac0*/  LDS.128 R92, [R128.X8+0x6010] ;  /* 0x00601000805c7984 */ /* 0x000e680000008c00 */
        /* <DEDUP_REMOVED lines=30> */
.L_x_6259:
[----:B------:R-:W-:Y:S05]  /*1cb0*/  BSYNC B0 ;  /* 0x0000000000007941 */ /* 0x000fea0003800000 */
.L_x_6258:
        /* <DEDUP_REMOVED lines=13> */
.L_x_6261:
[----:B------:R-:W-:Y:S05]  /*1d90*/  BSYNC B0 ;  /* 0x0000000000007941 */ /* 0x000fea0003800000 */
.L_x_6260:
        /* <DEDUP_REMOVED lines=15> */
.L_x_6263:
[----:B------:R-:W-:Y:S05]  /*1e90*/  BSYNC B0 ;  /* 0x0000000000007941 */ /* 0x000fea0003800000 */
.L_x_6262:
        /* <DEDUP_REMOVED lines=15> */
.L_x_6265:
[----:B------:R-:W-:Y:S05]  /*1f90*/  BSYNC B0 ;  /* 0x0000000000007941 */ /* 0x000fea0003800000 */
.L_x_6264:
        /* <DEDUP_REMOVED lines=15> */
.L_x_6267:
[----:B------:R-:W-:Y:S05]  /*2090*/  BSYNC B0 ;  /* 0x0000000000007941 */ /* 0x000fea0003800000 */
.L_x_6266:
        /* <DEDUP_REMOVED lines=15> */
.L_x_6269:
[----:B------:R-:W-:Y:S05]  /*2190*/  BSYNC B0 ;  /* 0x0000000000007941 */ /* 0x000fea0003800000 */
.L_x_6268:
        /* <DEDUP_REMOVED lines=15> */
.L_x_6271:
[----:B------:R-:W-:Y:S05]  /*2290*/  BSYNC B0 ;  /* 0x0000000000007941 */ /* 0x000fea0003800000 */
.L_x_6270:
        /* <DEDUP_REMOVED lines=15> */
.L_x_6273:
[----:B------:R-:W-:Y:S05]  /*2390*/  BSYNC B0 ;  /* 0x0000000000007941 */ /* 0x000fea0003800000 */
.L_x_6272:
        /* <DEDUP_REMOVED lines=15> */
.L_x_6275:
[----:B------:R-:W-:Y:S05]  /*2490*/  BSYNC B0 ;  /* 0x0000000000007941 */ /* 0x000fea0003800000 */
.L_x_6274:
        /* <DEDUP_REMOVED lines=15> */
.L_x_6277:
[----:B------:R-:W-:Y:S05]  /*2590*/  BSYNC B0 ;  /* 0x0000000000007941 */ /* 0x000fea0003800000 */
.L_x_6276:
        /* <DEDUP_REMOVED lines=15> */
.L_x_6279:
[----:B------:R-:W-:Y:S05]  /*2690*/  BSYNC B0 ;  /* 0x0000000000007941 */ /* 0x000fea0003800000 */
.L_x_6278:
        /* <DEDUP_REMOVED lines=15> */
.L_x_6281:
[----:B------:R-:W-:Y:S05]  /*2790*/  BSYNC B0 ;  /* 0x0000000000007941 */ /* 0x000fea0003800000 */
.L_x_6280:
        /* <DEDUP_REMOVED lines=15> */
.L_x_6283:
[----:B------:R-:W-:Y:S05]  /*2890*/  BSYNC B0 ;  /* 0x0000000000007941 */ /* 0x000fea0003800000 */
.L_x_6282:
        /* <DEDUP_REMOVED lines=16> */
.L_x_6285:
[----:B------:R-:W-:Y:S05]  /*29a0*/  BSYNC B0 ;  /* 0x0000000000007941 */ /* 0x000fea0003800000 */
.L_x_6284:
        /* <DEDUP_REMOVED lines=16> */
.L_x_6287:
[----:B------:R-:W-:Y:S05]  /*2ab0*/  BSYNC B0 ;  /* 0x0000000000007941 */ /* 0x000fea0003800000 */
.L_x_6286:
        /* <DEDUP_REMOVED lines=19> */
.L_x_6289:
[----:B------:R-:W-:Y:S05]  /*2bf0*/  BSYNC B0 ;  /* 0x0000000000007941 */ /* 0x000fea0003800000 */
.L_x_6288:
[----:B------:R-:W-:Y:S01]  /*2c00*/  ISETP.NE.U32.AND P4, PT, RZ, c[0x0][0x258], PT ;  /* 0x00009600ff007a0c */ /* 0x000fe20003f85070 */
[----:B------:R-:W-:Y:S01]  /*2c10*/  HFMA2.MMA R126, -RZ, RZ, 0, 0 ;  /* 0x00000000ff7e7435 */ /* 0x000fe200000001ff */
        /* <DEDUP_REMOVED lines=8> */
[----:B------:R-:W-:Y:S02]  /*2ca0*/  @P2 F2FP.PACK_AB R127, RZ, R93 ;  /* 0x0000005dff7f223e */ /* 0x000fe400000000ff */
[----:B------:R-:W-:Y:S02]  /*2cb0*/  SEL R92, R89, R76, P4 ;  /* 0x0000004c595c7207 */ /* 0x000fe40002000000 */
[----:B------:R-:W-:Y:S02]  /*2cc0*/  SEL R93, R88, R77, P4 ;  /* 0x0000004d585d7207 */ /* 0x000fe40002000000 */
[----:B------:R-:W-:Y:S02]  /*2cd0*/  SEL R94, R91, R78, P4 ;  /* 0x0000004e5b5e7207 */ /* 0x000fe40002000000 */
[----:B------:R-:W-:-:S02]  /*2ce0*/  SEL R95, R90, R79, P4 ;  /* 0x0000004f5a5f7207 */ /* 0x000fc40002000000 */
[----:B------:R-:W-:Y:S02]  /*2cf0*/  @P2 F2FP.PACK_AB R98, RZ, R98 ;  /* 0x00000062ff62223e */ /* 0x000fe400000000ff */
[----:B------:R-:W-:Y:S01]  /*2d00*/  SEL R88, R99, R80, P4 ;  /* 0x0000005063587207 */ /* 0x000fe20002000000 */
[----:B------:R-:W-:Y:S01]  /*2d10*/  @P3 STG.E.128 [R96.64], R92 ;  /* 0x0000005c60003986 */ /* 0x000fe2000c101d04 */
[----:B------:R-:W-:Y:S02]  /*2d20*/  SEL R89, R102, R81, P4 ;  /* 0x0000005166597207 */ /* 0x000fe40002000000 */
[----:B------:R-:W-:Y:S02]  /*2d30*/  SEL R90, R125, R82, P4 ;  /* 0x000000527d5a7207 */ /* 0x000fe40002000000 */
[----:B------:R-:W-:Y:S02]  /*2d40*/  SEL R91, R128, R83, P4 ;  /* 0x00000053805b7207 */ /* 0x000fe40002000000 */
[----:B------:R-:W-:-:S02]  /*2d50*/  @P2 F2FP.PACK_AB R103, RZ, R103 ;  /* 0x00000067ff67223e */ /* 0x000fc400000000ff */
[----:B------:R-:W-:Y:S01]  /*2d60*/  @P2 PRMT R85, R98, 0x7610, R85 ;  /* 0x0000761062552816 */ /* 0x000fe20000000055 */
[----:B------:R0:W-:Y:S01]  /*2d70*/  @P3 STG.E.128 [R96.64+0x10], R88 ;  /* 0x0000105860003986 */ /* 0x0001e2000c101d04 */
[----:B------:R-:W-:Y:S02]  /*2d80*/  @P2 F2FP.PACK_AB R104, RZ, R104 ;  /* 0x00000068ff68223e */ /* 0x000fe400000000ff */
[----:B------:R-:W-:Y:S02]  /*2d90*/  @P2 F2FP.PACK_AB R130, RZ, R130 ;  /* 0x00000082ff82223e */ /* 0x000fe400000000ff */
[----:B------:R-:W-:Y:S02]  /*2da0*/  @P2 PRMT R85, R85, 0x5410, R103 ;  /* 0x0000541055552816 */ /* 0x000fe40000000067 */
[----:B------:R-:W-:Y:S02]  /*2db0*/  @P2 MOV R103, 0x10 ;  /* 0x0000001000672802 */ /* 0x000fe40000000f00 */
[----:B------:R-:W-:-:S02]  /*2dc0*/  @P2 PRMT R86, R104, 0x7610, R86 ;  /* 0x0000761068562816 */ /* 0x000fc40000000056 */
[----:B------:R-:W-:Y:S01]  /*2dd0*/  @P2 F2FP.PACK_AB R131, RZ, R131 ;  /* 0x00000083ff83223e */ /* 0x000fe200000000ff */
[----:B------:R-:W-:Y:S01]  /*2de0*/  @P2 IMAD.WIDE.U32 R98, R126, R103, c[0x0][0x248] ;  /* 0x000092007e622625 */ /* 0x000fe200078e0067 */
[----:B------:R-:W-:Y:S02]  /*2df0*/  @P2 F2FP.PACK_AB R194, RZ, R194 ;  /* 0x000000c2ffc2223e */ /* 0x000fe400000000ff */
[----:B------:R-:W-:Y:S02]  /*2e00*/  @P2 PRMT R87, R130, 0x7610, R87 ;  /* 0x0000761082572816 */ /* 0x000fe40000000057 */
[----:B------:R-:W-:Y:S01]  /*2e10*/  @P3 MOV R161, 0x20 ;  /* 0x0000002000a13802 */ /* 0x000fe20000000f00 */
[----:B0-----:R-:W-:Y:S01]  /*2e20*/  @P2 FMUL.FTZ R88, R206, c[0x0][0x1ec] ;  /* 0x00007b00ce582a20 */ /* 0x001fe20000410000 */
[----:B------:R-:W-:Y:S02]  /*2e30*/  @P2 PRMT R84, R84, 0x5410, R127 ;  /* 0x0000541054542816 */ /* 0x000fe4000000007f */
[----:B------:R-:W-:Y:S01]  /*2e40*/  @P2 PRMT R86, R86, 0x5410, R131 ;  /* 0x0000541056562816 */ /* 0x000fe20000000083 */
[----:B------:R-:W-:Y:S01]  /*2e50*/  @P2 FMUL.FTZ R88, R88, c[0x0][0x1e8] ;  /* 0x00007a0058582a20 */ /* 0x000fe20000410000 */
[----:B------:R-:W-:Y:S01]  /*2e60*/  @P2 PRMT R87, R87, 0x5410, R194 ;  /* 0x0000541057572816 */ /* 0x000fe200000000c2 */
[----:B------:R-:W-:Y:S01]  /*2e70*/  @P3 IMAD.WIDE.U32 R160, R160, R161, c[0x0][0x258] ;  /* 0x00009600a0a03625 */ /* 0x000fe200078e00a1 */
[----:B------:R-:W-:-:S02]  /*2e80*/  @P2 F2FP.PACK_AB R197, RZ, R197 ;  /* 0x000000c5ffc5223e */ /* 0x000fc400000000ff */
[----:B------:R-:W-:Y:S01]  /*2e90*/  @P2 FSEL R96, R88, RZ, P6 ;  /* 0x000000ff58602208 */ /* 0x000fe20003000000 */
[----:B------:R0:W-:Y:S01]  /*2ea0*/  @P2 STG.E.128 [R98.64], R84 ;  /* 0x0000005462002986 */ /* 0x0001e2000c101d04 */
[----:B------:R-:W-:Y:S02]  /*2eb0*/  @P2 F2FP.PACK_AB R196, RZ, R196 ;  /* 0x000000c4ffc4223e */ /* 0x000fe400000000ff */
[----:B------:R-:W-:Y:S02]  /*2ec0*/  @P2 F2FP.PACK_AB R203, RZ, R203 ;  /* 0x000000cbffcb223e */ /* 0x000fe400000000ff */
[----:B------:R-:W-:Y:S02]  /*2ed0*/  @!P1 ISETP.NE.U32.AND P6, PT, RZ, c[0x0][0x218], PT ;  /* 0x00008600ff009a0c */ /* 0x000fe40003fc5070 */
[----:B------:R-:W-:Y:S02]  /*2ee0*/  SEL R92, R105, R76, P4 ;  /* 0x0000004c695c7207 */ /* 0x000fe40002000000 */
[----:B------:R-:W-:-:S02]  /*2ef0*/  SEL R93, R124, R77, P4 ;  /* 0x0000004d7c5d7207 */ /* 0x000fc40002000000 */
[----:B------:R-:W-:Y:S02]  /*2f00*/  SEL R94, R195, R78, P4 ;  /* 0x0000004ec35e7207 */ /* 0x000fe40002000000 */
[----:B------:R-:W-:Y:S02]  /*2f10*/  SEL R95, R198, R79, P4 ;  /* 0x0000004fc65f7207 */ /* 0x000fe40002000000 */
[----:B------:R-:W-:Y:S02]  /*2f20*/  @P2 F2FP.PACK_AB R201, RZ, R201 ;  /* 0x000000c9ffc9223e */ /* 0x000fe400000000ff */
[----:B------:R-:W-:Y:S01]  /*2f30*/  @P2 F2FP.PACK_AB R200, RZ, R200 ;  /* 0x000000c8ffc8223e */ /* 0x000fe200000000ff */
[----:B------:R1:W-:Y:S01]  /*2f40*/  @P3 STG.E.128 [R160.64], R92 ;  /* 0x0000005ca0003986 */ /* 0x0003e2000c101d04 */
[----:B0-----:R-:W-:Y:S02]  /*2f50*/  @P2 PRMT R84, R197, 0x7610, R84 ;  /* 0x00007610c5542816 */ /* 0x001fe40000000054 */
[----:B------:R-:W-:-:S02]  /*2f60*/  @P2 PRMT R85, R196, 0x7610, R85 ;  /* 0x00007610c4552816 */ /* 0x000fc40000000055 */
[----:B------:R-:W-:Y:S02]  /*2f70*/  @P2 F2FP.PACK_AB R204, RZ, R204 ;  /* 0x000000ccffcc223e */ /* 0x000fe400000000ff */
[----:B------:R-:W-:Y:S02]  /*2f80*/  @P2 PRMT R86, R203, 0x7610, R86 ;  /* 0x00007610cb562816 */ /* 0x000fe40000000056 */
[----:B------:R-:W-:Y:S02]  /*2f90*/  @!P1 ISETP.NE.AND.EX P6, PT, RZ, c[0x0][0x21c], PT, P6 ;  /* 0x00008700ff009a0c */ /* 0x000fe40003fc5360 */
[----:B------:R-:W-:Y:S02]  /*2fa0*/  @P2 LOP3.LUT P5, RZ, R202, 0xff, RZ, 0xc0, !PT ;  /* 0x000000ffcaff2812 */ /* 0x000fe400078ac0ff */
[----:B------:R-:W-:Y:S02]  /*2fb0*/  @P2 PRMT R84, R84, 0x5410, R201 ;  /* 0x0000541054542816 */ /* 0x000fe400000000c9 */
[----:B------:R-:W-:-:S02]  /*2fc0*/  @P2 PRMT R85, R85, 0x5410, R200 ;  /* 0x0000541055552816 */ /* 0x000fc400000000c8 */
[----:B------:R-:W-:Y:S02]  /*2fd0*/  @P2 PRMT R86, R86, 0x5410, R204 ;  /* 0x0000541056562816 */ /* 0x000fe400000000cc */
[----:B------:R-:W-:Y:S02]  /*2fe0*/  @P2 F2FP.PACK_AB R205, RZ, R205 ;  /* 0x000000cdffcd223e */ /* 0x000fe400000000ff */
[----:B------:R-:W-:Y:S02]  /*2ff0*/  @P2 MOV R97, 0x10 ;  /* 0x0000001000612802 */ /* 0x000fe40000000f00 */
[----:B-1----:R-:W-:Y:S02]  /*3000*/  @P2 IADD3 R92, R126, 0x100, RZ ;  /* 0x000001007e5c2810 */ /* 0x002fe40007ffe0ff */
[----:B------:R-:W-:Y:S02]  /*3010*/  SEL R88, R129, R80, P4 ;  /* 0x0000005081587207 */ /* 0x000fe40002000000 */
[----:B------:R-:W-:-:S02]  /*3020*/  SEL R89, R162, R81, P4 ;  /* 0x00000051a2597207 */ /* 0x000fc40002000000 */
        /* <DEDUP_REMOVED lines=10> */
.L_x_6291:
[----:B------:R-:W-:Y:S05]  /*30d0*/  BSYNC B0 ;  /* 0x0000000000007941 */ /* 0x000fea0003800000 */
.L_x_6290:
[----:B------:R-:W-:Y:S01]  /*30e0*/  @P2 F2FP.PACK_AB R96, RZ, R96 ;  /* 0x00000060ff60223e */ /* 0x000fe200000000ff */
        /* <DEDUP_REMOVED lines=26> */
.L_x_6293:
[----:B-1----:R-:W-:Y:S05]  /*3290*/  BSYNC B0 ;  /* 0x0000000000007941 */ /* 0x002fea0003800000 */
.L_x_6292:
        /* <DEDUP_REMOVED lines=8> */
.L_x_6295:
[----:B------:R-:W-:Y:S05]  /*3320*/  BSYNC B0 ;  /* 0x0000000000007941 */ /* 0x000fea0003800000 */
.L_x_6294:
        /* <DEDUP_REMOVED lines=15> */
.L_x_6297:
[----:B------:R-:W-:Y:S05]  /*3420*/  BSYNC B0 ;  /* 0x0000000000007941 */ /* 0x000fea0003800000 */
.L_x_6296:
        /* <DEDUP_REMOVED lines=21> */
.L_x_6299:
[----:B------:R-:W-:Y:S05]  /*3580*/  BSYNC B0 ;  /* 0x0000000000007941 */ /* 0x000fea0003800000 */
.L_x_6298:
        /* <DEDUP_REMOVED lines=8> */
.L_x_6301:
[----:B------:R-:W-:Y:S05]  /*3610*/  BSYNC B0 ;  /* 0x0000000000007941 */ /* 0x000fea0003800000 */
.L_x_6300:
[----:B------:R-:W-:Y:S01]  /*3620*/  @P2 FMUL.FTZ R97, R93, c[0x0][0x1ec] ;  /* 0x00007b005d612a20 */ /* 0x000fe20000410000 */
[----:B------:R-:W-:Y:S01]  /*3630*/  @!P1 ISETP.NE.AND.EX P5, PT, RZ, c[0x0][0x21c], PT, P5 ;  /* 0x00008700ff009a0c */ /* 0x000fe20003fa5350 */
[----:B------:R-:W-:Y:S01]  /*3640*/  BSSY B0, `(.L_x_6302) ;  /* 0x000000d000007945 */ /* 0x000fe20003800000 */
[----:B------:R-:W-:Y:S01]  /*3650*/  @P2 LOP3.LUT P6, RZ, R3, 0xff, RZ, 0xc0, !PT ;  /* 0x000000ff03ff2812 */ /* 0x000fe200078cc0ff */
[----:B------:R-:W-:Y:S01]  /*3660*/  @P2 FMUL.FTZ R97, R97, c[0x0][0x1e8] ;  /* 0x00007a0061612a20 */ /* 0x000fe20000410000 */
[----:B------:R-:W-:Y:S01]  /*3670*/  @P2 F2FP.PACK_AB R94, RZ, R94 ;  /* 0x0000005eff5e223e */ /* 0x000fe200000000ff */
        /* <DEDUP_REMOVED lines=9> */
.L_x_6303:
[----:B------:R-:W-:Y:S05]  /*3710*/  BSYNC B0 ;  /* 0x0000000000007941 */ /* 0x000fea0003800000 */
.L_x_6302:
        /* <DEDUP_REMOVED lines=8> */
[----:B------:R-:W-:Y:S02]  /*37a0*/  @P2 F2FP.PACK_AB R89, RZ, R89 ;  /* 0x00000059ff59223e */ /* 0x000fe400000000ff */
[----:B------:R-:W-:-:S02]  /*37b0*/  @P2 FSEL R102, R102, RZ, P6 ;  /* 0x000000ff66662208 */ /* 0x000fc40003000000 */
[----:B------:R-:W-:Y:S02]  /*37c0*/  @P2 F2FP.PACK_AB R97, RZ, R97 ;  /* 0x00000061ff61223e */ /* 0x000fe400000000ff */
[----:B------:R-:W-:Y:S02]  /*37d0*/  @!P1 ISETP.NE.U32.AND P5, PT, RZ, c[0x0][0x218], PT ;  /* 0x00008600ff009a0c */ /* 0x000fe40003fa5070 */
[----:B------:R-:W-:Y:S02]  /*37e0*/  @P2 F2FP.PACK_AB R88, RZ, R88 ;  /* 0x00000058ff58223e */ /* 0x000fe400000000ff */
[----:B------:R-:W-:Y:S02]  /*37f0*/  @P2 PRMT R84, R94, 0x7610, R84 ;  /* 0x000076105e542816 */ /* 0x000fe40000000054 */
[----:B------:R-:W-:Y:S02]  /*3800*/  @P2 F2FP.PACK_AB R92, RZ, R92 ;  /* 0x0000005cff5c223e */ /* 0x000fe400000000ff */
[----:B------:R-:W-:-:S02]  /*3810*/  @P2 F2FP.PACK_AB R99, RZ, R99 ;  /* 0x00000063ff63223e */ /* 0x000fc400000000ff */
[----:B------:R-:W-:Y:S02]  /*3820*/  @P2 F2FP.PACK_AB R102, RZ, R102 ;  /* 0x00000066ff66223e */ /* 0x000fe400000000ff */
        /* <DEDUP_REMOVED lines=22> */
.L_x_6305:
[----:B------:R-:W-:Y:S05]  /*3990*/  BSYNC B0 ;  /* 0x0000000000007941 */ /* 0x000fea0003800000 */
.L_x_6304:
[----:B------:R-:W-:Y:S01]  /*39a0*/  @P2 FMUL.FTZ R2, R88, c[0x0][0x1ec] ;  /* 0x00007b0058022a20 */ /* 0x000fe20000410000 */
[----:B------:R-:W-:Y:S02]  /*39b0*/  @P2 LOP3.LUT P1, RZ, R3, 0xff000000, RZ, 0xc0, !PT ;  /* 0xff00000003ff2812 */ /* 0x000fe4000782c0ff */
[----:B------:R-:W-:Y:S01]  /*39c0*/  @P3 MOV R3, 0x20 ;  /* 0x0000002000033802 */ /* 0x000fe20000000f00 */
[----:B------:R-:W-:Y:S01]  /*39d0*/  @P2 FMUL.FTZ R2, R2, c[0x0][0x1e8] ;  /* 0x00007a0002022a20 */ /* 0x000fe20000410000 */
[----:B------:R-:W-:Y:S02]  /*39e0*/  @P2 IADD3 R126, R126, 0x200, RZ ;  /* 0x000002007e7e2810 */ /* 0x000fe40007ffe0ff */
[----:B------:R-:W-:Y:S02]  /*39f0*/  @P2 MOV R91, 0x10 ;  /* 0x00000010005b2802 */ /* 0x000fe40000000f00 */
[----:B------:R-:W-:Y:S01]  /*3a00*/  @P2 FSEL R89, R2, RZ, P1 ;  /* 0x000000ff02592208 */ /* 0x000fe20000800000 */
[----:B------:R-:W-:Y:S01]  /*3a10*/  @P3 IMAD.WIDE.U32 R2, R0, R3, c[0x0][0x258] ;  /* 0x0000960000023625 */ /* 0x000fe200078e0003 */
[----:B------:R-:W-:-:S02]  /*3a20*/  SEL R83, R88, R83, P4 ;  /* 0x0000005358537207 */ /* 0x000fc40002000000 */
[----:B------:R-:W-:Y:S01]  /*3a30*/  @P2 F2FP.PACK_AB R0, RZ, R89 ;  /* 0x00000059ff00223e */ /* 0x000fe200000000ff */
        /* <DEDUP_REMOVED lines=9> */
.L_x_6252:
[----:B------:R-:W0:Y:S01]  /*3ad0*/  S2UR UR6, SR_CTAID.X ;  /* 0x00000000000679c3 */ /* 0x000e220000002500 */
[----:B------:R-:W-:Y:S01]  /*3ae0*/  IMAD.MOV.U32 R53, RZ, RZ, 0x20 ;  /* 0x00000020ff357424 */ /* 0x000fe200078e00ff */
        /* <DEDUP_REMOVED lines=19> */
.L_x_6256:
[----:B------:R-:W-:Y:S01]  /*3c20*/  HFMA2.MMA R98, -RZ, RZ, 0, 9.5367431640625e-07 ;  /* 0x00000010ff627435 */ /* 0x000fe200000001ff */
[----:B------:R-:W-:-:S02]  /*3c30*/  MOV R93, R91 ;  /* 0x0000005b005d7202 */ /* 0x000fc40000000f00 */
[----:B------:R-:W-:Y:S02]  /*3c40*/  MOV R105, 0x1f ;  /* 0x0000001f00697802 */ /* 0x000fe40000000f00 */
[----:B------:R-:W-:Y:S02]  /*3c50*/  MOV R100, 0xffffffff ;  /* 0xffffffff00647802 */ /* 0x000fe40000000f00 */
[----:B------:R-:W-:Y:S02]  /*3c60*/  MOV R88, 0x3c80 ;  /* 0x00003c8000587802 */ /* 0x000fe40000000f00 */
[----:B------:R-:W-:Y:S05]  /*3c70*/  CALL.REL.NOINC `($__internal_133_$__cuda_sm70_shflsync_down_p) ;  /* 0x0000045000007944 */ /* 0x000fea0003c00000 */
[----:B-1----:R-:W-:Y:S01]  /*3c80*/  MOV R94, R105 ;  /* 0x00000069005e7202 */ /* 0x002fe20000000f00 */
[----:B0-----:R-:W-:Y:S05]  /*3c90*/  BRA `(.L_x_6307) ;  /* 0xffffdc1000007947 */ /* 0x001fea000383ffff */
.L_x_6257:
[----:B------:R-:W-:Y:S01]  /*3ca0*/  HFMA2.MMA R98, -RZ, RZ, 0, 9.5367431640625e-07 ;  /* 0x00000010ff627435 */ /* 0x000fe200000001ff */
[----:B------:R-:W-:Y:S02]  /*3cb0*/  MOV R93, R90 ;  /* 0x0000005a005d7202 */ /* 0x000fe40000000f00 */
[----:B------:R-:W-:Y:S02]  /*3cc0*/  MOV R105, 0x1f ;  /* 0x0000001f00697802 */ /* 0x000fe40000000f00 */
[----:B------:R-:W-:-:S02]  /*3cd0*/  MOV R100, 0xffffffff ;  /* 0xffffffff00647802 */ /* 0x000fc40000000f00 */
[----:B------:R-:W-:Y:S02]  /*3ce0*/  MOV R88, 0x3d00 ;  /* 0x00003d0000587802 */ /* 0x000fe40000000f00 */
[----:B01----:R-:W-:Y:S05]  /*3cf0*/  CALL.REL.NOINC `($__internal_133_$__cuda_sm70_shflsync_down_p) ;  /* 0x000003d000007944 */ /* 0x003fea0003c00000 */
[----:B------:R-:W-:Y:S01]  /*3d00*/  FADD.FTZ R91, R94, R91 ;  /* 0x0000005b5e5b7221 */ /* 0x000fe20000010000 */
[----:B0-----:R-:W-:Y:S01]  /*3d10*/  HFMA2.MMA R98, -RZ, RZ, 0, 4.76837158203125e-07 ;  /* 0x00000008ff627435 */ /* 0x001fe200000001ff */
[----:B-1----:R-:W-:Y:S01]  /*3d20*/  FADD.FTZ R94, R90, R105 ;  /* 0x000000695a5e7221 */ /* 0x002fe20000010000 */
[----:B------:R-:W-:Y:S02]  /*3d30*/  MOV R105, 0x1f ;  /* 0x0000001f00697802 */ /* 0x000fe40000000f00 */
[----:B------:R-:W-:Y:S02]  /*3d40*/  MOV R100, 0xffffffff ;  /* 0xffffffff00647802 */ /* 0x000fe40000000f00 */
[----:B------:R-:W-:Y:S02]  /*3d50*/  MOV R93, R91 ;  /* 0x0000005b005d7202 */ /* 0x000fe40000000f00 */
[----:B------:R-:W-:Y:S02]  /*3d60*/  MOV R88, 0x3d80 ;  /* 0x00003d8000587802 */ /* 0x000fe40000000f00 */
[----:B------:R-:W-:Y:S05]  /*3d70*/  CALL.REL.NOINC `($__internal_133_$__cuda_sm70_shflsync_down_p) ;  /* 0x0000035000007944 */ /* 0x000fea0003c00000 */
[----:B0-----:R-:W-:Y:S01]  /*3d80*/  HFMA2.MMA R98, -RZ, RZ, 0, 4.76837158203125e-07 ;  /* 0x00000008ff627435 */ /* 0x001fe200000001ff */
[----:B-1----:R-:W-:Y:S01]  /*3d90*/  MOV R90, R105 ;  /* 0x00000069005a7202 */ /* 0x002fe20000000f00 */
[----:B------:R-:W-:Y:S01]  /*3da0*/  IMAD.MOV.U32 R93, RZ, RZ, R94 ;  /* 0x000000ffff5d7224 */ /* 0x000fe200078e005e */
[----:B------:R-:W-:-:S02]  /*3db0*/  MOV R105, 0x1f ;  /* 0x0000001f00697802 */ /* 0x000fc40000000f00 */
[----:B------:R-:W-:Y:S02]  /*3dc0*/  MOV R100, 0xffffffff ;  /* 0xffffffff00647802 */ /* 0x000fe40000000f00 */
[----:B------:R-:W-:Y:S02]  /*3dd0*/  MOV R88, 0x3df0 ;  /* 0x00003df000587802 */ /* 0x000fe40000000f00 */
[----:B------:R-:W-:Y:S05]  /*3de0*/  CALL.REL.NOINC `($__internal_133_$__cuda_sm70_shflsync_down_p) ;  /* 0x000002e000007944 */ /* 0x000fea0003c00000 */
[----:B------:R-:W-:Y:S01]  /*3df0*/  FADD.FTZ R91, R90, R91 ;  /* 0x0000005b5a5b7221 */ /* 0x000fe20000010000 */
[----:B0-----:R-:W-:Y:S01]  /*3e00*/  HFMA2.MMA R98, -RZ, RZ, 0, 2.384185791015625e-07 ;  /* 0x00000004ff627435 */ /* 0x001fe200000001ff */
[----:B-1----:R-:W-:Y:S01]  /*3e10*/  FADD.FTZ R94, R94, R105 ;  /* 0x000000695e5e7221 */ /* 0x002fe20000010000 */
[----:B------:R-:W-:Y:S02]  /*3e20*/  MOV R105, 0x1f ;  /* 0x0000001f00697802 */ /* 0x000fe40000000f00 */
[----:B------:R-:W-:Y:S02]  /*3e30*/  MOV R100, 0xffffffff ;  /* 0xffffffff00647802 */ /* 0x000fe40000000f00 */
[----:B------:R-:W-:Y:S02]  /*3e40*/  MOV R93, R91 ;  /* 0x0000005b005d7202 */ /* 0x000fe40000000f00 */
[----:B------:R-:W-:-:S02]  /*3e50*/  MOV R88, 0x3e70 ;  /* 0x00003e7000587802 */ /* 0x000fc40000000f00 */
[----:B------:R-:W-:Y:S05]  /*3e60*/  CALL.REL.NOINC `($__internal_133_$__cuda_sm70_shflsync_down_p) ;  /* 0x0000026000007944 */ /* 0x000fea0003c00000 */
[----:B0-----:R-:W-:Y:S01]  /*3e70*/  HFMA2.MMA R98, -RZ, RZ, 0, 2.384185791015625e-07 ;  /* 0x00000004ff627435 */ /* 0x001fe200000001ff */
[----:B-1----:R-:W-:-:S02]  /*3e80*/  MOV R90, R105 ;  /* 0x00000069005a7202 */ /* 0x002fc40000000f00 */
[----:B------:R-:W-:Y:S02]  /*3e90*/  MOV R93, R94 ;  /* 0x0000005e005d7202 */ /* 0x000fe40000000f00 */
[----:B------:R-:W-:Y:S02]  /*3ea0*/  MOV R105, 0x1f ;  /* 0x0000001f00697802 */ /* 0x000fe40000000f00 */
[----:B------:R-:W-:Y:S02]  /*3eb0*/  MOV R100, 0xffffffff ;  /* 0xffffffff00647802 */ /* 0x000fe40000000f00 */
[----:B------:R-:W-:Y:S02]  /*3ec0*/  MOV R88, 0x3ee0 ;  /* 0x00003ee000587802 */ /* 0x000fe40000000f00 */
[----:B------:R-:W-:Y:S05]  /*3ed0*/  CALL.REL.NOINC `($__internal_133_$__cuda_sm70_shflsync_down_p) ;  /* 0x000001f000007944 */ /* 0x000fea0003c00000 */
[----:B------:R-:W-:Y:S01]  /*3ee0*/  FADD.FTZ R91, R90, R91 ;  /* 0x0000005b5a5b7221 */ /* 0x000fe20000010000 */
[----:B0-----:R-:W-:Y:S01]  /*3ef0*/  HFMA2.MMA R98, -RZ, RZ, 0, 1.1920928955078125e-07 ;  /* 0x00000002ff627435 */ /* 0x001fe200000001ff */
[----:B-1----:R-:W-:Y:S01]  /*3f00*/  FADD.FTZ R94, R94, R105 ;  /* 0x000000695e5e7221 */ /* 0x002fe20000010000 */
[----:B------:R-:W-:Y:S01]  /*3f10*/  MOV R105, 0x1f ;  /* 0x0000001f00697802 */ /* 0x000fe20000000f00 */
[----:B------:R-:W-:Y:S01]  /*3f20*/  IMAD.MOV.U32 R93, RZ, RZ, R91 ;  /* 0x000000ffff5d7224 */ /* 0x000fe200078e005b */
[----:B------:R-:W-:-:S02]  /*3f30*/  MOV R100, 0xffffffff ;  /* 0xffffffff00647802 */ /* 0x000fc40000000f00 */
[----:B------:R-:W-:Y:S02]  /*3f40*/  MOV R88, 0x3f60 ;  /* 0x00003f6000587802 */ /* 0x000fe40000000f00 */
[----:B------:R-:W-:Y:S05]  /*3f50*/  CALL.REL.NOINC `($__internal_133_$__cuda_sm70_shflsync_down_p) ;  /* 0x0000017000007944 */ /* 0x000fea0003c00000 */
[----:B0-----:R-:W-:Y:S01]  /*3f60*/  HFMA2.MMA R98, -RZ, RZ, 0, 1.1920928955078125e-07 ;  /* 0x00000002ff627435 */ /* 0x001fe200000001ff */
[----:B-1----:R-:W-:Y:S02]  /*3f70*/  MOV R90, R105 ;  /* 0x00000069005a7202 */ /* 0x002fe40000000f00 */
[----:B------:R-:W-:Y:S02]  /*3f80*/  MOV R93, R94 ;  /* 0x0000005e005d7202 */ /* 0x000fe40000000f00 */
[----:B------:R-:W-:Y:S02]  /*3f90*/  MOV R105, 0x1f ;  /* 0x0000001f00697802 */ /* 0x000fe40000000f00 */
[----:B------:R-:W-:Y:S02]  /*3fa0*/  MOV R100, 0xffffffff ;  /* 0xffffffff00647802 */ /* 0x000fe40000000f00 */
[----:B------:R-:W-:Y:S02]  /*3fb0*/  MOV R88, 0x3fd0 ;  /* 0x00003fd000587802 */ /* 0x000fe40000000f00 */
[----:B------:R-:W-:Y:S05]  /*3fc0*/  CALL.REL.NOINC `($__internal_133_$__cuda_sm70_shflsync_down_p) ;  /* 0x0000010000007944 */ /* 0x000fea0003c00000 */
[----:B------:R-:W-:Y:S01]  /*3fd0*/  FADD.FTZ R90, R90, R91 ;  /* 0x0000005b5a5a7221 */ /* 0x000fe20000010000 */
[----:B0-----:R-:W-:Y:S01]  /*3fe0*/  HFMA2.MMA R98, -RZ, RZ, 0, 5.9604644775390625e-08 ;  /* 0x00000001ff627435 */ /* 0x001fe200000001ff */
[----:B-1----:R-:W-:Y:S01]  /*3ff0*/  FADD.FTZ R96, R94, R105 ;  /* 0x000000695e607221 */ /* 0x002fe20000010000 */
[----:B------:R-:W-:-:S02]  /*4000*/  MOV R105, 0x1f ;  /* 0x0000001f00697802 */ /* 0x000fc40000000f00 */
[----:B------:R-:W-:Y:S02]  /*4010*/  MOV R100, 0xffffffff ;  /* 0xffffffff00647802 */ /* 0x000fe40000000f00 */
[----:B------:R-:W-:Y:S02]  /*4020*/  MOV R93, R90 ;  /* 0x0000005a005d7202 */ /* 0x000fe40000000f00 */
[----:B------:R-:W-:Y:S02]  /*4030*/  MOV R88, 0x4050 ;  /* 0x0000405000587802 */ /* 0x000fe40000000f00 */
[----:B------:R-:W-:Y:S05]  /*4040*/  CALL.REL.NOINC `($__internal_133_$__cuda_sm70_shflsync_down_p) ;  /* 0x0000008000007944 */ /* 0x000fea0003c00000 */
[----:B0-----:R-:W-:Y:S01]  /*4050*/  HFMA2.MMA R98, -RZ, RZ, 0, 5.9604644775390625e-08 ;  /* 0x00000001ff627435 */ /* 0x001fe200000001ff */
[----:B-1----:R-:W-:Y:S02]  /*4060*/  MOV R95, R105 ;  /* 0x00000069005f7202 */ /* 0x002fe40000000f00 */
[----:B------:R-:W-:Y:S02]  /*4070*/  MOV R93, R96 ;  /* 0x00000060005d7202 */ /* 0x000fe40000000f00 */
[----:B------:R-:W-:Y:S02]  /*4080*/  MOV R105, 0x1f ;  /* 0x0000001f00697802 */ /* 0x000fe40000000f00 */
[----:B------:R-:W-:-:S02]  /*4090*/  MOV R100, 0xffffffff ;  /* 0xffffffff00647802 */ /* 0x000fc40000000f00 */
[----:B------:R-:W-:Y:S02]  /*40a0*/  MOV R88, 0x40c0 ;  /* 0x000040c000587802 */ /* 0x000fe40000000f00 */
[----:B------:R-:W-:Y:S05]  /*40b0*/  CALL.REL.NOINC `($__internal_133_$__cuda_sm70_shflsync_down_p) ;  /* 0x0000001000007944 */ /* 0x000fea0003c00000 */
[----:B01----:R-:W-:Y:S05]  /*40c0*/  BRA `(.L_x_6308) ;  /* 0xffffd90000007947 */ /* 0x003fea000383ffff */
        .weak           $__internal_133_$__cuda_sm70_shflsync_down_p
        .type           $__internal_133_$__cuda_sm70_shflsync_down_p,@function
        .size           $__internal_133_$__cuda_sm70_shflsync_down_p,(.L_x_9387 - $__internal_133_$__cuda_sm70_shflsync_down_p)
$__internal_133_$__cuda_sm70_shflsync_down_p:
[----:B------:R-:W-:Y:S01]  /*40d0*/  HFMA2.MMA R89, -RZ, RZ, 0, 0 ;  /* 0x00000000ff597435 */ /* 0x000fe200000001ff */
[----:B------:R-:W-:Y:S04]  /*40e0*/  WARPSYNC R100 ;  /* 0x0000006400007348 */ /* 0x000fe80003800000 */
[----:B------:R0:W1:Y:S01]  /*40f0*/  SHFL.DOWN PT, R105, R93, R98, R105 ;  /* 0x080000625d697389 */ /* 0x00006200000e0069 */
[----:B------:R-:W-:Y:S05]  /*4100*/  RET.REL.NODEC R88 `(_ZN10layer_norm13ln_bwd_kernelINS_13Kernel_traitsI6__halfS2_fS2_fjLj6144ELj1ELj1ELj8ELj16ENS_18Kernel_traits_baseILj6144ES2_S2_fS2_fjLj256EEEEELb1ELb0ELb1ELb1EEEvNS_9BwdParamsE) ;  /* 0xffffbef058007950 */ /* 0x000fea0003c3ffff */
.L_x_6309:
        /* <DEDUP_REMOVED lines=15> */
.L_x_9387:


//--------------------- .text._ZN10layer_norm13ln_bwd_kernelINS_13Kernel_traitsI6__halfS2_fS2_fjLj6144ELj1ELj1ELj8ELj16ENS_18Kernel_traits_baseILj6144ES2_S2_fS2_fjLj256EEEEELb1ELb1ELb0ELb0EEEvNS_9BwdParamsE --------------------------
	.section	.text._ZN10layer_norm13ln_bwd_kernelINS_13Kernel_traitsI6__halfS2_fS2_fjLj6144ELj1ELj1ELj8ELj16ENS_18Kernel_traits_baseILj6144ES2_S2_fS2_fjLj256EEEEELb1ELb1ELb0ELb0EEEvNS_9BwdParamsE,"ax",@progbits
	.sectioninfo	@"SHI_REGISTERS=242"
	.align	128
        .global         _ZN10layer_norm13ln_bwd_kernelINS_13Kernel_traitsI6__halfS2_fS2_fjLj6144ELj1ELj1ELj8ELj16ENS_18Kernel_traits_baseILj6144ES2_S2_fS2_fjLj256EEEEELb1ELb1ELb0ELb0EEEvNS_9BwdParamsE
        .type           _ZN10layer_norm13ln_bwd_kernelINS_13Kernel_traitsI6__halfS2_fS2_fjLj6144ELj1ELj1ELj8ELj16ENS_18Kernel_traits_baseILj6144ES2_S2_fS2_fjLj256EEEEELb1ELb1ELb0ELb0EEEvNS_9BwdParamsE,@function
        .size           _ZN10layer_norm13ln_bwd_kernelINS_13Kernel_traitsI6__halfS2_fS2_fjLj6144ELj1ELj1ELj8ELj16ENS_18Kernel_traits_baseILj6144ES2_S2_fS2_fjLj256EEEEELb1ELb1ELb0ELb0EEEvNS_9BwdParamsE,(.L_x_9388 - _ZN10layer_norm13ln_bwd_kernelINS_13Kernel_traitsI6__halfS2_fS2_fjLj6144ELj1ELj1ELj8ELj16ENS_18Kernel_traits_baseILj6144ES2_S2_fS2_fjLj256EEEEELb1ELb1ELb0ELb0EEEvNS_9BwdParamsE)
        .other          _ZN10layer_norm13ln_bwd_kernelINS_13Kernel_traitsI6__halfS2_fS2_fjLj6144ELj1ELj1ELj8ELj16ENS_18Kernel_traits_baseILj6144ES2_S2_fS2_fjLj256EEEEELb1ELb1ELb0ELb0EEEvNS_9BwdParamsE,@"STO_CUDA_ENTRY STV_DEFAULT"
_ZN10layer_norm13ln_bwd_kernelINS_13Kernel_traitsI6__halfS2_fS2_fjLj6144ELj1ELj1ELj8ELj16ENS_18Kernel_traits_baseILj6144ES2_S2_fS2_fjLj256EEEEELb1ELb1ELb0ELb0EEEvNS_9BwdParamsE:
.text._ZN10layer_norm13ln_bwd_kernelINS_13Kernel_traitsI6__halfS2_fS2_fjLj6144ELj1ELj1ELj8ELj16ENS_18Kernel_traits_baseILj6144ES2_S2_fS2_fjLj256EEEEELb1ELb1ELb0ELb0EEEvNS_9BwdParamsE:
        /* <DEDUP_REMOVED lines=120> */
.L_x_6325:
        /* <DEDUP_REMOVED lines=103> */
.L_x_6312:
[----:B0-----:R-:W-:Y:S05]  /*0df0*/  BSYNC B0 ;  /* 0x0000000000007941 */ /* 0x001fea0003800000 */
.L_x_6311:
        /* <DEDUP_REMOVED lines=20> */
[C---:B------:R-:W-:Y:S01]  /*0f40*/  FADD.FTZ R143, -R153.reuse, R143 ;  /* 0x0000008f998f7221 */ /* 0x040fe20000010100 */
[--C-:B---3--:R-:W-:Y:S01]  /*0f50*/  HADD2.F32 R141, -RZ, R144.reuse.H0_H0 ;  /* 0x20000090ff8d7230 */ /* 0x108fe20000004100 */
[C---:B------:R-:W-:Y:S01]  /*0f60*/  FADD.FTZ R181, -R153.reuse, R140 ;  /* 0x0000008c99b57221 */ /* 0x040fe20000010100 */
[----:B------:R-:W-:Y:S01]  /*0f70*/  HADD2.F32 R140, -RZ, R145.H1_H1 ;  /* 0x30000091ff8c7230 */ /* 0x000fe20000004100 */
[----:B------:R-:W-:Y:S01]  /*0f80*/  FADD.FTZ R185, -R153, R142 ;  /* 0x0000008e99b97221 */ /* 0x000fe20000010100 */
[----:B------:R-:W-:Y:S01]  /*0f90*/  HADD2.F32 R144, -RZ, R144.H1_H1 ;  /* 0x30000090ff907230 */ /* 0x000fe20000004100 */
[----:B0----5:R-:W-:-:S02]  /*0fa0*/  FMUL.FTZ R176, R174, R143 ;  /* 0x0000008faeb07220 */ /* 0x021fc40000410000 */
[----:B------:R-:W-:Y:S02]  /*0fb0*/  FMUL.FTZ R177, R174, R181 ;  /* 0x000000b5aeb17220 */ /* 0x000fe40000410000 */
[----:B------:R-:W-:Y:S01]  /*0fc0*/  FMUL.FTZ R210, R34, R141 ;  /* 0x0000008d22d27220 */ /* 0x000fe20000410000 */
[----:B------:R-:W-:Y:S01]  /*0fd0*/  HADD2.F32 R205, -RZ, R145.H0_H0 ;  /* 0x20000091ffcd7230 */ /* 0x000fe20000004100 */
        /* <DEDUP_REMOVED lines=14> */
[----:B----4-:R-:W-:Y:S02]  /*10c0*/  FADD.FTZ R145, -R153, R148 ;  /* 0x0000009499917221 */ /* 0x010fe40000010100 */
[----:B------:R-:W-:Y:S02]  /*10d0*/  FADD.FTZ R140, R140, R205 ;  /* 0x000000cd8c8c7221 */ /* 0x000fe40000010000 */
[----:B------:R-:W-:Y:S01]  /*10e0*/  FFMA.FTZ R194, R206, R205, R194 ;  /* 0x000000cdcec27223 */ /* 0x000fe200000100c2 */
[----:B------:R-:W-:Y:S01]  /*10f0*/  HADD2.F32 R146, -RZ, R146.H1_H1 ;  /* 0x30000092ff927230 */ /* 0x000fe20000004100 */
[----:B------:R-:W-:-:S02]  /*1100*/  FADD.FTZ R72, R72, R141 ;  /* 0x0000008d48487221 */ /* 0x000fc40000010000 */
[----:B------:R-:W-:Y:S02]  /*1110*/  FFMA.FTZ R96, R177, R141, R96 ;  /* 0x0000008db1607223 */ /* 0x000fe40000010060 */
[C---:B------:R-:W-:Y:S02]  /*1120*/  FADD.FTZ R149, -R153.reuse, R149 ;  /* 0x0000009599957221 */ /* 0x040fe40000010100 */
[----:B------:R-:W-:Y:S02]  /*1130*/  FMUL.FTZ R183, R174, R145 ;  /* 0x00000091aeb77220 */ /* 0x000fe40000410000 */
[----:B------:R-:W-:Y:S02]  /*1140*/  FMUL.FTZ R178, R30, R187 ;  /* 0x000000bb1eb27220 */ /* 0x000fe40000410000 */
[----:B------:R-:W-:Y:S02]  /*1150*/  FADD.FTZ R141, R140, R181 ;  /* 0x000000b58c8d7221 */ /* 0x000fe40000010000 */
[----:B------:R-:W-:Y:S01]  /*1160*/  FFMA.FTZ R194, R176, R181, R194 ;  /* 0x000000b5b0c27223 */ /* 0x000fe200000100c2 */
[--C-:B-1----:R-:W-:Y:S01]  /*1170*/  HADD2.F32 R155, -RZ, R147.reuse.H0_H0 ;  /* 0x20000093ff9b7230 */ /* 0x102fe20000004100 */
[----:B------:R-:W-:Y:S01]  /*1180*/  FMUL.FTZ R180, R174, R149 ;  /* 0x00000095aeb47220 */ /* 0x000fe20000410000 */
[----:B------:R-:W-:Y:S01]  /*1190*/  HADD2.F32 R142, -RZ, R147.H1_H1 ;  /* 0x30000093ff8e7230 */ /* 0x000fe20000004100 */
[----:B------:R-:W-:-:S02]  /*11a0*/  FADD.FTZ R147, -R153, R150 ;  /* 0x0000009699937221 */ /* 0x000fc40000010100 */
[----:B------:R-:W-:Y:S02]  /*11b0*/  FMUL.FTZ R185, R29, R146 ;  /* 0x000000921db97220 */ /* 0x000fe40000410000 */
[----:B------:R-:W-:Y:S02]  /*11c0*/  FADD.FTZ R140, R141, R178 ;  /* 0x000000b28d8c7221 */ /* 0x000fe40000010000 */
[C---:B------:R-:W-:Y:S02]  /*11d0*/  FFMA.FTZ R194, R183.reuse, R178, R194 ;  /* 0x000000b2b7c27223 */ /* 0x040fe400000100c2 */
[----:B------:R-:W-:Y:S02]  /*11e0*/  FADD.FTZ R68, R68, R187 ;  /* 0x000000bb44447221 */ /* 0x000fe40000010000 */
[----:B------:R-:W-:Y:S02]  /*11f0*/  FFMA.FTZ R92, R183, R187, R92 ;  /* 0x000000bbb75c7223 */ /* 0x000fe4000001005c */
        /* <DEDUP_REMOVED lines=19> */
.L_x_6314:
[----:B------:R-:W-:Y:S05]  /*1330*/  BSYNC B0 ;  /* 0x0000000000007941 */ /* 0x000fea0003800000 */
.L_x_6313:
        /* <DEDUP_REMOVED lines=29> */
[C---:B------:R-:W-:Y:S02]  /*1510*/  FMUL.FTZ R188, R174.reuse, R189 ;  /* 0x000000bdaebc7220 */ /* 0x040fe40000410000 */
        /* <DEDUP_REMOVED lines=17> */
[----:B------:R-:W-:-:S02]  /*1630*/  FADD.FTZ R149, -R153, R149 ;  /* 0x0000009599957221 */ /* 0x000fc40000010100 */
[----:B------:R-:W-:Y:S02]  /*1640*/  FMUL.FTZ R197, R174, R197 ;  /* 0x000000c5aec57220 */ /* 0x000fe40000410000 */
[----:B------:R-:W-:Y:S02]  /*1650*/  FMUL.FTZ R198, R22, R145 ;  /* 0x0000009116c67220 */ /* 0x000fe40000410000 */
[----:B------:R-:W-:Y:S02]  /*1660*/  FADD.FTZ R141, R140, R193 ;  /* 0x000000c18c8d7221 */ /* 0x000fe40000010000 */
[----:B------:R-:W-:Y:S01]  /*1670*/  FFMA.FTZ R194, R192, R193, R194 ;  /* 0x000000c1c0c27223 */ /* 0x000fe200000100c2 */
[----:B0-----:R-:W-:Y:S01]  /*1680*/  HADD2.F32 R155, -RZ, R147.H0_H0 ;  /* 0x20000093ff9b7230 */ /* 0x001fe20000004100 */
[----:B------:R-:W-:Y:S02]  /*1690*/  FADD.FTZ R201, -R153, R150 ;  /* 0x0000009699c97221 */ /* 0x000fe40000010100 */
        /* <DEDUP_REMOVED lines=28> */
.L_x_6316:
[----:B------:R-:W-:Y:S05]  /*1860*/  BSYNC B0 ;  /* 0x0000000000007941 */ /* 0x000fea0003800000 */
.L_x_6315:
        /* <DEDUP_REMOVED lines=9> */
.L_x_6330:
        /* <DEDUP_REMOVED lines=18> */
.L_x_6331:
        /* <DEDUP_REMOVED lines=49> */
[-C--:B------:R-:W-:Y:S02]  /*1d30*/  FFMA.FTZ R195, R215, R150.reuse, R233 ;  /* 0x00000096d7c37223 */ /* 0x080fe400000100e9 */
[----:B------:R-:W-:Y:S02]  /*1d40*/  @P0 FADD.FTZ R145, R108, R145 ;  /* 0x000000916c910221 */ /* 0x000fe40000010000 */
[----:B------:R-:W-:Y:S02]  /*1d50*/  FFMA.FTZ R232, R212, R150, R233 ;  /* 0x00000096d4e87223 */ /* 0x000fe400000100e9 */
[----:B------:R-:W-:Y:S02]  /*1d60*/  FMUL.FTZ R144, R145, R225 ;  /* 0x000000e191907220 */ /* 0x000fe40000410000 */
[----:B------:R-:W-:Y:S02]  /*1d70*/  FADD.FTZ R195, R214, -R195 ;  /* 0x800000c3d6c37221 */ /* 0x000fe40000010000 */
[----:B------:R-:W-:-:S02]  /*1d80*/  FMUL.FTZ R153, R144, c[0x0][0x1e8] ;  /* 0x00007a0090997a20 */ /* 0x000fc40000410000 */
[----:B------:R-:W-:Y:S02]  /*1d90*/  FMUL.FTZ R144, R174, R147 ;  /* 0x00000093ae907220 */ /* 0x000fe40000410000 */
[----:B------:R-:W-:Y:S02]  /*1da0*/  FFMA.FTZ R147, R221, R150, R233 ;  /* 0x00000096dd937223 */ /* 0x000fe400000100e9 */
[----:B------:R-:W-:Y:S02]  /*1db0*/  @P0 FADD.FTZ R144, R109, R144 ;  /* 0x000000906d900221 */ /* 0x000fe40000010000 */
[----:B------:R-:W-:Y:S02]  /*1dc0*/  FADD.FTZ R147, R220, -R147 ;  /* 0x80000093dc937221 */ /* 0x000fe40000010000 */
[----:B------:R-:W-:Y:S02]  /*1dd0*/  @P6 FMUL.FTZ R151, R18, R153 ;  /* 0x0000009912976220 */ /* 0x000fe40000410000 */
[----:B------:R-:W-:-:S02]  /*1de0*/  FMUL.FTZ R147, R174, R147 ;  /* 0x00000093ae937220 */ /* 0x000fc40000410000 */
[----:B------:R-:W-:Y:S01]  /*1df0*/  FADD.FTZ R235, R209, -R232 ;  /* 0x800000e8d1eb7221 */ /* 0x000fe20000010000 */
[----:B------:R-:W-:Y:S01]  /*1e00*/  HFMA2.MMA R232, -RZ, RZ, 0, 0 ;  /* 0x00000000ffe87435 */ /* 0x000fe200000001ff */
[----:B------:R-:W-:Y:S02]  /*1e10*/  @P0 FADD.FTZ R147, R110, R147 ;  /* 0x000000936e930221 */ /* 0x000fe40000010000 */
[C---:B------:R-:W-:Y:S01]  /*1e20*/  FMUL.FTZ R234, R174.reuse, R195 ;  /* 0x000000c3aeea7220 */ /* 0x040fe20000410000 */
[----:B------:R-:W-:Y:S01]  /*1e30*/  MOV R195, RZ ;  /* 0x000000ff00c37202 */ /* 0x000fe20000000f00 */
[----:B------:R-:W-:Y:S02]  /*1e40*/  FMUL.FTZ R236, R174, R235 ;  /* 0x000000ebaeec7220 */ /* 0x000fe40000410000 */
[----:B------:R-:W-:Y:S02]  /*1e50*/  @P0 FADD.FTZ R234, R113, R234 ;  /* 0x000000ea71ea0221 */ /* 0x000fe40000010000 */
[----:B------:R-:W-:Y:S01]  /*1e60*/  @P0 FADD.FTZ R236, R115, R236 ;  /* 0x000000ec73ec0221 */ /* 0x000fe20000010000 */
[----:B--2---:R-:W-:-:S02]  /*1e70*/  @P6 HADD2.F32 R146, -RZ, R140.H0_H0 ;  /* 0x2000008cff926230 */ /* 0x004fc40000004100 */
[----:B------:R-:W-:-:S03]  /*1e80*/  @P1 HADD2.F32 R140, -RZ, R140.H1_H1 ;  /* 0x3000008cff8c1230 */ /* 0x000fc60000004100 */
[----:B------:R-:W-:Y:S01]  /*1e90*/  @P6 FMUL.FTZ R149, R153, R146 ;  /* 0x0000009299956220 */ /* 0x000fe20000410000 */
[----:B------:R-:W-:Y:S01]  /*1ea0*/  LOP3.LUT P6, RZ, R230, 0xff0000, RZ, 0xc0, !PT ;  /* 0x00ff0000e6ff7812 */ /* 0x000fe200078cc0ff */
[----:B------:R-:W-:Y:S01]  /*1eb0*/  FMUL.FTZ R146, R144, R225 ;  /* 0x000000e190927220 */ /* 0x000fe20000410000 */
[----:B------:R-:W-:Y:S01]  /*1ec0*/  HFMA2.MMA R153, -RZ, RZ, 0, 0 ;  /* 0x00000000ff997435 */ /* 0x000fe200000001ff */
[----:B------:R-:W-:Y:S02]  /*1ed0*/  FADD.FTZ R56, R56, R149 ;  /* 0x0000009538387221 */ /* 0x000fe40000010000 */
[----:B------:R-:W-:-:S04]  /*1ee0*/  FMUL.FTZ R146, R146, c[0x0][0x1e8] ;  /* 0x00007a0092927a20 */ /* 0x000fc80000410000 */
[----:B------:R-:W-:Y:S01]  /*1ef0*/  @P1 FMUL.FTZ R154, R146, R140 ;  /* 0x0000008c929a1220 */ /* 0x000fe20000410000 */
[----:B------:R-:W-:Y:S01]  /*1f00*/  MOV R140, RZ ;  /* 0x000000ff008c7202 */ /* 0x000fe20000000f00 */
[----:B------:R-:W-:Y:S01]  /*1f10*/  @P1 FMUL.FTZ R194, R17, R146 ;  /* 0x0000009211c21220 */ /* 0x000fe20000410000 */
[----:B------:R-:W-:Y:S01]  /*1f20*/  ISETP.NE.U32.AND P1, PT, RZ, c[0x0][0x258], PT ;  /* 0x00009600ff007a0c */ /* 0x000fe20003f25070 */
[----:B------:R-:W-:Y:S01]  /*1f30*/  FMUL.FTZ R146, R147, R225 ;  /* 0x000000e193927220 */ /* 0x000fe20000410000 */
[----:B------:R-:W-:Y:S01]  /*1f40*/  @P6 HADD2.F32 R155, -RZ, R141.H0_H0 ;  /* 0x2000008dff9b6230 */ /* 0x000fe20000004100 */
[----:B------:R-:W-:Y:S01]  /*1f50*/  FADD.FTZ R57, R57, R154 ;  /* 0x0000009a39397221 */ /* 0x000fe20000010000 */
[----:B------:R-:W-:Y:S01]  /*1f60*/  ISETP.NE.AND.EX P1, PT, RZ, c[0x0][0x25c], PT, P1 ;  /* 0x00009700ff007a0c */ /* 0x000fe20003f25310 */
[----:B------:R-:W-:-:S03]  /*1f70*/  FMUL.FTZ R146, R146, c[0x0][0x1e8] ;  /* 0x00007a0092927a20 */ /* 0x000fc60000410000 */
[----:B------:R-:W-:Y:S01]  /*1f80*/  SEL R132, R145, R132, P1 ;  /* 0x0000008491847207 */ /* 0x000fe20000800000 */
[----:B------:R-:W-:Y:S01]  /*1f90*/  @P6 FMUL.FTZ R153, R146, R155 ;  /* 0x0000009b92996220 */ /* 0x000fe20000410000 */
[----:B------:R-:W-:Y:S01]  /*1fa0*/  SEL R133, R144, R133, P1 ;  /* 0x0000008590857207 */ /* 0x000fe20000800000 */
[----:B------:R-:W-:Y:S01]  /*1fb0*/  @P6 FMUL.FTZ R140, R16, R146 ;  /* 0x00000092108c6220 */ /* 0x000fe20000410000 */
[----:B------:R-:W-:Y:S01]  /*1fc0*/  ISETP.NE.U32.AND P6, PT, RZ, c[0x0][0x258], PT ;  /* 0x00009600ff007a0c */ /* 0x000fe20003fc5070 */
[--C-:B------:R-:W-:Y:S01]  /*1fd0*/  FFMA.FTZ R145, R219, R150, R233.reuse ;  /* 0x00000096db917223 */ /* 0x100fe200000100e9 */
[----:B------:R-:W-:Y:S01]  /*1fe0*/  SEL R134, R147, R134, P1 ;  /* 0x0000008693867207 */ /* 0x000fe20000800000 */
[-CC-:B------:R-:W-:Y:S01]  /*1ff0*/  FFMA.FTZ R155, R217, R150.reuse, R233.reuse ;  /* 0x00000096d99b7223 */ /* 0x180fe200000100e9 */
[----:B------:R-:W-:Y:S01]  /*2000*/  ISETP.NE.AND.EX P6, PT, RZ, c[0x0][0x25c], PT, P6 ;  /* 0x00009700ff007a0c */ /* 0x000fe20003fc5360 */
[----:B------:R-:W-:Y:S01]  /*2010*/  FFMA.FTZ R146, R213, R150, R233 ;  /* 0x00000096d5927223 */ /* 0x000fe200000100e9 */
[----:B------:R-:W-:Y:S01]  /*2020*/  SEL R137, R234, R137, P1 ;  /* 0x00000089ea897207 */ /* 0x000fe20000800000 */
[----:B------:R-:W-:Y:S01]  /*2030*/  FADD.FTZ R145, R218, -R145 ;  /* 0x80000091da917221 */ /* 0x000fe20000010000 */
[----:B------:R-:W-:Y:S01]  /*2040*/  SEL R139, R236, R139, P1 ;  /* 0x0000008bec8b7207 */ /* 0x000fe20000800000 */
[----:B------:R-:W-:-:S02]  /*2050*/  FADD.FTZ R155, R216, -R155 ;  /* 0x8000009bd89b7221 */ /* 0x000fc40000010000 */
[----:B------:R-:W-:Y:S02]  /*2060*/  FADD.FTZ R233, R211, -R146 ;  /* 0x80000092d3e97221 */ /* 0x000fe40000010000 */
[C---:B------:R-:W-:Y:S02]  /*2070*/  FMUL.FTZ R146, R174.reuse, R145 ;  /* 0x00000091ae927220 */ /* 0x040fe40000410000 */
[C---:B------:R-:W-:Y:S02]  /*2080*/  FMUL.FTZ R155, R174.reuse, R155 ;  /* 0x0000009bae9b7220 */ /* 0x040fe40000410000 */
[----:B------:R-:W-:Y:S01]  /*2090*/  FMUL.FTZ R233, R174, R233 ;  /* 0x000000e9aee97220 */ /* 0x000fe20000410000 */
[----:B------:R-:W-:Y:S01]  /*20a0*/  @P6 MOV R144, 0x20 ;  /* 0x0000002000906802 */ /* 0x000fe20000000f00 */
[----:B------:R-:W-:Y:S02]  /*20b0*/  @P0 FADD.FTZ R146, R111, R146 ;  /* 0x000000926f920221 */ /* 0x000fe40000010000 */
[----:B------:R-:W-:-:S02]  /*20c0*/  @P0 FADD.FTZ R155, R112, R155 ;  /* 0x0000009b709b0221 */ /* 0x000fc40000010000 */
[----:B------:R-:W-:Y:S01]  /*20d0*/  @P0 FADD.FTZ R233, R114, R233 ;  /* 0x000000e972e90221 */ /* 0x000fe20000010000 */
[----:B------:R-:W-:Y:S01]  /*20e0*/  LOP3.LUT P0, RZ, R230, 0xff000000, RZ, 0xc0, !PT ;  /* 0xff000000e6ff7812 */ /* 0x000fe2000780c0ff */
[----:B------:R-:W-:Y:S01]  /*20f0*/  @P6 IMAD.WIDE.U32 R144, R173, R144, c[0x0][0x258] ;  /* 0x00009600ad906625 */ /* 0x000fe200078e0090 */
[C---:B------:R-:W-:Y:S02]  /*2100*/  SEL R135, R146.reuse, R135, P1 ;  /* 0x0000008792877207 */ /* 0x040fe40000800000 */
[----:B------:R-:W-:Y:S01]  /*2110*/  SEL R136, R155, R136, P1 ;  /* 0x000000889b887207 */ /* 0x000fe20000800000 */
[----:B------:R-:W-:Y:S01]  /*2120*/  FMUL.FTZ R146, R146, R225 ;  /* 0x000000e192927220 */ /* 0x000fe20000410000 */
[----:B------:R-:W-:Y:S01]  /*2130*/  SEL R138, R233, R138, P1 ;  /* 0x0000008ae98a7207 */ /* 0x000fe20000800000 */
[----:B------:R-:W-:Y:S01]  /*2140*/  @P6 STG.E.128 [R144.64], R132 ;  /* 0x0000008490006986 */ /* 0x000fe2000c101d04 */
[----:B------:R-:W-:Y:S01]  /*2150*/  LOP3.LUT P1, RZ, R231, 0xff, RZ, 0xc0, !PT ;  /* 0x000000ffe7ff7812 */ /* 0x000fe2000782c0ff */
[----:B------:R-:W-:-:S02]  /*2160*/  FMUL.FTZ R238, R146, c[0x0][0x1e8] ;  /* 0x00007a0092ee7a20 */ /* 0x000fc40000410000 */
[-C--:B------:R-:W-:Y:S01]  /*2170*/  FMUL.FTZ R146, R155, R225.reuse ;  /* 0x000000e19b927220 */ /* 0x080fe20000410000 */
[----:B------:R-:W-:Y:S01]  /*2180*/  HFMA2.MMA R155, -RZ, RZ, 0, 0 ;  /* 0x00000000ff9b7435 */ /* 0x000fe200000001ff */
[----:B------:R-:W-:Y:S01]  /*2190*/  @P0 HADD2.F32 R141, -RZ, R141.H1_H1 ;  /* 0x3000008dff8d0230 */ /* 0x000fe20000004100 */
[----:B------:R0:W-:Y:S01]  /*21a0*/  @P6 STG.E.128 [R144.64+0x10], R136 ;  /* 0x0000108890006986 */ /* 0x0001e2000c101d04 */
[----:B------:R-:W-:Y:S01]  /*21b0*/  FMUL.FTZ R147, R146, c[0x0][0x1e8] ;  /* 0x00007a0092937a20 */ /* 0x000fe20000410000 */
[----:B------:R-:W-:Y:S01]  /*21c0*/  LOP3.LUT P6, RZ, R231, 0xff000000, RZ, 0xc0, !PT ;  /* 0xff000000e7ff7812 */ /* 0x000fe200078cc0ff */
[----:B------:R-:W-:Y:S02]  /*21d0*/  FMUL.FTZ R233, R233, R225 ;  /* 0x000000e1e9e97220 */ /* 0x000fe40000410000 */
[----:B------:R-:W-:Y:S01]  /*21e0*/  @P0 FMUL.FTZ R232, R238, R141 ;  /* 0x0000008deee80220 */ /* 0x000fe20000410000 */
[----:B------:R-:W-:Y:S01]  /*21f0*/  MOV R141, RZ ;  /* 0x000000ff008d7202 */ /* 0x000fe20000000f00 */
[----:B------:R-:W-:Y:S01]  /*2200*/  @P1 HADD2.F32 R146, -RZ, R142.H0_H0 ;  /* 0x2000008eff921230 */ /* 0x000fe20000004100 */
[----:B------:R-:W-:-:S02]  /*2210*/  @P1 FMUL.FTZ R195, R14, R147 ;  /* 0x000000930ec31220 */ /* 0x000fc40000410000 */
[----:B------:R-:W-:Y:S01]  /*2220*/  @P0 FMUL.FTZ R141, R15, R238 ;  /* 0x000000ee0f8d0220 */ /* 0x000fe20000410000 */
[----:B------:R-:W-:Y:S01]  /*2230*/  LOP3.LUT P0, RZ, R231, 0xff00, RZ, 0xc0, !PT ;  /* 0x0000ff00e7ff7812 */ /* 0x000fe2000780c0ff */
[----:B------:R-:W-:Y:S01]  /*2240*/  @P1 FMUL.FTZ R155, R147, R146 ;  /* 0x00000092939b1220 */ /* 0x000fe20000410000 */
[----:B------:R-:W-:Y:S01]  /*2250*/  LOP3.LUT P1, RZ, R231, 0xff0000, RZ, 0xc0, !PT ;  /* 0x00ff0000e7ff7812 */ /* 0x000fe2000782c0ff */
[-C--:B------:R-:W-:Y:S01]  /*2260*/  FMUL.FTZ R236, R236, R225.reuse ;  /* 0x000000e1ecec7220 */ /* 0x080fe20000410000 */
[----:B------:R-:W-:Y:S01]  /*2270*/  CS2R R146, SRZ ;  /* 0x0000000000927805 */ /* 0x000fe2000001ff00 */
[----:B------:R-:W-:Y:S01]  /*2280*/  FMUL.FTZ R234, R234, R225 ;  /* 0x000000e1eaea7220 */ /* 0x000fe20000410000 */
[----:B0-----:R-:W-:Y:S01]  /*2290*/  HFMA2.MMA R144, -RZ, RZ, 0, 0 ;  /* 0x00000000ff907435 */ /* 0x001fe200000001ff */
[----:B------:R-:W-:Y:S01]  /*22a0*/  FMUL.FTZ R233, R233, c[0x0][0x1e8] ;  /* 0x00007a00e9e97a20 */ /* 0x000fe20000410000 */
[----:B------:R-:W-:Y:S01]  /*22b0*/  F2FP.PACK_AB R145, R141, R140 ;  /* 0x0000008c8d91723e */ /* 0x000fe200000000ff */
[----:B------:R-:W-:-:S02]  /*22c0*/  FMUL.FTZ R236, R236, c[0x0][0x1e8] ;  /* 0x00007a00ecec7a20 */ /* 0x000fc40000410000 */
[----:B------:R-:W-:Y:S02]  /*22d0*/  FMUL.FTZ R234, R234, c[0x0][0x1e8] ;  /* 0x00007a00eaea7a20 */ /* 0x000fe40000410000 */
[----:B------:R-:W-:Y:S02]  /*22e0*/  @P6 FMUL.FTZ R144, R11, R236 ;  /* 0x000000ec0b906220 */ /* 0x000fe40000410000 */
[----:B------:R-:W-:Y:S02]  /*22f0*/  @P1 FMUL.FTZ R147, R12, R233 ;  /* 0x000000e90c931220 */ /* 0x000fe40000410000 */
[----:B------:R-:W-:Y:S02]  /*2300*/  @P0 FMUL.FTZ R146, R13, R234 ;  /* 0x000000ea0d920220 */ /* 0x000fe40000410000 */
[----:B------:R-:W-:Y:S01]  /*2310*/  IMAD.WIDE.U32 R140, R173, R152, c[0x0][0x248] ;  /* 0x00009200ad8c7625 */ /* 0x000fe200078e0098 */
[----:B------:R-:W-:Y:S01]  /*2320*/  F2FP.PACK_AB R147, R144, R147 ;  /* 0x000000939093723e */ /* 0x000fe200000000ff */
[--C-:B------:R-:W-:Y:S01]  /*2330*/  @P1 HADD2.F32 R152, -RZ, R143.reuse.H0_H0 ;  /* 0x2000008fff981230 */ /* 0x100fe20000004100 */
        /* <DEDUP_REMOVED lines=17> */
.L_x_6320:
[----:B------:R-:W-:Y:S05]  /*2450*/  BSYNC B0 ;  /* 0x0000000000007941 */ /* 0x000fea0003800000 */
.L_x_6319:
[----:B------:R-:W-:Y:S01]  /*2460*/  BSSY B0, `(.L_x_6321) ;  /* 0x0000086000007945 */ /* 0x000fe20003800000 */
[----:B------:R-:W-:Y:S05]  /*2470*/  @!P4 BRA `(.L_x_6322) ;  /* 0x000008400000c947 */ /* 0x000fea0003800000 */
[----:B------:R-:W-:-:S10]  /*2480*/  HFMA2.MMA R152, -RZ, RZ, 0, 9.5367431640625e-07 ;  /* 0x00000010ff987435 */ /* 0x000fd400000001ff */
[----:B0-----:R-:W-:-:S06]  /*2490*/  IMAD.WIDE.U32 R140, R173, R152, c[0x0][0x170] ;  /* 0x00005c00ad8c7625 */ /* 0x001fcc00078e0098 */
        /* <DEDUP_REMOVED lines=20> */
[----:B------:R-:W-:Y:S01]  /*25e0*/  FADD.FTZ R195, R185, -R232 ;  /* 0x800000e8b9c37221 */ /* 0x000fe20000010000 */
[----:B------:R-:W-:Y:S01]  /*25f0*/  HFMA2.MMA R232, -RZ, RZ, 0, 0 ;  /* 0x00000000ffe87435 */ /* 0x000fe200000001ff */
[----:B------:R-:W-:-:S02]  /*2600*/  FMUL.FTZ R153, R144, c[0x0][0x1e8] ;  /* 0x00007a0090997a20 */ /* 0x000fc40000410000 */
[----:B------:R-:W-:Y:S02]  /*2610*/  FMUL.FTZ R144, R174, R147 ;  /* 0x00000093ae907220 */ /* 0x000fe40000410000 */
[----:B------:R-:W-:Y:S02]  /*2620*/  @P6 FMUL.FTZ R151, R10, R153 ;  /* 0x000000990a976220 */ /* 0x000fe40000410000 */
[----:B------:R-:W-:Y:S02]  /*2630*/  @P0 FADD.FTZ R144, R117, R144 ;  /* 0x0000009075900221 */ /* 0x000fe40000010000 */
[----:B------:R-:W-:Y:S02]  /*2640*/  FADD.FTZ R233, R182, -R233 ;  /* 0x800000e9b6e97221 */ /* 0x000fe40000010000 */
[C---:B------:R-:W-:Y:S01]  /*2650*/  FMUL.FTZ R234, R174.reuse, R195 ;  /* 0x000000c3aeea7220 */ /* 0x040fe20000410000 */
[----:B------:R-:W-:Y:S01]  /*2660*/  MOV R195, RZ ;  /* 0x000000ff00c37202 */ /* 0x000fe20000000f00 */
[----:B------:R-:W-:-:S02]  /*2670*/  FMUL.FTZ R233, R174, R233 ;  /* 0x000000e9aee97220 */ /* 0x000fc40000410000 */
[----:B------:R-:W-:Y:S02]  /*2680*/  @P0 FADD.FTZ R234, R121, R234 ;  /* 0x000000ea79ea0221 */ /* 0x000fe40000010000 */
[----:B------:R-:W-:Y:S01]  /*2690*/  @P0 FADD.FTZ R233, R122, R233 ;  /* 0x000000e97ae90221 */ /* 0x000fe20000010000 */
[--C-:B--2---:R-:W-:Y:S02]  /*26a0*/  @P6 HADD2.F32 R146, -RZ, R140.reuse.H0_H0 ;  /* 0x2000008cff926230 */ /* 0x104fe40000004100 */
[----:B------:R-:W-:-:S03]  /*26b0*/  @P1 HADD2.F32 R140, -RZ, R140.H1_H1 ;  /* 0x3000008cff8c1230 */ /* 0x000fc60000004100 */
[----:B------:R-:W-:Y:S01]  /*26c0*/  @P6 FMUL.FTZ R149, R153, R146 ;  /* 0x0000009299956220 */ /* 0x000fe20000410000 */
[----:B------:R-:W-:Y:S01]  /*26d0*/  LOP3.LUT P6, RZ, R228, 0xff0000, RZ, 0xc0, !PT ;  /* 0x00ff0000e4ff7812 */ /* 0x000fe200078cc0ff */
[----:B------:R-:W-:Y:S01]  /*26e0*/  FFMA.FTZ R146, R206, R150, R235 ;  /* 0x00000096ce927223 */ /* 0x000fe200000100eb */
[----:B------:R-:W-:Y:S01]  /*26f0*/  HFMA2.MMA R153, -RZ, RZ, 0, 0 ;  /* 0x00000000ff997435 */ /* 0x000fe200000001ff */
[----:B------:R-:W-:Y:S02]  /*2700*/  FADD.FTZ R48, R48, R149 ;  /* 0x0000009530307221 */ /* 0x000fe40000010000 */
[----:B------:R-:W-:Y:S02]  /*2710*/  FADD.FTZ R147, R205, -R146 ;  /* 0x80000092cd937221 */ /* 0x000fe40000010000 */
[----:B------:R-:W-:Y:S02]  /*2720*/  FMUL.FTZ R146, R144, R225 ;  /* 0x000000e190927220 */ /* 0x000fe40000410000 */
[----:B------:R-:W-:-:S02]  /*2730*/  FMUL.FTZ R147, R174, R147 ;  /* 0x00000093ae937220 */ /* 0x000fc40000410000 */
[----:B------:R-:W-:Y:S02]  /*2740*/  FMUL.FTZ R146, R146, c[0x0][0x1e8] ;  /* 0x00007a0092927a20 */ /* 0x000fe40000410000 */
[----:B------:R-:W-:Y:S01]  /*2750*/  @P0 FADD.FTZ R147, R118, R147 ;  /* 0x0000009376930221 */ /* 0x000fe20000010000 */
[----:B------:R-:W-:Y:S01]  /*2760*/  @P6 HADD2.F32 R155, -RZ, R141.H0_H0 ;  /* 0x2000008dff9b6230 */ /* 0x000fe20000004100 */
[----:B------:R-:W-:Y:S01]  /*2770*/  @P1 FMUL.FTZ R154, R146, R140 ;  /* 0x0000008c929a1220 */ /* 0x000fe20000410000 */
[----:B------:R-:W-:Y:S01]  /*2780*/  MOV R140, RZ ;  /* 0x000000ff008c7202 */ /* 0x000fe20000000f00 */
[----:B------:R-:W-:Y:S01]  /*2790*/  @P1 FMUL.FTZ R194, R9, R146 ;  /* 0x0000009209c21220 */ /* 0x000fe20000410000 */
[----:B------:R-:W-:Y:S01]  /*27a0*/  ISETP.NE.U32.AND P1, PT, RZ, c[0x0][0x258], PT ;  /* 0x00009600ff007a0c */ /* 0x000fe20003f25070 */
[----:B------:R-:W-:Y:S02]  /*27b0*/  FMUL.FTZ R146, R147, R225 ;  /* 0x000000e193927220 */ /* 0x000fe40000410000 */
        /* <DEDUP_REMOVED lines=80> */
.L_x_6322:
[----:B------:R-:W-:Y:S05]  /*2cc0*/  BSYNC B0 ;  /* 0x0000000000007941 */ /* 0x000fea0003800000 */
.L_x_6321:
[----:B------:R-:W-:Y:S01]  /*2cd0*/  BSSY B0, `(.L_x_6323) ;  /* 0x0000081000007945 */ /* 0x000fe20003800000 */
[----:B------:R-:W-:Y:S05]  /*2ce0*/  @!P5 BRA `(.L_x_6324) ;  /* 0x000007f00000d947 */ /* 0x000fea0003800000 */
[----:B0-----:R-:W-:-:S10]  /*2cf0*/  HFMA2.MMA R140, -RZ, RZ, 0, 9.5367431640625e-07 ;  /* 0x00000010ff8c7435 */ /* 0x001fd400000001ff */
[----:B------:R-:W-:-:S06]  /*2d00*/  IMAD.WIDE.U32 R140, R173, R140, c[0x0][0x170] ;  /* 0x00005c00ad8c7625 */ /* 0x000fcc00078e008c */
[----:B------:R-:W2:Y:S01]  /*2d10*/  LDG.E.128 R140, [R140.64] ;  /* 0x000000048c8c7981 */ /* 0x000ea2000c1e1d00 */
[----:B------:R-:W-:Y:S02]  /*2d20*/  MOV R144, R226 ;  /* 0x000000e200907202 */ /* 0x000fe40000000f00 */
[----:B------:R-:W-:Y:S02]  /*2d30*/  FSEL R149, R148, RZ, !P2 ;  /* 0x000000ff94957208 */ /* 0x000fe40005000000 */
[----:B------:R-:W-:Y:S02]  /*2d40*/  ISETP.NE.U32.AND P1, PT, RZ, c[0x0][0x218], PT ;  /* 0x00008600ff007a0c */ /* 0x000fe40003f25070 */
[----:B------:R-:W-:Y:S01]  /*2d50*/  ISETP.NE.U32.AND P2, PT, RZ, c[0x0][0x258], PT ;  /* 0x00009600ff007a0c */ /* 0x000fe20003f45070 */
[-CC-:B------:R-:W-:Y:S01]  /*2d60*/  FFMA.FTZ R145, R175, R150.reuse, R149.reuse ;  /* 0x00000096af917223 */ /* 0x180fe20000010095 */
[----:B------:R-:W-:Y:S01]  /*2d70*/  LOP3.LUT P6, RZ, R144, 0xff, RZ, 0xc0, !PT ;  /* 0x000000ff90ff7812 */ /* 0x000fe200078cc0ff */
        /* <DEDUP_REMOVED lines=21> */
[C---:B------:R-:W-:Y:S01]  /*2ed0*/  FMUL.FTZ R195, R174.reuse, R151 ;  /* 0x00000097aec37220 */ /* 0x040fe20000410000 */
[----:B------:R-:W-:Y:S01]  /*2ee0*/  CS2R R148, SRZ ;  /* 0x0000000000947805 */ /* 0x000fe2000001ff00 */
[C---:B------:R-:W-:Y:S01]  /*2ef0*/  FMUL.FTZ R232, R174.reuse, R153 ;  /* 0x00000099aee87220 */ /* 0x040fe20000410000 */
[----:B------:R-:W-:Y:S01]  /*2f00*/  CS2R R150, SRZ ;  /* 0x0000000000967805 */ /* 0x000fe2000001ff00 */
[C---:B------:R-:W-:Y:S01]  /*2f10*/  FMUL.FTZ R233, R174.reuse, R155 ;  /* 0x0000009baee97220 */ /* 0x040fe20000410000 */
[----:B------:R-:W-:Y:S01]  /*2f20*/  CS2R R152, SRZ ;  /* 0x0000000000987805 */ /* 0x000fe2000001ff00 */
[C---:B------:R-:W-:Y:S01]  /*2f30*/  FMUL.FTZ R234, R174.reuse, R235 ;  /* 0x000000ebaeea7220 */ /* 0x040fe20000410000 */
[----:B------:R-:W-:Y:S01]  /*2f40*/  CS2R R154, SRZ ;  /* 0x00000000009a7805 */ /* 0x000fe2000001ff00 */
        /* <DEDUP_REMOVED lines=15> */
[----:B------:R-:W-:Y:S01]  /*3040*/  @P2 LEA R144, P1, R173, c[0x0][0x258], 0x5 ;  /* 0x00009600ad902a11 */ /* 0x000fe200078228ff */
[----:B------:R-:W-:Y:S01]  /*3050*/  FMUL.FTZ R147, R147, R225 ;  /* 0x000000e193937220 */ /* 0x000fe20000410000 */
[----:B------:R-:W-:Y:S01]  /*3060*/  SEL R137, R234, R137, P0 ;  /* 0x00000089ea897207 */ /* 0x000fe20000000000 */
[----:B------:R-:W-:Y:S01]  /*3070*/  FMUL.FTZ R194, R194, R225 ;  /* 0x000000e1c2c27220 */ /* 0x000fe20000410000 */
[----:B------:R-:W-:Y:S01]  /*3080*/  SEL R138, R237, R138, P0 ;  /* 0x0000008aed8a7207 */ /* 0x000fe20000000000 */
[----:B------:R-:W-:Y:S01]  /*3090*/  FMUL.FTZ R147, R147, c[0x0][0x1e8] ;  /* 0x00007a0093937a20 */ /* 0x000fe20000410000 */
[----:B------:R-:W-:Y:S01]  /*30a0*/  SEL R139, R174, R139, P0 ;  /* 0x0000008bae8b7207 */ /* 0x000fe20000000000 */
[-C--:B------:R-:W-:Y:S01]  /*30b0*/  FMUL.FTZ R232, R232, R225.reuse ;  /* 0x000000e1e8e87220 */ /* 0x080fe20000410000 */
[----:B------:R-:W-:Y:S01]  /*30c0*/  @P2 LEA.HI.X R145, R173, c[0x0][0x25c], RZ, 0x5, P1 ;  /* 0x00009700ad912a11 */ /* 0x000fe200008f2cff */
[----:B------:R-:W-:Y:S01]  /*30d0*/  FMUL.FTZ R194, R194, c[0x0][0x1e8] ;  /* 0x00007a00c2c27a20 */ /* 0x000fe20000410000 */
[C---:B------:R-:W-:Y:S01]  /*30e0*/  LOP3.LUT P0, RZ, R226.reuse, 0xff00, RZ, 0xc0, !PT ;  /* 0x0000ff00e2ff7812 */ /* 0x040fe2000780c0ff */
[----:B------:R-:W-:Y:S01]  /*30f0*/  FMUL.FTZ R195, R195, R225 ;  /* 0x000000e1c3c37220 */ /* 0x000fe20000410000 */
[----:B------:R-:W-:Y:S01]  /*3100*/  LOP3.LUT P1, RZ, R226, 0xff0000, RZ, 0xc0, !PT ;  /* 0x00ff0000e2ff7812 */ /* 0x000fe2000782c0ff */
[----:B------:R-:W-:Y:S01]  /*3110*/  @P2 STG.E.128 [R144.64], R132 ;  /* 0x0000008490002986 */ /* 0x000fe2000c101d04 */
[----:B------:R-:W-:-:S02]  /*3120*/  @P6 FMUL.FTZ R152, R0, R147 ;  /* 0x0000009300986220 */ /* 0x000fc40000410000 */
[----:B------:R-:W-:Y:S01]  /*3130*/  FMUL.FTZ R232, R232, c[0x0][0x1e8] ;  /* 0x00007a00e8e87a20 */ /* 0x000fe20000410000 */
[----:B------:R0:W-:Y:S01]  /*3140*/  @P2 STG.E.128 [R144.64+0x10], R136 ;  /* 0x0000108890002986 */ /* 0x0001e2000c101d04 */
[----:B------:R-:W-:Y:S01]  /*3150*/  LOP3.LUT P2, RZ, R226, 0xff000000, RZ, 0xc0, !PT ;  /* 0xff000000e2ff7812 */ /* 0x000fe2000784c0ff */
[----:B------:R-:W-:Y:S02]  /*3160*/  FMUL.FTZ R195, R195, c[0x0][0x1e8] ;  /* 0x00007a00c3c37a20 */ /* 0x000fe40000410000 */
[----:B------:R-:W-:Y:S02]  /*3170*/  FMUL.FTZ R233, R233, R225 ;  /* 0x000000e1e9e97220 */ /* 0x000fe40000410000 */
[----:B------:R-:W-:Y:S02]  /*3180*/  @P0 FMUL.FTZ R153, R165, R194 ;  /* 0x000000c2a5990220 */ /* 0x000fe40000410000 */
[----:B------:R-:W-:Y:S02]  /*3190*/  @P1 FMUL.FTZ R155, R164, R195 ;  /* 0x000000c3a49b1220 */ /* 0x000fe40000410000 */
[----:B------:R-:W-:-:S02]  /*31a0*/  FMUL.FTZ R234, R234, R225 ;  /* 0x000000e1eaea7220 */ /* 0x000fc40000410000 */
[-C--:B------:R-:W-:Y:S02]  /*31b0*/  FMUL.FTZ R237, R237, R225.reuse ;  /* 0x000000e1eded7220 */ /* 0x080fe40000410000 */
[----:B------:R-:W-:Y:S02]  /*31c0*/  @P2 FMUL.FTZ R154, R167, R232 ;  /* 0x000000e8a79a2220 */ /* 0x000fe40000410000 */
[----:B------:R-:W-:Y:S02]  /*31d0*/  FMUL.FTZ R174, R174, R225 ;  /* 0x000000e1aeae7220 */ /* 0x000fe40000410000 */
[----:B------:R-:W-:Y:S02]  /*31e0*/  FMUL.FTZ R233, R233, c[0x0][0x1e8] ;  /* 0x00007a00e9e97a20 */ /* 0x000fe40000410000 */
[----:B------:R-:W-:Y:S02]  /*31f0*/  FMUL.FTZ R237, R237, c[0x0][0x1e8] ;  /* 0x00007a00eded7a20 */ /* 0x000fe40000410000 */
[----:B------:R-:W-:Y:S01]  /*3200*/  FMUL.FTZ R234, R234, c[0x0][0x1e8] ;  /* 0x00007a00eaea7a20 */ /* 0x000fe20000410000 */
[----:B--2---:R-:W-:-:S02]  /*3210*/  @P6 HADD2.F32 R146, -RZ, R140.H0_H0 ;  /* 0x2000008cff926230 */ /* 0x004fc40000004100 */
[----:B------:R-:W-:Y:S02]  /*3220*/  @P0 HADD2.F32 R140, -RZ, R140.H1_H1 ;  /* 0x3000008cff8c0230 */ /* 0x000fe40000004100 */
[--C-:B0-----:R-:W-:Y:S01]  /*3230*/  @P1 HADD2.F32 R144, -RZ, R141.reuse.H0_H0 ;  /* 0x2000008dff901230 */ /* 0x101fe20000004100 */
[----:B------:R-:W-:Y:S01]  /*3240*/  @P6 FMUL.FTZ R149, R147, R146 ;  /* 0x0000009293956220 */ /* 0x000fe20000410000 */
[----:B------:R-:W-:Y:S01]  /*3250*/  @P2 HADD2.F32 R141, -RZ, R141.H1_H1 ;  /* 0x3000008dff8d2230 */ /* 0x000fe20000004100 */
[----:B------:R-:W-:Y:S01]  /*3260*/  @P0 FMUL.FTZ R148, R194, R140 ;  /* 0x0000008cc2940220 */ /* 0x000fe20000410000 */
[----:B------:R-:W-:Y:S01]  /*3270*/  LEA R140, P6, R173, c[0x0][0x248], 0x4 ;  /* 0x00009200ad8c7a11 */ /* 0x000fe200078c20ff */
[----:B------:R-:W-:Y:S01]  /*3280*/  @P1 FMUL.FTZ R151, R195, R144 ;  /* 0x00000090c3971220 */ /* 0x000fe20000410000 */
[----:B------:R-:W-:Y:S01]  /*3290*/  LOP3.LUT P1, RZ, R227, 0xff00, RZ, 0xc0, !PT ;  /* 0x0000ff00e3ff7812 */ /* 0x000fe2000782c0ff */
[----:B------:R-:W-:Y:S01]  /*32a0*/  @P2 FMUL.FTZ R150, R232, R141 ;  /* 0x0000008de8962220 */ /* 0x000fe20000410000 */
[----:B------:R-:W-:Y:S01]  /*32b0*/  LEA.HI.X R141, R173, c[0x0][0x24c], RZ, 0x4, P6 ;  /* 0x00009300ad8d7a11 */ /* 0x000fe200030f24ff */
[----:B------:R-:W-:Y:S01]  /*32c0*/  FMUL.FTZ R194, R174, c[0x0][0x1e8] ;  /* 0x00007a00aec27a20 */ /* 0x000fe20000410000 */
[C---:B------:R-:W-:Y:S01]  /*32d0*/  LOP3.LUT P2, RZ, R227.reuse, 0xff, RZ, 0xc0, !PT ;  /* 0x000000ffe3ff7812 */ /* 0x040fe2000784c0ff */
[----:B------:R-:W-:Y:S01]  /*32e0*/  CS2R R146, SRZ ;  /* 0x0000000000927805 */ /* 0x000fe2000001ff00 */
[C---:B------:R-:W-:Y:S01]  /*32f0*/  LOP3.LUT P0, RZ, R227.reuse, 0xff0000, RZ, 0xc0, !PT ;  /* 0x00ff0000e3ff7812 */ /* 0x040fe2000780c0ff */
[----:B------:R-:W-:Y:S01]  /*3300*/  CS2R R144, SRZ ;  /* 0x0000000000907805 */ /* 0x000fe2000001ff00 */
[----:B------:R-:W-:Y:S01]  /*3310*/  LOP3.LUT P6, RZ, R227, 0xff000000, RZ, 0xc0, !PT ;  /* 0xff000000e3ff7812 */ /* 0x000fe200078cc0ff */
[----:B------:R-:W-:Y:S01]  /*3320*/  FADD.FTZ R40, R40, R149 ;  /* 0x0000009528287221 */ /* 0x000fe20000010000 */
[----:B------:R-:W-:Y:S01]  /*3330*/  MOV R174, RZ ;  /* 0x000000ff00ae7202 */ /* 0x000fe20000000f00 */
[----:B------:R-:W-:-:S02]  /*3340*/  FADD.FTZ R41, R41, R148 ;  /* 0x0000009429297221 */ /* 0x000fc40000010000 */
[----:B------:R-:W-:Y:S02]  /*3350*/  @P1 FMUL.FTZ R145, R169, R234 ;  /* 0x000000eaa9911220 */ /* 0x000fe40000410000 */
[----:B------:R-:W-:Y:S02]  /*3360*/  FADD.FTZ R42, R42, R151 ;  /* 0x000000972a2a7221 */ /* 0x000fe40000010000 */
[----:B------:R-:W-:Y:S02]  /*3370*/  @P2 FMUL.FTZ R146, R166, R233 ;  /* 0x000000e9a6922220 */ /* 0x000fe40000410000 */
[----:B------:R-:W-:Y:S02]  /*3380*/  @P0 FMUL.FTZ R147, R168, R237 ;  /* 0x000000eda8930220 */ /* 0x000fe40000410000 */
[----:B------:R-:W-:Y:S01]  /*3390*/  @P6 FMUL.FTZ R144, R170, R194 ;  /* 0x000000c2aa906220 */ /* 0x000fe20000410000 */
[----:B------:R-:W-:Y:S01]  /*33a0*/  F2FP.PACK_AB R146, R145, R146 ;  /* 0x000000929192723e */ /* 0x000fe200000000ff */
[--C-:B------:R-:W-:Y:S01]  /*33b0*/  @P6 HADD2.F32 R173, -RZ, R143.reuse.H1_H1 ;  /* 0x3000008fffad6230 */ /* 0x100fe20000004100 */
[----:B------:R-:W-:Y:S01]  /*33c0*/  F2FP.PACK_AB R145, R154, R155 ;  /* 0x0000009b9a91723e */ /* 0x000fe200000000ff */
[----:B------:R-:W-:Y:S01]  /*33d0*/  HFMA2.MMA R155, -RZ, RZ, 0, 0 ;  /* 0x00000000ff9b7435 */ /* 0x000fe200000001ff */
[----:B------:R-:W-:Y:S01]  /*33e0*/  F2FP.PACK_AB R147, R144, R147 ;  /* 0x000000939093723e */ /* 0x000fe200000000ff */
[----:B------:R-:W-:Y:S01]  /*33f0*/  @P0 HADD2.F32 R154, -RZ, R143.H0_H0 ;  /* 0x2000008fff9a0230 */ /* 0x000fe20000004100 */
[----:B------:R-:W-:Y:S01]  /*3400*/  F2FP.PACK_AB R144, R153, R152 ;  /* 0x000000989990723e */ /* 0x000fe200000000ff */
[--C-:B------:R-:W-:Y:S01]  /*3410*/  @P2 HADD2.F32 R152, -RZ, R142.reuse.H0_H0 ;  /* 0x2000008eff982230 */ /* 0x100fe20000004100 */
[----:B------:R-:W-:Y:S01]  /*3420*/  @P6 FMUL.FTZ R174, R194, R173 ;  /* 0x000000adc2ae6220 */ /* 0x000fe20000410000 */
        /* <DEDUP_REMOVED lines=9> */
[----:B------:R-:W-:-:S02]  /*34c0*/  FADD.FTZ R38, R38, R155 ;  /* 0x0000009b26267221 */ /* 0x000fc40000010000 */
[----:B------:R-:W-:Y:S02]  /*34d0*/  FADD.FTZ R39, R39, R174 ;  /* 0x000000ae27277221 */ /* 0x000fe40000010000 */
.L_x_6324:
[----:B------:R-:W-:Y:S05]  /*34e0*/  BSYNC B0 ;  /* 0x0000000000007941 */ /* 0x000fea0003800000 */
.L_x_6323:
[----:B------:R-:W-:Y:S02]  /*34f0*/  IADD3 R171, R171, c[0x0][0x160], RZ ;  /* 0x00005800abab7a10 */ /* 0x000fe40007ffe0ff */
[----:B------:R-:W-:Y:S02]  /*3500*/  LOP3.LUT P1, RZ, R172, 0xff, RZ, 0xc0, !PT ;  /* 0x000000ffacff7812 */ /* 0x000fe4000782c0ff */
[----:B------:R-:W-:Y:S02]  /*3510*/  ISETP.GE.AND P0, PT, R171, c[0x0][0x164], PT ;  /* 0x00005900ab007a0c */ /* 0x000fe40003f06270 */
[----:B------:R-:W-:-:S11]  /*3520*/  SEL R172, RZ, 0x1, P1 ;  /* 0x00000001ffac7807 */ /* 0x000fd60000800000 */
[----:B0-----:R-:W-:Y:S01]  /*3530*/  @P0 CALL.REL.NOINC `(.L_x_6310) ;  /* 0x0000001000000944 */ /* 0x001fe20003c00000 */
[----:B------:R-:W-:Y:S05]  /*3540*/  BRA `(.L_x_6325) ;  /* 0xffffd23000007947 */ /* 0x000fea000383ffff */
.L_x_6310:
        /* <DEDUP_REMOVED lines=19> */
.L_x_6327:
[----:B------:R-:W-:Y:S05]  /*3680*/  BSYNC B0 ;  /* 0x0000000000007941 */ /* 0x000fea0003800000 */
.L_x_6326:
        /* <DEDUP_REMOVED lines=13> */
.L_x_6329:
[----:B------:R-:W-:Y:S05]  /*3760*/  BSYNC B0 ;  /* 0x0000000000007941 */ /* 0x000fea0003800000 */
.L_x_6328:
        /* <DEDUP_REMOVED lines=12> */
.L_x_6317:
[----:B------:R-:W-:Y:S01]  /*3830*/  HFMA2.MMA R150, -RZ, RZ, 0, 9.5367431640625e-07 ;  /* 0x00000010ff967435 */ /* 0x000fe200000001ff */
[----:B------:R-:W-:-:S02]  /*3840*/  MOV R145, R195 ;  /* 0x000000c300917202 */ /* 0x000fc40000000f00 */
[----:B------:R-:W-:Y:S02]  /*3850*/  MOV R149, 0x1f ;  /* 0x0000001f00957802 */ /* 0x000fe40000000f00 */
[----:B------:R-:W-:Y:S02]  /*3860*/  MOV R152, 0xffffffff ;  /* 0xffffffff00987802 */ /* 0x000fe40000000f00 */
[----:B------:R-:W-:Y:S02]  /*3870*/  MOV R140, 0x3890 ;  /* 0x00003890008c7802 */ /* 0x000fe40000000f00 */
[----:B------:R-:W-:Y:S05]  /*3880*/  CALL.REL.NOINC `($__internal_134_$__cuda_sm70_shflsync_down_p) ;  /* 0x0000046000007944 */ /* 0x000fea0003c00000 */
[----:B-1----:R-:W-:Y:S01]  /*3890*/  MOV R144, R145 ;  /* 0x0000009100907202 */ /* 0x002fe20000000f00 */
[----:B0-----:R-:W-:Y:S05]  /*38a0*/  BRA `(.L_x_6330) ;  /* 0xffffe05000007947 */ /* 0x001fea000383ffff */
.L_x_6318:
[----:B------:R-:W-:Y:S01]  /*38b0*/  HFMA2.MMA R150, -RZ, RZ, 0, 9.5367431640625e-07 ;  /* 0x00000010ff967435 */ /* 0x000fe200000001ff */
[----:B------:R-:W-:Y:S02]  /*38c0*/  MOV R145, R194 ;  /* 0x000000c200917202 */ /* 0x000fe40000000f00 */
[----:B------:R-:W-:Y:S02]  /*38d0*/  MOV R149, 0x1f ;  /* 0x0000001f00957802 */ /* 0x000fe40000000f00 */
[----:B------:R-:W-:-:S02]  /*38e0*/  MOV R152, 0xffffffff ;  /* 0xffffffff00987802 */ /* 0x000fc40000000f00 */
[----:B------:R-:W-:Y:S02]  /*38f0*/  MOV R140, 0x3910 ;  /* 0x00003910008c7802 */ /* 0x000fe40000000f00 */
[----:B01----:R-:W-:Y:S05]  /*3900*/  CALL.REL.NOINC `($__internal_134_$__cuda_sm70_shflsync_down_p) ;  /* 0x000003e000007944 */ /* 0x003fea0003c00000 */
[----:B------:R-:W-:Y:S01]  /*3910*/  FADD.FTZ R144, R144, R195 ;  /* 0x000000c390907221 */ /* 0x000fe20000010000 */
[----:B0-----:R-:W-:Y:S01]  /*3920*/  HFMA2.MMA R150, -RZ, RZ, 0, 4.76837158203125e-07 ;  /* 0x00000008ff967435 */ /* 0x001fe200000001ff */
[----:B-1----:R-:W-:Y:S01]  /*3930*/  FADD.FTZ R194, R194, R145 ;  /* 0x00000091c2c27221 */ /* 0x002fe20000010000 */
[----:B------:R-:W-:Y:S02]  /*3940*/  MOV R149, 0x1f ;  /* 0x0000001f00957802 */ /* 0x000fe40000000f00 */
[----:B------:R-:W-:Y:S02]  /*3950*/  MOV R152, 0xffffffff ;  /* 0xffffffff00987802 */ /* 0x000fe40000000f00 */
[----:B------:R-:W-:Y:S02]  /*3960*/  MOV R145, R144 ;  /* 0x0000009000917202 */ /* 0x000fe40000000f00 */
[----:B------:R-:W-:Y:S02]  /*3970*/  MOV R140, 0x3990 ;  /* 0x00003990008c7802 */ /* 0x000fe40000000f00 */
[----:B------:R-:W-:Y:S05]  /*3980*/  CALL.REL.NOINC `($__internal_134_$__cuda_sm70_shflsync_down_p) ;  /* 0x0000036000007944 */ /* 0x000fea0003c00000 */
[----:B0-----:R-:W-:Y:S01]  /*3990*/  HFMA2.MMA R150, -RZ, RZ, 0, 4.76837158203125e-07 ;  /* 0x00000008ff967435 */ /* 0x001fe200000001ff */
[----:B-1----:R-:W-:-:S02]  /*39a0*/  MOV R143, R145 ;  /* 0x00000091008f7202 */ /* 0x002fc40000000f00 */
[----:B------:R-:W-:Y:S02]  /*39b0*/  MOV R145, R194 ;  /* 0x000000c200917202 */ /* 0x000fe40000000f00 */
[----:B------:R-:W-:Y:S02]  /*39c0*/  MOV R149, 0x1f ;  /* 0x0000001f00957802 */ /* 0x000fe40000000f00 */
[----:B------:R-:W-:Y:S02]  /*39d0*/  MOV R152, 0xffffffff ;  /* 0xffffffff00987802 */ /* 0x000fe40000000f00 */
[----:B------:R-:W-:Y:S02]  /*39e0*/  MOV R140, 0x3a00 ;  /* 0x00003a00008c7802 */ /* 0x000fe40000000f00 */
[----:B------:R-:W-:Y:S05]  /*39f0*/  CALL.REL.NOINC `($__internal_134_$__cuda_sm70_shflsync_down_p) ;  /* 0x000002f000007944 */ /* 0x000fea0003c00000 */
[----:B------:R-:W-:Y:S01]  /*3a00*/  FADD.FTZ R144, R143, R144 ;  /* 0x000000908f907221 */ /* 0x000fe20000010000 */
[----:B0-----:R-:W-:Y:S01]  /*3a10*/  HFMA2.MMA R150, -RZ, RZ, 0, 2.384185791015625e-07 ;  /* 0x00000004ff967435 */ /* 0x001fe200000001ff */
[----:B-1----:R-:W-:Y:S01]  /*3a20*/  FADD.FTZ R194, R194, R145 ;  /* 0x00000091c2c27221 */ /* 0x002fe20000010000 */
[----:B------:R-:W-:Y:S02]  /*3a30*/  MOV R149, 0x1f ;  /* 0x0000001f00957802 */ /* 0x000fe40000000f00 */
[----:B------:R-:W-:-:S02]  /*3a40*/  MOV R152, 0xffffffff ;  /* 0xffffffff00987802 */ /* 0x000fc40000000f00 */
[----:B------:R-:W-:Y:S02]  /*3a50*/  MOV R145, R144 ;  /* 0x0000009000917202 */ /* 0x000fe40000000f00 */
[----:B------:R-:W-:Y:S02]  /*3a60*/  MOV R140, 0x3a80 ;  /* 0x00003a80008c7802 */ /* 0x000fe40000000f00 */
[----:B------:R-:W-:Y:S05]  /*3a70*/  CALL.REL.NOINC `($__internal_134_$__cuda_sm70_shflsync_down_p) ;  /* 0x0000027000007944 */ /* 0x000fea0003c00000 */
[----:B0-----:R-:W-:Y:S01]  /*3a80*/  HFMA2.MMA R150, -RZ, RZ, 0, 2.384185791015625e-07 ;  /* 0x00000004ff967435 */ /* 0x001fe200000001ff */
[----:B-1----:R-:W-:Y:S02]  /*3a90*/  MOV R143, R145 ;  /* 0x00000091008f7202 */ /* 0x002fe40000000f00 */
[----:B------:R-:W-:Y:S02]  /*3aa0*/  MOV R145, R194 ;  /* 0x000000c200917202 */ /* 0x000fe40000000f00 */
[----:B------:R-:W-:Y:S02]  /*3ab0*/  MOV R149, 0x1f ;  /* 0x0000001f00957802 */ /* 0x000fe40000000f00 */
[----:B------:R-:W-:Y:S02]  /*3ac0*/  MOV R152, 0xffffffff ;  /* 0xffffffff00987802 */ /* 0x000fe40000000f00 */
[----:B------:R-:W-:-:S02]  /*3ad0*/  MOV R140, 0x3af0 ;  /* 0x00003af0008c7802 */ /* 0x000fc40000000f00 */
[----:B------:R-:W-:Y:S05]  /*3ae0*/  CALL.REL.NOINC `($__internal_134_$__cuda_sm70_shflsync_down_p) ;  /* 0x0000020000007944 */ /* 0x000fea0003c00000 */
[----:B------:R-:W-:Y:S01]  /*3af0*/  FADD.FTZ R144, R143, R144 ;  /* 0x000000908f907221 */ /* 0x000fe20000010000 */
[----:B0-----:R-:W-:Y:S01]  /*3b00*/  HFMA2.MMA R150, -RZ, RZ, 0, 1.1920928955078125e-07 ;  /* 0x00000002ff967435 */ /* 0x001fe200000001ff */
[----:B-1----:R-:W-:Y:S01]  /*3b10*/  FADD.FTZ R148, R194, R145 ;  /* 0x00000091c2947221 */ /* 0x002fe20000010000 */
[----:B------:R-:W-:-:S02]  /*3b20*/  MOV R149, 0x1f ;  /* 0x0000001f00957802 */ /* 0x000fc40000000f00 */
[----:B------:R-:W-:Y:S02]  /*3b30*/  MOV R152, 0xffffffff ;  /* 0xffffffff00987802 */ /* 0x000fe40000000f00 */
[----:B------:R-:W-:Y:S02]  /*3b40*/  MOV R145, R144 ;  /* 0x0000009000917202 */ /* 0x000fe40000000f00 */
[----:B------:R-:W-:Y:S02]  /*3b50*/  MOV R140, 0x3b70 ;  /* 0x00003b70008c7802 */ /* 0x000fe40000000f00 */
[----:B------:R-:W-:Y:S05]  /*3b60*/  CALL.REL.NOINC `($__internal_134_$__cuda_sm70_shflsync_down_p) ;  /* 0x0000018000007944 */ /* 0x000fea0003c00000 */
[----:B0-----:R-:W-:Y:S01]  /*3b70*/  HFMA2.MMA R150, -RZ, RZ, 0, 1.1920928955078125e-07 ;  /* 0x00000002ff967435 */ /* 0x001fe200000001ff */
[----:B-1----:R-:W-:Y:S02]  /*3b80*/  MOV R143, R145 ;  /* 0x00000091008f7202 */ /* 0x002fe40000000f00 */
[----:B------:R-:W-:Y:S02]  /*3b90*/  MOV R145, R148 ;  /* 0x0000009400917202 */ /* 0x000fe40000000f00 */
[----:B------:R-:W-:Y:S02]  /*3ba0*/  MOV R149, 0x1f ;  /* 0x0000001f00957802 */ /* 0x000fe40000000f00 */
[----:B------:R-:W-:-:S02]  /*3bb0*/  MOV R152, 0xffffffff ;  /* 0xffffffff00987802 */ /* 0x000fc40000000f00 */
[----:B------:R-:W-:Y:S02]  /*3bc0*/  MOV R140, 0x3be0 ;  /* 0x00003be0008c7802 */ /* 0x000fe40000000f00 */
[----:B------:R-:W-:Y:S05]  /*3bd0*/  CALL.REL.NOINC `($__internal_134_$__cuda_sm70_shflsync_down_p) ;  /* 0x0000011000007944 */ /* 0x000fea0003c00000 */
[----:B------:R-:W-:Y:S01]  /*3be0*/  FADD.FTZ R146, R143, R144 ;  /* 0x000000908f927221 */ /* 0x000fe20000010000 */
[----:B0-----:R-:W-:Y:S01]  /*3bf0*/  HFMA2.MMA R150, -RZ, RZ, 0, 5.9604644775390625e-08 ;  /* 0x00000001ff967435 */ /* 0x001fe200000001ff */
[----:B-1----:R-:W-:Y:S01]  /*3c00*/  FADD.FTZ R148, R148, R145 ;  /* 0x0000009194947221 */ /* 0x002fe20000010000 */
[----:B------:R-:W-:Y:S02]  /*3c10*/  MOV R149, 0x1f ;  /* 0x0000001f00957802 */ /* 0x000fe40000000f00 */
[----:B------:R-:W-:Y:S02]  /*3c20*/  MOV R152, 0xffffffff ;  /* 0xffffffff00987802 */ /* 0x000fe40000000f00 */
[----:B------:R-:W-:Y:S02]  /*3c30*/  MOV R145, R146 ;  /* 0x0000009200917202 */ /* 0x000fe40000000f00 */
[----:B------:R-:W-:Y:S02]  /*3c40*/  MOV R140, 0x3c60 ;  /* 0x00003c60008c7802 */ /* 0x000fe40000000f00 */
[----:B------:R-:W-:Y:S05]  /*3c50*/  CALL.REL.NOINC `($__internal_134_$__cuda_sm70_shflsync_down_p) ;  /* 0x0000009000007944 */ /* 0x000fea0003c00000 */
[----:B0-----:R-:W-:Y:S01]  /*3c60*/  HFMA2.MMA R150, -RZ, RZ, 0, 5.9604644775390625e-08 ;  /* 0x00000001ff967435 */ /* 0x001fe200000001ff */
[----:B-1----:R-:W-:-:S02]  /*3c70*/  MOV R147, R145 ;  /* 0x0000009100937202 */ /* 0x002fc40000000f00 */
[----:B------:R-:W-:Y:S02]  /*3c80*/  MOV R145, R148 ;  /* 0x0000009400917202 */ /* 0x000fe40000000f00 */
[----:B------:R-:W-:Y:S02]  /*3c90*/  MOV R149, 0x1f ;  /* 0x0000001f00957802 */ /* 0x000fe40000000f00 */
[----:B------:R-:W-:Y:S02]  /*3ca0*/  MOV R152, 0xffffffff ;  /* 0xffffffff00987802 */ /* 0x000fe40000000f00 */
[----:B------:R-:W-:Y:S02]  /*3cb0*/  MOV R140, 0x3cd0 ;  /* 0x00003cd0008c7802 */ /* 0x000fe40000000f00 */
[----:B------:R-:W-:Y:S05]  /*3cc0*/  CALL.REL.NOINC `($__internal_134_$__cuda_sm70_shflsync_down_p) ;  /* 0x0000002000007944 */ /* 0x000fea0003c00000 */
[----:B-1----:R-:W-:Y:S01]  /*3cd0*/  MOV R195, R145 ;  /* 0x0000009100c37202 */ /* 0x002fe20000000f00 */
[----:B0-----:R-:W-:Y:S05]  /*3ce0*/  BRA `(.L_x_6331) ;  /* 0xffffdd3000007947 */ /* 0x001fea000383ffff */
        .weak           $__internal_134_$__cuda_sm70_shflsync_down_p
        .type           $__internal_134_$__cuda_sm70_shflsync_down_p,@function
        .size           $__internal_134_$__cuda_sm70_shflsync_down_p,(.L_x_9388 - $__internal_134_$__cuda_sm70_shflsync_down_p)
$__internal_134_$__cuda_sm70_shflsync_down_p:
[----:B------:R-:W-:Y:S01]  /*3cf0*/  HFMA2.MMA R141, -RZ, RZ, 0, 0 ;  /* 0x00000000ff8d7435 */ /* 0x000fe200000001ff */
[----:B------:R-:W-:Y:S04]  /*3d00*/  WARPSYNC R152 ;  /* 0x0000009800007348 */ /* 0x000fe80003800000 */
[----:B------:R0:W1:Y:S01]  /*3d10*/  SHFL.DOWN PT, R145, R145, R150, R149 ;  /* 0x0800009691917389 */ /* 0x00006200000e0095 */
[----:B------:R-:W-:Y:S05]  /*3d20*/  RET.REL.NODEC R140 `(_ZN10layer_norm13ln_bwd_kernelINS_13Kernel_traitsI6__halfS2_fS2_fjLj6144ELj1ELj1ELj8ELj16ENS_18Kernel_traits_baseILj6144ES2_S2_fS2_fjLj256EEEEELb1ELb1ELb0ELb0EEEvNS_9BwdParamsE) ;  /* 0xffffc2d08c007950 */ /* 0x000fea0003c3ffff */
.L_x_6332:
        /* <DEDUP_REMOVED lines=13> */
.L_x_9388:


//--------------------- .text._ZN10layer_norm13ln_bwd_kernelINS_13Kernel_traitsI6__halfS2_fS2_fjLj6144ELj1ELj1ELj8ELj16ENS_18Kernel_traits_baseILj6144ES2_S2_fS2_fjLj256EEEEELb1ELb1ELb0ELb1EEEvNS_9BwdParamsE --------------------------
	.section	.text._ZN10layer_norm13ln_bwd_kernelINS_13Kernel_traitsI6__halfS2_fS2_fjLj6144ELj1ELj1ELj8ELj16ENS_18Kernel_traits_baseILj6144ES2_S2_fS2_fjLj256EEEEELb1ELb1ELb0ELb1EEEvNS_9BwdParamsE,"ax",@progbits
	.sectioninfo	@"SHI_REGISTERS=231"
	.align	128
        .global         _ZN10layer_norm13ln_bwd_kernelINS_13Kernel_traitsI6__halfS2_fS2_fjLj6144ELj1ELj1ELj8ELj16ENS_18Kernel_traits_baseILj6144ES2_S2_fS2_fjLj256EEEEELb1ELb1ELb0ELb1EEEvNS_9BwdParamsE
        .type           _ZN10layer_norm13ln_bwd_kernelINS_13Kernel_traitsI6__halfS2_fS2_fjLj6144ELj1ELj1ELj8ELj16ENS_18Kernel_traits_baseILj6144ES2_S2_fS2_fjLj256EEEEELb1ELb1ELb0ELb1EEEvNS_9BwdParamsE,@function
        .size           _ZN10layer_norm13ln_bwd_kernelINS_13Kernel_traitsI6__halfS2_fS2_fjLj6144ELj1ELj1ELj8ELj16ENS_18Kernel_traits_baseILj6144ES2_S2_fS2_fjLj256EEEEELb1ELb1ELb0ELb1EEEvNS_9BwdParamsE,(.L_x_9389 - _ZN10layer_norm13ln_bwd_kernelINS_13Kernel_traitsI6__halfS2_fS2_fjLj6144ELj1ELj1ELj8ELj16ENS_18Kernel_traits_baseILj6144ES2_S2_fS2_fjLj256EEEEELb1ELb1ELb0ELb1EEEvNS_9BwdParamsE)
        .other          _ZN10layer_norm13ln_bwd_kernelINS_13Kernel_traitsI6__halfS2_fS2_fjLj6144ELj1ELj1ELj8ELj16ENS_18Kernel_traits_baseILj6144ES2_S2_fS2_fjLj256EEEEELb1ELb1ELb0ELb1EEEvNS_9BwdParamsE,@"STO_CUDA_ENTRY STV_DEFAULT"
_ZN10layer_norm13ln_bwd_kernelINS_13Kernel_traitsI6__halfS2_fS2_fjLj6144ELj1ELj1ELj8ELj16ENS_18Kernel_traits_baseILj6144ES2_S2_fS2_fjLj256EEEEELb1ELb1ELb0ELb1EEEvNS_9BwdParamsE:
.text._ZN10layer_norm13ln_bwd_kernelINS_13Kernel_traitsI6__halfS2_fS2_fjLj6144ELj1ELj1ELj8ELj16ENS_18Kernel_traits_baseILj6144ES2_S2_fS2_fjLj256EEEEELb1ELb1ELb0ELb1EEEvNS_9BwdParamsE:
        /* <DEDUP_REMOVED lines=52> */
.L_x_6333:
        /* <DEDUP_REMOVED lines=67> */
.L_x_6338:
[----:B------:R-:W-:Y:S01]  /*0770*/  IMAD R88, R187, c[0x0][0x168], RZ ;  /* 0x00005a00bb587a24 */ /* 0x000fe200078e02ff */
[----:B------:R-:W-:-:S02]  /*0780*/  ISETP.NE.U32.AND P0, PT, RZ, c[0x0][0x1c0], PT ;  /* 0x00007000ff007a0c */ /* 0x000fc40003f05070 */
[----:B------:R-:W-:Y:S02]  /*0790*/  MOV R168, 0x4 ;  /* 0x0000000400a87802 */ /* 0x000fe40000000f00 */
[----:B------:R-:W-:Y:S02]  /*07a0*/  ISETP.NE.AND.EX P0, PT, RZ, c[0x0][0x1c4], PT, P0 ;  /* 0x00007100ff007a0c */ /* 0x000fe40003f05300 */
[----:B------:R-:W-:Y:S01]  /*07b0*/  SHF.R.S32.HI R89, RZ, 0x1f, R88 ;  /* 0x0000001fff597819 */ /* 0x000fe20000011458 */
[----:B------:R-:W-:Y:S01]  /*07c0*/  IMAD.WIDE R100, R187, R168, c[0x0][0x1a0] ;  /* 0x00006800bb647625 */ /* 0x000fe200078e02a8 */
[----:B------:R-:W-:Y:S02]  /*07d0*/  MOV R169, 0x20 ;  /* 0x0000002000a97802 */ /* 0x000fe40000000f00 */
[----:B------:R-:W-:Y:S02]  /*07e0*/  LEA.HI R89, R89, R88, RZ, 0x3 ;  /* 0x0000005859597211 */ /* 0x000fe400078f18ff */
[----:B------:R-:W-:Y:S01]  /*07f0*/  SHF.R.S32.HI R88, RZ, 0x1f, R187 ;  /* 0x0000001fff587819 */ /* 0x000fe200000114bb */
[----:B------:R0:W2:Y:S01]  /*0800*/  LDG.E R198, [R100.64] ;  /* 0x0000000464c67981 */ /* 0x0000a2000c1e1900 */
[----:B------:R-:W-:-:S02]  /*0810*/  LEA.HI.SX32 R195, R89, R0, 0x1d ;  /* 0x0000000059c37211 */ /* 0x000fc400078feaff */
[----:B------:R-:W-:Y:S02]  /*0820*/  MOV R117, 0x10 ;  /* 0x0000001000757802 */ /* 0x000fe40000000f00 */
[----:B------:R-:W-:Y:S01]  /*0830*/  @P0 LEA R108, P1, R187, c[0x0][0x1c0], 0x1 ;  /* 0x00007000bb6c0a11 */ /* 0x000fe200078208ff */
[----:B------:R-:W-:-:S03]  /*0840*/  IMAD.WIDE.U32 R140, R195, R169, c[0x0][0x188] ;  /* 0x00006200c38c7625 */ /* 0x000fc600078e00a9 */
[----:B------:R-:W-:Y:S01]  /*0850*/  @P0 LEA.HI.X R109, R187, c[0x0][0x1c4], R88, 0x1, P1 ;  /* 0x00007100bb6d0a11 */ /* 0x000fe200008f0c58 */
[C---:B------:R-:W-:Y:S01]  /*0860*/  IMAD.WIDE.U32 R92, R195.reuse, R117, c[0x0][0x208] ;  /* 0x00008200c35c7625 */ /* 0x040fe200078e0075 */
[----:B------:R1:W3:Y:S04]  /*0870*/  LDG.E.128 R88, [R140.64] ;  /* 0x000000048c587981 */ /* 0x0002e8000c1e1d00 */
[----:B------:R1:W4:Y:S01]  /*0880*/  LDG.E.128 R96, [R140.64+0x10] ;  /* 0x000010048c607981 */ /* 0x000322000c1e1d00 */
[----:B------:R-:W-:-:S03]  /*0890*/  IADD3 R194, R195, 0x100, RZ ;  /* 0x00000100c3c27810 */ /* 0x000fc60007ffe0ff */
[----:B------:R-:W4:Y:S01]  /*08a0*/  LDG.E.128 R92, [R92.64] ;  /* 0x000000045c5c7981 */ /* 0x000f22000c1e1d00 */
[----:B------:R-:W-:-:S03]  /*08b0*/  IADD3 R190, R195, 0x200, RZ ;  /* 0x00000200c3be7810 */ /* 0x000fc60007ffe0ff */
[----:B------:R0:W4:Y:S01]  /*08c0*/  @P0 LDG.E.U16 R196, [R108.64] ;  /* 0x000000046cc40981 */ /* 0x000122000c1e1500 */
[----:B-1----:R-:W-:-:S05]  /*08d0*/  IMAD.WIDE R140, R187, R168, c[0x0][0x1a8] ;  /* 0x00006a00bb8c7625 */ /* 0x002fca00078e02a8 */
[----:B------:R1:W4:Y:S01]  /*08e0*/  LDG.E R191, [R140.64] ;  /* 0x000000048cbf7981 */ /* 0x000322000c1e1900 */
[----:B------:R-:W-:-:S05]  /*08f0*/  IMAD.WIDE.U32 R158, R194, R169, c[0x0][0x188] ;  /* 0x00006200c29e7625 */ /* 0x000fca00078e00a9 */
[----:B0-----:R0:W4:Y:S01]  /*0900*/  LDG.E.128 R100, [R158.64] ;  /* 0x000000049e647981 */ /* 0x001122000c1e1d00 */
[----:B------:R-:W-:-:S03]  /*0910*/  IMAD.WIDE.U32 R104, R194, R117, c[0x0][0x208] ;  /* 0x00008200c2687625 */ /* 0x000fc600078e0075 */
[----:B------:R0:W4:Y:S01]  /*0920*/  LDG.E.128 R108, [R158.64+0x10] ;  /* 0x000010049e6c7981 */ /* 0x000122000c1e1d00 */
[----:B------:R-:W-:-:S03]  /*0930*/  IMAD.WIDE.U32 R148, R190, R169, c[0x0][0x188] ;  /* 0x00006200be947625 */ /* 0x000fc600078e00a9 */
[----:B------:R-:W4:Y:S04]  /*0940*/  LDG.E.128 R104, [R104.64] ;  /* 0x0000000468687981 */ /* 0x000f28000c1e1d00 */
[----:B------:R0:W4:Y:S01]  /*0950*/  LDG.E.128 R112, [R148.64] ;  /* 0x0000000494707981 */ /* 0x000122000c1e1d00 */
[----:B------:R-:W-:-:S03]  /*0960*/  IMAD.WIDE.U32 R116, R190, R117, c[0x0][0x208] ;  /* 0x00008200be747625 */ /* 0x000fc600078e0075 */
[----:B------:R0:W4:Y:S04]  /*0970*/  LDG.E.128 R120, [R148.64+0x10] ;  /* 0x0000100494787981 */ /* 0x000128000c1e1d00 */
[----:B------:R-:W4:Y:S01]  /*0980*/  LDG.E.128 R116, [R116.64] ;  /* 0x0000000474747981 */ /* 0x000f22000c1e1d00 */
[----:B------:R-:W-:-:S05]  /*0990*/  MOV R197, 0x8 ;  /* 0x0000000800c57802 */ /* 0x000fca0000000f00 */
[----:B0-----:R-:W-:-:S04]  /*09a0*/  IMAD.WIDE.U32 R158, R195, R197, c[0x0][0x190] ;  /* 0x00006400c39e7625 */ /* 0x001fc800078e00c5 */
[-C--:B------:R-:W-:Y:S02]  /*09b0*/  IMAD.WIDE.U32 R148, R194, R197.reuse, c[0x0][0x190] ;  /* 0x00006400c2947625 */ /* 0x080fe400078e00c5 */
[----:B-----5:R-:W5:Y:S02]  /*09c0*/  LDG.E.64 R158, [R158.64] ;  /* 0x000000049e9e7981 */ /* 0x020f64000c1e1b00 */
[----:B-1----:R-:W-:Y:S02]  /*09d0*/  IMAD.WIDE.U32 R140, R190, R197, c[0x0][0x190] ;  /* 0x00006400be8c7625 */ /* 0x002fe400078e00c5 */
        /* <DEDUP_REMOVED lines=15> */
[----:B0-----:R-:W-:Y:S02]  /*0ad0*/  MOV R172, 0x3f800000 ;  /* 0x3f80000000ac7802 */ /* 0x001fe40000000f00 */
[----:B--2---:R-:W-:-:S05]  /*0ae0*/  FSEL R173, R198, RZ, !P1 ;  /* 0x000000ffc6ad7208 */ /* 0x004fca0004800000 */
[C---:B---3--:R-:W-:Y:S02]  /*0af0*/  FADD.FTZ R192, -R173.reuse, R88 ;  /* 0x00000058adc07221 */ /* 0x048fe40000010100 */
[C---:B------:R-:W-:Y:S02]  /*0b00*/  FADD.FTZ R228, -R173.reuse, R89 ;  /* 0x00000059ade47221 */ /* 0x040fe40000010100 */
[C---:B------:R-:W-:Y:S01]  /*0b10*/  FADD.FTZ R224, -R173.reuse, R91 ;  /* 0x0000005bade07221 */ /* 0x040fe20000010100 */
[--C-:B----4-:R-:W-:Y:S02]  /*0b20*/  HADD2.F32 R202, -RZ, R92.reuse.H0_H0 ;  /* 0x2000005cffca7230 */ /* 0x110fe40000004100 */
[--C-:B------:R-:W-:Y:S01]  /*0b30*/  HADD2.F32 R223, -RZ, R93.reuse.H0_H0 ;  /* 0x2000005dffdf7230 */ /* 0x100fe20000004100 */
[----:B------:R-:W-:Y:S01]  /*0b40*/  FADD.FTZ R226, -R173, R90 ;  /* 0x0000005aade27221 */ /* 0x000fe20000010100 */
[----:B------:R-:W-:Y:S01]  /*0b50*/  HADD2.F32 R199, -RZ, R92.H1_H1 ;  /* 0x3000005cffc77230 */ /* 0x000fe20000004100 */
[----:B------:R-:W-:Y:S01]  /*0b60*/  FADD.FTZ R156, R202, R156 ;  /* 0x0000009cca9c7221 */ /* 0x000fe20000010000 */
[----:B------:R-:W-:Y:S01]  /*0b70*/  HADD2.F32 R93, -RZ, R93.H1_H1 ;  /* 0x3000005dff5d7230 */ /* 0x000fe20000004100 */
[----:B------:R-:W-:-:S02]  /*0b80*/  FMUL.FTZ R225, R191, R192 ;  /* 0x000000c0bfe17220 */ /* 0x000fc40000410000 */
[C---:B------:R-:W-:Y:S02]  /*0b90*/  FMUL.FTZ R228, R191.reuse, R228 ;  /* 0x000000e4bfe47220 */ /* 0x040fe40000410000 */
[----:B------:R-:W-:Y:S02]  /*0ba0*/  FMUL.FTZ R224, R191, R224 ;  /* 0x000000e0bfe07220 */ /* 0x000fe40000410000 */
[-C--:B------:R-:W-:Y:S02]  /*0bb0*/  FFMA.FTZ R188, R225, R202.reuse, R188 ;  /* 0x000000cae1bc7223 */ /* 0x080fe400000100bc */
[----:B------:R-:W-:Y:S02]  /*0bc0*/  FMUL.FTZ R202, R157, R202 ;  /* 0x000000ca9dca7220 */ /* 0x000fe40000410000 */
[----:B------:R-:W-:Y:S02]  /*0bd0*/  FADD.FTZ R206, -R173, R102 ;  /* 0x00000066adce7221 */ /* 0x000fe40000010100 */
[----:B------:R-:W-:-:S02]  /*0be0*/  FMUL.FTZ R226, R191, R226 ;  /* 0x000000e2bfe27220 */ /* 0x000fc40000410000 */
[----:B------:R-:W-:Y:S02]  /*0bf0*/  FADD.FTZ R154, R199, R154 ;  /* 0x0000009ac79a7221 */ /* 0x000fe40000010000 */
[----:B------:R-:W-:Y:S02]  /*0c00*/  FFMA.FTZ R155, R228, R199, R155 ;  /* 0x000000c7e49b7223 */ /* 0x000fe4000001009b */
[----:B------:R-:W-:Y:S02]  /*0c10*/  FADD.FTZ R150, R93, R150 ;  /* 0x000000965d967221 */ /* 0x000fe40000010000 */
        /* <DEDUP_REMOVED lines=10> */
[----:B------:R-:W-:Y:S01]  /*0cc0*/  FFMA.FTZ R93, R228, R199, R93 ;  /* 0x000000c7e45d7223 */ /* 0x000fe2000001005d */
[--C-:B------:R-:W-:Y:S01]  /*0cd0*/  HADD2.F32 R219, -RZ, R94.reuse.H0_H0 ;  /* 0x2000005effdb7230 */ /* 0x100fe20000004100 */
[----:B------:R-:W-:Y:S02]  /*0ce0*/  FADD.FTZ R220, -R173, R97 ;  /* 0x00000061addc7221 */ /* 0x000fe40000010100 */
[----:B------:R-:W-:Y:S02]  /*0cf0*/  FMUL.FTZ R222, R191, R222 ;  /* 0x000000debfde7220 */ /* 0x000fe40000410000 */
[----:B------:R-:W-:Y:S02]  /*0d00*/  FADD.FTZ R102, R102, R223 ;  /* 0x000000df66667221 */ /* 0x000fe40000010000 */
[----:B------:R-:W-:Y:S01]  /*0d10*/  FFMA.FTZ R93, R226, R223, R93 ;  /* 0x000000dfe25d7223 */ /* 0x000fe2000001005d */
[----:B------:R-:W-:Y:S01]  /*0d20*/  HADD2.F32 R217, -RZ, R94.H1_H1 ;  /* 0x3000005effd97230 */ /* 0x000fe20000004100 */
[----:B------:R-:W-:-:S02]  /*0d30*/  FADD.FTZ R218, -R173, R98 ;  /* 0x00000062adda7221 */ /* 0x000fc40000010100 */
[----:B------:R-:W-:Y:S02]  /*0d40*/  FADD.FTZ R146, R219, R146 ;  /* 0x00000092db927221 */ /* 0x000fe40000010000 */
[----:B------:R-:W-:Y:S02]  /*0d50*/  FMUL.FTZ R220, R191, R220 ;  /* 0x000000dcbfdc7220 */ /* 0x000fe40000410000 */
[-C--:B------:R-:W-:Y:S02]  /*0d60*/  FFMA.FTZ R147, R222, R219.reuse, R147 ;  /* 0x000000dbde937223 */ /* 0x080fe40000010093 */
[----:B------:R-:W-:Y:S02]  /*0d70*/  FMUL.FTZ R219, R163, R219 ;  /* 0x000000dba3db7220 */ /* 0x000fe40000410000 */
[----:B------:R-:W-:Y:S02]  /*0d80*/  FADD.FTZ R102, R102, R221 ;  /* 0x000000dd66667221 */ /* 0x000fe40000010000 */
[----:B------:R-:W-:Y:S01]  /*0d90*/  FFMA.FTZ R93, R224, R221, R93 ;  /* 0x000000dde05d7223 */ /* 0x000fe2000001005d */
[----:B------:R-:W-:Y:S01]  /*0da0*/  HADD2.F32 R215, -RZ, R95.H0_H0 ;  /* 0x2000005fffd77230 */ /* 0x000fe20000004100 */
[----:B------:R-:W-:-:S02]  /*0db0*/  FADD.FTZ R144, R217, R144 ;  /* 0x00000090d9907221 */ /* 0x000fc40000010000 */
[----:B------:R-:W-:Y:S02]  /*0dc0*/  FMUL.FTZ R218, R191, R218 ;  /* 0x000000dabfda7220 */ /* 0x000fe40000410000 */
[-C--:B------:R-:W-:Y:S02]  /*0dd0*/  FFMA.FTZ R145, R220, R217.reuse, R145 ;  /* 0x000000d9dc917223 */ /* 0x080fe40000010091 */
[----:B------:R-:W-:Y:S02]  /*0de0*/  FMUL.FTZ R217, R164, R217 ;  /* 0x000000d9a4d97220 */ /* 0x000fe40000410000 */
[----:B------:R-:W-:Y:S02]  /*0df0*/  FADD.FTZ R102, R102, R219 ;  /* 0x000000db66667221 */ /* 0x000fe40000010000 */
[----:B------:R-:W-:Y:S01]  /*0e00*/  FFMA.FTZ R93, R222, R219, R93 ;  /* 0x000000dbde5d7223 */ /* 0x000fe2000001005d */
[----:B------:R-:W-:Y:S01]  /*0e10*/  @P0 HADD2.F32 R172, -RZ, R196.H0_H0 ;  /* 0x200000c4ffac0230 */ /* 0x000fe20000004100 */
[C---:B------:R-:W-:Y:S01]  /*0e20*/  FADD.FTZ R216, -R173.reuse, R99 ;  /* 0x00000063add87221 */ /* 0x040fe20000010100 */
[----:B------:R-:W-:Y:S01]  /*0e30*/  HADD2.F32 R95, -RZ, R95.H1_H1 ;  /* 0x3000005fff5f7230 */ /* 0x000fe20000004100 */
[----:B------:R-:W-:-:S02]  /*0e40*/  FADD.FTZ R196, -R173, R100 ;  /* 0x00000064adc47221 */ /* 0x000fc40000010100 */
        /* <DEDUP_REMOVED lines=15> */
[----:B------:R-:W-:Y:S02]  /*0f40*/  FADD.FTZ R40, R208, R40 ;  /* 0x00000028d0287221 */ /* 0x000fe40000010000 */
[-C--:B------:R-:W-:Y:S02]  /*0f50*/  FFMA.FTZ R136, R201, R208.reuse, R136 ;  /* 0x000000d0c9887223 */ /* 0x080fe40000010088 */
[----:B------:R-:W-:Y:S02]  /*0f60*/  FADD.FTZ R204, -R173, R101 ;  /* 0x00000065adcc7221 */ /* 0x000fe40000010100 */
[----:B------:R-:W-:Y:S02]  /*0f70*/  FMUL.FTZ R208, R167, R208 ;  /* 0x000000d0a7d07220 */ /* 0x000fe40000410000 */
[----:B------:R-:W-:-:S02]  /*0f80*/  FADD.FTZ R95, R102, R213 ;  /* 0x000000d5665f7221 */ /* 0x000fc40000010000 */
[----:B------:R-:W-:Y:S01]  /*0f90*/  FFMA.FTZ R93, R216, R213, R93 ;  /* 0x000000d5d85d7223 */ /* 0x000fe2000001005d */
[----:B------:R-:W-:Y:S01]  /*0fa0*/  HADD2.F32 R210, -RZ, R105.H0_H0 ;  /* 0x20000069ffd27230 */ /* 0x000fe20000004100 */
[----:B------:R-:W-:Y:S02]  /*0fb0*/  FADD.FTZ R200, -R173, R111 ;  /* 0x0000006fadc87221 */ /* 0x000fe40000010100 */
[C---:B------:R-:W-:Y:S02]  /*0fc0*/  FMUL.FTZ R203, R191.reuse, R206 ;  /* 0x000000cebfcb7220 */ /* 0x040fe40000410000 */
[C---:B------:R-:W-:Y:S02]  /*0fd0*/  FMUL.FTZ R111, R191.reuse, R96 ;  /* 0x00000060bf6f7220 */ /* 0x040fe40000410000 */
[----:B------:R-:W-:Y:S02]  /*0fe0*/  FMUL.FTZ R204, R191, R204 ;  /* 0x000000ccbfcc7220 */ /* 0x000fe40000410000 */
[----:B------:R-:W-:-:S02]  /*0ff0*/  FMUL.FTZ R205, R170, R104 ;  /* 0x00000068aacd7220 */ /* 0x000fc40000410000 */
[----:B------:R-:W-:Y:S02]  /*1000*/  FADD.FTZ R96, R95, R208 ;  /* 0x000000d05f607221 */ /* 0x000fe40000010000 */
[----:B------:R-:W-:Y:S01]  /*1010*/  FFMA.FTZ R93, R201, R208, R93 ;  /* 0x000000d0c95d7223 */ /* 0x000fe2000001005d */
[----:B------:R-:W-:Y:S01]  /*1020*/  HADD2.F32 R105, -RZ, R105.H1_H1 ;  /* 0x30000069ff697230 */ /* 0x000fe20000004100 */
[----:B------:R-:W-:Y:S02]  /*1030*/  FADD.FTZ R38, R210, R38 ;  /* 0x00000026d2267221 */ /* 0x000fe40000010000 */
[-C--:B------:R-:W-:Y:S02]  /*1040*/  FFMA.FTZ R134, R203, R210.reuse, R134 ;  /* 0x000000d2cb867223 */ /* 0x080fe40000010086 */
[----:B------:R-:W-:Y:S02]  /*1050*/  FADD.FTZ R212, -R173, R103 ;  /* 0x00000067add47221 */ /* 0x000fe40000010100 */
[----:B------:R-:W-:-:S02]  /*1060*/  FMUL.FTZ R210, R171, R210 ;  /* 0x000000d2abd27220 */ /* 0x000fc40000410000 */
[----:B------:R-:W-:Y:S02]  /*1070*/  FADD.FTZ R95, R96, R205 ;  /* 0x000000cd605f7221 */ /* 0x000fe40000010000 */
[----:B------:R-:W-:Y:S01]  /*1080*/  FFMA.FTZ R93, R204, R205, R93 ;  /* 0x000000cdcc5d7223 */ /* 0x000fe2000001005d */
[----:B------:R-:W-:Y:S01]  /*1090*/  HADD2.F32 R97, -RZ, R106.H0_H0 ;  /* 0x2000006aff617230 */ /* 0x000fe20000004100 */
[----:B------:R-:W-:Y:S02]  /*10a0*/  FADD.FTZ R108, -R173, R108 ;  /* 0x0000006cad6c7221 */ /* 0x000fe40000010100 */
[----:B------:R-:W-:Y:S02]  /*10b0*/  FMUL.FTZ R206, R191, R212 ;  /* 0x000000d4bfce7220 */ /* 0x000fe40000410000 */
[----:B------:R-:W-:Y:S02]  /*10c0*/  FMUL.FTZ R209, R174, R105 ;  /* 0x00000069aed17220 */ /* 0x000fe40000410000 */
[----:B------:R-:W-:-:S02]  /*10d0*/  FADD.FTZ R96, R95, R210 ;  /* 0x000000d25f607221 */ /* 0x000fc40000010000 */
[----:B------:R-:W-:Y:S01]  /*10e0*/  FFMA.FTZ R93, R203, R210, R93 ;  /* 0x000000d2cb5d7223 */ /* 0x000fe2000001005d */
[----:B------:R-:W-:Y:S01]  /*10f0*/  HADD2.F32 R106, -RZ, R106.H1_H1 ;  /* 0x3000006aff6a7230 */ /* 0x000fe20000004100 */
[C---:B------:R-:W-:Y:S02]  /*1100*/  FADD.FTZ R100, -R173.reuse, R110 ;  /* 0x0000006ead647221 */ /* 0x040fe40000010100 */
[----:B------:R-:W-:Y:S02]  /*1110*/  FADD.FTZ R214, -R173, R109 ;  /* 0x0000006dadd67221 */ /* 0x000fe40000010100 */
[----:B------:R-:W-:Y:S02]  /*1120*/  FMUL.FTZ R207, R191, R108 ;  /* 0x0000006cbfcf7220 */ /* 0x000fe40000410000 */
[----:B------:R-:W-:Y:S02]  /*1130*/  FMUL.FTZ R212, R175, R97 ;  /* 0x00000061afd47220 */ /* 0x000fe40000410000 */
[----:B------:R-:W-:-:S02]  /*1140*/  FADD.FTZ R95, R96, R209 ;  /* 0x000000d1605f7221 */ /* 0x000fc40000010000 */
[----:B------:R-:W-:Y:S01]  /*1150*/  FFMA.FTZ R93, R206, R209, R93 ;  /* 0x000000d1ce5d7223 */ /* 0x000fe2000001005d */
[----:B------:R-:W-:Y:S01]  /*1160*/  HADD2.F32 R198, -RZ, R107.H0_H0 ;  /* 0x2000006bffc67230 */ /* 0x000fe20000004100 */
[C---:B------:R-:W-:Y:S02]  /*1170*/  FADD.FTZ R94, -R173.reuse, R120 ;  /* 0x00000078ad5e7221 */ /* 0x040fe40000010100 */
[C---:B------:R-:W-:Y:S02]  /*1180*/  FADD.FTZ R110, -R173.reuse, R113 ;  /* 0x00000071ad6e7221 */ /* 0x040fe40000010100 */
[C---:B------:R-:W-:Y:S02]  /*1190*/  FADD.FTZ R98, -R173.reuse, R114 ;  /* 0x00000072ad627221 */ /* 0x040fe40000010100 */
[C---:B------:R-:W-:Y:S02]  /*11a0*/  FADD.FTZ R112, -R173.reuse, R115 ;  /* 0x00000073ad707221 */ /* 0x040fe40000010100 */
[----:B------:R-:W-:-:S02]  /*11b0*/  FADD.FTZ R120, -R173, R121 ;  /* 0x00000079ad787221 */ /* 0x000fc40000010100 */
[C---:B------:R-:W-:Y:S02]  /*11c0*/  FADD.FTZ R122, -R173.reuse, R122 ;  /* 0x0000007aad7a7221 */ /* 0x040fe40000010100 */
[----:B-1----:R-:W-:Y:S02]  /*11d0*/  FADD.FTZ R168, -R173, R123 ;  /* 0x0000007bada87221 */ /* 0x002fe40000010100 */
        /* <DEDUP_REMOVED lines=17> */
[----:B------:R-:W0:Y:S01]  /*12f0*/  S2R R90, SR_TID.X ;  /* 0x00000000005a7919 */ /* 0x000e220000002100 */
[----:B------:R-:W-:Y:S02]  /*1300*/  FMUL.FTZ R110, R191, R110 ;  /* 0x0000006ebf6e7220 */ /* 0x000fe40000410000 */
[----:B------:R-:W-:Y:S02]  /*1310*/  FADD.FTZ R32, R114, R32 ;  /* 0x0000002072207221 */ /* 0x000fe40000010000 */
[----:B------:R-:W-:-:S02]  /*1320*/  FFMA.FTZ R128, R111, R114, R128 ;  /* 0x000000726f807223 */ /* 0x000fc40000010080 */
[----:B------:R-:W-:Y:S02]  /*1330*/  FMUL.FTZ R114, R179, R114 ;  /* 0x00000072b3727220 */ /* 0x000fe40000410000 */
[----:B------:R-:W-:Y:S02]  /*1340*/  FADD.FTZ R95, R96, R197 ;  /* 0x000000c5605f7221 */ /* 0x000fe40000010000 */
[----:B------:R-:W-:Y:S01]  /*1350*/  FFMA.FTZ R93, R200, R197, R93 ;  /* 0x000000c5c85d7223 */ /* 0x000fe2000001005d */
[----:B------:R-:W-:Y:S01]  /*1360*/  HADD2.F32 R116, -RZ, R117.H0_H0 ;  /* 0x20000075ff747230 */ /* 0x000fe20000004100 */
        /* <DEDUP_REMOVED lines=8> */
[----:B------:R-:W-:Y:S01]  /*13f0*/  FFMA.FTZ R93, R111, R114, R93 ;  /* 0x000000726f5d7223 */ /* 0x000fe2000001005d */
[----:B------:R-:W-:Y:S01]  /*1400*/  HADD2.F32 R117, -RZ, R117.H1_H1 ;  /* 0x30000075ff757230 */ /* 0x000fe20000004100 */
[----:B------:R-:W-:Y:S01]  /*1410*/  FMUL.FTZ R112, R191, R112 ;  /* 0x00000070bf707220 */ /* 0x000fe20000410000 */
[----:B------:R-:W-:Y:S01]  /*1420*/  HADD2.F32 R92, -RZ, R118.H0_H0 ;  /* 0x20000076ff5c7230 */ /* 0x000fe20000004100 */
[----:B------:R-:W-:-:S02]  /*1430*/  FADD.FTZ R30, R116, R30 ;  /* 0x0000001e741e7221 */ /* 0x000fc40000010000 */
[-C--:B------:R-:W-:Y:S02]  /*1440*/  FFMA.FTZ R126, R113, R116.reuse, R126 ;  /* 0x00000074717e7223 */ /* 0x080fe4000001007e */
        /* <DEDUP_REMOVED lines=18> */
[----:B------:R-:W-:Y:S01]  /*1570*/  LOP3.LUT P1, RZ, R189, 0xff, RZ, 0xc0, !PT ;  /* 0x000000ffbdff7812 */ /* 0x000fe2000782c0ff */
[----:B------:R-:W-:-:S02]  /*1580*/  FMUL.FTZ R123, R191, R122 ;  /* 0x0000007abf7b7220 */ /* 0x000fc40000410000 */
[----:B------:R-:W-:Y:S02]  /*1590*/  FADD.FTZ R92, R91, R118 ;  /* 0x000000765b5c7221 */ /* 0x000fe40000010000 */
[----:B------:R-:W-:Y:S01]  /*15a0*/  FFMA.FTZ R93, R119, R118, R93 ;  /* 0x00000076775d7223 */ /* 0x000fe2000001005d */
[----:B0-----:R-:W-:Y:S01]  /*15b0*/  LOP3.LUT P0, RZ, R90, 0x1f, RZ, 0xc0, !PT ;  /* 0x0000001f5aff7812 */ /* 0x001fe2000780c0ff */
[----:B------:R-:W-:Y:S01]  /*15c0*/  FADD.FTZ R26, R89, R26 ;  /* 0x0000001a591a7221 */ /* 0x000fe20000010000 */
[----:B------:R-:W-:Y:S01]  /*15d0*/  SHF.R.U32.HI R90, RZ, 0x5, R90 ;  /* 0x00000005ff5a7819 */ /* 0x000fe2000001165a */
[-C--:B------:R-:W-:Y:S02]  /*15e0*/  FFMA.FTZ R42, R123, R89.reuse, R42 ;  /* 0x000000597b2a7223 */ /* 0x080fe4000001002a */
[----:B------:R-:W-:Y:S02]  /*15f0*/  FMUL.FTZ R122, R185, R89 ;  /* 0x00000059b97a7220 */ /* 0x000fe40000410000 */
[----:B------:R-:W-:-:S02]  /*1600*/  FADD.FTZ R89, R92, R121 ;  /* 0x000000795c597221 */ /* 0x000fc40000010000 */
[----:B------:R-:W-:Y:S01]  /*1610*/  FFMA.FTZ R93, R120, R121, R93 ;  /* 0x00000079785d7223 */ /* 0x000fe2000001005d */
[----:B------:R-:W-:Y:S01]  /*1620*/  LOP3.LUT R211, R90, 0x7fffff8, RZ, 0xc0, !PT ;  /* 0x07fffff85ad37812 */ /* 0x000fe200078ec0ff */
[----:B------:R-:W-:Y:S02]  /*1630*/  FMUL.FTZ R168, R191, R168 ;  /* 0x000000a8bfa87220 */ /* 0x000fe40000410000 */
[----:B------:R-:W-:Y:S02]  /*1640*/  FMUL.FTZ R169, R186, R88 ;  /* 0x00000058baa97220 */ /* 0x000fe40000410000 */
[----:B------:R-:W-:Y:S02]  /*1650*/  FADD.FTZ R92, R89, R122 ;  /* 0x0000007a595c7221 */ /* 0x000fe40000010000 */
[----:B------:R-:W-:Y:S01]  /*1660*/  FFMA.FTZ R93, R123, R122, R93 ;  /* 0x0000007a7b5d7223 */ /* 0x000fe2000001005d */
[----:B------:R-:W-:Y:S01]  /*1670*/  @!P1 IADD3 R211, R211, 0x8, RZ ;  /* 0x00000008d3d39810 */ /* 0x000fe20007ffe0ff */
        /* <DEDUP_REMOVED lines=16> */
.L_x_6339:
        /* <DEDUP_REMOVED lines=18> */
.L_x_6340:
        /* <DEDUP_REMOVED lines=12> */
[----:B------:R-:W-:Y:S02]  /*1960*/  ISETP.NE.U32.AND P0, PT, RZ, c[0x0][0x218], PT ;  /* 0x00008600ff007a0c */ /* 0x000fe40003f05070 */
[----:B-----5:R-:W-:Y:S01]  /*1970*/  LOP3.LUT P2, RZ, R158, 0xff00, RZ, 0xc0, !PT ;  /* 0x0000ff009eff7812 */ /* 0x020fe2000784c0ff */
[----:B0-----:R-:W0:Y:S01]  /*1980*/  LDS.128 R92, [R211.X8+0x6000] ;  /* 0x00600000d35c7984 */ /* 0x001e220000008c00 */
[----:B------:R-:W-:Y:S02]  /*1990*/  ISETP.NE.AND.EX P0, PT, RZ, c[0x0][0x21c], PT, P0 ;  /* 0x00008700ff007a0c */ /* 0x000fe40003f05300 */
[C---:B------:R-:W-:Y:S01]  /*19a0*/  LOP3.LUT P4, RZ, R159.reuse, 0xff, RZ, 0xc0, !PT ;  /* 0x000000ff9fff7812 */ /* 0x040fe2000788c0ff */
[----:B------:R-:W3:Y:S01]  /*19b0*/  LDS.128 R96, [R211.X8+0x6010] ;  /* 0x00601000d3607984 */ /* 0x000ee20000008c00 */
[C---:B------:R-:W-:Y:S02]  /*19c0*/  LOP3.LUT P6, RZ, R159.reuse, 0xff00, RZ, 0xc0, !PT ;  /* 0x0000ff009fff7812 */ /* 0x040fe400078cc0ff */
[C---:B------:R-:W-:Y:S01]  /*19d0*/  LOP3.LUT P5, RZ, R159.reuse, 0xff0000, RZ, 0xc0, !PT ;  /* 0x00ff00009fff7812 */ /* 0x040fe200078ac0ff */
[----:B------:R-:W4:Y:S01]  /*19e0*/  LDS.128 R100, [R211.X8+0x6020] ;  /* 0x00602000d3647984 */ /* 0x000f220000008c00 */
[----:B------:R-:W-:-:S03]  /*19f0*/  LOP3.LUT P3, RZ, R159, 0xff000000, RZ, 0xc0, !PT ;  /* 0xff0000009fff7812 */ /* 0x000fc6000786c0ff */
[----:B------:R-:W4:Y:S10]  /*1a00*/  LDS.128 R104, [R211.X8+0x6030] ;  /* 0x00603000d3687984 */ /* 0x000f340000008c00 */
[----:B-1----:R-:W-:Y:S01]  /*1a10*/  @P3 HADD2.F32 R108, -RZ, R55.H1_H1 ;  /* 0x30000037ff6c3230 */ /* 0x002fe20000004100 */
[----:B0-----:R-:W-:-:S02]  /*1a20*/  FADD.FTZ R227, RZ, R92 ;  /* 0x0000005cffe37221 */ /* 0x001fc40000010000 */
[----:B------:R-:W-:Y:S02]  /*1a30*/  FADD.FTZ R92, RZ, R93 ;  /* 0x0000005dff5c7221 */ /* 0x000fe40000010000 */
[----:B------:R-:W-:Y:S02]  /*1a40*/  FADD.FTZ R227, R94, R227 ;  /* 0x000000e35ee37221 */ /* 0x000fe40000010000 */
[----:B------:R-:W-:Y:S02]  /*1a50*/  FADD.FTZ R92, R95, R92 ;  /* 0x0000005c5f5c7221 */ /* 0x000fe40000010000 */
[----:B---3--:R-:W-:Y:S02]  /*1a60*/  FADD.FTZ R227, R227, R96 ;  /* 0x00000060e3e37221 */ /* 0x008fe40000010000 */
[----:B------:R-:W-:Y:S02]  /*1a70*/  FADD.FTZ R92, R92, R97 ;  /* 0x000000615c5c7221 */ /* 0x000fe40000010000 */
[----:B------:R-:W-:-:S02]  /*1a80*/  FADD.FTZ R227, R98, R227 ;  /* 0x000000e362e37221 */ /* 0x000fc40000010000 */
[----:B------:R-:W-:Y:S02]  /*1a90*/  FADD.FTZ R92, R99, R92 ;  /* 0x0000005c635c7221 */ /* 0x000fe40000010000 */
[----:B----4-:R-:W-:Y:S01]  /*1aa0*/  FADD.FTZ R227, R227, R100 ;  /* 0x00000064e3e37221 */ /* 0x010fe20000010000 */
[----:B------:R-:W-:Y:S01]  /*1ab0*/  @P2 HADD2.F32 R100, -RZ, R52.H1_H1 ;  /* 0x30000034ff642230 */ /* 0x000fe20000004100 */
[----:B------:R-:W-:Y:S01]  /*1ac0*/  FADD.FTZ R92, R92, R101 ;  /* 0x000000655c5c7221 */ /* 0x000fe20000010000 */
[----:B------:R-:W-:Y:S01]  /*1ad0*/  MOV R101, RZ ;  /* 0x000000ff00657202 */ /* 0x000fe20000000f00 */
[----:B------:R-:W-:Y:S02]  /*1ae0*/  FADD.FTZ R227, R102, R227 ;  /* 0x000000e366e37221 */ /* 0x000fe40000010000 */
[----:B------:R-:W-:Y:S01]  /*1af0*/  FADD.FTZ R92, R103, R92 ;  /* 0x0000005c675c7221 */ /* 0x000fe20000010000 */
[----:B------:R-:W-:Y:S01]  /*1b00*/  @P6 HADD2.F32 R103, -RZ, R54.H1_H1 ;  /* 0x30000036ff676230 */ /* 0x000fe20000004100 */
[----:B------:R-:W-:Y:S01]  /*1b10*/  FADD.FTZ R227, R227, R104 ;  /* 0x00000068e3e37221 */ /* 0x000fe20000010000 */
[----:B------:R-:W-:Y:S01]  /*1b20*/  HFMA2.MMA R104, -RZ, RZ, 0, 0 ;  /* 0x00000000ff687435 */ /* 0x000fe200000001ff */
[----:B------:R-:W-:-:S02]  /*1b30*/  FADD.FTZ R92, R92, R105 ;  /* 0x000000695c5c7221 */ /* 0x000fc40000010000 */
[----:B------:R-:W-:Y:S02]  /*1b40*/  FADD.FTZ R106, R106, R227 ;  /* 0x000000e36a6a7221 */ /* 0x000fe40000010000 */
[----:B------:R-:W-:Y:S01]  /*1b50*/  FADD.FTZ R92, R107, R92 ;  /* 0x0000005c6b5c7221 */ /* 0x000fe20000010000 */
[----:B------:R-:W-:Y:S01]  /*1b60*/  MOV R107, RZ ;  /* 0x000000ff006b7202 */ /* 0x000fe20000000f00 */
[----:B------:R-:W-:Y:S02]  /*1b70*/  FMUL.FTZ R106, R106, c[0x0][0x1e0] ;  /* 0x000078006a6a7a20 */ /* 0x000fe40000410000 */
[----:B------:R-:W-:Y:S01]  /*1b80*/  FMUL.FTZ R214, R92, c[0x0][0x1e0] ;  /* 0x000078005cd67a20 */ /* 0x000fe20000410000 */
[----:B------:R-:W-:Y:S02]  /*1b90*/  MOV R92, R158 ;  /* 0x0000009e005c7202 */ /* 0x000fe40000000f00 */
[----:B------:R-:W-:Y:S01]  /*1ba0*/  FSEL R211, R106, RZ, !P1 ;  /* 0x000000ff6ad37208 */ /* 0x000fe20004800000 */
[----:B------:R-:W-:Y:S01]  /*1bb0*/  @P5 HADD2.F32 R106, -RZ, R55.H0_H0 ;  /* 0x20000037ff6a5230 */ /* 0x000fe20000004100 */
[----:B------:R-:W-:-:S02]  /*1bc0*/  LOP3.LUT P1, RZ, R92, 0xff, RZ, 0xc0, !PT ;  /* 0x000000ff5cff7812 */ /* 0x000fc4000782c0ff */
[----:B------:R-:W-:Y:S01]  /*1bd0*/  CS2R R92, SRZ ;  /* 0x00000000005c7805 */ /* 0x000fe2000001ff00 */
[-CC-:B------:R-:W-:Y:S02]  /*1be0*/  FFMA.FTZ R225, R225, R214.reuse, R211.reuse ;  /* 0x000000d6e1e17223 */ /* 0x180fe400000100d3 */
[----:B------:R-:W-:Y:S02]  /*1bf0*/  FFMA.FTZ R228, R228, R214, R211 ;  /* 0x000000d6e4e47223 */ /* 0x000fe400000100d3 */
[----:B------:R-:W-:Y:S02]  /*1c00*/  FADD.FTZ R202, R202, -R225 ;  /* 0x800000e1caca7221 */ /* 0x000fe40000010000 */
[----:B------:R-:W-:Y:S01]  /*1c10*/  FADD.FTZ R228, R199, -R228 ;  /* 0x800000e4c7e47221 */ /* 0x000fe20000010000 */
[----:B------:R-:W-:Y:S01]  /*1c20*/  HFMA2.MMA R199, -RZ, RZ, 0, 0 ;  /* 0x00000000ffc77435 */ /* 0x000fe200000001ff */
[C---:B------:R-:W-:Y:S01]  /*1c30*/  FMUL.FTZ R97, R191.reuse, R202 ;  /* 0x000000cabf617220 */ /* 0x040fe20000410000 */
[----:B------:R-:W-:Y:S01]  /*1c40*/  MOV R202, RZ ;  /* 0x000000ff00ca7202 */ /* 0x000fe20000000f00 */
[----:B------:R-:W-:Y:S01]  /*1c50*/  FMUL.FTZ R98, R191, R228 ;  /* 0x000000e4bf627220 */ /* 0x000fe20000410000 */
[----:B------:R-:W-:Y:S01]  /*1c60*/  @P1 HADD2.F32 R96, -RZ, R52.H0_H0 ;  /* 0x20000034ff601230 */ /* 0x000fe20000004100 */
[----:B------:R-:W-:-:S02]  /*1c70*/  @P0 FADD.FTZ R97, R56, R97 ;  /* 0x0000006138610221 */ /* 0x000fc40000010000 */
[----:B------:R-:W-:Y:S02]  /*1c80*/  @P0 FADD.FTZ R98, R57, R98 ;  /* 0x0000006239620221 */ /* 0x000fe40000010000 */
[-C--:B------:R-:W-:Y:S02]  /*1c90*/  FMUL.FTZ R94, R97, R172.reuse ;  /* 0x000000ac615e7220 */ /* 0x080fe40000410000 */
[----:B------:R-:W-:Y:S02]  /*1ca0*/  FMUL.FTZ R99, R98, R172 ;  /* 0x000000ac62637220 */ /* 0x000fe40000410000 */
[----:B------:R-:W-:Y:S02]  /*1cb0*/  FMUL.FTZ R94, R94, c[0x0][0x1e8] ;  /* 0x00007a005e5e7a20 */ /* 0x000fe40000410000 */
[-CC-:B------:R-:W-:Y:S02]  /*1cc0*/  FFMA.FTZ R226, R226, R214.reuse, R211.reuse ;  /* 0x000000d6e2e27223 */ /* 0x180fe400000100d3 */
[----:B------:R-:W-:-:S02]  /*1cd0*/  FFMA.FTZ R224, R224, R214, R211 ;  /* 0x000000d6e0e07223 */ /* 0x000fc400000100d3 */
[----:B------:R-:W-:Y:S02]  /*1ce0*/  FMUL.FTZ R99, R99, c[0x0][0x1e8] ;  /* 0x00007a0063637a20 */ /* 0x000fe40000410000 */
[----:B------:R-:W-:Y:S02]  /*1cf0*/  @P1 FMUL.FTZ R93, R94, R96 ;  /* 0x000000605e5d1220 */ /* 0x000fe40000410000 */
[----:B------:R-:W-:Y:S02]  /*1d00*/  FADD.FTZ R226, R223, -R226 ;  /* 0x800000e2dfe27221 */ /* 0x000fe40000010000 */
[----:B------:R-:W-:Y:S02]  /*1d10*/  FADD.FTZ R224, R221, -R224 ;  /* 0x800000e0dde07221 */ /* 0x000fe40000010000 */
[----:B------:R-:W-:Y:S02]  /*1d20*/  @P2 FMUL.FTZ R92, R99, R100 ;  /* 0x00000064635c2220 */ /* 0x000fe40000410000 */
[----:B------:R-:W-:-:S02]  /*1d30*/  FMUL.FTZ R224, R191, R224 ;  /* 0x000000e0bfe07220 */ /* 0x000fc40000410000 */
[-CC-:B------:R-:W-:Y:S01]  /*1d40*/  FFMA.FTZ R222, R222, R214.reuse, R211.reuse ;  /* 0x000000d6dede7223 */ /* 0x180fe200000100d3 */
[----:B------:R-:W-:Y:S01]  /*1d50*/  F2FP.PACK_AB R92, R92, R93 ;  /* 0x0000005d5c5c723e */ /* 0x000fe200000000ff */
[----:B------:R-:W-:Y:S02]  /*1d60*/  @P0 FADD.FTZ R224, R59, R224 ;  /* 0x000000e03be00221 */ /* 0x000fe40000010000 */
[--C-:B------:R-:W-:Y:S02]  /*1d70*/  FFMA.FTZ R220, R220, R214, R211.reuse ;  /* 0x000000d6dcdc7223 */ /* 0x100fe400000100d3 */
[----:B------:R-:W-:Y:S02]  /*1d80*/  FMUL.FTZ R100, R224, R172 ;  /* 0x000000ace0647220 */ /* 0x000fe40000410000 */
[-CC-:B------:R-:W-:Y:S02]  /*1d90*/  FFMA.FTZ R216, R216, R214.reuse, R211.reuse ;  /* 0x000000d6d8d87223 */ /* 0x180fe400000100d3 */
[----:B------:R-:W-:-:S02]  /*1da0*/  FFMA.FTZ R218, R218, R214, R211 ;  /* 0x000000d6dada7223 */ /* 0x000fc400000100d3 */
[----:B------:R-:W-:Y:S02]  /*1db0*/  FMUL.FTZ R100, R100, c[0x0][0x1e8] ;  /* 0x00007a0064647a20 */ /* 0x000fe40000410000 */
[----:B------:R-:W-:Y:S01]  /*1dc0*/  FADD.FTZ R222, R219, -R222 ;  /* 0x800000dedbde7221 */ /* 0x000fe20000010000 */
[----:B------:R-:W-:Y:S01]  /*1dd0*/  IADD3 R219, R195, 0x100, RZ ;  /* 0x00000100c3db7810 */ /* 0x000fe20007ffe0ff */
[----:B------:R-:W-:Y:S02]  /*1de0*/  FADD.FTZ R220, R217, -R220 ;  /* 0x800000dcd9dc7221 */ /* 0x000fe40000010000 */
[----:B------:R-:W-:Y:S02]  /*1df0*/  FADD.FTZ R216, R213, -R216 ;  /* 0x800000d8d5d87221 */ /* 0x000fe40000010000 */
[----:B------:R-:W-:Y:S02]  /*1e00*/  FADD.FTZ R218, R215, -R218 ;  /* 0x800000dad7da7221 */ /* 0x000fe40000010000 */
[----:B------:R-:W-:-:S02]  /*1e10*/  FMUL.FTZ R220, R191, R220 ;  /* 0x000000dcbfdc7220 */ /* 0x000fc40000410000 */
[C---:B------:R-:W-:Y:S02]  /*1e20*/  FMUL.FTZ R216, R191.reuse, R216 ;  /* 0x000000d8bfd87220 */ /* 0x040fe40000410000 */
[----:B------:R-:W-:Y:S02]  /*1e30*/  FMUL.FTZ R105, R191, R218 ;  /* 0x000000dabf697220 */ /* 0x000fe40000410000 */
[----:B------:R-:W-:Y:S02]  /*1e40*/  @P0 FADD.FTZ R220, R61, R220 ;  /* 0x000000dc3ddc0221 */ /* 0x000fe40000010000 */
[----:B------:R-:W-:Y:S02]  /*1e50*/  @P0 FADD.FTZ R216, R63, R216 ;  /* 0x000000d83fd80221 */ /* 0x000fe40000010000 */
[----:B------:R-:W-:Y:S02]  /*1e60*/  @P0 FADD.FTZ R105, R62, R105 ;  /* 0x000000693e690221 */ /* 0x000fe40000010000 */
[----:B------:R-:W-:-:S02]  /*1e70*/  FMUL.FTZ R215, R216, R172 ;  /* 0x000000acd8d77220 */ /* 0x000fc40000410000 */
[----:B------:R-:W-:Y:S02]  /*1e80*/  FMUL.FTZ R213, R105, R172 ;  /* 0x000000ac69d57220 */ /* 0x000fe40000410000 */
[----:B------:R-:W-:Y:S02]  /*1e90*/  FMUL.FTZ R215, R215, c[0x0][0x1e8] ;  /* 0x00007a00d7d77a20 */ /* 0x000fe40000410000 */
[----:B------:R-:W-:Y:S02]  /*1ea0*/  FMUL.FTZ R213, R213, c[0x0][0x1e8] ;  /* 0x00007a00d5d57a20 */ /* 0x000fe40000410000 */
[----:B------:R-:W-:Y:S02]  /*1eb0*/  @P3 FMUL.FTZ R107, R215, R108 ;  /* 0x0000006cd76b3220 */ /* 0x000fe40000410000 */
[----:B------:R-:W-:Y:S01]  /*1ec0*/  @P5 FMUL.FTZ R104, R213, R106 ;  /* 0x0000006ad5685220 */ /* 0x000fe20000410000 */
[--C-:B--2---:R-:W-:Y:S02]  /*1ed0*/  @P1 HADD2.F32 R95, -RZ, R88.reuse.H0_H0 ;  /* 0x20000058ff5f1230 */ /* 0x104fe40000004100 */
[----:B------:R-:W-:-:S03]  /*1ee0*/  @P2 HADD2.F32 R88, -RZ, R88.H1_H1 ;  /* 0x30000058ff582230 */ /* 0x000fc60000004100 */
[----:B------:R-:W-:Y:S01]  /*1ef0*/  @P1 FMUL.FTZ R199, R94, R95 ;  /* 0x0000005f5ec71220 */ /* 0x000fe20000410000 */
[C---:B------:R-:W-:Y:S01]  /*1f00*/  LOP3.LUT P1, RZ, R158.reuse, 0xff0000, RZ, 0xc0, !PT ;  /* 0x00ff00009eff7812 */ /* 0x040fe2000782c0ff */
[----:B------:R-:W-:Y:S01]  /*1f10*/  @P2 FMUL.FTZ R202, R99, R88 ;  /* 0x0000005863ca2220 */ /* 0x000fe20000410000 */
[----:B------:R-:W-:Y:S01]  /*1f20*/  LOP3.LUT P2, RZ, R158, 0xff000000, RZ, 0xc0, !PT ;  /* 0xff0000009eff7812 */ /* 0x000fe2000784c0ff */
[----:B------:R-:W-:Y:S01]  /*1f30*/  FMUL.FTZ R99, R191, R226 ;  /* 0x000000e2bf637220 */ /* 0x000fe20000410000 */
[----:B------:R-:W-:Y:S01]  /*1f40*/  HFMA2.MMA R94, -RZ, RZ, 0, 0 ;  /* 0x00000000ff5e7435 */ /* 0x000fe200000001ff */
[----:B------:R-:W-:Y:S02]  /*1f50*/  CS2R R158, SRZ ;  /* 0x00000000009e7805 */ /* 0x000fe4000001ff00 */
[----:B------:R-:W-:-:S04]  /*1f60*/  @P0 FADD.FTZ R99, R58, R99 ;  /* 0x000000633a630221 */ /* 0x000fc80000010000 */
[----:B------:R-:W-:Y:S02]  /*1f70*/  FMUL.FTZ R88, R99, R172 ;  /* 0x000000ac63587220 */ /* 0x000fe40000410000 */
[----:B------:R-:W-:Y:S02]  /*1f80*/  @P1 HADD2.F32 R95, -RZ, R89.H0_H0 ;  /* 0x20000059ff5f1230 */ /* 0x000fe40000004100 */
[----:B------:R-:W-:Y:S01]  /*1f90*/  @P1 HADD2.F32 R96, -RZ, R53.H0_H0 ;  /* 0x20000035ff601230 */ /* 0x000fe20000004100 */
[----:B------:R-:W-:Y:S01]  /*1fa0*/  FMUL.FTZ R88, R88, c[0x0][0x1e8] ;  /* 0x00007a0058587a20 */ /* 0x000fe20000410000 */
[----:B------:R-:W-:Y:S02]  /*1fb0*/  @P2 HADD2.F32 R89, -RZ, R89.H1_H1 ;  /* 0x30000059ff592230 */ /* 0x000fe40000004100 */
[----:B------:R-:W-:Y:S01]  /*1fc0*/  @P2 HADD2.F32 R102, -RZ, R53.H1_H1 ;  /* 0x30000035ff662230 */ /* 0x000fe20000004100 */
[C---:B------:R-:W-:Y:S01]  /*1fd0*/  @P1 FMUL.FTZ R159, R88.reuse, R95 ;  /* 0x0000005f589f1220 */ /* 0x040fe20000410000 */
[----:B------:R-:W-:Y:S01]  /*1fe0*/  HFMA2.MMA R95, -RZ, RZ, 0, 0 ;  /* 0x00000000ff5f7435 */ /* 0x000fe200000001ff */
[----:B------:R-:W-:Y:S01]  /*1ff0*/  @P1 FMUL.FTZ R94, R88, R96 ;  /* 0x00000060585e1220 */ /* 0x000fe20000410000 */
[----:B------:R-:W-:Y:S01]  /*2000*/  ISETP.NE.U32.AND P1, PT, RZ, c[0x0][0x258], PT ;  /* 0x00009600ff007a0c */ /* 0x000fe20003f25070 */
[C---:B------:R-:W-:Y:S01]  /*2010*/  @P2 FMUL.FTZ R158, R100.reuse, R89 ;  /* 0x00000059649e2220 */ /* 0x040fe20000410000 */
[----:B------:R-:W-:Y:S01]  /*2020*/  @P4 HADD2.F32 R96, -RZ, R54.H0_H0 ;  /* 0x20000036ff604230 */ /* 0x000fe20000004100 */
[----:B------:R-:W-:Y:S01]  /*2030*/  FMUL.FTZ R89, R191, R222 ;  /* 0x000000debf597220 */ /* 0x000fe20000410000 */
[----:B------:R-:W-:Y:S01]  /*2040*/  ISETP.NE.AND.EX P1, PT, RZ, c[0x0][0x25c], PT, P1 ;  /* 0x00009700ff007a0c */ /* 0x000fe20003f25310 */
[----:B------:R-:W-:Y:S01]  /*2050*/  @P2 FMUL.FTZ R101, R100, R102 ;  /* 0x0000006664652220 */ /* 0x000fe20000410000 */
[----:B------:R-:W-:Y:S01]  /*2060*/  ISETP.NE.U32.AND P2, PT, RZ, c[0x0][0x258], PT ;  /* 0x00009600ff007a0c */ /* 0x000fe20003f45070 */
[----:B------:R-:W-:Y:S01]  /*2070*/  @P0 FADD.FTZ R89, R60, R89 ;  /* 0x000000593c590221 */ /* 0x000fe20000010000 */
[----:B------:R-:W-:Y:S01]  /*2080*/  MOV R102, RZ ;  /* 0x000000ff00667202 */ /* 0x000fe20000000f00 */
[-C--:B------:R-:W-:Y:S01]  /*2090*/  FMUL.FTZ R100, R220, R172.reuse ;  /* 0x000000acdc647220 */ /* 0x080fe20000410000 */
[----:B------:R-:W-:Y:S01]  /*20a0*/  ISETP.NE.AND.EX P2, PT, RZ, c[0x0][0x25c], PT, P2 ;  /* 0x00009700ff007a0c */ /* 0x000fe20003f45320 */
[----:B------:R-:W-:Y:S01]  /*20b0*/  FMUL.FTZ R88, R89, R172 ;  /* 0x000000ac59587220 */ /* 0x000fe20000410000 */
[----:B------:R-:W-:Y:S01]  /*20c0*/  F2FP.PACK_AB R93, R101, R94 ;  /* 0x0000005e655d723e */ /* 0x000fe200000000ff */
[----:B------:R-:W-:Y:S01]  /*20d0*/  FMUL.FTZ R222, R100, c[0x0][0x1e8] ;  /* 0x00007a0064de7a20 */ /* 0x000fe20000410000 */
[----:B------:R-:W-:Y:S01]  /*20e0*/  SEL R100, R89, R84, P2 ;  /* 0x0000005459647207 */ /* 0x000fe20001000000 */
[----:B------:R-:W-:Y:S01]  /*20f0*/  FMUL.FTZ R221, R88, c[0x0][0x1e8] ;  /* 0x00007a0058dd7a20 */ /* 0x000fe20000410000 */
[----:B------:R-:W-:Y:S01]  /*2100*/  SEL R101, R220, R85, P2 ;  /* 0x00000055dc657207 */ /* 0x000fe20001000000 */
[----:B------:R-:W-:Y:S01]  /*2110*/  @P6 FMUL.FTZ R102, R222, R103 ;  /* 0x00000067de666220 */ /* 0x000fe20000410000 */
[----:B------:R-:W-:Y:S01]  /*2120*/  @P1 MOV R108, 0x20 ;  /* 0x00000020006c1802 */ /* 0x000fe20000000f00 */
[----:B------:R-:W-:Y:S01]  /*2130*/  @P4 FMUL.FTZ R95, R221, R96 ;  /* 0x00000060dd5f4220 */ /* 0x000fe20000410000 */
[----:B------:R-:W-:Y:S01]  /*2140*/  SEL R96, R97, R80, P2 ;  /* 0x0000005061607207 */ /* 0x000fe20001000000 */
[----:B------:R-:W-:Y:S01]  /*2150*/  IMAD.WIDE.U32 R88, R195, R192, c[0x0][0x248] ;  /* 0x00009200c3587625 */ /* 0x000fe200078e00c0 */
[----:B------:R-:W-:-:S02]  /*2160*/  SEL R97, R98, R81, P2 ;  /* 0x0000005162617207 */ /* 0x000fc40001000000 */
[----:B------:R-:W-:Y:S01]  /*2170*/  F2FP.PACK_AB R94, R102, R95 ;  /* 0x0000005f665e723e */ /* 0x000fe200000000ff */
[----:B------:R-:W-:Y:S01]  /*2180*/  @P1 IMAD.WIDE.U32 R108, R195, R108, c[0x0][0x258] ;  /* 0x00009600c36c1625 */ /* 0x000fe200078e006c */
[----:B------:R-:W-:Y:S02]  /*2190*/  SEL R98, R99, R82, P2 ;  /* 0x0000005263627207 */ /* 0x000fe40001000000 */
[----:B------:R-:W-:Y:S02]  /*21a0*/  F2FP.PACK_AB R95, R107, R104 ;  /* 0x000000686b5f723e */ /* 0x000fe400000000ff */
[----:B------:R-:W-:Y:S02]  /*21b0*/  SEL R99, R224, R83, P2 ;  /* 0x00000053e0637207 */ /* 0x000fe40001000000 */
[----:B------:R-:W-:Y:S01]  /*21c0*/  SEL R102, R105, R86, P2 ;  /* 0x0000005669667207 */ /* 0x000fe20001000000 */
[----:B------:R-:W-:Y:S01]  /*21d0*/  IMAD.WIDE.U32 R104, R219, R192, c[0x0][0x170] ;  /* 0x00005c00db687625 */ /* 0x000fe200078e00c0 */
[----:B------:R-:W-:Y:S01]  /*21e0*/  SEL R103, R216, R87, P2 ;  /* 0x00000057d8677207 */ /* 0x000fe20001000000 */
[----:B------:R0:W-:Y:S04]  /*21f0*/  @P1 STG.E.128 [R108.64], R96 ;  /* 0x000000606c001986 */ /* 0x0001e8000c101d04 */
[----:B------:R-:W-:Y:S04]  /*2200*/  @P1 STG.E.128 [R108.64+0x10], R100 ;  /* 0x000010646c001986 */ /* 0x000fe8000c101d04 */
[----:B------:R1:W-:Y:S04]  /*2210*/  STG.E.128 [R88.64], R92 ;  /* 0x0000005c58007986 */ /* 0x0003e8000c101d04 */
[----:B------:R-:W2:Y:S01]  /*2220*/  LDG.E.128 R104, [R104.64] ;  /* 0x0000000468687981 */ /* 0x000ea2000c1e1d00 */
[--C-:B------:R-:W-:Y:S01]  /*2230*/  @P4 HADD2.F32 R218, -RZ, R90.reuse.H0_H0 ;  /* 0x2000005affda4230 */ /* 0x100fe20000004100 */
[----:B------:R-:W-:Y:S01]  /*2240*/  CS2R R216, SRZ ;  /* 0x0000000000d87805 */ /* 0x000fe2000001ff00 */
[----:B------:R-:W-:Y:S01]  /*2250*/  @P6 HADD2.F32 R90, -RZ, R90.H1_H1 ;  /* 0x3000005aff5a6230 */ /* 0x000fe20000004100 */
[----:B------:R-:W-:-:S02]  /*2260*/  FFMA.FTZ R201, R201, R214, R211 ;  /* 0x000000d6c9c97223 */ /* 0x000fc400000100d3 */
[----:B------:R-:W-:Y:S01]  /*2270*/  FFMA.FTZ R204, R204, R214, R211 ;  /* 0x000000d6cccc7223 */ /* 0x000fe200000100d3 */
[----:B0-----:R-:W-:Y:S01]  /*2280*/  HFMA2.MMA R96, -RZ, RZ, 0, 0 ;  /* 0x00000000ff607435 */ /* 0x001fe200000001ff */
[----:B------:R-:W-:Y:S01]  /*2290*/  @P6 FMUL.FTZ R216, R222, R90 ;  /* 0x0000005aded86220 */ /* 0x000fe20000410000 */
[----:B------:R-:W-:Y:S01]  /*22a0*/  MOV R90, R148 ;  /* 0x00000094005a7202 */ /* 0x000fe20000000f00 */
[----:B------:R-:W-:Y:S01]  /*22b0*/  FADD.FTZ R208, R208, -R201 ;  /* 0x800000c9d0d07221 */ /* 0x000fe20000010000 */
[----:B------:R-:W-:Y:S01]  /*22c0*/  HFMA2.MMA R201, -RZ, RZ, 0, 0 ;  /* 0x00000000ffc97435 */ /* 0x000fe200000001ff */
[----:B------:R-:W-:Y:S01]  /*22d0*/  FADD.FTZ R204, R205, -R204 ;  /* 0x800000cccdcc7221 */ /* 0x000fe20000010000 */
[----:B------:R-:W-:Y:S01]  /*22e0*/  LOP3.LUT P6, RZ, R90, 0xff, RZ, 0xc0, !PT ;  /* 0x000000ff5aff7812 */ /* 0x000fe200078cc0ff */
[----:B-1----:R-:W-:Y:S01]  /*22f0*/  FMUL.FTZ R89, R191, R208 ;  /* 0x000000d0bf597220 */ /* 0x002fe20000410000 */
[----:B------:R-:W-:Y:S01]  /*2300*/  CS2R R108, SRZ ;  /* 0x00000000006c7805 */ /* 0x000fe2000001ff00 */
[----:B------:R-:W-:Y:S01]  /*2310*/  @P4 FMUL.FTZ R217, R221, R218 ;  /* 0x000000daddd94220 */ /* 0x000fe20000410000 */
[----:B------:R-:W-:Y:S01]  /*2320*/  LOP3.LUT P4, RZ, R148, 0xff00, RZ, 0xc0, !PT ;  /* 0x0000ff0094ff7812 */ /* 0x000fe2000788c0ff */
[----:B------:R-:W-:Y:S01]  /*2330*/  @P0 FADD.FTZ R89, R64, R89 ;  /* 0x0000005940590221 */ /* 0x000fe20000010000 */
[----:B------:R-:W-:Y:S01]  /*2340*/  MOV R93, RZ ;  /* 0x000000ff005d7202 */ /* 0x000fe20000000f00 */
[--C-:B------:R-:W-:Y:S01]  /*2350*/  FFMA.FTZ R203, R203, R214, R211.reuse ;  /* 0x000000d6cbcb7223 */ /* 0x100fe200000100d3 */
[----:B------:R-:W-:Y:S01]  /*2360*/  MOV R98, RZ ;  /* 0x000000ff00627202 */ /* 0x000fe20000000f00 */
[----:B------:R-:W-:Y:S01]  /*2370*/  FMUL.FTZ R88, R89, R172 ;  /* 0x000000ac59587220 */ /* 0x000fe20000410000 */
[----:B------:R-:W-:Y:S01]  /*2380*/  HFMA2.MMA R102, -RZ, RZ, 0, 0 ;  /* 0x00000000ff667435 */ /* 0x000fe200000001ff */
[----:B------:R-:W-:Y:S01]  /*2390*/  FMUL.FTZ R90, R191, R204 ;  /* 0x000000ccbf5a7220 */ /* 0x000fe20000410000 */
[----:B------:R-:W-:Y:S01]  /*23a0*/  MOV R204, RZ ;  /* 0x000000ff00cc7202 */ /* 0x000fe20000000f00 */
[--C-:B------:R-:W-:Y:S01]  /*23b0*/  @P6 HADD2.F32 R92, -RZ, R48.reuse.H0_H0 ;  /* 0x20000030ff5c6230 */ /* 0x100fe20000004100 */
[----:B------:R-:W-:Y:S01]  /*23c0*/  FMUL.FTZ R97, R88, c[0x0][0x1e8] ;  /* 0x00007a0058617a20 */ /* 0x000fe20000410000 */
[--C-:B------:R-:W-:Y:S01]  /*23d0*/  @P5 HADD2.F32 R88, -RZ, R91.reuse.H0_H0 ;  /* 0x2000005bff585230 */ /* 0x100fe20000004100 */
[----:B------:R-:W-:Y:S01]  /*23e0*/  FFMA.FTZ R206, R206, R214, R211 ;  /* 0x000000d6cece7223 */ /* 0x000fe200000100d3 */
[----:B------:R-:W-:Y:S01]  /*23f0*/  @P4 HADD2.F32 R95, -RZ, R48.H1_H1 ;  /* 0x30000030ff5f4230 */ /* 0x000fe20000004100 */
[----:B------:R-:W-:Y:S01]  /*2400*/  @P6 FMUL.FTZ R96, R97, R92 ;  /* 0x0000005c61606220 */ /* 0x000fe20000410000 */
[----:B------:R-:W-:Y:S01]  /*2410*/  @P3 HADD2.F32 R92, -RZ, R91.H1_H1 ;  /* 0x3000005bff5c3230 */ /* 0x000fe20000004100 */
[----:B------:R-:W-:Y:S01]  /*2420*/  FADD.FTZ R210, R210, -R203 ;  /* 0x800000cbd2d27221 */ /* 0x000fe20000010000 */
[----:B------:R-:W-:Y:S01]  /*2430*/  HFMA2.MMA R203, -RZ, RZ, 0, 0 ;  /* 0x00000000ffcb7435 */ /* 0x000fe200000001ff */
[----:B------:R-:W-:Y:S01]  /*2440*/  @P0 FADD.FTZ R90, R65, R90 ;  /* 0x0000005a415a0221 */ /* 0x000fe20000010000 */
[----:B------:R-:W-:Y:S01]  /*2450*/  MOV R100, RZ ;  /* 0x000000ff00647202 */ /* 0x000fe20000000f00 */
[----:B------:R-:W-:-:S02]  /*2460*/  FADD.FTZ R206, R209, -R206 ;  /* 0x800000ced1ce7221 */ /* 0x000fc40000010000 */
[----:B------:R-:W-:Y:S01]  /*2470*/  @P3 FMUL.FTZ R108, R215, R92 ;  /* 0x0000005cd76c3220 */ /* 0x000fe20000410000 */
[----:B------:R-:W-:Y:S01]  /*2480*/  LOP3.LUT P3, RZ, R148, 0xff0000, RZ, 0xc0, !PT ;  /* 0x00ff000094ff7812 */ /* 0x000fe2000786c0ff */
[----:B------:R-:W-:Y:S02]  /*2490*/  FMUL.FTZ R94, R90, R172 ;  /* 0x000000ac5a5e7220 */ /* 0x000fe40000410000 */
[----:B------:R-:W-:Y:S02]  /*24a0*/  FMUL.FTZ R206, R191, R206 ;  /* 0x000000cebfce7220 */ /* 0x000fe40000410000 */
[----:B------:R-:W-:Y:S02]  /*24b0*/  FMUL.FTZ R94, R94, c[0x0][0x1e8] ;  /* 0x00007a005e5e7a20 */ /* 0x000fe40000410000 */
[----:B------:R-:W-:Y:S02]  /*24c0*/  @P0 FADD.FTZ R206, R67, R206 ;  /* 0x000000ce43ce0221 */ /* 0x000fe40000010000 */
[----:B------:R-:W-:Y:S01]  /*24d0*/  @P5 FMUL.FTZ R109, R213, R88 ;  /* 0x00000058d56d5220 */ /* 0x000fe20000410000 */
[----:B------:R-:W-:Y:S01]  /*24e0*/  LOP3.LUT P5, RZ, R149, 0xff, RZ, 0xc0, !PT ;  /* 0x000000ff95ff7812 */ /* 0x000fe200078ac0ff */
[----:B------:R-:W-:-:S02]  /*24f0*/  @P4 FMUL.FTZ R93, R94, R95 ;  /* 0x0000005f5e5d4220 */ /* 0x000fc40000410000 */
[-CC-:B------:R-:W-:Y:S01]  /*2500*/  FFMA.FTZ R207, R207, R214.reuse, R211.reuse ;  /* 0x000000d6cfcf7223 */ /* 0x180fe200000100d3 */
[----:B------:R-:W-:Y:S01]  /*2510*/  @P3 HADD2.F32 R92, -RZ, R49.H0_H0 ;  /* 0x20000031ff5c3230 */ /* 0x000fe20000004100 */
[----:B------:R-:W-:Y:S01]  /*2520*/  FFMA.FTZ R196, R196, R214, R211 ;  /* 0x000000d6c4c47223 */ /* 0x000fe200000100d3 */
[----:B------:R-:W-:Y:S01]  /*2530*/  F2FP.PACK_AB R96, R93, R96 ;  /* 0x000000605d60723e */ /* 0x000fe200000000ff */
[----:B------:R-:W-:Y:S02]  /*2540*/  FADD.FTZ R212, R212, -R207 ;  /* 0x800000cfd4d47221 */ /* 0x000fe40000010000 */
[-CC-:B------:R-:W-:Y:S02]  /*2550*/  FFMA.FTZ R193, R193, R214.reuse, R211.reuse ;  /* 0x000000d6c1c17223 */ /* 0x180fe400000100d3 */
[----:B------:R-:W-:Y:S02]  /*2560*/  FFMA.FTZ R200, R200, R214, R211 ;  /* 0x000000d6c8c87223 */ /* 0x000fe400000100d3 */
[----:B------:R-:W-:-:S02]  /*2570*/  FADD.FTZ R196, R173, -R196 ;  /* 0x800000c4adc47221 */ /* 0x000fc40000010000 */
[----:B------:R-:W-:Y:S01]  /*2580*/  FADD.FTZ R198, R198, -R193 ;  /* 0x800000c1c6c67221 */ /* 0x000fe20000010000 */
[----:B------:R-:W-:Y:S01]  /*2590*/  IADD3 R193, R195, 0x200, RZ ;  /* 0x00000200c3c17810 */ /* 0x000fe20007ffe0ff */
[----:B------:R-:W-:Y:S01]  /*25a0*/  FADD.FTZ R200, R197, -R200 ;  /* 0x800000c8c5c87221 */ /* 0x000fe20000010000 */
[----:B------:R-:W-:Y:S01]  /*25b0*/  MOV R197, RZ ;  /* 0x000000ff00c57202 */ /* 0x000fe20000000f00 */
[C---:B------:R-:W-:Y:S02]  /*25c0*/  FMUL.FTZ R103, R191.reuse, R198 ;  /* 0x000000c6bf677220 */ /* 0x040fe40000410000 */
[----:B------:R-:W-:Y:S02]  /*25d0*/  FMUL.FTZ R200, R191, R200 ;  /* 0x000000c8bfc87220 */ /* 0x000fe40000410000 */
[----:B------:R-:W-:Y:S02]  /*25e0*/  @P0 FADD.FTZ R103, R70, R103 ;  /* 0x0000006746670221 */ /* 0x000fe40000010000 */
[----:B------:R-:W-:-:S04]  /*25f0*/  @P0 FADD.FTZ R200, R71, R200 ;  /* 0x000000c847c80221 */ /* 0x000fc80000010000 */
[----:B------:R-:W-:-:S04]  /*2600*/  FMUL.FTZ R173, R200, R172 ;  /* 0x000000acc8ad7220 */ /* 0x000fc80000410000 */
[----:B------:R-:W-:Y:S01]  /*2610*/  FMUL.FTZ R173, R173, c[0x0][0x1e8] ;  /* 0x00007a00adad7a20 */ /* 0x000fe20000410000 */
[--C-:B--2---:R-:W-:Y:S02]  /*2620*/  @P6 HADD2.F32 R91, -RZ, R104.reuse.H0_H0 ;  /* 0x20000068ff5b6230 */ /* 0x104fe40000004100 */
[----:B------:R-:W-:-:S03]  /*2630*/  @P4 HADD2.F32 R104, -RZ, R104.H1_H1 ;  /* 0x30000068ff684230 */ /* 0x000fc60000004100 */
[----:B------:R-:W-:Y:S01]  /*2640*/  @P6 FMUL.FTZ R201, R97, R91 ;  /* 0x0000005b61c96220 */ /* 0x000fe20000410000 */
[----:B------:R-:W-:Y:S01]  /*2650*/  LOP3.LUT P6, RZ, R148, 0xff000000, RZ, 0xc0, !PT ;  /* 0xff00000094ff7812 */ /* 0x000fe200078cc0ff */
[----:B------:R-:W-:Y:S01]  /*2660*/  FMUL.FTZ R91, R191, R210 ;  /* 0x000000d2bf5b7220 */ /* 0x000fe20000410000 */
[----:B------:R-:W-:Y:S01]  /*2670*/  HFMA2.MMA R148, -RZ, RZ, 0, 0 ;  /* 0x00000000ff947435 */ /* 0x000fe200000001ff */
[----:B------:R-:W-:Y:S01]  /*2680*/  @P4 FMUL.FTZ R204, R94, R104 ;  /* 0x000000685ecc4220 */ /* 0x000fe20000410000 */
[----:B------:R-:W-:Y:S01]  /*2690*/  LEA R104, P4, R219, c[0x0][0x248], 0x4 ;  /* 0x00009200db687a11 */ /* 0x000fe200078820ff */
[----:B------:R-:W-:Y:S01]  /*26a0*/  @P0 FADD.FTZ R91, R66, R91 ;  /* 0x0000005b425b0221 */ /* 0x000fe20000010000 */
[----:B------:R-:W-:Y:S01]  /*26b0*/  MOV R97, RZ ;  /* 0x000000ff00617202 */ /* 0x000fe20000000f00 */
[-C--:B------:R-:W-:Y:S02]  /*26c0*/  FMUL.FTZ R94, R206, R172.reuse ;  /* 0x000000acce5e7220 */ /* 0x080fe40000410000 */
[----:B------:R-:W-:-:S02]  /*26d0*/  FMUL.FTZ R88, R91, R172 ;  /* 0x000000ac5b587220 */ /* 0x000fc40000410000 */
[----:B------:R-:W-:Y:S02]  /*26e0*/  FMUL.FTZ R94, R94, c[0x0][0x1e8] ;  /* 0x00007a005e5e7a20 */ /* 0x000fe40000410000 */
[----:B------:R-:W-:Y:S01]  /*26f0*/  @P6 HADD2.F32 R95, -RZ, R49.H1_H1 ;  /* 0x30000031ff5f6230 */ /* 0x000fe20000004100 */
[----:B------:R-:W-:Y:S01]  /*2700*/  FMUL.FTZ R99, R88, c[0x0][0x1e8] ;  /* 0x00007a0058637a20 */ /* 0x000fe20000410000 */
[--C-:B------:R-:W-:Y:S02]  /*2710*/  @P3 HADD2.F32 R88, -RZ, R105.reuse.H0_H0 ;  /* 0x20000069ff583230 */ /* 0x100fe40000004100 */
[----:B------:R-:W-:Y:S01]  /*2720*/  @P6 HADD2.F32 R105, -RZ, R105.H1_H1 ;  /* 0x30000069ff696230 */ /* 0x000fe20000004100 */
[C---:B------:R-:W-:Y:S02]  /*2730*/  @P6 FMUL.FTZ R98, R94.reuse, R95 ;  /* 0x0000005f5e626220 */ /* 0x040fe40000410000 */
[----:B------:R-:W-:Y:S02]  /*2740*/  FMUL.FTZ R95, R191, R212 ;  /* 0x000000d4bf5f7220 */ /* 0x000fe40000410000 */
[----:B------:R-:W-:Y:S01]  /*2750*/  @P6 FMUL.FTZ R148, R94, R105 ;  /* 0x000000695e946220 */ /* 0x000fe20000410000 */
[----:B------:R-:W-:Y:S01]  /*2760*/  LOP3.LUT P6, RZ, R149, 0xff00, RZ, 0xc0, !PT ;  /* 0x0000ff0095ff7812 */ /* 0x000fe200078cc0ff */
[----:B------:R-:W-:Y:S01]  /*2770*/  @P3 FMUL.FTZ R97, R99, R92 ;  /* 0x0000005c63613220 */ /* 0x000fe20000410000 */
[----:B------:R-:W-:Y:S01]  /*2780*/  LEA.HI.X R105, R219, c[0x0][0x24c], RZ, 0x4, P4 ;  /* 0x00009300db697a11 */ /* 0x000fe200020f24ff */
[----:B------:R-:W-:Y:S01]  /*2790*/  @P3 FMUL.FTZ R203, R99, R88 ;  /* 0x0000005863cb3220 */ /* 0x000fe20000410000 */
[C---:B------:R-:W-:Y:S01]  /*27a0*/  LOP3.LUT P3, RZ, R149.reuse, 0xff0000, RZ, 0xc0, !PT ;  /* 0x00ff000095ff7812 */ /* 0x040fe2000786c0ff */
[----:B------:R-:W-:Y:S01]  /*27b0*/  @P0 FADD.FTZ R95, R68, R95 ;  /* 0x0000005f445f0221 */ /* 0x000fe20000010000 */
[----:B------:R-:W-:Y:S01]  /*27c0*/  LOP3.LUT P4, RZ, R149, 0xff000000, RZ, 0xc0, !PT ;  /* 0xff00000095ff7812 */ /* 0x000fe2000788c0ff */
[----:B------:R-:W-:Y:S01]  /*27d0*/  FMUL.FTZ R94, R191, R196 ;  /* 0x000000c4bf5e7220 */ /* 0x000fe20000410000 */
[----:B------:R-:W-:Y:S01]  /*27e0*/  HFMA2.MMA R99, -RZ, RZ, 0, 0 ;  /* 0x00000000ff637435 */ /* 0x000fe200000001ff */
[-C--:B------:R-:W-:Y:S01]  /*27f0*/  FMUL.FTZ R88, R95, R172.reuse ;  /* 0x000000ac5f587220 */ /* 0x080fe20000410000 */
[--C-:B------:R-:W-:Y:S01]  /*2800*/  @P5 HADD2.F32 R92, -RZ, R50.reuse.H0_H0 ;  /* 0x20000032ff5c5230 */ /* 0x100fe20000004100 */
[----:B------:R-:W-:Y:S01]  /*2810*/  @P0 FADD.FTZ R94, R69, R94 ;  /* 0x0000005e455e0221 */ /* 0x000fe20000010000 */
[----:B------:R-:W-:Y:S01]  /*2820*/  F2FP.PACK_AB R97, R98, R97 ;  /* 0x000000616261723e */ /* 0x000fe200000000ff */
[----:B------:R-:W-:Y:S01]  /*2830*/  FMUL.FTZ R205, R88, c[0x0][0x1e8] ;  /* 0x00007a0058cd7a20 */ /* 0x000fe20000410000 */
[----:B------:R-:W-:Y:S01]  /*2840*/  @P6 HADD2.F32 R101, -RZ, R50.H1_H1 ;  /* 0x30000032ff656230 */ /* 0x000fe20000004100 */
[CC--:B------:R-:W-:Y:S01]  /*2850*/  FMUL.FTZ R196, R94.reuse, R172.reuse ;  /* 0x000000ac5ec47220 */ /* 0x0c0fe20000410000 */
[----:B------:R-:W-:Y:S01]  /*2860*/  SEL R93, R94, R85, P2 ;  /* 0x000000555e5d7207 */ /* 0x000fe20001000000 */
[----:B------:R-:W-:Y:S01]  /*2870*/  FMUL.FTZ R149, R103, R172 ;  /* 0x000000ac67957220 */ /* 0x000fe20000410000 */
[--C-:B------:R-:W-:Y:S01]  /*2880*/  @P3 HADD2.F32 R88, -RZ, R51.reuse.H0_H0 ;  /* 0x20000033ff583230 */ /* 0x100fe20000004100 */
[----:B------:R-:W-:Y:S01]  /*2890*/  @P5 FMUL.FTZ R99, R205, R92 ;  /* 0x0000005ccd635220 */ /* 0x000fe20000410000 */
[----:B------:R-:W-:Y:S01]  /*28a0*/  @P4 HADD2.F32 R92, -RZ, R51.H1_H1 ;  /* 0x30000033ff5c4230 */ /* 0x000fe20000004100 */
[----:B------:R-:W-:Y:S01]  /*28b0*/  FMUL.FTZ R196, R196, c[0x0][0x1e8] ;  /* 0x00007a00c4c47a20 */ /* 0x000fe20000410000 */
[----:B------:R-:W-:Y:S01]  /*28c0*/  SEL R94, R103, R86, P2 ;  /* 0x00000056675e7207 */ /* 0x000fe20001000000 */
[----:B------:R-:W-:-:S02]  /*28d0*/  FMUL.FTZ R149, R149, c[0x0][0x1e8] ;  /* 0x00007a0095957a20 */ /* 0x000fc40000410000 */
[----:B------:R-:W-:Y:S01]  /*28e0*/  @P6 FMUL.FTZ R100, R196, R101 ;  /* 0x00000065c4646220 */ /* 0x000fe20000410000 */
[----:B------:R-:W-:Y:S01]  /*28f0*/  @P1 MOV R101, 0x20 ;  /* 0x0000002000651802 */ /* 0x000fe20000000f00 */
[----:B------:R-:W-:Y:S01]  /*2900*/  @P3 FMUL.FTZ R102, R149, R88 ;  /* 0x0000005895663220 */ /* 0x000fe20000410000 */
[----:B------:R-:W-:Y:S01]  /*2910*/  SEL R88, R89, R80, P2 ;  /* 0x0000005059587207 */ /* 0x000fe20001000000 */
[----:B------:R-:W-:Y:S01]  /*2920*/  @P4 FMUL.FTZ R197, R173, R92 ;  /* 0x0000005cadc54220 */ /* 0x000fe20000410000 */
[----:B------:R-:W-:Y:S01]  /*2930*/  SEL R89, R90, R81, P2 ;  /* 0x000000515a597207 */ /* 0x000fe20001000000 */
[----:B------:R-:W-:Y:S01]  /*2940*/  @P1 IMAD.WIDE.U32 R194, R194, R101, c[0x0][0x258] ;  /* 0x00009600c2c21625 */ /* 0x000fe200078e0065 */
[----:B------:R-:W-:Y:S02]  /*2950*/  SEL R90, R91, R82, P2 ;  /* 0x000000525b5a7207 */ /* 0x000fe40001000000 */
[----:B------:R-:W-:Y:S02]  /*2960*/  SEL R92, R95, R84, P2 ;  /* 0x000000545f5c7207 */ /* 0x000fe40001000000 */
[----:B------:R-:W-:-:S02]  /*2970*/  SEL R91, R206, R83, P2 ;  /* 0x00000053ce5b7207 */ /* 0x000fc40001000000 */
[----:B------:R-:W-:Y:S02]  /*2980*/  SEL R95, R200, R87, P2 ;  /* 0x00000057c85f7207 */ /* 0x000fe40001000000 */
[----:B------:R-:W-:Y:S01]  /*2990*/  F2FP.PACK_AB R98, R100, R99 ;  /* 0x000000636462723e */ /* 0x000fe200000000ff */
[----:B------:R-:W-:Y:S01]  /*29a0*/  IMAD.WIDE.U32 R100, R193, R192, c[0x0][0x170] ;  /* 0x00005c00c1647625 */ /* 0x000fe200078e00c0 */
[----:B------:R-:W-:Y:S01]  /*29b0*/  F2FP.PACK_AB R99, R197, R102 ;  /* 0x00000066c563723e */ /* 0x000fe200000000ff */
[----:B------:R0:W-:Y:S04]  /*29c0*/  @P1 STG.E.128 [R194.64], R88 ;  /* 0x00000058c2001986 */ /* 0x0001e8000c101d04 */
[----:B------:R1:W-:Y:S04]  /*29d0*/  @P1 STG.E.128 [R194.64+0x10], R92 ;  /* 0x0000105cc2001986 */ /* 0x0003e8000c101d04 */
[----:B------:R2:W-:Y:S04]  /*29e0*/  STG.E.128 [R104.64], R96 ;  /* 0x0000006068007986 */ /* 0x0005e8000c101d04 */
[----:B------:R-:W3:Y:S01]  /*29f0*/  LDG.E.128 R100, [R100.64] ;  /* 0x0000000464647981 */ /* 0x000ee2000c1e1d00 */
[-CC-:B------:R-:W-:Y:S01]  /*2a00*/  FFMA.FTZ R111, R111, R214.reuse, R211.reuse ;  /* 0x000000d66f6f7223 */ /* 0x180fe200000100d3 */
[----:B------:R-:W-:Y:S01]  /*2a10*/  HFMA2.MMA R197, -RZ, RZ, 0, 0 ;  /* 0x00000000ffc57435 */ /* 0x000fe200000001ff */
[-C--:B------:R-:W-:Y:S01]  /*2a20*/  FFMA.FTZ R110, R110, R214.reuse, R211 ;  /* 0x000000d66e6e7223 */ /* 0x080fe200000100d3 */
[--C-:B------:R-:W-:Y:S01]  /*2a30*/  @P5 HADD2.F32 R192, -RZ, R106.reuse.H0_H0 ;  /* 0x2000006affc05230 */ /* 0x100fe20000004100 */
[----:B------:R-:W-:Y:S01]  /*2a40*/  FADD.FTZ R114, R114, -R111 ;  /* 0x8000006f72727221 */ /* 0x000fe20000010000 */
[----:B0-----:R-:W-:Y:S01]  /*2a50*/  HFMA2.MMA R88, -RZ, RZ, 0, 0 ;  /* 0x00000000ff587435 */ /* 0x001fe200000001ff */
[----:B------:R-:W-:Y:S01]  /*2a60*/  @P6 HADD2.F32 R89, -RZ, R106.H1_H1 ;  /* 0x3000006aff596230 */ /* 0x000fe20000004100 */
[--C-:B------:R-:W-:Y:S01]  /*2a70*/  FFMA.FTZ R113, R113, R214, R211.reuse ;  /* 0x000000d671717223 */ /* 0x100fe200000100d3 */
[----:B------:R-:W-:Y:S01]  /*2a80*/  MOV R198, R140 ;  /* 0x0000008c00c67202 */ /* 0x000fe20000000f00 */
[-CC-:B------:R-:W-:Y:S01]  /*2a90*/  FFMA.FTZ R112, R112, R214.reuse, R211.reuse ;  /* 0x000000d670707223 */ /* 0x180fe200000100d3 */
[----:B-1----:R-:W-:Y:S01]  /*2aa0*/  CS2R R94, SRZ ;  /* 0x00000000005e7805 */ /* 0x002fe2000001ff00 */
[-CC-:B------:R-:W-:Y:S01]  /*2ab0*/  FFMA.FTZ R119, R119, R214.reuse, R211.reuse ;  /* 0x000000d677777223 */ /* 0x180fe200000100d3 */
[----:B------:R-:W-:Y:S01]  /*2ac0*/  HFMA2.MMA R106, -RZ, RZ, 0, 0 ;  /* 0x00000000ff6a7435 */ /* 0x000fe200000001ff */
[-CC-:B------:R-:W-:Y:S01]  /*2ad0*/  FFMA.FTZ R120, R120, R214.reuse, R211.reuse ;  /* 0x000000d678787223 */ /* 0x180fe200000100d3 */
[----:B--2---:R-:W-:Y:S01]  /*2ae0*/  HFMA2.MMA R96, -RZ, RZ, 0, 0 ;  /* 0x00000000ff607435 */ /* 0x004fe200000001ff */
[-CC-:B------:R-:W-:Y:S01]  /*2af0*/  FFMA.FTZ R123, R123, R214.reuse, R211.reuse ;  /* 0x000000d67b7b7223 */ /* 0x180fe200000100d3 */
[----:B------:R-:W-:Y:S01]  /*2b00*/  MOV R98, RZ ;  /* 0x000000ff00627202 */ /* 0x000fe20000000f00 */
[----:B------:R-:W-:Y:S01]  /*2b10*/  FFMA.FTZ R168, R168, R214, R211 ;  /* 0x000000d6a8a87223 */ /* 0x000fe200000100d3 */
[----:B------:R-:W-:Y:S01]  /*2b20*/  IADD3 R187, R187, c[0x0][0x160], RZ ;  /* 0x00005800bbbb7a10 */ /* 0x000fe20007ffe0ff */
[----:B------:R-:W-:Y:S01]  /*2b30*/  FADD.FTZ R110, R115, -R110 ;  /* 0x8000006e736e7221 */ /* 0x000fe20000010000 */
[----:B------:R-:W-:Y:S01]  /*2b40*/  MOV R115, RZ ;  /* 0x000000ff00737202 */ /* 0x000fe20000000f00 */
[----:B------:R-:W-:Y:S01]  /*2b50*/  @P6 FMUL.FTZ R88, R196, R89 ;  /* 0x00000059c4586220 */ /* 0x000fe20000410000 */
[----:B------:R-:W-:Y:S01]  /*2b60*/  LOP3.LUT P6, RZ, R140, 0xff00, RZ, 0xc0, !PT ;  /* 0x0000ff008cff7812 */ /* 0x000fe200078cc0ff */
[----:B------:R-:W-:Y:S01]  /*2b70*/  FMUL.FTZ R91, R191, R114 ;  /* 0x00000072bf5b7220 */ /* 0x000fe20000410000 */
[----:B------:R-:W-:Y:S01]  /*2b80*/  MOV R89, RZ ;  /* 0x000000ff00597202 */ /* 0x000fe20000000f00 */
[----:B------:R-:W-:-:S02]  /*2b90*/  FADD.FTZ R116, R116, -R113 ;  /* 0x8000007174747221 */ /* 0x000fc40000010000 */
[----:B------:R-:W-:Y:S02]  /*2ba0*/  FADD.FTZ R112, R117, -R112 ;  /* 0x8000007075707221 */ /* 0x000fe40000010000 */
[----:B------:R-:W-:Y:S02]  /*2bb0*/  FADD.FTZ R118, R118, -R119 ;  /* 0x8000007776767221 */ /* 0x000fe40000010000 */
[----:B------:R-:W-:Y:S02]  /*2bc0*/  FADD.FTZ R120, R121, -R120 ;  /* 0x8000007879787221 */ /* 0x000fe40000010000 */
[----:B------:R-:W-:Y:S02]  /*2bd0*/  FADD.FTZ R122, R122, -R123 ;  /* 0x8000007b7a7a7221 */ /* 0x000fe40000010000 */
[----:B------:R-:W-:Y:S01]  /*2be0*/  FADD.FTZ R168, R169, -R168 ;  /* 0x800000a8a9a87221 */ /* 0x000fe20000010000 */
[----:B------:R-:W-:Y:S01]  /*2bf0*/  @P6 HADD2.F32 R97, -RZ, R44.H1_H1 ;  /* 0x3000002cff616230 */ /* 0x000fe20000004100 */
[----:B------:R-:W-:-:S02]  /*2c00*/  FMUL.FTZ R110, R191, R110 ;  /* 0x0000006ebf6e7220 */ /* 0x000fc40000410000 */
[----:B------:R-:W-:Y:S02]  /*2c10*/  @P0 FADD.FTZ R91, R72, R91 ;  /* 0x0000005b485b0221 */ /* 0x000fe40000010000 */
[----:B------:R-:W-:Y:S01]  /*2c20*/  @P5 FMUL.FTZ R197, R205, R192 ;  /* 0x000000c0cdc55220 */ /* 0x000fe20000410000 */
[----:B------:R-:W-:Y:S01]  /*2c30*/  LOP3.LUT P5, RZ, R198, 0xff, RZ, 0xc0, !PT ;  /* 0x000000ffc6ff7812 */ /* 0x000fe200078ac0ff */
[----:B------:R-:W-:Y:S01]  /*2c40*/  FMUL.FTZ R99, R191, R116 ;  /* 0x00000074bf637220 */ /* 0x000fe20000410000 */
[----:B------:R-:W-:Y:S01]  /*2c50*/  SEL R80, R91, R80, P2 ;  /* 0x000000505b507207 */ /* 0x000fe20001000000 */
[C---:B------:R-:W-:Y:S02]  /*2c60*/  FMUL.FTZ R112, R191.reuse, R112 ;  /* 0x00000070bf707220 */ /* 0x040fe40000410000 */
[C---:B------:R-:W-:Y:S02]  /*2c70*/  FMUL.FTZ R111, R191.reuse, R118 ;  /* 0x00000076bf6f7220 */ /* 0x040fe40000410000 */
[----:B------:R-:W-:-:S02]  /*2c80*/  FMUL.FTZ R120, R191, R120 ;  /* 0x00000078bf787220 */ /* 0x000fc40000410000 */
[C---:B------:R-:W-:Y:S02]  /*2c90*/  FMUL.FTZ R113, R191.reuse, R122 ;  /* 0x0000007abf717220 */ /* 0x040fe40000410000 */
[----:B------:R-:W-:Y:S01]  /*2ca0*/  FMUL.FTZ R168, R191, R168 ;  /* 0x000000a8bfa87220 */ /* 0x000fe20000410000 */
[----:B------:R-:W-:Y:S01]  /*2cb0*/  @P1 MOV R191, 0x20 ;  /* 0x0000002000bf1802 */ /* 0x000fe20000000f00 */
[----:B------:R-:W-:Y:S01]  /*2cc0*/  @P0 FADD.FTZ R110, R73, R110 ;  /* 0x0000006e496e0221 */ /* 0x000fe20000010000 */
[----:B------:R-:W-:Y:S01]  /*2cd0*/  @P5 HADD2.F32 R93, -RZ, R44.H0_H0 ;  /* 0x2000002cff5d5230 */ /* 0x000fe20000004100 */
[----:B------:R-:W-:Y:S02]  /*2ce0*/  FMUL.FTZ R90, R91, R172 ;  /* 0x000000ac5b5a7220 */ /* 0x000fe40000410000 */
[----:B------:R-:W-:Y:S01]  /*2cf0*/  @P0 FADD.FTZ R99, R74, R99 ;  /* 0x000000634a630221 */ /* 0x000fe20000010000 */
[----:B------:R-:W-:Y:S01]  /*2d00*/  SEL R81, R110, R81, P2 ;  /* 0x000000516e517207 */ /* 0x000fe20001000000 */
        /* <DEDUP_REMOVED lines=11> */
[----:B------:R-:W-:Y:S01]  /*2dc0*/  FMUL.FTZ R104, R90, c[0x0][0x1e8] ;  /* 0x00007a005a687a20 */ /* 0x000fe20000410000 */
[--C-:B------:R-:W-:Y:S01]  /*2dd0*/  @P3 HADD2.F32 R90, -RZ, R107.reuse.H0_H0 ;  /* 0x2000006bff5a3230 */ /* 0x100fe20000004100 */
[----:B------:R-:W-:Y:S01]  /*2de0*/  FMUL.FTZ R105, R92, c[0x0][0x1e8] ;  /* 0x00007a005c697a20 */ /* 0x000fe20000410000 */
[----:B------:R-:W-:Y:S01]  /*2df0*/  SEL R87, R168, R87, P2 ;  /* 0x00000057a8577207 */ /* 0x000fe20001000000 */
[----:B------:R-:W-:Y:S01]  /*2e00*/  @P1 IMAD.WIDE.U32 R190, R190, R191, c[0x0][0x258] ;  /* 0x00009600bebe1625 */ /* 0x000fe200078e00bf */
[----:B------:R-:W-:Y:S01]  /*2e10*/  LOP3.LUT P0, RZ, R140, 0xff0000, RZ, 0xc0, !PT ;  /* 0x00ff00008cff7812 */ /* 0x000fe2000780c0ff */
[----:B------:R-:W-:-:S02]  /*2e20*/  @P4 HADD2.F32 R92, -RZ, R107.H1_H1 ;  /* 0x3000006bff5c4230 */ /* 0x000fc40000004100 */
[----:B------:R-:W-:Y:S01]  /*2e30*/  @P6 FMUL.FTZ R96, R105, R97 ;  /* 0x0000006169606220 */ /* 0x000fe20000410000 */
[----:B------:R-:W-:Y:S01]  /*2e40*/  HFMA2.MMA R97, -RZ, RZ, 0, 0 ;  /* 0x00000000ff617435 */ /* 0x000fe200000001ff */
[----:B------:R-:W-:Y:S01]  /*2e50*/  @P3 FMUL.FTZ R89, R149, R90 ;  /* 0x0000005a95593220 */ /* 0x000fe20000410000 */
[----:B------:R0:W-:Y:S01]  /*2e60*/  @P1 STG.E.128 [R190.64], R80 ;  /* 0x00000050be001986 */ /* 0x0001e2000c101d04 */
[----:B------:R-:W-:Y:S01]  /*2e70*/  @P5 FMUL.FTZ R95, R104, R93 ;  /* 0x0000005d685f5220 */ /* 0x000fe20000410000 */
[----:B------:R-:W-:Y:S01]  /*2e80*/  LOP3.LUT P3, RZ, R141, 0xff, RZ, 0xc0, !PT ;  /* 0x000000ff8dff7812 */ /* 0x000fe2000786c0ff */
[----:B------:R-:W-:Y:S01]  /*2e90*/  @P4 FMUL.FTZ R94, R173, R92 ;  /* 0x0000005cad5e4220 */ /* 0x000fe20000410000 */
[----:B------:R0:W-:Y:S01]  /*2ea0*/  @P1 STG.E.128 [R190.64+0x10], R84 ;  /* 0x00001054be001986 */ /* 0x0001e2000c101d04 */
[----:B------:R-:W-:Y:S01]  /*2eb0*/  LOP3.LUT P1, RZ, R140, 0xff000000, RZ, 0xc0, !PT ;  /* 0xff0000008cff7812 */ /* 0x000fe2000782c0ff */
[-C--:B------:R-:W-:Y:S01]  /*2ec0*/  FMUL.FTZ R99, R99, R172.reuse ;  /* 0x000000ac63637220 */ /* 0x080fe20000410000 */
[----:B------:R-:W-:Y:S01]  /*2ed0*/  LOP3.LUT P4, RZ, R141, 0xff00, RZ, 0xc0, !PT ;  /* 0x0000ff008dff7812 */ /* 0x000fe2000788c0ff */
[-C--:B------:R-:W-:Y:S01]  /*2ee0*/  FMUL.FTZ R112, R112, R172.reuse ;  /* 0x000000ac70707220 */ /* 0x080fe20000410000 */
[----:B------:R-:W-:Y:S01]  /*2ef0*/  LEA R92, P2, R193, c[0x0][0x248], 0x4 ;  /* 0x00009200c15c7a11 */ /* 0x000fe200078420ff */
[----:B------:R-:W-:Y:S01]  /*2f00*/  FMUL.FTZ R117, R99, c[0x0][0x1e8] ;  /* 0x00007a0063757a20 */ /* 0x000fe20000410000 */
[----:B------:R-:W-:Y:S01]  /*2f10*/  MOV R99, RZ ;  /* 0x000000ff00637202 */ /* 0x000fe20000000f00 */
[----:B------:R-:W-:Y:S01]  /*2f20*/  FMUL.FTZ R112, R112, c[0x0][0x1e8] ;  /* 0x00007a0070707a20 */ /* 0x000fe20000410000 */
[----:B------:R-:W-:Y:S01]  /*2f30*/  LEA.HI.X R93, R193, c[0x0][0x24c], RZ, 0x4, P2 ;  /* 0x00009300c15d7a11 */ /* 0x000fe200010f24ff */
[-C--:B------:R-:W-:Y:S01]  /*2f40*/  FMUL.FTZ R111, R111, R172.reuse ;  /* 0x000000ac6f6f7220 */ /* 0x080fe20000410000 */
[----:B------:R-:W-:Y:S01]  /*2f50*/  LOP3.LUT P2, RZ, R189, 0xff, RZ, 0xc0, !PT ;  /* 0x000000ffbdff7812 */ /* 0x000fe2000784c0ff */
[----:B------:R-:W-:-:S02]  /*2f60*/  FMUL.FTZ R120, R120, R172 ;  /* 0x000000ac78787220 */ /* 0x000fc40000410000 */
[----:B------:R-:W-:Y:S01]  /*2f70*/  @P1 HADD2.F32 R91, -RZ, R45.H1_H1 ;  /* 0x3000002dff5b1230 */ /* 0x000fe20000004100 */
[-C--:B------:R-:W-:Y:S01]  /*2f80*/  FMUL.FTZ R113, R113, R172.reuse ;  /* 0x000000ac71717220 */ /* 0x080fe20000410000 */
[----:B------:R-:W-:Y:S01]  /*2f90*/  SEL R189, RZ, 0x1, P2 ;  /* 0x00000001ffbd7807 */ /* 0x000fe20001000000 */
[----:B------:R-:W-:Y:S02]  /*2fa0*/  FMUL.FTZ R168, R168, R172 ;  /* 0x000000aca8a87220 */ /* 0x000fe40000410000 */
[----:B------:R-:W-:Y:S02]  /*2fb0*/  FMUL.FTZ R111, R111, c[0x0][0x1e8] ;  /* 0x00007a006f6f7a20 */ /* 0x000fe40000410000 */
[----:B------:R-:W-:Y:S02]  /*2fc0*/  FMUL.FTZ R119, R120, c[0x0][0x1e8] ;  /* 0x00007a0078777a20 */ /* 0x000fe40000410000 */
[----:B------:R-:W-:Y:S02]  /*2fd0*/  FMUL.FTZ R113, R113, c[0x0][0x1e8] ;  /* 0x00007a0071717a20 */ /* 0x000fe40000410000 */
[----:B------:R-:W-:-:S02]  /*2fe0*/  FMUL.FTZ R168, R168, c[0x0][0x1e8] ;  /* 0x00007a00a8a87a20 */ /* 0x000fc40000410000 */
[----:B------:R-:W-:Y:S01]  /*2ff0*/  FADD.FTZ R13, R88, R13 ;  /* 0x0000000d580d7221 */ /* 0x000fe20000010000 */
[----:B------:R-:W-:Y:S01]  /*3000*/  F2FP.PACK_AB R88, R96, R95 ;  /* 0x0000005f6058723e */ /* 0x000fe200000000ff */
[----:B------:R-:W-:Y:S01]  /*3010*/  FADD.FTZ R10, R89, R10 ;  /* 0x0000000a590a7221 */ /* 0x000fe20000010000 */
[----:B------:R-:W-:Y:S01]  /*3020*/  HFMA2.MMA R95, -RZ, RZ, 0, 0 ;  /* 0x00000000ff5f7435 */ /* 0x000fe200000001ff */
        /* <DEDUP_REMOVED lines=14> */
[--C-:B---3--:R-:W-:Y:S02]  /*3110*/  @P5 HADD2.F32 R90, -RZ, R100.reuse.H0_H0 ;  /* 0x20000064ff5a5230 */ /* 0x108fe40000004100 */
[----:B------:R-:W-:Y:S02]  /*3120*/  @P6 HADD2.F32 R100, -RZ, R100.H1_H1 ;  /* 0x30000064ff646230 */ /* 0x000fe40000004100 */
[----:B------:R-:W-:Y:S01]  /*3130*/  @P0 HADD2.F32 R94, -RZ, R101.H0_H0 ;  /* 0x20000065ff5e0230 */ /* 0x000fe20000004100 */
[----:B------:R-:W-:Y:S01]  /*3140*/  @P5 FMUL.FTZ R97, R104, R90 ;  /* 0x0000005a68615220 */ /* 0x000fe20000410000 */
[----:B------:R-:W-:Y:S01]  /*3150*/  LOP3.LUT P5, RZ, R141, 0xff0000, RZ, 0xc0, !PT ;  /* 0x00ff00008dff7812 */ /* 0x000fe200078ac0ff */
[----:B------:R-:W-:Y:S01]  /*3160*/  @P6 FMUL.FTZ R98, R105, R100 ;  /* 0x0000006469626220 */ /* 0x000fe20000410000 */
[----:B------:R-:W-:Y:S01]  /*3170*/  LOP3.LUT P6, RZ, R141, 0xff000000, RZ, 0xc0, !PT ;  /* 0xff0000008dff7812 */ /* 0x000fe200078cc0ff */
[----:B------:R-:W-:Y:S01]  /*3180*/  HFMA2.MMA R100, -RZ, RZ, 0, 0 ;  /* 0x00000000ff647435 */ /* 0x000fe200000001ff */
[----:B------:R-:W-:Y:S01]  /*3190*/  @P0 HADD2.F32 R90, -RZ, R45.H0_H0 ;  /* 0x2000002dff5a0230 */ /* 0x000fe20000004100 */
[----:B------:R-:W-:Y:S01]  /*31a0*/  MOV R105, RZ ;  /* 0x000000ff00697202 */ /* 0x000fe20000000f00 */
[----:B------:R-:W-:Y:S01]  /*31b0*/  @P1 FMUL.FTZ R105, R112, R91 ;  /* 0x0000005b70691220 */ /* 0x000fe20000410000 */
[--C-:B------:R-:W-:Y:S01]  /*31c0*/  @P3 HADD2.F32 R91, -RZ, R46.reuse.H0_H0 ;  /* 0x2000002eff5b3230 */ /* 0x100fe20000004100 */
[C---:B------:R-:W-:Y:S01]  /*31d0*/  @P0 FMUL.FTZ R95, R117.reuse, R94 ;  /* 0x0000005e755f0220 */ /* 0x040fe20000410000 */
[----:B------:R-:W-:Y:S01]  /*31e0*/  @P4 HADD2.F32 R104, -RZ, R46.H1_H1 ;  /* 0x3000002eff684230 */ /* 0x000fe20000004100 */
[----:B------:R-:W-:Y:S01]  /*31f0*/  @P0 FMUL.FTZ R100, R117, R90 ;  /* 0x0000005a75640220 */ /* 0x000fe20000410000 */
[----:B------:R-:W-:Y:S01]  /*3200*/  HFMA2.MMA R90, -RZ, RZ, 0, 0 ;  /* 0x00000000ff5a7435 */ /* 0x000fe200000001ff */
[----:B------:R-:W-:Y:S01]  /*3210*/  ISETP.GE.AND P0, PT, R187, c[0x0][0x164], PT ;  /* 0x00005900bb007a0c */ /* 0x000fe20003f06270 */
[--C-:B------:R-:W-:Y:S01]  /*3220*/  @P5 HADD2.F32 R107, -RZ, R47.reuse.H0_H0 ;  /* 0x2000002fff6b5230 */ /* 0x100fe20000004100 */
[----:B------:R-:W-:Y:S01]  /*3230*/  @P4 FMUL.FTZ R99, R119, R104 ;  /* 0x0000006877634220 */ /* 0x000fe20000410000 */
[----:B------:R-:W-:Y:S01]  /*3240*/  @P6 HADD2.F32 R110, -RZ, R47.H1_H1 ;  /* 0x3000002fff6e6230 */ /* 0x000fe20000004100 */
[----:B------:R-:W-:Y:S01]  /*3250*/  F2FP.PACK_AB R89, R105, R100 ;  /* 0x000000646959723e */ /* 0x000fe200000000ff */
[----:B------:R-:W-:Y:S01]  /*3260*/  @P3 FMUL.FTZ R90, R111, R91 ;  /* 0x0000005b6f5a3220 */ /* 0x000fe20000410000 */
[--C-:B------:R-:W-:Y:S01]  /*3270*/  @P5 HADD2.F32 R104, -RZ, R103.reuse.H0_H0 ;  /* 0x20000067ff685230 */ /* 0x100fe20000004100 */
[----:B------:R-:W-:Y:S01]  /*3280*/  @P5 FMUL.FTZ R106, R113, R107 ;  /* 0x0000006b716a5220 */ /* 0x000fe20000410000 */
[----:B------:R-:W-:Y:S01]  /*3290*/  @P6 HADD2.F32 R105, -RZ, R103.H1_H1 ;  /* 0x30000067ff696230 */ /* 0x000fe20000004100 */
[----:B------:R-:W-:Y:S01]  /*32a0*/  @P6 FMUL.FTZ R115, R168, R110 ;  /* 0x0000006ea8736220 */ /* 0x000fe20000410000 */
[----:B------:R-:W-:Y:S01]  /*32b0*/  F2FP.PACK_AB R90, R99, R90 ;  /* 0x0000005a635a723e */ /* 0x000fe200000000ff */
[--C-:B------:R-:W-:Y:S01]  /*32c0*/  @P3 HADD2.F32 R96, -RZ, R102.reuse.H0_H0 ;  /* 0x20000066ff603230 */ /* 0x100fe20000004100 */
[----:B------:R-:W-:Y:S01]  /*32d0*/  HFMA2.MMA R99, -RZ, RZ, 0, 0 ;  /* 0x00000000ff637435 */ /* 0x000fe200000001ff */
[----:B------:R-:W-:Y:S01]  /*32e0*/  @P1 HADD2.F32 R101, -RZ, R101.H1_H1 ;  /* 0x30000065ff651230 */ /* 0x000fe20000004100 */
[----:B------:R-:W-:Y:S01]  /*32f0*/  F2FP.PACK_AB R91, R115, R106 ;  /* 0x0000006a735b723e */ /* 0x000fe200000000ff */
[----:B------:R-:W-:Y:S01]  /*3300*/  HFMA2.MMA R103, -RZ, RZ, 0, 0 ;  /* 0x00000000ff677435 */ /* 0x000fe200000001ff */
[----:B------:R-:W-:Y:S01]  /*3310*/  @P4 HADD2.F32 R102, -RZ, R102.H1_H1 ;  /* 0x30000066ff664230 */ /* 0x000fe20000004100 */
[----:B------:R-:W-:Y:S01]  /*3320*/  MOV R94, RZ ;  /* 0x000000ff005e7202 */ /* 0x000fe20000000f00 */
[----:B------:R-:W-:Y:S01]  /*3330*/  @P1 FMUL.FTZ R94, R112, R101 ;  /* 0x00000065705e1220 */ /* 0x000fe20000410000 */
[----:B------:R0:W-:Y:S01]  /*3340*/  STG.E.128 [R92.64], R88 ;  /* 0x000000585c007986 */ /* 0x0001e2000c101d04 */
[----:B------:R-:W-:Y:S01]  /*3350*/  MOV R100, RZ ;  /* 0x000000ff00647202 */ /* 0x000fe20000000f00 */
[----:B------:R-:W-:Y:S01]  /*3360*/  @P3 FMUL.FTZ R99, R111, R96 ;  /* 0x000000606f633220 */ /* 0x000fe20000410000 */
[----:B------:R-:W-:Y:S01]  /*3370*/  MOV R106, RZ ;  /* 0x000000ff006a7202 */ /* 0x000fe20000000f00 */
        /* <DEDUP_REMOVED lines=13> */
.L_x_6337:
        /* <DEDUP_REMOVED lines=48> */
.L_x_6334:
        /* <DEDUP_REMOVED lines=28> */
.L_x_6335:
[----:B------:R-:W-:Y:S01]  /*3910*/  HFMA2.MMA R97, -RZ, RZ, 0, 9.5367431640625e-07 ;  /* 0x00000010ff617435 */ /* 0x000fe200000001ff */
[----:B------:R-:W-:-:S02]  /*3920*/  MOV R92, R96 ;  /* 0x00000060005c7202 */ /* 0x000fc40000000f00 */
[----:B------:R-:W-:Y:S02]  /*3930*/  MOV R94, 0x1f ;  /* 0x0000001f005e7802 */ /* 0x000fe40000000f00 */
[----:B------:R-:W-:Y:S02]  /*3940*/  MOV R99, 0xffffffff ;  /* 0xffffffff00637802 */ /* 0x000fe40000000f00 */
[----:B------:R-:W-:Y:S02]  /*3950*/  MOV R88, 0x3970 ;  /* 0x0000397000587802 */ /* 0x000fe40000000f00 */
[----:B-----5:R-:W-:Y:S05]  /*3960*/  CALL.REL.NOINC `($__internal_135_$__cuda_sm70_shflsync_down_p) ;  /* 0x0000046000007944 */ /* 0x020fea0003c00000 */
[----:B-1----:R-:W-:Y:S01]  /*3970*/  MOV R91, R92 ;  /* 0x0000005c005b7202 */ /* 0x002fe20000000f00 */
[----:B0-----:R-:W-:Y:S05]  /*3980*/  BRA `(.L_x_6339) ;  /* 0xffffddf000007947 */ /* 0x001fea000383ffff */
.L_x_6336:
[----:B------:R-:W-:Y:S01]  /*3990*/  HFMA2.MMA R97, -RZ, RZ, 0, 9.5367431640625e-07 ;  /* 0x00000010ff617435 */ /* 0x000fe200000001ff */
[----:B------:R-:W-:Y:S02]  /*39a0*/  MOV R92, R93 ;  /* 0x0000005d005c7202 */ /* 0x000fe40000000f00 */
[----:B------:R-:W-:Y:S02]  /*39b0*/  MOV R94, 0x1f ;  /* 0x0000001f005e7802 */ /* 0x000fe40000000f00 */
[----:B------:R-:W-:-:S02]  /*39c0*/  MOV R99, 0xffffffff ;  /* 0xffffffff00637802 */ /* 0x000fc40000000f00 */
[----:B------:R-:W-:Y:S02]  /*39d0*/  MOV R88, 0x39f0 ;  /* 0x000039f000587802 */ /* 0x000fe40000000f00 */
[----:B01---5:R-:W-:Y:S05]  /*39e0*/  CALL.REL.NOINC `($__internal_135_$__cuda_sm70_shflsync_down_p) ;  /* 0x000003e000007944 */ /* 0x023fea0003c00000 */
[----:B------:R-:W-:Y:S01]  /*39f0*/  FADD.FTZ R96, R96, R91 ;  /* 0x0000005b60607221 */ /* 0x000fe20000010000 */
[----:B0-----:R-:W-:Y:S01]  /*3a00*/  HFMA2.MMA R97, -RZ, RZ, 0, 4.76837158203125e-07 ;  /* 0x00000008ff617435 */ /* 0x001fe200000001ff */
[----:B-1----:R-:W-:Y:S01]  /*3a10*/  FADD.FTZ R93, R93, R92 ;  /* 0x0000005c5d5d7221 */ /* 0x002fe20000010000 */
[----:B------:R-:W-:Y:S02]  /*3a20*/  MOV R94, 0x1f ;  /* 0x0000001f005e7802 */ /* 0x000fe40000000f00 */
[----:B------:R-:W-:Y:S02]  /*3a30*/  MOV R99, 0xffffffff ;  /* 0xffffffff00637802 */ /* 0x000fe40000000f00 */
[----:B------:R-:W-:Y:S02]  /*3a40*/  MOV R92, R96 ;  /* 0x00000060005c7202 */ /* 0x000fe40000000f00 */
[----:B------:R-:W-:Y:S02]  /*3a50*/  MOV R88, 0x3a70 ;  /* 0x00003a7000587802 */ /* 0x000fe40000000f00 */
[----:B------:R-:W-:Y:S05]  /*3a60*/  CALL.REL.NOINC `($__internal_135_$__cuda_sm70_shflsync_down_p) ;  /* 0x0000036000007944 */ /* 0x000fea0003c00000 */
[----:B0-----:R-:W-:Y:S01]  /*3a70*/  HFMA2.MMA R97, -RZ, RZ, 0, 4.76837158203125e-07 ;  /* 0x00000008ff617435 */ /* 0x001fe200000001ff */
[----:B-1----:R-:W-:-:S02]  /*3a80*/  MOV R91, R92 ;  /* 0x0000005c005b7202 */ /* 0x002fc40000000f00 */
[----:B------:R-:W-:Y:S02]  /*3a90*/  MOV R92, R93 ;  /* 0x0000005d005c7202 */ /* 0x000fe40000000f00 */
[----:B------:R-:W-:Y:S02]  /*3aa0*/  MOV R94, 0x1f ;  /* 0x0000001f005e7802 */ /* 0x000fe40000000f00 */
[----:B------:R-:W-:Y:S02]  /*3ab0*/  MOV R99, 0xffffffff ;  /* 0xffffffff00637802 */ /* 0x000fe40000000f00 */
[----:B------:R-:W-:Y:S02]  /*3ac0*/  MOV R88, 0x3ae0 ;  /* 0x00003ae000587802 */ /* 0x000fe40000000f00 */
[----:B------:R-:W-:Y:S05]  /*3ad0*/  CALL.REL.NOINC `($__internal_135_$__cuda_sm70_shflsync_down_p) ;  /* 0x000002f000007944 */ /* 0x000fea0003c00000 */
[----:B------:R-:W-:Y:S01]  /*3ae0*/  FADD.FTZ R96, R91, R96 ;  /* 0x000000605b607221 */ /* 0x000fe20000010000 */
[----:B0-----:R-:W-:Y:S01]  /*3af0*/  HFMA2.MMA R97, -RZ, RZ, 0, 2.384185791015625e-07 ;  /* 0x00000004ff617435 */ /* 0x001fe200000001ff */
[----:B-1----:R-:W-:Y:S01]  /*3b00*/  FADD.FTZ R93, R93, R92 ;  /* 0x0000005c5d5d7221 */ /* 0x002fe20000010000 */
[----:B------:R-:W-:Y:S02]  /*3b10*/  MOV R94, 0x1f ;  /* 0x0000001f005e7802 */ /* 0x000fe40000000f00 */
[----:B------:R-:W-:-:S02]  /*3b20*/  MOV R99, 0xffffffff ;  /* 0xffffffff00637802 */ /* 0x000fc40000000f00 */
[----:B------:R-:W-:Y:S02]  /*3b30*/  MOV R92, R96 ;  /* 0x00000060005c7202 */ /* 0x000fe40000000f00 */
[----:B------:R-:W-:Y:S02]  /*3b40*/  MOV R88, 0x3b60 ;  /* 0x00003b6000587802 */ /* 0x000fe40000000f00 */
[----:B------:R-:W-:Y:S05]  /*3b50*/  CALL.REL.NOINC `($__internal_135_$__cuda_sm70_shflsync_down_p) ;  /* 0x0000027000007944 */ /* 0x000fea0003c00000 */
[----:B0-----:R-:W-:Y:S01]  /*3b60*/  HFMA2.MMA R97, -RZ, RZ, 0, 2.384185791015625e-07 ;  /* 0x00000004ff617435 */ /* 0x001fe200000001ff */
[----:B-1----:R-:W-:Y:S02]  /*3b70*/  MOV R91, R92 ;  /* 0x0000005c005b7202 */ /* 0x002fe40000000f00 */
[----:B------:R-:W-:Y:S02]  /*3b80*/  MOV R92, R93 ;  /* 0x0000005d005c7202 */ /* 0x000fe40000000f00 */
[----:B------:R-:W-:Y:S02]  /*3b90*/  MOV R94, 0x1f ;  /* 0x0000001f005e7802 */ /* 0x000fe40000000f00 */
[----:B------:R-:W-:Y:S02]  /*3ba0*/  MOV R99, 0xffffffff ;  /* 0xffffffff00637802 */ /* 0x000fe40000000f00 */
[----:B------:R-:W-:-:S02]  /*3bb0*/  MOV R88, 0x3bd0 ;  /* 0x00003bd000587802 */ /* 0x000fc40000000f00 */
[----:B------:R-:W-:Y:S05]  /*3bc0*/  CALL.REL.NOINC `($__internal_135_$__cuda_sm70_shflsync_down_p) ;  /* 0x0000020000007944 */ /* 0x000fea0003c00000 */
[----:B------:R-:W-:Y:S01]  /*3bd0*/  FADD.FTZ R96, R91, R96 ;  /* 0x000000605b607221 */ /* 0x000fe20000010000 */
[----:B0-----:R-:W-:Y:S01]  /*3be0*/  HFMA2.MMA R97, -RZ, RZ, 0, 1.1920928955078125e-07 ;  /* 0x00000002ff617435 */ /* 0x001fe200000001ff */
[----:B-1----:R-:W-:Y:S01]  /*3bf0*/  FADD.FTZ R95, R93, R92 ;  /* 0x0000005c5d5f7221 */ /* 0x002fe20000010000 */
[----:B------:R-:W-:-:S02]  /*3c00*/  MOV R94, 0x1f ;  /* 0x0000001f005e7802 */ /* 0x000fc40000000f00 */
[----:B------:R-:W-:Y:S02]  /*3c10*/  MOV R99, 0xffffffff ;  /* 0xffffffff00637802 */ /* 0x000fe40000000f00 */
[----:B------:R-:W-:Y:S02]  /*3c20*/  MOV R92, R96 ;  /* 0x00000060005c7202 */ /* 0x000fe40000000f00 */
[----:B------:R-:W-:Y:S02]  /*3c30*/  MOV R88, 0x3c50 ;  /* 0x00003c5000587802 */ /* 0x000fe40000000f00 */
[----:B------:R-:W-:Y:S05]  /*3c40*/  CALL.REL.NOINC `($__internal_135_$__cuda_sm70_shflsync_down_p) ;  /* 0x0000018000007944 */ /* 0x000fea0003c00000 */
[----:B0-----:R-:W-:Y:S01]  /*3c50*/  HFMA2.MMA R97, -RZ, RZ, 0, 1.1920928955078125e-07 ;  /* 0x00000002ff617435 */ /* 0x001fe200000001ff */
[----:B-1----:R-:W-:Y:S02]  /*3c60*/  MOV R91, R92 ;  /* 0x0000005c005b7202 */ /* 0x002fe40000000f00 */
[----:B------:R-:W-:Y:S02]  /*3c70*/  MOV R92, R95 ;  /* 0x0000005f005c7202 */ /* 0x000fe40000000f00 */
[----:B------:R-:W-:Y:S02]  /*3c80*/  MOV R94, 0x1f ;  /* 0x0000001f005e7802 */ /* 0x000fe40000000f00 */
[----:B------:R-:W-:-:S02]  /*3c90*/  MOV R99, 0xffffffff ;  /* 0xffffffff00637802 */ /* 0x000fc40000000f00 */
[----:B------:R-:W-:Y:S02]  /*3ca0*/  MOV R88, 0x3cc0 ;  /* 0x00003cc000587802 */ /* 0x000fe40000000f00 */
[----:B------:R-:W-:Y:S05]  /*3cb0*/  CALL.REL.NOINC `($__internal_135_$__cuda_sm70_shflsync_down_p) ;  /* 0x0000011000007944 */ /* 0x000fea0003c00000 */
[----:B------:R-:W-:Y:S01]  /*3cc0*/  FADD.FTZ R93, R91, R96 ;  /* 0x000000605b5d7221 */ /* 0x000fe20000010000 */
[----:B0-----:R-:W-:Y:S01]  /*3cd0*/  HFMA2.MMA R97, -RZ, RZ, 0, 5.9604644775390625e-08 ;  /* 0x00000001ff617435 */ /* 0x001fe200000001ff */
[----:B-1----:R-:W-:Y:S01]  /*3ce0*/  FADD.FTZ R95, R95, R92 ;  /* 0x0000005c5f5f7221 */ /* 0x002fe20000010000 */
[----:B------:R-:W-:Y:S02]  /*3cf0*/  MOV R94, 0x1f ;  /* 0x0000001f005e7802 */ /* 0x000fe40000000f00 */
[----:B------:R-:W-:Y:S02]  /*3d00*/  MOV R99, 0xffffffff ;  /* 0xffffffff00637802 */ /* 0x000fe40000000f00 */
[----:B------:R-:W-:Y:S02]  /*3d10*/  MOV R92, R93 ;  /* 0x0000005d005c7202 */ /* 0x000fe40000000f00 */
[----:B------:R-:W-:Y:S02]  /*3d20*/  MOV R88, 0x3d40 ;  /* 0x00003d4000587802 */ /* 0x000fe40000000f00 */
[----:B------:R-:W-:Y:S05]  /*3d30*/  CALL.REL.NOINC `($__internal_135_$__cuda_sm70_shflsync_down_p) ;  /* 0x0000009000007944 */ /* 0x000fea0003c00000 */
[----:B0-----:R-:W-:Y:S01]  /*3d40*/  HFMA2.MMA R97, -RZ, RZ, 0, 5.9604644775390625e-08 ;  /* 0x00000001ff617435 */ /* 0x001fe200000001ff */
[----:B-1----:R-:W-:-:S02]  /*3d50*/  MOV R108, R92 ;  /* 0x0000005c006c7202 */ /* 0x002fc40000000f00 */
[----:B------:R-:W-:Y:S02]  /*3d60*/  MOV R92, R95 ;  /* 0x0000005f005c7202 */ /* 0x000fe40000000f00 */
[----:B------:R-:W-:Y:S02]  /*3d70*/  MOV R94, 0x1f ;  /* 0x0000001f005e7802 */ /* 0x000fe40000000f00 */
[----:B------:R-:W-:Y:S02]  /*3d80*/  MOV R99, 0xffffffff ;  /* 0xffffffff00637802 */ /* 0x000fe40000000f00 */
[----:B------:R-:W-:Y:S02]  /*3d90*/  MOV R88, 0x3db0 ;  /* 0x00003db000587802 */ /* 0x000fe40000000f00 */
[----:B------:R-:W-:Y:S05]  /*3da0*/  CALL.REL.NOINC `($__internal_135_$__cuda_sm70_shflsync_down_p) ;  /* 0x0000002000007944 */ /* 0x000fea0003c00000 */
[----:B-1----:R-:W-:Y:S01]  /*3db0*/  MOV R88, R92 ;  /* 0x0000005c00587202 */ /* 0x002fe20000000f00 */
[----:B0-----:R-:W-:Y:S05]  /*3dc0*/  BRA `(.L_x_6340) ;  /* 0xffffdad000007947 */ /* 0x001fea000383ffff */
        .weak           $__internal_135_$__cuda_sm70_shflsync_down_p
        .type           $__internal_135_$__cuda_sm70_shflsync_down_p,@function
        .size           $__internal_135_$__cuda_sm70_shflsync_down_p,(.L_x_9389 - $__internal_135_$__cuda_sm70_shflsync_down_p)
$__internal_135_$__cuda_sm70_shflsync_down_p:
[----:B------:R-:W-:Y:S01]  /*3dd0*/  HFMA2.MMA R89, -RZ, RZ, 0, 0 ;  /* 0x00000000ff597435 */ /* 0x000fe200000001ff */
[----:B------:R-:W-:Y:S04]  /*3de0*/  WARPSYNC R99 ;  /* 0x0000006300007348 */ /* 0x000fe80003800000 */
[----:B------:R0:W1:Y:S01]  /*3df0*/  SHFL.DOWN PT, R92, R92, R97, R94 ;  /* 0x080000615c5c7389 */ /* 0x00006200000e005e */
[----:B------:R-:W-:Y:S05]  /*3e00*/  RET.REL.NODEC R88 `(_ZN10layer_norm13ln_bwd_kernelINS_13Kernel_traitsI6__halfS2_fS2_fjLj6144ELj1ELj1ELj8ELj16ENS_18Kernel_traits_baseILj6144ES2_S2_fS2_fjLj256EEEEELb1ELb1ELb0ELb1EEEvNS_9BwdParamsE) ;  /* 0xffffc1f058007950 */ /* 0x000fea0003c3ffff */
.L_x_6341:
        /* <DEDUP_REMOVED lines=15> */
.L_x_9389:


//--------------------- .text._ZN10layer_norm22ln_bwd_finalize_kernelINS_22Kernel_traits_finalizeILj6144E6__halfS2_fS2_fjLb1ELj1024ELj4ENS_18Kernel_traits_baseILj6144ES2_S2_fS2_fjLj1024EEEEELb1ELb0EEEvNS_9BwdParamsE --------------------------
	.section	.text._ZN10layer_norm22ln_bwd_finalize_kernelINS_22Kernel_traits_finalizeILj6144E6__halfS2_fS2_fjLb1ELj1024ELj4ENS_18Kernel_traits_baseILj6144ES2_S2_fS2_fjLj1024EEEEELb1ELb0EEEvNS_9BwdParamsE,"ax",@progbits
	.sectioninfo	@"SHI_REGISTERS=32"
	.align	128
        .global         _ZN10layer_norm22ln_bwd_finalize_kernelINS_22Kernel_traits_finalizeILj6144E6__halfS2_fS2_fjLb1ELj1024ELj4ENS_18Kernel_traits_baseILj6144ES2_S2_fS2_fjLj1024EEEEELb1ELb0EEEvNS_9BwdParamsE
        .type           _ZN10layer_norm22ln_bwd_finalize_kernelINS_22Kernel_traits_finalizeILj6144E6__halfS2_fS2_fjLb1ELj1024ELj4ENS_18Kernel_traits_baseILj6144ES2_S2_fS2_fjLj1024EEEEELb1ELb0EEEvNS_9BwdParamsE,@function
        .size           _ZN10layer_norm22ln_bwd_finalize_kernelINS_22Kernel_traits_finalizeILj6144E6__halfS2_fS2_fjLb1ELj1024ELj4ENS_18Kernel_traits_baseILj6144ES2_S2_fS2_fjLj1024EEEEELb1ELb0EEEvNS_9BwdParamsE,(.L_x_9390 - _ZN10layer_norm22ln_bwd_finalize_kernelINS_22Kernel_traits_finalizeILj6144E6__halfS2_fS2_fjLb1ELj1024ELj4ENS_18Kernel_traits_baseILj6144ES2_S2_fS2_fjLj1024EEEEELb1ELb0EEEvNS_9BwdParamsE)
        .other          _ZN10layer_norm22ln_bwd_finalize_kernelINS_22Kernel_traits_finalizeILj6144E6__halfS2_fS2_fjLb1ELj1024ELj4ENS_18Kernel_traits_baseILj6144ES2_S2_fS2_fjLj1024EEEEELb1ELb0EEEvNS_9BwdParamsE,@"STO_CUDA_ENTRY STV_DEFAULT"
_ZN10layer_norm22ln_bwd_finalize_kernelINS_22Kernel_traits_finalizeILj6144E6__halfS2_fS2_fjLb1ELj1024ELj4ENS_18Kernel_traits_baseILj6144ES2_S2_fS2_fjLj1024EEEEELb1ELb0EEEvNS_9BwdParamsE:
.text._ZN10layer_norm22ln_bwd_finalize_kernelINS_22Kernel_traits_finalizeILj6144E6__halfS2_fS2_fjLb1ELj1024ELj4ENS_18Kernel_traits_baseILj6144ES2_S2_fS2_fjLj1024EEEEELb1ELb0EEEvNS_9BwdParamsE:
        /* <DEDUP_REMOVED lines=19> */
.L_x_6355:
        /* <DEDUP_REMOVED lines=33> */
.L_x_6346:
        /* <DEDUP_REMOVED lines=47> */
.L_x_6345:
[----:B------:R-:W-:Y:S05]  /*0630*/  BSYNC B1 ;  /* 0x0000000000017941 */ /* 0x000fea0003800000 */
.L_x_6344:
        /* <DEDUP_REMOVED lines=29> */
.L_x_6348:
[----:B------:R-:W-:Y:S05]  /*0810*/  BSYNC B1 ;  /* 0x0000000000017941 */ /* 0x000fea0003800000 */
.L_x_6347:
        /* <DEDUP_REMOVED lines=14> */
.L_x_6349:
[----:B------:R-:W-:Y:S05]  /*0900*/  BSYNC B1 ;  /* 0x0000000000017941 */ /* 0x000fea0003800000 */
.L_x_6343:
[----:B------:R-:W-:Y:S05]  /*0910*/  BSYNC B0 ;  /* 0x0000000000007941 */ /* 0x000fea0003800000 */
.L_x_6342:
        /* <DEDUP_REMOVED lines=12> */
.L_x_6356:
        /* <DEDUP_REMOVED lines=27> */
.L_x_6357:
        /* <DEDUP_REMOVED lines=9> */
.L_x_6350:
        /* <DEDUP_REMOVED lines=21> */
.L_x_6354:
[----:B------:R-:W-:Y:S05]  /*0d70*/  BSYNC B0 ;  /* 0x0000000000007941 */ /* 0x000fea0003800000 */
.L_x_6353:
[C---:B------:R-:W-:Y:S02]  /*0d80*/  ISETP.GT.U32.AND P1, PT, R4.reuse, -0x1801, PT ;  /* 0xffffe7ff0400780c */ /* 0x040fe40003f24070 */
[----:B------:R-:W-:-:S02]  /*0d90*/  IADD3 R4, R4, 0x1800, RZ ;  /* 0x0000180004047810 */ /* 0x000fc40007ffe0ff */
[----:B------:R-:W-:-:S09]  /*0da0*/  IADD3 R5, R5, 0xc00, RZ ;  /* 0x00000c0005057810 */ /* 0x000fd20007ffe0ff */
[----:B01----:R-:W-:Y:S05]  /*0db0*/  @P1 BRA `(.L_x_6355) ;  /* 0xfffff37000001947 */ /* 0x003fea000383ffff */
[----:B------:R-:W-:Y:S05]  /*0dc0*/  EXIT ;  /* 0x000000000000794d */ /* 0x000fea0003800000 */
.L_x_6351:
[----:B------:R-:W-:Y:S01]  /*0dd0*/  HFMA2.MMA R17, -RZ, RZ, 0, 5.9604644775390625e-08 ;  /* 0x00000001ff117435 */ /* 0x000fe200000001ff */
[----:B---3--:R-:W-:Y:S01]  /*0de0*/  MOV R18, R10 ;  /* 0x0000000a00127202 */ /* 0x008fe20000000f00 */
[----:B------:R-:W-:Y:S01]  /*0df0*/  IMAD.MOV.U32 R14, RZ, RZ, 0x1f ;  /* 0x0000001fff0e7424 */ /* 0x000fe200078e00ff */
[----:B------:R-:W-:Y:S02]  /*0e00*/  MOV R19, 0xffffffff ;  /* 0xffffffff00137802 */ /* 0x000fe40000000f00 */
[----:B------:R-:W-:Y:S02]  /*0e10*/  MOV R8, 0xe30 ;  /* 0x00000e3000087802 */ /* 0x000fe40000000f00 */
[----:B012---:R-:W-:Y:S05]  /*0e20*/  CALL.REL.NOINC `($__internal_136_$__cuda_sm70_shflsync_bfly_p) ;  /* 0x0000059000007944 */ /* 0x007fea0003c00000 */
[----:B01----:R-:W-:Y:S05]  /*0e30*/  BRA `(.L_x_6356) ;  /* 0xfffffba000007947 */ /* 0x003fea000383ffff */
.L_x_6352:
[----:B------:R-:W-:Y:S01]  /*0e40*/  HFMA2.MMA R17, -RZ, RZ, 0, 1.1920928955078125e-07 ;  /* 0x00000002ff117435 */ /* 0x000fe200000001ff */
[----:B------:R-:W-:Y:S01]  /*0e50*/  IMAD.MOV.U32 R14, RZ, RZ, 0x1f ;  /* 0x0000001fff0e7424 */ /* 0x000fe200078e00ff */
[----:B------:R-:W-:Y:S02]  /*0e60*/  MOV R19, 0xffffffff ;  /* 0xffffffff00137802 */ /* 0x000fe40000000f00 */
[----:B------:R-:W-:Y:S02]  /*0e70*/  MOV R8, 0xe90 ;  /* 0x00000e9000087802 */ /* 0x000fe40000000f00 */
[----:B0123--:R-:W-:Y:S05]  /*0e80*/  CALL.REL.NOINC `($__internal_136_$__cuda_sm70_shflsync_bfly_p) ;  /* 0x0000053000007944 */ /* 0x00ffea0003c00000 */
[----:B0-----:R-:W-:Y:S01]  /*0e90*/  HFMA2.MMA R17, -RZ, RZ, 0, 2.384185791015625e-07 ;  /* 0x00000004ff117435 */ /* 0x001fe200000001ff */
[----:B-1----:R-:W-:Y:S01]  /*0ea0*/  FADD.FTZ R18, R18, R14 ;  /* 0x0000000e12127221 */ /* 0x002fe20000010000 */
[----:B------:R-:W-:Y:S01]  /*0eb0*/  MOV R19, 0xffffffff ;  /* 0xffffffff00137802 */ /* 0x000fe20000000f00 */
[----:B------:R-:W-:Y:S01]  /*0ec0*/  IMAD.MOV.U32 R14, RZ, RZ, 0x1f ;  /* 0x0000001fff0e7424 */ /* 0x000fe200078e00ff */
[----:B------:R-:W-:-:S02]  /*0ed0*/  MOV R8, 0xef0 ;  /* 0x00000ef000087802 */ /* 0x000fc40000000f00 */
[----:B------:R-:W-:Y:S05]  /*0ee0*/  CALL.REL.NOINC `($__internal_136_$__cuda_sm70_shflsync_bfly_p) ;  /* 0x000004d000007944 */ /* 0x000fea0003c00000 */
[----:B0-----:R-:W-:Y:S01]  /*0ef0*/  HFMA2.MMA R17, -RZ, RZ, 0, 4.76837158203125e-07 ;  /* 0x00000008ff117435 */ /* 0x001fe200000001ff */
[----:B-1----:R-:W-:Y:S01]  /*0f00*/  FADD.FTZ R18, R18, R14 ;  /* 0x0000000e12127221 */ /* 0x002fe20000010000 */
[----:B------:R-:W-:Y:S01]  /*0f10*/  MOV R19, 0xffffffff ;  /* 0xffffffff00137802 */ /* 0x000fe20000000f00 */
[----:B------:R-:W-:Y:S01]  /*0f20*/  IMAD.MOV.U32 R14, RZ, RZ, 0x1f ;  /* 0x0000001fff0e7424 */ /* 0x000fe200078e00ff */
[----:B------:R-:W-:-:S02]  /*0f30*/  MOV R8, 0xf50 ;  /* 0x00000f5000087802 */ /* 0x000fc40000000f00 */
[----:B------:R-:W-:Y:S05]  /*0f40*/  CALL.REL.NOINC `($__internal_136_$__cuda_sm70_shflsync_bfly_p) ;  /* 0x0000047000007944 */ /* 0x000fea0003c00000 */
[----:B-1----:R-:W-:Y:S01]  /*0f50*/  FADD.FTZ R10, R18, R14 ;  /* 0x0000000e120a7221 */ /* 0x002fe20000010000 */
[----:B0-----:R-:W-:Y:S01]  /*0f60*/  HFMA2.MMA R17, -RZ, RZ, 0, 9.5367431640625e-07 ;  /* 0x00000010ff117435 */ /* 0x001fe200000001ff */
[----:B------:R-:W-:Y:S01]  /*0f70*/  IMAD.MOV.U32 R14, RZ, RZ, 0x1f ;  /* 0x0000001fff0e7424 */ /* 0x000fe200078e00ff */
[----:B------:R-:W-:-:S02]  /*0f80*/  MOV R19, 0xffffffff ;  /* 0xffffffff00137802 */ /* 0x000fc40000000f00 */
[----:B------:R-:W-:Y:S02]  /*0f90*/  MOV R18, R10 ;  /* 0x0000000a00127202 */ /* 0x000fe40000000f00 */
[----:B------:R-:W-:Y:S02]  /*0fa0*/  MOV R8, 0xfc0 ;  /* 0x00000fc000087802 */ /* 0x000fe40000000f00 */
[----:B------:R-:W-:Y:S05]  /*0fb0*/  CALL.REL.NOINC `($__internal_136_$__cuda_sm70_shflsync_bfly_p) ;  /* 0x0000040000007944 */ /* 0x000fea0003c00000 */
[----:B0-----:R-:W-:Y:S01]  /*0fc0*/  HFMA2.MMA R17, -RZ, RZ, 0, 5.9604644775390625e-08 ;  /* 0x00000001ff117435 */ /* 0x001fe200000001ff */
[----:B-1----:R-:W-:Y:S01]  /*0fd0*/  IMAD.MOV.U32 R13, RZ, RZ, R14 ;  /* 0x000000ffff0d7224 */ /* 0x002fe200078e000e */
[----:B------:R-:W-:Y:S01]  /*0fe0*/  MOV R18, R15 ;  /* 0x0000000f00127202 */ /* 0x000fe20000000f00 */
[----:B------:R-:W-:Y:S01]  /*0ff0*/  IMAD.MOV.U32 R14, RZ, RZ, 0x1f ;  /* 0x0000001fff0e7424 */ /* 0x000fe200078e00ff */
[----:B------:R-:W-:Y:S02]  /*1000*/  MOV R19, 0xffffffff ;  /* 0xffffffff00137802 */ /* 0x000fe40000000f00 */
[----:B------:R-:W-:Y:S02]  /*1010*/  MOV R8, 0x1030 ;  /* 0x0000103000087802 */ /* 0x000fe40000000f00 */
[----:B------:R-:W-:Y:S05]  /*1020*/  CALL.REL.NOINC `($__internal_136_$__cuda_sm70_shflsync_bfly_p) ;  /* 0x0000039000007944 */ /* 0x000fea0003c00000 */
[----:B0-----:R-:W-:Y:S01]  /*1030*/  HFMA2.MMA R17, -RZ, RZ, 0, 1.1920928955078125e-07 ;  /* 0x00000002ff117435 */ /* 0x001fe200000001ff */
[----:B-1----:R-:W-:Y:S01]  /*1040*/  FADD.FTZ R18, R15, R14 ;  /* 0x0000000e0f127221 */ /* 0x002fe20000010000 */
[----:B------:R-:W-:Y:S01]  /*1050*/  MOV R19, 0xffffffff ;  /* 0xffffffff00137802 */ /* 0x000fe20000000f00 */
[----:B------:R-:W-:Y:S01]  /*1060*/  IMAD.MOV.U32 R14, RZ, RZ, 0x1f ;  /* 0x0000001fff0e7424 */ /* 0x000fe200078e00ff */
[----:B------:R-:W-:-:S02]  /*1070*/  MOV R8, 0x1090 ;  /* 0x0000109000087802 */ /* 0x000fc40000000f00 */
[----:B------:R-:W-:Y:S05]  /*1080*/  CALL.REL.NOINC `($__internal_136_$__cuda_sm70_shflsync_bfly_p) ;  /* 0x0000033000007944 */ /* 0x000fea0003c00000 */
        /* <DEDUP_REMOVED lines=35> */
[----:B------:R-:W-:Y:S01]  /*12c0*/  IMAD.MOV.U32 R19, RZ, RZ, -0x1 ;  /* 0xffffffffff137424 */ /* 0x000fe200078e00ff */
[----:B------:R-:W-:-:S02]  /*12d0*/  MOV R8, 0x12f0 ;  /* 0x000012f000087802 */ /* 0x000fc40000000f00 */
[----:B------:R-:W-:Y:S05]  /*12e0*/  CALL.REL.NOINC `($__internal_136_$__cuda_sm70_shflsync_bfly_p) ;  /* 0x000000d000007944 */ /* 0x000fea0003c00000 */
[----:B0-----:R-:W-:Y:S01]  /*12f0*/  HFMA2.MMA R17, -RZ, RZ, 0, 4.76837158203125e-07 ;  /* 0x00000008ff117435 */ /* 0x001fe200000001ff */
[----:B-1----:R-:W-:Y:S01]  /*1300*/  FADD.FTZ R18, R18, R14 ;  /* 0x0000000e12127221 */ /* 0x002fe20000010000 */
[----:B------:R-:W-:-:S02]  /*1310*/  MOV R14, 0x1f ;  /* 0x0000001f000e7802 */ /* 0x000fc40000000f00 */
[----:B------:R-:W-:Y:S02]  /*1320*/  MOV R19, 0xffffffff ;  /* 0xffffffff00137802 */ /* 0x000fe40000000f00 */
[----:B------:R-:W-:Y:S02]  /*1330*/  MOV R8, 0x1350 ;  /* 0x0000135000087802 */ /* 0x000fe40000000f00 */
[----:B------:R-:W-:Y:S05]  /*1340*/  CALL.REL.NOINC `($__internal_136_$__cuda_sm70_shflsync_bfly_p) ;  /* 0x0000007000007944 */ /* 0x000fea0003c00000 */
[----:B01----:R-:W-:Y:S01]  /*1350*/  FADD.FTZ R18, R18, R14 ;  /* 0x0000000e12127221 */ /* 0x003fe20000010000 */
[----:B------:R-:W-:Y:S01]  /*1360*/  HFMA2.MMA R14, -RZ, RZ, 0, 1.847743988037109375e-06 ;  /* 0x0000001fff0e7435 */ /* 0x000fe200000001ff */
[----:B------:R-:W-:Y:S01]  /*1370*/  IMAD.MOV.U32 R17, RZ, RZ, 0x10 ;  /* 0x00000010ff117424 */ /* 0x000fe200078e00ff */
[----:B------:R-:W-:Y:S02]  /*1380*/  MOV R19, 0xffffffff ;  /* 0xffffffff00137802 */ /* 0x000fe40000000f00 */
[----:B------:R-:W-:Y:S02]  /*1390*/  MOV R8, 0x13b0 ;  /* 0x000013b000087802 */ /* 0x000fe40000000f00 */
[----:B------:R-:W-:Y:S05]  /*13a0*/  CALL.REL.NOINC `($__internal_136_$__cuda_sm70_shflsync_bfly_p) ;  /* 0x0000001000007944 */ /* 0x000fea0003c00000 */
[----:B01----:R-:W-:Y:S05]  /*13b0*/  BRA `(.L_x_6357) ;  /* 0xfffff7d000007947 */ /* 0x003fea000383ffff */
        .weak           $__internal_136_$__cuda_sm70_shflsync_bfly_p
        .type           $__internal_136_$__cuda_sm70_shflsync_bfly_p,@function
        .size           $__internal_136_$__cuda_sm70_shflsync_bfly_p,(.L_x_9390 - $__internal_136_$__cuda_sm70_shflsync_bfly_p)
$__internal_136_$__cuda_sm70_shflsync_bfly_p:
[----:B------:R-:W-:Y:S01]  /*13c0*/  HFMA2.MMA R9, -RZ, RZ, 0, 0 ;  /* 0x00000000ff097435 */ /* 0x000fe200000001ff */
[----:B------:R-:W-:Y:S04]  /*13d0*/  WARPSYNC R19 ;  /* 0x0000001300007348 */ /* 0x000fe80003800000 */
[----:B------:R0:W1:Y:S01]  /*13e0*/  SHFL.BFLY PT, R14, R18, R17, R14 ;  /* 0x0c000011120e7389 */ /* 0x00006200000e000e */
[----:B------:R-:W-:Y:S05]  /*13f0*/  RET.REL.NODEC R8 `(_ZN10layer_norm22ln_bwd_finalize_kernelINS_22Kernel_traits_finalizeILj6144E6__halfS2_fS2_fjLb1ELj1024ELj4ENS_18Kernel_traits_baseILj6144ES2_S2_fS2_fjLj1024EEEEELb1ELb0EEEvNS_9BwdParamsE) ;  /* 0xffffec0008007950 */ /* 0x000fea0003c3ffff */
.L_x_6358:
        /* <DEDUP_REMOVED lines=16> */
.L_x_9390:


//--------------------- .text._ZN10layer_norm13ln_bwd_kernelINS_13Kernel_traitsI6__halfS2_fS2_fjLj6144ELj1ELj1ELj8ELj16ENS_18Kernel_traits_baseILj6144ES2_S2_fS2_fjLj256EEEEELb1ELb1ELb1ELb0EEEvNS_9BwdParamsE --------------------------
	.section	.text._ZN10layer_norm13ln_bwd_kernelINS_13Kernel_traitsI6__halfS2_fS2_fjLj6144ELj1ELj1ELj8ELj16ENS_18Kernel_traits_baseILj6144ES2_S2_fS2_fjLj256EEEEELb1ELb1ELb1ELb0EEEvNS_9BwdParamsE,"ax",@progbits
	.sectioninfo	@"SHI_REGISTERS=246"
	.align	128
        .global         _ZN10layer_norm13ln_bwd_kernelINS_13Kernel_traitsI6__halfS2_fS2_fjLj6144ELj1ELj1ELj8ELj16ENS_18Kernel_traits_baseILj6144ES2_S2_fS2_fjLj256EEEEELb1ELb1ELb1ELb0EEEvNS_9BwdParamsE
        .type           _ZN10layer_norm13ln_bwd_kernelINS_13Kernel_traitsI6__halfS2_fS2_fjLj6144ELj1ELj1ELj8ELj16ENS_18Kernel_traits_baseILj6144ES2_S2_fS2_fjLj256EEEEELb1ELb1ELb1ELb0EEEvNS_9BwdParamsE,@function
        .size           _ZN10layer_norm13ln_bwd_kernelINS_13Kernel_traitsI6__halfS2_fS2_fjLj6144ELj1ELj1ELj8ELj16ENS_18Kernel_traits_baseILj6144ES2_S2_fS2_fjLj256EEEEELb1ELb1ELb1ELb0EEEvNS_9BwdParamsE,(.L_x_9391 - _ZN10layer_norm13ln_bwd_kernelINS_13Kernel_traitsI6__halfS2_fS2_fjLj6144ELj1ELj1ELj8ELj16ENS_18Kernel_traits_baseILj6144ES2_S2_fS2_fjLj256EEEEELb1ELb1ELb1ELb0EEEvNS_9BwdParamsE)
        .other          _ZN10layer_norm13ln_bwd_kernelINS_13Kernel_traitsI6__halfS2_fS2_fjLj6144ELj1ELj1ELj8ELj16ENS_18Kernel_traits_baseILj6144ES2_S2_fS2_fjLj256EEEEELb1ELb1ELb1ELb0EEEvNS_9BwdParamsE,@"STO_CUDA_ENTRY STV_DEFAULT"
_ZN10layer_norm13ln_bwd_kernelINS_13Kernel_traitsI6__halfS2_fS2_fjLj6144ELj1ELj1ELj8ELj16ENS_18Kernel_traits_baseILj6144ES2_S2_fS2_fjLj256EEEEELb1ELb1ELb1ELb0EEEvNS_9BwdParamsE:
.text._ZN10layer_norm13ln_bwd_kernelINS_13Kernel_traitsI6__halfS2_fS2_fjLj6144ELj1ELj1ELj8ELj16ENS_18Kernel_traits_baseILj6144ES2_S2_fS2_fjLj256EEEEELb1ELb1ELb1ELb0EEEvNS_9BwdParamsE:
        /* <DEDUP_REMOVED lines=120> */
.L_x_6481:
        /* <DEDUP_REMOVED lines=36> */
.L_x_6363:
[----:B------:R-:W-:Y:S05]  /*09c0*/  BSYNC B1 ;  /* 0x0000000000017941 */ /* 0x000fea0003800000 */
.L_x_6362:
        /* <DEDUP_REMOVED lines=12> */
.L_x_6365:
[----:B------:R-:W-:Y:S05]  /*0a90*/  BSYNC B1 ;  /* 0x0000000000017941 */ /* 0x000fea0003800000 */
.L_x_6364:
[----:B------:R-:W-:Y:S01]  /*0aa0*/  HFMA2.MMA R159, -RZ, RZ, 0, 0 ;  /* 0x00000000ff9f7435 */ /* 0x000fe200000001ff */
[----:B------:R-:W-:Y:S01]  /*0ab0*/  MOV R201, RZ ;  /* 0x000000ff00c97202 */ /* 0x000fe20000000f00 */
[----:B------:R-:W-:Y:S05]  /*0ac0*/  @!P4 BRA `(.L_x_6366) ;  /* 0x000011300000c947 */ /* 0x000fea0003800000 */
[----:B------:R-:W-:Y:S02]  /*0ad0*/  ISETP.NE.U32.AND P0, PT, RZ, c[0x0][0x218], PT ;  /* 0x00008600ff007a0c */ /* 0x000fe40003f05070 */
[----:B------:R-:W-:Y:S02]  /*0ae0*/  MOV R175, 0x8 ;  /* 0x0000000800af7802 */ /* 0x000fe40000000f00 */
[----:B------:R-:W-:-:S03]  /*0af0*/  ISETP.NE.AND.EX P0, PT, RZ, c[0x0][0x21c], PT, P0 ;  /* 0x00008700ff007a0c */ /* 0x000fc60003f05300 */
[----:B------:R-:W-:-:S06]  /*0b00*/  IMAD.WIDE.U32 R174, R146, R175, c[0x0][0x190] ;  /* 0x0000640092ae7625 */ /* 0x000fcc00078e00af */
[----:B------:R-:W5:Y:S04]  /*0b10*/  LDG.E.64 R174, [R174.64] ;  /* 0x00000004aeae7981 */ /* 0x000f68000c1e1b00 */
[----:B-1----:R-:W-:-:S05]  /*0b20*/  @P0 IMAD.WIDE.U32 R144, R147, R158, c[0x0][0x218] ;  /* 0x0000860093900625 */ /* 0x002fca00078e009e */
[----:B------:R1:W5:Y:S04]  /*0b30*/  @P0 LDG.E.128 R120, [R144.64] ;  /* 0x0000000490780981 */ /* 0x000368000c1e1d00 */
[----:B------:R1:W5:Y:S01]  /*0b40*/  @P0 LDG.E.128 R124, [R144.64+0x10] ;  /* 0x00001004907c0981 */ /* 0x000362000c1e1d00 */
[----:B------:R-:W-:Y:S01]  /*0b50*/  IMAD.MOV.U32 R159, RZ, RZ, RZ ;  /* 0x000000ffff9f7224 */ /* 0x000fe200078e00ff */
[----:B------:R-:W-:Y:S05]  /*0b60*/  BRA `(.L_x_6366) ;  /* 0x0000109000007947 */ /* 0x000fea0003800000 */
.L_x_6361:
[----:B0-----:R-:W-:-:S06]  /*0b70*/  IMAD.WIDE R144, R187, R152, c[0x0][0x1a0] ;  /* 0x00006800bb907625 */ /* 0x001fcc00078e0298 */
        /* <DEDUP_REMOVED lines=36> */
[C---:B--2---:R-:W-:Y:S02]  /*0dc0*/  FADD.FTZ R190, -R156.reuse, R147 ;  /* 0x000000939cbe7221 */ /* 0x044fe40000010100 */
[C---:B------:R-:W-:Y:S02]  /*0dd0*/  FADD.FTZ R192, -R156.reuse, R144 ;  /* 0x000000909cc07221 */ /* 0x040fe40000010100 */
[C---:B------:R-:W-:Y:S01]  /*0de0*/  FADD.FTZ R146, -R156.reuse, R146 ;  /* 0x000000929c927221 */ /* 0x040fe20000010100 */
[--C-:B----4-:R-:W-:Y:S01]  /*0df0*/  HADD2.F32 R147, -RZ, R148.reuse.H0_H0 ;  /* 0x20000094ff937230 */ /* 0x110fe20000004100 */
[C---:B------:R-:W-:Y:S01]  /*0e00*/  FMUL.FTZ R239, R185.reuse, R192 ;  /* 0x000000c0b9ef7220 */ /* 0x040fe20000410000 */
[----:B------:R-:W-:Y:S01]  /*0e10*/  HADD2.F32 R148, -RZ, R148.H1_H1 ;  /* 0x30000094ff947230 */ /* 0x000fe20000004100 */
[----:B------:R-:W-:Y:S02]  /*0e20*/  FADD.FTZ R228, -R156, R145 ;  /* 0x000000919ce47221 */ /* 0x000fe40000010100 */
[----:B------:R-:W-:Y:S01]  /*0e30*/  FMUL.FTZ R238, R176, R147 ;  /* 0x00000093b0ee7220 */ /* 0x000fe20000410000 */
[----:B------:R-:W-:Y:S01]  /*0e40*/  HADD2.F32 R159, -RZ, R149.H0_H0 ;  /* 0x20000095ff9f7230 */ /* 0x000fe20000004100 */
[----:B------:R-:W-:-:S02]  /*0e50*/  FMUL.FTZ R235, R185, R146 ;  /* 0x00000092b9eb7220 */ /* 0x000fc40000410000 */
[----:B------:R-:W-:Y:S02]  /*0e60*/  FFMA.FTZ R100, R239, R147, R100 ;  /* 0x00000093ef647223 */ /* 0x000fe40000010064 */
[----:B------:R-:W-:Y:S02]  /*0e70*/  FADD.FTZ R76, R76, R147 ;  /* 0x000000934c4c7221 */ /* 0x000fe40000010000 */
[----:B------:R-:W-:Y:S02]  /*0e80*/  FMUL.FTZ R237, R185, R228 ;  /* 0x000000e4b9ed7220 */ /* 0x000fe40000410000 */
[----:B------:R-:W-:Y:S02]  /*0e90*/  FMUL.FTZ R236, R169, R148 ;  /* 0x00000094a9ec7220 */ /* 0x000fe40000410000 */
[----:B------:R-:W-:Y:S02]  /*0ea0*/  FADD.FTZ R147, RZ, R238 ;  /* 0x000000eeff937221 */ /* 0x000fe40000010000 */
[----:B------:R-:W-:Y:S01]  /*0eb0*/  FFMA.FTZ R146, R239, R238, RZ ;  /* 0x000000eeef927223 */ /* 0x000fe200000100ff */
[----:B------:R-:W-:Y:S01]  /*0ec0*/  HADD2.F32 R232, -RZ, R149.H1_H1 ;  /* 0x30000095ffe87230 */ /* 0x000fe20000004100 */
[----:B------:R-:W-:-:S02]  /*0ed0*/  FMUL.FTZ R233, R185, R190 ;  /* 0x000000beb9e97220 */ /* 0x000fc40000410000 */
[----:B------:R-:W-:Y:S02]  /*0ee0*/  FMUL.FTZ R234, R168, R159 ;  /* 0x0000009fa8ea7220 */ /* 0x000fe40000410000 */
[----:B------:R-:W-:Y:S02]  /*0ef0*/  FADD.FTZ R147, R147, R236 ;  /* 0x000000ec93937221 */ /* 0x000fe40000010000 */
[----:B------:R-:W-:Y:S01]  /*0f00*/  FFMA.FTZ R146, R237, R236, R146 ;  /* 0x000000eced927223 */ /* 0x000fe20000010092 */
[----:B------:R-:W-:Y:S01]  /*0f10*/  HADD2.F32 R149, -RZ, R150.H0_H0 ;  /* 0x20000096ff957230 */ /* 0x000fe20000004100 */
[----:B---3--:R-:W-:Y:S02]  /*0f20*/  FADD.FTZ R230, -R156, R155 ;  /* 0x0000009b9ce67221 */ /* 0x008fe40000010100 */
[----:B------:R-:W-:Y:S02]  /*0f30*/  FFMA.FTZ R103, R233, R232, R103 ;  /* 0x000000e8e9677223 */ /* 0x000fe40000010067 */
[----:B------:R-:W-:-:S02]  /*0f40*/  FADD.FTZ R79, R79, R232 ;  /* 0x000000e84f4f7221 */ /* 0x000fc40000010000 */
[C---:B------:R-:W-:Y:S02]  /*0f50*/  FADD.FTZ R152, -R156.reuse, R152 ;  /* 0x000000989c987221 */ /* 0x040fe40000010100 */
[----:B------:R-:W-:Y:S02]  /*0f60*/  FMUL.FTZ R232, R167, R232 ;  /* 0x000000e8a7e87220 */ /* 0x000fe40000410000 */
[----:B------:R-:W-:Y:S02]  /*0f70*/  FADD.FTZ R147, R147, R234 ;  /* 0x000000ea93937221 */ /* 0x000fe40000010000 */
[----:B------:R-:W-:Y:S01]  /*0f80*/  FFMA.FTZ R146, R235, R234, R146 ;  /* 0x000000eaeb927223 */ /* 0x000fe20000010092 */
[----:B------:R-:W-:Y:S01]  /*0f90*/  HADD2.F32 R240, -RZ, R150.H1_H1 ;  /* 0x30000096fff07230 */ /* 0x000fe20000004100 */
[----:B------:R-:W-:Y:S02]  /*0fa0*/  FMUL.FTZ R190, R185, R230 ;  /* 0x000000e6b9be7220 */ /* 0x000fe40000410000 */
[----:B------:R-:W-:-:S02]  /*0fb0*/  FADD.FTZ R150, -R156, R153 ;  /* 0x000000999c967221 */ /* 0x000fc40000010100 */
[----:B------:R-:W-:Y:S02]  /*0fc0*/  FMUL.FTZ R231, R185, R152 ;  /* 0x00000098b9e77220 */ /* 0x000fe40000410000 */
[----:B------:R-:W-:Y:S02]  /*0fd0*/  FMUL.FTZ R230, R166, R149 ;  /* 0x00000095a6e67220 */ /* 0x000fe40000410000 */
[----:B------:R-:W-:Y:S02]  /*0fe0*/  FADD.FTZ R147, R147, R232 ;  /* 0x000000e893937221 */ /* 0x000fe40000010000 */
[----:B------:R-:W-:Y:S01]  /*0ff0*/  FFMA.FTZ R146, R233, R232, R146 ;  /* 0x000000e8e9927223 */ /* 0x000fe20000010092 */
[----:B------:R-:W-:Y:S01]  /*1000*/  HADD2.F32 R145, -RZ, R151.H0_H0 ;  /* 0x20000097ff917230 */ /* 0x000fe20000004100 */
[----:B------:R-:W-:Y:S02]  /*1010*/  FADD.FTZ R154, -R156, R154 ;  /* 0x0000009a9c9a7221 */ /* 0x000fe40000010100 */
        /* <DEDUP_REMOVED lines=26> */
.L_x_6368:
[----:B0-----:R-:W-:Y:S05]  /*11c0*/  BSYNC B1 ;  /* 0x0000000000017941 */ /* 0x001fea0003800000 */
.L_x_6367:
        /* <DEDUP_REMOVED lines=20> */
[C---:B0-----:R-:W-:Y:S02]  /*1310*/  FADD.FTZ R196, -R156.reuse, R147 ;  /* 0x000000939cc47221 */ /* 0x041fe40000010100 */
[C---:B---3--:R-:W-:Y:S02]  /*1320*/  FADD.FTZ R204, -R156.reuse, R153 ;  /* 0x000000999ccc7221 */ /* 0x048fe40000010100 */
[C---:B-1----:R-:W-:Y:S01]  /*1330*/  FMUL.FTZ R195, R185.reuse, R198 ;  /* 0x000000c6b9c37220 */ /* 0x042fe20000410000 */
[--C-:B----4-:R-:W-:Y:S01]  /*1340*/  HADD2.F32 R147, -RZ, R148.reuse.H0_H0 ;  /* 0x20000094ff937230 */ /* 0x110fe20000004100 */
[C---:B------:R-:W-:Y:S01]  /*1350*/  FADD.FTZ R146, -R156.reuse, R146 ;  /* 0x000000929c927221 */ /* 0x040fe20000010100 */
[----:B------:R-:W-:Y:S01]  /*1360*/  HADD2.F32 R148, -RZ, R148.H1_H1 ;  /* 0x30000094ff947230 */ /* 0x000fe20000004100 */
[----:B------:R-:W-:Y:S02]  /*1370*/  FMUL.FTZ R198, R185, R204 ;  /* 0x000000ccb9c67220 */ /* 0x000fe40000410000 */
[----:B------:R-:W-:-:S02]  /*1380*/  FADD.FTZ R202, -R156, R145 ;  /* 0x000000919cca7221 */ /* 0x000fc40000010100 */
[----:B------:R-:W-:Y:S01]  /*1390*/  FMUL.FTZ R204, R162, R147 ;  /* 0x00000093a2cc7220 */ /* 0x000fe20000410000 */
[----:B------:R-:W-:Y:S01]  /*13a0*/  HADD2.F32 R207, -RZ, R149.H0_H0 ;  /* 0x20000095ffcf7230 */ /* 0x000fe20000004100 */
[----:B------:R-:W-:Y:S02]  /*13b0*/  FADD.FTZ R206, -R156, R155 ;  /* 0x0000009b9cce7221 */ /* 0x000fe40000010100 */
[C---:B------:R-:W-:Y:S02]  /*13c0*/  FMUL.FTZ R197, R185.reuse, R146 ;  /* 0x00000092b9c57220 */ /* 0x040fe40000410000 */
[----:B------:R-:W-:Y:S02]  /*13d0*/  FMUL.FTZ R194, R185, R202 ;  /* 0x000000cab9c27220 */ /* 0x000fe40000410000 */
[----:B------:R-:W-:Y:S02]  /*13e0*/  FMUL.FTZ R205, R161, R148 ;  /* 0x00000094a1cd7220 */ /* 0x000fe40000410000 */
[----:B------:R-:W-:-:S02]  /*13f0*/  FADD.FTZ R146, R201, R204 ;  /* 0x000000ccc9927221 */ /* 0x000fc40000010000 */
[----:B------:R-:W-:Y:S01]  /*1400*/  FFMA.FTZ R159, R195, R204, R159 ;  /* 0x000000ccc39f7223 */ /* 0x000fe2000001009f */
[----:B------:R-:W-:Y:S01]  /*1410*/  HADD2.F32 R208, -RZ, R149.H1_H1 ;  /* 0x30000095ffd07230 */ /* 0x000fe20000004100 */
[----:B------:R-:W-:Y:S02]  /*1420*/  FMUL.FTZ R202, R185, R206 ;  /* 0x000000ceb9ca7220 */ /* 0x000fe40000410000 */
[----:B------:R-:W-:Y:S02]  /*1430*/  FFMA.FTZ R92, R195, R147, R92 ;  /* 0x00000093c35c7223 */ /* 0x000fe4000001005c */
[----:B------:R-:W-:Y:S02]  /*1440*/  FADD.FTZ R68, R68, R147 ;  /* 0x0000009344447221 */ /* 0x000fe40000010000 */
[----:B------:R-:W-:Y:S02]  /*1450*/  FMUL.FTZ R206, R160, R207 ;  /* 0x000000cfa0ce7220 */ /* 0x000fe40000410000 */
[----:B------:R-:W-:-:S02]  /*1460*/  FADD.FTZ R147, R146, R205 ;  /* 0x000000cd92937221 */ /* 0x000fc40000010000 */
[----:B------:R-:W-:Y:S01]  /*1470*/  FFMA.FTZ R159, R194, R205, R159 ;  /* 0x000000cdc29f7223 */ /* 0x000fe2000001009f */
[----:B------:R-:W-:Y:S01]  /*1480*/  HADD2.F32 R149, -RZ, R150.H0_H0 ;  /* 0x20000096ff957230 */ /* 0x000fe20000004100 */
[----:B------:R-:W-:Y:S02]  /*1490*/  FMUL.FTZ R196, R185, R196 ;  /* 0x000000c4b9c47220 */ /* 0x000fe40000410000 */
[----:B------:R-:W-:Y:S02]  /*14a0*/  FFMA.FTZ R94, R197, R207, R94 ;  /* 0x000000cfc55e7223 */ /* 0x000fe4000001005e */
[----:B------:R-:W-:Y:S02]  /*14b0*/  FADD.FTZ R70, R70, R207 ;  /* 0x000000cf46467221 */ /* 0x000fe40000010000 */
[----:B------:R-:W-:Y:S02]  /*14c0*/  FADD.FTZ R152, -R156, R152 ;  /* 0x000000989c987221 */ /* 0x000fe40000010100 */
[----:B------:R-:W-:-:S02]  /*14d0*/  FMUL.FTZ R207, R31, R208 ;  /* 0x000000d01fcf7220 */ /* 0x000fc40000410000 */
[----:B------:R-:W-:Y:S02]  /*14e0*/  FADD.FTZ R146, R147, R206 ;  /* 0x000000ce93927221 */ /* 0x000fe40000010000 */
[----:B------:R-:W-:Y:S01]  /*14f0*/  FFMA.FTZ R159, R197, R206, R159 ;  /* 0x000000cec59f7223 */ /* 0x000fe2000001009f */
[----:B------:R-:W-:Y:S01]  /*1500*/  HADD2.F32 R150, -RZ, R150.H1_H1 ;  /* 0x30000096ff967230 */ /* 0x000fe20000004100 */
[----:B------:R-:W-:Y:S02]  /*1510*/  FADD.FTZ R154, -R156, R154 ;  /* 0x0000009a9c9a7221 */ /* 0x000fe40000010100 */
[----:B------:R-:W-:Y:S02]  /*1520*/  FFMA.FTZ R95, R196, R208, R95 ;  /* 0x000000d0c45f7223 */ /* 0x000fe4000001005f */
[----:B------:R-:W-:Y:S02]  /*1530*/  FADD.FTZ R71, R71, R208 ;  /* 0x000000d047477221 */ /* 0x000fe40000010000 */
        /* <DEDUP_REMOVED lines=28> */
.L_x_6370:
[----:B------:R-:W-:Y:S05]  /*1700*/  BSYNC B1 ;  /* 0x0000000000017941 */ /* 0x000fea0003800000 */
.L_x_6369:
        /* <DEDUP_REMOVED lines=21> */
[----:B0-----:R-:W-:-:S02]  /*1860*/  FMUL.FTZ R213, R185, R158 ;  /* 0x0000009eb9d57220 */ /* 0x001fc40000410000 */
[-C--:B------:R-:W-:Y:S01]  /*1870*/  FMUL.FTZ R218, R26, R147.reuse ;  /* 0x000000931ada7220 */ /* 0x080fe20000410000 */
[--C-:B------:R-:W-:Y:S01]  /*1880*/  HADD2.F32 R157, -RZ, R149.reuse.H0_H0 ;  /* 0x20000095ff9d7230 */ /* 0x100fe20000004100 */
[C---:B-1----:R-:W-:Y:S02]  /*1890*/  FMUL.FTZ R215, R185.reuse, R146 ;  /* 0x00000092b9d77220 */ /* 0x042fe40000410000 */
[----:B------:R-:W-:Y:S02]  /*18a0*/  FMUL.FTZ R212, R185, R200 ;  /* 0x000000c8b9d47220 */ /* 0x000fe40000410000 */
[----:B------:R-:W-:Y:S02]  /*18b0*/  FMUL.FTZ R221, R25, R148 ;  /* 0x0000009419dd7220 */ /* 0x000fe40000410000 */
[----:B------:R-:W-:Y:S02]  /*18c0*/  FADD.FTZ R146, R201, R218 ;  /* 0x000000dac9927221 */ /* 0x000fe40000010000 */
[C---:B------:R-:W-:Y:S01]  /*18d0*/  FFMA.FTZ R159, R213.reuse, R218, R159 ;  /* 0x000000dad59f7223 */ /* 0x040fe2000001009f */
[----:B------:R-:W-:Y:S01]  /*18e0*/  HADD2.F32 R222, -RZ, R149.H1_H1 ;  /* 0x30000095ffde7230 */ /* 0x000fe20000004100 */
[----:B------:R-:W-:-:S02]  /*18f0*/  FFMA.FTZ R84, R213, R147, R84 ;  /* 0x00000093d5547223 */ /* 0x000fc40000010054 */
[----:B------:R-:W-:Y:S02]  /*1900*/  FADD.FTZ R60, R60, R147 ;  /* 0x000000933c3c7221 */ /* 0x000fe40000010000 */
[----:B------:R-:W-:Y:S02]  /*1910*/  FMUL.FTZ R220, R24, R157 ;  /* 0x0000009d18dc7220 */ /* 0x000fe40000410000 */
[----:B------:R-:W-:Y:S02]  /*1920*/  FADD.FTZ R147, R146, R221 ;  /* 0x000000dd92937221 */ /* 0x000fe40000010000 */
[----:B------:R-:W-:Y:S01]  /*1930*/  FFMA.FTZ R159, R212, R221, R159 ;  /* 0x000000ddd49f7223 */ /* 0x000fe2000001009f */
[--C-:B------:R-:W-:Y:S01]  /*1940*/  HADD2.F32 R149, -RZ, R150.reuse.H0_H0 ;  /* 0x20000096ff957230 */ /* 0x100fe20000004100 */
[----:B------:R-:W-:Y:S01]  /*1950*/  FMUL.FTZ R214, R185, R216 ;  /* 0x000000d8b9d67220 */ /* 0x000fe20000410000 */
[----:B------:R-:W-:Y:S01]  /*1960*/  HADD2.F32 R224, -RZ, R150.H1_H1 ;  /* 0x30000096ffe07230 */ /* 0x000fe20000004100 */
[----:B---3--:R-:W-:-:S02]  /*1970*/  FADD.FTZ R152, -R156, R152 ;  /* 0x000000989c987221 */ /* 0x008fc40000010100 */
[----:B------:R-:W-:Y:S02]  /*1980*/  FMUL.FTZ R223, R23, R222 ;  /* 0x000000de17df7220 */ /* 0x000fe40000410000 */
[----:B------:R-:W-:Y:S02]  /*1990*/  FADD.FTZ R146, R147, R220 ;  /* 0x000000dc93927221 */ /* 0x000fe40000010000 */
[----:B------:R-:W-:Y:S02]  /*19a0*/  FFMA.FTZ R159, R215, R220, R159 ;  /* 0x000000dcd79f7223 */ /* 0x000fe4000001009f */
[C---:B------:R-:W-:Y:S02]  /*19b0*/  FADD.FTZ R150, -R156.reuse, R153 ;  /* 0x000000999c967221 */ /* 0x040fe40000010100 */
[----:B------:R-:W-:Y:S02]  /*19c0*/  FADD.FTZ R154, -R156, R154 ;  /* 0x0000009a9c9a7221 */ /* 0x000fe40000010100 */
[----:B------:R-:W-:-:S02]  /*19d0*/  FFMA.FTZ R87, R214, R222, R87 ;  /* 0x000000ded6577223 */ /* 0x000fc40000010057 */
[----:B------:R-:W-:Y:S02]  /*19e0*/  FADD.FTZ R63, R63, R222 ;  /* 0x000000de3f3f7221 */ /* 0x000fe40000010000 */
[C---:B------:R-:W-:Y:S02]  /*19f0*/  FMUL.FTZ R217, R185.reuse, R152 ;  /* 0x00000098b9d97220 */ /* 0x040fe40000410000 */
        /* <DEDUP_REMOVED lines=32> */
.L_x_6366:
[----:B------:R-:W-:Y:S05]  /*1c00*/  BSYNC B0 ;  /* 0x0000000000007941 */ /* 0x000fea0003800000 */
.L_x_6360:
[----:B------:R-:W-:Y:S02]  /*1c10*/  LOP3.LUT P1, RZ, R186, 0xff, RZ, 0xc0, !PT ;  /* 0x000000ffbaff7812 */ /* 0x000fe4000782c0ff */
[----:B------:R-:W-:Y:S02]  /*1c20*/  SHF.R.U32.HI R146, RZ, 0x5, R177 ;  /* 0x00000005ff927819 */ /* 0x000fe400000116b1 */
[----:B------:R-:W-:Y:S02]  /*1c30*/  LOP3.LUT P0, RZ, R177, 0x1f, RZ, 0xc0, !PT ;  /* 0x0000001fb1ff7812 */ /* 0x000fe4000780c0ff */
[----:B------:R-:W-:-:S07]  /*1c40*/  LOP3.LUT R240, R146, 0x7fffff8, RZ, 0xc0, !PT ;  /* 0x07fffff892f07812 */ /* 0x000fce00078ec0ff */
[----:B------:R-:W-:Y:S01]  /*1c50*/  @!P1 IADD3 R240, R240, 0x8, RZ ;  /* 0x00000008f0f09810 */ /* 0x000fe20007ffe0ff */
[----:B------:R-:W-:Y:S05]  /*1c60*/  BRA.DIV ~URZ, `(.L_x_6371) ;  /* 0x000036427f007947 */ /* 0x000fea000b800000 */
[----:B------:R2:W3:Y:S02]  /*1c70*/  SHFL.DOWN PT, R148, R201, 0x10, 0x1f ;  /* 0x0a001f00c9947f89 */ /* 0x0004e400000e0000 */
.L_x_6486:
        /* <DEDUP_REMOVED lines=18> */
.L_x_6487:
[----:B------:R-:W-:Y:S01]  /*1da0*/  @!P0 LOP3.LUT R145, R146, 0x7, RZ, 0xc0, !PT ;  /* 0x0000000792918812 */ /* 0x000fe200078ec0ff */
[----:B----4-:R-:W-:Y:S01]  /*1db0*/  FADD.FTZ R200, R200, R149 ;  /* 0x00000095c8c87221 */ /* 0x010fe20000010000 */
[----:B------:R-:W-:Y:S01]  /*1dc0*/  WARPSYNC 0xffffffff ;  /* 0xffffffff00007948 */ /* 0x000fe20003800000 */
[----:B-12---:R-:W-:Y:S01]  /*1dd0*/  FADD.FTZ R201, R144, R151 ;  /* 0x0000009790c97221 */ /* 0x006fe20000010000 */
[----:B------:R-:W-:Y:S01]  /*1de0*/  @!P0 IADD3 R241, R240, R145, RZ ;  /* 0x00000091f0f18210 */ /* 0x000fe20007ffe0ff */
[----:B------:R-:W-:Y:S01]  /*1df0*/  BSSY B0, `(.L_x_6373) ;  /* 0x000011d000007945 */ /* 0x000fe20003800000 */
[----:B------:R-:W-:-:S03]  /*1e00*/  ISETP.GE.AND P6, PT, R184, 0x1, PT ;  /* 0x00000001b800780c */ /* 0x000fc60003fc6270 */
[----:B------:R-:W-:Y:S04]  /*1e10*/  @!P0 STS.64 [R241.X8+0x6000], R200 ;  /* 0x006000c8f1008388 */ /* 0x000fe80000008a00 */
[----:B------:R-:W-:Y:S06]  /*1e20*/  BAR.SYNC.DEFER_BLOCKING 0x0 ;  /* 0x0000000000007b1d */ /* 0x000fec0000010000 */
        /* <DEDUP_REMOVED lines=37> */
.L_x_6376:
[----:B------:R-:W-:Y:S05]  /*2080*/  BSYNC B1 ;  /* 0x0000000000017941 */ /* 0x000fea0003800000 */
.L_x_6375:
        /* <DEDUP_REMOVED lines=11> */
.L_x_6378:
[----:B------:R-:W-:Y:S05]  /*2140*/  BSYNC B1 ;  /* 0x0000000000017941 */ /* 0x000fea0003800000 */
.L_x_6377:
        /* <DEDUP_REMOVED lines=28> */
[----:B------:R-:W-:Y:S01]  /*2310*/  FMUL.FTZ R159, R155, c[0x0][0x1e8] ;  /* 0x00007a009b9f7a20 */ /* 0x000fe20000410000 */
[----:B------:R-:W-:-:S07]  /*2320*/  HFMA2.MMA R155, -RZ, RZ, 0, 0 ;  /* 0x00000000ff9b7435 */ /* 0x000fce00000001ff */
[----:B------:R-:W-:Y:S01]  /*2330*/  @P1 HADD2.F32 R156, -RZ, R128.H0_H0 ;  /* 0x20000080ff9c1230 */ /* 0x000fe20000004100 */
[----:B------:R-:W-:-:S04]  /*2340*/  @P1 FMUL.FTZ R155, R18, R159 ;  /* 0x0000009f129b1220 */ /* 0x000fc80000410000 */
[----:B------:R-:W-:Y:S01]  /*2350*/  @P1 FMUL.FTZ R157, R159, R156 ;  /* 0x0000009c9f9d1220 */ /* 0x000fe20000410000 */
[----:B------:R-:W-:-:S03]  /*2360*/  F2FP.PACK_AB R155, RZ, R155 ;  /* 0x0000009bff9b723e */ /* 0x000fc600000000ff */
[----:B------:R-:W-:Y:S01]  /*2370*/  FADD.FTZ R52, R52, R157 ;  /* 0x0000009d34347221 */ /* 0x000fe20000010000 */
[----:B------:R-:W-:Y:S02]  /*2380*/  PRMT R132, R155, 0x7610, R132 ;  /* 0x000076109b847816 */ /* 0x000fe40000000084 */
.L_x_6380:
[----:B------:R-:W-:Y:S05]  /*2390*/  BSYNC B1 ;  /* 0x0000000000017941 */ /* 0x000fea0003800000 */
.L_x_6379:
        /* <DEDUP_REMOVED lines=10> */
.L_x_6382:
[----:B------:R-:W-:Y:S05]  /*2440*/  BSYNC B1 ;  /* 0x0000000000017941 */ /* 0x000fea0003800000 */
.L_x_6381:
[----:B------:R-:W-:Y:S01]  /*2450*/  BSSY B1, `(.L_x_6383) ;  /* 0x000000d000017945 */ /* 0x000fe20003800000 */
[----:B------:R-:W-:Y:S05]  /*2460*/  @!P6 BRA `(.L_x_6384) ;  /* 0x000000b00000e947 */ /* 0x000fea0003800000 */
[----:B------:R-:W-:Y:S01]  /*2470*/  LOP3.LUT P1, RZ, R170, 0xff00, RZ, 0xc0, !PT ;  /* 0x0000ff00aaff7812 */ /* 0x000fe2000782c0ff */
[----:B------:R-:W-:Y:S02]  /*2480*/  FMUL.FTZ R155, R146, c[0x0][0x1ec] ;  /* 0x00007b00929b7a20 */ /* 0x000fe40000410000 */
[----:B------:R-:W-:Y:S02]  /*2490*/  IMAD.MOV.U32 R156, RZ, RZ, RZ ;  /* 0x000000ffff9c7224 */ /* 0x000fe400078e00ff */
[----:B------:R-:W-:Y:S01]  /*24a0*/  FMUL.FTZ R158, R155, c[0x0][0x1e8] ;  /* 0x00007a009b9e7a20 */ /* 0x000fe20000410000 */
[----:B------:R-:W-:-:S07]  /*24b0*/  MOV R155, RZ ;  /* 0x000000ff009b7202 */ /* 0x000fce0000000f00 */
[----:B------:R-:W-:Y:S01]  /*24c0*/  @P1 HADD2.F32 R157, -RZ, R128.H1_H1 ;  /* 0x30000080ff9d1230 */ /* 0x000fe20000004100 */
[----:B------:R-:W-:-:S04]  /*24d0*/  @P1 FMUL.FTZ R155, R17, R158 ;  /* 0x0000009e119b1220 */ /* 0x000fc80000410000 */
[----:B------:R-:W-:Y:S01]  /*24e0*/  @P1 FMUL.FTZ R156, R158, R157 ;  /* 0x0000009d9e9c1220 */ /* 0x000fe20000410000 */
[----:B------:R-:W-:-:S03]  /*24f0*/  F2FP.PACK_AB R155, RZ, R155 ;  /* 0x0000009bff9b723e */ /* 0x000fc600000000ff */
[----:B------:R-:W-:Y:S01]  /*2500*/  FADD.FTZ R53, R53, R156 ;  /* 0x0000009c35357221 */ /* 0x000fe20000010000 */
[----:B------:R-:W-:Y:S02]  /*2510*/  PRMT R132, R132, 0x5410, R155 ;  /* 0x0000541084847816 */ /* 0x000fe4000000009b */
.L_x_6384:
[----:B------:R-:W-:Y:S05]  /*2520*/  BSYNC B1 ;  /* 0x0000000000017941 */ /* 0x000fea0003800000 */
.L_x_6383:
        /* <DEDUP_REMOVED lines=10> */
.L_x_6386:
[----:B------:R-:W-:Y:S05]  /*25d0*/  BSYNC B1 ;  /* 0x0000000000017941 */ /* 0x000fea0003800000 */
.L_x_6385:
[----:B------:R-:W-:Y:S01]  /*25e0*/  BSSY B1, `(.L_x_6387) ;  /* 0x000000d000017945 */ /* 0x000fe20003800000 */
[----:B------:R-:W-:Y:S05]  /*25f0*/  @!P6 BRA `(.L_x_6388) ;  /* 0x000000b00000e947 */ /* 0x000fea0003800000 */
[----:B------:R-:W-:Y:S01]  /*2600*/  LOP3.LUT P1, RZ, R170, 0xff0000, RZ, 0xc0, !PT ;  /* 0x00ff0000aaff7812 */ /* 0x000fe2000782c0ff */
[----:B------:R-:W-:Y:S01]  /*2610*/  FMUL.FTZ R155, R153, c[0x0][0x1ec] ;  /* 0x00007b00999b7a20 */ /* 0x000fe20000410000 */
[----:B------:R-:W-:-:S03]  /*2620*/  HFMA2.MMA R157, -RZ, RZ, 0, 0 ;  /* 0x00000000ff9d7435 */ /* 0x000fc600000001ff */
[----:B------:R-:W-:Y:S01]  /*2630*/  FMUL.FTZ R159, R155, c[0x0][0x1e8] ;  /* 0x00007a009b9f7a20 */ /* 0x000fe20000410000 */
[----:B------:R-:W-:-:S07]  /*2640*/  MOV R155, RZ ;  /* 0x000000ff009b7202 */ /* 0x000fce0000000f00 */
[----:B------:R-:W-:Y:S01]  /*2650*/  @P1 HADD2.F32 R156, -RZ, R129.H0_H0 ;  /* 0x20000081ff9c1230 */ /* 0x000fe20000004100 */
[----:B------:R-:W-:-:S04]  /*2660*/  @P1 FMUL.FTZ R155, R16, R159 ;  /* 0x0000009f109b1220 */ /* 0x000fc80000410000 */
[----:B------:R-:W-:Y:S01]  /*2670*/  @P1 FMUL.FTZ R157, R159, R156 ;  /* 0x0000009c9f9d1220 */ /* 0x000fe20000410000 */
[----:B------:R-:W-:-:S03]  /*2680*/  F2FP.PACK_AB R155, RZ, R155 ;  /* 0x0000009bff9b723e */ /* 0x000fc600000000ff */
[----:B------:R-:W-:Y:S01]  /*2690*/  FADD.FTZ R54, R54, R157 ;  /* 0x0000009d36367221 */ /* 0x000fe20000010000 */
[----:B------:R-:W-:Y:S02]  /*26a0*/  PRMT R133, R155, 0x7610, R133 ;  /* 0x000076109b857816 */ /* 0x000fe40000000085 */
.L_x_6388:
[----:B------:R-:W-:Y:S05]  /*26b0*/  BSYNC B1 ;  /* 0x0000000000017941 */ /* 0x000fea0003800000 */
.L_x_6387:
        /* <DEDUP_REMOVED lines=10> */
.L_x_6390:
[----:B------:R-:W-:Y:S05]  /*2760*/  BSYNC B1 ;  /* 0x0000000000017941 */ /* 0x000fea0003800000 */
.L_x_6389:
[----:B------:R-:W-:Y:S01]  /*2770*/  BSSY B1, `(.L_x_6391) ;  /* 0x000000d000017945 */ /* 0x000fe20003800000 */
[----:B------:R-:W-:Y:S05]  /*2780*/  @!P6 BRA `(.L_x_6392) ;  /* 0x000000b00000e947 */ /* 0x000fea0003800000 */
[----:B------:R-:W-:Y:S01]  /*2790*/  LOP3.LUT P1, RZ, R170, 0xff000000, RZ, 0xc0, !PT ;  /* 0xff000000aaff7812 */ /* 0x000fe2000782c0ff */
[----:B------:R-:W-:Y:S01]  /*27a0*/  FMUL.FTZ R155, R154, c[0x0][0x1ec] ;  /* 0x00007b009a9b7a20 */ /* 0x000fe20000410000 */
[----:B------:R-:W-:-:S03]  /*27b0*/  HFMA2.MMA R156, -RZ, RZ, 0, 0 ;  /* 0x00000000ff9c7435 */ /* 0x000fc600000001ff */
        /* <DEDUP_REMOVED lines=8> */
.L_x_6392:
[----:B------:R-:W-:Y:S05]  /*2840*/  BSYNC B1 ;  /* 0x0000000000017941 */ /* 0x000fea0003800000 */
.L_x_6391:
        /* <DEDUP_REMOVED lines=10> */
.L_x_6394:
[----:B------:R-:W-:Y:S05]  /*28f0*/  BSYNC B1 ;  /* 0x0000000000017941 */ /* 0x000fea0003800000 */
.L_x_6393:
        /* <DEDUP_REMOVED lines=13> */
.L_x_6396:
[----:B------:R-:W-:Y:S05]  /*29d0*/  BSYNC B1 ;  /* 0x0000000000017941 */ /* 0x000fea0003800000 */
.L_x_6395:
        /* <DEDUP_REMOVED lines=10> */
.L_x_6398:
[----:B------:R-:W-:Y:S05]  /*2a80*/  BSYNC B1 ;  /* 0x0000000000017941 */ /* 0x000fea0003800000 */
.L_x_6397:
[----:B------:R-:W-:Y:S01]  /*2a90*/  BSSY B1, `(.L_x_6399) ;  /* 0x000000d000017945 */ /* 0x000fe20003800000 */
[----:B------:R-:W-:Y:S05]  /*2aa0*/  @!P6 BRA `(.L_x_6400) ;  /* 0x000000b00000e947 */ /* 0x000fea0003800000 */
[----:B------:R-:W-:Y:S01]  /*2ab0*/  LOP3.LUT P1, RZ, R171, 0xff00, RZ, 0xc0, !PT ;  /* 0x0000ff00abff7812 */ /* 0x000fe2000782c0ff */
[----:B------:R-:W-:Y:S02]  /*2ac0*/  FMUL.FTZ R155, R144, c[0x0][0x1ec] ;  /* 0x00007b00909b7a20 */ /* 0x000fe40000410000 */
[----:B------:R-:W-:Y:S02]  /*2ad0*/  IMAD.MOV.U32 R156, RZ, RZ, RZ ;  /* 0x000000ffff9c7224 */ /* 0x000fe400078e00ff */
[----:B------:R-:W-:Y:S01]  /*2ae0*/  FMUL.FTZ R158, R155, c[0x0][0x1e8] ;  /* 0x00007a009b9e7a20 */ /* 0x000fe20000410000 */
[----:B------:R-:W-:-:S07]  /*2af0*/  HFMA2.MMA R155, -RZ, RZ, 0, 0 ;  /* 0x00000000ff9b7435 */ /* 0x000fce00000001ff */
[----:B------:R-:W-:Y:S01]  /*2b00*/  @P1 HADD2.F32 R157, -RZ, R130.H1_H1 ;  /* 0x30000082ff9d1230 */ /* 0x000fe20000004100 */
[----:B------:R-:W-:-:S04]  /*2b10*/  @P1 FMUL.FTZ R155, R13, R158 ;  /* 0x0000009e0d9b1220 */ /* 0x000fc80000410000 */
[----:B------:R-:W-:Y:S01]  /*2b20*/  @P1 FMUL.FTZ R156, R158, R157 ;  /* 0x0000009d9e9c1220 */ /* 0x000fe20000410000 */
[----:B------:R-:W-:-:S03]  /*2b30*/  F2FP.PACK_AB R155, RZ, R155 ;  /* 0x0000009bff9b723e */ /* 0x000fc600000000ff */
[----:B------:R-:W-:Y:S01]  /*2b40*/  FADD.FTZ R49, R49, R156 ;  /* 0x0000009c31317221 */ /* 0x000fe20000010000 */
[----:B------:R-:W-:Y:S02]  /*2b50*/  PRMT R134, R134, 0x5410, R155 ;  /* 0x0000541086867816 */ /* 0x000fe4000000009b */
.L_x_6400:
[----:B------:R-:W-:Y:S05]  /*2b60*/  BSYNC B1 ;  /* 0x0000000000017941 */ /* 0x000fea0003800000 */
.L_x_6399:
        /* <DEDUP_REMOVED lines=10> */
.L_x_6402:
[----:B------:R-:W-:Y:S05]  /*2c10*/  BSYNC B1 ;  /* 0x0000000000017941 */ /* 0x000fea0003800000 */
.L_x_6401:
[----:B------:R-:W-:Y:S01]  /*2c20*/  BSSY B1, `(.L_x_6403) ;  /* 0x000000d000017945 */ /* 0x000fe20003800000 */
        /* <DEDUP_REMOVED lines=12> */
.L_x_6404:
[----:B------:R-:W-:Y:S05]  /*2cf0*/  BSYNC B1 ;  /* 0x0000000000017941 */ /* 0x000fea0003800000 */
.L_x_6403:
        /* <DEDUP_REMOVED lines=10> */
.L_x_6406:
[----:B------:R-:W-:Y:S05]  /*2da0*/  BSYNC B1 ;  /* 0x0000000000017941 */ /* 0x000fea0003800000 */
.L_x_6405:
        /* <DEDUP_REMOVED lines=29> */
.L_x_6408:
[----:B------:R-:W-:Y:S05]  /*2f80*/  BSYNC B1 ;  /* 0x0000000000017941 */ /* 0x000fea0003800000 */
.L_x_6407:
[----:B------:R1:W-:Y:S01]  /*2f90*/  @P6 STG.E.128 [R144.64], R132 ;  /* 0x0000008490006986 */ /* 0x0003e2000c101d04 */
[----:B------:R-:W-:Y:S02]  /*2fa0*/  IADD3 R189, R189, 0x100, RZ ;  /* 0x00000100bdbd7810 */ /* 0x000fe40007ffe0ff */
[----:B------:R-:W-:Y:S02]  /*2fb0*/  IADD3 R148, R148, 0x100, RZ ;  /* 0x0000010094947810 */ /* 0x000fe40007ffe0ff */
.L_x_6374:
[----:B------:R-:W-:Y:S05]  /*2fc0*/  BSYNC B0 ;  /* 0x0000000000007941 */ /* 0x000fea0003800000 */
.L_x_6373:
        /* <DEDUP_REMOVED lines=9> */
.L_x_6412:
[----:B------:R-:W-:Y:S05]  /*3060*/  BSYNC B1 ;  /* 0x0000000000017941 */ /* 0x000fea0003800000 */
.L_x_6411:
        /* <DEDUP_REMOVED lines=11> */
.L_x_6414:
[----:B------:R-:W-:Y:S05]  /*3120*/  BSYNC B1 ;  /* 0x0000000000017941 */ /* 0x000fea0003800000 */
.L_x_6413:
        /* <DEDUP_REMOVED lines=36> */
.L_x_6416:
[----:B------:R-:W-:Y:S05]  /*3370*/  BSYNC B1 ;  /* 0x0000000000017941 */ /* 0x000fea0003800000 */
.L_x_6415:
        /* <DEDUP_REMOVED lines=10> */
.L_x_6418:
[----:B------:R-:W-:Y:S05]  /*3420*/  BSYNC B1 ;  /* 0x0000000000017941 */ /* 0x000fea0003800000 */
.L_x_6417:
        /* <DEDUP_REMOVED lines=13> */
.L_x_6420:
[----:B------:R-:W-:Y:S05]  /*3500*/  BSYNC B1 ;  /* 0x0000000000017941 */ /* 0x000fea0003800000 */
.L_x_6419:
        /* <DEDUP_REMOVED lines=10> */
.L_x_6422:
[----:B------:R-:W-:Y:S05]  /*35b0*/  BSYNC B1 ;  /* 0x0000000000017941 */ /* 0x000fea0003800000 */
.L_x_6421:
        /* <DEDUP_REMOVED lines=13> */
.L_x_6424:
[----:B------:R-:W-:Y:S05]  /*3690*/  BSYNC B1 ;  /* 0x0000000000017941 */ /* 0x000fea0003800000 */
.L_x_6423:
        /* <DEDUP_REMOVED lines=10> */
.L_x_6426:
[----:B------:R-:W-:Y:S05]  /*3740*/  BSYNC B1 ;  /* 0x0000000000017941 */ /* 0x000fea0003800000 */
.L_x_6425:
[----:B------:R-:W-:Y:S01]  /*3750*/  BSSY B1, `(.L_x_6427) ;  /* 0x000000d000017945 */ /* 0x000fe20003800000 */
[----:B------:R-:W-:Y:S05]  /*3760*/  @!P6 BRA `(.L_x_6428) ;  /* 0x000000b00000e947 */ /* 0x000fea0003800000 */
[----:B------:R-:W-:Y:S01]  /*3770*/  LOP3.LUT P1, RZ, R172, 0xff000000, RZ, 0xc0, !PT ;  /* 0xff000000acff7812 */ /* 0x000fe2000782c0ff */
[----:B------:R-:W-:Y:S01]  /*3780*/  FMUL.FTZ R155, R154, c[0x0][0x1ec] ;  /* 0x00007b009a9b7a20 */ /* 0x000fe20000410000 */
[----:B------:R-:W-:-:S03]  /*3790*/  HFMA2.MMA R156, -RZ, RZ, 0, 0 ;  /* 0x00000000ff9c7435 */ /* 0x000fc600000001ff */
[----:B------:R-:W-:Y:S02]  /*37a0*/  FMUL.FTZ R157, R155, c[0x0][0x1e8] ;  /* 0x00007a009b9d7a20 */ /* 0x000fe40000410000 */
[----:B------:R-:W-:-:S06]  /*37b0*/  IMAD.MOV.U32 R155, RZ, RZ, RZ ;  /* 0x000000ffff9b7224 */ /* 0x000fcc00078e00ff */
[----:B------:R-:W-:Y:S01]  /*37c0*/  @P1 HADD2.F32 R158, -RZ, R129.H1_H1 ;  /* 0x30000081ff9e1230 */ /* 0x000fe20000004100 */
[----:B------:R-:W-:-:S04]  /*37d0*/  @P1 FMUL.FTZ R155, R6, R157 ;  /* 0x0000009d069b1220 */ /* 0x000fc80000410000 */
[----:B------:R-:W-:Y:S01]  /*37e0*/  @P1 FMUL.FTZ R156, R158, R157 ;  /* 0x0000009d9e9c1220 */ /* 0x000fe20000410000 */
[----:B------:R-:W-:-:S03]  /*37f0*/  F2FP.PACK_AB R155, RZ, R155 ;  /* 0x0000009bff9b723e */ /* 0x000fc600000000ff */
[----:B------:R-:W-:Y:S01]  /*3800*/  FADD.FTZ R47, R47, R156 ;  /* 0x0000009c2f2f7221 */ /* 0x000fe20000010000 */
[----:B------:R-:W-:Y:S02]  /*3810*/  PRMT R133, R133, 0x5410, R155 ;  /* 0x0000541085857816 */ /* 0x000fe4000000009b */
.L_x_6428:
[----:B------:R-:W-:Y:S05]  /*3820*/  BSYNC B1 ;  /* 0x0000000000017941 */ /* 0x000fea0003800000 */
.L_x_6427:
        /* <DEDUP_REMOVED lines=10> */
.L_x_6430:
[----:B------:R-:W-:Y:S05]  /*38d0*/  BSYNC B1 ;  /* 0x0000000000017941 */ /* 0x000fea0003800000 */
.L_x_6429:
        /* <DEDUP_REMOVED lines=13> */
.L_x_6432:
[----:B------:R-:W-:Y:S05]  /*39b0*/  BSYNC B1 ;  /* 0x0000000000017941 */ /* 0x000fea0003800000 */
.L_x_6431:
        /* <DEDUP_REMOVED lines=10> */
.L_x_6434:
[----:B------:R-:W-:Y:S05]  /*3a60*/  BSYNC B1 ;  /* 0x0000000000017941 */ /* 0x000fea0003800000 */
.L_x_6433:
[----:B------:R-:W-:Y:S01]  /*3a70*/  BSSY B1, `(.L_x_6435) ;  /* 0x000000d000017945 */ /* 0x000fe20003800000 */
[----:B------:R-:W-:Y:S05]  /*3a80*/  @!P6 BRA `(.L_x_6436) ;  /* 0x000000b00000e947 */ /* 0x000fea0003800000 */
[----:B------:R-:W-:Y:S01]  /*3a90*/  LOP3.LUT P1, RZ, R173, 0xff00, RZ, 0xc0, !PT ;  /* 0x0000ff00adff7812 */ /* 0x000fe2000782c0ff */
[----:B------:R-:W-:Y:S01]  /*3aa0*/  FMUL.FTZ R155, R144, c[0x0][0x1ec] ;  /* 0x00007b00909b7a20 */ /* 0x000fe20000410000 */
[----:B------:R-:W-:-:S03]  /*3ab0*/  MOV R156, RZ ;  /* 0x000000ff009c7202 */ /* 0x000fc60000000f00 */
        /* <DEDUP_REMOVED lines=8> */
.L_x_6436:
[----:B------:R-:W-:Y:S05]  /*3b40*/  BSYNC B1 ;  /* 0x0000000000017941 */ /* 0x000fea0003800000 */
.L_x_6435:
        /* <DEDUP_REMOVED lines=10> */
.L_x_6438:
[----:B------:R-:W-:Y:S05]  /*3bf0*/  BSYNC B1 ;  /* 0x0000000000017941 */ /* 0x000fea0003800000 */
.L_x_6437:
        /* <DEDUP_REMOVED lines=13> */
.L_x_6440:
[----:B------:R-:W-:Y:S05]  /*3cd0*/  BSYNC B1 ;  /* 0x0000000000017941 */ /* 0x000fea0003800000 */
.L_x_6439:
        /* <DEDUP_REMOVED lines=10> */
.L_x_6442:
[----:B------:R-:W-:Y:S05]  /*3d80*/  BSYNC B1 ;  /* 0x0000000000017941 */ /* 0x000fea0003800000 */
.L_x_6441:
        /* <DEDUP_REMOVED lines=29> */
.L_x_6444:
[----:B------:R-:W-:Y:S05]  /*3f60*/  BSYNC B1 ;  /* 0x0000000000017941 */ /* 0x000fea0003800000 */
.L_x_6443:
[----:B------:R1:W-:Y:S01]  /*3f70*/  @P6 STG.E.128 [R144.64], R132 ;  /* 0x0000008490006986 */ /* 0x0003e2000c101d04 */
[----:B------:R-:W-:Y:S02]  /*3f80*/  IADD3 R148, R148, 0x100, RZ ;  /* 0x0000010094947810 */ /* 0x000fe40007ffe0ff */
[----:B------:R-:W-:Y:S02]  /*3f90*/  IADD3 R189, R189, 0x100, RZ ;  /* 0x00000100bdbd7810 */ /* 0x000fe40007ffe0ff */
.L_x_6410:
[----:B------:R-:W-:Y:S05]  /*3fa0*/  BSYNC B0 ;  /* 0x0000000000007941 */ /* 0x000fea0003800000 */
.L_x_6409:
        /* <DEDUP_REMOVED lines=9> */
.L_x_6448:
[----:B------:R-:W-:Y:S05]  /*4040*/  BSYNC B1 ;  /* 0x0000000000017941 */ /* 0x000fea0003800000 */
.L_x_6447:
        /* <DEDUP_REMOVED lines=11> */
.L_x_6450:
[----:B------:R-:W-:Y:S05]  /*4100*/  BSYNC B1 ;  /* 0x0000000000017941 */ /* 0x000fea0003800000 */
.L_x_6449:
        /* <DEDUP_REMOVED lines=36> */
.L_x_6452:
[----:B------:R-:W-:Y:S05]  /*4350*/  BSYNC B1 ;  /* 0x0000000000017941 */ /* 0x000fea0003800000 */
.L_x_6451:
        /* <DEDUP_REMOVED lines=10> */
.L_x_6454:
[----:B------:R-:W-:Y:S05]  /*4400*/  BSYNC B1 ;  /* 0x0000000000017941 */ /* 0x000fea0003800000 */
.L_x_6453:
        /* <DEDUP_REMOVED lines=13> */
.L_x_6456:
[----:B------:R-:W-:Y:S05]  /*44e0*/  BSYNC B1 ;  /* 0x0000000000017941 */ /* 0x000fea0003800000 */
.L_x_6455:
        /* <DEDUP_REMOVED lines=10> */
.L_x_6458:
[----:B------:R-:W-:Y:S05]  /*4590*/  BSYNC B1 ;  /* 0x0000000000017941 */ /* 0x000fea0003800000 */
.L_x_6457:
[----:B------:R-:W-:Y:S01]  /*45a0*/  BSSY B1, `(.L_x_6459) ;  /* 0x000000d000017945 */ /* 0x000fe20003800000 */
[----:B------:R-:W-:Y:S05]  /*45b0*/  @!P6 BRA `(.L_x_6460) ;  /* 0x000000b00000e947 */ /* 0x000fea0003800000 */
[----:B------:R-:W-:Y:S01]  /*45c0*/  LOP3.LUT P1, RZ, R174, 0xff0000, RZ, 0xc0, !PT ;  /* 0x00ff0000aeff7812 */ /* 0x000fe2000782c0ff */
[----:B------:R-:W-:Y:S01]  /*45d0*/  FMUL.FTZ R155, R153, c[0x0][0x1ec] ;  /* 0x00007b00999b7a20 */ /* 0x000fe20000410000 */
[----:B------:R-:W-:-:S03]  /*45e0*/  MOV R157, RZ ;  /* 0x000000ff009d7202 */ /* 0x000fc60000000f00 */
[----:B------:R-:W-:Y:S02]  /*45f0*/  FMUL.FTZ R159, R155, c[0x0][0x1e8] ;  /* 0x00007a009b9f7a20 */ /* 0x000fe40000410000 */
[----:B------:R-:W-:-:S06]  /*4600*/  IMAD.MOV.U32 R155, RZ, RZ, RZ ;  /* 0x000000ffff9b7224 */ /* 0x000fcc00078e00ff */
[----:B------:R-:W-:Y:S01]  /*4610*/  @P1 HADD2.F32 R156, -RZ, R129.H0_H0 ;  /* 0x20000081ff9c1230 */ /* 0x000fe20000004100 */
[----:B------:R-:W-:-:S04]  /*4620*/  @P1 FMUL.FTZ R155, R178, R159 ;  /* 0x0000009fb29b1220 */ /* 0x000fc80000410000 */
[----:B------:R-:W-:Y:S01]  /*4630*/  @P1 FMUL.FTZ R157, R156, R159 ;  /* 0x0000009f9c9d1220 */ /* 0x000fe20000410000 */
[----:B------:R-:W-:-:S03]  /*4640*/  F2FP.PACK_AB R155, RZ, R155 ;  /* 0x0000009bff9b723e */ /* 0x000fc600000000ff */
[----:B------:R-:W-:Y:S01]  /*4650*/  FADD.FTZ R38, R38, R157 ;  /* 0x0000009d26267221 */ /* 0x000fe20000010000 */
[----:B------:R-:W-:Y:S02]  /*4660*/  PRMT R133, R155, 0x7610, R133 ;  /* 0x000076109b857816 */ /* 0x000fe40000000085 */
.L_x_6460:
[----:B------:R-:W-:Y:S05]  /*4670*/  BSYNC B1 ;  /* 0x0000000000017941 */ /* 0x000fea0003800000 */
.L_x_6459:
        /* <DEDUP_REMOVED lines=10> */
.L_x_6462:
[----:B------:R-:W-:Y:S05]  /*4720*/  BSYNC B1 ;  /* 0x0000000000017941 */ /* 0x000fea0003800000 */
.L_x_6461:
        /* <DEDUP_REMOVED lines=13> */
.L_x_6464:
[----:B------:R-:W-:Y:S05]  /*4800*/  BSYNC B1 ;  /* 0x0000000000017941 */ /* 0x000fea0003800000 */
.L_x_6463:
        /* <DEDUP_REMOVED lines=10> */
.L_x_6466:
[----:B------:R-:W-:Y:S05]  /*48b0*/  BSYNC B1 ;  /* 0x0000000000017941 */ /* 0x000fea0003800000 */
.L_x_6465:
        /* <DEDUP_REMOVED lines=13> */
.L_x_6468:
[----:B------:R-:W-:Y:S05]  /*4990*/  BSYNC B1 ;  /* 0x0000000000017941 */ /* 0x000fea0003800000 */
.L_x_6467:
        /* <DEDUP_REMOVED lines=10> */
.L_x_6470:
[----:B------:R-:W-:Y:S05]  /*4a40*/  BSYNC B1 ;  /* 0x0000000000017941 */ /* 0x000fea0003800000 */
.L_x_6469:
        /* <DEDUP_REMOVED lines=13> */
.L_x_6472:
[----:B------:R-:W-:Y:S05]  /*4b20*/  BSYNC B1 ;  /* 0x0000000000017941 */ /* 0x000fea0003800000 */
.L_x_6471:
        /* <DEDUP_REMOVED lines=10> */
.L_x_6474:
[----:B------:R-:W-:Y:S05]  /*4bd0*/  BSYNC B1 ;  /* 0x0000000000017941 */ /* 0x000fea0003800000 */
.L_x_6473:
        /* <DEDUP_REMOVED lines=13> */
.L_x_6476:
[----:B------:R-:W-:Y:S05]  /*4cb0*/  BSYNC B1 ;  /* 0x0000000000017941 */ /* 0x000fea0003800000 */
.L_x_6475:
        /* <DEDUP_REMOVED lines=10> */
.L_x_6478:
[----:B------:R-:W-:Y:S05]  /*4d60*/  BSYNC B1 ;  /* 0x0000000000017941 */ /* 0x000fea0003800000 */
.L_x_6477:
        /* <DEDUP_REMOVED lines=29> */
.L_x_6480:
[----:B------:R-:W-:Y:S05]  /*4f40*/  BSYNC B1 ;  /* 0x0000000000017941 */ /* 0x000fea0003800000 */
.L_x_6479:
[----:B------:R1:W-:Y:S02]  /*4f50*/  @P6 STG.E.128 [R144.64], R132 ;  /* 0x0000008490006986 */ /* 0x0003e4000c101d04 */
.L_x_6446:
[----:B------:R-:W-:Y:S05]  /*4f60*/  BSYNC B0 ;  /* 0x0000000000007941 */ /* 0x000fea0003800000 */
.L_x_6445:
[----:B------:R-:W-:Y:S02]  /*4f70*/  IADD3 R187, R187, c[0x0][0x160], RZ ;  /* 0x00005800bbbb7a10 */ /* 0x000fe40007ffe0ff */
[----:B------:R-:W-:Y:S02]  /*4f80*/  LOP3.LUT P1, RZ, R186, 0xff, RZ, 0xc0, !PT ;  /* 0x000000ffbaff7812 */ /* 0x000fe4000782c0ff */
[----:B------:R-:W-:Y:S02]  /*4f90*/  ISETP.GE.AND P0, PT, R187, c[0x0][0x164], PT ;  /* 0x00005900bb007a0c */ /* 0x000fe40003f06270 */
[----:B------:R-:W-:-:S11]  /*4fa0*/  SEL R186, RZ, 0x1, P1 ;  /* 0x00000001ffba7807 */ /* 0x000fd60000800000 */
[----:B01---5:R-:W-:Y:S01]  /*4fb0*/  @P0 CALL.REL.NOINC `(.L_x_6359) ;  /* 0x0000001000000944 */ /* 0x023fe20003c00000 */
[----:B------:R-:W-:Y:S05]  /*4fc0*/  BRA `(.L_x_6481) ;  /* 0xffffb7b000007947 */ /* 0x000fea000383ffff */
.L_x_6359:
        /* <DEDUP_REMOVED lines=19> */
.L_x_6483:
[----:B------:R-:W-:Y:S05]  /*5100*/  BSYNC B0 ;  /* 0x0000000000007941 */ /* 0x000fea0003800000 */
.L_x_6482:
        /* <DEDUP_REMOVED lines=13> */
.L_x_6485:
[----:B------:R-:W-:Y:S05]  /*51e0*/  BSYNC B0 ;  /* 0x0000000000007941 */ /* 0x000fea0003800000 */
.L_x_6484:
        /* <DEDUP_REMOVED lines=12> */
.L_x_6371:
[----:B------:R-:W-:Y:S01]  /*52b0*/  HFMA2.MMA R153, -RZ, RZ, 0, 9.5367431640625e-07 ;  /* 0x00000010ff997435 */ /* 0x000fe200000001ff */
[----:B------:R-:W-:Y:S01]  /*52c0*/  MOV R150, R201 ;  /* 0x000000c900967202 */ /* 0x000fe20000000f00 */
[----:B------:R-:W-:Y:S01]  /*52d0*/  IMAD.MOV.U32 R152, RZ, RZ, 0x1f ;  /* 0x0000001fff987424 */ /* 0x000fe200078e00ff */
[----:B------:R-:W-:-:S02]  /*52e0*/  MOV R155, 0xffffffff ;  /* 0xffffffff009b7802 */ /* 0x000fc40000000f00 */
[----:B-1----:R-:W-:Y:S02]  /*52f0*/  MOV R144, 0x5310 ;  /* 0x0000531000907802 */ /* 0x002fe40000000f00 */
[----:B0----5:R-:W-:Y:S05]  /*5300*/  CALL.REL.NOINC `($__internal_137_$__cuda_sm70_shflsync_down_p) ;  /* 0x0000046000007944 */ /* 0x021fea0003c00000 */
[----:B-1----:R-:W-:Y:S01]  /*5310*/  MOV R148, R150 ;  /* 0x0000009600947202 */ /* 0x002fe20000000f00 */
[----:B0-----:R-:W-:Y:S05]  /*5320*/  BRA `(.L_x_6486) ;  /* 0xffffc95000007947 */ /* 0x001fea000383ffff */
.L_x_6372:
[----:B------:R-:W-:Y:S01]  /*5330*/  HFMA2.MMA R153, -RZ, RZ, 0, 9.5367431640625e-07 ;  /* 0x00000010ff997435 */ /* 0x000fe200000001ff */
[----:B------:R-:W-:Y:S02]  /*5340*/  MOV R150, R159 ;  /* 0x0000009f00967202 */ /* 0x000fe40000000f00 */
[----:B------:R-:W-:Y:S02]  /*5350*/  MOV R152, 0x1f ;  /* 0x0000001f00987802 */ /* 0x000fe40000000f00 */
[----:B------:R-:W-:Y:S02]  /*5360*/  MOV R155, 0xffffffff ;  /* 0xffffffff009b7802 */ /* 0x000fe40000000f00 */
[----:B-1----:R-:W-:Y:S02]  /*5370*/  MOV R144, 0x5390 ;  /* 0x0000539000907802 */ /* 0x002fe40000000f00 */
[----:B0-23-5:R-:W-:Y:S05]  /*5380*/  CALL.REL.NOINC `($__internal_137_$__cuda_sm70_shflsync_down_p) ;  /* 0x000003e000007944 */ /* 0x02dfea0003c00000 */
[----:B------:R-:W-:Y:S01]  /*5390*/  FADD.FTZ R148, R148, R201 ;  /* 0x000000c994947221 */ /* 0x000fe20000010000 */
[----:B0-----:R-:W-:Y:S01]  /*53a0*/  HFMA2.MMA R153, -RZ, RZ, 0, 4.76837158203125e-07 ;  /* 0x00000008ff997435 */ /* 0x001fe200000001ff */
[----:B-1----:R-:W-:Y:S01]  /*53b0*/  FADD.FTZ R159, R159, R150 ;  /* 0x000000969f9f7221 */ /* 0x002fe20000010000 */
[----:B------:R-:W-:Y:S01]  /*53c0*/  MOV R152, 0x1f ;  /* 0x0000001f00987802 */ /* 0x000fe20000000f00 */
[----:B------:R-:W-:Y:S01]  /*53d0*/  IMAD.MOV.U32 R155, RZ, RZ, -0x1 ;  /* 0xffffffffff9b7424 */ /* 0x000fe200078e00ff */
[----:B------:R-:W-:-:S02]  /*53e0*/  MOV R150, R148 ;  /* 0x0000009400967202 */ /* 0x000fc40000000f00 */
[----:B------:R-:W-:Y:S02]  /*53f0*/  MOV R144, 0x5410 ;  /* 0x0000541000907802 */ /* 0x000fe40000000f00 */
[----:B------:R-:W-:Y:S05]  /*5400*/  CALL.REL.NOINC `($__internal_137_$__cuda_sm70_shflsync_down_p) ;  /* 0x0000036000007944 */ /* 0x000fea0003c00000 */
[----:B0-----:R-:W-:Y:S01]  /*5410*/  HFMA2.MMA R153, -RZ, RZ, 0, 4.76837158203125e-07 ;  /* 0x00000008ff997435 */ /* 0x001fe200000001ff */
[----:B-1----:R-:W-:Y:S02]  /*5420*/  MOV R147, R150 ;  /* 0x0000009600937202 */ /* 0x002fe40000000f00 */
[----:B------:R-:W-:Y:S02]  /*5430*/  MOV R150, R159 ;  /* 0x0000009f00967202 */ /* 0x000fe40000000f00 */
[----:B------:R-:W-:Y:S02]  /*5440*/  MOV R152, 0x1f ;  /* 0x0000001f00987802 */ /* 0x000fe40000000f00 */
[----:B------:R-:W-:Y:S02]  /*5450*/  MOV R155, 0xffffffff ;  /* 0xffffffff009b7802 */ /* 0x000fe40000000f00 */
[----:B------:R-:W-:Y:S02]  /*5460*/  MOV R144, 0x5480 ;  /* 0x0000548000907802 */ /* 0x000fe40000000f00 */
[----:B------:R-:W-:Y:S05]  /*5470*/  CALL.REL.NOINC `($__internal_137_$__cuda_sm70_shflsync_down_p) ;  /* 0x000002f000007944 */ /* 0x000fea0003c00000 */
[----:B------:R-:W-:Y:S01]  /*5480*/  FADD.FTZ R148, R147, R148 ;  /* 0x0000009493947221 */ /* 0x000fe20000010000 */
[----:B0-----:R-:W-:Y:S01]  /*5490*/  HFMA2.MMA R153, -RZ, RZ, 0, 2.384185791015625e-07 ;  /* 0x00000004ff997435 */ /* 0x001fe200000001ff */
[----:B-1----:R-:W-:Y:S01]  /*54a0*/  FADD.FTZ R159, R159, R150 ;  /* 0x000000969f9f7221 */ /* 0x002fe20000010000 */
[----:B------:R-:W-:Y:S01]  /*54b0*/  MOV R152, 0x1f ;  /* 0x0000001f00987802 */ /* 0x000fe20000000f00 */
[----:B------:R-:W-:Y:S01]  /*54c0*/  IMAD.MOV.U32 R155, RZ, RZ, -0x1 ;  /* 0xffffffffff9b7424 */ /* 0x000fe200078e00ff */
[----:B------:R-:W-:-:S02]  /*54d0*/  MOV R150, R148 ;  /* 0x0000009400967202 */ /* 0x000fc40000000f00 */
[----:B------:R-:W-:Y:S02]  /*54e0*/  MOV R144, 0x5500 ;  /* 0x0000550000907802 */ /* 0x000fe40000000f00 */
[----:B------:R-:W-:Y:S05]  /*54f0*/  CALL.REL.NOINC `($__internal_137_$__cuda_sm70_shflsync_down_p) ;  /* 0x0000027000007944 */ /* 0x000fea0003c00000 */
[----:B0-----:R-:W-:Y:S01]  /*5500*/  HFMA2.MMA R153, -RZ, RZ, 0, 2.384185791015625e-07 ;  /* 0x00000004ff997435 */ /* 0x001fe200000001ff */
[----:B-1----:R-:W-:Y:S02]  /*5510*/  MOV R147, R150 ;  /* 0x0000009600937202 */ /* 0x002fe40000000f00 */
[----:B------:R-:W-:Y:S02]  /*5520*/  MOV R150, R159 ;  /* 0x0000009f00967202 */ /* 0x000fe40000000f00 */
[----:B------:R-:W-:Y:S02]  /*5530*/  MOV R152, 0x1f ;  /* 0x0000001f00987802 */ /* 0x000fe40000000f00 */
[----:B------:R-:W-:Y:S02]  /*5540*/  MOV R155, 0xffffffff ;  /* 0xffffffff009b7802 */ /* 0x000fe40000000f00 */
[----:B------:R-:W-:Y:S02]  /*5550*/  MOV R144, 0x5570 ;  /* 0x0000557000907802 */ /* 0x000fe40000000f00 */
[----:B------:R-:W-:Y:S05]  /*5560*/  CALL.REL.NOINC `($__internal_137_$__cuda_sm70_shflsync_down_p) ;  /* 0x0000020000007944 */ /* 0x000fea0003c00000 */
[----:B------:R-:W-:Y:S01]  /*5570*/  FADD.FTZ R148, R147, R148 ;  /* 0x0000009493947221 */ /* 0x000fe20000010000 */
[----:B0-----:R-:W-:Y:S01]  /*5580*/  HFMA2.MMA R153, -RZ, RZ, 0, 1.1920928955078125e-07 ;  /* 0x00000002ff997435 */ /* 0x001fe200000001ff */
[----:B-1----:R-:W-:Y:S01]  /*5590*/  FADD.FTZ R151, R159, R150 ;  /* 0x000000969f977221 */ /* 0x002fe20000010000 */
[----:B------:R-:W-:Y:S01]  /*55a0*/  MOV R152, 0x1f ;  /* 0x0000001f00987802 */ /* 0x000fe20000000f00 */
[----:B------:R-:W-:Y:S01]  /*55b0*/  IMAD.MOV.U32 R155, RZ, RZ, -0x1 ;  /* 0xffffffffff9b7424 */ /* 0x000fe200078e00ff */
[----:B------:R-:W-:-:S02]  /*55c0*/  MOV R150, R148 ;  /* 0x0000009400967202 */ /* 0x000fc40000000f00 */
[----:B------:R-:W-:Y:S02]  /*55d0*/  MOV R144, 0x55f0 ;  /* 0x000055f000907802 */ /* 0x000fe40000000f00 */
[----:B------:R-:W-:Y:S05]  /*55e0*/  CALL.REL.NOINC `($__internal_137_$__cuda_sm70_shflsync_down_p) ;  /* 0x0000018000007944 */ /* 0x000fea0003c00000 */
[----:B0-----:R-:W-:Y:S01]  /*55f0*/  HFMA2.MMA R153, -RZ, RZ, 0, 1.1920928955078125e-07 ;  /* 0x00000002ff997435 */ /* 0x001fe200000001ff */
[----:B-1----:R-:W-:Y:S02]  /*5600*/  MOV R147, R150 ;  /* 0x0000009600937202 */ /* 0x002fe40000000f00 */
[----:B------:R-:W-:Y:S02]  /*5610*/  MOV R150, R151 ;  /* 0x0000009700967202 */ /* 0x000fe40000000f00 */
[----:B------:R-:W-:Y:S02]  /*5620*/  MOV R152, 0x1f ;  /* 0x0000001f00987802 */ /* 0x000fe40000000f00 */
[----:B------:R-:W-:Y:S02]  /*5630*/  MOV R155, 0xffffffff ;  /* 0xffffffff009b7802 */ /* 0x000fe40000000f00 */
[----:B------:R-:W-:Y:S02]  /*5640*/  MOV R144, 0x5660 ;  /* 0x0000566000907802 */ /* 0x000fe40000000f00 */
[----:B------:R-:W-:Y:S05]  /*5650*/  CALL.REL.NOINC `($__internal_137_$__cuda_sm70_shflsync_down_p) ;  /* 0x0000011000007944 */ /* 0x000fea0003c00000 */
[----:B------:R-:W-:Y:S01]  /*5660*/  FADD.FTZ R149, R147, R148 ;  /* 0x0000009493957221 */ /* 0x000fe20000010000 */
[----:B0-----:R-:W-:Y:S01]  /*5670*/  HFMA2.MMA R153, -RZ, RZ, 0, 5.9604644775390625e-08 ;  /* 0x00000001ff997435 */ /* 0x001fe200000001ff */
[----:B-1----:R-:W-:Y:S01]  /*5680*/  FADD.FTZ R151, R151, R150 ;  /* 0x0000009697977221 */ /* 0x002fe20000010000 */
[----:B------:R-:W-:Y:S01]  /*5690*/  MOV R152, 0x1f ;  /* 0x0000001f00987802 */ /* 0x000fe20000000f00 */
[----:B------:R-:W-:Y:S01]  /*56a0*/  IMAD.MOV.U32 R155, RZ, RZ, -0x1 ;  /* 0xffffffffff9b7424 */ /* 0x000fe200078e00ff */
[----:B------:R-:W-:-:S02]  /*56b0*/  MOV R150, R149 ;  /* 0x0000009500967202 */ /* 0x000fc40000000f00 */
[----:B------:R-:W-:Y:S02]  /*56c0*/  MOV R144, 0x56e0 ;  /* 0x000056e000907802 */ /* 0x000fe40000000f00 */
[----:B------:R-:W-:Y:S05]  /*56d0*/  CALL.REL.NOINC `($__internal_137_$__cuda_sm70_shflsync_down_p) ;  /* 0x0000009000007944 */ /* 0x000fea0003c00000 */
[----:B0-----:R-:W-:Y:S01]  /*56e0*/  HFMA2.MMA R153, -RZ, RZ, 0, 5.9604644775390625e-08 ;  /* 0x00000001ff997435 */ /* 0x001fe200000001ff */
[----:B-1----:R-:W-:Y:S02]  /*56f0*/  MOV R200, R150 ;  /* 0x0000009600c87202 */ /* 0x002fe40000000f00 */
[----:B------:R-:W-:Y:S02]  /*5700*/  MOV R150, R151 ;  /* 0x0000009700967202 */ /* 0x000fe40000000f00 */
[----:B------:R-:W-:Y:S02]  /*5710*/  MOV R152, 0x1f ;  /* 0x0000001f00987802 */ /* 0x000fe40000000f00 */
[----:B------:R-:W-:Y:S02]  /*5720*/  MOV R155, 0xffffffff ;  /* 0xffffffff009b7802 */ /* 0x000fe40000000f00 */
[----:B------:R-:W-:Y:S02]  /*5730*/  MOV R144, 0x5750 ;  /* 0x0000575000907802 */ /* 0x000fe40000000f00 */
[----:B------:R-:W-:Y:S05]  /*5740*/  CALL.REL.NOINC `($__internal_137_$__cuda_sm70_shflsync_down_p) ;  /* 0x0000002000007944 */ /* 0x000fea0003c00000 */
[----:B-1----:R-:W-:Y:S01]  /*5750*/  MOV R144, R150 ;  /* 0x0000009600907202 */ /* 0x002fe20000000f00 */
[----:B0-----:R-:W-:Y:S05]  /*5760*/  BRA `(.L_x_6487) ;  /* 0xffffc63000007947 */ /* 0x001fea000383ffff */
        .weak           $__internal_137_$__cuda_sm70_shflsync_down_p
        .type           $__internal_137_$__cuda_sm70_shflsync_down_p,@function
        .size           $__internal_137_$__cuda_sm70_shflsync_down_p,(.L_x_9391 - $__internal_137_$__cuda_sm70_shflsync_down_p)
$__internal_137_$__cuda_sm70_shflsync_down_p:
[----:B------:R-:W-:Y:S01]  /*5770*/  HFMA2.MMA R145, -RZ, RZ, 0, 0 ;  /* 0x00000000ff917435 */ /* 0x000fe200000001ff */
[----:B------:R-:W-:Y:S04]  /*5780*/  WARPSYNC R155 ;  /* 0x0000009b00007348 */ /* 0x000fe80003800000 */
[----:B------:R0:W1:Y:S01]  /*5790*/  SHFL.DOWN PT, R150, R150, R153, R152 ;  /* 0x0800009996967389 */ /* 0x00006200000e0098 */
[----:B------:R-:W-:Y:S05]  /*57a0*/  RET.REL.NODEC R144 `(_ZN10layer_norm13ln_bwd_kernelINS_13Kernel_traitsI6__halfS2_fS2_fjLj6144ELj1ELj1ELj8ELj16ENS_18Kernel_traits_baseILj6144ES2_S2_fS2_fjLj256EEEEELb1ELb1ELb1ELb0EEEvNS_9BwdParamsE) ;  /* 0xffffa85090007950 */ /* 0x000fea0003c3ffff */
.L_x_6488:
        /* <DEDUP_REMOVED lines=13> */
.L_x_9391:


//--------------------- .text._ZN10layer_norm22ln_bwd_finalize_kernelINS_22Kernel_traits_finalizeILj6144E6__halfS2_fS2_fjLb1ELj1024ELj4ENS_18Kernel_traits_baseILj6144ES2_S2_fS2_fjLj1024EEEEELb1ELb1EEEvNS_9BwdParamsE --------------------------
	.section	.text._ZN10layer_norm22ln_bwd_finalize_kernelINS_22Kernel_traits_finalizeILj6144E6__halfS2_fS2_fjLb1ELj1024ELj4ENS_18Kernel_traits_baseILj6144ES2_S2_fS2_fjLj1024EEEEELb1ELb1EEEvNS_9BwdParamsE,"ax",@progbits
	.sectioninfo	@"SHI_REGISTERS=32"
	.align	128
        .global         _ZN10layer_norm22ln_bwd_finalize_kernelINS_22Kernel_traits_finalizeILj6144E6__halfS2_fS2_fjLb1ELj1024ELj4ENS_18Kernel_traits_baseILj6144ES2_S2_fS2_fjLj1024EEEEELb1ELb1EEEvNS_9BwdParamsE
        .type           _ZN10layer_norm22ln_bwd_finalize_kernelINS_22Kernel_traits_finalizeILj6144E6__halfS2_fS2_fjLb1ELj1024ELj4ENS_18Kernel_traits_baseILj6144ES2_S2_fS2_fjLj1024EEEEELb1ELb1EEEvNS_9BwdParamsE,@function
        .size           _ZN10layer_norm22ln_bwd_finalize_kernelINS_22Kernel_traits_finalizeILj6144E6__halfS2_fS2_fjLb1ELj1024ELj4ENS_18Kernel_traits_baseILj6144ES2_S2_fS2_fjLj1024EEEEELb1ELb1EEEvNS_9BwdParamsE,(.L_x_9392 - _ZN10layer_norm22ln_bwd_finalize_kernelINS_22Kernel_traits_finalizeILj6144E6__halfS2_fS2_fjLb1ELj1024ELj4ENS_18Kernel_traits_baseILj6144ES2_S2_fS2_fjLj1024EEEEELb1ELb1EEEvNS_9BwdParamsE)
        .other          _ZN10layer_norm22ln_bwd_finalize_kernelINS_22Kernel_traits_finalizeILj6144E6__halfS2_fS2_fjLb1ELj1024ELj4ENS_18Kernel_traits_baseILj6144ES2_S2_fS2_fjLj1024EEEEELb1ELb1EEEvNS_9BwdParamsE,@"STO_CUDA_ENTRY STV_DEFAULT"
_ZN10layer_norm22ln_bwd_finalize_kernelINS_22Kernel_traits_finalizeILj6144E6__halfS2_fS2_fjLb1ELj1024ELj4ENS_18Kernel_traits_baseILj6144ES2_S2_fS2_fjLj1024EEEEELb1ELb1EEEvNS_9BwdParamsE:
.text._ZN10layer_norm22ln_bwd_finalize_kernelINS_22Kernel_traits_finalizeILj6144E6__halfS2_fS2_fjLb1ELj1024ELj4ENS_18Kernel_traits_baseILj6144ES2_S2_fS2_fjLj1024EEEEELb1ELb1EEEvNS_9BwdParamsE:
        /* <DEDUP_REMOVED lines=19> */
.L_x_6501:
        /* <DEDUP_REMOVED lines=32> */
.L_x_6493:
        /* <DEDUP_REMOVED lines=47> */
.L_x_6492:
[----:B------:R-:W-:Y:S05]  /*0620*/  BSYNC B1 ;  /* 0x0000000000017941 */ /* 0x000fea0003800000 */
.L_x_6491:
        /* <DEDUP_REMOVED lines=29> */
.L_x_6495:
[----:B------:R-:W-:Y:S05]  /*0800*/  BSYNC B1 ;  /* 0x0000000000017941 */ /* 0x000fea0003800000 */
.L_x_6494:
        /* <DEDUP_REMOVED lines=13> */
.L_x_6490:
[----:B------:R-:W-:Y:S05]  /*08e0*/  BSYNC B0 ;  /* 0x0000000000007941 */ /* 0x000fea0003800000 */
.L_x_6489:
        /* <DEDUP_REMOVED lines=12> */
.L_x_6502:
        /* <DEDUP_REMOVED lines=27> */
.L_x_6503:
        /* <DEDUP_REMOVED lines=9> */
.L_x_6496:
        /* <DEDUP_REMOVED lines=19> */
.L_x_6500:
[----:B------:R-:W-:Y:S05]  /*0d20*/  BSYNC B0 ;  /* 0x0000000000007941 */ /* 0x000fea0003800000 */
.L_x_6499:
[C---:B------:R-:W-:Y:S02]  /*0d30*/  ISETP.GT.U32.AND P1, PT, R4.reuse, -0x1801, PT ;  /* 0xffffe7ff0400780c */ /* 0x040fe40003f24070 */
[----:B------:R-:W-:-:S02]  /*0d40*/  IADD3 R4, R4, 0x1800, RZ ;  /* 0x0000180004047810 */ /* 0x000fc40007ffe0ff */
[----:B------:R-:W-:-:S09]  /*0d50*/  IADD3 R5, R5, 0xc00, RZ ;  /* 0x00000c0005057810 */ /* 0x000fd20007ffe0ff */
[----:B012---:R-:W-:Y:S05]  /*0d60*/  @P1 BRA `(.L_x_6501) ;  /* 0xfffff3c000001947 */ /* 0x007fea000383ffff */
[----:B------:R-:W-:Y:S05]  /*0d70*/  EXIT ;  /* 0x000000000000794d */ /* 0x000fea0003800000 */
.L_x_6497:
[----:B------:R-:W-:Y:S01]  /*0d80*/  HFMA2.MMA R14, -RZ, RZ, 0, 1.847743988037109375e-06 ;  /* 0x0000001fff0e7435 */ /* 0x000fe200000001ff */
[----:B---3--:R-:W-:Y:S01]  /*0d90*/  IMAD.MOV.U32 R18, RZ, RZ, R10 ;  /* 0x000000ffff127224 */ /* 0x008fe200078e000a */
[----:B------:R-:W-:Y:S01]  /*0da0*/  MOV R17, 0x1 ;  /* 0x0000000100117802 */ /* 0x000fe20000000f00 */
[----:B------:R-:W-:Y:S01]  /*0db0*/  IMAD.MOV.U32 R19, RZ, RZ, -0x1 ;  /* 0xffffffffff137424 */ /* 0x000fe200078e00ff */
[----:B------:R-:W-:Y:S02]  /*0dc0*/  MOV R8, 0xde0 ;  /* 0x00000de000087802 */ /* 0x000fe40000000f00 */
[----:B012---:R-:W-:Y:S05]  /*0dd0*/  CALL.REL.NOINC `($__internal_138_$__cuda_sm70_shflsync_bfly_p) ;  /* 0x0000059000007944 */ /* 0x007fea0003c00000 */
[----:B01----:R-:W-:Y:S05]  /*0de0*/  BRA `(.L_x_6502) ;  /* 0xfffffbc000007947 */ /* 0x003fea000383ffff */
.L_x_6498:
[----:B------:R-:W-:Y:S01]  /*0df0*/  HFMA2.MMA R14, -RZ, RZ, 0, 1.847743988037109375e-06 ;  /* 0x0000001fff0e7435 */ /* 0x000fe200000001ff */
[----:B------:R-:W-:Y:S01]  /*0e00*/  MOV R17, 0x2 ;  /* 0x0000000200117802 */ /* 0x000fe20000000f00 */
[----:B------:R-:W-:Y:S01]  /*0e10*/  IMAD.MOV.U32 R19, RZ, RZ, -0x1 ;  /* 0xffffffffff137424 */ /* 0x000fe200078e00ff */
[----:B------:R-:W-:-:S03]  /*0e20*/  MOV R8, 0xe40 ;  /* 0x00000e4000087802 */ /* 0x000fc60000000f00 */
[----:B0123--:R-:W-:Y:S05]  /*0e30*/  CALL.REL.NOINC `($__internal_138_$__cuda_sm70_shflsync_bfly_p) ;  /* 0x0000053000007944 */ /* 0x00ffea0003c00000 */
[----:B01----:R-:W-:Y:S01]  /*0e40*/  FADD.FTZ R18, R18, R14 ;  /* 0x0000000e12127221 */ /* 0x003fe20000010000 */
[----:B------:R-:W-:Y:S01]  /*0e50*/  HFMA2.MMA R14, -RZ, RZ, 0, 1.847743988037109375e-06 ;  /* 0x0000001fff0e7435 */ /* 0x000fe200000001ff */
[----:B------:R-:W-:Y:S01]  /*0e60*/  MOV R17, 0x4 ;  /* 0x0000000400117802 */ /* 0x000fe20000000f00 */
[----:B------:R-:W-:Y:S01]  /*0e70*/  IMAD.MOV.U32 R19, RZ, RZ, -0x1 ;  /* 0xffffffffff137424 */ /* 0x000fe200078e00ff */
[----:B------:R-:W-:-:S03]  /*0e80*/  MOV R8, 0xea0 ;  /* 0x00000ea000087802 */ /* 0x000fc60000000f00 */
[----:B------:R-:W-:Y:S05]  /*0e90*/  CALL.REL.NOINC `($__internal_138_$__cuda_sm70_shflsync_bfly_p) ;  /* 0x000004d000007944 */ /* 0x000fea0003c00000 */
[----:B01----:R-:W-:Y:S01]  /*0ea0*/  FADD.FTZ R18, R18, R14 ;  /* 0x0000000e12127221 */ /* 0x003fe20000010000 */
[----:B------:R-:W-:Y:S01]  /*0eb0*/  HFMA2.MMA R14, -RZ, RZ, 0, 1.847743988037109375e-06 ;  /* 0x0000001fff0e7435 */ /* 0x000fe200000001ff */
[----:B------:R-:W-:Y:S01]  /*0ec0*/  MOV R17, 0x8 ;  /* 0x0000000800117802 */ /* 0x000fe20000000f00 */
[----:B------:R-:W-:Y:S01]  /*0ed0*/  IMAD.MOV.U32 R19, RZ, RZ, -0x1 ;  /* 0xffffffffff137424 */ /* 0x000fe200078e00ff */
[----:B------:R-:W-:-:S03]  /*0ee0*/  MOV R8, 0xf00 ;  /* 0x00000f0000087802 */ /* 0x000fc60000000f00 */
[----:B------:R-:W-:Y:S05]  /*0ef0*/  CALL.REL.NOINC `($__internal_138_$__cuda_sm70_shflsync_bfly_p) ;  /* 0x0000047000007944 */ /* 0x000fea0003c00000 */
[----:B-1----:R-:W-:Y:S01]  /*0f00*/  FADD.FTZ R10, R18, R14 ;  /* 0x0000000e120a7221 */ /* 0x002fe20000010000 */
[----:B------:R-:W-:Y:S01]  /*0f10*/  HFMA2.MMA R14, -RZ, RZ, 0, 1.847743988037109375e-06 ;  /* 0x0000001fff0e7435 */ /* 0x000fe200000001ff */
[----:B0-----:R-:W-:Y:S01]  /*0f20*/  MOV R17, 0x10 ;  /* 0x0000001000117802 */ /* 0x001fe20000000f00 */
[----:B------:R-:W-:Y:S01]  /*0f30*/  IMAD.MOV.U32 R19, RZ, RZ, -0x1 ;  /* 0xffffffffff137424 */ /* 0x000fe200078e00ff */
[----:B------:R-:W-:-:S02]  /*0f40*/  MOV R8, 0xf70 ;  /* 0x00000f7000087802 */ /* 0x000fc40000000f00 */
[----:B------:R-:W-:Y:S02]  /*0f50*/  MOV R18, R10 ;  /* 0x0000000a00127202 */ /* 0x000fe40000000f00 */
[----:B------:R-:W-:Y:S05]  /*0f60*/  CALL.REL.NOINC `($__internal_138_$__cuda_sm70_shflsync_bfly_p) ;  /* 0x0000040000007944 */ /* 0x000fea0003c00000 */
[----:B0-----:R-:W-:Y:S01]  /*0f70*/  HFMA2.MMA R17, -RZ, RZ, 0, 5.9604644775390625e-08 ;  /* 0x00000001ff117435 */ /* 0x001fe200000001ff */
[----:B-1----:R-:W-:Y:S01]  /*0f80*/  MOV R13, R14 ;  /* 0x0000000e000d7202 */ /* 0x002fe20000000f00 */
[----:B------:R-:W-:Y:S01]  /*0f90*/  IMAD.MOV.U32 R18, RZ, RZ, R15 ;  /* 0x000000ffff127224 */ /* 0x000fe200078e000f */
[----:B------:R-:W-:Y:S01]  /*0fa0*/  MOV R14, 0x1f ;  /* 0x0000001f000e7802 */ /* 0x000fe20000000f00 */
[----:B------:R-:W-:Y:S01]  /*0fb0*/  IMAD.MOV.U32 R19, RZ, RZ, -0x1 ;  /* 0xffffffffff137424 */ /* 0x000fe200078e00ff */
[----:B------:R-:W-:Y:S02]  /*0fc0*/  MOV R8, 0xfe0 ;  /* 0x00000fe000087802 */ /* 0x000fe40000000f00 */
[----:B------:R-:W-:Y:S05]  /*0fd0*/  CALL.REL.NOINC `($__internal_138_$__cuda_sm70_shflsync_bfly_p) ;  /* 0x0000039000007944 */ /* 0x000fea0003c00000 */
[----:B0-----:R-:W-:Y:S01]  /*0fe0*/  HFMA2.MMA R17, -RZ, RZ, 0, 1.1920928955078125e-07 ;  /* 0x00000002ff117435 */ /* 0x001fe200000001ff */
[----:B-1----:R-:W-:Y:S01]  /*0ff0*/  FADD.FTZ R18, R15, R14 ;  /* 0x0000000e0f127221 */ /* 0x002fe20000010000 */
[----:B------:R-:W-:Y:S01]  /*1000*/  MOV R14, 0x1f ;  /* 0x0000001f000e7802 */ /* 0x000fe20000000f00 */
[----:B------:R-:W-:Y:S01]  /*1010*/  IMAD.MOV.U32 R19, RZ, RZ, -0x1 ;  /* 0xffffffffff137424 */ /* 0x000fe200078e00ff */
[----:B------:R-:W-:Y:S02]  /*1020*/  MOV R8, 0x1040 ;  /* 0x0000104000087802 */ /* 0x000fe40000000f00 */
[----:B------:R-:W-:Y:S05]  /*1030*/  CALL.REL.NOINC `($__internal_138_$__cuda_sm70_shflsync_bfly_p) ;  /* 0x0000033000007944 */ /* 0x000fea0003c00000 */
[----:B0-----:R-:W-:Y:S01]  /*1040*/  HFMA2.MMA R17, -RZ, RZ, 0, 2.384185791015625e-07 ;  /* 0x00000004ff117435 */ /* 0x001fe200000001ff */
[----:B-1----:R-:W-:Y:S01]  /*1050*/  FADD.FTZ R18, R18, R14 ;  /* 0x0000000e12127221 */ /* 0x002fe20000010000 */
[----:B------:R-:W-:Y:S01]  /*1060*/  MOV R14, 0x1f ;  /* 0x0000001f000e7802 */ /* 0x000fe20000000f00 */
[----:B------:R-:W-:Y:S01]  /*1070*/  IMAD.MOV.U32 R19, RZ, RZ, -0x1 ;  /* 0xffffffffff137424 */ /* 0x000fe200078e00ff */
[----:B------:R-:W-:-:S02]  /*1080*/  MOV R8, 0x10a0 ;  /* 0x000010a000087802 */ /* 0x000fc40000000f00 */
[----:B------:R-:W-:Y:S05]  /*1090*/  CALL.REL.NOINC `($__internal_138_$__cuda_sm70_shflsync_bfly_p) ;  /* 0x000002d000007944 */ /* 0x000fea0003c00000 */
[----:B0-----:R-:W-:Y:S01]  /*10a0*/  HFMA2.MMA R17, -RZ, RZ, 0, 4.76837158203125e-07 ;  /* 0x00000008ff117435 */ /* 0x001fe200000001ff */
[----:B-1----:R-:W-:Y:S01]  /*10b0*/  FADD.FTZ R18, R18, R14 ;  /* 0x0000000e12127221 */ /* 0x002fe20000010000 */
[----:B------:R-:W-:Y:S01]  /*10c0*/  MOV R14, 0x1f ;  /* 0x0000001f000e7802 */ /* 0x000fe20000000f00 */
[----:B------:R-:W-:Y:S01]  /*10d0*/  IMAD.MOV.U32 R19, RZ, RZ, -0x1 ;  /* 0xffffffffff137424 */ /* 0x000fe200078e00ff */
[----:B------:R-:W-:-:S02]  /*10e0*/  MOV R8, 0x1100 ;  /* 0x0000110000087802 */ /* 0x000fc40000000f00 */
[----:B------:R-:W-:Y:S05]  /*10f0*/  CALL.REL.NOINC `($__internal_138_$__cuda_sm70_shflsync_bfly_p) ;  /* 0x0000027000007944 */ /* 0x000fea0003c00000 */
[----:B-1----:R-:W-:Y:S01]  /*1100*/  FADD.FTZ R12, R18, R14 ;  /* 0x0000000e120c7221 */ /* 0x002fe20000010000 */
[----:B0-----:R-:W-:Y:S01]  /*1110*/  HFMA2.MMA R17, -RZ, RZ, 0, 9.5367431640625e-07 ;  /* 0x00000010ff117435 */ /* 0x001fe200000001ff */
[----:B------:R-:W-:Y:S01]  /*1120*/  MOV R14, 0x1f ;  /* 0x0000001f000e7802 */ /* 0x000fe20000000f00 */
[----:B------:R-:W-:Y:S01]  /*1130*/  IMAD.MOV.U32 R19, RZ, RZ, -0x1 ;  /* 0xffffffffff137424 */ /* 0x000fe200078e00ff */
[----:B------:R-:W-:-:S02]  /*1140*/  MOV R8, 0x1170 ;  /* 0x0000117000087802 */ /* 0x000fc40000000f00 */
[----:B------:R-:W-:Y:S02]  /*1150*/  MOV R18, R12 ;  /* 0x0000000c00127202 */ /* 0x000fe40000000f00 */
[----:B------:R-:W-:Y:S05]  /*1160*/  CALL.REL.NOINC `($__internal_138_$__cuda_sm70_shflsync_bfly_p) ;  /* 0x0000020000007944 */ /* 0x000fea0003c00000 */
[----:B-1----:R-:W-:Y:S01]  /*1170*/  MOV R15, R14 ;  /* 0x0000000e000f7202 */ /* 0x002fe20000000f00 */
[----:B------:R-:W-:Y:S01]  /*1180*/  HFMA2.MMA R14, -RZ, RZ, 0, 1.847743988037109375e-06 ;  /* 0x0000001fff0e7435 */ /* 0x000fe200000001ff */
[----:B0-----:R-:W-:Y:S01]  /*1190*/  MOV R18, R11 ;  /* 0x0000000b00127202 */ /* 0x001fe20000000f00 */
[----:B------:R-:W-:Y:S01]  /*11a0*/  IMAD.MOV.U32 R17, RZ, RZ, 0x1 ;  /* 0x00000001ff117424 */ /* 0x000fe200078e00ff */
[----:B------:R-:W-:Y:S02]  /*11b0*/  MOV R19, 0xffffffff ;  /* 0xffffffff00137802 */ /* 0x000fe40000000f00 */
[----:B------:R-:W-:Y:S02]  /*11c0*/  MOV R8, 0x11e0 ;  /* 0x000011e000087802 */ /* 0x000fe40000000f00 */
[----:B------:R-:W-:Y:S05]  /*11d0*/  CALL.REL.NOINC `($__internal_138_$__cuda_sm70_shflsync_bfly_p) ;  /* 0x0000019000007944 */ /* 0x000fea0003c00000 */
[----:B0-----:R-:W-:Y:S01]  /*11e0*/  HFMA2.MMA R17, -RZ, RZ, 0, 1.1920928955078125e-07 ;  /* 0x00000002ff117435 */ /* 0x001fe200000001ff */
[----:B-1----:R-:W-:Y:S01]  /*11f0*/  FADD.FTZ R18, R11, R14 ;  /* 0x0000000e0b127221 */ /* 0x002fe20000010000 */
[----:B------:R-:W-:Y:S01]  /*1200*/  MOV R19, 0xffffffff ;  /* 0xffffffff00137802 */ /* 0x000fe20000000f00 */
[----:B------:R-:W-:Y:S01]  /*1210*/  IMAD.MOV.U32 R14, RZ, RZ, 0x1f ;  /* 0x0000001fff0e7424 */ /* 0x000fe200078e00ff */
[----:B------:R-:W-:-:S02]  /*1220*/  MOV R8, 0x1240 ;  /* 0x0000124000087802 */ /* 0x000fc40000000f00 */
        /* <DEDUP_REMOVED lines=9> */
[----:B------:R-:W-:-:S02]  /*12c0*/  MOV R14, 0x1f ;  /* 0x0000001f000e7802 */ /* 0x000fc40000000f00 */
[----:B------:R-:W-:Y:S02]  /*12d0*/  MOV R19, 0xffffffff ;  /* 0xffffffff00137802 */ /* 0x000fe40000000f00 */
[----:B------:R-:W-:Y:S02]  /*12e0*/  MOV R8, 0x1300 ;  /* 0x0000130000087802 */ /* 0x000fe40000000f00 */
[----:B------:R-:W-:Y:S05]  /*12f0*/  CALL.REL.NOINC `($__internal_138_$__cuda_sm70_shflsync_bfly_p) ;  /* 0x0000007000007944 */ /* 0x000fea0003c00000 */
[----:B01----:R-:W-:Y:S01]  /*1300*/  FADD.FTZ R18, R18, R14 ;  /* 0x0000000e12127221 */ /* 0x003fe20000010000 */
[----:B------:R-:W-:Y:S01]  /*1310*/  HFMA2.MMA R14, -RZ, RZ, 0, 1.847743988037109375e-06 ;  /* 0x0000001fff0e7435 */ /* 0x000fe200000001ff */
[----:B------:R-:W-:Y:S01]  /*1320*/  IMAD.MOV.U32 R17, RZ, RZ, 0x10 ;  /* 0x00000010ff117424 */ /* 0x000fe200078e00ff */
[----:B------:R-:W-:Y:S02]  /*1330*/  MOV R19, 0xffffffff ;  /* 0xffffffff00137802 */ /* 0x000fe40000000f00 */
[----:B------:R-:W-:Y:S02]  /*1340*/  MOV R8, 0x1360 ;  /* 0x0000136000087802 */ /* 0x000fe40000000f00 */
[----:B------:R-:W-:Y:S05]  /*1350*/  CALL.REL.NOINC `($__internal_138_$__cuda_sm70_shflsync_bfly_p) ;  /* 0x0000001000007944 */ /* 0x000fea0003c00000 */
[----:B01----:R-:W-:Y:S05]  /*1360*/  BRA `(.L_x_6503) ;  /* 0xfffff7f000007947 */ /* 0x003fea000383ffff */
        .weak           $__internal_138_$__cuda_sm70_shflsync_bfly_p
        .type           $__internal_138_$__cuda_sm70_shflsync_bfly_p,@function
        .size           $__internal_138_$__cuda_sm70_shflsync_bfly_p,(.L_x_9392 - $__internal_138_$__cuda_sm70_shflsync_bfly_p)
$__internal_138_$__cuda_sm70_shflsync_bfly_p:
[----:B------:R-:W-:Y:S01]  /*1370*/  HFMA2.MMA R9, -RZ, RZ, 0, 0 ;  /* 0x00000000ff097435 */ /* 0x000fe200000001ff */
[----:B------:R-:W-:Y:S04]  /*1380*/  WARPSYNC R19 ;  /* 0x0000001300007348 */ /* 0x000fe80003800000 */
[----:B------:R0:W1:Y:S01]  /*1390*/  SHFL.BFLY PT, R14, R18, R17, R14 ;  /* 0x0c000011120e7389 */ /* 0x00006200000e000e */
[----:B------:R-:W-:Y:S05]  /*13a0*/  RET.REL.NODEC R8 `(_ZN10layer_norm22ln_bwd_finalize_kernelINS_22Kernel_traits_finalizeILj6144E6__halfS2_fS2_fjLb1ELj1024ELj4ENS_18Kernel_traits_baseILj6144ES2_S2_fS2_fjLj1024EEEEELb1ELb1EEEvNS_9BwdParamsE) ;  /* 0xffffec5008007950 */ /* 0x000fea0003c3ffff */
.L_x_6504:
        /* <DEDUP_REMOVED lines=13> */
.L_x_9392:


//--------------------- .text._ZN10layer_norm13ln_bwd_kernelINS_13Kernel_traitsI6__halfS2_fS2_fjLj6144ELj1ELj1ELj8ELj16ENS_18Kernel_traits_baseILj6144ES2_S2_fS2_fjLj256EEEEELb1ELb1ELb1ELb1EEEvNS_9BwdParamsE --------------------------
	.section	.text._ZN10layer_norm13ln_bwd_kernelINS_13Kernel_traitsI6__halfS2_fS2_fjLj6144ELj1ELj1ELj8ELj16ENS_18Kernel_traits_baseILj6144ES2_S2_fS2_fjLj256EEEEELb1ELb1ELb1ELb1EEEvNS_9BwdParamsE,"ax",@progbits
	.sectioninfo	@"SHI_REGISTERS=254"
	.align	128
        .global         _ZN10layer_norm13ln_bwd_kernelINS_13Kernel_traitsI6__halfS2_fS2_fjLj6144ELj1ELj1ELj8ELj16ENS_18Kernel_traits_baseILj6144ES2_S2_fS2_fjLj256EEEEELb1ELb1ELb1ELb1EEEvNS_9BwdParamsE
        .type           _ZN10layer_norm13ln_bwd_kernelINS_13Kernel_traitsI6__halfS2_fS2_fjLj6144ELj1ELj1ELj8ELj16ENS_18Kernel_traits_baseILj6144ES2_S2_fS2_fjLj256EEEEELb1ELb1ELb1ELb1EEEvNS_9BwdParamsE,@function
        .size           _ZN10layer_norm13ln_bwd_kernelINS_13Kernel_traitsI6__halfS2_fS2_fjLj6144ELj1ELj1ELj8ELj16ENS_18Kernel_traits_baseILj6144ES2_S2_fS2_fjLj256EEEEELb1ELb1ELb1ELb1EEEvNS_9BwdParamsE,(.L_x_9393 - _ZN10layer_norm13ln_bwd_kernelINS_13Kernel_traitsI6__halfS2_fS2_fjLj6144ELj1ELj1ELj8ELj16ENS_18Kernel_traits_baseILj6144ES2_S2_fS2_fjLj256EEEEELb1ELb1ELb1ELb1EEEvNS_9BwdParamsE)
        .other          _ZN10layer_norm13ln_bwd_kernelINS_13Kernel_traitsI6__halfS2_fS2_fjLj6144ELj1ELj1ELj8ELj16ENS_18Kernel_traits_baseILj6144ES2_S2_fS2_fjLj256EEEEELb1ELb1ELb1ELb1EEEvNS_9BwdParamsE,@"STO_CUDA_ENTRY STV_DEFAULT"
_ZN10layer_norm13ln_bwd_kernelINS_13Kernel_traitsI6__halfS2_fS2_fjLj6144ELj1ELj1ELj8ELj16ENS_18Kernel_traits_baseILj6144ES2_S2_fS2_fjLj256EEEEELb1ELb1ELb1ELb1EEEvNS_9BwdParamsE:
.text._ZN10layer_norm13ln_bwd_kernelINS_13Kernel_traitsI6__halfS2_fS2_fjLj6144ELj1ELj1ELj8ELj16ENS_18Kernel_traits_baseILj6144ES2_S2_fS2_fjLj256EEEEELb1ELb1ELb1ELb1EEEvNS_9BwdParamsE:
        /* <DEDUP_REMOVED lines=52> */
.L_x_6505:
        /* <DEDUP_REMOVED lines=67> */
.L_x_6612:
[----:B------:R-:W-:-:S05]  /*0770*/  MOV R161, 0x4 ;  /* 0x0000000400a17802 */ /* 0x000fca0000000f00 */
        /* <DEDUP_REMOVED lines=46> */
[----:B------:R-:W-:Y:S01]  /*0a60*/  HFMA2.MMA R151, -RZ, RZ, 0, 0 ;  /* 0x00000000ff977435 */ /* 0x000fe200000001ff */
[----:B------:R-:W-:Y:S01]  /*0a70*/  MOV R152, RZ ;  /* 0x000000ff00987202 */ /* 0x000fe20000000f00 */
[----:B------:R-:W-:Y:S05]  /*0a80*/  BRA `(.L_x_6509) ;  /* 0x00000f2000007947 */ /* 0x000fea0003800000 */
.L_x_6508:
[----:B0-----:R-:W-:Y:S01]  /*0a90*/  IADD3 R148, R152, -0x1, RZ ;  /* 0xffffffff98947810 */ /* 0x001fe20007ffe0ff */
[----:B------:R0:W2:Y:S04]  /*0aa0*/  LDG.E R206, [R160.64] ;  /* 0x00000004a0ce7981 */ /* 0x0000a8000c1e1900 */
[----:B------:R-:W-:-:S05]  /*0ab0*/  IMAD R148, R148, c[0x0][0x168], RZ ;  /* 0x00005a0094947a24 */ /* 0x000fca00078e02ff */
[----:B------:R-:W-:Y:S01]  /*0ac0*/  SHF.R.S32.HI R149, RZ, 0x1f, R148 ;  /* 0x0000001fff957819 */ /* 0x000fe20000011494 */
[----:B------:R-:W-:-:S03]  /*0ad0*/  HFMA2.MMA R177, -RZ, RZ, 0, 9.5367431640625e-07 ;  /* 0x00000010ffb17435 */ /* 0x000fc600000001ff */
[----:B------:R-:W-:-:S04]  /*0ae0*/  LEA.HI R148, R149, R148, RZ, 0x3 ;  /* 0x0000009495947211 */ /* 0x000fc800078f18ff */
        /* <DEDUP_REMOVED lines=48> */
[--C-:B------:R-:W-:Y:S01]  /*0df0*/  HADD2.F32 R209, -RZ, R152.reuse.H0_H0 ;  /* 0x20000098ffd17230 */ /* 0x100fe20000004100 */
[C---:B------:R-:W-:Y:S01]  /*0e00*/  FADD.FTZ R215, -R212.reuse, R150 ;  /* 0x00000096d4d77221 */ /* 0x040fe20000010100 */
[----:B------:R-:W-:Y:S01]  /*0e10*/  HADD2.F32 R208, -RZ, R152.H1_H1 ;  /* 0x30000098ffd07230 */ /* 0x000fe20000004100 */
[C---:B------:R-:W-:Y:S01]  /*0e20*/  FADD.FTZ R206, -R212.reuse, R182 ;  /* 0x000000b6d4ce7221 */ /* 0x040fe20000010100 */
[----:B-1----:R-:W-:Y:S01]  /*0e30*/  HADD2.F32 R200, -RZ, R155.H1_H1 ;  /* 0x3000009bffc87230 */ /* 0x002fe20000004100 */
[----:B------:R-:W-:-:S02]  /*0e40*/  FADD.FTZ R219, -R212, R151 ;  /* 0x00000097d4db7221 */ /* 0x000fc40000010100 */
[C---:B------:R-:W-:Y:S01]  /*0e50*/  FADD.FTZ R229, -R212.reuse, R161 ;  /* 0x000000a1d4e57221 */ /* 0x040fe20000010100 */
[----:B------:R-:W-:Y:S01]  /*0e60*/  HADD2.F32 R201, -RZ, R155.H0_H0 ;  /* 0x2000009bffc97230 */ /* 0x000fe20000004100 */
[----:B------:R-:W-:Y:S01]  /*0e70*/  FADD.FTZ R231, -R212, R162 ;  /* 0x000000a2d4e77221 */ /* 0x000fe20000010100 */
[--C-:B------:R-:W-:Y:S02]  /*0e80*/  HADD2.F32 R161, -RZ, R165.reuse.H0_H0 ;  /* 0x200000a5ffa17230 */ /* 0x100fe40000004100 */
[----:B------:R-:W-:Y:S01]  /*0e90*/  HADD2.F32 R152, -RZ, R165.H1_H1 ;  /* 0x300000a5ff987230 */ /* 0x000fe20000004100 */
[----:B------:R-:W-:Y:S01]  /*0ea0*/  FMUL.FTZ R165, R2, R207 ;  /* 0x000000cf02a57220 */ /* 0x000fe20000410000 */
[--C-:B------:R-:W-:Y:S01]  /*0eb0*/  HADD2.F32 R217, -RZ, R164.reuse.H0_H0 ;  /* 0x200000a4ffd97230 */ /* 0x100fe20000004100 */
[C---:B------:R-:W-:Y:S01]  /*0ec0*/  FADD.FTZ R239, -R212.reuse, R170 ;  /* 0x000000aad4ef7221 */ /* 0x040fe20000010100 */
[----:B------:R-:W-:Y:S01]  /*0ed0*/  HADD2.F32 R162, -RZ, R164.H1_H1 ;  /* 0x300000a4ffa27230 */ /* 0x000fe20000004100 */
[C---:B0-----:R-:W-:Y:S01]  /*0ee0*/  FADD.FTZ R205, -R212.reuse, R156 ;  /* 0x0000009cd4cd7221 */ /* 0x041fe20000010100 */
[----:B------:R-:W-:Y:S01]  /*0ef0*/  HADD2.F32 R211, -RZ, R153.H0_H0 ;  /* 0x20000099ffd37230 */ /* 0x000fe20000004100 */
[----:B------:R-:W-:Y:S01]  /*0f00*/  FADD.FTZ R241, -R212, R171 ;  /* 0x000000abd4f17221 */ /* 0x000fe20000010100 */
[--C-:B------:R-:W-:Y:S01]  /*0f10*/  HADD2.F32 R149, -RZ, R167.reuse.H0_H0 ;  /* 0x200000a7ff957230 */ /* 0x100fe20000004100 */
[C---:B------:R-:W-:Y:S01]  /*0f20*/  FMUL.FTZ R170, R2.reuse, R225 ;  /* 0x000000e102aa7220 */ /* 0x040fe20000410000 */
[----:B------:R-:W-:Y:S01]  /*0f30*/  HADD2.F32 R148, -RZ, R167.H1_H1 ;  /* 0x300000a7ff947230 */ /* 0x000fe20000004100 */
[C---:B------:R-:W-:Y:S01]  /*0f40*/  FMUL.FTZ R207, R2.reuse, R206 ;  /* 0x000000ce02cf7220 */ /* 0x040fe20000410000 */
[----:B------:R-:W-:Y:S01]  /*0f50*/  HADD2.F32 R210, -RZ, R153.H1_H1 ;  /* 0x30000099ffd27230 */ /* 0x000fe20000004100 */
[C---:B------:R-:W-:Y:S01]  /*0f60*/  FMUL.FTZ R164, R2.reuse, R213 ;  /* 0x000000d502a47220 */ /* 0x040fe20000410000 */
[--C-:B------:R-:W-:Y:S01]  /*0f70*/  HADD2.F32 R151, -RZ, R166.reuse.H0_H0 ;  /* 0x200000a6ff977230 */ /* 0x100fe20000004100 */
[----:B------:R-:W-:Y:S01]  /*0f80*/  FMUL.FTZ R171, R2, R223 ;  /* 0x000000df02ab7220 */ /* 0x000fe20000410000 */
[----:B------:R-:W-:Y:S01]  /*0f90*/  HADD2.F32 R150, -RZ, R166.H1_H1 ;  /* 0x300000a6ff967230 */ /* 0x000fe20000004100 */
[----:B------:R-:W-:Y:S01]  /*0fa0*/  FMUL.FTZ R206, R188, R209 ;  /* 0x000000d1bcce7220 */ /* 0x000fe20000410000 */
[----:B------:R-:W-:Y:S01]  /*0fb0*/  HADD2.F32 R203, -RZ, R154.H0_H0 ;  /* 0x2000009affcb7230 */ /* 0x000fe20000004100 */
        /* <DEDUP_REMOVED lines=159> */
.L_x_6509:
[----:B------:R-:W-:Y:S05]  /*19b0*/  BSYNC B0 ;  /* 0x0000000000007941 */ /* 0x000fea0003800000 */
.L_x_6507:
[----:B------:R-:W0:Y:S01]  /*19c0*/  S2R R150, SR_TID.X ;  /* 0x0000000000967919 */ /* 0x000e220000002100 */
[----:B------:R-:W-:Y:S02]  /*19d0*/  LOP3.LUT P1, RZ, R3, 0xff, RZ, 0xc0, !PT ;  /* 0x000000ff03ff7812 */ /* 0x000fe4000782c0ff */
[----:B-1---5:R-:W-:Y:S02]  /*19e0*/  MOV R148, R198 ;  /* 0x000000c600947202 */ /* 0x022fe40000000f00 */
[----:B------:R-:W-:Y:S02]  /*19f0*/  MOV R149, R194 ;  /* 0x000000c200957202 */ /* 0x000fe40000000f00 */
[----:B------:R-:W-:Y:S02]  /*1a00*/  MOV R153, R190 ;  /* 0x000000be00997202 */ /* 0x000fe40000000f00 */
[----:B------:R-:W-:-:S02]  /*1a10*/  PRMT R233, R148, 0x7610, R233 ;  /* 0x0000761094e97816 */ /* 0x000fc400000000e9 */
        /* <DEDUP_REMOVED lines=8> */
.L_x_6613:
        /* <DEDUP_REMOVED lines=18> */
.L_x_6614:
[----:B------:R-:W-:Y:S01]  /*1bc0*/  @!P0 LOP3.LUT R149, R150, 0x7, RZ, 0xc0, !PT ;  /* 0x0000000796958812 */ /* 0x000fe200078ec0ff */
[----:B--2---:R-:W-:Y:S01]  /*1bd0*/  FADD.FTZ R200, R155, R152 ;  /* 0x000000989bc87221 */ /* 0x004fe20000010000 */
[----:B------:R-:W-:Y:S01]  /*1be0*/  WARPSYNC 0xffffffff ;  /* 0xffffffff00007948 */ /* 0x000fe20003800000 */
[----:B-1----:R-:W-:Y:S01]  /*1bf0*/  FADD.FTZ R201, R201, R156 ;  /* 0x0000009cc9c97221 */ /* 0x002fe20000010000 */
[----:B------:R-:W-:Y:S02]  /*1c00*/  @!P0 IADD3 R234, R232, R149, RZ ;  /* 0x00000095e8ea8210 */ /* 0x000fe40007ffe0ff */
[----:B------:R-:W-:Y:S02]  /*1c10*/  ISETP.GE.AND P6, PT, R197, 0x1, PT ;  /* 0x00000001c500780c */ /* 0x000fe40003fc6270 */
[----:B------:R-:W-:Y:S01]  /*1c20*/  @!P5 ISETP.NE.U32.AND P1, PT, RZ, c[0x0][0x218], PT ;  /* 0x00008600ff00da0c */ /* 0x000fe20003f25070 */
[----:B------:R1:W-:Y:S04]  /*1c30*/  @!P0 STS.64 [R234.X8+0x6000], R200 ;  /* 0x006000c8ea008388 */ /* 0x0003e80000008a00 */
[----:B------:R-:W-:Y:S01]  /*1c40*/  BAR.SYNC.DEFER_BLOCKING 0x0 ;  /* 0x0000000000007b1d */ /* 0x000fe20000010000 */
[----:B------:R-:W-:-:S02]  /*1c50*/  @!P5 ISETP.NE.U32.AND P2, PT, RZ, c[0x0][0x218], PT ;  /* 0x00008600ff00da0c */ /* 0x000fc40003f45070 */
[----:B------:R-:W-:Y:S02]  /*1c60*/  @!P5 ISETP.NE.AND.EX P1, PT, RZ, c[0x0][0x21c], PT, P1 ;  /* 0x00008700ff00da0c */ /* 0x000fe40003f25310 */
[----:B------:R-:W-:Y:S02]  /*1c70*/  @!P5 ISETP.NE.U32.AND P0, PT, RZ, c[0x0][0x218], PT ;  /* 0x00008600ff00da0c */ /* 0x000fe40003f05070 */
[----:B------:R-:W-:Y:S01]  /*1c80*/  @P6 IADD3 R197, R197, -0x1, RZ ;  /* 0xffffffffc5c56810 */ /* 0x000fe20007ffe0ff */
[----:B-1----:R-:W-:Y:S01]  /*1c90*/  HFMA2.MMA R200, -RZ, RZ, 0, 0 ;  /* 0x00000000ffc87435 */ /* 0x002fe200000001ff */
[----:B------:R-:W-:Y:S01]  /*1ca0*/  BSSY B0, `(.L_x_6512) ;  /* 0x0000029000007945 */ /* 0x000fe20003800000 */
[----:B------:R-:W-:Y:S02]  /*1cb0*/  @!P5 ISETP.NE.AND.EX P2, PT, RZ, c[0x0][0x21c], PT, P2 ;  /* 0x00008700ff00da0c */ /* 0x000fe40003f45320 */
[----:B------:R-:W-:Y:S01]  /*1cc0*/  @P6 IMAD R197, R197, c[0x0][0x168], RZ ;  /* 0x00005a00c5c56a24 */ /* 0x000fe200078e02ff */
[----:B------:R-:W1:Y:S04]  /*1cd0*/  LDS.128 R148, [R232.X8+0x6000] ;  /* 0x00600000e8947984 */ /* 0x000e680000008c00 */
[----:B0-----:R-:W0:Y:S04]  /*1ce0*/  LDS.128 R152, [R232.X8+0x6010] ;  /* 0x00601000e8987984 */ /* 0x001e280000008c00 */
[----:B------:R-:W2:Y:S04]  /*1cf0*/  LDS.128 R156, [R232.X8+0x6020] ;  /* 0x00602000e89c7984 */ /* 0x000ea80000008c00 */
[----:B------:R-:W3:Y:S01]  /*1d00*/  LDS.128 R160, [R232.X8+0x6030] ;  /* 0x00603000e8a07984 */ /* 0x000ee20000008c00 */
[----:B-1----:R-:W-:-:S02]  /*1d10*/  FADD.FTZ R235, RZ, R148 ;  /* 0x00000094ffeb7221 */ /* 0x002fc40000010000 */
[----:B------:R-:W-:Y:S01]  /*1d20*/  FADD.FTZ R148, RZ, R149 ;  /* 0x00000095ff947221 */ /* 0x000fe20000010000 */
[----:B------:R-:W-:Y:S01]  /*1d30*/  @P6 MOV R149, 0x10 ;  /* 0x0000001000956802 */ /* 0x000fe20000000f00 */
[----:B------:R-:W-:Y:S01]  /*1d40*/  FADD.FTZ R235, R150, R235 ;  /* 0x000000eb96eb7221 */ /* 0x000fe20000010000 */
[----:B------:R-:W-:Y:S01]  /*1d50*/  @P6 SHF.R.S32.HI R150, RZ, 0x1f, R197 ;  /* 0x0000001fff966819 */ /* 0x000fe200000114c5 */
[----:B------:R-:W-:Y:S02]  /*1d60*/  FADD.FTZ R148, R151, R148 ;  /* 0x0000009497947221 */ /* 0x000fe40000010000 */
[----:B0-----:R-:W-:Y:S01]  /*1d70*/  FADD.FTZ R235, R235, R152 ;  /* 0x00000098ebeb7221 */ /* 0x001fe20000010000 */
[----:B------:R-:W-:Y:S01]  /*1d80*/  @P6 LEA.HI R150, R150, R197, RZ, 0x3 ;  /* 0x000000c596966211 */ /* 0x000fe200078f18ff */
[----:B------:R-:W-:Y:S02]  /*1d90*/  FADD.FTZ R148, R148, R153 ;  /* 0x0000009994947221 */ /* 0x000fe40000010000 */
        /* <DEDUP_REMOVED lines=9> */
[----:B------:R-:W-:-:S04]  /*1e30*/  @P6 IMAD.WIDE.U32 R148, R200, R149, c[0x0][0x170] ;  /* 0x00005c00c8946625 */ /* 0x000fc800078e0095 */
[----:B------:R-:W-:Y:S01]  /*1e40*/  FADD.FTZ R161, R162, R235 ;  /* 0x000000eba2a17221 */ /* 0x000fe20000010000 */
[----:B------:R0:W5:Y:S01]  /*1e50*/  @P6 LDG.E.128 R132, [R148.64] ;  /* 0x0000000494846981 */ /* 0x000162000c1e1d00 */
[----:B------:R-:W-:Y:S01]  /*1e60*/  FADD.FTZ R150, R163, R150 ;  /* 0x00000096a3967221 */ /* 0x000fe20000010000 */
[----:B------:R-:W-:Y:S01]  /*1e70*/  @!P5 FSEL R151, R108, RZ, P1 ;  /* 0x000000ff6c97d208 */ /* 0x000fe20000800000 */
[----:B------:R-:W-:Y:S02]  /*1e80*/  FMUL.FTZ R161, R161, c[0x0][0x1e0] ;  /* 0x00007800a1a17a20 */ /* 0x000fe40000410000 */
[----:B------:R-:W-:Y:S01]  /*1e90*/  FMUL.FTZ R160, R150, c[0x0][0x1e0] ;  /* 0x0000780096a07a20 */ /* 0x000fe20000410000 */
[----:B------:R-:W-:Y:S05]  /*1ea0*/  @!P5 BRA `(.L_x_6513) ;  /* 0x000000800000d947 */ /* 0x000fea0003800000 */
[----:B------:R-:W-:Y:S02]  /*1eb0*/  ISETP.NE.AND P3, PT, R4, RZ, PT ;  /* 0x000000ff0400720c */ /* 0x000fe40003f65270 */
[----:B------:R-:W-:Y:S02]  /*1ec0*/  ISETP.NE.U32.AND P1, PT, RZ, c[0x0][0x218], PT ;  /* 0x00008600ff007a0c */ /* 0x000fe40003f25070 */
[----:B0-----:R-:W-:-:S02]  /*1ed0*/  FSEL R148, R161, RZ, !P3 ;  /* 0x000000ffa1947208 */ /* 0x001fc40005800000 */
[----:B------:R-:W-:-:S03]  /*1ee0*/  ISETP.NE.AND.EX P1, PT, RZ, c[0x0][0x21c], PT, P1 ;  /* 0x00008700ff007a0c */ /* 0x000fc60003f25310 */
[----:B------:R-:W-:-:S04]  /*1ef0*/  FFMA.FTZ R149, R165, R160, R148 ;  /* 0x000000a0a5957223 */ /* 0x000fc80000010094 */
[----:B------:R-:W-:-:S04]  /*1f00*/  FADD.FTZ R149, R206, -R149 ;  /* 0x80000095ce957221 */ /* 0x000fc80000010000 */
[----:B------:R-:W-:-:S04]  /*1f10*/  FMUL.FTZ R151, R2, R149 ;  /* 0x0000009502977220 */ /* 0x000fc80000410000 */
[----:B------:R-:W-:Y:S02]  /*1f20*/  @P1 FADD.FTZ R151, R108, R151 ;  /* 0x000000976c971221 */ /* 0x000fe40000010000 */
.L_x_6513:
[----:B------:R-:W-:Y:S05]  /*1f30*/  BSYNC B0 ;  /* 0x0000000000007941 */ /* 0x000fea0003800000 */
.L_x_6512:
[----:B------:R-:W-:Y:S01]  /*1f40*/  BSSY B0, `(.L_x_6514) ;  /* 0x000000e000007945 */ /* 0x000fe20003800000 */
[----:B------:R-:W-:Y:S05]  /*1f50*/  @!P6 BRA `(.L_x_6515) ;  /* 0x000000c00000e947 */ /* 0x000fea0003800000 */
[----:B------:R-:W-:Y:S01]  /*1f60*/  LOP3.LUT P1, RZ, R233, 0xff, RZ, 0xc0, !PT ;  /* 0x000000ffe9ff7812 */ /* 0x000fe2000782c0ff */
[----:B0-----:R-:W-:Y:S01]  /*1f70*/  FMUL.FTZ R148, R151, c[0x0][0x1ec] ;  /* 0x00007b0097947a20 */ /* 0x001fe20000410000 */
[----:B------:R-:W-:Y:S01]  /*1f80*/  HFMA2.MMA R153, -RZ, RZ, 0, 0 ;  /* 0x00000000ff997435 */ /* 0x000fe200000001ff */
[----:B------:R-:W-:Y:S02]  /*1f90*/  MOV R149, RZ ;  /* 0x000000ff00957202 */ /* 0x000fe40000000f00 */
        /* <DEDUP_REMOVED lines=8> */
.L_x_6515:
[----:B------:R-:W-:Y:S05]  /*2020*/  BSYNC B0 ;  /* 0x0000000000007941 */ /* 0x000fea0003800000 */
.L_x_6514:
        /* <DEDUP_REMOVED lines=33> */
.L_x_6517:
[----:B------:R-:W-:Y:S05]  /*2240*/  BSYNC B0 ;  /* 0x0000000000007941 */ /* 0x000fea0003800000 */
.L_x_6516:
[----:B------:R-:W-:Y:S01]  /*2250*/  BSSY B0, `(.L_x_6518) ;  /* 0x000000e000007945 */ /* 0x000fe20003800000 */
[----:B------:R-:W-:Y:S05]  /*2260*/  @!P6 BRA `(.L_x_6519) ;  /* 0x000000c00000e947 */ /* 0x000fea0003800000 */
[----:B------:R-:W-:Y:S01]  /*2270*/  LOP3.LUT P2, RZ, R198, 0xff00, RZ, 0xc0, !PT ;  /* 0x0000ff00c6ff7812 */ /* 0x000fe2000784c0ff */
[----:B0-----:R-:W-:Y:S01]  /*2280*/  FMUL.FTZ R148, R150, c[0x0][0x1ec] ;  /* 0x00007b0096947a20 */ /* 0x001fe20000410000 */
        /* <DEDUP_REMOVED lines=10> */
.L_x_6519:
[----:B------:R-:W-:Y:S05]  /*2330*/  BSYNC B0 ;  /* 0x0000000000007941 */ /* 0x000fea0003800000 */
.L_x_6518:
        /* <DEDUP_REMOVED lines=10> */
.L_x_6521:
[----:B------:R-:W-:Y:S05]  /*23e0*/  BSYNC B0 ;  /* 0x0000000000007941 */ /* 0x000fea0003800000 */
.L_x_6520:
        /* <DEDUP_REMOVED lines=14> */
.L_x_6523:
[----:B------:R-:W-:Y:S05]  /*24d0*/  BSYNC B0 ;  /* 0x0000000000007941 */ /* 0x000fea0003800000 */
.L_x_6522:
        /* <DEDUP_REMOVED lines=10> */
.L_x_6525:
[----:B------:R-:W-:Y:S05]  /*2580*/  BSYNC B0 ;  /* 0x0000000000007941 */ /* 0x000fea0003800000 */
.L_x_6524:
        /* <DEDUP_REMOVED lines=14> */
.L_x_6527:
[----:B------:R-:W-:Y:S05]  /*2670*/  BSYNC B0 ;  /* 0x0000000000007941 */ /* 0x000fea0003800000 */
.L_x_6526:
        /* <DEDUP_REMOVED lines=10> */
.L_x_6529:
[----:B------:R-:W-:Y:S05]  /*2720*/  BSYNC B0 ;  /* 0x0000000000007941 */ /* 0x000fea0003800000 */
.L_x_6528:
        /* <DEDUP_REMOVED lines=14> */
.L_x_6531:
[----:B------:R-:W-:Y:S05]  /*2810*/  BSYNC B0 ;  /* 0x0000000000007941 */ /* 0x000fea0003800000 */
.L_x_6530:
        /* <DEDUP_REMOVED lines=10> */
.L_x_6533:
[----:B------:R-:W-:Y:S05]  /*28c0*/  BSYNC B0 ;  /* 0x0000000000007941 */ /* 0x000fea0003800000 */
.L_x_6532:
        /* <DEDUP_REMOVED lines=14> */
.L_x_6535:
[----:B------:R-:W-:Y:S05]  /*29b0*/  BSYNC B0 ;  /* 0x0000000000007941 */ /* 0x000fea0003800000 */
.L_x_6534:
        /* <DEDUP_REMOVED lines=10> */
.L_x_6537:
[----:B------:R-:W-:Y:S05]  /*2a60*/  BSYNC B0 ;  /* 0x0000000000007941 */ /* 0x000fea0003800000 */
.L_x_6536:
        /* <DEDUP_REMOVED lines=14> */
.L_x_6539:
[----:B------:R-:W-:Y:S05]  /*2b50*/  BSYNC B0 ;  /* 0x0000000000007941 */ /* 0x000fea0003800000 */
.L_x_6538:
        /* <DEDUP_REMOVED lines=10> */
.L_x_6541:
[----:B------:R-:W-:Y:S05]  /*2c00*/  BSYNC B0 ;  /* 0x0000000000007941 */ /* 0x000fea0003800000 */
.L_x_6540:
        /* <DEDUP_REMOVED lines=14> */
.L_x_6543:
[----:B------:R-:W-:Y:S05]  /*2cf0*/  BSYNC B0 ;  /* 0x0000000000007941 */ /* 0x000fea0003800000 */
.L_x_6542:
[----:B0-----:R-:W-:Y:S01]  /*2d00*/  SEL R148, R151, R140, P1 ;  /* 0x0000008c97947207 */ /* 0x001fe20000800000 */
[----:B------:R-:W-:Y:S01]  /*2d10*/  @P0 IMAD.WIDE.U32 R196, R196, R197, c[0x0][0x258] ;  /* 0x00009600c4c40625 */ /* 0x000fe200078e00c5 */
[----:B------:R-:W-:Y:S01]  /*2d20*/  @P6 MOV R159, 0x10 ;  /* 0x00000010009f6802 */ /* 0x000fe20000000f00 */
[----:B------:R-:W-:Y:S01]  /*2d30*/  BSSY B0, `(.L_x_6544) ;  /* 0x0000014000007945 */ /* 0x000fe20003800000 */
[----:B------:R-:W-:Y:S02]  /*2d40*/  SEL R151, R152, R143, P1 ;  /* 0x0000008f98977207 */ /* 0x000fe40000800000 */
        /* <DEDUP_REMOVED lines=14> */
[----:B-----5:R-:W-:Y:S01]  /*2e30*/  HFMA2.MMA R133, -RZ, RZ, 0, 9.5367431640625e-07 ;  /* 0x00000010ff857435 */ /* 0x020fe200000001ff */
[----:B------:R-:W-:-:S09]  /*2e40*/  IADD3 R132, R200, 0x100, RZ ;  /* 0x00000100c8847810 */ /* 0x000fd20007ffe0ff */
[----:B------:R-:W-:-:S06]  /*2e50*/  IMAD.WIDE.U32 R132, R132, R133, c[0x0][0x170] ;  /* 0x00005c0084847625 */ /* 0x000fcc00078e0085 */
[----:B------:R-:W5:Y:S02]  /*2e60*/  LDG.E.128 R132, [R132.64] ;  /* 0x0000000484847981 */ /* 0x000f64000c1e1d00 */
.L_x_6545:
[----:B------:R-:W-:Y:S05]  /*2e70*/  BSYNC B0 ;  /* 0x0000000000007941 */ /* 0x000fea0003800000 */
.L_x_6544:
        /* <DEDUP_REMOVED lines=10> */
.L_x_6547:
[----:B------:R-:W-:Y:S05]  /*2f20*/  BSYNC B0 ;  /* 0x0000000000007941 */ /* 0x000fea0003800000 */
.L_x_6546:
        /* <DEDUP_REMOVED lines=9> */
[----:B------:R-:W-:Y:S02]  /*2fc0*/  MOV R153, RZ ;  /* 0x000000ff00997202 */ /* 0x000fe40000000f00 */
        /* <DEDUP_REMOVED lines=8> */
.L_x_6549:
[----:B------:R-:W-:Y:S05]  /*3050*/  BSYNC B0 ;  /* 0x0000000000007941 */ /* 0x000fea0003800000 */
.L_x_6548:
        /* <DEDUP_REMOVED lines=27> */
.L_x_6551:
[----:B------:R-:W-:Y:S05]  /*3210*/  BSYNC B0 ;  /* 0x0000000000007941 */ /* 0x000fea0003800000 */
.L_x_6550:
[----:B------:R-:W-:Y:S01]  /*3220*/  BSSY B0, `(.L_x_6552) ;  /* 0x000000e000007945 */ /* 0x000fe20003800000 */
        /* <DEDUP_REMOVED lines=13> */
.L_x_6553:
[----:B------:R-:W-:Y:S05]  /*3300*/  BSYNC B0 ;  /* 0x0000000000007941 */ /* 0x000fea0003800000 */
.L_x_6552:
        /* <DEDUP_REMOVED lines=10> */
.L_x_6555:
[----:B------:R-:W-:Y:S05]  /*33b0*/  BSYNC B0 ;  /* 0x0000000000007941 */ /* 0x000fea0003800000 */
.L_x_6554:
[----:B------:R-:W-:Y:S01]  /*33c0*/  BSSY B0, `(.L_x_6556) ;  /* 0x000000e000007945 */ /* 0x000fe20003800000 */
        /* <DEDUP_REMOVED lines=13> */
.L_x_6557:
[----:B------:R-:W-:Y:S05]  /*34a0*/  BSYNC B0 ;  /* 0x0000000000007941 */ /* 0x000fea0003800000 */
.L_x_6556:
        /* <DEDUP_REMOVED lines=10> */
.L_x_6559:
[----:B------:R-:W-:Y:S05]  /*3550*/  BSYNC B0 ;  /* 0x0000000000007941 */ /* 0x000fea0003800000 */
.L_x_6558:
        /* <DEDUP_REMOVED lines=14> */
.L_x_6561:
[----:B------:R-:W-:Y:S05]  /*3640*/  BSYNC B0 ;  /* 0x0000000000007941 */ /* 0x000fea0003800000 */
.L_x_6560:
        /* <DEDUP_REMOVED lines=10> */
.L_x_6563:
[----:B------:R-:W-:Y:S05]  /*36f0*/  BSYNC B0 ;  /* 0x0000000000007941 */ /* 0x000fea0003800000 */
.L_x_6562:
        /* <DEDUP_REMOVED lines=14> */
.L_x_6565:
[----:B------:R-:W-:Y:S05]  /*37e0*/  BSYNC B0 ;  /* 0x0000000000007941 */ /* 0x000fea0003800000 */
.L_x_6564:
        /* <DEDUP_REMOVED lines=10> */
.L_x_6567:
[----:B------:R-:W-:Y:S05]  /*3890*/  BSYNC B0 ;  /* 0x0000000000007941 */ /* 0x000fea0003800000 */
.L_x_6566:
        /* <DEDUP_REMOVED lines=14> */
.L_x_6569:
[----:B------:R-:W-:Y:S05]  /*3980*/  BSYNC B0 ;  /* 0x0000000000007941 */ /* 0x000fea0003800000 */
.L_x_6568:
        /* <DEDUP_REMOVED lines=10> */
.L_x_6571:
[----:B------:R-:W-:Y:S05]  /*3a30*/  BSYNC B0 ;  /* 0x0000000000007941 */ /* 0x000fea0003800000 */
.L_x_6570:
        /* <DEDUP_REMOVED lines=14> */
.L_x_6573:
[----:B------:R-:W-:Y:S05]  /*3b20*/  BSYNC B0 ;  /* 0x0000000000007941 */ /* 0x000fea0003800000 */
.L_x_6572:
        /* <DEDUP_REMOVED lines=10> */
.L_x_6575:
[----:B------:R-:W-:Y:S05]  /*3bd0*/  BSYNC B0 ;  /* 0x0000000000007941 */ /* 0x000fea0003800000 */
.L_x_6574:
[----:B------:R-:W-:Y:S01]  /*3be0*/  BSSY B0, `(.L_x_6576) ;  /* 0x0000010000007945 */ /* 0x000fe20003800000 */
[----:B------:R-:W-:Y:S02]  /*3bf0*/  @!P5 ISETP.NE.U32.AND P3, PT, RZ, c[0x0][0x218], PT ;  /* 0x00008600ff00da0c */ /* 0x000fe40003f65070 */
[----:B------:R-:W-:Y:S01]  /*3c00*/  @P0 MOV R196, 0x20 ;  /* 0x0000002000c40802 */ /* 0x000fe20000000f00 */
        /* <DEDUP_REMOVED lines=13> */
.L_x_6577:
[----:B------:R-:W-:Y:S05]  /*3ce0*/  BSYNC B0 ;  /* 0x0000000000007941 */ /* 0x000fea0003800000 */
.L_x_6576:
[----:B------:R-:W-:Y:S01]  /*3cf0*/  SEL R149, R150, R141, P1 ;  /* 0x0000008d96957207 */ /* 0x000fe20000800000 */
[----:B------:R-:W-:Y:S01]  /*3d00*/  @P0 IMAD.WIDE.U32 R158, R193, R196, c[0x0][0x258] ;  /* 0x00009600c19e0625 */ /* 0x000fe200078e00c4 */
[----:B------:R-:W-:Y:S01]  /*3d10*/  SEL R150, R151, R142, P1 ;  /* 0x0000008e97967207 */ /* 0x000fe20000800000 */
[----:B------:R-:W-:Y:S01]  /*3d20*/  BSSY B0, `(.L_x_6578) ;  /* 0x0000017000007945 */ /* 0x000fe20003800000 */
[----:B------:R-:W-:Y:S02]  /*3d30*/  @P6 MOV R162, 0x10 ;  /* 0x0000001000a26802 */ /* 0x000fe40000000f00 */
[----:B------:R-:W-:Y:S02]  /*3d40*/  @P6 IADD3 R157, R200, 0x100, RZ ;  /* 0x00000100c89d6810 */ /* 0x000fe40007ffe0ff */
[----:B------:R-:W-:Y:S02]  /*3d50*/  SEL R151, R152, R143, P1 ;  /* 0x0000008f98977207 */ /* 0x000fe40000800000 */
[----:B------:R-:W-:-:S02]  /*3d60*/  SEL R152, R153, R144, P1 ;  /* 0x0000009099987207 */ /* 0x000fc40000800000 */
[----:B------:R-:W-:Y:S02]  /*3d70*/  SEL R153, R154, R145, P1 ;  /* 0x000000919a997207 */ /* 0x000fe40000800000 */
[----:B------:R-:W-:Y:S02]  /*3d80*/  SEL R154, R155, R146, P1 ;  /* 0x000000929b9a7207 */ /* 0x000fe40000800000 */
[----:B------:R-:W-:Y:S02]  /*3d90*/  SEL R148, R163, R140, P1 ;  /* 0x0000008ca3947207 */ /* 0x000fe40000800000 */
[----:B------:R-:W-:Y:S01]  /*3da0*/  SEL R155, R156, R147, P1 ;  /* 0x000000939c9b7207 */ /* 0x000fe20000800000 */
[----:B------:R-:W-:Y:S01]  /*3db0*/  @P6 IMAD.WIDE.U32 R156, R157, R162, c[0x0][0x248] ;  /* 0x000092009d9c6625 */ /* 0x000fe200078e00a2 */
[----:B------:R-:W-:Y:S01]  /*3dc0*/  @!P5 ISETP.NE.U32.AND P2, PT, RZ, c[0x0][0x218], PT ;  /* 0x00008600ff00da0c */ /* 0x000fe20003f45070 */
[----:B------:R0:W-:Y:S01]  /*3dd0*/  @P0 STG.E.128 [R158.64], R148 ;  /* 0x000000949e000986 */ /* 0x0001e2000c101d04 */
[----:B------:R-:W-:-:S02]  /*3de0*/  @!P5 ISETP.NE.AND.EX P3, PT, RZ, c[0x0][0x21c], PT, P3 ;  /* 0x00008700ff00da0c */ /* 0x000fc40003f65330 */
[----:B------:R-:W-:Y:S01]  /*3df0*/  @!P5 ISETP.NE.AND.EX P2, PT, RZ, c[0x0][0x21c], PT, P2 ;  /* 0x00008700ff00da0c */ /* 0x000fe20003f45320 */
[----:B------:R0:W-:Y:S01]  /*3e00*/  @P0 STG.E.128 [R158.64+0x10], R152 ;  /* 0x000010989e000986 */ /* 0x0001e2000c101d04 */
[----:B------:R-:W-:Y:S02]  /*3e10*/  @!P5 FSEL R163, R124, RZ, P3 ;  /* 0x000000ff7ca3d208 */ /* 0x000fe40001800000 */
[----:B------:R-:W-:Y:S01]  /*3e20*/  @!P5 FSEL R162, R125, RZ, P2 ;  /* 0x000000ff7da2d208 */ /* 0x000fe20001000000 */
[----:B------:R0:W-:Y:S01]  /*3e30*/  @P6 STG.E.128 [R156.64], R136 ;  /* 0x000000889c006986 */ /* 0x0001e2000c101d04 */
[----:B------:R-:W-:Y:S01]  /*3e40*/  IADD3 R200, R200, 0x200, RZ ;  /* 0x00000200c8c87810 */ /* 0x000fe20007ffe0ff */
[----:B------:R-:W-:Y:S05]  /*3e50*/  @!P6 BRA `(.L_x_6579) ;  /* 0x000000300000e947 */ /* 0x000fea0003800000 */
[----:B-----5:R-:W-:-:S10]  /*3e60*/  HFMA2.MMA R133, -RZ, RZ, 0, 9.5367431640625e-07 ;  /* 0x00000010ff857435 */ /* 0x020fd400000001ff */
[----:B------:R-:W-:-:S06]  /*3e70*/  IMAD.WIDE.U32 R132, R200, R133, c[0x0][0x170] ;  /* 0x00005c00c8847625 */ /* 0x000fcc00078e0085 */
[----:B------:R-:W5:Y:S02]  /*3e80*/  LDG.E.128 R132, [R132.64] ;  /* 0x0000000484847981 */ /* 0x000f64000c1e1d00 */
.L_x_6579:
[----:B------:R-:W-:Y:S05]  /*3e90*/  BSYNC B0 ;  /* 0x0000000000007941 */ /* 0x000fea0003800000 */
.L_x_6578:
        /* <DEDUP_REMOVED lines=10> */
.L_x_6581:
[----:B------:R-:W-:Y:S05]  /*3f40*/  BSYNC B0 ;  /* 0x0000000000007941 */ /* 0x000fea0003800000 */
.L_x_6580:
        /* <DEDUP_REMOVED lines=14> */
.L_x_6583:
[----:B------:R-:W-:Y:S05]  /*4030*/  BSYNC B0 ;  /* 0x0000000000007941 */ /* 0x000fea0003800000 */
.L_x_6582:
        /* <DEDUP_REMOVED lines=10> */
.L_x_6585:
[----:B------:R-:W-:Y:S05]  /*40e0*/  BSYNC B0 ;  /* 0x0000000000007941 */ /* 0x000fea0003800000 */
.L_x_6584:
        /* <DEDUP_REMOVED lines=17> */
[----:B------:R-:W-:Y:S01]  /*4200*/  MOV R153, RZ ;  /* 0x000000ff00997202 */ /* 0x000fe20000000f00 */
[----:B------:R-:W-:Y:S02]  /*4210*/  IMAD.MOV.U32 R154, RZ, RZ, RZ ;  /* 0x000000ffff9a7224 */ /* 0x000fe400078e00ff */
        /* <DEDUP_REMOVED lines=8> */
.L_x_6587:
[----:B------:R-:W-:Y:S05]  /*42a0*/  BSYNC B0 ;  /* 0x0000000000007941 */ /* 0x000fea0003800000 */
.L_x_6586:
        /* <DEDUP_REMOVED lines=17> */
.L_x_6589:
[----:B------:R-:W-:Y:S05]  /*43c0*/  BSYNC B0 ;  /* 0x0000000000007941 */ /* 0x000fea0003800000 */
.L_x_6588:
        /* <DEDUP_REMOVED lines=14> */
.L_x_6591:
[----:B------:R-:W-:Y:S05]  /*44b0*/  BSYNC B0 ;  /* 0x0000000000007941 */ /* 0x000fea0003800000 */
.L_x_6590:
        /* <DEDUP_REMOVED lines=10> */
.L_x_6593:
[----:B------:R-:W-:Y:S05]  /*4560*/  BSYNC B0 ;  /* 0x0000000000007941 */ /* 0x000fea0003800000 */
.L_x_6592:
        /* <DEDUP_REMOVED lines=14> */
.L_x_6595:
[----:B------:R-:W-:Y:S05]  /*4650*/  BSYNC B0 ;  /* 0x0000000000007941 */ /* 0x000fea0003800000 */
.L_x_6594:
        /* <DEDUP_REMOVED lines=10> */
.L_x_6597:
[----:B------:R-:W-:Y:S05]  /*4700*/  BSYNC B0 ;  /* 0x0000000000007941 */ /* 0x000fea0003800000 */
.L_x_6596:
        /* <DEDUP_REMOVED lines=14> */
.L_x_6599:
[----:B------:R-:W-:Y:S05]  /*47f0*/  BSYNC B0 ;  /* 0x0000000000007941 */ /* 0x000fea0003800000 */
.L_x_6598:
        /* <DEDUP_REMOVED lines=10> */
.L_x_6601:
[----:B------:R-:W-:Y:S05]  /*48a0*/  BSYNC B0 ;  /* 0x0000000000007941 */ /* 0x000fea0003800000 */
.L_x_6600:
        /* <DEDUP_REMOVED lines=14> */
.L_x_6603:
[----:B------:R-:W-:Y:S05]  /*4990*/  BSYNC B0 ;  /* 0x0000000000007941 */ /* 0x000fea0003800000 */
.L_x_6602:
        /* <DEDUP_REMOVED lines=10> */
.L_x_6605:
[----:B------:R-:W-:Y:S05]  /*4a40*/  BSYNC B0 ;  /* 0x0000000000007941 */ /* 0x000fea0003800000 */
.L_x_6604:
        /* <DEDUP_REMOVED lines=14> */
.L_x_6607:
[----:B------:R-:W-:Y:S05]  /*4b30*/  BSYNC B0 ;  /* 0x0000000000007941 */ /* 0x000fea0003800000 */
.L_x_6606:
        /* <DEDUP_REMOVED lines=10> */
.L_x_6609:
[----:B------:R-:W-:Y:S05]  /*4be0*/  BSYNC B0 ;  /* 0x0000000000007941 */ /* 0x000fea0003800000 */
.L_x_6608:
        /* <DEDUP_REMOVED lines=11> */
[----:B------:R-:W-:-:S02]  /*4ca0*/  MOV R2, RZ ;  /* 0x000000ff00027202 */ /* 0x000fc40000000f00 */
        /* <DEDUP_REMOVED lines=8> */
.L_x_6611:
[----:B------:R-:W-:Y:S05]  /*4d30*/  BSYNC B0 ;  /* 0x0000000000007941 */ /* 0x000fea0003800000 */
.L_x_6610:
        /* <DEDUP_REMOVED lines=11> */
.L_x_6506:
        /* <DEDUP_REMOVED lines=28> */
.L_x_6510:
[----:B------:R-:W-:Y:S01]  /*4fb0*/  HFMA2.MMA R158, -RZ, RZ, 0, 9.5367431640625e-07 ;  /* 0x00000010ff9e7435 */ /* 0x000fe200000001ff */
[----:B------:R-:W-:-:S02]  /*4fc0*/  MOV R153, R151 ;  /* 0x0000009700997202 */ /* 0x000fc40000000f00 */
[----:B------:R-:W-:Y:S02]  /*4fd0*/  MOV R201, 0x1f ;  /* 0x0000001f00c97802 */ /* 0x000fe40000000f00 */
[----:B------:R-:W-:Y:S02]  /*4fe0*/  MOV R160, 0xffffffff ;  /* 0xffffffff00a07802 */ /* 0x000fe40000000f00 */
[----:B------:R-:W-:Y:S02]  /*4ff0*/  MOV R148, 0x5010 ;  /* 0x0000501000947802 */ /* 0x000fe40000000f00 */
[----:B------:R-:W-:Y:S05]  /*5000*/  CALL.REL.NOINC `($__internal_139_$__cuda_sm70_shflsync_down_p) ;  /* 0x0000045000007944 */ /* 0x000fea0003c00000 */
[----:B-1----:R-:W-:Y:S01]  /*5010*/  MOV R154, R201 ;  /* 0x000000c9009a7202 */ /* 0x002fe20000000f00 */
[----:B0-----:R-:W-:Y:S05]  /*5020*/  BRA `(.L_x_6613) ;  /* 0xffffca7000007947 */ /* 0x001fea000383ffff */
.L_x_6511:
[----:B------:R-:W-:Y:S01]  /*5030*/  HFMA2.MMA R158, -RZ, RZ, 0, 9.5367431640625e-07 ;  /* 0x00000010ff9e7435 */ /* 0x000fe200000001ff */
[----:B------:R-:W-:Y:S02]  /*5040*/  MOV R153, R152 ;  /* 0x0000009800997202 */ /* 0x000fe40000000f00 */
[----:B------:R-:W-:Y:S02]  /*5050*/  MOV R201, 0x1f ;  /* 0x0000001f00c97802 */ /* 0x000fe40000000f00 */
[----:B------:R-:W-:-:S02]  /*5060*/  MOV R160, 0xffffffff ;  /* 0xffffffff00a07802 */ /* 0x000fc40000000f00 */
[----:B------:R-:W-:Y:S02]  /*5070*/  MOV R148, 0x5090 ;  /* 0x0000509000947802 */ /* 0x000fe40000000f00 */
[----:B01----:R-:W-:Y:S05]  /*5080*/  CALL.REL.NOINC `($__internal_139_$__cuda_sm70_shflsync_down_p) ;  /* 0x000003d000007944 */ /* 0x003fea0003c00000 */
[----:B------:R-:W-:Y:S01]  /*5090*/  FADD.FTZ R154, R154, R151 ;  /* 0x000000979a9a7221 */ /* 0x000fe20000010000 */
[----:B0-----:R-:W-:Y:S01]  /*50a0*/  HFMA2.MMA R158, -RZ, RZ, 0, 4.76837158203125e-07 ;  /* 0x00000008ff9e7435 */ /* 0x001fe200000001ff */
[----:B-1----:R-:W-:Y:S01]  /*50b0*/  FADD.FTZ R152, R152, R201 ;  /* 0x000000c998987221 */ /* 0x002fe20000010000 */
[----:B------:R-:W-:Y:S02]  /*50c0*/  MOV R201, 0x1f ;  /* 0x0000001f00c97802 */ /* 0x000fe40000000f00 */
[----:B------:R-:W-:Y:S02]  /*50d0*/  MOV R160, 0xffffffff ;  /* 0xffffffff00a07802 */ /* 0x000fe40000000f00 */
[----:B------:R-:W-:Y:S02]  /*50e0*/  MOV R153, R154 ;  /* 0x0000009a00997202 */ /* 0x000fe40000000f00 */
[----:B------:R-:W-:Y:S02]  /*50f0*/  MOV R148, 0x5110 ;  /* 0x0000511000947802 */ /* 0x000fe40000000f00 */
[----:B------:R-:W-:Y:S05]  /*5100*/  CALL.REL.NOINC `($__internal_139_$__cuda_sm70_shflsync_down_p) ;  /* 0x0000035000007944 */ /* 0x000fea0003c00000 */
[----:B0-----:R-:W-:Y:S01]  /*5110*/  HFMA2.MMA R158, -RZ, RZ, 0, 4.76837158203125e-07 ;  /* 0x00000008ff9e7435 */ /* 0x001fe200000001ff */
[----:B-1----:R-:W-:Y:S01]  /*5120*/  MOV R151, R201 ;  /* 0x000000c900977202 */ /* 0x002fe20000000f00 */
[----:B------:R-:W-:Y:S01]  /*5130*/  IMAD.MOV.U32 R153, RZ, RZ, R152 ;  /* 0x000000ffff997224 */ /* 0x000fe200078e0098 */
[----:B------:R-:W-:-:S02]  /*5140*/  MOV R201, 0x1f ;  /* 0x0000001f00c97802 */ /* 0x000fc40000000f00 */
[----:B------:R-:W-:Y:S02]  /*5150*/  MOV R160, 0xffffffff ;  /* 0xffffffff00a07802 */ /* 0x000fe40000000f00 */
[----:B------:R-:W-:Y:S02]  /*5160*/  MOV R148, 0x5180 ;  /* 0x0000518000947802 */ /* 0x000fe40000000f00 */
[----:B------:R-:W-:Y:S05]  /*5170*/  CALL.REL.NOINC `($__internal_139_$__cuda_sm70_shflsync_down_p) ;  /* 0x000002e000007944 */ /* 0x000fea0003c00000 */
[----:B------:R-:W-:Y:S01]  /*5180*/  FADD.FTZ R154, R151, R154 ;  /* 0x0000009a979a7221 */ /* 0x000fe20000010000 */
[----:B0-----:R-:W-:Y:S01]  /*5190*/  HFMA2.MMA R158, -RZ, RZ, 0, 2.384185791015625e-07 ;  /* 0x00000004ff9e7435 */ /* 0x001fe200000001ff */
[----:B-1----:R-:W-:Y:S01]  /*51a0*/  FADD.FTZ R152, R152, R201 ;  /* 0x000000c998987221 */ /* 0x002fe20000010000 */
[----:B------:R-:W-:Y:S02]  /*51b0*/  MOV R201, 0x1f ;  /* 0x0000001f00c97802 */ /* 0x000fe40000000f00 */
[----:B------:R-:W-:Y:S02]  /*51c0*/  MOV R160, 0xffffffff ;  /* 0xffffffff00a07802 */ /* 0x000fe40000000f00 */
[----:B------:R-:W-:Y:S02]  /*51d0*/  MOV R153, R154 ;  /* 0x0000009a00997202 */ /* 0x000fe40000000f00 */
[----:B------:R-:W-:-:S02]  /*51e0*/  MOV R148, 0x5200 ;  /* 0x0000520000947802 */ /* 0x000fc40000000f00 */
[----:B------:R-:W-:Y:S05]  /*51f0*/  CALL.REL.NOINC `($__internal_139_$__cuda_sm70_shflsync_down_p) ;  /* 0x0000026000007944 */ /* 0x000fea0003c00000 */
[----:B0-----:R-:W-:Y:S01]  /*5200*/  HFMA2.MMA R158, -RZ, RZ, 0, 2.384185791015625e-07 ;  /* 0x00000004ff9e7435 */ /* 0x001fe200000001ff */
[----:B-1----:R-:W-:-:S02]  /*5210*/  MOV R151, R201 ;  /* 0x000000c900977202 */ /* 0x002fc40000000f00 */
[----:B------:R-:W-:Y:S02]  /*5220*/  MOV R153, R152 ;  /* 0x0000009800997202 */ /* 0x000fe40000000f00 */
[----:B------:R-:W-:Y:S02]  /*5230*/  MOV R201, 0x1f ;  /* 0x0000001f00c97802 */ /* 0x000fe40000000f00 */
[----:B------:R-:W-:Y:S02]  /*5240*/  MOV R160, 0xffffffff ;  /* 0xffffffff00a07802 */ /* 0x000fe40000000f00 */
[----:B------:R-:W-:Y:S02]  /*5250*/  MOV R148, 0x5270 ;  /* 0x0000527000947802 */ /* 0x000fe40000000f00 */
[----:B------:R-:W-:Y:S05]  /*5260*/  CALL.REL.NOINC `($__internal_139_$__cuda_sm70_shflsync_down_p) ;  /* 0x000001f000007944 */ /* 0x000fea0003c00000 */
[----:B------:R-:W-:Y:S01]  /*5270*/  FADD.FTZ R154, R151, R154 ;  /* 0x0000009a979a7221 */ /* 0x000fe20000010000 */
[----:B0-----:R-:W-:Y:S01]  /*5280*/  HFMA2.MMA R158, -RZ, RZ, 0, 1.1920928955078125e-07 ;  /* 0x00000002ff9e7435 */ /* 0x001fe200000001ff */
[----:B-1----:R-:W-:Y:S01]  /*5290*/  FADD.FTZ R156, R152, R201 ;  /* 0x000000c9989c7221 */ /* 0x002fe20000010000 */
[----:B------:R-:W-:Y:S02]  /*52a0*/  MOV R201, 0x1f ;  /* 0x0000001f00c97802 */ /* 0x000fe40000000f00 */
[----:B------:R-:W-:-:S02]  /*52b0*/  MOV R160, 0xffffffff ;  /* 0xffffffff00a07802 */ /* 0x000fc40000000f00 */
[----:B------:R-:W-:Y:S02]  /*52c0*/  MOV R153, R154 ;  /* 0x0000009a00997202 */ /* 0x000fe40000000f00 */
[----:B------:R-:W-:Y:S02]  /*52d0*/  MOV R148, 0x52f0 ;  /* 0x000052f000947802 */ /* 0x000fe40000000f00 */
[----:B------:R-:W-:Y:S05]  /*52e0*/  CALL.REL.NOINC `($__internal_139_$__cuda_sm70_shflsync_down_p) ;  /* 0x0000017000007944 */ /* 0x000fea0003c00000 */
[----:B0-----:R-:W-:Y:S01]  /*52f0*/  HFMA2.MMA R158, -RZ, RZ, 0, 1.1920928955078125e-07 ;  /* 0x00000002ff9e7435 */ /* 0x001fe200000001ff */
[----:B-1----:R-:W-:Y:S02]  /*5300*/  MOV R151, R201 ;  /* 0x000000c900977202 */ /* 0x002fe40000000f00 */
[----:B------:R-:W-:Y:S02]  /*5310*/  MOV R153, R156 ;  /* 0x0000009c00997202 */ /* 0x000fe40000000f00 */
[----:B------:R-:W-:Y:S02]  /*5320*/  MOV R201, 0x1f ;  /* 0x0000001f00c97802 */ /* 0x000fe40000000f00 */
[----:B------:R-:W-:Y:S02]  /*5330*/  MOV R160, 0xffffffff ;  /* 0xffffffff00a07802 */ /* 0x000fe40000000f00 */
[----:B------:R-:W-:-:S02]  /*5340*/  MOV R148, 0x5360 ;  /* 0x0000536000947802 */ /* 0x000fc40000000f00 */
[----:B------:R-:W-:Y:S05]  /*5350*/  CALL.REL.NOINC `($__internal_139_$__cuda_sm70_shflsync_down_p) ;  /* 0x0000010000007944 */ /* 0x000fea0003c00000 */
[----:B------:R-:W-:Y:S01]  /*5360*/  FADD.FTZ R152, R151, R154 ;  /* 0x0000009a97987221 */ /* 0x000fe20000010000 */
[----:B0-----:R-:W-:Y:S01]  /*5370*/  HFMA2.MMA R158, -RZ, RZ, 0, 5.9604644775390625e-08 ;  /* 0x00000001ff9e7435 */ /* 0x001fe200000001ff */
[----:B-1----:R-:W-:Y:S01]  /*5380*/  FADD.FTZ R156, R156, R201 ;  /* 0x000000c99c9c7221 */ /* 0x002fe20000010000 */
[----:B------:R-:W-:-:S02]  /*5390*/  MOV R201, 0x1f ;  /* 0x0000001f00c97802 */ /* 0x000fc40000000f00 */
[----:B------:R-:W-:Y:S02]  /*53a0*/  MOV R160, 0xffffffff ;  /* 0xffffffff00a07802 */ /* 0x000fe40000000f00 */
[----:B------:R-:W-:Y:S02]  /*53b0*/  MOV R153, R152 ;  /* 0x0000009800997202 */ /* 0x000fe40000000f00 */
[----:B------:R-:W-:Y:S02]  /*53c0*/  MOV R148, 0x53e0 ;  /* 0x000053e000947802 */ /* 0x000fe40000000f00 */
[----:B------:R-:W-:Y:S05]  /*53d0*/  CALL.REL.NOINC `($__internal_139_$__cuda_sm70_shflsync_down_p) ;  /* 0x0000008000007944 */ /* 0x000fea0003c00000 */
[----:B0-----:R-:W-:Y:S01]  /*53e0*/  HFMA2.MMA R158, -RZ, RZ, 0, 5.9604644775390625e-08 ;  /* 0x00000001ff9e7435 */ /* 0x001fe200000001ff */
[----:B-1----:R-:W-:Y:S02]  /*53f0*/  MOV R155, R201 ;  /* 0x000000c9009b7202 */ /* 0x002fe40000000f00 */
[----:B------:R-:W-:Y:S02]  /*5400*/  MOV R153, R156 ;  /* 0x0000009c00997202 */ /* 0x000fe40000000f00 */
[----:B------:R-:W-:Y:S02]  /*5410*/  MOV R201, 0x1f ;  /* 0x0000001f00c97802 */ /* 0x000fe40000000f00 */
[----:B------:R-:W-:-:S02]  /*5420*/  MOV R160, 0xffffffff ;  /* 0xffffffff00a07802 */ /* 0x000fc40000000f00 */
[----:B------:R-:W-:Y:S02]  /*5430*/  MOV R148, 0x5450 ;  /* 0x0000545000947802 */ /* 0x000fe40000000f00 */
[----:B------:R-:W-:Y:S05]  /*5440*/  CALL.REL.NOINC `($__internal_139_$__cuda_sm70_shflsync_down_p) ;  /* 0x0000001000007944 */ /* 0x000fea0003c00000 */
[----:B01----:R-:W-:Y:S05]  /*5450*/  BRA `(.L_x_6614) ;  /* 0xffffc76000007947 */ /* 0x003fea000383ffff */
        .weak           $__internal_139_$__cuda_sm70_shflsync_down_p
        .type           $__internal_139_$__cuda_sm70_shflsync_down_p,@function
        .size           $__internal_139_$__cuda_sm70_shflsync_down_p,(.L_x_9393 - $__internal_139_$__cuda_sm70_shflsync_down_p)
$__internal_139_$__cuda_sm70_shflsync_down_p:
[----:B------:R-:W-:Y:S01]  /*5460*/  HFMA2.MMA R149, -RZ, RZ, 0, 0 ;  /* 0x00000000ff957435 */ /* 0x000fe200000001ff */
[----:B------:R-:W-:Y:S04]  /*5470*/  WARPSYNC R160 ;  /* 0x000000a000007348 */ /* 0x000fe80003800000 */
[----:B------:R0:W1:Y:S01]  /*5480*/  SHFL.DOWN PT, R201, R153, R158, R201 ;  /* 0x0800009e99c97389 */ /* 0x00006200000e00c9 */
[----:B------:R-:W-:Y:S05]  /*5490*/  RET.REL.NODEC R148 `(_ZN10layer_norm13ln_bwd_kernelINS_13Kernel_traitsI6__halfS2_fS2_fjLj6144ELj1ELj1ELj8ELj16ENS_18Kernel_traits_baseILj6144ES2_S2_fS2_fjLj256EEEEELb1ELb1ELb1ELb1EEEvNS_9BwdParamsE) ;  /* 0xffffab6094007950 */ /* 0x000fea0003c3ffff */
.L_x_6615:
        /* <DEDUP_REMOVED lines=14> */
.L_x_9393:


//--------------------- .text._ZN10layer_norm13ln_bwd_kernelINS_13Kernel_traitsIf6__halffS2_fjLj6144ELj1ELj1ELj8ELj16ENS_18Kernel_traits_baseILj6144EfS2_fS2_fjLj256EEEEELb0ELb0ELb0ELb0EEEvNS_9BwdParamsE --------------------------
	.section	.text._ZN10layer_norm13ln_bwd_kernelINS_13Kernel_traitsIf6__halffS2_fjLj6144ELj1ELj1ELj8ELj16ENS_18Kernel_traits_baseILj6144EfS2_fS2_fjLj256EEEEELb0ELb0ELb0ELb0EEEvNS_9BwdParamsE,"ax",@progbits
	.sectioninfo	@"SHI_REGISTERS=184"
	.align	128
        .global         _ZN10layer_norm13ln_bwd_kernelINS_13Kernel_traitsIf6__halffS2_fjLj6144ELj1ELj1ELj8ELj16ENS_18Kernel_traits_baseILj6144EfS2_fS2_fjLj256EEEEELb0ELb0ELb0ELb0EEEvNS_9BwdParamsE
        .type           _ZN10layer_norm13ln_bwd_kernelINS_13Kernel_traitsIf6__halffS2_fjLj6144ELj1ELj1ELj8ELj16ENS_18Kernel_traits_baseILj6144EfS2_fS2_fjLj256EEEEELb0ELb0ELb0ELb0EEEvNS_9BwdParamsE,@function
        .size           _ZN10layer_norm13ln_bwd_kernelINS_13Kernel_traitsIf6__halffS2_fjLj6144ELj1ELj1ELj8ELj16ENS_18Kernel_traits_baseILj6144EfS2_fS2_fjLj256EEEEELb0ELb0ELb0ELb0EEEvNS_9BwdParamsE,(.L_x_9394 - _ZN10layer_norm13ln_bwd_kernelINS_13Kernel_traitsIf6__halffS2_fjLj6144ELj1ELj1ELj8ELj16ENS_18Kernel_traits_baseILj6144EfS2_fS2_fjLj256EEEEELb0ELb0ELb0ELb0EEEvNS_9BwdParamsE)
        .other          _ZN10layer_norm13ln_bwd_kernelINS_13Kernel_traitsIf6__halffS2_fjLj6144ELj1ELj1ELj8ELj16ENS_18Kernel_traits_baseILj6144EfS2_fS2_fjLj256EEEEELb0ELb0ELb0ELb0EEEvNS_9BwdParamsE,@"STO_CUDA_ENTRY STV_DEFAULT"
_ZN10layer_norm13ln_bwd_kernelINS_13Kernel_traitsIf6__halffS2_fjLj6144ELj1ELj1ELj8ELj16ENS_18Kernel_traits_baseILj6144EfS2_fS2_fjLj256EEEEELb0ELb0ELb0ELb0EEEvNS_9BwdParamsE:
.text._ZN10layer_norm13ln_bwd_kernelINS_13Kernel_traitsIf6__halffS2_fjLj6144ELj1ELj1ELj8ELj16ENS_18Kernel_traits_baseILj6144EfS2_fS2_fjLj256EEEEELb0ELb0ELb0ELb0EEEvNS_9BwdParamsE:
        /* <DEDUP_REMOVED lines=57> */
.L_x_6631:
        /* <DEDUP_REMOVED lines=42> */
[C---:B------:R-:W-:Y:S02]  /*0630*/  FADD.FTZ R159, -R121.reuse, R114 ;  /* 0x00000072799f7221 */ /* 0x040fe40000010100 */
[----:B------:R-:W-:Y:S01]  /*0640*/  FMUL.FTZ R164, R88, R113 ;  /* 0x0000007158a47220 */ /* 0x000fe20000410000 */
[--C-:B0-----:R-:W-:Y:S01]  /*0650*/  HADD2.F32 R123, -RZ, R119.reuse.H0_H0 ;  /* 0x20000077ff7b7230 */ /* 0x101fe20000004100 */
[C---:B------:R-:W-:Y:S01]  /*0660*/  FADD.FTZ R163, -R121.reuse, R115 ;  /* 0x0000007379a37221 */ /* 0x040fe20000010100 */
[----:B------:R-:W-:Y:S01]  /*0670*/  HADD2.F32 R114, -RZ, R119.H1_H1 ;  /* 0x30000077ff727230 */ /* 0x000fe20000004100 */
[C---:B---3--:R-:W-:Y:S01]  /*0680*/  FADD.FTZ R165, -R121.reuse, R108 ;  /* 0x0000006c79a57221 */ /* 0x048fe20000010100 */
[----:B------:R-:W-:Y:S01]  /*0690*/  HADD2.F32 R115, -RZ, R117.H0_H0 ;  /* 0x20000075ff737230 */ /* 0x000fe20000004100 */
[----:B------:R-:W-:-:S02]  /*06a0*/  FADD.FTZ R119, -R121, R109 ;  /* 0x0000006d79777221 */ /* 0x000fc40000010100 */
[C---:B------:R-:W-:Y:S02]  /*06b0*/  FMUL.FTZ R160, R124.reuse, R157 ;  /* 0x0000009d7ca07220 */ /* 0x040fe40000410000 */
[----:B------:R-:W-:Y:S02]  /*06c0*/  FMUL.FTZ R161, R89, R116 ;  /* 0x0000007459a17220 */ /* 0x000fe40000410000 */
[----:B------:R-:W-:Y:S02]  /*06d0*/  FADD.FTZ R108, RZ, R164 ;  /* 0x000000a4ff6c7221 */ /* 0x000fe40000010000 */
[----:B------:R-:W-:Y:S01]  /*06e0*/  FFMA.FTZ R109, R125, R164, RZ ;  /* 0x000000a47d6d7223 */ /* 0x000fe200000100ff */
        /* <DEDUP_REMOVED lines=47> */
.L_x_6618:
[----:B-1----:R-:W-:Y:S05]  /*09e0*/  BSYNC B0 ;  /* 0x0000000000007941 */ /* 0x002fea0003800000 */
.L_x_6617:
        /* <DEDUP_REMOVED lines=20> */
[----:B------:R-:W-:Y:S01]  /*0b30*/  HADD2.F32 R116, -RZ, R116.H1_H1 ;  /* 0x30000074ff747230 */ /* 0x000fe20000004100 */
[----:B0----5:R-:W-:Y:S01]  /*0b40*/  FMUL.FTZ R127, R124, R133 ;  /* 0x000000857c7f7220 */ /* 0x021fe20000410000 */
[--C-:B------:R-:W-:Y:S01]  /*0b50*/  HADD2.F32 R115, -RZ, R117.reuse.H0_H0 ;  /* 0x20000075ff737230 */ /* 0x100fe20000004100 */
[----:B------:R-:W-:Y:S01]  /*0b60*/  FMUL.FTZ R128, R80, R113 ;  /* 0x0000007150807220 */ /* 0x000fe20000410000 */
[----:B------:R-:W-:Y:S01]  /*0b70*/  HADD2.F32 R112, -RZ, R117.H1_H1 ;  /* 0x30000075ff707230 */ /* 0x000fe20000004100 */
[C---:B----4-:R-:W-:Y:S01]  /*0b80*/  FADD.FTZ R117, -R121.reuse, R108 ;  /* 0x0000006c79757221 */ /* 0x050fe20000010100 */
[--C-:B------:R-:W-:Y:S01]  /*0b90*/  HADD2.F32 R141, -RZ, R118.reuse.H0_H0 ;  /* 0x20000076ff8d7230 */ /* 0x100fe20000004100 */
[C---:B------:R-:W-:Y:S01]  /*0ba0*/  FADD.FTZ R109, -R121.reuse, R109 ;  /* 0x0000006d796d7221 */ /* 0x040fe20000010100 */
[----:B------:R-:W-:Y:S01]  /*0bb0*/  HADD2.F32 R118, -RZ, R118.H1_H1 ;  /* 0x30000076ff767230 */ /* 0x000fe20000004100 */
[----:B------:R-:W-:Y:S01]  /*0bc0*/  FADD.FTZ R137, -R121, R114 ;  /* 0x0000007279897221 */ /* 0x000fe20000010100 */
[--C-:B------:R-:W-:Y:S01]  /*0bd0*/  HADD2.F32 R177, -RZ, R119.reuse.H0_H0 ;  /* 0x20000077ffb17230 */ /* 0x100fe20000004100 */
[----:B------:R-:W-:Y:S01]  /*0be0*/  FMUL.FTZ R126, R124, R135 ;  /* 0x000000877c7e7220 */ /* 0x000fe20000410000 */
[----:B------:R-:W-:Y:S01]  /*0bf0*/  HADD2.F32 R114, -RZ, R119.H1_H1 ;  /* 0x30000077ff727230 */ /* 0x000fe20000004100 */
        /* <DEDUP_REMOVED lines=47> */
.L_x_6620:
[----:B------:R-:W-:Y:S05]  /*0ef0*/  BSYNC B0 ;  /* 0x0000000000007941 */ /* 0x000fea0003800000 */
.L_x_6619:
        /* <DEDUP_REMOVED lines=17> */
[----:B----4-:R-:W-:-:S03]  /*1010*/  HADD2.F32 R113, -RZ, R116.H0_H0 ;  /* 0x20000074ff717230 */ /* 0x010fc60000004100 */
[----:B-----5:R-:W-:Y:S01]  /*1020*/  FMUL.FTZ R129, R124, R129 ;  /* 0x000000817c817220 */ /* 0x020fe20000410000 */
[----:B------:R-:W-:Y:S01]  /*1030*/  HADD2.F32 R116, -RZ, R116.H1_H1 ;  /* 0x30000074ff747230 */ /* 0x000fe20000004100 */
[C---:B------:R-:W-:Y:S02]  /*1040*/  FADD.FTZ R151, -R121.reuse, R115 ;  /* 0x0000007379977221 */ /* 0x040fe40000010100 */
[----:B0-----:R-:W-:Y:S01]  /*1050*/  FMUL.FTZ R146, R72, R113 ;  /* 0x0000007148927220 */ /* 0x001fe20000410000 */
[--C-:B------:R-:W-:Y:S02]  /*1060*/  HADD2.F32 R115, -RZ, R117.reuse.H0_H0 ;  /* 0x20000075ff737230 */ /* 0x100fe40000004100 */
[----:B------:R-:W-:Y:S01]  /*1070*/  HADD2.F32 R112, -RZ, R117.H1_H1 ;  /* 0x30000075ff707230 */ /* 0x000fe20000004100 */
[C---:B---3--:R-:W-:Y:S02]  /*1080*/  FADD.FTZ R117, -R121.reuse, R108 ;  /* 0x0000006c79757221 */ /* 0x048fe40000010100 */
[----:B------:R-:W-:-:S02]  /*1090*/  FADD.FTZ R149, -R121, R114 ;  /* 0x0000007279957221 */ /* 0x000fc40000010100 */
[----:B-1----:R-:W-:Y:S02]  /*10a0*/  FMUL.FTZ R144, R124, R143 ;  /* 0x0000008f7c907220 */ /* 0x002fe40000410000 */
[----:B------:R-:W-:Y:S02]  /*10b0*/  FMUL.FTZ R145, R73, R116 ;  /* 0x0000007449917220 */ /* 0x000fe40000410000 */
[----:B------:R-:W-:Y:S02]  /*10c0*/  FADD.FTZ R108, R123, R146 ;  /* 0x000000927b6c7221 */ /* 0x000fe40000010000 */
[----:B------:R-:W-:Y:S01]  /*10d0*/  FFMA.FTZ R122, R129, R146, R122 ;  /* 0x00000092817a7223 */ /* 0x000fe2000001007a */
[--C-:B------:R-:W-:Y:S02]  /*10e0*/  HADD2.F32 R173, -RZ, R119.reuse.H0_H0 ;  /* 0x20000077ffad7230 */ /* 0x100fe40000004100 */
        /* <DEDUP_REMOVED lines=48> */
.L_x_6622:
[----:B------:R-:W-:Y:S05]  /*13f0*/  BSYNC B0 ;  /* 0x0000000000007941 */ /* 0x000fea0003800000 */
.L_x_6621:
        /* <DEDUP_REMOVED lines=8> */
.L_x_6632:
        /* <DEDUP_REMOVED lines=18> */
.L_x_6633:
        /* <DEDUP_REMOVED lines=97> */
.L_x_6626:
[----:B------:R-:W-:Y:S05]  /*1bb0*/  BSYNC B0 ;  /* 0x0000000000007941 */ /* 0x000fea0003800000 */
.L_x_6625:
        /* <DEDUP_REMOVED lines=66> */
.L_x_6628:
[----:B------:R-:W-:Y:S05]  /*1fe0*/  BSYNC B0 ;  /* 0x0000000000007941 */ /* 0x000fea0003800000 */
.L_x_6627:
        /* <DEDUP_REMOVED lines=65> */
.L_x_6630:
[----:B------:R-:W-:Y:S05]  /*2400*/  BSYNC B0 ;  /* 0x0000000000007941 */ /* 0x000fea0003800000 */
.L_x_6629:
[----:B------:R-:W-:Y:S02]  /*2410*/  IADD3 R0, R0, c[0x0][0x160], RZ ;  /* 0x0000580000007a10 */ /* 0x000fe40007ffe0ff */
[----:B------:R-:W-:-:S02]  /*2420*/  LOP3.LUT P1, RZ, R2, 0xff, RZ, 0xc0, !PT ;  /* 0x000000ff02ff7812 */ /* 0x000fc4000782c0ff */
[----:B------:R-:W-:Y:S02]  /*2430*/  ISETP.GE.AND P0, PT, R0, c[0x0][0x164], PT ;  /* 0x0000590000007a0c */ /* 0x000fe40003f06270 */
[----:B------:R-:W-:-:S11]  /*2440*/  SEL R2, RZ, 0x1, P1 ;  /* 0x00000001ff027807 */ /* 0x000fd60000800000 */
[----:B0-----:R-:W-:Y:S01]  /*2450*/  @P0 CALL.REL.NOINC `(.L_x_6616) ;  /* 0x0000001000000944 */ /* 0x001fe20003c00000 */
[----:B------:R-:W-:Y:S05]  /*2460*/  BRA `(.L_x_6631) ;  /* 0xffffdf2000007947 */ /* 0x000fea000383ffff */
.L_x_6616:
        /* <DEDUP_REMOVED lines=31> */
.L_x_6623:
[----:B------:R-:W-:Y:S01]  /*2660*/  HFMA2.MMA R118, -RZ, RZ, 0, 9.5367431640625e-07 ;  /* 0x00000010ff767435 */ /* 0x000fe200000001ff */
[----:B------:R-:W-:-:S02]  /*2670*/  MOV R113, R123 ;  /* 0x0000007b00717202 */ /* 0x000fc40000000f00 */
[----:B------:R-:W-:Y:S02]  /*2680*/  MOV R117, 0x1f ;  /* 0x0000001f00757802 */ /* 0x000fe40000000f00 */
[----:B------:R-:W-:Y:S02]  /*2690*/  MOV R120, 0xffffffff ;  /* 0xffffffff00787802 */ /* 0x000fe40000000f00 */
[----:B------:R-:W-:Y:S02]  /*26a0*/  MOV R108, 0x26c0 ;  /* 0x000026c0006c7802 */ /* 0x000fe40000000f00 */
[----:B------:R-:W-:Y:S05]  /*26b0*/  CALL.REL.NOINC `($__internal_140_$__cuda_sm70_shflsync_down_p) ;  /* 0x0000046000007944 */ /* 0x000fea0003c00000 */
[----:B-1----:R-:W-:Y:S01]  /*26c0*/  MOV R112, R113 ;  /* 0x0000007100707202 */ /* 0x002fe20000000f00 */
[----:B0-----:R-:W-:Y:S05]  /*26d0*/  BRA `(.L_x_6632) ;  /* 0xffffeda000007947 */ /* 0x001fea000383ffff */
.L_x_6624:
[----:B------:R-:W-:Y:S01]  /*26e0*/  HFMA2.MMA R118, -RZ, RZ, 0, 9.5367431640625e-07 ;  /* 0x00000010ff767435 */ /* 0x000fe200000001ff */
[----:B------:R-:W-:Y:S02]  /*26f0*/  MOV R113, R122 ;  /* 0x0000007a00717202 */ /* 0x000fe40000000f00 */
[----:B------:R-:W-:Y:S02]  /*2700*/  MOV R117, 0x1f ;  /* 0x0000001f00757802 */ /* 0x000fe40000000f00 */
[----:B------:R-:W-:-:S02]  /*2710*/  MOV R120, 0xffffffff ;  /* 0xffffffff00787802 */ /* 0x000fc40000000f00 */
[----:B------:R-:W-:Y:S02]  /*2720*/  MOV R108, 0x2740 ;  /* 0x00002740006c7802 */ /* 0x000fe40000000f00 */
[----:B01----:R-:W-:Y:S05]  /*2730*/  CALL.REL.NOINC `($__internal_140_$__cuda_sm70_shflsync_down_p) ;  /* 0x000003e000007944 */ /* 0x003fea0003c00000 */
[----:B------:R-:W-:Y:S01]  /*2740*/  FADD.FTZ R112, R112, R123 ;  /* 0x0000007b70707221 */ /* 0x000fe20000010000 */
[----:B0-----:R-:W-:Y:S01]  /*2750*/  HFMA2.MMA R118, -RZ, RZ, 0, 4.76837158203125e-07 ;  /* 0x00000008ff767435 */ /* 0x001fe200000001ff */
[----:B-1----:R-:W-:Y:S01]  /*2760*/  FADD.FTZ R122, R122, R113 ;  /* 0x000000717a7a7221 */ /* 0x002fe20000010000 */
[----:B------:R-:W-:Y:S02]  /*2770*/  MOV R117, 0x1f ;  /* 0x0000001f00757802 */ /* 0x000fe40000000f00 */
[----:B------:R-:W-:Y:S02]  /*2780*/  MOV R120, 0xffffffff ;  /* 0xffffffff00787802 */ /* 0x000fe40000000f00 */
[----:B------:R-:W-:Y:S02]  /*2790*/  MOV R113, R112 ;  /* 0x0000007000717202 */ /* 0x000fe40000000f00 */
[----:B------:R-:W-:Y:S02]  /*27a0*/  MOV R108, 0x27c0 ;  /* 0x000027c0006c7802 */ /* 0x000fe40000000f00 */
[----:B------:R-:W-:Y:S05]  /*27b0*/  CALL.REL.NOINC `($__internal_140_$__cuda_sm70_shflsync_down_p) ;  /* 0x0000036000007944 */ /* 0x000fea0003c00000 */
[----:B0-----:R-:W-:Y:S01]  /*27c0*/  HFMA2.MMA R118, -RZ, RZ, 0, 4.76837158203125e-07 ;  /* 0x00000008ff767435 */ /* 0x001fe200000001ff */
[----:B-1----:R-:W-:-:S02]  /*27d0*/  MOV R111, R113 ;  /* 0x00000071006f7202 */ /* 0x002fc40000000f00 */
[----:B------:R-:W-:Y:S02]  /*27e0*/  MOV R113, R122 ;  /* 0x0000007a00717202 */ /* 0x000fe40000000f00 */
[----:B------:R-:W-:Y:S02]  /*27f0*/  MOV R117, 0x1f ;  /* 0x0000001f00757802 */ /* 0x000fe40000000f00 */
[----:B------:R-:W-:Y:S02]  /*2800*/  MOV R120, 0xffffffff ;  /* 0xffffffff00787802 */ /* 0x000fe40000000f00 */
[----:B------:R-:W-:Y:S02]  /*2810*/  MOV R108, 0x2830 ;  /* 0x00002830006c7802 */ /* 0x000fe40000000f00 */
[----:B------:R-:W-:Y:S05]  /*2820*/  CALL.REL.NOINC `($__internal_140_$__cuda_sm70_shflsync_down_p) ;  /* 0x000002f000007944 */ /* 0x000fea0003c00000 */
[----:B------:R-:W-:Y:S01]  /*2830*/  FADD.FTZ R112, R111, R112 ;  /* 0x000000706f707221 */ /* 0x000fe20000010000 */
[----:B0-----:R-:W-:Y:S01]  /*2840*/  HFMA2.MMA R118, -RZ, RZ, 0, 2.384185791015625e-07 ;  /* 0x00000004ff767435 */ /* 0x001fe200000001ff */
[----:B-1----:R-:W-:Y:S01]  /*2850*/  FADD.FTZ R122, R122, R113 ;  /* 0x000000717a7a7221 */ /* 0x002fe20000010000 */
[----:B------:R-:W-:Y:S02]  /*2860*/  MOV R117, 0x1f ;  /* 0x0000001f00757802 */ /* 0x000fe40000000f00 */
[----:B------:R-:W-:-:S02]  /*2870*/  MOV R120, 0xffffffff ;  /* 0xffffffff00787802 */ /* 0x000fc40000000f00 */
[----:B------:R-:W-:Y:S02]  /*2880*/  MOV R113, R112 ;  /* 0x0000007000717202 */ /* 0x000fe40000000f00 */
[----:B------:R-:W-:Y:S02]  /*2890*/  MOV R108, 0x28b0 ;  /* 0x000028b0006c7802 */ /* 0x000fe40000000f00 */
[----:B------:R-:W-:Y:S05]  /*28a0*/  CALL.REL.NOINC `($__internal_140_$__cuda_sm70_shflsync_down_p) ;  /* 0x0000027000007944 */ /* 0x000fea0003c00000 */
[----:B0-----:R-:W-:Y:S01]  /*28b0*/  HFMA2.MMA R118, -RZ, RZ, 0, 2.384185791015625e-07 ;  /* 0x00000004ff767435 */ /* 0x001fe200000001ff */
[----:B-1----:R-:W-:Y:S02]  /*28c0*/  MOV R111, R113 ;  /* 0x00000071006f7202 */ /* 0x002fe40000000f00 */
[----:B------:R-:W-:Y:S02]  /*28d0*/  MOV R113, R122 ;  /* 0x0000007a00717202 */ /* 0x000fe40000000f00 */
[----:B------:R-:W-:Y:S02]  /*28e0*/  MOV R117, 0x1f ;  /* 0x0000001f00757802 */ /* 0x000fe40000000f00 */
[----:B------:R-:W-:Y:S02]  /*28f0*/  MOV R120, 0xffffffff ;  /* 0xffffffff00787802 */ /* 0x000fe40000000f00 */
[----:B------:R-:W-:-:S02]  /*2900*/  MOV R108, 0x2920 ;  /* 0x00002920006c7802 */ /* 0x000fc40000000f00 */
[----:B------:R-:W-:Y:S05]  /*2910*/  CALL.REL.NOINC `($__internal_140_$__cuda_sm70_shflsync_down_p) ;  /* 0x0000020000007944 */ /* 0x000fea0003c00000 */
[----:B------:R-:W-:Y:S01]  /*2920*/  FADD.FTZ R112, R111, R112 ;  /* 0x000000706f707221 */ /* 0x000fe20000010000 */
[----:B0-----:R-:W-:Y:S01]  /*2930*/  HFMA2.MMA R118, -RZ, RZ, 0, 1.1920928955078125e-07 ;  /* 0x00000002ff767435 */ /* 0x001fe200000001ff */
[----:B-1----:R-:W-:Y:S01]  /*2940*/  FADD.FTZ R116, R122, R113 ;  /* 0x000000717a747221 */ /* 0x002fe20000010000 */
[----:B------:R-:W-:-:S02]  /*2950*/  MOV R117, 0x1f ;  /* 0x0000001f00757802 */ /* 0x000fc40000000f00 */
[----:B------:R-:W-:Y:S02]  /*2960*/  MOV R120, 0xffffffff ;  /* 0xffffffff00787802 */ /* 0x000fe40000000f00 */
[----:B------:R-:W-:Y:S02]  /*2970*/  MOV R113, R112 ;  /* 0x0000007000717202 */ /* 0x000fe40000000f00 */
[----:B------:R-:W-:Y:S02]  /*2980*/  MOV R108, 0x29a0 ;  /* 0x000029a0006c7802 */ /* 0x000fe40000000f00 */
[----:B------:R-:W-:Y:S05]  /*2990*/  CALL.REL.NOINC `($__internal_140_$__cuda_sm70_shflsync_down_p) ;  /* 0x0000018000007944 */ /* 0x000fea0003c00000 */
[----:B0-----:R-:W-:Y:S01]  /*29a0*/  HFMA2.MMA R118, -RZ, RZ, 0, 1.1920928955078125e-07 ;  /* 0x00000002ff767435 */ /* 0x001fe200000001ff */
[----:B-1----:R-:W-:Y:S02]  /*29b0*/  MOV R111, R113 ;  /* 0x00000071006f7202 */ /* 0x002fe40000000f00 */
[----:B------:R-:W-:Y:S02]  /*29c0*/  MOV R113, R116 ;  /* 0x0000007400717202 */ /* 0x000fe40000000f00 */
[----:B------:R-:W-:Y:S02]  /*29d0*/  MOV R117, 0x1f ;  /* 0x0000001f00757802 */ /* 0x000fe40000000f00 */
[----:B------:R-:W-:-:S02]  /*29e0*/  MOV R120, 0xffffffff ;  /* 0xffffffff00787802 */ /* 0x000fc40000000f00 */
[----:B------:R-:W-:Y:S02]  /*29f0*/  MOV R108, 0x2a10 ;  /* 0x00002a10006c7802 */ /* 0x000fe40000000f00 */
[----:B------:R-:W-:Y:S05]  /*2a00*/  CALL.REL.NOINC `($__internal_140_$__cuda_sm70_shflsync_down_p) ;  /* 0x0000011000007944 */ /* 0x000fea0003c00000 */
[----:B------:R-:W-:Y:S01]  /*2a10*/  FADD.FTZ R114, R111, R112 ;  /* 0x000000706f727221 */ /* 0x000fe20000010000 */
[----:B0-----:R-:W-:Y:S01]  /*2a20*/  HFMA2.MMA R118, -RZ, RZ, 0, 5.9604644775390625e-08 ;  /* 0x00000001ff767435 */ /* 0x001fe200000001ff */
[----:B-1----:R-:W-:Y:S01]  /*2a30*/  FADD.FTZ R116, R116, R113 ;  /* 0x0000007174747221 */ /* 0x002fe20000010000 */
[----:B------:R-:W-:Y:S02]  /*2a40*/  MOV R117, 0x1f ;  /* 0x0000001f00757802 */ /* 0x000fe40000000f00 */
[----:B------:R-:W-:Y:S02]  /*2a50*/  MOV R120, 0xffffffff ;  /* 0xffffffff00787802 */ /* 0x000fe40000000f00 */
[----:B------:R-:W-:Y:S02]  /*2a60*/  MOV R113, R114 ;  /* 0x0000007200717202 */ /* 0x000fe40000000f00 */
[----:B------:R-:W-:Y:S02]  /*2a70*/  MOV R108, 0x2a90 ;  /* 0x00002a90006c7802 */ /* 0x000fe40000000f00 */
[----:B------:R-:W-:Y:S05]  /*2a80*/  CALL.REL.NOINC `($__internal_140_$__cuda_sm70_shflsync_down_p) ;  /* 0x0000009000007944 */ /* 0x000fea0003c00000 */
[----:B0-----:R-:W-:Y:S01]  /*2a90*/  HFMA2.MMA R118, -RZ, RZ, 0, 5.9604644775390625e-08 ;  /* 0x00000001ff767435 */ /* 0x001fe200000001ff */
[----:B-1----:R-:W-:-:S02]  /*2aa0*/  MOV R115, R113 ;  /* 0x0000007100737202 */ /* 0x002fc40000000f00 */
[----:B------:R-:W-:Y:S02]  /*2ab0*/  MOV R113, R116 ;  /* 0x0000007400717202 */ /* 0x000fe40000000f00 */
[----:B------:R-:W-:Y:S02]  /*2ac0*/  MOV R117, 0x1f ;  /* 0x0000001f00757802 */ /* 0x000fe40000000f00 */
[----:B------:R-:W-:Y:S02]  /*2ad0*/  MOV R120, 0xffffffff ;  /* 0xffffffff00787802 */ /* 0x000fe40000000f00 */
[----:B------:R-:W-:Y:S02]  /*2ae0*/  MOV R108, 0x2b00 ;  /* 0x00002b00006c7802 */ /* 0x000fe40000000f00 */
[----:B------:R-:W-:Y:S05]  /*2af0*/  CALL.REL.NOINC `($__internal_140_$__cuda_sm70_shflsync_down_p) ;  /* 0x0000002000007944 */ /* 0x000fea0003c00000 */
[----:B-1----:R-:W-:Y:S01]  /*2b00*/  MOV R109, R113 ;  /* 0x00000071006d7202 */ /* 0x002fe20000000f00 */
[----:B0-----:R-:W-:Y:S05]  /*2b10*/  BRA `(.L_x_6633) ;  /* 0xffffea8000007947 */ /* 0x001fea000383ffff */
        .weak           $__internal_140_$__cuda_sm70_shflsync_down_p
        .type           $__internal_140_$__cuda_sm70_shflsync_down_p,@function
        .size           $__internal_140_$__cuda_sm70_shflsync_down_p,(.L_x_9394 - $__internal_140_$__cuda_sm70_shflsync_down_p)
$__internal_140_$__cuda_sm70_shflsync_down_p:
[----:B------:R-:W-:Y:S01]  /*2b20*/  HFMA2.MMA R109, -RZ, RZ, 0, 0 ;  /* 0x00000000ff6d7435 */ /* 0x000fe200000001ff */
[----:B------:R-:W-:Y:S04]  /*2b30*/  WARPSYNC R120 ;  /* 0x0000007800007348 */ /* 0x000fe80003800000 */
[----:B------:R0:W1:Y:S01]  /*2b40*/  SHFL.DOWN PT, R113, R113, R118, R117 ;  /* 0x0800007671717389 */ /* 0x00006200000e0075 */
[----:B------:R-:W-:Y:S05]  /*2b50*/  RET.REL.NODEC R108 `(_ZN10layer_norm13ln_bwd_kernelINS_13Kernel_traitsIf6__halffS2_fjLj6144ELj1ELj1ELj8ELj16ENS_18Kernel_traits_baseILj6144EfS2_fS2_fjLj256EEEEELb0ELb0ELb0ELb0EEEvNS_9BwdParamsE) ;  /* 0xffffd4a06c007950 */ /* 0x000fea0003c3ffff */
.L_x_6634:
        /* <DEDUP_REMOVED lines=10> */
.L_x_9394:


//--------------------- .text._ZN10layer_norm13ln_bwd_kernelINS_13Kernel_traitsIf6__halffS2_fjLj6144ELj1ELj1ELj8ELj16ENS_18Kernel_traits_baseILj6144EfS2_fS2_fjLj256EEEEELb0ELb0ELb0ELb1EEEvNS_9BwdParamsE --------------------------
	.section	.text._ZN10layer_norm13ln_bwd_kernelINS_13Kernel_traitsIf6__halffS2_fjLj6144ELj1ELj1ELj8ELj16ENS_18Kernel_traits_baseILj6144EfS2_fS2_fjLj256EEEEELb0ELb0ELb0ELb1EEEvNS_9BwdParamsE,"ax",@progbits
	.sectioninfo	@"SHI_REGISTERS=205"
	.align	128
        .global         _ZN10layer_norm13ln_bwd_kernelINS_13Kernel_traitsIf6__halffS2_fjLj6144ELj1ELj1ELj8ELj16ENS_18Kernel_traits_baseILj6144EfS2_fS2_fjLj256EEEEELb0ELb0ELb0ELb1EEEvNS_9BwdParamsE
        .type           _ZN10layer_norm13ln_bwd_kernelINS_13Kernel_traitsIf6__halffS2_fjLj6144ELj1ELj1ELj8ELj16ENS_18Kernel_traits_baseILj6144EfS2_fS2_fjLj256EEEEELb0ELb0ELb0ELb1EEEvNS_9BwdParamsE,@function
        .size           _ZN10layer_norm13ln_bwd_kernelINS_13Kernel_traitsIf6__halffS2_fjLj6144ELj1ELj1ELj8ELj16ENS_18Kernel_traits_baseILj6144EfS2_fS2_fjLj256EEEEELb0ELb0ELb0ELb1EEEvNS_9BwdParamsE,(.L_x_9395 - _ZN10layer_norm13ln_bwd_kernelINS_13Kernel_traitsIf6__halffS2_fjLj6144ELj1ELj1ELj8ELj16ENS_18Kernel_traits_baseILj6144EfS2_fS2_fjLj256EEEEELb0ELb0ELb0ELb1EEEvNS_9BwdParamsE)
        .other          _ZN10layer_norm13ln_bwd_kernelINS_13Kernel_traitsIf6__halffS2_fjLj6144ELj1ELj1ELj8ELj16ENS_18Kernel_traits_baseILj6144EfS2_fS2_fjLj256EEEEELb0ELb0ELb0ELb1EEEvNS_9BwdParamsE,@"STO_CUDA_ENTRY STV_DEFAULT"
_ZN10layer_norm13ln_bwd_kernelINS_13Kernel_traitsIf6__halffS2_fjLj6144ELj1ELj1ELj8ELj16ENS_18Kernel_traits_baseILj6144EfS2_fS2_fjLj256EEEEELb0ELb0ELb0ELb1EEEvNS_9BwdParamsE:
.text._ZN10layer_norm13ln_bwd_kernelINS_13Kernel_traitsIf6__halffS2_fjLj6144ELj1ELj1ELj8ELj16ENS_18Kernel_traits_baseILj6144EfS2_fS2_fjLj256EEEEELb0ELb0ELb0ELb1EEEvNS_9BwdParamsE:
        /* <DEDUP_REMOVED lines=32> */
.L_x_6635:
        /* <DEDUP_REMOVED lines=35> */
.L_x_6640:
[----:B------:R-:W-:Y:S01]  /*0430*/  ISETP.NE.U32.AND P0, PT, RZ, c[0x0][0x1c0], PT ;  /* 0x00007000ff007a0c */ /* 0x000fe20003f05070 */
[----:B------:R-:W-:Y:S01]  /*0440*/  IMAD R2, R144, c[0x0][0x168], RZ ;  /* 0x00005a0090027a24 */ /* 0x000fe200078e02ff */
[----:B------:R-:W-:-:S02]  /*0450*/  LOP3.LUT R61, R0, 0xff, RZ, 0xc0, !PT ;  /* 0x000000ff003d7812 */ /* 0x000fc400078ec0ff */
[----:B------:R-:W-:Y:S02]  /*0460*/  ISETP.NE.AND.EX P0, PT, RZ, c[0x0][0x1c4], PT, P0 ;  /* 0x00007100ff007a0c */ /* 0x000fe40003f05300 */
[----:B------:R-:W-:Y:S02]  /*0470*/  SHF.R.S32.HI R3, RZ, 0x1f, R2 ;  /* 0x0000001fff037819 */ /* 0x000fe40000011402 */
[----:B------:R-:W-:Y:S02]  /*0480*/  MOV R95, 0x4 ;  /* 0x00000004005f7802 */ /* 0x000fe40000000f00 */
[----:B------:R-:W-:Y:S02]  /*0490*/  LEA.HI R148, R3, R2, RZ, 0x3 ;  /* 0x0000000203947211 */ /* 0x000fe400078f18ff */
[----:B------:R-:W-:Y:S01]  /*04a0*/  SHF.R.S32.HI R63, RZ, 0x1f, R144 ;  /* 0x0000001fff3f7819 */ /* 0x000fe20000011490 */
[----:B------:R-:W-:Y:S01]  /*04b0*/  IMAD.WIDE R2, R144, R95, c[0x0][0x1a0] ;  /* 0x0000680090027625 */ /* 0x000fe200078e025f */
[----:B------:R-:W-:-:S02]  /*04c0*/  LEA.HI.SX32 R148, R148, R61, 0x1d ;  /* 0x0000003d94947211 */ /* 0x000fc400078feaff */
[----:B------:R-:W-:Y:S02]  /*04d0*/  MOV R88, 0x10 ;  /* 0x0000001000587802 */ /* 0x000fe40000000f00 */
[----:B------:R-:W-:Y:S01]  /*04e0*/  @P0 LEA R78, P1, R144, c[0x0][0x1c0], 0x1 ;  /* 0x00007000904e0a11 */ /* 0x000fe200078208ff */
[----:B------:R0:W2:Y:S01]  /*04f0*/  LDG.E R160, [R2.64] ;  /* 0x0000000402a07981 */ /* 0x0000a2000c1e1900 */
[----:B------:R-:W-:Y:S02]  /*0500*/  IADD3 R147, R148, 0x100, RZ ;  /* 0x0000010094937810 */ /* 0x000fe40007ffe0ff */
[----:B------:R-:W-:Y:S02]  /*0510*/  MOV R153, 0x20 ;  /* 0x0000002000997802 */ /* 0x000fe40000000f00 */
[----:B------:R-:W-:Y:S01]  /*0520*/  @P0 LEA.HI.X R79, R144, c[0x0][0x1c4], R63, 0x1, P1 ;  /* 0x00007100904f0a11 */ /* 0x000fe200008f0c3f */
[----:B------:R-:W-:Y:S01]  /*0530*/  IMAD.WIDE.U32 R64, R148, R88, c[0x0][0x208] ;  /* 0x0000820094407625 */ /* 0x000fe200078e0058 */
[----:B------:R-:W-:-:S03]  /*0540*/  LEA R156, P1, R147, c[0x0][0x188], 0x5 ;  /* 0x00006200939c7a11 */ /* 0x000fc600078228ff */
[----:B------:R-:W-:Y:S01]  /*0550*/  IMAD.WIDE.U32 R92, R148, R153, c[0x0][0x188] ;  /* 0x00006200945c7625 */ /* 0x000fe200078e0099 */
[C---:B------:R-:W-:Y:S01]  /*0560*/  LEA.HI.X R157, R147.reuse, c[0x0][0x18c], RZ, 0x5, P1 ;  /* 0x00006300939d7a11 */ /* 0x040fe200008f2cff */
[----:B------:R-:W3:Y:S02]  /*0570*/  LDG.E.128 R64, [R64.64] ;  /* 0x0000000440407981 */ /* 0x000ee4000c1e1d00 */
[----:B------:R-:W-:Y:S02]  /*0580*/  IMAD.WIDE.U32 R76, R147, R88, c[0x0][0x208] ;  /* 0x00008200934c7625 */ /* 0x000fe400078e0058 */
[----:B------:R1:W4:Y:S02]  /*0590*/  LDG.E.128 R60, [R92.64] ;  /* 0x000000045c3c7981 */ /* 0x000324000c1e1d00 */
[----:B0-----:R-:W-:Y:S02]  /*05a0*/  IMAD.WIDE R2, R144, R95, c[0x0][0x1a8] ;  /* 0x00006a0090027625 */ /* 0x001fe400078e025f */
[----:B------:R0:W4:Y:S01]  /*05b0*/  @P0 LDG.E.U16 R151, [R78.64] ;  /* 0x000000044e970981 */ /* 0x000122000c1e1500 */
[----:B------:R-:W-:-:S03]  /*05c0*/  IADD3 R145, R148, 0x200, RZ ;  /* 0x0000020094917810 */ /* 0x000fc60007ffe0ff */
[----:B------:R1:W4:Y:S01]  /*05d0*/  LDG.E.128 R72, [R156.64] ;  /* 0x000000049c487981 */ /* 0x000322000c1e1d00 */
[----:B------:R-:W-:-:S03]  /*05e0*/  LEA R158, P1, R145, c[0x0][0x188], 0x5 ;  /* 0x00006200919e7a11 */ /* 0x000fc600078228ff */
[----:B------:R1:W4:Y:S04]  /*05f0*/  LDG.E.128 R80, [R156.64+0x10] ;  /* 0x000010049c507981 */ /* 0x000328000c1e1d00 */
[----:B0-----:R-:W4:Y:S04]  /*0600*/  LDG.E.128 R76, [R76.64] ;  /* 0x000000044c4c7981 */ /* 0x001f28000c1e1d00 */
[----:B------:R3:W4:Y:S01]  /*0610*/  LDG.E R149, [R2.64] ;  /* 0x0000000402957981 */ /* 0x000722000c1e1900 */
[C---:B------:R-:W-:Y:S01]  /*0620*/  LEA.HI.X R159, R145.reuse, c[0x0][0x18c], RZ, 0x5, P1 ;  /* 0x00006300919f7a11 */ /* 0x040fe200008f2cff */
[----:B------:R-:W-:-:S02]  /*0630*/  IMAD.WIDE.U32 R88, R145, R88, c[0x0][0x208] ;  /* 0x0000820091587625 */ /* 0x000fc400078e0058 */
[----:B------:R1:W4:Y:S04]  /*0640*/  LDG.E.128 R68, [R92.64+0x10] ;  /* 0x000010045c447981 */ /* 0x000328000c1e1d00 */
[----:B------:R0:W4:Y:S04]  /*0650*/  LDG.E.128 R84, [R158.64] ;  /* 0x000000049e547981 */ /* 0x000128000c1e1d00 */
[----:B------:R-:W4:Y:S04]  /*0660*/  LDG.E.128 R88, [R88.64] ;  /* 0x0000000458587981 */ /* 0x000f28000c1e1d00 */
[----:B-1----:R0:W4:Y:S01]  /*0670*/  LDG.E.128 R92, [R158.64+0x10] ;  /* 0x000010049e5c7981 */ /* 0x002122000c1e1d00 */
[----:B------:R-:W-:-:S04]  /*0680*/  ISETP.NE.U32.AND P1, PT, RZ, c[0x0][0x218], PT ;  /* 0x00008600ff007a0c */ /* 0x000fc80003f25070 */
[----:B------:R-:W-:Y:S01]  /*0690*/  ISETP.NE.AND.EX P1, PT, RZ, c[0x0][0x21c], PT, P1 ;  /* 0x00008700ff007a0c */ /* 0x000fe20003f25310 */
[----:B------:R-:W-:-:S12]  /*06a0*/  ULDC.U8 UR6, c[0x0][0x1f0] ;  /* 0x00007c0000067ab9 */ /* 0x000fd80000000000 */
[----:B------:R-:W-:Y:S02]  /*06b0*/  @P1 LEA R154, P2, R147, c[0x0][0x218], 0x5 ;  /* 0x00008600939a1a11 */ /* 0x000fe400078428ff */
[----:B------:R-:W-:Y:S01]  /*06c0*/  @P1 LEA R156, P3, R145, c[0x0][0x218], 0x5 ;  /* 0x00008600919c1a11 */ /* 0x000fe200078628ff */
        /* <DEDUP_REMOVED lines=12> */
[--C-:B---3--:R-:W-:Y:S02]  /*0790*/  HADD2.F32 R3, -RZ, R64.reuse.H0_H0 ;  /* 0x20000040ff037230 */ /* 0x108fe40000004100 */
[----:B------:R-:W-:Y:S02]  /*07a0*/  HADD2.F32 R160, -RZ, R67.H1_H1 ;  /* 0x30000043ffa07230 */ /* 0x000fe40000004100 */
[----:B----4-:R-:W-:Y:S01]  /*07b0*/  FADD.FTZ R60, -R202, R60 ;  /* 0x0000003cca3c7221 */ /* 0x010fe20000010100 */
[----:B------:R-:W-:Y:S02]  /*07c0*/  HADD2.F32 R64, -RZ, R64.H1_H1 ;  /* 0x30000040ff407230 */ /* 0x000fe40000004100 */
[----:B------:R-:W-:-:S02]  /*07d0*/  @P0 HADD2.F32 R146, -RZ, R151.H0_H0 ;  /* 0x20000097ff920230 */ /* 0x000fc40000004100 */
[----:B------:R-:W-:Y:S01]  /*07e0*/  HADD2.F32 R151, -RZ, R67.H0_H0 ;  /* 0x20000043ff977230 */ /* 0x000fe20000004100 */
[C---:B------:R-:W-:Y:S02]  /*07f0*/  FADD.FTZ R164, -R202.reuse, R74 ;  /* 0x0000004acaa47221 */ /* 0x040fe40000010100 */
[C---:B-1----:R-:W-:Y:S02]  /*0800*/  FADD.FTZ R152, -R202.reuse, R61 ;  /* 0x0000003dca987221 */ /* 0x042fe40000010100 */
[----:B------:R-:W-:Y:S02]  /*0810*/  FADD.FTZ R178, -R202, R83 ;  /* 0x00000053cab27221 */ /* 0x000fe40000010100 */
[-C--:B------:R-:W-:Y:S01]  /*0820*/  FMUL.FTZ R83, R24, R3.reuse ;  /* 0x0000000318537220 */ /* 0x080fe20000410000 */
[--C-:B------:R-:W-:Y:S02]  /*0830*/  HADD2.F32 R67, -RZ, R76.reuse.H0_H0 ;  /* 0x2000004cff437230 */ /* 0x100fe40000004100 */
[----:B------:R-:W-:Y:S01]  /*0840*/  HADD2.F32 R74, -RZ, R76.H1_H1 ;  /* 0x3000004cff4a7230 */ /* 0x000fe20000004100 */
[----:B------:R-:W-:Y:S01]  /*0850*/  FMUL.FTZ R76, R149, R60 ;  /* 0x0000003c954c7220 */ /* 0x000fe20000410000 */
[----:B------:R-:W-:Y:S01]  /*0860*/  HADD2.F32 R61, -RZ, R65.H0_H0 ;  /* 0x20000041ff3d7230 */ /* 0x000fe20000004100 */
[----:B------:R-:W-:Y:S01]  /*0870*/  FADD.FTZ R141, R3, R141 ;  /* 0x0000008d038d7221 */ /* 0x000fe20000010000 */
[--C-:B------:R-:W-:Y:S01]  /*0880*/  HADD2.F32 R153, -RZ, R77.reuse.H0_H0 ;  /* 0x2000004dff997230 */ /* 0x100fe20000004100 */
[----:B------:R-:W-:Y:S01]  /*0890*/  FFMA.FTZ R143, R76, R3, R143 ;  /* 0x000000034c8f7223 */ /* 0x000fe2000001008f */
[----:B------:R-:W-:Y:S01]  /*08a0*/  HADD2.F32 R168, -RZ, R77.H1_H1 ;  /* 0x3000004dffa87230 */ /* 0x000fe20000004100 */
[----:B------:R-:W-:Y:S01]  /*08b0*/  FADD.FTZ R62, -R202, R62 ;  /* 0x0000003eca3e7221 */ /* 0x000fe20000010100 */
[--C-:B0-----:R-:W-:Y:S01]  /*08c0*/  HADD2.F32 R155, -RZ, R78.reuse.H0_H0 ;  /* 0x2000004eff9b7230 */ /* 0x101fe20000004100 */
[----:B------:R-:W-:Y:S01]  /*08d0*/  FMUL.FTZ R77, R149, R152 ;  /* 0x00000098954d7220 */ /* 0x000fe20000410000 */
[----:B------:R-:W-:Y:S01]  /*08e0*/  HADD2.F32 R174, -RZ, R78.H1_H1 ;  /* 0x3000004effae7230 */ /* 0x000fe20000004100 */
[----:B------:R-:W-:-:S02]  /*08f0*/  FMUL.FTZ R78, R25, R64 ;  /* 0x00000040194e7220 */ /* 0x000fc40000410000 */
[----:B------:R-:W-:Y:S02]  /*0900*/  FADD.FTZ R3, RZ, R83 ;  /* 0x00000053ff037221 */ /* 0x000fe40000010000 */
[----:B------:R-:W-:Y:S01]  /*0910*/  FFMA.FTZ R60, R76, R83, RZ ;  /* 0x000000534c3c7223 */ /* 0x000fe200000100ff */
[----:B------:R-:W-:Y:S01]  /*0920*/  HADD2.F32 R65, -RZ, R65.H1_H1 ;  /* 0x30000041ff417230 */ /* 0x000fe20000004100 */
[C---:B------:R-:W-:Y:S01]  /*0930*/  FADD.FTZ R170, -R202.reuse, R80 ;  /* 0x00000050caaa7221 */ /* 0x040fe20000010100 */
[--C-:B------:R-:W-:Y:S01]  /*0940*/  HADD2.F32 R159, -RZ, R79.reuse.H0_H0 ;  /* 0x2000004fff9f7230 */ /* 0x100fe20000004100 */
[----:B------:R-:W-:Y:S01]  /*0950*/  FADD.FTZ R154, -R202, R63 ;  /* 0x0000003fca9a7221 */ /* 0x000fe20000010100 */
[----:B------:R-:W-:Y:S01]  /*0960*/  HADD2.F32 R180, -RZ, R79.H1_H1 ;  /* 0x3000004fffb47230 */ /* 0x000fe20000004100 */
[----:B------:R-:W-:Y:S02]  /*0970*/  FMUL.FTZ R79, R149, R62 ;  /* 0x0000003e954f7220 */ /* 0x000fe40000410000 */
[----:B------:R-:W-:-:S02]  /*0980*/  FMUL.FTZ R80, R26, R61 ;  /* 0x0000003d1a507220 */ /* 0x000fc40000410000 */
[----:B------:R-:W-:Y:S02]  /*0990*/  FADD.FTZ R3, R3, R78 ;  /* 0x0000004e03037221 */ /* 0x000fe40000010000 */
[----:B------:R-:W-:Y:S01]  /*09a0*/  FFMA.FTZ R60, R77, R78, R60 ;  /* 0x0000004e4d3c7223 */ /* 0x000fe2000001003c */
[----:B------:R-:W-:Y:S01]  /*09b0*/  HADD2.F32 R63, -RZ, R66.H0_H0 ;  /* 0x20000042ff3f7230 */ /* 0x000fe20000004100 */
[C---:B------:R-:W-:Y:S02]  /*09c0*/  FADD.FTZ R172, -R202.reuse, R81 ;  /* 0x00000051caac7221 */ /* 0x040fe40000010100 */
        /* <DEDUP_REMOVED lines=15> */
[C---:B------:R-:W-:Y:S01]  /*0ac0*/  FADD.FTZ R184, -R202.reuse, R85 ;  /* 0x00000055cab87221 */ /* 0x040fe20000010100 */
[----:B------:R-:W-:Y:S01]  /*0ad0*/  HADD2.F32 R186, -RZ, R88.H1_H1 ;  /* 0x30000058ffba7230 */ /* 0x000fe20000004100 */
        /* <DEDUP_REMOVED lines=14> */
[----:B------:R-:W-:Y:S01]  /*0bc0*/  FADD.FTZ R72, -R202, R72 ;  /* 0x00000048ca487221 */ /* 0x000fe20000010100 */
[----:B------:R-:W-:Y:S01]  /*0bd0*/  HADD2.F32 R192, -RZ, R89.H1_H1 ;  /* 0x30000059ffc07230 */ /* 0x000fe20000004100 */
[----:B------:R-:W-:Y:S01]  /*0be0*/  FMUL.FTZ R89, R149, R158 ;  /* 0x0000009e95597220 */ /* 0x000fe20000410000 */
[--C-:B------:R-:W-:Y:S01]  /*0bf0*/  HADD2.F32 R171, -RZ, R90.reuse.H0_H0 ;  /* 0x2000005affab7230 */ /* 0x100fe20000004100 */
[----:B------:R-:W-:Y:S01]  /*0c00*/  FADD.FTZ R3, R62, R91 ;  /* 0x0000005b3e037221 */ /* 0x000fe20000010000 */
[----:B------:R-:W-:Y:S01]  /*0c10*/  HADD2.F32 R198, -RZ, R90.H1_H1 ;  /* 0x3000005affc67230 */ /* 0x000fe20000004100 */
[----:B------:R-:W-:-:S02]  /*0c20*/  FMUL.FTZ R90, R23, R160 ;  /* 0x000000a0175a7220 */ /* 0x000fc40000410000 */
[----:B------:R-:W-:Y:S02]  /*0c30*/  FFMA.FTZ R60, R86, R91, R60 ;  /* 0x0000005b563c7223 */ /* 0x000fe4000001003c */
[C---:B------:R-:W-:Y:S02]  /*0c40*/  FADD.FTZ R162, -R202.reuse, R73 ;  /* 0x00000049caa27221 */ /* 0x040fe40000010100 */
[C---:B------:R-:W-:Y:S02]  /*0c50*/  FADD.FTZ R166, -R202.reuse, R75 ;  /* 0x0000004bcaa67221 */ /* 0x040fe40000010100 */
[C---:B------:R-:W-:Y:S02]  /*0c60*/  FADD.FTZ R194, -R202.reuse, R92 ;  /* 0x0000005ccac27221 */ /* 0x040fe40000010100 */
        /* <DEDUP_REMOVED lines=115> */
[----:B------:R-:W-:Y:S01]  /*13a0*/  FFMA.FTZ R65, R179, R175, R60 ;  /* 0x000000afb3417223 */ /* 0x000fe2000001003c */
[----:B------:R-:W-:Y:S05]  /*13b0*/  BRA.DIV ~URZ, `(.L_x_6637) ;  /* 0x000013c27f007947 */ /* 0x000fea000b800000 */
[----:B------:R0:W1:Y:S02]  /*13c0*/  SHFL.DOWN PT, R60, R63, 0x10, 0x1f ;  /* 0x0a001f003f3c7f89 */ /* 0x00006400000e0000 */
.L_x_6641:
        /* <DEDUP_REMOVED lines=18> */
.L_x_6642:
        /* <DEDUP_REMOVED lines=55> */
[----:B------:R-:W-:Y:S01]  /*1860*/  FADD.FTZ R80, R80, -R79 ;  /* 0x8000004f50507221 */ /* 0x000fe20000010000 */
[----:B------:R-:W-:Y:S01]  /*1870*/  @P1 MOV R79, 0x20 ;  /* 0x00000020004f1802 */ /* 0x000fe20000000f00 */
[----:B------:R-:W-:-:S02]  /*1880*/  FADD.FTZ R84, R84, -R81 ;  /* 0x8000005154547221 */ /* 0x000fc40000010000 */
[-CC-:B------:R-:W-:Y:S02]  /*1890*/  FFMA.FTZ R82, R82, R60.reuse, R3.reuse ;  /* 0x0000003c52527223 */ /* 0x180fe40000010003 */
[-CC-:B------:R-:W-:Y:S02]  /*18a0*/  FFMA.FTZ R85, R85, R60.reuse, R3.reuse ;  /* 0x0000003c55557223 */ /* 0x180fe40000010003 */
[-CC-:B------:R-:W-:Y:S02]  /*18b0*/  FFMA.FTZ R86, R86, R60.reuse, R3.reuse ;  /* 0x0000003c56567223 */ /* 0x180fe40000010003 */
[----:B------:R-:W-:Y:S02]  /*18c0*/  FFMA.FTZ R89, R89, R60, R3 ;  /* 0x0000003c59597223 */ /* 0x000fe40000010003 */
[C---:B------:R-:W-:Y:S02]  /*18d0*/  FMUL.FTZ R65, R149.reuse, R76 ;  /* 0x0000004c95417220 */ /* 0x040fe40000410000 */
[----:B------:R-:W-:-:S02]  /*18e0*/  FMUL.FTZ R66, R149, R78 ;  /* 0x0000004e95427220 */ /* 0x000fc40000410000 */
[C---:B------:R-:W-:Y:S02]  /*18f0*/  FMUL.FTZ R67, R149.reuse, R80 ;  /* 0x0000005095437220 */ /* 0x040fe40000410000 */
[----:B------:R-:W-:Y:S02]  /*1900*/  FMUL.FTZ R84, R149, R84 ;  /* 0x0000005495547220 */ /* 0x000fe40000410000 */
[----:B------:R-:W-:Y:S02]  /*1910*/  FADD.FTZ R82, R87, -R82 ;  /* 0x8000005257527221 */ /* 0x000fe40000010000 */
[----:B------:R-:W-:Y:S02]  /*1920*/  FADD.FTZ R88, R88, -R85 ;  /* 0x8000005558587221 */ /* 0x000fe40000010000 */
[----:B------:R-:W-:Y:S02]  /*1930*/  FADD.FTZ R86, R91, -R86 ;  /* 0x800000565b567221 */ /* 0x000fe40000010000 */
[----:B------:R-:W-:-:S02]  /*1940*/  FADD.FTZ R90, R90, -R89 ;  /* 0x800000595a5a7221 */ /* 0x000fc40000010000 */
[----:B------:R-:W-:Y:S02]  /*1950*/  FFMA.FTZ R2, R179, R60, R3 ;  /* 0x0000003cb3027223 */ /* 0x000fe40000010003 */
[----:B-----5:R-:W-:Y:S02]  /*1960*/  @P0 FADD.FTZ R65, R28, R65 ;  /* 0x000000411c410221 */ /* 0x020fe40000010000 */
[----:B------:R-:W-:Y:S02]  /*1970*/  @P0 FADD.FTZ R66, R29, R66 ;  /* 0x000000421d420221 */ /* 0x000fe40000010000 */
[----:B------:R-:W-:Y:S01]  /*1980*/  @P0 FADD.FTZ R67, R30, R67 ;  /* 0x000000431e430221 */ /* 0x000fe20000010000 */
[----:B------:R-:W-:Y:S01]  /*1990*/  SEL R64, R65, R52, P2 ;  /* 0x0000003441407207 */ /* 0x000fe20001000000 */
[----:B------:R-:W-:Y:S02]  /*19a0*/  @P0 FADD.FTZ R84, R31, R84 ;  /* 0x000000541f540221 */ /* 0x000fe40000010000 */
        /* <DEDUP_REMOVED lines=19> */
[----:B------:R-:W-:Y:S02]  /*1ae0*/  FADD.FTZ R72, R175, -R2 ;  /* 0x80000002af487221 */ /* 0x000fe40000010000 */
[-C--:B------:R-:W-:Y:S01]  /*1af0*/  FMUL.FTZ R60, R65, R146.reuse ;  /* 0x00000092413c7220 */ /* 0x080fe20000410000 */
[C---:B------:R-:W-:Y:S01]  /*1b00*/  SEL R65, R66.reuse, R53, P2 ;  /* 0x0000003542417207 */ /* 0x040fe20001000000 */
[----:B------:R-:W-:Y:S01]  /*1b10*/  FMUL.FTZ R3, R66, R146 ;  /* 0x0000009242037220 */ /* 0x000fe20000410000 */
[C---:B------:R-:W-:Y:S01]  /*1b20*/  SEL R66, R67.reuse, R54, P2 ;  /* 0x0000003643427207 */ /* 0x040fe20001000000 */
[-C--:B------:R-:W-:Y:S01]  /*1b30*/  FMUL.FTZ R61, R67, R146.reuse ;  /* 0x00000092433d7220 */ /* 0x080fe20000410000 */
[C---:B------:R-:W-:Y:S01]  /*1b40*/  SEL R67, R84.reuse, R55, P2 ;  /* 0x0000003754437207 */ /* 0x040fe20001000000 */
[----:B------:R-:W-:Y:S01]  /*1b50*/  FMUL.FTZ R2, R84, R146 ;  /* 0x0000009254027220 */ /* 0x000fe20000410000 */
[----:B------:R-:W-:Y:S01]  /*1b60*/  F2FP.PACK_AB R60, R3, R60 ;  /* 0x0000003c033c723e */ /* 0x000fe200000000ff */
[----:B------:R-:W-:-:S02]  /*1b70*/  @P0 FADD.FTZ R69, R32, R69 ;  /* 0x0000004520450221 */ /* 0x000fc40000010000 */
[----:B------:R-:W-:Y:S01]  /*1b80*/  @P0 FADD.FTZ R88, R33, R88 ;  /* 0x0000005821580221 */ /* 0x000fe20000010000 */
[----:B------:R-:W-:Y:S01]  /*1b90*/  F2FP.PACK_AB R61, R2, R61 ;  /* 0x0000003d023d723e */ /* 0x000fe200000000ff */
[----:B------:R-:W-:Y:S01]  /*1ba0*/  @P0 FADD.FTZ R71, R34, R71 ;  /* 0x0000004722470221 */ /* 0x000fe20000010000 */
[----:B------:R-:W-:Y:S01]  /*1bb0*/  SEL R68, R69, R56, P2 ;  /* 0x0000003845447207 */ /* 0x000fe20001000000 */
[----:B------:R-:W-:Y:S02]  /*1bc0*/  @P0 FADD.FTZ R90, R35, R90 ;  /* 0x0000005a235a0221 */ /* 0x000fe40000010000 */
[----:B------:R-:W-:Y:S01]  /*1bd0*/  FADD.FTZ R92, R95, -R92 ;  /* 0x8000005c5f5c7221 */ /* 0x000fe20000010000 */
[----:B------:R-:W-:Y:S01]  /*1be0*/  SEL R70, R71, R58, P2 ;  /* 0x0000003a47467207 */ /* 0x000fe20001000000 */
[----:B------:R-:W-:Y:S02]  /*1bf0*/  FADD.FTZ R152, R152, -R93 ;  /* 0x8000005d98987221 */ /* 0x000fe40000010000 */
[----:B------:R-:W-:-:S02]  /*1c00*/  FADD.FTZ R154, R155, -R154 ;  /* 0x8000009a9b9a7221 */ /* 0x000fc40000010000 */
[----:B------:R-:W-:Y:S02]  /*1c10*/  FADD.FTZ R158, R158, -R157 ;  /* 0x8000009d9e9e7221 */ /* 0x000fe40000010000 */
[----:B------:R-:W-:Y:S02]  /*1c20*/  FADD.FTZ R160, R159, -R160 ;  /* 0x800000a09fa07221 */ /* 0x000fe40000010000 */
[----:B------:R-:W-:Y:S02]  /*1c30*/  FADD.FTZ R162, R162, -R161 ;  /* 0x800000a1a2a27221 */ /* 0x000fe40000010000 */
[-C--:B------:R-:W-:Y:S01]  /*1c40*/  FMUL.FTZ R62, R69, R146.reuse ;  /* 0x00000092453e7220 */ /* 0x080fe20000410000 */
[C---:B------:R-:W-:Y:S01]  /*1c50*/  SEL R69, R88.reuse, R57, P2 ;  /* 0x0000003958457207 */ /* 0x040fe20001000000 */
[-C--:B------:R-:W-:Y:S02]  /*1c60*/  FMUL.FTZ R63, R88, R146.reuse ;  /* 0x00000092583f7220 */ /* 0x080fe40000410000 */
[-C--:B------:R-:W-:Y:S01]  /*1c70*/  FMUL.FTZ R2, R71, R146.reuse ;  /* 0x0000009247027220 */ /* 0x080fe20000410000 */
[C---:B------:R-:W-:Y:S01]  /*1c80*/  SEL R71, R90.reuse, R59, P2 ;  /* 0x0000003b5a477207 */ /* 0x040fe20001000000 */
[----:B------:R-:W-:Y:S01]  /*1c90*/  FMUL.FTZ R3, R90, R146 ;  /* 0x000000925a037220 */ /* 0x000fe20000410000 */
[----:B------:R-:W-:Y:S01]  /*1ca0*/  F2FP.PACK_AB R62, R63, R62 ;  /* 0x0000003e3f3e723e */ /* 0x000fe200000000ff */
[----:B------:R-:W-:-:S02]  /*1cb0*/  FADD.FTZ R156, R156, -R151 ;  /* 0x800000979c9c7221 */ /* 0x000fc40000010000 */
[----:B------:R-:W-:Y:S01]  /*1cc0*/  FMUL.FTZ R81, R149, R92 ;  /* 0x0000005c95517220 */ /* 0x000fe20000410000 */
[----:B------:R-:W-:Y:S01]  /*1cd0*/  F2FP.PACK_AB R63, R3, R2 ;  /* 0x00000002033f723e */ /* 0x000fe200000000ff */
[----:B------:R-:W-:Y:S01]  /*1ce0*/  FMUL.FTZ R152, R149, R152 ;  /* 0x0000009895987220 */ /* 0x000fe20000410000 */
[----:B------:R-:W-:Y:S01]  /*1cf0*/  @P1 LEA R2, P4, R147, c[0x0][0x258], 0x5 ;  /* 0x0000960093021a11 */ /* 0x000fe200078828ff */
[C---:B------:R-:W-:Y:S02]  /*1d00*/  FMUL.FTZ R85, R149.reuse, R154 ;  /* 0x0000009a95557220 */ /* 0x040fe40000410000 */
[----:B------:R-:W-:Y:S01]  /*1d10*/  FMUL.FTZ R158, R149, R158 ;  /* 0x0000009e959e7220 */ /* 0x000fe20000410000 */
[----:B------:R-:W-:Y:S01]  /*1d20*/  @P1 LEA.HI.X R3, R147, c[0x0][0x25c], RZ, 0x5, P4 ;  /* 0x0000970093031a11 */ /* 0x000fe200020f2cff */
[C---:B------:R-:W-:Y:S02]  /*1d30*/  FMUL.FTZ R87, R149.reuse, R160 ;  /* 0x000000a095577220 */ /* 0x040fe40000410000 */
[----:B------:R-:W-:-:S02]  /*1d40*/  FMUL.FTZ R162, R149, R162 ;  /* 0x000000a295a27220 */ /* 0x000fc40000410000 */
        /* <DEDUP_REMOVED lines=11> */
[----:B------:R-:W-:Y:S02]  /*1e00*/  @P0 FADD.FTZ R85, R40, R85 ;  /* 0x0000005528550221 */ /* 0x000fe40000010000 */
        /* <DEDUP_REMOVED lines=19> */
[----:B------:R-:W-:Y:S01]  /*1f40*/  F2FP.PACK_AB R64, R61, R64 ;  /* 0x000000403d40723e */ /* 0x000fe200000000ff */
[-C--:B------:R-:W-:Y:S01]  /*1f50*/  FMUL.FTZ R67, R87, R146.reuse ;  /* 0x0000009257437220 */ /* 0x080fe20000410000 */
[----:B------:R-:W-:Y:S01]  /*1f60*/  SEL R61, R158, R57, P2 ;  /* 0x000000399e3d7207 */ /* 0x000fe20001000000 */
[----:B------:R-:W-:Y:S01]  /*1f70*/  FMUL.FTZ R68, R162, R146 ;  /* 0x00000092a2447220 */ /* 0x000fe20000410000 */
[----:B------:R-:W-:Y:S01]  /*1f80*/  F2FP.PACK_AB R66, R63, R66 ;  /* 0x000000423f42723e */ /* 0x000fe200000000ff */
[----:B------:R-:W-:Y:S01]  /*1f90*/  @P0 FADD.FTZ R83, R38, R83 ;  /* 0x0000005326530221 */ /* 0x000fe20000010000 */
[----:B------:R-:W-:Y:S01]  /*1fa0*/  SEL R63, R162, R59, P2 ;  /* 0x0000003ba23f7207 */ /* 0x000fe20001000000 */
[----:B------:R-:W-:Y:S01]  /*1fb0*/  @P0 FADD.FTZ R89, R44, R89 ;  /* 0x000000592c590221 */ /* 0x000fe20000010000 */
[----:B------:R-:W-:Y:S01]  /*1fc0*/  F2FP.PACK_AB R67, R68, R67 ;  /* 0x000000434443723e */ /* 0x000fe200000000ff */
[----:B------:R-:W-:Y:S01]  /*1fd0*/  @P0 FADD.FTZ R166, R45, R166 ;  /* 0x000000a62da60221 */ /* 0x000fe20000010000 */
[----:B------:R-:W-:Y:S01]  /*1fe0*/  SEL R74, R83, R54, P2 ;  /* 0x00000036534a7207 */ /* 0x000fe20001000000 */
[----:B------:R-:W-:Y:S01]  /*1ff0*/  FADD.FTZ R174, R171, -R174 ;  /* 0x800000aeabae7221 */ /* 0x000fe20000010000 */
[----:B------:R0:W-:Y:S01]  /*2000*/  @P1 STG.E.128 [R2.64+0x10], R60 ;  /* 0x0000103c02001986 */ /* 0x0001e2000c101d04 */
[----:B------:R-:W-:Y:S01]  /*2010*/  FADD.FTZ R172, R172, -R177 ;  /* 0x800000b1acac7221 */ /* 0x000fe20000010000 */
[----:B------:R-:W-:Y:S01]  /*2020*/  SEL R53, R166, R53, P2 ;  /* 0x00000035a6357207 */ /* 0x000fe20001000000 */
[----:B------:R-:W-:-:S02]  /*2030*/  FMUL.FTZ R91, R149, R168 ;  /* 0x000000a8955b7220 */ /* 0x000fc40000410000 */
[----:B------:R-:W-:Y:S02]  /*2040*/  FMUL.FTZ R170, R149, R170 ;  /* 0x000000aa95aa7220 */ /* 0x000fe40000410000 */
[----:B------:R-:W-:Y:S02]  /*2050*/  FADD.FTZ R176, R173, -R176 ;  /* 0x800000b0adb07221 */ /* 0x000fe40000010000 */
[----:B------:R-:W-:Y:S01]  /*2060*/  FMUL.FTZ R80, R149, R72 ;  /* 0x0000004895507220 */ /* 0x000fe20000410000 */
[----:B------:R-:W-:Y:S01]  /*2070*/  SEL R72, R81, R52, P2 ;  /* 0x0000003451487207 */ /* 0x000fe20001000000 */
[----:B------:R-:W-:Y:S01]  /*2080*/  FMUL.FTZ R65, R83, R146 ;  /* 0x0000009253417220 */ /* 0x000fe20000410000 */
[C---:B------:R-:W-:Y:S01]  /*2090*/  SEL R52, R89.reuse, R52, P2 ;  /* 0x0000003459347207 */ /* 0x040fe20001000000 */
[-C--:B------:R-:W-:Y:S02]  /*20a0*/  FMUL.FTZ R156, R156, R146.reuse ;  /* 0x000000929c9c7220 */ /* 0x080fe40000410000 */
[-C--:B------:R-:W-:Y:S01]  /*20b0*/  FMUL.FTZ R68, R89, R146.reuse ;  /* 0x0000009259447220 */ /* 0x080fe20000410000 */
[----:B------:R1:W-:Y:S01]  /*20c0*/  @P1 STG.E.128 [R2.64], R72 ;  /* 0x0000004802001986 */ /* 0x0003e2000c101d04 */
[----:B------:R-:W-:Y:S01]  /*20d0*/  FMUL.FTZ R69, R166, R146 ;  /* 0x00000092a6457220 */ /* 0x000fe20000410000 */
[----:B------:R-:W-:Y:S01]  /*20e0*/  F2FP.PACK_AB R65, R156, R65 ;  /* 0x000000419c41723e */ /* 0x000fe200000000ff */
[----:B------:R-:W-:Y:S01]  /*20f0*/  FMUL.FTZ R93, R149, R174 ;  /* 0x000000ae955d7220 */ /* 0x000fe20000410000 */
[----:B0-----:R-:W-:Y:S01]  /*2100*/  LEA R60, P4, R145, c[0x0][0x248], 0x4 ;  /* 0x00009200913c7a11 */ /* 0x001fe200078820ff */
[----:B------:R-:W-:Y:S01]  /*2110*/  FMUL.FTZ R172, R149, R172 ;  /* 0x000000ac95ac7220 */ /* 0x000fe20000410000 */
[----:B------:R-:W-:Y:S01]  /*2120*/  F2FP.PACK_AB R68, R69, R68 ;  /* 0x000000444544723e */ /* 0x000fe200000000ff */
[----:B------:R-:W-:Y:S01]  /*2130*/  @P0 FADD.FTZ R91, R46, R91 ;  /* 0x0000005b2e5b0221 */ /* 0x000fe20000010000 */
[----:B------:R0:W-:Y:S01]  /*2140*/  STG.E.128 [R70.64], R64 ;  /* 0x0000004046007986 */ /* 0x0001e2000c101d04 */
[----:B------:R-:W-:Y:S01]  /*2150*/  @P0 FADD.FTZ R170, R47, R170 ;  /* 0x000000aa2faa0221 */ /* 0x000fe20000010000 */
[----:B------:R-:W-:Y:S01]  /*2160*/  LEA.HI.X R61, R145, c[0x0][0x24c], RZ, 0x4, P4 ;  /* 0x00009300913d7a11 */ /* 0x000fe200020f24ff */
[----:B------:R-:W-:Y:S01]  /*2170*/  FMUL.FTZ R95, R149, R176 ;  /* 0x000000b0955f7220 */ /* 0x000fe20000410000 */
[----:B------:R-:W-:Y:S01]  /*2180*/  SEL R54, R91, R54, P2 ;  /* 0x000000365b367207 */ /* 0x000fe20001000000 */
[----:B------:R-:W-:Y:S01]  /*2190*/  @P0 FADD.FTZ R93, R48, R93 ;  /* 0x0000005d305d0221 */ /* 0x000fe20000010000 */
[----:B------:R-:W-:Y:S01]  /*21a0*/  SEL R55, R170, R55, P2 ;  /* 0x00000037aa377207 */ /* 0x000fe20001000000 */
[----:B------:R-:W-:-:S02]  /*21b0*/  @P0 FADD.FTZ R172, R49, R172 ;  /* 0x000000ac31ac0221 */ /* 0x000fc40000010000 */
[----:B------:R-:W-:Y:S01]  /*21c0*/  FMUL.FTZ R69, R91, R146 ;  /* 0x000000925b457220 */ /* 0x000fe20000410000 */
[----:B------:R-:W-:Y:S01]  /*21d0*/  SEL R56, R93, R56, P2 ;  /* 0x000000385d387207 */ /* 0x000fe20001000000 */
[-C--:B-1----:R-:W-:Y:S01]  /*21e0*/  FMUL.FTZ R2, R170, R146.reuse ;  /* 0x00000092aa027220 */ /* 0x082fe20000410000 */
[----:B------:R-:W-:Y:S01]  /*21f0*/  SEL R57, R172, R57, P2 ;  /* 0x00000039ac397207 */ /* 0x000fe20001000000 */
[----:B------:R-:W-:Y:S02]  /*2200*/  @P0 FADD.FTZ R95, R50, R95 ;  /* 0x0000005f325f0221 */ /* 0x000fe40000010000 */
[----:B------:R-:W-:Y:S01]  /*2210*/  @P0 FADD.FTZ R80, R51, R80 ;  /* 0x0000005033500221 */ /* 0x000fe20000010000 */
[----:B------:R-:W-:Y:S01]  /*2220*/  F2FP.PACK_AB R69, R2, R69 ;  /* 0x000000450245723e */ /* 0x000fe200000000ff */
[-C--:B------:R-:W-:Y:S01]  /*2230*/  FMUL.FTZ R3, R172, R146.reuse ;  /* 0x00000092ac037220 */ /* 0x080fe20000410000 */
[----:B------:R-:W-:Y:S01]  /*2240*/  @P1 LEA R2, P0, R145, c[0x0][0x258], 0x5 ;  /* 0x0000960091021a11 */ /* 0x000fe200078028ff */
[----:B0-----:R-:W-:Y:S01]  /*2250*/  FMUL.FTZ R70, R93, R146 ;  /* 0x000000925d467220 */ /* 0x001fe20000410000 */
[C---:B------:R-:W-:Y:S01]  /*2260*/  SEL R58, R95.reuse, R58, P2 ;  /* 0x0000003a5f3a7207 */ /* 0x040fe20001000000 */
[-C--:B------:R-:W-:Y:S01]  /*2270*/  FMUL.FTZ R71, R95, R146.reuse ;  /* 0x000000925f477220 */ /* 0x080fe20000410000 */
[C---:B------:R-:W-:Y:S01]  /*2280*/  SEL R59, R80.reuse, R59, P2 ;  /* 0x0000003b503b7207 */ /* 0x040fe20001000000 */
[----:B------:R-:W-:Y:S01]  /*2290*/  FMUL.FTZ R146, R80, R146 ;  /* 0x0000009250927220 */ /* 0x000fe20000410000 */
[----:B------:R-:W-:-:S02]  /*22a0*/  F2FP.PACK_AB R70, R3, R70 ;  /* 0x000000460346723e */ /* 0x000fc400000000ff */
[----:B------:R-:W-:Y:S02]  /*22b0*/  @P1 LEA.HI.X R3, R145, c[0x0][0x25c], RZ, 0x5, P0 ;  /* 0x0000970091031a11 */ /* 0x000fe400000f2cff */
[----:B------:R-:W-:Y:S02]  /*22c0*/  F2FP.PACK_AB R71, R146, R71 ;  /* 0x000000479247723e */ /* 0x000fe400000000ff */
[----:B------:R-:W-:Y:S01]  /*22d0*/  ISETP.GE.AND P0, PT, R144, c[0x0][0x164], PT ;  /* 0x0000590090007a0c */ /* 0x000fe20003f06270 */
[----:B------:R0:W-:Y:S04]  /*22e0*/  @P1 STG.E.128 [R2.64], R52 ;  /* 0x0000003402001986 */ /* 0x0001e8000c101d04 */
[----:B------:R0:W-:Y:S04]  /*22f0*/  @P1 STG.E.128 [R2.64+0x10], R56 ;  /* 0x0000103802001986 */ /* 0x0001e8000c101d04 */
[----:B------:R0:W-:Y:S04]  /*2300*/  STG.E.128 [R60.64], R68 ;  /* 0x000000443c007986 */ /* 0x0001e8000c101d04 */
[----:B0-----:R-:W-:Y:S01]  /*2310*/  @P0 CALL.REL.NOINC `(.L_x_6639) ;  /* 0x0000001000000944 */ /* 0x001fe20003c00000 */
[----:B------:R-:W-:Y:S05]  /*2320*/  BRA `(.L_x_6640) ;  /* 0xffffe10000007947 */ /* 0x000fea000383ffff */
.L_x_6639:
        /* <DEDUP_REMOVED lines=48> */
.L_x_6636:
        /* <DEDUP_REMOVED lines=21> */
.L_x_6637:
[----:B------:R-:W-:Y:S01]  /*2780*/  HFMA2.MMA R66, -RZ, RZ, 0, 9.5367431640625e-07 ;  /* 0x00000010ff427435 */ /* 0x000fe200000001ff */
[----:B------:R-:W-:-:S02]  /*2790*/  MOV R61, R63 ;  /* 0x0000003f003d7202 */ /* 0x000fc40000000f00 */
[----:B------:R-:W-:Y:S02]  /*27a0*/  MOV R62, 0x1f ;  /* 0x0000001f003e7802 */ /* 0x000fe40000000f00 */
[----:B------:R-:W-:Y:S02]  /*27b0*/  MOV R67, 0xffffffff ;  /* 0xffffffff00437802 */ /* 0x000fe40000000f00 */
[----:B------:R-:W-:Y:S02]  /*27c0*/  MOV R2, 0x27e0 ;  /* 0x000027e000027802 */ /* 0x000fe40000000f00 */
[----:B-----5:R-:W-:Y:S05]  /*27d0*/  CALL.REL.NOINC `($__internal_141_$__cuda_sm70_shflsync_down_p) ;  /* 0x0000045000007944 */ /* 0x020fea0003c00000 */
[----:B-1----:R-:W-:Y:S01]  /*27e0*/  MOV R60, R66 ;  /* 0x00000042003c7202 */ /* 0x002fe20000000f00 */
[----:B0-----:R-:W-:Y:S05]  /*27f0*/  BRA `(.L_x_6641) ;  /* 0xffffebd000007947 */ /* 0x001fea000383ffff */
.L_x_6638:
[----:B------:R-:W-:Y:S01]  /*2800*/  HFMA2.MMA R66, -RZ, RZ, 0, 9.5367431640625e-07 ;  /* 0x00000010ff427435 */ /* 0x000fe200000001ff */
[----:B------:R-:W-:Y:S02]  /*2810*/  MOV R61, R65 ;  /* 0x00000041003d7202 */ /* 0x000fe40000000f00 */
[----:B------:R-:W-:Y:S02]  /*2820*/  MOV R62, 0x1f ;  /* 0x0000001f003e7802 */ /* 0x000fe40000000f00 */
[----:B------:R-:W-:-:S02]  /*2830*/  MOV R67, 0xffffffff ;  /* 0xffffffff00437802 */ /* 0x000fc40000000f00 */
[----:B------:R-:W-:Y:S02]  /*2840*/  MOV R2, 0x2860 ;  /* 0x0000286000027802 */ /* 0x000fe40000000f00 */
[----:B01---5:R-:W-:Y:S05]  /*2850*/  CALL.REL.NOINC `($__internal_141_$__cuda_sm70_shflsync_down_p) ;  /* 0x000003d000007944 */ /* 0x023fea0003c00000 */
[----:B------:R-:W-:Y:S01]  /*2860*/  FADD.FTZ R63, R63, R60 ;  /* 0x0000003c3f3f7221 */ /* 0x000fe20000010000 */
[----:B0-----:R-:W-:Y:S01]  /*2870*/  MOV R62, 0x1f ;  /* 0x0000001f003e7802 */ /* 0x001fe20000000f00 */
[----:B-1----:R-:W-:Y:S01]  /*2880*/  FADD.FTZ R65, R65, R66 ;  /* 0x0000004241417221 */ /* 0x002fe20000010000 */
[----:B------:R-:W-:Y:S01]  /*2890*/  HFMA2.MMA R66, -RZ, RZ, 0, 4.76837158203125e-07 ;  /* 0x00000008ff427435 */ /* 0x000fe200000001ff */
[----:B------:R-:W-:Y:S02]  /*28a0*/  MOV R67, 0xffffffff ;  /* 0xffffffff00437802 */ /* 0x000fe40000000f00 */
[----:B------:R-:W-:Y:S02]  /*28b0*/  MOV R61, R63 ;  /* 0x0000003f003d7202 */ /* 0x000fe40000000f00 */
[----:B------:R-:W-:Y:S02]  /*28c0*/  MOV R2, 0x28e0 ;  /* 0x000028e000027802 */ /* 0x000fe40000000f00 */
[----:B------:R-:W-:Y:S05]  /*28d0*/  CALL.REL.NOINC `($__internal_141_$__cuda_sm70_shflsync_down_p) ;  /* 0x0000035000007944 */ /* 0x000fea0003c00000 */
[----:B-1----:R-:W-:Y:S01]  /*28e0*/  MOV R60, R66 ;  /* 0x00000042003c7202 */ /* 0x002fe20000000f00 */
[----:B------:R-:W-:Y:S01]  /*28f0*/  HFMA2.MMA R66, -RZ, RZ, 0, 4.76837158203125e-07 ;  /* 0x00000008ff427435 */ /* 0x000fe200000001ff */
[----:B0-----:R-:W-:-:S02]  /*2900*/  MOV R61, R65 ;  /* 0x00000041003d7202 */ /* 0x001fc40000000f00 */
[----:B------:R-:W-:Y:S02]  /*2910*/  MOV R62, 0x1f ;  /* 0x0000001f003e7802 */ /* 0x000fe40000000f00 */
[----:B------:R-:W-:Y:S02]  /*2920*/  MOV R67, 0xffffffff ;  /* 0xffffffff00437802 */ /* 0x000fe40000000f00 */
[----:B------:R-:W-:Y:S02]  /*2930*/  MOV R2, 0x2950 ;  /* 0x0000295000027802 */ /* 0x000fe40000000f00 */
[----:B------:R-:W-:Y:S05]  /*2940*/  CALL.REL.NOINC `($__internal_141_$__cuda_sm70_shflsync_down_p) ;  /* 0x000002e000007944 */ /* 0x000fea0003c00000 */
[----:B------:R-:W-:Y:S01]  /*2950*/  FADD.FTZ R63, R60, R63 ;  /* 0x0000003f3c3f7221 */ /* 0x000fe20000010000 */
[----:B0-----:R-:W-:Y:S01]  /*2960*/  MOV R62, 0x1f ;  /* 0x0000001f003e7802 */ /* 0x001fe20000000f00 */
[----:B-1----:R-:W-:Y:S01]  /*2970*/  FADD.FTZ R65, R65, R66 ;  /* 0x0000004241417221 */ /* 0x002fe20000010000 */
[----:B------:R-:W-:Y:S01]  /*2980*/  HFMA2.MMA R66, -RZ, RZ, 0, 2.384185791015625e-07 ;  /* 0x00000004ff427435 */ /* 0x000fe200000001ff */
[----:B------:R-:W-:Y:S02]  /*2990*/  MOV R67, 0xffffffff ;  /* 0xffffffff00437802 */ /* 0x000fe40000000f00 */
[----:B------:R-:W-:-:S02]  /*29a0*/  MOV R61, R63 ;  /* 0x0000003f003d7202 */ /* 0x000fc40000000f00 */
[----:B------:R-:W-:Y:S02]  /*29b0*/  MOV R2, 0x29d0 ;  /* 0x000029d000027802 */ /* 0x000fe40000000f00 */
[----:B------:R-:W-:Y:S05]  /*29c0*/  CALL.REL.NOINC `($__internal_141_$__cuda_sm70_shflsync_down_p) ;  /* 0x0000026000007944 */ /* 0x000fea0003c00000 */
[----:B-1----:R-:W-:Y:S01]  /*29d0*/  MOV R60, R66 ;  /* 0x00000042003c7202 */ /* 0x002fe20000000f00 */
[----:B------:R-:W-:Y:S01]  /*29e0*/  HFMA2.MMA R66, -RZ, RZ, 0, 2.384185791015625e-07 ;  /* 0x00000004ff427435 */ /* 0x000fe200000001ff */
[----:B0-----:R-:W-:Y:S02]  /*29f0*/  MOV R61, R65 ;  /* 0x00000041003d7202 */ /* 0x001fe40000000f00 */
[----:B------:R-:W-:Y:S02]  /*2a00*/  MOV R62, 0x1f ;  /* 0x0000001f003e7802 */ /* 0x000fe40000000f00 */
[----:B------:R-:W-:Y:S02]  /*2a10*/  MOV R67, 0xffffffff ;  /* 0xffffffff00437802 */ /* 0x000fe40000000f00 */
[----:B------:R-:W-:Y:S02]  /*2a20*/  MOV R2, 0x2a40 ;  /* 0x00002a4000027802 */ /* 0x000fe40000000f00 */
[----:B------:R-:W-:Y:S05]  /*2a30*/  CALL.REL.NOINC `($__internal_141_$__cuda_sm70_shflsync_down_p) ;  /* 0x000001f000007944 */ /* 0x000fea0003c00000 */
[----:B------:R-:W-:Y:S01]  /*2a40*/  FADD.FTZ R63, R60, R63 ;  /* 0x0000003f3c3f7221 */ /* 0x000fe20000010000 */
[----:B0-----:R-:W-:Y:S01]  /*2a50*/  MOV R62, 0x1f ;  /* 0x0000001f003e7802 */ /* 0x001fe20000000f00 */
[----:B-1----:R-:W-:Y:S01]  /*2a60*/  FADD.FTZ R65, R65, R66 ;  /* 0x0000004241417221 */ /* 0x002fe20000010000 */
[----:B------:R-:W-:Y:S01]  /*2a70*/  HFMA2.MMA R66, -RZ, RZ, 0, 1.1920928955078125e-07 ;  /* 0x00000002ff427435 */ /* 0x000fe200000001ff */
[----:B------:R-:W-:-:S02]  /*2a80*/  MOV R67, 0xffffffff ;  /* 0xffffffff00437802 */ /* 0x000fc40000000f00 */
[----:B------:R-:W-:Y:S02]  /*2a90*/  MOV R61, R63 ;  /* 0x0000003f003d7202 */ /* 0x000fe40000000f00 */
[----:B------:R-:W-:Y:S02]  /*2aa0*/  MOV R2, 0x2ac0 ;  /* 0x00002ac000027802 */ /* 0x000fe40000000f00 */
[----:B------:R-:W-:Y:S05]  /*2ab0*/  CALL.REL.NOINC `($__internal_141_$__cuda_sm70_shflsync_down_p) ;  /* 0x0000017000007944 */ /* 0x000fea0003c00000 */
[----:B-1----:R-:W-:Y:S01]  /*2ac0*/  MOV R60, R66 ;  /* 0x00000042003c7202 */ /* 0x002fe20000000f00 */
[----:B------:R-:W-:Y:S01]  /*2ad0*/  HFMA2.MMA R66, -RZ, RZ, 0, 1.1920928955078125e-07 ;  /* 0x00000002ff427435 */ /* 0x000fe200000001ff */
[----:B0-----:R-:W-:Y:S02]  /*2ae0*/  MOV R61, R65 ;  /* 0x00000041003d7202 */ /* 0x001fe40000000f00 */
[----:B------:R-:W-:Y:S02]  /*2af0*/  MOV R62, 0x1f ;  /* 0x0000001f003e7802 */ /* 0x000fe40000000f00 */
[----:B------:R-:W-:Y:S02]  /*2b00*/  MOV R67, 0xffffffff ;  /* 0xffffffff00437802 */ /* 0x000fe40000000f00 */
[----:B------:R-:W-:-:S02]  /*2b10*/  MOV R2, 0x2b30 ;  /* 0x00002b3000027802 */ /* 0x000fc40000000f00 */
[----:B------:R-:W-:Y:S05]  /*2b20*/  CALL.REL.NOINC `($__internal_141_$__cuda_sm70_shflsync_down_p) ;  /* 0x0000010000007944 */ /* 0x000fea0003c00000 */
[----:B------:R-:W-:Y:S01]  /*2b30*/  FADD.FTZ R63, R60, R63 ;  /* 0x0000003f3c3f7221 */ /* 0x000fe20000010000 */
[----:B0-----:R-:W-:Y:S01]  /*2b40*/  MOV R62, 0x1f ;  /* 0x0000001f003e7802 */ /* 0x001fe20000000f00 */
[----:B-1----:R-:W-:Y:S01]  /*2b50*/  FADD.FTZ R65, R65, R66 ;  /* 0x0000004241417221 */ /* 0x002fe20000010000 */
[----:B------:R-:W-:Y:S01]  /*2b60*/  HFMA2.MMA R66, -RZ, RZ, 0, 5.9604644775390625e-08 ;  /* 0x00000001ff427435 */ /* 0x000fe200000001ff */
[----:B------:R-:W-:-:S02]  /*2b70*/  MOV R67, 0xffffffff ;  /* 0xffffffff00437802 */ /* 0x000fc40000000f00 */
[----:B------:R-:W-:Y:S02]  /*2b80*/  MOV R61, R63 ;  /* 0x0000003f003d7202 */ /* 0x000fe40000000f00 */
[----:B------:R-:W-:Y:S02]  /*2b90*/  MOV R2, 0x2bb0 ;  /* 0x00002bb000027802 */ /* 0x000fe40000000f00 */
[----:B------:R-:W-:Y:S05]  /*2ba0*/  CALL.REL.NOINC `($__internal_141_$__cuda_sm70_shflsync_down_p) ;  /* 0x0000008000007944 */ /* 0x000fea0003c00000 */
[----:B-1----:R-:W-:Y:S01]  /*2bb0*/  MOV R64, R66 ;  /* 0x0000004200407202 */ /* 0x002fe20000000f00 */
[----:B------:R-:W-:Y:S01]  /*2bc0*/  HFMA2.MMA R66, -RZ, RZ, 0, 5.9604644775390625e-08 ;  /* 0x00000001ff427435 */ /* 0x000fe200000001ff */
[----:B0-----:R-:W-:Y:S02]  /*2bd0*/  MOV R61, R65 ;  /* 0x00000041003d7202 */ /* 0x001fe40000000f00 */
[----:B------:R-:W-:Y:S02]  /*2be0*/  MOV R62, 0x1f ;  /* 0x0000001f003e7802 */ /* 0x000fe40000000f00 */
[----:B------:R-:W-:Y:S02]  /*2bf0*/  MOV R67, 0xffffffff ;  /* 0xffffffff00437802 */ /* 0x000fe40000000f00 */
[----:B------:R-:W-:-:S02]  /*2c00*/  MOV R2, 0x2c20 ;  /* 0x00002c2000027802 */ /* 0x000fc40000000f00 */
[----:B------:R-:W-:Y:S05]  /*2c10*/  CALL.REL.NOINC `($__internal_141_$__cuda_sm70_shflsync_down_p) ;  /* 0x0000001000007944 */ /* 0x000fea0003c00000 */
[----:B01----:R-:W-:Y:S05]  /*2c20*/  BRA `(.L_x_6642) ;  /* 0xffffe8c000007947 */ /* 0x003fea000383ffff */
        .weak           $__internal_141_$__cuda_sm70_shflsync_down_p
        .type           $__internal_141_$__cuda_sm70_shflsync_down_p,@function
        .size           $__internal_141_$__cuda_sm70_shflsync_down_p,(.L_x_9395 - $__internal_141_$__cuda_sm70_shflsync_down_p)
$__internal_141_$__cuda_sm70_shflsync_down_p:
[----:B------:R-:W-:Y:S01]  /*2c30*/  HFMA2.MMA R3, -RZ, RZ, 0, 0 ;  /* 0x00000000ff037435 */ /* 0x000fe200000001ff */
[----:B------:R-:W-:Y:S04]  /*2c40*/  WARPSYNC R67 ;  /* 0x0000004300007348 */ /* 0x000fe80003800000 */
[----:B------:R0:W1:Y:S01]  /*2c50*/  SHFL.DOWN PT, R66, R61, R66, R62 ;  /* 0x080000423d427389 */ /* 0x00006200000e003e */
[----:B------:R-:W-:Y:S05]  /*2c60*/  RET.REL.NODEC R2 `(_ZN10layer_norm13ln_bwd_kernelINS_13Kernel_traitsIf6__halffS2_fjLj6144ELj1ELj1ELj8ELj16ENS_18Kernel_traits_baseILj6144EfS2_fS2_fjLj256EEEEELb0ELb0ELb0ELb1EEEvNS_9BwdParamsE) ;  /* 0xffffd39002007950 */ /* 0x000fea0003c3ffff */
.L_x_6643:
        /* <DEDUP_REMOVED lines=9> */
.L_x_9395:


//--------------------- .text._ZN10layer_norm13ln_bwd_kernelINS_13Kernel_traitsIf6__halffS2_fjLj6144ELj1ELj1ELj8ELj16ENS_18Kernel_traits_baseILj6144EfS2_fS2_fjLj256EEEEELb0ELb0ELb1ELb0EEEvNS_9BwdParamsE --------------------------
	.section	.text._ZN10layer_norm13ln_bwd_kernelINS_13Kernel_traitsIf6__halffS2_fjLj6144ELj1ELj1ELj8ELj16ENS_18Kernel_traits_baseILj6144EfS2_fS2_fjLj256EEEEELb0ELb0ELb1ELb0EEEvNS_9BwdParamsE,"ax",@progbits
	.sectioninfo	@"SHI_REGISTERS=190"
	.align	128
        .global         _ZN10layer_norm13ln_bwd_kernelINS_13Kernel_traitsIf6__halffS2_fjLj6144ELj1ELj1ELj8ELj16ENS_18Kernel_traits_baseILj6144EfS2_fS2_fjLj256EEEEELb0ELb0ELb1ELb0EEEvNS_9BwdParamsE
        .type           _ZN10layer_norm13ln_bwd_kernelINS_13Kernel_traitsIf6__halffS2_fjLj6144ELj1ELj1ELj8ELj16ENS_18Kernel_traits_baseILj6144EfS2_fS2_fjLj256EEEEELb0ELb0ELb1ELb0EEEvNS_9BwdParamsE,@function
        .size           _ZN10layer_norm13ln_bwd_kernelINS_13Kernel_traitsIf6__halffS2_fjLj6144ELj1ELj1ELj8ELj16ENS_18Kernel_traits_baseILj6144EfS2_fS2_fjLj256EEEEELb0ELb0ELb1ELb0EEEvNS_9BwdParamsE,(.L_x_9396 - _ZN10layer_norm13ln_bwd_kernelINS_13Kernel_traitsIf6__halffS2_fjLj6144ELj1ELj1ELj8ELj16ENS_18Kernel_traits_baseILj6144EfS2_fS2_fjLj256EEEEELb0ELb0ELb1ELb0EEEvNS_9BwdParamsE)
        .other          _ZN10layer_norm13ln_bwd_kernelINS_13Kernel_traitsIf6__halffS2_fjLj6144ELj1ELj1ELj8ELj16ENS_18Kernel_traits_baseILj6144EfS2_fS2_fjLj256EEEEELb0ELb0ELb1ELb0EEEvNS_9BwdParamsE,@"STO_CUDA_ENTRY STV_DEFAULT"
_ZN10layer_norm13ln_bwd_kernelINS_13Kernel_traitsIf6__halffS2_fjLj6144ELj1ELj1ELj8ELj16ENS_18Kernel_traits_baseILj6144EfS2_fS2_fjLj256EEEEELb0ELb0ELb1ELb0EEEvNS_9BwdParamsE:
.text._ZN10layer_norm13ln_bwd_kernelINS_13Kernel_traitsIf6__halffS2_fjLj6144ELj1ELj1ELj8ELj16ENS_18Kernel_traits_baseILj6144EfS2_fS2_fjLj256EEEEELb0ELb0ELb1ELb0EEEvNS_9BwdParamsE:
        /* <DEDUP_REMOVED lines=57> */
.L_x_6714:
        /* <DEDUP_REMOVED lines=25> */
.L_x_6649:
[----:B------:R-:W-:Y:S02]  /*0520*/  IADD3 R113, R131, 0x100, RZ ;  /* 0x0000010083717810 */ /* 0x000fe40007ffe0ff */
.L_x_6648:
[----:B------:R-:W-:Y:S05]  /*0530*/  BSYNC B1 ;  /* 0x0000000000017941 */ /* 0x000fea0003800000 */
.L_x_6647:
        /* <DEDUP_REMOVED lines=8> */
.L_x_6652:
[----:B------:R-:W-:Y:S02]  /*05c0*/  IADD3 R113, R113, 0x100, RZ ;  /* 0x0000010071717810 */ /* 0x000fe40007ffe0ff */
.L_x_6651:
[----:B------:R-:W-:Y:S05]  /*05d0*/  BSYNC B1 ;  /* 0x0000000000017941 */ /* 0x000fea0003800000 */
.L_x_6650:
        /* <DEDUP_REMOVED lines=10> */
.L_x_6646:
        /* <DEDUP_REMOVED lines=90> */
.L_x_6655:
[----:B------:R-:W-:Y:S05]  /*0c20*/  BSYNC B1 ;  /* 0x0000000000017941 */ /* 0x000fea0003800000 */
.L_x_6654:
        /* <DEDUP_REMOVED lines=79> */
.L_x_6657:
[----:B------:R-:W-:Y:S05]  /*1120*/  BSYNC B1 ;  /* 0x0000000000017941 */ /* 0x000fea0003800000 */
.L_x_6656:
        /* <DEDUP_REMOVED lines=76> */
.L_x_6653:
[----:B------:R-:W-:Y:S05]  /*15f0*/  BSYNC B0 ;  /* 0x0000000000007941 */ /* 0x000fea0003800000 */
.L_x_6645:
[----:B------:R-:W-:Y:S02]  /*1600*/  LOP3.LUT P5, RZ, R129, 0xff, RZ, 0xc0, !PT ;  /* 0x000000ff81ff7812 */ /* 0x000fe400078ac0ff */
[----:B------:R-:W-:-:S02]  /*1610*/  SHF.R.U32.HI R112, RZ, 0x5, R182 ;  /* 0x00000005ff707819 */ /* 0x000fc400000116b6 */
[----:B------:R-:W-:Y:S02]  /*1620*/  LOP3.LUT P0, RZ, R182, 0x1f, RZ, 0xc0, !PT ;  /* 0x0000001fb6ff7812 */ /* 0x000fe4000780c0ff */
[----:B------:R-:W-:-:S07]  /*1630*/  LOP3.LUT R184, R112, 0x7fffff8, RZ, 0xc0, !PT ;  /* 0x07fffff870b87812 */ /* 0x000fce00078ec0ff */
[----:B------:R-:W-:Y:S01]  /*1640*/  @!P5 IADD3 R184, R184, 0x8, RZ ;  /* 0x00000008b8b8d810 */ /* 0x000fe20007ffe0ff */
[----:B------:R-:W-:Y:S05]  /*1650*/  BRA.DIV ~URZ, `(.L_x_6658) ;  /* 0x000020d27f007947 */ /* 0x000fea000b800000 */
[----:B------:R3:W4:Y:S02]  /*1660*/  SHFL.DOWN PT, R114, R127, 0x10, 0x1f ;  /* 0x0a001f007f727f89 */ /* 0x00072400000e0000 */
.L_x_6715:
        /* <DEDUP_REMOVED lines=18> */
.L_x_6716:
        /* <DEDUP_REMOVED lines=35> */
[----:B------:R-:W-:Y:S01]  /*19c0*/  HFMA2.MMA R2, -RZ, RZ, 0, 0 ;  /* 0x00000000ff027435 */ /* 0x000fe200000001ff */
[----:B------:R-:W-:Y:S02]  /*19d0*/  FMUL.FTZ R126, R126, c[0x0][0x1e0] ;  /* 0x000078007e7e7a20 */ /* 0x000fe40000410000 */
[----:B------:R-:W-:-:S03]  /*19e0*/  FMUL.FTZ R112, R112, c[0x0][0x1e0] ;  /* 0x0000780070707a20 */ /* 0x000fc60000410000 */
[----:B------:R-:W-:Y:S02]  /*19f0*/  @P5 LEA.HI.SX32 R2, R3, R114, 0x1d ;  /* 0x0000007203025211 */ /* 0x000fe400078feaff */
[----:B------:R-:W-:Y:S01]  /*1a00*/  FSEL R3, R126, RZ, !P0 ;  /* 0x000000ff7e037208 */ /* 0x000fe20004000000 */
[----:B------:R-:W-:Y:S05]  /*1a10*/  @!P1 BRA `(.L_x_6661) ;  /* 0x000008d000009947 */ /* 0x000fea0003800000 */
[----:B------:R-:W-:Y:S01]  /*1a20*/  @!P4 ISETP.NE.U32.AND P0, PT, RZ, c[0x0][0x218], PT ;  /* 0x00008600ff00ca0c */ /* 0x000fe20003f05070 */
[----:B------:R-:W-:Y:S01]  /*1a30*/  BSSY B1, `(.L_x_6662) ;  /* 0x000001d000017945 */ /* 0x000fe20003800000 */
[----:B------:R-:W-:Y:S02]  /*1a40*/  @!P4 ISETP.NE.U32.AND P6, PT, RZ, c[0x0][0x218], PT ;  /* 0x00008600ff00ca0c */ /* 0x000fe40003fc5070 */
[----:B------:R-:W-:Y:S02]  /*1a50*/  @!P4 ISETP.NE.AND.EX P0, PT, RZ, c[0x0][0x21c], PT, P0 ;  /* 0x00008700ff00ca0c */ /* 0x000fe40003f05300 */
[----:B------:R-:W-:Y:S02]  /*1a60*/  @!P4 ISETP.NE.AND.EX P6, PT, RZ, c[0x0][0x21c], PT, P6 ;  /* 0x00008700ff00ca0c */ /* 0x000fe40003fc5360 */
[----:B------:R-:W-:-:S02]  /*1a70*/  @!P4 FSEL R113, R24, RZ, P0 ;  /* 0x000000ff1871c208 */ /* 0x000fc40000000000 */
[----:B------:R-:W-:Y:S02]  /*1a80*/  @!P4 ISETP.NE.U32.AND P0, PT, RZ, c[0x0][0x218], PT ;  /* 0x00008600ff00ca0c */ /* 0x000fe40003f05070 */
[----:B------:R-:W-:Y:S02]  /*1a90*/  @!P4 FSEL R116, R25, RZ, P6 ;  /* 0x000000ff1974c208 */ /* 0x000fe40003000000 */
[----:B------:R-:W-:Y:S02]  /*1aa0*/  @!P4 ISETP.NE.AND.EX P0, PT, RZ, c[0x0][0x21c], PT, P0 ;  /* 0x00008700ff00ca0c */ /* 0x000fe40003f05300 */
[----:B------:R-:W-:Y:S02]  /*1ab0*/  @!P4 ISETP.NE.U32.AND P6, PT, RZ, c[0x0][0x218], PT ;  /* 0x00008600ff00ca0c */ /* 0x000fe40003fc5070 */
[----:B------:R-:W-:Y:S02]  /*1ac0*/  @!P4 FSEL R117, R26, RZ, P0 ;  /* 0x000000ff1a75c208 */ /* 0x000fe40000000000 */
[----:B------:R-:W-:-:S02]  /*1ad0*/  @!P4 ISETP.NE.U32.AND P0, PT, RZ, c[0x0][0x218], PT ;  /* 0x00008600ff00ca0c */ /* 0x000fc40003f05070 */
[----:B------:R-:W-:Y:S02]  /*1ae0*/  @!P4 ISETP.NE.AND.EX P6, PT, RZ, c[0x0][0x21c], PT, P6 ;  /* 0x00008700ff00ca0c */ /* 0x000fe40003fc5360 */
[----:B------:R-:W-:Y:S02]  /*1af0*/  @!P4 ISETP.NE.AND.EX P0, PT, RZ, c[0x0][0x21c], PT, P0 ;  /* 0x00008700ff00ca0c */ /* 0x000fe40003f05300 */
[----:B------:R-:W-:Y:S02]  /*1b00*/  @!P4 FSEL R120, R27, RZ, P6 ;  /* 0x000000ff1b78c208 */ /* 0x000fe40003000000 */
[----:B------:R-:W-:Y:S02]  /*1b10*/  @!P4 ISETP.NE.U32.AND P6, PT, RZ, c[0x0][0x218], PT ;  /* 0x00008600ff00ca0c */ /* 0x000fe40003fc5070 */
[----:B------:R-:W-:Y:S02]  /*1b20*/  @!P4 FSEL R121, R20, RZ, P0 ;  /* 0x000000ff1479c208 */ /* 0x000fe40000000000 */
[----:B------:R-:W-:-:S02]  /*1b30*/  @!P4 ISETP.NE.U32.AND P0, PT, RZ, c[0x0][0x218], PT ;  /* 0x00008600ff00ca0c */ /* 0x000fc40003f05070 */
        /* <DEDUP_REMOVED lines=12> */
.L_x_6663:
[----:B------:R-:W-:Y:S05]  /*1c00*/  BSYNC B1 ;  /* 0x0000000000017941 */ /* 0x000fea0003800000 */
.L_x_6662:
        /* <DEDUP_REMOVED lines=9> */
.L_x_6665:
[----:B------:R-:W-:Y:S05]  /*1ca0*/  BSYNC B1 ;  /* 0x0000000000017941 */ /* 0x000fea0003800000 */
.L_x_6664:
        /* <DEDUP_REMOVED lines=8> */
.L_x_6667:
[----:B------:R-:W-:Y:S05]  /*1d30*/  BSYNC B1 ;  /* 0x0000000000017941 */ /* 0x000fea0003800000 */
.L_x_6666:
        /* <DEDUP_REMOVED lines=8> */
.L_x_6669:
[----:B------:R-:W-:Y:S05]  /*1dc0*/  BSYNC B1 ;  /* 0x0000000000017941 */ /* 0x000fea0003800000 */
.L_x_6668:
        /* <DEDUP_REMOVED lines=18> */
.L_x_6671:
[----:B------:R-:W-:Y:S05]  /*1ef0*/  BSYNC B1 ;  /* 0x0000000000017941 */ /* 0x000fea0003800000 */
.L_x_6670:
        /* <DEDUP_REMOVED lines=9> */
.L_x_6673:
[----:B------:R-:W-:Y:S05]  /*1f90*/  BSYNC B1 ;  /* 0x0000000000017941 */ /* 0x000fea0003800000 */
.L_x_6672:
        /* <DEDUP_REMOVED lines=9> */
.L_x_6675:
[----:B------:R-:W-:Y:S05]  /*2030*/  BSYNC B1 ;  /* 0x0000000000017941 */ /* 0x000fea0003800000 */
.L_x_6674:
        /* <DEDUP_REMOVED lines=8> */
.L_x_6677:
[----:B------:R-:W-:Y:S05]  /*20c0*/  BSYNC B1 ;  /* 0x0000000000017941 */ /* 0x000fea0003800000 */
.L_x_6676:
[----:B------:R-:W-:Y:S01]  /*20d0*/  ISETP.NE.U32.AND P0, PT, RZ, c[0x0][0x258], PT ;  /* 0x00009600ff007a0c */ /* 0x000fe20003f05070 */
[----:B------:R-:W-:Y:S01]  /*20e0*/  @P5 FMUL.FTZ R126, R125, c[0x0][0x1ec] ;  /* 0x00007b007d7e5a20 */ /* 0x000fe20000410000 */
[----:B------:R-:W-:Y:S02]  /*20f0*/  ISETP.NE.AND.EX P6, PT, RZ, c[0x0][0x25c], PT, P6 ;  /* 0x00009700ff007a0c */ /* 0x000fe40003fc5360 */
[----:B------:R-:W-:Y:S02]  /*2100*/  ISETP.NE.AND.EX P0, PT, RZ, c[0x0][0x25c], PT, P0 ;  /* 0x00009700ff007a0c */ /* 0x000fe40003f05300 */
[----:B------:R-:W-:Y:S01]  /*2110*/  SEL R100, R113, R100, P6 ;  /* 0x0000006471647207 */ /* 0x000fe20003000000 */
[----:B------:R-:W-:Y:S01]  /*2120*/  @P5 FMUL.FTZ R113, R180, c[0x0][0x1ec] ;  /* 0x00007b00b4715a20 */ /* 0x000fe20000410000 */
[----:B------:R-:W-:Y:S02]  /*2130*/  @P5 F2FP.PACK_AB R122, RZ, R122 ;  /* 0x0000007aff7a523e */ /* 0x000fe400000000ff */
[----:B------:R-:W-:-:S02]  /*2140*/  @P5 F2FP.PACK_AB R126, RZ, R126 ;  /* 0x0000007eff7e523e */ /* 0x000fc400000000ff */
[----:B------:R-:W-:Y:S02]  /*2150*/  @P5 PRMT R108, R114, 0x7610, R108 ;  /* 0x00007610726c5816 */ /* 0x000fe4000000006c */
[----:B------:R-:W-:Y:S02]  /*2160*/  SEL R102, R117, R102, P6 ;  /* 0x0000006675667207 */ /* 0x000fe40003000000 */
[----:B------:R-:W-:Y:S02]  /*2170*/  @P5 MOV R117, 0x10 ;  /* 0x0000001000755802 */ /* 0x000fe40000000f00 */
[----:B------:R-:W-:Y:S02]  /*2180*/  @P0 MOV R114, 0x20 ;  /* 0x0000002000720802 */ /* 0x000fe40000000f00 */
[----:B------:R-:W-:Y:S02]  /*2190*/  @P5 F2FP.PACK_AB R123, RZ, R123 ;  /* 0x0000007bff7b523e */ /* 0x000fe400000000ff */
[----:B------:R-:W-:-:S02]  /*21a0*/  @P5 PRMT R109, R118, 0x7610, R109 ;  /* 0x00007610766d5816 */ /* 0x000fc4000000006d */
[----:B------:R-:W-:Y:S02]  /*21b0*/  @P5 PRMT R110, R122, 0x7610, R110 ;  /* 0x000076107a6e5816 */ /* 0x000fe4000000006e */
[----:B------:R-:W-:Y:S02]  /*21c0*/  @P5 F2FP.PACK_AB R113, RZ, R113 ;  /* 0x00000071ff71523e */ /* 0x000fe400000000ff */
        /* <DEDUP_REMOVED lines=18> */
.L_x_6661:
[----:B------:R-:W-:Y:S05]  /*22f0*/  BSYNC B0 ;  /* 0x0000000000007941 */ /* 0x000fea0003800000 */
.L_x_6660:
        /* <DEDUP_REMOVED lines=32> */
.L_x_6681:
[----:B------:R-:W-:Y:S05]  /*2500*/  BSYNC B1 ;  /* 0x0000000000017941 */ /* 0x000fea0003800000 */
.L_x_6680:
        /* <DEDUP_REMOVED lines=9> */
.L_x_6683:
[----:B------:R-:W-:Y:S05]  /*25a0*/  BSYNC B1 ;  /* 0x0000000000017941 */ /* 0x000fea0003800000 */
.L_x_6682:
        /* <DEDUP_REMOVED lines=8> */
.L_x_6685:
[----:B------:R-:W-:Y:S05]  /*2630*/  BSYNC B1 ;  /* 0x0000000000017941 */ /* 0x000fea0003800000 */
.L_x_6684:
        /* <DEDUP_REMOVED lines=8> */
.L_x_6687:
[----:B------:R-:W-:Y:S05]  /*26c0*/  BSYNC B1 ;  /* 0x0000000000017941 */ /* 0x000fea0003800000 */
.L_x_6686:
        /* <DEDUP_REMOVED lines=18> */
.L_x_6689:
[----:B------:R-:W-:Y:S05]  /*27f0*/  BSYNC B1 ;  /* 0x0000000000017941 */ /* 0x000fea0003800000 */
.L_x_6688:
        /* <DEDUP_REMOVED lines=9> */
.L_x_6691:
[----:B------:R-:W-:Y:S05]  /*2890*/  BSYNC B1 ;  /* 0x0000000000017941 */ /* 0x000fea0003800000 */
.L_x_6690:
        /* <DEDUP_REMOVED lines=9> */
.L_x_6693:
[----:B------:R-:W-:Y:S05]  /*2930*/  BSYNC B1 ;  /* 0x0000000000017941 */ /* 0x000fea0003800000 */
.L_x_6692:
        /* <DEDUP_REMOVED lines=8> */
.L_x_6695:
[----:B------:R-:W-:Y:S05]  /*29c0*/  BSYNC B1 ;  /* 0x0000000000017941 */ /* 0x000fea0003800000 */
.L_x_6694:
        /* <DEDUP_REMOVED lines=34> */
.L_x_6679:
[----:B------:R-:W-:Y:S05]  /*2bf0*/  BSYNC B0 ;  /* 0x0000000000007941 */ /* 0x000fea0003800000 */
.L_x_6678:
        /* <DEDUP_REMOVED lines=33> */
.L_x_6699:
[----:B------:R-:W-:Y:S05]  /*2e10*/  BSYNC B1 ;  /* 0x0000000000017941 */ /* 0x000fea0003800000 */
.L_x_6698:
        /* <DEDUP_REMOVED lines=9> */
.L_x_6701:
[----:B------:R-:W-:Y:S05]  /*2eb0*/  BSYNC B1 ;  /* 0x0000000000017941 */ /* 0x000fea0003800000 */
.L_x_6700:
        /* <DEDUP_REMOVED lines=9> */
.L_x_6703:
[----:B------:R-:W-:Y:S05]  /*2f50*/  BSYNC B1 ;  /* 0x0000000000017941 */ /* 0x000fea0003800000 */
.L_x_6702:
        /* <DEDUP_REMOVED lines=9> */
.L_x_6705:
[----:B------:R-:W-:Y:S05]  /*2ff0*/  BSYNC B1 ;  /* 0x0000000000017941 */ /* 0x000fea0003800000 */
.L_x_6704:
        /* <DEDUP_REMOVED lines=10> */
.L_x_6707:
[----:B------:R-:W-:Y:S05]  /*30a0*/  BSYNC B1 ;  /* 0x0000000000017941 */ /* 0x000fea0003800000 */
.L_x_6706:
        /* <DEDUP_REMOVED lines=8> */
.L_x_6709:
[----:B------:R-:W-:Y:S05]  /*3130*/  BSYNC B1 ;  /* 0x0000000000017941 */ /* 0x000fea0003800000 */
.L_x_6708:
        /* <DEDUP_REMOVED lines=8> */
.L_x_6711:
[----:B------:R-:W-:Y:S05]  /*31c0*/  BSYNC B1 ;  /* 0x0000000000017941 */ /* 0x000fea0003800000 */
.L_x_6710:
        /* <DEDUP_REMOVED lines=8> */
.L_x_6713:
[----:B------:R-:W-:Y:S05]  /*3250*/  BSYNC B1 ;  /* 0x0000000000017941 */ /* 0x000fea0003800000 */
.L_x_6712:
[----:B------:R-:W-:Y:S01]  /*3260*/  ISETP.NE.U32.AND P4, PT, RZ, c[0x0][0x258], PT ;  /* 0x00009600ff007a0c */ /* 0x000fe20003f85070 */
[----:B------:R-:W-:Y:S01]  /*3270*/  @P5 FMUL.FTZ R3, R121, c[0x0][0x1ec] ;  /* 0x00007b0079035a20 */ /* 0x000fe20000410000 */
[----:B------:R-:W-:Y:S01]  /*3280*/  @P5 F2FP.PACK_AB R114, RZ, R114 ;  /* 0x00000072ff72523e */ /* 0x000fe200000000ff */
[----:B------:R-:W-:Y:S01]  /*3290*/  @P5 FMUL.FTZ R112, R122, c[0x0][0x1ec] ;  /* 0x00007b007a705a20 */ /* 0x000fe20000410000 */
[----:B------:R-:W-:Y:S01]  /*32a0*/  ISETP.NE.AND.EX P4, PT, RZ, c[0x0][0x25c], PT, P4 ;  /* 0x00009700ff007a0c */ /* 0x000fe20003f85340 */
[----:B------:R-:W-:Y:S01]  /*32b0*/  @P5 FMUL.FTZ R123, R125, c[0x0][0x1ec] ;  /* 0x00007b007d7b5a20 */ /* 0x000fe20000410000 */
[----:B------:R-:W-:Y:S02]  /*32c0*/  ISETP.NE.U32.AND P0, PT, RZ, c[0x0][0x258], PT ;  /* 0x00009600ff007a0c */ /* 0x000fe40003f05070 */
[----:B------:R-:W-:Y:S02]  /*32d0*/  @P5 F2FP.PACK_AB R3, RZ, R3 ;  /* 0x00000003ff03523e */ /* 0x000fe400000000ff */
[----:B------:R-:W-:-:S02]  /*32e0*/  @P5 PRMT R108, R114, 0x7610, R108 ;  /* 0x00007610726c5816 */ /* 0x000fc4000000006c */
[----:B------:R-:W-:Y:S02]  /*32f0*/  @P5 F2FP.PACK_AB R115, RZ, R115 ;  /* 0x00000073ff73523e */ /* 0x000fe400000000ff */
[----:B------:R-:W-:Y:S02]  /*3300*/  ISETP.NE.AND.EX P0, PT, RZ, c[0x0][0x25c], PT, P0 ;  /* 0x00009700ff007a0c */ /* 0x000fe40003f05300 */
[----:B------:R-:W-:Y:S02]  /*3310*/  @P5 F2FP.PACK_AB R112, RZ, R112 ;  /* 0x00000070ff70523e */ /* 0x000fe400000000ff */
[----:B------:R-:W-:Y:S01]  /*3320*/  @P5 PRMT R110, R3, 0x7610, R110 ;  /* 0x00007610036e5816 */ /* 0x000fe2000000006e */
[----:B------:R-:W-:Y:S01]  /*3330*/  @P5 FMUL.FTZ R3, R124, c[0x0][0x1ec] ;  /* 0x00007b007c035a20 */ /* 0x000fe20000410000 */
[----:B------:R-:W-:Y:S02]  /*3340*/  @P4 MOV R114, 0x20 ;  /* 0x0000002000724802 */ /* 0x000fe40000000f00 */
[----:B------:R-:W-:-:S02]  /*3350*/  @P5 F2FP.PACK_AB R118, RZ, R118 ;  /* 0x00000076ff76523e */ /* 0x000fc400000000ff */
[----:B------:R-:W-:Y:S02]  /*3360*/  @P5 F2FP.PACK_AB R123, RZ, R123 ;  /* 0x0000007bff7b523e */ /* 0x000fe400000000ff */
[----:B------:R-:W-:Y:S02]  /*3370*/  SEL R100, R113, R100, P0 ;  /* 0x0000006471647207 */ /* 0x000fe40000000000 */
[----:B------:R-:W-:Y:S02]  /*3380*/  @P5 PRMT R108, R108, 0x5410, R115 ;  /* 0x000054106c6c5816 */ /* 0x000fe40000000073 */
[----:B------:R-:W-:Y:S01]  /*3390*/  @P5 PRMT R110, R110, 0x5410, R112 ;  /* 0x000054106e6e5816 */ /* 0x000fe20000000070 */
[----:B------:R-:W-:Y:S01]  /*33a0*/  @P4 IMAD.WIDE.U32 R112, R131, R114, c[0x0][0x258] ;  /* 0x0000960083704625 */ /* 0x000fe200078e0072 */
[----:B------:R-:W-:Y:S02]  /*33b0*/  @P5 MOV R115, 0x10 ;  /* 0x0000001000735802 */ /* 0x000fe40000000f00 */
[----:B------:R-:W-:-:S02]  /*33c0*/  @P5 F2FP.PACK_AB R119, RZ, R119 ;  /* 0x00000077ff77523e */ /* 0x000fc400000000ff */
[----:B------:R-:W-:Y:S02]  /*33d0*/  @P5 PRMT R109, R118, 0x7610, R109 ;  /* 0x00007610766d5816 */ /* 0x000fe4000000006d */
[----:B------:R-:W-:Y:S01]  /*33e0*/  @P5 F2FP.PACK_AB R114, RZ, R3 ;  /* 0x00000003ff72523e */ /* 0x000fe200000000ff */
        /* <DEDUP_REMOVED lines=14> */
.L_x_6697:
[----:B------:R-:W-:Y:S05]  /*34d0*/  BSYNC B0 ;  /* 0x0000000000007941 */ /* 0x000fea0003800000 */
.L_x_6696:
[----:B------:R-:W-:Y:S02]  /*34e0*/  IADD3 R128, R128, c[0x0][0x160], RZ ;  /* 0x0000580080807a10 */ /* 0x000fe40007ffe0ff */
[----:B------:R-:W-:-:S02]  /*34f0*/  LOP3.LUT P4, RZ, R129, 0xff, RZ, 0xc0, !PT ;  /* 0x000000ff81ff7812 */ /* 0x000fc4000788c0ff */
[----:B------:R-:W-:Y:S02]  /*3500*/  ISETP.GE.AND P0, PT, R128, c[0x0][0x164], PT ;  /* 0x0000590080007a0c */ /* 0x000fe40003f06270 */
[----:B------:R-:W-:-:S11]  /*3510*/  SEL R129, RZ, 0x1, P4 ;  /* 0x00000001ff817807 */ /* 0x000fd60002000000 */
[----:B0-----:R-:W-:Y:S01]  /*3520*/  @P0 CALL.REL.NOINC `(.L_x_6644) ;  /* 0x0000001000000944 */ /* 0x001fe20003c00000 */
[----:B------:R-:W-:Y:S05]  /*3530*/  BRA `(.L_x_6714) ;  /* 0xffffce5000007947 */ /* 0x000fea000383ffff */
.L_x_6644:
        /* <DEDUP_REMOVED lines=31> */
.L_x_6658:
[----:B------:R-:W-:Y:S01]  /*3730*/  HFMA2.MMA R119, -RZ, RZ, 0, 9.5367431640625e-07 ;  /* 0x00000010ff777435 */ /* 0x000fe200000001ff */
[----:B------:R-:W-:-:S02]  /*3740*/  MOV R116, R127 ;  /* 0x0000007f00747202 */ /* 0x000fc40000000f00 */
[----:B------:R-:W-:Y:S02]  /*3750*/  MOV R120, 0x1f ;  /* 0x0000001f00787802 */ /* 0x000fe40000000f00 */
[----:B------:R-:W-:Y:S02]  /*3760*/  MOV R121, 0xffffffff ;  /* 0xffffffff00797802 */ /* 0x000fe40000000f00 */
[----:B-1----:R-:W-:Y:S02]  /*3770*/  MOV R2, 0x3790 ;  /* 0x0000379000027802 */ /* 0x002fe40000000f00 */
[----:B0-2--5:R-:W-:Y:S05]  /*3780*/  CALL.REL.NOINC `($__internal_142_$__cuda_sm70_shflsync_down_p) ;  /* 0x0000046000007944 */ /* 0x025fea0003c00000 */
[----:B-1----:R-:W-:Y:S01]  /*3790*/  MOV R114, R116 ;  /* 0x0000007400727202 */ /* 0x002fe20000000f00 */
[----:B0-----:R-:W-:Y:S05]  /*37a0*/  BRA `(.L_x_6715) ;  /* 0xffffdec000007947 */ /* 0x001fea000383ffff */
.L_x_6659:
[----:B------:R-:W-:Y:S01]  /*37b0*/  HFMA2.MMA R119, -RZ, RZ, 0, 9.5367431640625e-07 ;  /* 0x00000010ff777435 */ /* 0x000fe200000001ff */
[----:B------:R-:W-:Y:S02]  /*37c0*/  MOV R116, R181 ;  /* 0x000000b500747202 */ /* 0x000fe40000000f00 */
[----:B------:R-:W-:Y:S02]  /*37d0*/  MOV R120, 0x1f ;  /* 0x0000001f00787802 */ /* 0x000fe40000000f00 */
[----:B------:R-:W-:-:S02]  /*37e0*/  MOV R121, 0xffffffff ;  /* 0xffffffff00797802 */ /* 0x000fc40000000f00 */
[----:B-1----:R-:W-:Y:S02]  /*37f0*/  MOV R2, 0x3810 ;  /* 0x0000381000027802 */ /* 0x002fe40000000f00 */
[----:B0-2345:R-:W-:Y:S05]  /*3800*/  CALL.REL.NOINC `($__internal_142_$__cuda_sm70_shflsync_down_p) ;  /* 0x000003e000007944 */ /* 0x03dfea0003c00000 */
[----:B------:R-:W-:Y:S01]  /*3810*/  FADD.FTZ R114, R114, R127 ;  /* 0x0000007f72727221 */ /* 0x000fe20000010000 */
[----:B0-----:R-:W-:Y:S01]  /*3820*/  HFMA2.MMA R119, -RZ, RZ, 0, 4.76837158203125e-07 ;  /* 0x00000008ff777435 */ /* 0x001fe200000001ff */
[----:B-1----:R-:W-:Y:S01]  /*3830*/  FADD.FTZ R181, R181, R116 ;  /* 0x00000074b5b57221 */ /* 0x002fe20000010000 */
[----:B------:R-:W-:Y:S02]  /*3840*/  MOV R120, 0x1f ;  /* 0x0000001f00787802 */ /* 0x000fe40000000f00 */
[----:B------:R-:W-:Y:S02]  /*3850*/  MOV R121, 0xffffffff ;  /* 0xffffffff00797802 */ /* 0x000fe40000000f00 */
[----:B------:R-:W-:Y:S02]  /*3860*/  MOV R116, R114 ;  /* 0x0000007200747202 */ /* 0x000fe40000000f00 */
[----:B------:R-:W-:Y:S02]  /*3870*/  MOV R2, 0x3890 ;  /* 0x0000389000027802 */ /* 0x000fe40000000f00 */
[----:B------:R-:W-:Y:S05]  /*3880*/  CALL.REL.NOINC `($__internal_142_$__cuda_sm70_shflsync_down_p) ;  /* 0x0000036000007944 */ /* 0x000fea0003c00000 */
[----:B0-----:R-:W-:Y:S01]  /*3890*/  HFMA2.MMA R119, -RZ, RZ, 0, 4.76837158203125e-07 ;  /* 0x00000008ff777435 */ /* 0x001fe200000001ff */
[----:B-1----:R-:W-:-:S02]  /*38a0*/  MOV R113, R116 ;  /* 0x0000007400717202 */ /* 0x002fc40000000f00 */
[----:B------:R-:W-:Y:S02]  /*38b0*/  MOV R116, R181 ;  /* 0x000000b500747202 */ /* 0x000fe40000000f00 */
[----:B------:R-:W-:Y:S02]  /*38c0*/  MOV R120, 0x1f ;  /* 0x0000001f00787802 */ /* 0x000fe40000000f00 */
[----:B------:R-:W-:Y:S02]  /*38d0*/  MOV R121, 0xffffffff ;  /* 0xffffffff00797802 */ /* 0x000fe40000000f00 */
[----:B------:R-:W-:Y:S02]  /*38e0*/  MOV R2, 0x3900 ;  /* 0x0000390000027802 */ /* 0x000fe40000000f00 */
[----:B------:R-:W-:Y:S05]  /*38f0*/  CALL.REL.NOINC `($__internal_142_$__cuda_sm70_shflsync_down_p) ;  /* 0x000002f000007944 */ /* 0x000fea0003c00000 */
[----:B------:R-:W-:Y:S01]  /*3900*/  FADD.FTZ R114, R113, R114 ;  /* 0x0000007271727221 */ /* 0x000fe20000010000 */
[----:B0-----:R-:W-:Y:S01]  /*3910*/  HFMA2.MMA R119, -RZ, RZ, 0, 2.384185791015625e-07 ;  /* 0x00000004ff777435 */ /* 0x001fe200000001ff */
[----:B-1----:R-:W-:Y:S01]  /*3920*/  FADD.FTZ R181, R181, R116 ;  /* 0x00000074b5b57221 */ /* 0x002fe20000010000 */
[----:B------:R-:W-:Y:S02]  /*3930*/  MOV R120, 0x1f ;  /* 0x0000001f00787802 */ /* 0x000fe40000000f00 */
[----:B------:R-:W-:-:S02]  /*3940*/  MOV R121, 0xffffffff ;  /* 0xffffffff00797802 */ /* 0x000fc40000000f00 */
[----:B------:R-:W-:Y:S02]  /*3950*/  MOV R116, R114 ;  /* 0x0000007200747202 */ /* 0x000fe40000000f00 */
[----:B------:R-:W-:Y:S02]  /*3960*/  MOV R2, 0x3980 ;  /* 0x0000398000027802 */ /* 0x000fe40000000f00 */
[----:B------:R-:W-:Y:S05]  /*3970*/  CALL.REL.NOINC `($__internal_142_$__cuda_sm70_shflsync_down_p) ;  /* 0x0000027000007944 */ /* 0x000fea0003c00000 */
[----:B0-----:R-:W-:Y:S01]  /*3980*/  HFMA2.MMA R119, -RZ, RZ, 0, 2.384185791015625e-07 ;  /* 0x00000004ff777435 */ /* 0x001fe200000001ff */
[----:B-1----:R-:W-:Y:S02]  /*3990*/  MOV R113, R116 ;  /* 0x0000007400717202 */ /* 0x002fe40000000f00 */
[----:B------:R-:W-:Y:S02]  /*39a0*/  MOV R116, R181 ;  /* 0x000000b500747202 */ /* 0x000fe40000000f00 */
[----:B------:R-:W-:Y:S02]  /*39b0*/  MOV R120, 0x1f ;  /* 0x0000001f00787802 */ /* 0x000fe40000000f00 */
[----:B------:R-:W-:Y:S02]  /*39c0*/  MOV R121, 0xffffffff ;  /* 0xffffffff00797802 */ /* 0x000fe40000000f00 */
[----:B------:R-:W-:-:S02]  /*39d0*/  MOV R2, 0x39f0 ;  /* 0x000039f000027802 */ /* 0x000fc40000000f00 */
[----:B------:R-:W-:Y:S05]  /*39e0*/  CALL.REL.NOINC `($__internal_142_$__cuda_sm70_shflsync_down_p) ;  /* 0x0000020000007944 */ /* 0x000fea0003c00000 */
[----:B------:R-:W-:Y:S01]  /*39f0*/  FADD.FTZ R114, R113, R114 ;  /* 0x0000007271727221 */ /* 0x000fe20000010000 */
[----:B0-----:R-:W-:Y:S01]  /*3a00*/  HFMA2.MMA R119, -RZ, RZ, 0, 1.1920928955078125e-07 ;  /* 0x00000002ff777435 */ /* 0x001fe200000001ff */
[----:B-1----:R-:W-:Y:S01]  /*3a10*/  FADD.FTZ R117, R181, R116 ;  /* 0x00000074b5757221 */ /* 0x002fe20000010000 */
[----:B------:R-:W-:-:S02]  /*3a20*/  MOV R120, 0x1f ;  /* 0x0000001f00787802 */ /* 0x000fc40000000f00 */
[----:B------:R-:W-:Y:S02]  /*3a30*/  MOV R121, 0xffffffff ;  /* 0xffffffff00797802 */ /* 0x000fe40000000f00 */
[----:B------:R-:W-:Y:S02]  /*3a40*/  MOV R116, R114 ;  /* 0x0000007200747202 */ /* 0x000fe40000000f00 */
[----:B------:R-:W-:Y:S02]  /*3a50*/  MOV R2, 0x3a70 ;  /* 0x00003a7000027802 */ /* 0x000fe40000000f00 */
[----:B------:R-:W-:Y:S05]  /*3a60*/  CALL.REL.NOINC `($__internal_142_$__cuda_sm70_shflsync_down_p) ;  /* 0x0000018000007944 */ /* 0x000fea0003c00000 */
[----:B0-----:R-:W-:Y:S01]  /*3a70*/  HFMA2.MMA R119, -RZ, RZ, 0, 1.1920928955078125e-07 ;  /* 0x00000002ff777435 */ /* 0x001fe200000001ff */
[----:B-1----:R-:W-:Y:S02]  /*3a80*/  MOV R113, R116 ;  /* 0x0000007400717202 */ /* 0x002fe40000000f00 */
[----:B------:R-:W-:Y:S02]  /*3a90*/  MOV R116, R117 ;  /* 0x0000007500747202 */ /* 0x000fe40000000f00 */
[----:B------:R-:W-:Y:S02]  /*3aa0*/  MOV R120, 0x1f ;  /* 0x0000001f00787802 */ /* 0x000fe40000000f00 */
[----:B------:R-:W-:-:S02]  /*3ab0*/  MOV R121, 0xffffffff ;  /* 0xffffffff00797802 */ /* 0x000fc40000000f00 */
[----:B------:R-:W-:Y:S02]  /*3ac0*/  MOV R2, 0x3ae0 ;  /* 0x00003ae000027802 */ /* 0x000fe40000000f00 */
[----:B------:R-:W-:Y:S05]  /*3ad0*/  CALL.REL.NOINC `($__internal_142_$__cuda_sm70_shflsync_down_p) ;  /* 0x0000011000007944 */ /* 0x000fea0003c00000 */
[----:B------:R-:W-:Y:S01]  /*3ae0*/  FADD.FTZ R115, R113, R114 ;  /* 0x0000007271737221 */ /* 0x000fe20000010000 */
[----:B0-----:R-:W-:Y:S01]  /*3af0*/  HFMA2.MMA R119, -RZ, RZ, 0, 5.9604644775390625e-08 ;  /* 0x00000001ff777435 */ /* 0x001fe200000001ff */
[----:B-1----:R-:W-:Y:S01]  /*3b00*/  FADD.FTZ R117, R117, R116 ;  /* 0x0000007475757221 */ /* 0x002fe20000010000 */
[----:B------:R-:W-:Y:S02]  /*3b10*/  MOV R120, 0x1f ;  /* 0x0000001f00787802 */ /* 0x000fe40000000f00 */
[----:B------:R-:W-:Y:S02]  /*3b20*/  MOV R121, 0xffffffff ;  /* 0xffffffff00797802 */ /* 0x000fe40000000f00 */
[----:B------:R-:W-:Y:S02]  /*3b30*/  MOV R116, R115 ;  /* 0x0000007300747202 */ /* 0x000fe40000000f00 */
[----:B------:R-:W-:Y:S02]  /*3b40*/  MOV R2, 0x3b60 ;  /* 0x00003b6000027802 */ /* 0x000fe40000000f00 */
[----:B------:R-:W-:Y:S05]  /*3b50*/  CALL.REL.NOINC `($__internal_142_$__cuda_sm70_shflsync_down_p) ;  /* 0x0000009000007944 */ /* 0x000fea0003c00000 */
[----:B0-----:R-:W-:Y:S01]  /*3b60*/  HFMA2.MMA R119, -RZ, RZ, 0, 5.9604644775390625e-08 ;  /* 0x00000001ff777435 */ /* 0x001fe200000001ff */
[----:B-1----:R-:W-:-:S02]  /*3b70*/  MOV R118, R116 ;  /* 0x0000007400767202 */ /* 0x002fc40000000f00 */
[----:B------:R-:W-:Y:S02]  /*3b80*/  MOV R116, R117 ;  /* 0x0000007500747202 */ /* 0x000fe40000000f00 */
[----:B------:R-:W-:Y:S02]  /*3b90*/  MOV R120, 0x1f ;  /* 0x0000001f00787802 */ /* 0x000fe40000000f00 */
[----:B------:R-:W-:Y:S02]  /*3ba0*/  MOV R121, 0xffffffff ;  /* 0xffffffff00797802 */ /* 0x000fe40000000f00 */
[----:B------:R-:W-:Y:S02]  /*3bb0*/  MOV R2, 0x3bd0 ;  /* 0x00003bd000027802 */ /* 0x000fe40000000f00 */
[----:B------:R-:W-:Y:S05]  /*3bc0*/  CALL.REL.NOINC `($__internal_142_$__cuda_sm70_shflsync_down_p) ;  /* 0x0000002000007944 */ /* 0x000fea0003c00000 */
[----:B-1----:R-:W-:Y:S01]  /*3bd0*/  MOV R2, R116 ;  /* 0x0000007400027202 */ /* 0x002fe20000000f00 */
[----:B0-----:R-:W-:Y:S05]  /*3be0*/  BRA `(.L_x_6716) ;  /* 0xffffdba000007947 */ /* 0x001fea000383ffff */
        .weak           $__internal_142_$__cuda_sm70_shflsync_down_p
        .type           $__internal_142_$__cuda_sm70_shflsync_down_p,@function
        .size           $__internal_142_$__cuda_sm70_shflsync_down_p,(.L_x_9396 - $__internal_142_$__cuda_sm70_shflsync_down_p)
$__internal_142_$__cuda_sm70_shflsync_down_p:
[----:B------:R-:W-:Y:S01]  /*3bf0*/  HFMA2.MMA R3, -RZ, RZ, 0, 0 ;  /* 0x00000000ff037435 */ /* 0x000fe200000001ff */
[----:B------:R-:W-:Y:S04]  /*3c00*/  WARPSYNC R121 ;  /* 0x0000007900007348 */ /* 0x000fe80003800000 */
[----:B------:R0:W1:Y:S01]  /*3c10*/  SHFL.DOWN PT, R116, R116, R119, R120 ;  /* 0x0800007774747389 */ /* 0x00006200000e0078 */
[----:B------:R-:W-:Y:S05]  /*3c20*/  RET.REL.NODEC R2 `(_ZN10layer_norm13ln_bwd_kernelINS_13Kernel_traitsIf6__halffS2_fjLj6144ELj1ELj1ELj8ELj16ENS_18Kernel_traits_baseILj6144EfS2_fS2_fjLj256EEEEELb0ELb0ELb1ELb0EEEvNS_9BwdParamsE) ;  /* 0xffffc3d002007950 */ /* 0x000fea0003c3ffff */
.L_x_6717:
        /* <DEDUP_REMOVED lines=13> */
.L_x_9396:


//--------------------- .text._ZN10layer_norm13ln_bwd_kernelINS_13Kernel_traitsIf6__halffS2_fjLj6144ELj1ELj1ELj8ELj16ENS_18Kernel_traits_baseILj6144EfS2_fS2_fjLj256EEEEELb0ELb0ELb1ELb1EEEvNS_9BwdParamsE --------------------------
	.section	.text._ZN10layer_norm13ln_bwd_kernelINS_13Kernel_traitsIf6__halffS2_fjLj6144ELj1ELj1ELj8ELj16ENS_18Kernel_traits_baseILj6144EfS2_fS2_fjLj256EEEEELb0ELb0ELb1ELb1EEEvNS_9BwdParamsE,"ax",@progbits
	.sectioninfo	@"SHI_REGISTERS=209"
	.align	128
        .global         _ZN10layer_norm13ln_bwd_kernelINS_13Kernel_traitsIf6__halffS2_fjLj6144ELj1ELj1ELj8ELj16ENS_18Kernel_traits_baseILj6144EfS2_fS2_fjLj256EEEEELb0ELb0ELb1ELb1EEEvNS_9BwdParamsE
        .type           _ZN10layer_norm13ln_bwd_kernelINS_13Kernel_traitsIf6__halffS2_fjLj6144ELj1ELj1ELj8ELj16ENS_18Kernel_traits_baseILj6144EfS2_fS2_fjLj256EEEEELb0ELb0ELb1ELb1EEEvNS_9BwdParamsE,@function
        .size           _ZN10layer_norm13ln_bwd_kernelINS_13Kernel_traitsIf6__halffS2_fjLj6144ELj1ELj1ELj8ELj16ENS_18Kernel_traits_baseILj6144EfS2_fS2_fjLj256EEEEELb0ELb0ELb1ELb1EEEvNS_9BwdParamsE,(.L_x_9397 - _ZN10layer_norm13ln_bwd_kernelINS_13Kernel_traitsIf6__halffS2_fjLj6144ELj1ELj1ELj8ELj16ENS_18Kernel_traits_baseILj6144EfS2_fS2_fjLj256EEEEELb0ELb0ELb1ELb1EEEvNS_9BwdParamsE)
        .other          _ZN10layer_norm13ln_bwd_kernelINS_13Kernel_traitsIf6__halffS2_fjLj6144ELj1ELj1ELj8ELj16ENS_18Kernel_traits_baseILj6144EfS2_fS2_fjLj256EEEEELb0ELb0ELb1ELb1EEEvNS_9BwdParamsE,@"STO_CUDA_ENTRY STV_DEFAULT"
_ZN10layer_norm13ln_bwd_kernelINS_13Kernel_traitsIf6__halffS2_fjLj6144ELj1ELj1ELj8ELj16ENS_18Kernel_traits_baseILj6144EfS2_fS2_fjLj256EEEEELb0ELb0ELb1ELb1EEEvNS_9BwdParamsE:
.text._ZN10layer_norm13ln_bwd_kernelINS_13Kernel_traitsIf6__halffS2_fjLj6144ELj1ELj1ELj8ELj16ENS_18Kernel_traits_baseILj6144EfS2_fS2_fjLj256EEEEELb0ELb0ELb1ELb1EEEvNS_9BwdParamsE:
        /* <DEDUP_REMOVED lines=32> */
.L_x_6718:
        /* <DEDUP_REMOVED lines=36> */
.L_x_6773:
        /* <DEDUP_REMOVED lines=33> */
.L_x_6721:
        /* <DEDUP_REMOVED lines=37> */
[--C-:B----4-:R-:W-:Y:S01]  /*08a0*/  HADD2.F32 R115, -RZ, R124.reuse.H0_H0 ;  /* 0x2000007cff737230 */ /* 0x110fe20000004100 */
[C---:B------:R-:W-:Y:S01]  /*08b0*/  FADD.FTZ R160, -R161.reuse, R157 ;  /* 0x0000009da1a07221 */ /* 0x040fe20000010100 */
[----:B0-----:R-:W-:Y:S02]  /*08c0*/  HADD2.F32 R113, -RZ, R125.H0_H0 ;  /* 0x2000007dff717230 */ /* 0x001fe40000004100 */
[----:B------:R-:W-:Y:S01]  /*08d0*/  HADD2.F32 R124, -RZ, R124.H1_H1 ;  /* 0x3000007cff7c7230 */ /* 0x000fe20000004100 */
[----:B------:R-:W-:Y:S01]  /*08e0*/  FADD.FTZ R116, -R161, R116 ;  /* 0x00000074a1747221 */ /* 0x000fe20000010100 */
[----:B------:R-:W-:Y:S02]  /*08f0*/  HADD2.F32 R167, -RZ, R127.H0_H0 ;  /* 0x2000007fffa77230 */ /* 0x000fe40000004100 */
[----:B------:R-:W-:-:S02]  /*0900*/  HADD2.F32 R3, -RZ, R139.H0_H0 ;  /* 0x2000008bff037230 */ /* 0x000fc40000004100 */
[----:B------:R-:W-:Y:S01]  /*0910*/  HADD2.F32 R2, -RZ, R139.H1_H1 ;  /* 0x3000008bff027230 */ /* 0x000fe20000004100 */
[C---:B-----5:R-:W-:Y:S01]  /*0920*/  FMUL.FTZ R139, R131.reuse, R158 ;  /* 0x0000009e838b7220 */ /* 0x060fe20000410000 */
[--C-:B------:R-:W-:Y:S01]  /*0930*/  HADD2.F32 R179, -RZ, R137.reuse.H0_H0 ;  /* 0x20000089ffb37230 */ /* 0x100fe20000004100 */
[----:B------:R-:W-:Y:S01]  /*0940*/  FMUL.FTZ R158, R48, R115 ;  /* 0x00000073309e7220 */ /* 0x000fe20000410000 */
[----:B------:R-:W-:Y:S01]  /*0950*/  HADD2.F32 R200, -RZ, R137.H1_H1 ;  /* 0x30000089ffc87230 */ /* 0x000fe20000004100 */
[----:B------:R-:W-:Y:S01]  /*0960*/  FMUL.FTZ R137, R131, R156 ;  /* 0x0000009c83897220 */ /* 0x000fe20000410000 */
[----:B------:R-:W-:Y:S01]  /*0970*/  HADD2.F32 R170, -RZ, R127.H1_H1 ;  /* 0x3000007fffaa7230 */ /* 0x000fe20000004100 */
[C---:B------:R-:W-:Y:S01]  /*0980*/  FADD.FTZ R168, -R161.reuse, R119 ;  /* 0x00000077a1a87221 */ /* 0x040fe20000010100 */
[----:B-1----:R-:W-:Y:S01]  /*0990*/  HADD2.F32 R164, -RZ, R125.H1_H1 ;  /* 0x3000007dffa47230 */ /* 0x002fe20000004100 */
[----:B------:R-:W-:Y:S01]  /*09a0*/  FADD.FTZ R172, -R161, R121 ;  /* 0x00000079a1ac7221 */ /* 0x000fe20000010100 */
[----:B------:R-:W-:-:S02]  /*09b0*/  HADD2.F32 R127, -RZ, R136.H0_H0 ;  /* 0x20000088ff7f7230 */ /* 0x000fc40000004100 */
[----:B------:R-:W-:Y:S01]  /*09c0*/  HADD2.F32 R194, -RZ, R136.H1_H1 ;  /* 0x30000088ffc27230 */ /* 0x000fe20000004100 */
[----:B------:R-:W-:Y:S01]  /*09d0*/  FMUL.FTZ R136, R131, R160 ;  /* 0x000000a083887220 */ /* 0x000fe20000410000 */
[--C-:B------:R-:W-:Y:S01]  /*09e0*/  HADD2.F32 R125, -RZ, R126.reuse.H0_H0 ;  /* 0x2000007eff7d7230 */ /* 0x100fe20000004100 */
[C---:B------:R-:W-:Y:S01]  /*09f0*/  FADD.FTZ R162, -R161.reuse, R159 ;  /* 0x0000009fa1a27221 */ /* 0x040fe20000010100 */
        /* <DEDUP_REMOVED lines=23> */
[-C--:B------:R-:W-:Y:S02]  /*0b70*/  FFMA.FTZ R54, R139, R113.reuse, R54 ;  /* 0x000000718b367223 */ /* 0x080fe40000010036 */
[----:B------:R-:W-:Y:S02]  /*0b80*/  FADD.FTZ R98, R98, R113 ;  /* 0x0000007162627221 */ /* 0x000fe40000010000 */
[----:B------:R-:W-:Y:S02]  /*0b90*/  FMUL.FTZ R160, R50, R113 ;  /* 0x0000007132a07220 */ /* 0x000fe40000410000 */
[----:B------:R-:W-:Y:S02]  /*0ba0*/  FMUL.FTZ R161, R49, R124 ;  /* 0x0000007c31a17220 */ /* 0x000fe40000410000 */
[----:B------:R-:W-:-:S02]  /*0bb0*/  FADD.FTZ R116, RZ, R158 ;  /* 0x0000009eff747221 */ /* 0x000fc40000010000 */
[C---:B------:R-:W-:Y:S02]  /*0bc0*/  FFMA.FTZ R113, R137.reuse, R158, RZ ;  /* 0x0000009e89717223 */ /* 0x040fe400000100ff */
[----:B------:R-:W-:Y:S02]  /*0bd0*/  FFMA.FTZ R52, R137, R115, R52 ;  /* 0x0000007389347223 */ /* 0x000fe40000010034 */
[----:B------:R-:W-:Y:S02]  /*0be0*/  FADD.FTZ R96, R96, R115 ;  /* 0x0000007360607221 */ /* 0x000fe40000010000 */
[----:B------:R-:W-:Y:S02]  /*0bf0*/  FADD.FTZ R115, R116, R161 ;  /* 0x000000a174737221 */ /* 0x000fe40000010000 */
[----:B------:R-:W-:Y:S01]  /*0c00*/  FFMA.FTZ R113, R136, R161, R113 ;  /* 0x000000a188717223 */ /* 0x000fe20000010071 */
[--C-:B------:R-:W-:Y:S01]  /*0c10*/  HADD2.F32 R181, -RZ, R138.reuse.H0_H0 ;  /* 0x2000008affb57230 */ /* 0x100fe20000004100 */
[----:B------:R-:W-:Y:S01]  /*0c20*/  FMUL.FTZ R163, R51, R164 ;  /* 0x000000a433a37220 */ /* 0x000fe20000410000 */
[----:B------:R-:W-:Y:S01]  /*0c30*/  HADD2.F32 R114, -RZ, R138.H1_H1 ;  /* 0x3000008aff727230 */ /* 0x000fe20000004100 */
[----:B------:R-:W-:-:S02]  /*0c40*/  FMUL.FTZ R138, R131, R162 ;  /* 0x000000a2838a7220 */ /* 0x000fc40000410000 */
[----:B------:R-:W-:Y:S02]  /*0c50*/  FADD.FTZ R116, R115, R160 ;  /* 0x000000a073747221 */ /* 0x000fe40000010000 */
[----:B------:R-:W-:Y:S02]  /*0c60*/  FFMA.FTZ R113, R139, R160, R113 ;  /* 0x000000a08b717223 */ /* 0x000fe40000010071 */
[----:B------:R-:W-:Y:S02]  /*0c70*/  FMUL.FTZ R162, R44, R125 ;  /* 0x0000007d2ca27220 */ /* 0x000fe40000410000 */
        /* <DEDUP_REMOVED lines=128> */
.L_x_6722:
[----:B------:R-:W-:Y:S05]  /*1480*/  BSYNC B0 ;  /* 0x0000000000007941 */ /* 0x000fea0003800000 */
.L_x_6720:
[----:B------:R-:W-:Y:S02]  /*1490*/  LOP3.LUT P1, RZ, R130, 0xff, RZ, 0xc0, !PT ;  /* 0x000000ff82ff7812 */ /* 0x000fe4000782c0ff */
[----:B0-----:R-:W-:-:S02]  /*14a0*/  SHF.R.U32.HI R112, RZ, 0x5, R0 ;  /* 0x00000005ff707819 */ /* 0x001fc40000011600 */
[----:B------:R-:W-:Y:S02]  /*14b0*/  LOP3.LUT P0, RZ, R0, 0x1f, RZ, 0xc0, !PT ;  /* 0x0000001f00ff7812 */ /* 0x000fe4000780c0ff */
[----:B------:R-:W-:-:S07]  /*14c0*/  LOP3.LUT R184, R112, 0x7fffff8, RZ, 0xc0, !PT ;  /* 0x07fffff870b87812 */ /* 0x000fce00078ec0ff */
[----:B------:R-:W-:Y:S01]  /*14d0*/  @!P1 IADD3 R184, R184, 0x8, RZ ;  /* 0x00000008b8b89810 */ /* 0x000fe20007ffe0ff */
[----:B------:R-:W-:Y:S05]  /*14e0*/  BRA.DIV ~URZ, `(.L_x_6723) ;  /* 0x00001f027f007947 */ /* 0x000fea000b800000 */
[----:B------:R0:W1:Y:S02]  /*14f0*/  SHFL.DOWN PT, R113, R116, 0x10, 0x1f ;  /* 0x0a001f0074717f89 */ /* 0x00006400000e0000 */
.L_x_6774:
        /* <DEDUP_REMOVED lines=18> */
.L_x_6775:
        /* <DEDUP_REMOVED lines=52> */
.L_x_6726:
[----:B------:R-:W-:Y:S05]  /*1960*/  BSYNC B0 ;  /* 0x0000000000007941 */ /* 0x000fea0003800000 */
.L_x_6725:
        /* <DEDUP_REMOVED lines=19> */
.L_x_6728:
[----:B------:R-:W-:Y:S05]  /*1aa0*/  BSYNC B0 ;  /* 0x0000000000007941 */ /* 0x000fea0003800000 */
.L_x_6727:
        /* <DEDUP_REMOVED lines=10> */
.L_x_6730:
[----:B------:R-:W-:Y:S05]  /*1b50*/  BSYNC B0 ;  /* 0x0000000000007941 */ /* 0x000fea0003800000 */
.L_x_6729:
        /* <DEDUP_REMOVED lines=10> */
.L_x_6732:
[----:B------:R-:W-:Y:S05]  /*1c00*/  BSYNC B0 ;  /* 0x0000000000007941 */ /* 0x000fea0003800000 */
.L_x_6731:
        /* <DEDUP_REMOVED lines=16> */
[----:B------:R-:W-:Y:S02]  /*1d10*/  @P4 LEA.HI.SX32 R126, R134, R121, 0x1d ;  /* 0x00000079867e4211 */ /* 0x000fe400078feaff */
[----:B------:R-:W-:-:S02]  /*1d20*/  @!P5 FSEL R127, R20, RZ, P6 ;  /* 0x000000ff147fd208 */ /* 0x000fc40003000000 */
[----:B------:R-:W-:Y:S02]  /*1d30*/  @!P5 FSEL R134, R21, RZ, P3 ;  /* 0x000000ff1586d208 */ /* 0x000fe40001800000 */
        /* <DEDUP_REMOVED lines=12> */
.L_x_6734:
[----:B------:R-:W-:Y:S05]  /*1e00*/  BSYNC B0 ;  /* 0x0000000000007941 */ /* 0x000fea0003800000 */
.L_x_6733:
        /* <DEDUP_REMOVED lines=8> */
.L_x_6736:
[----:B------:R-:W-:Y:S05]  /*1e90*/  BSYNC B0 ;  /* 0x0000000000007941 */ /* 0x000fea0003800000 */
.L_x_6735:
        /* <DEDUP_REMOVED lines=18> */
.L_x_6738:
[----:B------:R-:W-:Y:S05]  /*1fc0*/  BSYNC B0 ;  /* 0x0000000000007941 */ /* 0x000fea0003800000 */
.L_x_6737:
        /* <DEDUP_REMOVED lines=8> */
.L_x_6740:
[----:B------:R-:W-:Y:S05]  /*2050*/  BSYNC B0 ;  /* 0x0000000000007941 */ /* 0x000fea0003800000 */
.L_x_6739:
        /* <DEDUP_REMOVED lines=17> */
.L_x_6742:
[----:B------:R-:W-:Y:S05]  /*2170*/  BSYNC B0 ;  /* 0x0000000000007941 */ /* 0x000fea0003800000 */
.L_x_6741:
        /* <DEDUP_REMOVED lines=22> */
.L_x_6744:
[----:B------:R-:W-:Y:S05]  /*22e0*/  BSYNC B0 ;  /* 0x0000000000007941 */ /* 0x000fea0003800000 */
.L_x_6743:
        /* <DEDUP_REMOVED lines=10> */
.L_x_6746:
[----:B------:R-:W-:Y:S05]  /*2390*/  BSYNC B0 ;  /* 0x0000000000007941 */ /* 0x000fea0003800000 */
.L_x_6745:
        /* <DEDUP_REMOVED lines=10> */
.L_x_6748:
[----:B------:R-:W-:Y:S05]  /*2440*/  BSYNC B0 ;  /* 0x0000000000007941 */ /* 0x000fea0003800000 */
.L_x_6747:
        /* <DEDUP_REMOVED lines=26> */
.L_x_6750:
[----:B------:R-:W-:Y:S05]  /*25f0*/  BSYNC B0 ;  /* 0x0000000000007941 */ /* 0x000fea0003800000 */
.L_x_6749:
        /* <DEDUP_REMOVED lines=18> */
.L_x_6752:
[----:B------:R-:W-:Y:S05]  /*2720*/  BSYNC B0 ;  /* 0x0000000000007941 */ /* 0x000fea0003800000 */
.L_x_6751:
        /* <DEDUP_REMOVED lines=10> */
.L_x_6754:
[----:B------:R-:W-:Y:S05]  /*27d0*/  BSYNC B0 ;  /* 0x0000000000007941 */ /* 0x000fea0003800000 */
.L_x_6753:
        /* <DEDUP_REMOVED lines=17> */
.L_x_6756:
[----:B------:R-:W-:Y:S05]  /*28f0*/  BSYNC B0 ;  /* 0x0000000000007941 */ /* 0x000fea0003800000 */
.L_x_6755:
        /* <DEDUP_REMOVED lines=34> */
.L_x_6758:
[----:B-1----:R-:W-:Y:S05]  /*2b20*/  BSYNC B0 ;  /* 0x0000000000007941 */ /* 0x002fea0003800000 */
.L_x_6757:
        /* <DEDUP_REMOVED lines=8> */
.L_x_6760:
[----:B------:R-:W-:Y:S05]  /*2bb0*/  BSYNC B0 ;  /* 0x0000000000007941 */ /* 0x000fea0003800000 */
.L_x_6759:
        /* <DEDUP_REMOVED lines=8> */
.L_x_6762:
[----:B------:R-:W-:Y:S05]  /*2c40*/  BSYNC B0 ;  /* 0x0000000000007941 */ /* 0x000fea0003800000 */
.L_x_6761:
        /* <DEDUP_REMOVED lines=8> */
.L_x_6764:
[----:B------:R-:W-:Y:S05]  /*2cd0*/  BSYNC B0 ;  /* 0x0000000000007941 */ /* 0x000fea0003800000 */
.L_x_6763:
        /* <DEDUP_REMOVED lines=19> */
.L_x_6766:
[----:B------:R-:W-:Y:S05]  /*2e10*/  BSYNC B0 ;  /* 0x0000000000007941 */ /* 0x000fea0003800000 */
.L_x_6765:
        /* <DEDUP_REMOVED lines=10> */
.L_x_6768:
[----:B------:R-:W-:Y:S05]  /*2ec0*/  BSYNC B0 ;  /* 0x0000000000007941 */ /* 0x000fea0003800000 */
.L_x_6767:
        /* <DEDUP_REMOVED lines=10> */
.L_x_6770:
[----:B------:R-:W-:Y:S05]  /*2f70*/  BSYNC B0 ;  /* 0x0000000000007941 */ /* 0x000fea0003800000 */
.L_x_6769:
        /* <DEDUP_REMOVED lines=31> */
.L_x_6772:
[----:B------:R-:W-:Y:S05]  /*3170*/  BSYNC B0 ;  /* 0x0000000000007941 */ /* 0x000fea0003800000 */
.L_x_6771:
        /* <DEDUP_REMOVED lines=18> */
.L_x_6719:
        /* <DEDUP_REMOVED lines=21> */
.L_x_6723:
[----:B------:R-:W-:Y:S01]  /*33f0*/  HFMA2.MMA R119, -RZ, RZ, 0, 9.5367431640625e-07 ;  /* 0x00000010ff777435 */ /* 0x000fe200000001ff */
[----:B------:R-:W-:-:S02]  /*3400*/  MOV R114, R116 ;  /* 0x0000007400727202 */ /* 0x000fc40000000f00 */
[----:B------:R-:W-:Y:S02]  /*3410*/  MOV R120, 0x1f ;  /* 0x0000001f00787802 */ /* 0x000fe40000000f00 */
[----:B------:R-:W-:Y:S02]  /*3420*/  MOV R121, 0xffffffff ;  /* 0xffffffff00797802 */ /* 0x000fe40000000f00 */
[----:B------:R-:W-:Y:S02]  /*3430*/  MOV R2, 0x3450 ;  /* 0x0000345000027802 */ /* 0x000fe40000000f00 */
[----:B-----5:R-:W-:Y:S05]  /*3440*/  CALL.REL.NOINC `($__internal_143_$__cuda_sm70_shflsync_down_p) ;  /* 0x0000046000007944 */ /* 0x020fea0003c00000 */
[----:B-1----:R-:W-:Y:S01]  /*3450*/  MOV R113, R114 ;  /* 0x0000007200717202 */ /* 0x002fe20000000f00 */
[----:B0-----:R-:W-:Y:S05]  /*3460*/  BRA `(.L_x_6774) ;  /* 0xffffe09000007947 */ /* 0x001fea000383ffff */
.L_x_6724:
[----:B------:R-:W-:Y:S01]  /*3470*/  HFMA2.MMA R119, -RZ, RZ, 0, 9.5367431640625e-07 ;  /* 0x00000010ff777435 */ /* 0x000fe200000001ff */
[----:B------:R-:W-:Y:S02]  /*3480*/  MOV R114, R117 ;  /* 0x0000007500727202 */ /* 0x000fe40000000f00 */
[----:B------:R-:W-:Y:S02]  /*3490*/  MOV R120, 0x1f ;  /* 0x0000001f00787802 */ /* 0x000fe40000000f00 */
[----:B------:R-:W-:-:S02]  /*34a0*/  MOV R121, 0xffffffff ;  /* 0xffffffff00797802 */ /* 0x000fc40000000f00 */
[----:B------:R-:W-:Y:S02]  /*34b0*/  MOV R2, 0x34d0 ;  /* 0x000034d000027802 */ /* 0x000fe40000000f00 */
[----:B01---5:R-:W-:Y:S05]  /*34c0*/  CALL.REL.NOINC `($__internal_143_$__cuda_sm70_shflsync_down_p) ;  /* 0x000003e000007944 */ /* 0x023fea0003c00000 */
[----:B------:R-:W-:Y:S01]  /*34d0*/  FADD.FTZ R116, R113, R116 ;  /* 0x0000007471747221 */ /* 0x000fe20000010000 */
[----:B0-----:R-:W-:Y:S01]  /*34e0*/  HFMA2.MMA R119, -RZ, RZ, 0, 4.76837158203125e-07 ;  /* 0x00000008ff777435 */ /* 0x001fe200000001ff */
[----:B-1----:R-:W-:Y:S01]  /*34f0*/  FADD.FTZ R117, R117, R114 ;  /* 0x0000007275757221 */ /* 0x002fe20000010000 */
[----:B------:R-:W-:Y:S02]  /*3500*/  MOV R120, 0x1f ;  /* 0x0000001f00787802 */ /* 0x000fe40000000f00 */
[----:B------:R-:W-:Y:S02]  /*3510*/  MOV R121, 0xffffffff ;  /* 0xffffffff00797802 */ /* 0x000fe40000000f00 */
[----:B------:R-:W-:Y:S02]  /*3520*/  MOV R114, R116 ;  /* 0x0000007400727202 */ /* 0x000fe40000000f00 */
[----:B------:R-:W-:Y:S02]  /*3530*/  MOV R2, 0x3550 ;  /* 0x0000355000027802 */ /* 0x000fe40000000f00 */
[----:B------:R-:W-:Y:S05]  /*3540*/  CALL.REL.NOINC `($__internal_143_$__cuda_sm70_shflsync_down_p) ;  /* 0x0000036000007944 */ /* 0x000fea0003c00000 */
[----:B0-----:R-:W-:Y:S01]  /*3550*/  HFMA2.MMA R119, -RZ, RZ, 0, 4.76837158203125e-07 ;  /* 0x00000008ff777435 */ /* 0x001fe200000001ff */
[----:B-1----:R-:W-:-:S02]  /*3560*/  MOV R113, R114 ;  /* 0x0000007200717202 */ /* 0x002fc40000000f00 */
[----:B------:R-:W-:Y:S02]  /*3570*/  MOV R114, R117 ;  /* 0x0000007500727202 */ /* 0x000fe40000000f00 */
[----:B------:R-:W-:Y:S02]  /*3580*/  MOV R120, 0x1f ;  /* 0x0000001f00787802 */ /* 0x000fe40000000f00 */
[----:B------:R-:W-:Y:S02]  /*3590*/  MOV R121, 0xffffffff ;  /* 0xffffffff00797802 */ /* 0x000fe40000000f00 */
[----:B------:R-:W-:Y:S02]  /*35a0*/  MOV R2, 0x35c0 ;  /* 0x000035c000027802 */ /* 0x000fe40000000f00 */
[----:B------:R-:W-:Y:S05]  /*35b0*/  CALL.REL.NOINC `($__internal_143_$__cuda_sm70_shflsync_down_p) ;  /* 0x000002f000007944 */ /* 0x000fea0003c00000 */
[----:B------:R-:W-:Y:S01]  /*35c0*/  FADD.FTZ R116, R113, R116 ;  /* 0x0000007471747221 */ /* 0x000fe20000010000 */
[----:B0-----:R-:W-:Y:S01]  /*35d0*/  HFMA2.MMA R119, -RZ, RZ, 0, 2.384185791015625e-07 ;  /* 0x00000004ff777435 */ /* 0x001fe200000001ff */
[----:B-1----:R-:W-:Y:S01]  /*35e0*/  FADD.FTZ R117, R117, R114 ;  /* 0x0000007275757221 */ /* 0x002fe20000010000 */
[----:B------:R-:W-:Y:S02]  /*35f0*/  MOV R120, 0x1f ;  /* 0x0000001f00787802 */ /* 0x000fe40000000f00 */
[----:B------:R-:W-:-:S02]  /*3600*/  MOV R121, 0xffffffff ;  /* 0xffffffff00797802 */ /* 0x000fc40000000f00 */
[----:B------:R-:W-:Y:S02]  /*3610*/  MOV R114, R116 ;  /* 0x0000007400727202 */ /* 0x000fe40000000f00 */
[----:B------:R-:W-:Y:S02]  /*3620*/  MOV R2, 0x3640 ;  /* 0x0000364000027802 */ /* 0x000fe40000000f00 */
[----:B------:R-:W-:Y:S05]  /*3630*/  CALL.REL.NOINC `($__internal_143_$__cuda_sm70_shflsync_down_p) ;  /* 0x0000027000007944 */ /* 0x000fea0003c00000 */
[----:B0-----:R-:W-:Y:S01]  /*3640*/  HFMA2.MMA R119, -RZ, RZ, 0, 2.384185791015625e-07 ;  /* 0x00000004ff777435 */ /* 0x001fe200000001ff */
[----:B-1----:R-:W-:Y:S02]  /*3650*/  MOV R113, R114 ;  /* 0x0000007200717202 */ /* 0x002fe40000000f00 */
[----:B------:R-:W-:Y:S02]  /*3660*/  MOV R114, R117 ;  /* 0x0000007500727202 */ /* 0x000fe40000000f00 */
[----:B------:R-:W-:Y:S02]  /*3670*/  MOV R120, 0x1f ;  /* 0x0000001f00787802 */ /* 0x000fe40000000f00 */
[----:B------:R-:W-:Y:S02]  /*3680*/  MOV R121, 0xffffffff ;  /* 0xffffffff00797802 */ /* 0x000fe40000000f00 */
[----:B------:R-:W-:-:S02]  /*3690*/  MOV R2, 0x36b0 ;  /* 0x000036b000027802 */ /* 0x000fc40000000f00 */
[----:B------:R-:W-:Y:S05]  /*36a0*/  CALL.REL.NOINC `($__internal_143_$__cuda_sm70_shflsync_down_p) ;  /* 0x0000020000007944 */ /* 0x000fea0003c00000 */
[----:B------:R-:W-:Y:S01]  /*36b0*/  FADD.FTZ R116, R113, R116 ;  /* 0x0000007471747221 */ /* 0x000fe20000010000 */
[----:B0-----:R-:W-:Y:S01]  /*36c0*/  HFMA2.MMA R119, -RZ, RZ, 0, 1.1920928955078125e-07 ;  /* 0x00000002ff777435 */ /* 0x001fe200000001ff */
[----:B-1----:R-:W-:Y:S01]  /*36d0*/  FADD.FTZ R117, R117, R114 ;  /* 0x0000007275757221 */ /* 0x002fe20000010000 */
[----:B------:R-:W-:-:S02]  /*36e0*/  MOV R120, 0x1f ;  /* 0x0000001f00787802 */ /* 0x000fc40000000f00 */
[----:B------:R-:W-:Y:S02]  /*36f0*/  MOV R121, 0xffffffff ;  /* 0xffffffff00797802 */ /* 0x000fe40000000f00 */
[----:B------:R-:W-:Y:S02]  /*3700*/  MOV R114, R116 ;  /* 0x0000007400727202 */ /* 0x000fe40000000f00 */
[----:B------:R-:W-:Y:S02]  /*3710*/  MOV R2, 0x3730 ;  /* 0x0000373000027802 */ /* 0x000fe40000000f00 */
[----:B------:R-:W-:Y:S05]  /*3720*/  CALL.REL.NOINC `($__internal_143_$__cuda_sm70_shflsync_down_p) ;  /* 0x0000018000007944 */ /* 0x000fea0003c00000 */
[----:B0-----:R-:W-:Y:S01]  /*3730*/  HFMA2.MMA R119, -RZ, RZ, 0, 1.1920928955078125e-07 ;  /* 0x00000002ff777435 */ /* 0x001fe200000001ff */
[----:B-1----:R-:W-:Y:S02]  /*3740*/  MOV R113, R114 ;  /* 0x0000007200717202 */ /* 0x002fe40000000f00 */
[----:B------:R-:W-:Y:S02]  /*3750*/  MOV R114, R117 ;  /* 0x0000007500727202 */ /* 0x000fe40000000f00 */
[----:B------:R-:W-:Y:S02]  /*3760*/  MOV R120, 0x1f ;  /* 0x0000001f00787802 */ /* 0x000fe40000000f00 */
[----:B------:R-:W-:-:S02]  /*3770*/  MOV R121, 0xffffffff ;  /* 0xffffffff00797802 */ /* 0x000fc40000000f00 */
[----:B------:R-:W-:Y:S02]  /*3780*/  MOV R2, 0x37a0 ;  /* 0x000037a000027802 */ /* 0x000fe40000000f00 */
[----:B------:R-:W-:Y:S05]  /*3790*/  CALL.REL.NOINC `($__internal_143_$__cuda_sm70_shflsync_down_p) ;  /* 0x0000011000007944 */ /* 0x000fea0003c00000 */
[----:B------:R-:W-:Y:S01]  /*37a0*/  FADD.FTZ R115, R113, R116 ;  /* 0x0000007471737221 */ /* 0x000fe20000010000 */
[----:B0-----:R-:W-:Y:S01]  /*37b0*/  HFMA2.MMA R119, -RZ, RZ, 0, 5.9604644775390625e-08 ;  /* 0x00000001ff777435 */ /* 0x001fe200000001ff */
[----:B-1----:R-:W-:Y:S01]  /*37c0*/  FADD.FTZ R117, R117, R114 ;  /* 0x0000007275757221 */ /* 0x002fe20000010000 */
[----:B------:R-:W-:Y:S02]  /*37d0*/  MOV R120, 0x1f ;  /* 0x0000001f00787802 */ /* 0x000fe40000000f00 */
[----:B------:R-:W-:Y:S02]  /*37e0*/  MOV R121, 0xffffffff ;  /* 0xffffffff00797802 */ /* 0x000fe40000000f00 */
[----:B------:R-:W-:Y:S02]  /*37f0*/  MOV R114, R115 ;  /* 0x0000007300727202 */ /* 0x000fe40000000f00 */
[----:B------:R-:W-:Y:S02]  /*3800*/  MOV R2, 0x3820 ;  /* 0x0000382000027802 */ /* 0x000fe40000000f00 */
[----:B------:R-:W-:Y:S05]  /*3810*/  CALL.REL.NOINC `($__internal_143_$__cuda_sm70_shflsync_down_p) ;  /* 0x0000009000007944 */ /* 0x000fea0003c00000 */
[----:B0-----:R-:W-:Y:S01]  /*3820*/  HFMA2.MMA R119, -RZ, RZ, 0, 5.9604644775390625e-08 ;  /* 0x00000001ff777435 */ /* 0x001fe200000001ff */
[----:B-1----:R-:W-:-:S02]  /*3830*/  MOV R118, R114 ;  /* 0x0000007200767202 */ /* 0x002fc40000000f00 */
[----:B------:R-:W-:Y:S02]  /*3840*/  MOV R114, R117 ;  /* 0x0000007500727202 */ /* 0x000fe40000000f00 */
[----:B------:R-:W-:Y:S02]  /*3850*/  MOV R120, 0x1f ;  /* 0x0000001f00787802 */ /* 0x000fe40000000f00 */
[----:B------:R-:W-:Y:S02]  /*3860*/  MOV R121, 0xffffffff ;  /* 0xffffffff00797802 */ /* 0x000fe40000000f00 */
[----:B------:R-:W-:Y:S02]  /*3870*/  MOV R2, 0x3890 ;  /* 0x0000389000027802 */ /* 0x000fe40000000f00 */
[----:B------:R-:W-:Y:S05]  /*3880*/  CALL.REL.NOINC `($__internal_143_$__cuda_sm70_shflsync_down_p) ;  /* 0x0000002000007944 */ /* 0x000fea0003c00000 */
[----:B-1----:R-:W-:Y:S01]  /*3890*/  MOV R2, R114 ;  /* 0x0000007200027202 */ /* 0x002fe20000000f00 */
[----:B0-----:R-:W-:Y:S05]  /*38a0*/  BRA `(.L_x_6775) ;  /* 0xffffdd7000007947 */ /* 0x001fea000383ffff */
        .weak           $__internal_143_$__cuda_sm70_shflsync_down_p
        .type           $__internal_143_$__cuda_sm70_shflsync_down_p,@function
        .size           $__internal_143_$__cuda_sm70_shflsync_down_p,(.L_x_9397 - $__internal_143_$__cuda_sm70_shflsync_down_p)
$__internal_143_$__cuda_sm70_shflsync_down_p:
[----:B------:R-:W-:Y:S01]  /*38b0*/  HFMA2.MMA R3, -RZ, RZ, 0, 0 ;  /* 0x00000000ff037435 */ /* 0x000fe200000001ff */
[----:B------:R-:W-:Y:S04]  /*38c0*/  WARPSYNC R121 ;  /* 0x0000007900007348 */ /* 0x000fe80003800000 */
[----:B------:R0:W1:Y:S01]  /*38d0*/  SHFL.DOWN PT, R114, R114, R119, R120 ;  /* 0x0800007772727389 */ /* 0x00006200000e0078 */
[----:B------:R-:W-:Y:S05]  /*38e0*/  RET.REL.NODEC R2 `(_ZN10layer_norm13ln_bwd_kernelINS_13Kernel_traitsIf6__halffS2_fjLj6144ELj1ELj1ELj8ELj16ENS_18Kernel_traits_baseILj6144EfS2_fS2_fjLj256EEEEELb0ELb0ELb1ELb1EEEvNS_9BwdParamsE) ;  /* 0xffffc71002007950 */ /* 0x000fea0003c3ffff */
.L_x_6776:
        /* <DEDUP_REMOVED lines=9> */
.L_x_9397:


//--------------------- .text._ZN10layer_norm13ln_bwd_kernelINS_13Kernel_traitsIf6__halffS2_fjLj6144ELj1ELj1ELj8ELj16ENS_18Kernel_traits_baseILj6144EfS2_fS2_fjLj256EEEEELb0ELb1ELb0ELb0EEEvNS_9BwdParamsE --------------------------
	.section	.text._ZN10layer_norm13ln_bwd_kernelINS_13Kernel_traitsIf6__halffS2_fjLj6144ELj1ELj1ELj8ELj16ENS_18Kernel_traits_baseILj6144EfS2_fS2_fjLj256EEEEELb0ELb1ELb0ELb0EEEvNS_9BwdParamsE,"ax",@progbits
	.sectioninfo	@"SHI_REGISTERS=237"
	.align	128
        .global         _ZN10layer_norm13ln_bwd_kernelINS_13Kernel_traitsIf6__halffS2_fjLj6144ELj1ELj1ELj8ELj16ENS_18Kernel_traits_baseILj6144EfS2_fS2_fjLj256EEEEELb0ELb1ELb0ELb0EEEvNS_9BwdParamsE
        .type           _ZN10layer_norm13ln_bwd_kernelINS_13Kernel_traitsIf6__halffS2_fjLj6144ELj1ELj1ELj8ELj16ENS_18Kernel_traits_baseILj6144EfS2_fS2_fjLj256EEEEELb0ELb1ELb0ELb0EEEvNS_9BwdParamsE,@function
        .size           _ZN10layer_norm13ln_bwd_kernelINS_13Kernel_traitsIf6__halffS2_fjLj6144ELj1ELj1ELj8ELj16ENS_18Kernel_traits_baseILj6144EfS2_fS2_fjLj256EEEEELb0ELb1ELb0ELb0EEEvNS_9BwdParamsE,(.L_x_9398 - _ZN10layer_norm13ln_bwd_kernelINS_13Kernel_traitsIf6__halffS2_fjLj6144ELj1ELj1ELj8ELj16ENS_18Kernel_traits_baseILj6144EfS2_fS2_fjLj256EEEEELb0ELb1ELb0ELb0EEEvNS_9BwdParamsE)
        .other          _ZN10layer_norm13ln_bwd_kernelINS_13Kernel_traitsIf6__halffS2_fjLj6144ELj1ELj1ELj8ELj16ENS_18Kernel_traits_baseILj6144EfS2_fS2_fjLj256EEEEELb0ELb1ELb0ELb0EEEvNS_9BwdParamsE,@"STO_CUDA_ENTRY STV_DEFAULT"
_ZN10layer_norm13ln_bwd_kernelINS_13Kernel_traitsIf6__halffS2_fjLj6144ELj1ELj1ELj8ELj16ENS_18Kernel_traits_baseILj6144EfS2_fS2_fjLj256EEEEELb0ELb1ELb0ELb0EEEvNS_9BwdParamsE:
.text._ZN10layer_norm13ln_bwd_kernelINS_13Kernel_traitsIf6__halffS2_fjLj6144ELj1ELj1ELj8ELj16ENS_18Kernel_traits_baseILj6144EfS2_fS2_fjLj256EEEEELb0ELb1ELb0ELb0EEEvNS_9BwdParamsE:
        /* <DEDUP_REMOVED lines=78> */
.L_x_6792:
        /* <DEDUP_REMOVED lines=18> */
[----:B------:R-:W-:Y:S01]  /*0600*/  CS2R R218, SRZ ;  /* 0x0000000000da7805 */ /* 0x000fe2000001ff00 */
[----:B------:R-:W-:Y:S02]  /*0610*/  LOP3.LUT P5, RZ, R0, 0xff, RZ, 0xc0, !PT ;  /* 0x000000ff00ff7812 */ /* 0x000fe400078ac0ff */
[----:B------:R-:W-:-:S02]  /*0620*/  MOV R225, R21 ;  /* 0x0000001500e17202 */ /* 0x000fc40000000f00 */
        /* <DEDUP_REMOVED lines=80> */
.L_x_6779:
[----:B-1----:R-:W-:Y:S05]  /*0b30*/  BSYNC B0 ;  /* 0x0000000000007941 */ /* 0x002fea0003800000 */
.L_x_6778:
        /* <DEDUP_REMOVED lines=19> */
[----:B------:R-:W-:Y:S01]  /*0c70*/  FADD.FTZ R201, -R189, R179 ;  /* 0x000000b3bdc97221 */ /* 0x000fe20000010100 */
[----:B------:R-:W-:Y:S01]  /*0c80*/  HADD2.F32 R180, -RZ, R180.H1_H1 ;  /* 0x300000b4ffb47230 */ /* 0x000fe20000004100 */
[----:B0----5:R-:W-:Y:S01]  /*0c90*/  FMUL.FTZ R193, R22, R195 ;  /* 0x000000c316c17220 */ /* 0x021fe20000410000 */
[--C-:B------:R-:W-:Y:S01]  /*0ca0*/  HADD2.F32 R179, -RZ, R181.reuse.H0_H0 ;  /* 0x200000b5ffb37230 */ /* 0x100fe20000004100 */
[-C--:B------:R-:W-:Y:S01]  /*0cb0*/  FMUL.FTZ R208, R124, R177.reuse ;  /* 0x000000b17cd07220 */ /* 0x080fe20000410000 */
[----:B------:R-:W-:Y:S01]  /*0cc0*/  HADD2.F32 R176, -RZ, R181.H1_H1 ;  /* 0x300000b5ffb07230 */ /* 0x000fe20000004100 */
[----:B------:R-:W-:Y:S01]  /*0cd0*/  FADD.FTZ R60, R60, R177 ;  /* 0x000000b13c3c7221 */ /* 0x000fe20000010000 */
[--C-:B------:R-:W-:Y:S01]  /*0ce0*/  HADD2.F32 R203, -RZ, R182.reuse.H0_H0 ;  /* 0x200000b6ffcb7230 */ /* 0x100fe20000004100 */
[----:B------:R-:W-:Y:S01]  /*0cf0*/  FFMA.FTZ R84, R193, R177, R84 ;  /* 0x000000b1c1547223 */ /* 0x000fe20000010054 */
[----:B------:R-:W-:Y:S01]  /*0d00*/  HADD2.F32 R182, -RZ, R182.H1_H1 ;  /* 0x300000b6ffb67230 */ /* 0x000fe20000004100 */
[----:B------:R-:W-:Y:S01]  /*0d10*/  FADD.FTZ R199, -R189, R178 ;  /* 0x000000b2bdc77221 */ /* 0x000fe20000010100 */
[--C-:B-1----:R-:W-:Y:S01]  /*0d20*/  HADD2.F32 R191, -RZ, R183.reuse.H0_H0 ;  /* 0x200000b7ffbf7230 */ /* 0x102fe20000004100 */
        /* <DEDUP_REMOVED lines=49> */
.L_x_6781:
[----:B------:R-:W-:Y:S05]  /*1040*/  BSYNC B0 ;  /* 0x0000000000007941 */ /* 0x000fea0003800000 */
.L_x_6780:
        /* <DEDUP_REMOVED lines=19> */
[--C-:B----4-:R-:W-:Y:S01]  /*1180*/  HADD2.F32 R13, -RZ, R16.reuse.H0_H0 ;  /* 0x20000010ff0d7230 */ /* 0x110fe20000004100 */
[----:B0----5:R-:W-:Y:S01]  /*1190*/  FMUL.FTZ R6, R22, R179 ;  /* 0x000000b316067220 */ /* 0x021fe20000410000 */
[----:B------:R-:W-:-:S02]  /*11a0*/  HADD2.F32 R16, -RZ, R16.H1_H1 ;  /* 0x30000010ff107230 */ /* 0x000fc40000004100 */
[--C-:B------:R-:W-:Y:S02]  /*11b0*/  HADD2.F32 R15, -RZ, R17.reuse.H0_H0 ;  /* 0x20000011ff0f7230 */ /* 0x100fe40000004100 */
[----:B------:R-:W-:Y:S01]  /*11c0*/  HADD2.F32 R14, -RZ, R17.H1_H1 ;  /* 0x30000011ff0e7230 */ /* 0x000fe20000004100 */
[C---:B---3--:R-:W-:Y:S01]  /*11d0*/  FADD.FTZ R17, -R189.reuse, R8 ;  /* 0x00000008bd117221 */ /* 0x048fe20000010100 */
[--C-:B------:R-:W-:Y:S01]  /*11e0*/  HADD2.F32 R187, -RZ, R19.reuse.H0_H0 ;  /* 0x20000013ffbb7230 */ /* 0x100fe20000004100 */
[----:B------:R-:W-:Y:S01]  /*11f0*/  FMUL.FTZ R5, R22, R5 ;  /* 0x0000000516057220 */ /* 0x000fe20000410000 */
[----:B------:R-:W-:Y:S01]  /*1200*/  HADD2.F32 R178, -RZ, R19.H1_H1 ;  /* 0x30000013ffb27230 */ /* 0x000fe20000004100 */
        /* <DEDUP_REMOVED lines=51> */
.L_x_6783:
[----:B------:R-:W-:Y:S05]  /*1540*/  BSYNC B0 ;  /* 0x0000000000007941 */ /* 0x000fea0003800000 */
.L_x_6782:
        /* <DEDUP_REMOVED lines=8> */
.L_x_6797:
        /* <DEDUP_REMOVED lines=18> */
.L_x_6798:
        /* <DEDUP_REMOVED lines=125> */
.L_x_6787:
[----:B0-----:R-:W-:Y:S05]  /*1ec0*/  BSYNC B0 ;  /* 0x0000000000007941 */ /* 0x001fea0003800000 */
.L_x_6786:
        /* <DEDUP_REMOVED lines=95> */
.L_x_6789:
[----:B0-----:R-:W-:Y:S05]  /*24c0*/  BSYNC B0 ;  /* 0x0000000000007941 */ /* 0x001fea0003800000 */
.L_x_6788:
        /* <DEDUP_REMOVED lines=94> */
.L_x_6791:
[----:B0-----:R-:W-:Y:S05]  /*2ab0*/  BSYNC B0 ;  /* 0x0000000000007941 */ /* 0x001fea0003800000 */
.L_x_6790:
[----:B------:R-:W-:Y:S02]  /*2ac0*/  IADD3 R2, R2, c[0x0][0x160], RZ ;  /* 0x0000580002027a10 */ /* 0x000fe40007ffe0ff */
[----:B------:R-:W-:Y:S02]  /*2ad0*/  LOP3.LUT P1, RZ, R0, 0xff, RZ, 0xc0, !PT ;  /* 0x000000ff00ff7812 */ /* 0x000fe4000782c0ff */
[----:B------:R-:W-:Y:S02]  /*2ae0*/  ISETP.GE.AND P0, PT, R2, c[0x0][0x164], PT ;  /* 0x0000590002007a0c */ /* 0x000fe40003f06270 */
[----:B------:R-:W-:-:S11]  /*2af0*/  SEL R0, RZ, 0x1, P1 ;  /* 0x00000001ff007807 */ /* 0x000fd60000800000 */
[----:B------:R-:W-:Y:S01]  /*2b00*/  @P0 CALL.REL.NOINC `(.L_x_6777) ;  /* 0x0000001000000944 */ /* 0x000fe20003c00000 */
[----:B------:R-:W-:Y:S05]  /*2b10*/  BRA `(.L_x_6792) ;  /* 0xffffd9c000007947 */ /* 0x000fea000383ffff */
.L_x_6777:
        /* <DEDUP_REMOVED lines=19> */
.L_x_6794:
[----:B------:R-:W-:Y:S05]  /*2c50*/  BSYNC B0 ;  /* 0x0000000000007941 */ /* 0x000fea0003800000 */
.L_x_6793:
        /* <DEDUP_REMOVED lines=13> */
.L_x_6796:
[----:B------:R-:W-:Y:S05]  /*2d30*/  BSYNC B0 ;  /* 0x0000000000007941 */ /* 0x000fea0003800000 */
.L_x_6795:
        /* <DEDUP_REMOVED lines=12> */
.L_x_6784:
[----:B------:R-:W-:Y:S01]  /*2e00*/  HFMA2.MMA R186, -RZ, RZ, 0, 9.5367431640625e-07 ;  /* 0x00000010ffba7435 */ /* 0x000fe200000001ff */
[----:B------:R-:W-:-:S02]  /*2e10*/  MOV R181, R219 ;  /* 0x000000db00b57202 */ /* 0x000fc40000000f00 */
[----:B------:R-:W-:Y:S02]  /*2e20*/  MOV R185, 0x1f ;  /* 0x0000001f00b97802 */ /* 0x000fe40000000f00 */
[----:B------:R-:W-:Y:S02]  /*2e30*/  MOV R188, 0xffffffff ;  /* 0xffffffff00bc7802 */ /* 0x000fe40000000f00 */
[----:B------:R-:W-:Y:S02]  /*2e40*/  MOV R176, 0x2e60 ;  /* 0x00002e6000b07802 */ /* 0x000fe40000000f00 */
[----:B------:R-:W-:Y:S05]  /*2e50*/  CALL.REL.NOINC `($__internal_144_$__cuda_sm70_shflsync_down_p) ;  /* 0x0000046000007944 */ /* 0x000fea0003c00000 */
[----:B-1----:R-:W-:Y:S01]  /*2e60*/  MOV R180, R181 ;  /* 0x000000b500b47202 */ /* 0x002fe20000000f00 */
[----:B0-----:R-:W-:Y:S05]  /*2e70*/  BRA `(.L_x_6797) ;  /* 0xffffe75000007947 */ /* 0x001fea000383ffff */
.L_x_6785:
[----:B------:R-:W-:Y:S01]  /*2e80*/  HFMA2.MMA R186, -RZ, RZ, 0, 9.5367431640625e-07 ;  /* 0x00000010ffba7435 */ /* 0x000fe200000001ff */
[----:B------:R-:W-:Y:S02]  /*2e90*/  MOV R181, R218 ;  /* 0x000000da00b57202 */ /* 0x000fe40000000f00 */
[----:B------:R-:W-:Y:S02]  /*2ea0*/  MOV R185, 0x1f ;  /* 0x0000001f00b97802 */ /* 0x000fe40000000f00 */
[----:B------:R-:W-:-:S02]  /*2eb0*/  MOV R188, 0xffffffff ;  /* 0xffffffff00bc7802 */ /* 0x000fc40000000f00 */
[----:B------:R-:W-:Y:S02]  /*2ec0*/  MOV R176, 0x2ee0 ;  /* 0x00002ee000b07802 */ /* 0x000fe40000000f00 */
[----:B01----:R-:W-:Y:S05]  /*2ed0*/  CALL.REL.NOINC `($__internal_144_$__cuda_sm70_shflsync_down_p) ;  /* 0x000003e000007944 */ /* 0x003fea0003c00000 */
[----:B------:R-:W-:Y:S01]  /*2ee0*/  FADD.FTZ R180, R180, R219 ;  /* 0x000000dbb4b47221 */ /* 0x000fe20000010000 */
[----:B0-----:R-:W-:Y:S01]  /*2ef0*/  HFMA2.MMA R186, -RZ, RZ, 0, 4.76837158203125e-07 ;  /* 0x00000008ffba7435 */ /* 0x001fe200000001ff */
[----:B-1----:R-:W-:Y:S01]  /*2f00*/  FADD.FTZ R218, R218, R181 ;  /* 0x000000b5dada7221 */ /* 0x002fe20000010000 */
[----:B------:R-:W-:Y:S02]  /*2f10*/  MOV R185, 0x1f ;  /* 0x0000001f00b97802 */ /* 0x000fe40000000f00 */
[----:B------:R-:W-:Y:S02]  /*2f20*/  MOV R188, 0xffffffff ;  /* 0xffffffff00bc7802 */ /* 0x000fe40000000f00 */
[----:B------:R-:W-:Y:S02]  /*2f30*/  MOV R181, R180 ;  /* 0x000000b400b57202 */ /* 0x000fe40000000f00 */
[----:B------:R-:W-:Y:S02]  /*2f40*/  MOV R176, 0x2f60 ;  /* 0x00002f6000b07802 */ /* 0x000fe40000000f00 */
[----:B------:R-:W-:Y:S05]  /*2f50*/  CALL.REL.NOINC `($__internal_144_$__cuda_sm70_shflsync_down_p) ;  /* 0x0000036000007944 */ /* 0x000fea0003c00000 */
[----:B0-----:R-:W-:Y:S01]  /*2f60*/  HFMA2.MMA R186, -RZ, RZ, 0, 4.76837158203125e-07 ;  /* 0x00000008ffba7435 */ /* 0x001fe200000001ff */
[----:B-1----:R-:W-:-:S02]  /*2f70*/  MOV R179, R181 ;  /* 0x000000b500b37202 */ /* 0x002fc40000000f00 */
[----:B------:R-:W-:Y:S02]  /*2f80*/  MOV R181, R218 ;  /* 0x000000da00b57202 */ /* 0x000fe40000000f00 */
[----:B------:R-:W-:Y:S02]  /*2f90*/  MOV R185, 0x1f ;  /* 0x0000001f00b97802 */ /* 0x000fe40000000f00 */
[----:B------:R-:W-:Y:S02]  /*2fa0*/  MOV R188, 0xffffffff ;  /* 0xffffffff00bc7802 */ /* 0x000fe40000000f00 */
[----:B------:R-:W-:Y:S02]  /*2fb0*/  MOV R176, 0x2fd0 ;  /* 0x00002fd000b07802 */ /* 0x000fe40000000f00 */
[----:B------:R-:W-:Y:S05]  /*2fc0*/  CALL.REL.NOINC `($__internal_144_$__cuda_sm70_shflsync_down_p) ;  /* 0x000002f000007944 */ /* 0x000fea0003c00000 */
[----:B------:R-:W-:Y:S01]  /*2fd0*/  FADD.FTZ R180, R179, R180 ;  /* 0x000000b4b3b47221 */ /* 0x000fe20000010000 */
[----:B0-----:R-:W-:Y:S01]  /*2fe0*/  HFMA2.MMA R186, -RZ, RZ, 0, 2.384185791015625e-07 ;  /* 0x00000004ffba7435 */ /* 0x001fe200000001ff */
[----:B-1----:R-:W-:Y:S01]  /*2ff0*/  FADD.FTZ R218, R218, R181 ;  /* 0x000000b5dada7221 */ /* 0x002fe20000010000 */
[----:B------:R-:W-:Y:S02]  /*3000*/  MOV R185, 0x1f ;  /* 0x0000001f00b97802 */ /* 0x000fe40000000f00 */
[----:B------:R-:W-:-:S02]  /*3010*/  MOV R188, 0xffffffff ;  /* 0xffffffff00bc7802 */ /* 0x000fc40000000f00 */
[----:B------:R-:W-:Y:S02]  /*3020*/  MOV R181, R180 ;  /* 0x000000b400b57202 */ /* 0x000fe40000000f00 */
[----:B------:R-:W-:Y:S02]  /*3030*/  MOV R176, 0x3050 ;  /* 0x0000305000b07802 */ /* 0x000fe40000000f00 */
[----:B------:R-:W-:Y:S05]  /*3040*/  CALL.REL.NOINC `($__internal_144_$__cuda_sm70_shflsync_down_p) ;  /* 0x0000027000007944 */ /* 0x000fea0003c00000 */
[----:B0-----:R-:W-:Y:S01]  /*3050*/  HFMA2.MMA R186, -RZ, RZ, 0, 2.384185791015625e-07 ;  /* 0x00000004ffba7435 */ /* 0x001fe200000001ff */
[----:B-1----:R-:W-:Y:S02]  /*3060*/  MOV R179, R181 ;  /* 0x000000b500b37202 */ /* 0x002fe40000000f00 */
[----:B------:R-:W-:Y:S02]  /*3070*/  MOV R181, R218 ;  /* 0x000000da00b57202 */ /* 0x000fe40000000f00 */
[----:B------:R-:W-:Y:S02]  /*3080*/  MOV R185, 0x1f ;  /* 0x0000001f00b97802 */ /* 0x000fe40000000f00 */
[----:B------:R-:W-:Y:S02]  /*3090*/  MOV R188, 0xffffffff ;  /* 0xffffffff00bc7802 */ /* 0x000fe40000000f00 */
[----:B------:R-:W-:-:S02]  /*30a0*/  MOV R176, 0x30c0 ;  /* 0x000030c000b07802 */ /* 0x000fc40000000f00 */
[----:B------:R-:W-:Y:S05]  /*30b0*/  CALL.REL.NOINC `($__internal_144_$__cuda_sm70_shflsync_down_p) ;  /* 0x0000020000007944 */ /* 0x000fea0003c00000 */
[----:B------:R-:W-:Y:S01]  /*30c0*/  FADD.FTZ R180, R179, R180 ;  /* 0x000000b4b3b47221 */ /* 0x000fe20000010000 */
[----:B0-----:R-:W-:Y:S01]  /*30d0*/  HFMA2.MMA R186, -RZ, RZ, 0, 1.1920928955078125e-07 ;  /* 0x00000002ffba7435 */ /* 0x001fe200000001ff */
[----:B-1----:R-:W-:Y:S01]  /*30e0*/  FADD.FTZ R184, R218, R181 ;  /* 0x000000b5dab87221 */ /* 0x002fe20000010000 */
[----:B------:R-:W-:-:S02]  /*30f0*/  MOV R185, 0x1f ;  /* 0x0000001f00b97802 */ /* 0x000fc40000000f00 */
[----:B------:R-:W-:Y:S02]  /*3100*/  MOV R188, 0xffffffff ;  /* 0xffffffff00bc7802 */ /* 0x000fe40000000f00 */
[----:B------:R-:W-:Y:S02]  /*3110*/  MOV R181, R180 ;  /* 0x000000b400b57202 */ /* 0x000fe40000000f00 */
[----:B------:R-:W-:Y:S02]  /*3120*/  MOV R176, 0x3140 ;  /* 0x0000314000b07802 */ /* 0x000fe40000000f00 */
[----:B------:R-:W-:Y:S05]  /*3130*/  CALL.REL.NOINC `($__internal_144_$__cuda_sm70_shflsync_down_p) ;  /* 0x0000018000007944 */ /* 0x000fea0003c00000 */
[----:B0-----:R-:W-:Y:S01]  /*3140*/  HFMA2.MMA R186, -RZ, RZ, 0, 1.1920928955078125e-07 ;  /* 0x00000002ffba7435 */ /* 0x001fe200000001ff */
[----:B-1----:R-:W-:Y:S02]  /*3150*/  MOV R179, R181 ;  /* 0x000000b500b37202 */ /* 0x002fe40000000f00 */
[----:B------:R-:W-:Y:S02]  /*3160*/  MOV R181, R184 ;  /* 0x000000b800b57202 */ /* 0x000fe40000000f00 */
[----:B------:R-:W-:Y:S02]  /*3170*/  MOV R185, 0x1f ;  /* 0x0000001f00b97802 */ /* 0x000fe40000000f00 */
[----:B------:R-:W-:-:S02]  /*3180*/  MOV R188, 0xffffffff ;  /* 0xffffffff00bc7802 */ /* 0x000fc40000000f00 */
[----:B------:R-:W-:Y:S02]  /*3190*/  MOV R176, 0x31b0 ;  /* 0x000031b000b07802 */ /* 0x000fe40000000f00 */
[----:B------:R-:W-:Y:S05]  /*31a0*/  CALL.REL.NOINC `($__internal_144_$__cuda_sm70_shflsync_down_p) ;  /* 0x0000011000007944 */ /* 0x000fea0003c00000 */
[----:B------:R-:W-:Y:S01]  /*31b0*/  FADD.FTZ R182, R179, R180 ;  /* 0x000000b4b3b67221 */ /* 0x000fe20000010000 */
[----:B0-----:R-:W-:Y:S01]  /*31c0*/  HFMA2.MMA R186, -RZ, RZ, 0, 5.9604644775390625e-08 ;  /* 0x00000001ffba7435 */ /* 0x001fe200000001ff */
[----:B-1----:R-:W-:Y:S01]  /*31d0*/  FADD.FTZ R184, R184, R181 ;  /* 0x000000b5b8b87221 */ /* 0x002fe20000010000 */
[----:B------:R-:W-:Y:S02]  /*31e0*/  MOV R185, 0x1f ;  /* 0x0000001f00b97802 */ /* 0x000fe40000000f00 */
[----:B------:R-:W-:Y:S02]  /*31f0*/  MOV R188, 0xffffffff ;  /* 0xffffffff00bc7802 */ /* 0x000fe40000000f00 */
[----:B------:R-:W-:Y:S02]  /*3200*/  MOV R181, R182 ;  /* 0x000000b600b57202 */ /* 0x000fe40000000f00 */
[----:B------:R-:W-:Y:S02]  /*3210*/  MOV R176, 0x3230 ;  /* 0x0000323000b07802 */ /* 0x000fe40000000f00 */
[----:B------:R-:W-:Y:S05]  /*3220*/  CALL.REL.NOINC `($__internal_144_$__cuda_sm70_shflsync_down_p) ;  /* 0x0000009000007944 */ /* 0x000fea0003c00000 */
[----:B0-----:R-:W-:Y:S01]  /*3230*/  HFMA2.MMA R186, -RZ, RZ, 0, 5.9604644775390625e-08 ;  /* 0x00000001ffba7435 */ /* 0x001fe200000001ff */
[----:B-1----:R-:W-:-:S02]  /*3240*/  MOV R183, R181 ;  /* 0x000000b500b77202 */ /* 0x002fc40000000f00 */
[----:B------:R-:W-:Y:S02]  /*3250*/  MOV R181, R184 ;  /* 0x000000b800b57202 */ /* 0x000fe40000000f00 */
[----:B------:R-:W-:Y:S02]  /*3260*/  MOV R185, 0x1f ;  /* 0x0000001f00b97802 */ /* 0x000fe40000000f00 */
[----:B------:R-:W-:Y:S02]  /*3270*/  MOV R188, 0xffffffff ;  /* 0xffffffff00bc7802 */ /* 0x000fe40000000f00 */
[----:B------:R-:W-:Y:S02]  /*3280*/  MOV R176, 0x32a0 ;  /* 0x000032a000b07802 */ /* 0x000fe40000000f00 */
[----:B------:R-:W-:Y:S05]  /*3290*/  CALL.REL.NOINC `($__internal_144_$__cuda_sm70_shflsync_down_p) ;  /* 0x0000002000007944 */ /* 0x000fea0003c00000 */
[----:B-1----:R-:W-:Y:S01]  /*32a0*/  MOV R219, R181 ;  /* 0x000000b500db7202 */ /* 0x002fe20000000f00 */
[----:B0-----:R-:W-:Y:S05]  /*32b0*/  BRA `(.L_x_6798) ;  /* 0xffffe43000007947 */ /* 0x001fea000383ffff */
        .weak           $__internal_144_$__cuda_sm70_shflsync_down_p
        .type           $__internal_144_$__cuda_sm70_shflsync_down_p,@function
        .size           $__internal_144_$__cuda_sm70_shflsync_down_p,(.L_x_9398 - $__internal_144_$__cuda_sm70_shflsync_down_p)
$__internal_144_$__cuda_sm70_shflsync_down_p:
[----:B------:R-:W-:Y:S01]  /*32c0*/  HFMA2.MMA R177, -RZ, RZ, 0, 0 ;  /* 0x00000000ffb17435 */ /* 0x000fe200000001ff */
[----:B------:R-:W-:Y:S04]  /*32d0*/  WARPSYNC R188 ;  /* 0x000000bc00007348 */ /* 0x000fe80003800000 */
[----:B------:R0:W1:Y:S01]  /*32e0*/  SHFL.DOWN PT, R181, R181, R186, R185 ;  /* 0x080000bab5b57389 */ /* 0x00006200000e00b9 */
[----:B------:R-:W-:Y:S05]  /*32f0*/  RET.REL.NODEC R176 `(_ZN10layer_norm13ln_bwd_kernelINS_13Kernel_traitsIf6__halffS2_fjLj6144ELj1ELj1ELj8ELj16ENS_18Kernel_traits_baseILj6144EfS2_fS2_fjLj256EEEEELb0ELb1ELb0ELb0EEEvNS_9BwdParamsE) ;  /* 0xffffcd00b0007950 */ /* 0x000fea0003c3ffff */
.L_x_6799:
        /* <DEDUP_REMOVED lines=16> */
.L_x_9398:


//--------------------- .text._ZN10layer_norm13ln_bwd_kernelINS_13Kernel_traitsIf6__halffS2_fjLj6144ELj1ELj1ELj8ELj16ENS_18Kernel_traits_baseILj6144EfS2_fS2_fjLj256EEEEELb0ELb1ELb0ELb1EEEvNS_9BwdParamsE --------------------------
	.section	.text._ZN10layer_norm13ln_bwd_kernelINS_13Kernel_traitsIf6__halffS2_fjLj6144ELj1ELj1ELj8ELj16ENS_18Kernel_traits_baseILj6144EfS2_fS2_fjLj256EEEEELb0ELb1ELb0ELb1EEEvNS_9BwdParamsE,"ax",@progbits
	.sectioninfo	@"SHI_REGISTERS=244"
	.align	128
        .global         _ZN10layer_norm13ln_bwd_kernelINS_13Kernel_traitsIf6__halffS2_fjLj6144ELj1ELj1ELj8ELj16ENS_18Kernel_traits_baseILj6144EfS2_fS2_fjLj256EEEEELb0ELb1ELb0ELb1EEEvNS_9BwdParamsE
        .type           _ZN10layer_norm13ln_bwd_kernelINS_13Kernel_traitsIf6__halffS2_fjLj6144ELj1ELj1ELj8ELj16ENS_18Kernel_traits_baseILj6144EfS2_fS2_fjLj256EEEEELb0ELb1ELb0ELb1EEEvNS_9BwdParamsE,@function
        .size           _ZN10layer_norm13ln_bwd_kernelINS_13Kernel_traitsIf6__halffS2_fjLj6144ELj1ELj1ELj8ELj16ENS_18Kernel_traits_baseILj6144EfS2_fS2_fjLj256EEEEELb0ELb1ELb0ELb1EEEvNS_9BwdParamsE,(.L_x_9399 - _ZN10layer_norm13ln_bwd_kernelINS_13Kernel_traitsIf6__halffS2_fjLj6144ELj1ELj1ELj8ELj16ENS_18Kernel_traits_baseILj6144EfS2_fS2_fjLj256EEEEELb0ELb1ELb0ELb1EEEvNS_9BwdParamsE)
        .other          _ZN10layer_norm13ln_bwd_kernelINS_13Kernel_traitsIf6__halffS2_fjLj6144ELj1ELj1ELj8ELj16ENS_18Kernel_traits_baseILj6144EfS2_fS2_fjLj256EEEEELb0ELb1ELb0ELb1EEEvNS_9BwdParamsE,@"STO_CUDA_ENTRY STV_DEFAULT"
_ZN10layer_norm13ln_bwd_kernelINS_13Kernel_traitsIf6__halffS2_fjLj6144ELj1ELj1ELj8ELj16ENS_18Kernel_traits_baseILj6144EfS2_fS2_fjLj256EEEEELb0ELb1ELb0ELb1EEEvNS_9BwdParamsE:
.text._ZN10layer_norm13ln_bwd_kernelINS_13Kernel_traitsIf6__halffS2_fjLj6144ELj1ELj1ELj8ELj16ENS_18Kernel_traits_baseILj6144EfS2_fS2_fjLj256EEEEELb0ELb1ELb0ELb1EEEvNS_9BwdParamsE:
        /* <DEDUP_REMOVED lines=44> */
.L_x_6800:
        /* <DEDUP_REMOVED lines=55> */
.L_x_6805:
        /* <DEDUP_REMOVED lines=24> */
[----:B------:R-:W-:Y:S02]  /*07b0*/  IMAD.WIDE.U32 R132, R202, R144, c[0x0][0x208] ;  /* 0x00008200ca847625 */ /* 0x000fe400078e0090 */
[----:B------:R1:W3:Y:S02]  /*07c0*/  LDG.E R198, [R198.64] ;  /* 0x00000004c6c67981 */ /* 0x0002e4000c1e1900 */
[----:B------:R-:W-:-:S02]  /*07d0*/  IMAD.WIDE.U32 R200, R197, R206, c[0x0][0x188] ;  /* 0x00006200c5c87625 */ /* 0x000fc400078e00ce */
[----:B0-----:R0:W3:Y:S04]  /*07e0*/  LDG.E.128 R128, [R186.64] ;  /* 0x00000004ba807981 */ /* 0x0010e8000c1e1d00 */
[----:B------:R-:W3:Y:S04]  /*07f0*/  LDG.E.128 R132, [R132.64] ;  /* 0x0000000484847981 */ /* 0x000ee8000c1e1d00 */
[----:B------:R2:W3:Y:S04]  /*0800*/  LDG.E.128 R140, [R200.64] ;  /* 0x00000004c88c7981 */ /* 0x0004e8000c1e1d00 */
[----:B------:R0:W3:Y:S01]  /*0810*/  @P0 LDG.E.U16 R205, [R136.64] ;  /* 0x0000000488cd0981 */ /* 0x0000e2000c1e1500 */
[----:B------:R-:W-:-:S03]  /*0820*/  IMAD.WIDE.U32 R144, R197, R144, c[0x0][0x208] ;  /* 0x00008200c5907625 */ /* 0x000fc600078e0090 */
[----:B-1----:R2:W3:Y:S04]  /*0830*/  LDG.E.128 R148, [R200.64+0x10] ;  /* 0x00001004c8947981 */ /* 0x0024e8000c1e1d00 */
[----:B------:R-:W3:Y:S04]  /*0840*/  LDG.E.128 R144, [R144.64] ;  /* 0x0000000490907981 */ /* 0x000ee8000c1e1d00 */
[----:B0-----:R0:W3:Y:S01]  /*0850*/  LDG.E.128 R136, [R186.64+0x10] ;  /* 0x00001004ba887981 */ /* 0x0010e2000c1e1d00 */
[----:B------:R-:W-:-:S04]  /*0860*/  ISETP.NE.U32.AND P1, PT, RZ, c[0x0][0x218], PT ;  /* 0x00008600ff007a0c */ /* 0x000fc80003f25070 */
[----:B------:R-:W-:Y:S01]  /*0870*/  ISETP.NE.AND.EX P1, PT, RZ, c[0x0][0x21c], PT, P1 ;  /* 0x00008700ff007a0c */ /* 0x000fe20003f25310 */
[----:B------:R-:W-:-:S12]  /*0880*/  ULDC.U8 UR6, c[0x0][0x1f0] ;  /* 0x00007c0000067ab9 */ /* 0x000fd80000000000 */
[----:B------:R-:W-:-:S04]  /*0890*/  @P1 IMAD.WIDE.U32 R182, R203, R206, c[0x0][0x218] ;  /* 0x00008600cbb61625 */ /* 0x000fc800078e00ce */
[-C--:B------:R-:W-:Y:S01]  /*08a0*/  @P1 IMAD.WIDE.U32 R184, R202, R206.reuse, c[0x0][0x218] ;  /* 0x00008600cab81625 */ /* 0x080fe200078e00ce */
[----:B-----5:R1:W5:Y:S03]  /*08b0*/  @P1 LDG.E.128 R84, [R182.64] ;  /* 0x00000004b6541981 */ /* 0x020366000c1e1d00 */
        /* <DEDUP_REMOVED lines=11> */
[--C-:B---3--:R-:W-:Y:S01]  /*0970*/  HADD2.F32 R223, -RZ, R120.reuse.H0_H0 ;  /* 0x20000078ffdf7230 */ /* 0x108fe20000004100 */
[C---:B------:R-:W-:Y:S01]  /*0980*/  FMUL.FTZ R228, R198.reuse, R207 ;  /* 0x000000cfc6e47220 */ /* 0x040fe20000410000 */
[----:B------:R-:W-:Y:S01]  /*0990*/  HADD2.F32 R222, -RZ, R120.H1_H1 ;  /* 0x30000078ffde7230 */ /* 0x000fe20000004100 */
[C---:B------:R-:W-:Y:S02]  /*09a0*/  FADD.FTZ R209, -R201.reuse, R118 ;  /* 0x00000076c9d17221 */ /* 0x040fe40000010100 */
[----:B------:R-:W-:Y:S02]  /*09b0*/  FADD.FTZ R241, -R201, R131 ;  /* 0x00000083c9f17221 */ /* 0x000fe40000010100 */
[----:B------:R-:W-:-:S02]  /*09c0*/  FMUL.FTZ R225, R198, R225 ;  /* 0x000000e1c6e17220 */ /* 0x000fc40000410000 */
[----:B------:R-:W-:Y:S02]  /*09d0*/  FADD.FTZ R194, R223, R194 ;  /* 0x000000c2dfc27221 */ /* 0x000fe40000010000 */
[-C--:B------:R-:W-:Y:S02]  /*09e0*/  FFMA.FTZ R195, R228, R223.reuse, R195 ;  /* 0x000000dfe4c37223 */ /* 0x080fe400000100c3 */
[----:B------:R-:W-:Y:S01]  /*09f0*/  FMUL.FTZ R223, R80, R223 ;  /* 0x000000df50df7220 */ /* 0x000fe20000410000 */
[----:B------:R-:W-:Y:S01]  /*0a00*/  HADD2.F32 R221, -RZ, R121.H0_H0 ;  /* 0x20000079ffdd7230 */ /* 0x000fe20000004100 */
[C---:B------:R-:W-:Y:S01]  /*0a10*/  FADD.FTZ R229, -R201.reuse, R126 ;  /* 0x0000007ec9e57221 */ /* 0x040fe20000010100 */
[----:B------:R-:W-:Y:S01]  /*0a20*/  HADD2.F32 R126, -RZ, R133.H1_H1 ;  /* 0x30000085ff7e7230 */ /* 0x000fe20000004100 */
[C---:B------:R-:W-:Y:S02]  /*0a30*/  FADD.FTZ R233, -R201.reuse, R127 ;  /* 0x0000007fc9e97221 */ /* 0x040fe40000010100 */
[----:B------:R-:W-:-:S02]  /*0a40*/  FADD.FTZ R211, -R201, R119 ;  /* 0x00000077c9d37221 */ /* 0x000fc40000010100 */
[----:B------:R-:W-:Y:S02]  /*0a50*/  FADD.FTZ R127, -R201, R141 ;  /* 0x0000008dc97f7221 */ /* 0x000fe40000010100 */
[----:B------:R-:W-:Y:S02]  /*0a60*/  FMUL.FTZ R226, R198, R209 ;  /* 0x000000d1c6e27220 */ /* 0x000fe40000410000 */
[----:B------:R-:W-:Y:S02]  /*0a70*/  FADD.FTZ R192, R222, R192 ;  /* 0x000000c0dec07221 */ /* 0x000fe40000010000 */
[----:B------:R-:W-:Y:S02]  /*0a80*/  FFMA.FTZ R193, R225, R222, R193 ;  /* 0x000000dee1c17223 */ /* 0x000fe400000100c1 */
[----:B------:R-:W-:Y:S02]  /*0a90*/  FMUL.FTZ R208, R198, R241 ;  /* 0x000000f1c6d07220 */ /* 0x000fe40000410000 */
[----:B------:R-:W-:-:S02]  /*0aa0*/  FADD.FTZ R235, -R201, R128 ;  /* 0x00000080c9eb7221 */ /* 0x000fc40000010100 */
[----:B------:R-:W-:Y:S02]  /*0ab0*/  FMUL.FTZ R222, R81, R222 ;  /* 0x000000de51de7220 */ /* 0x000fe40000410000 */
[----:B------:R-:W-:Y:S01]  /*0ac0*/  FADD.FTZ R141, RZ, R223 ;  /* 0x000000dfff8d7221 */ /* 0x000fe20000010000 */
[----:B------:R-:W-:Y:S01]  /*0ad0*/  HADD2.F32 R219, -RZ, R121.H1_H1 ;  /* 0x30000079ffdb7230 */ /* 0x000fe20000004100 */
[C---:B------:R-:W-:Y:S02]  /*0ae0*/  FADD.FTZ R237, -R201.reuse, R129 ;  /* 0x00000081c9ed7221 */ /* 0x040fe40000010100 */
[----:B------:R-:W-:Y:S02]  /*0af0*/  FFMA.FTZ R128, R228, R223, RZ ;  /* 0x000000dfe4807223 */ /* 0x000fe400000100ff */
[C---:B------:R-:W-:Y:S02]  /*0b00*/  FADD.FTZ R129, -R201.reuse, R142 ;  /* 0x0000008ec9817221 */ /* 0x040fe40000010100 */
[----:B------:R-:W-:-:S02]  /*0b10*/  FADD.FTZ R213, -R201, R124 ;  /* 0x0000007cc9d57221 */ /* 0x000fc40000010100 */
[----:B------:R-:W-:Y:S02]  /*0b20*/  FMUL.FTZ R224, R198, R211 ;  /* 0x000000d3c6e07220 */ /* 0x000fe40000410000 */
[----:B------:R-:W-:Y:S02]  /*0b30*/  FADD.FTZ R190, R221, R190 ;  /* 0x000000beddbe7221 */ /* 0x000fe40000010000 */
[----:B------:R-:W-:Y:S02]  /*0b40*/  FFMA.FTZ R191, R226, R221, R191 ;  /* 0x000000dde2bf7223 */ /* 0x000fe400000100bf */
[----:B------:R-:W-:Y:S02]  /*0b50*/  FADD.FTZ R164, R126, R164 ;  /* 0x000000a47ea47221 */ /* 0x000fe40000010000 */
[-C--:B------:R-:W-:Y:S02]  /*0b60*/  FFMA.FTZ R165, R208, R126.reuse, R165 ;  /* 0x0000007ed0a57223 */ /* 0x080fe400000100a5 */
[----:B------:R-:W-:-:S02]  /*0b70*/  FMUL.FTZ R142, R75, R126 ;  /* 0x0000007e4b8e7220 */ /* 0x000fc40000410000 */
        /* <DEDUP_REMOVED lines=10> */
[----:B-1----:R-:W-:Y:S01]  /*0c20*/  HADD2.F32 R182, -RZ, R122.H1_H1 ;  /* 0x3000007affb67230 */ /* 0x002fe20000004100 */
[----:B------:R-:W-:Y:S02]  /*0c30*/  FADD.FTZ R215, -R201, R125 ;  /* 0x0000007dc9d77221 */ /* 0x000fe40000010100 */
[----:B------:R-:W-:Y:S02]  /*0c40*/  FADD.FTZ R180, R217, R180 ;  /* 0x000000b4d9b47221 */ /* 0x000fe40000010000 */
[----:B------:R-:W-:-:S02]  /*0c50*/  FFMA.FTZ R181, R220, R217, R181 ;  /* 0x000000d9dcb57223 */ /* 0x000fc400000100b5 */
[----:B------:R-:W-:Y:S02]  /*0c60*/  FMUL.FTZ R217, R76, R217 ;  /* 0x000000d94cd97220 */ /* 0x000fe40000410000 */
[----:B------:R-:W-:Y:S02]  /*0c70*/  FADD.FTZ R126, R126, R219 ;  /* 0x000000db7e7e7221 */ /* 0x000fe40000010000 */
[----:B------:R-:W-:Y:S01]  /*0c80*/  FFMA.FTZ R128, R224, R219, R128 ;  /* 0x000000dbe0807223 */ /* 0x000fe20000010080 */
[--C-:B------:R-:W-:Y:S01]  /*0c90*/  HADD2.F32 R231, -RZ, R123.reuse.H0_H0 ;  /* 0x2000007bffe77230 */ /* 0x100fe20000004100 */
[C---:B------:R-:W-:Y:S02]  /*0ca0*/  FADD.FTZ R227, -R201.reuse, R137 ;  /* 0x00000089c9e37221 */ /* 0x040fe40000010100 */
[----:B------:R-:W-:Y:S02]  /*0cb0*/  FADD.FTZ R137, -R201, R138 ;  /* 0x0000008ac9897221 */ /* 0x000fe40000010100 */
[----:B------:R-:W-:Y:S01]  /*0cc0*/  FMUL.FTZ R218, R198, R215 ;  /* 0x000000d7c6da7220 */ /* 0x000fe20000410000 */
[----:B------:R-:W-:Y:S01]  /*0cd0*/  HADD2.F32 R212, -RZ, R123.H1_H1 ;  /* 0x3000007bffd47230 */ /* 0x000fe20000004100 */
[----:B------:R-:W-:-:S02]  /*0ce0*/  FMUL.FTZ R215, R77, R182 ;  /* 0x000000b64dd77220 */ /* 0x000fc40000410000 */
[----:B------:R-:W-:Y:S01]  /*0cf0*/  FADD.FTZ R126, R126, R217 ;  /* 0x000000d97e7e7221 */ /* 0x000fe20000010000 */
[----:B------:R-:W-:Y:S01]  /*0d00*/  HADD2.F32 R123, -RZ, R135.H0_H0 ;  /* 0x20000087ff7b7230 */ /* 0x000fe20000004100 */
[----:B------:R-:W-:Y:S02]  /*0d10*/  FFMA.FTZ R128, R220, R217, R128 ;  /* 0x000000d9dc807223 */ /* 0x000fe40000010080 */
[----:B------:R-:W-:Y:S02]  /*0d20*/  FADD.FTZ R139, -R201, R139 ;  /* 0x0000008bc98b7221 */ /* 0x000fe40000010100 */
[C---:B------:R-:W-:Y:S02]  /*0d30*/  FMUL.FTZ R214, R198.reuse, R233 ;  /* 0x000000e9c6d67220 */ /* 0x040fe40000410000 */
[----:B------:R-:W-:Y:S02]  /*0d40*/  FMUL.FTZ R138, R198, R137 ;  /* 0x00000089c68a7220 */ /* 0x000fe40000410000 */
[----:B------:R-:W-:-:S02]  /*0d50*/  FMUL.FTZ R213, R78, R231 ;  /* 0x000000e74ed57220 */ /* 0x000fc40000410000 */
[----:B------:R-:W-:Y:S01]  /*0d60*/  FADD.FTZ R126, R126, R215 ;  /* 0x000000d77e7e7221 */ /* 0x000fe20000010000 */
[----:B------:R-:W-:Y:S01]  /*0d70*/  HADD2.F32 R118, -RZ, R135.H1_H1 ;  /* 0x30000087ff767230 */ /* 0x000fe20000004100 */
[----:B------:R-:W-:Y:S02]  /*0d80*/  FMUL.FTZ R216, R198, R229 ;  /* 0x000000e5c6d87220 */ /* 0x000fe40000410000 */
[----:B------:R-:W-:Y:S01]  /*0d90*/  FFMA.FTZ R128, R218, R215, R128 ;  /* 0x000000d7da807223 */ /* 0x000fe20000010080 */
[----:B------:R-:W-:Y:S01]  /*0da0*/  HADD2.F32 R124, -RZ, R134.H1_H1 ;  /* 0x30000086ff7c7230 */ /* 0x000fe20000004100 */
[----:B------:R-:W-:Y:S01]  /*0db0*/  FADD.FTZ R239, -R201, R130 ;  /* 0x00000082c9ef7221 */ /* 0x000fe20000010100 */
[----:B------:R-:W-:Y:S01]  /*0dc0*/  HADD2.F32 R130, -RZ, R132.H0_H0 ;  /* 0x20000084ff827230 */ /* 0x000fe20000004100 */
[----:B------:R-:W-:Y:S01]  /*0dd0*/  FADD.FTZ R159, R212, R159 ;  /* 0x0000009fd49f7221 */ /* 0x000fe20000010000 */
[--C-:B------:R-:W-:Y:S01]  /*0de0*/  HADD2.F32 R119, -RZ, R145.reuse.H0_H0 ;  /* 0x20000091ff777230 */ /* 0x100fe20000004100 */
[----:B------:R-:W-:Y:S01]  /*0df0*/  FFMA.FTZ R175, R214, R212, R175 ;  /* 0x000000d4d6af7223 */ /* 0x000fe200000100af */
[----:B------:R-:W-:Y:S01]  /*0e00*/  HADD2.F32 R117, -RZ, R145.H1_H1 ;  /* 0x30000091ff757230 */ /* 0x000fe20000004100 */
[----:B------:R-:W-:-:S02]  /*0e10*/  FADD.FTZ R168, R123, R168 ;  /* 0x000000a87ba87221 */ /* 0x000fc40000010000 */
[-C--:B------:R-:W-:Y:S02]  /*0e20*/  FFMA.FTZ R35, R138, R123.reuse, R35 ;  /* 0x0000007b8a237223 */ /* 0x080fe40000010023 */
[----:B------:R-:W-:Y:S02]  /*0e30*/  FMUL.FTZ R137, R70, R123 ;  /* 0x0000007b46897220 */ /* 0x000fe40000410000 */
[C---:B------:R-:W-:Y:S02]  /*0e40*/  FMUL.FTZ R139, R198.reuse, R139 ;  /* 0x0000008bc68b7220 */ /* 0x040fe40000410000 */
[----:B------:R-:W-:Y:S02]  /*0e50*/  FMUL.FTZ R212, R79, R212 ;  /* 0x000000d44fd47220 */ /* 0x000fe40000410000 */
[----:B------:R-:W-:Y:S02]  /*0e60*/  FMUL.FTZ R141, R198, R227 ;  /* 0x000000e3c68d7220 */ /* 0x000fe40000410000 */
[----:B------:R-:W-:-:S02]  /*0e70*/  FADD.FTZ R123, R126, R213 ;  /* 0x000000d57e7b7221 */ /* 0x000fc40000010000 */
[----:B------:R-:W-:Y:S02]  /*0e80*/  FFMA.FTZ R145, R216, R213, R128 ;  /* 0x000000d5d8917223 */ /* 0x000fe40000010080 */
[C---:B------:R-:W-:Y:S01]  /*0e90*/  FADD.FTZ R125, -R201.reuse, R140 ;  /* 0x0000008cc97d7221 */ /* 0x040fe20000010100 */
[----:B------:R-:W-:Y:S01]  /*0ea0*/  HADD2.F32 R132, -RZ, R132.H1_H1 ;  /* 0x30000084ff847230 */ /* 0x000fe20000004100 */
[----:B------:R-:W-:Y:S02]  /*0eb0*/  FADD.FTZ R135, -R201, R136 ;  /* 0x00000088c9877221 */ /* 0x000fe40000010100 */
[----:B------:R-:W-:Y:S02]  /*0ec0*/  FADD.FTZ R169, R118, R169 ;  /* 0x000000a976a97221 */ /* 0x000fe40000010000 */
[-C--:B------:R-:W-:Y:S02]  /*0ed0*/  FFMA.FTZ R170, R139, R118.reuse, R170 ;  /* 0x000000768baa7223 */ /* 0x080fe400000100aa */
[----:B------:R-:W-:-:S02]  /*0ee0*/  FMUL.FTZ R140, R71, R118 ;  /* 0x00000076478c7220 */ /* 0x000fc40000410000 */
[----:B------:R-:W-:Y:S02]  /*0ef0*/  FMUL.FTZ R207, R72, R130 ;  /* 0x0000008248cf7220 */ /* 0x000fe40000410000 */
[----:B------:R-:W-:Y:S02]  /*0f00*/  FADD.FTZ R167, R124, R167 ;  /* 0x000000a77ca77221 */ /* 0x000fe40000010000 */
[-C--:B------:R-:W-:Y:S02]  /*0f10*/  FFMA.FTZ R34, R141, R124.reuse, R34 ;  /* 0x0000007c8d227223 */ /* 0x080fe40000010022 */
[----:B------:R-:W-:Y:S02]  /*0f20*/  FMUL.FTZ R136, R69, R124 ;  /* 0x0000007c45887220 */ /* 0x000fe40000410000 */
[----:B------:R-:W-:Y:S02]  /*0f30*/  FADD.FTZ R118, R123, R212 ;  /* 0x000000d47b767221 */ /* 0x000fe40000010000 */
[----:B------:R-:W-:-:S02]  /*0f40*/  FMUL.FTZ R211, R198, R235 ;  /* 0x000000ebc6d37220 */ /* 0x000fc40000410000 */
[----:B------:R-:W-:Y:S01]  /*0f50*/  FFMA.FTZ R124, R214, R212, R145 ;  /* 0x000000d4d67c7223 */ /* 0x000fe20000010091 */
[----:B0-----:R-:W-:Y:S01]  /*0f60*/  HADD2.F32 R186, -RZ, R133.H0_H0 ;  /* 0x20000085ffba7230 */ /* 0x001fe20000004100 */
        /* <DEDUP_REMOVED lines=9> */
[----:B------:R-:W-:Y:S01]  /*1000*/  @P0 HADD2.F32 R199, -RZ, R205.H0_H0 ;  /* 0x200000cdffc70230 */ /* 0x000fe20000004100 */
[----:B------:R-:W-:Y:S01]  /*1010*/  FMUL.FTZ R145, R198, R125 ;  /* 0x0000007dc6917220 */ /* 0x000fe20000410000 */
[----:B------:R-:W-:Y:S01]  /*1020*/  HADD2.F32 R205, -RZ, R134.H0_H0 ;  /* 0x20000086ffcd7230 */ /* 0x000fe20000004100 */
        /* <DEDUP_REMOVED lines=12> */
[----:B------:R-:W-:-:S02]  /*10f0*/  FADD.FTZ R133, -R201, R148 ;  /* 0x00000094c9857221 */ /* 0x000fc40000010100 */
[C---:B------:R-:W-:Y:S01]  /*1100*/  FADD.FTZ R121, -R201.reuse, R150 ;  /* 0x00000096c9797221 */ /* 0x040fe20000010100 */
[----:B------:R-:W-:Y:S01]  /*1110*/  HADD2.F32 R120, -RZ, R144.H0_H0 ;  /* 0x20000090ff787230 */ /* 0x000fe20000004100 */
[----:B------:R-:W-:Y:S02]  /*1120*/  FADD.FTZ R201, -R201, R151 ;  /* 0x00000097c9c97221 */ /* 0x000fe40000010100 */
[----:B------:R-:W-:Y:S02]  /*1130*/  FMUL.FTZ R151, R198, R131 ;  /* 0x00000083c6977220 */ /* 0x000fe40000410000 */
[----:B------:R-:W-:Y:S02]  /*1140*/  FADD.FTZ R31, R119, R31 ;  /* 0x0000001f771f7221 */ /* 0x000fe40000010000 */
        /* <DEDUP_REMOVED lines=8> */
[----:B------:R-:W-:-:S02]  /*11d0*/  FMUL.FTZ R144, R64, R120 ;  /* 0x0000007840907220 */ /* 0x000fc40000410000 */
        /* <DEDUP_REMOVED lines=42> */
[----:B------:R-:W-:Y:S01]  /*1480*/  LOP3.LUT P1, RZ, R0, 0x1f, RZ, 0xc0, !PT ;  /* 0x0000001f00ff7812 */ /* 0x000fe2000782c0ff */
        /* <DEDUP_REMOVED lines=16> */
.L_x_6806:
        /* <DEDUP_REMOVED lines=18> */
.L_x_6807:
        /* <DEDUP_REMOVED lines=55> */
[-CC-:B------:R-:W-:Y:S02]  /*1a20*/  FFMA.FTZ R216, R216, R205.reuse, R204.reuse ;  /* 0x000000cdd8d87223 */ /* 0x180fe400000100cc */
[----:B------:R-:W-:Y:S02]  /*1a30*/  FFMA.FTZ R117, R214, R205, R204 ;  /* 0x000000cdd6757223 */ /* 0x000fe400000100cc */
[----:B------:R-:W-:Y:S02]  /*1a40*/  FADD.FTZ R215, R207, -R116 ;  /* 0x80000074cfd77221 */ /* 0x000fe40000010000 */
[----:B------:R-:W-:-:S02]  /*1a50*/  FADD.FTZ R223, R223, -R228 ;  /* 0x800000e4dfdf7221 */ /* 0x000fc40000010000 */
[----:B------:R-:W-:Y:S02]  /*1a60*/  FADD.FTZ R225, R222, -R225 ;  /* 0x800000e1dee17221 */ /* 0x000fe40000010000 */
[----:B------:R-:W-:Y:S02]  /*1a70*/  FADD.FTZ R119, R221, -R226 ;  /* 0x800000e2dd777221 */ /* 0x000fe40000010000 */
[----:B------:R-:W-:Y:S02]  /*1a80*/  FADD.FTZ R219, R219, -R224 ;  /* 0x800000e0dbdb7221 */ /* 0x000fe40000010000 */
[-CC-:B------:R-:W-:Y:S01]  /*1a90*/  FFMA.FTZ R116, R210, R205.reuse, R204.reuse ;  /* 0x000000cdd2747223 */ /* 0x180fe200000100cc */
[----:B------:R-:W-:Y:S01]  /*1aa0*/  HFMA2.MMA R210, -RZ, RZ, 0, 9.5367431640625e-07 ;  /* 0x00000010ffd27435 */ /* 0x000fe200000001ff */
        /* <DEDUP_REMOVED lines=10> */
[----:B------:R-:W-:Y:S02]  /*1b50*/  FFMA.FTZ R217, R209, R205, R204 ;  /* 0x000000cdd1d97223 */ /* 0x000fe400000100cc */
        /* <DEDUP_REMOVED lines=137> */
[C---:B-1----:R-:W-:Y:S01]  /*23f0*/  FMUL.FTZ R132, R198.reuse, R185 ;  /* 0x000000b9c6847220 */ /* 0x042fe20000410000 */
[----:B------:R-:W-:Y:S01]  /*2400*/  SEL R108, R145, R108, P2 ;  /* 0x0000006c916c7207 */ /* 0x000fe20001000000 */
[----:B------:R-:W-:Y:S01]  /*2410*/  FMUL.FTZ R187, R198, R187 ;  /* 0x000000bbc6bb7220 */ /* 0x000fe20000410000 */
[----:B------:R-:W-:Y:S01]  /*2420*/  SEL R109, R128, R109, P2 ;  /* 0x0000006d806d7207 */ /* 0x000fe20001000000 */
[----:B------:R-:W-:-:S02]  /*2430*/  FMUL.FTZ R198, R198, R201 ;  /* 0x000000c9c6c67220 */ /* 0x000fc40000410000 */
[----:B------:R-:W-:Y:S02]  /*2440*/  @P1 FADD.FTZ R149, R102, R149 ;  /* 0x0000009566951221 */ /* 0x000fe40000010000 */
[----:B------:R-:W-:Y:S02]  /*2450*/  @P1 FADD.FTZ R130, R103, R130 ;  /* 0x0000008267821221 */ /* 0x000fe40000010000 */
[-C--:B------:R-:W-:Y:S02]  /*2460*/  FMUL.FTZ R145, R145, R199.reuse ;  /* 0x000000c791917220 */ /* 0x080fe40000410000 */
[----:B------:R-:W-:Y:S02]  /*2470*/  FMUL.FTZ R128, R128, R199 ;  /* 0x000000c780807220 */ /* 0x000fe40000410000 */
[----:B------:R-:W-:Y:S02]  /*2480*/  @P1 FADD.FTZ R183, R104, R183 ;  /* 0x000000b768b71221 */ /* 0x000fe40000010000 */
[----:B------:R-:W-:-:S02]  /*2490*/  @P1 FADD.FTZ R132, R105, R132 ;  /* 0x0000008469841221 */ /* 0x000fc40000010000 */
[----:B------:R-:W-:Y:S01]  /*24a0*/  @P1 FADD.FTZ R187, R106, R187 ;  /* 0x000000bb6abb1221 */ /* 0x000fe20000010000 */
[----:B------:R-:W-:Y:S01]  /*24b0*/  SEL R110, R149, R110, P2 ;  /* 0x0000006e956e7207 */ /* 0x000fe20001000000 */
[----:B------:R-:W-:Y:S01]  /*24c0*/  @P1 FADD.FTZ R198, R107, R198 ;  /* 0x000000c66bc61221 */ /* 0x000fe20000010000 */
[C---:B------:R-:W-:Y:S01]  /*24d0*/  SEL R111, R130.reuse, R111, P2 ;  /* 0x0000006f826f7207 */ /* 0x040fe20001000000 */
[-C--:B------:R-:W-:Y:S01]  /*24e0*/  FMUL.FTZ R149, R149, R199.reuse ;  /* 0x000000c795957220 */ /* 0x080fe20000410000 */
[C---:B------:R-:W-:Y:S01]  /*24f0*/  SEL R112, R183.reuse, R112, P2 ;  /* 0x00000070b7707207 */ /* 0x040fe20001000000 */
[----:B------:R-:W-:Y:S01]  /*2500*/  FMUL.FTZ R130, R130, R199 ;  /* 0x000000c782827220 */ /* 0x000fe20000410000 */
[C---:B------:R-:W-:Y:S01]  /*2510*/  SEL R113, R132.reuse, R113, P2 ;  /* 0x0000007184717207 */ /* 0x040fe20001000000 */
[-C--:B------:R-:W-:Y:S01]  /*2520*/  FMUL.FTZ R183, R183, R199.reuse ;  /* 0x000000c7b7b77220 */ /* 0x080fe20000410000 */
[----:B------:R-:W-:Y:S01]  /*2530*/  SEL R114, R187, R114, P2 ;  /* 0x00000072bb727207 */ /* 0x000fe20001000000 */
[----:B------:R-:W-:-:S02]  /*2540*/  FMUL.FTZ R132, R132, R199 ;  /* 0x000000c784847220 */ /* 0x000fc40000410000 */
[-C--:B------:R-:W-:Y:S02]  /*2550*/  FMUL.FTZ R187, R187, R199.reuse ;  /* 0x000000c7bbbb7220 */ /* 0x080fe40000410000 */
[----:B------:R-:W-:-:S04]  /*2560*/  FMUL.FTZ R134, R198, R199 ;  /* 0x000000c7c6867220 */ /* 0x000fc80000410000 */
[----:B------:R-:W-:Y:S01]  /*2570*/  FMUL.FTZ R140, R39, R134 ;  /* 0x00000086278c7220 */ /* 0x000fe20000410000 */
[----:B------:R-:W-:Y:S02]  /*2580*/  SEL R115, R198, R115, P2 ;  /* 0x00000073c6737207 */ /* 0x000fe40001000000 */
[----:B------:R-:W-:Y:S01]  /*2590*/  IADD3 R196, R196, c[0x0][0x160], RZ ;  /* 0x00005800c4c47a10 */ /* 0x000fe20007ffe0ff */
[--C-:B--2---:R-:W-:Y:S02]  /*25a0*/  HADD2.F32 R124, -RZ, R116.reuse.H0_H0 ;  /* 0x20000074ff7c7230 */ /* 0x104fe40000004100 */
[--C-:B------:R-:W-:Y:S02]  /*25b0*/  HADD2.F32 R125, -RZ, R117.reuse.H0_H0 ;  /* 0x20000075ff7d7230 */ /* 0x100fe40000004100 */
[----:B------:R-:W-:Y:S02]  /*25c0*/  HADD2.F32 R116, -RZ, R116.H1_H1 ;  /* 0x30000074ff747230 */ /* 0x000fe40000004100 */
[----:B------:R-:W-:-:S02]  /*25d0*/  HADD2.F32 R117, -RZ, R117.H1_H1 ;  /* 0x30000075ff757230 */ /* 0x000fc40000004100 */
[--C-:B------:R-:W-:Y:S01]  /*25e0*/  HADD2.F32 R126, -RZ, R118.reuse.H0_H0 ;  /* 0x20000076ff7e7230 */ /* 0x100fe20000004100 */
[----:B------:R-:W-:Y:S01]  /*25f0*/  FFMA.FTZ R25, R206, R116, R25 ;  /* 0x00000074ce197223 */ /* 0x000fe20000010019 */
[----:B------:R-:W-:Y:S01]  /*2600*/  HADD2.F32 R118, -RZ, R118.H1_H1 ;  /* 0x30000076ff767230 */ /* 0x000fe20000004100 */
[----:B------:R-:W-:Y:S01]  /*2610*/  FFMA.FTZ R23, R208, R117, R23 ;  /* 0x00000075d0177223 */ /* 0x000fe20000010017 */
[--C-:B------:R-:W-:Y:S02]  /*2620*/  HADD2.F32 R127, -RZ, R119.reuse.H0_H0 ;  /* 0x20000077ff7f7230 */ /* 0x100fe40000004100 */
[----:B------:R-:W-:Y:S01]  /*2630*/  HADD2.F32 R119, -RZ, R119.H1_H1 ;  /* 0x30000077ff777230 */ /* 0x000fe20000004100 */
[----:B------:R-:W-:-:S04]  /*2640*/  FFMA.FTZ R21, R214, R118, R21 ;  /* 0x00000076d6157223 */ /* 0x000fc80000010015 */
[----:B------:R-:W-:Y:S02]  /*2650*/  FFMA.FTZ R19, R212, R119, R19 ;  /* 0x00000077d4137223 */ /* 0x000fe40000010013 */
[----:B------:R-:W-:Y:S02]  /*2660*/  FFMA.FTZ R20, R213, R126, R20 ;  /* 0x0000007ed5147223 */ /* 0x000fe40000010014 */
[----:B------:R-:W-:Y:S02]  /*2670*/  FFMA.FTZ R22, R209, R125, R22 ;  /* 0x0000007dd1167223 */ /* 0x000fe40000010016 */
[----:B------:R-:W-:Y:S02]  /*2680*/  FMUL.FTZ R126, R37, R132 ;  /* 0x00000084257e7220 */ /* 0x000fe40000410000 */
[----:B------:R-:W-:Y:S02]  /*2690*/  FMUL.FTZ R125, R38, R187 ;  /* 0x000000bb267d7220 */ /* 0x000fe40000410000 */
[----:B------:R-:W-:Y:S01]  /*26a0*/  FFMA.FTZ R24, R207, R124, R24 ;  /* 0x0000007ccf187223 */ /* 0x000fe20000010018 */
[----:B---3--:R-:W-:-:S02]  /*26b0*/  HADD2.F32 R116, -RZ, R120.H0_H0 ;  /* 0x20000078ff747230 */ /* 0x008fc40000004100 */
[----:B------:R-:W-:Y:S02]  /*26c0*/  HADD2.F32 R117, -RZ, R121.H0_H0 ;  /* 0x20000079ff757230 */ /* 0x000fe40000004100 */
[--C-:B------:R-:W-:Y:S01]  /*26d0*/  HADD2.F32 R118, -RZ, R122.reuse.H0_H0 ;  /* 0x2000007aff767230 */ /* 0x100fe20000004100 */
[----:B------:R-:W-:Y:S02]  /*26e0*/  FFMA.FTZ R16, R221, R116, R16 ;  /* 0x00000074dd107223 */ /* 0x000fe40000010010 */
[----:B------:R-:W-:Y:S01]  /*26f0*/  FFMA.FTZ R14, R217, R117, R14 ;  /* 0x00000075d90e7223 */ /* 0x000fe2000001000e */
[----:B------:R-:W-:Y:S01]  /*2700*/  HADD2.F32 R122, -RZ, R122.H1_H1 ;  /* 0x3000007aff7a7230 */ /* 0x000fe20000004100 */
[----:B------:R-:W-:Y:S01]  /*2710*/  FMUL.FTZ R116, R40, R145 ;  /* 0x0000009128747220 */ /* 0x000fe20000410000 */
[----:B------:R-:W-:Y:S01]  /*2720*/  HADD2.F32 R119, -RZ, R123.H0_H0 ;  /* 0x2000007bff777230 */ /* 0x000fe20000004100 */
[----:B------:R-:W-:Y:S01]  /*2730*/  FMUL.FTZ R117, R41, R128 ;  /* 0x0000008029757220 */ /* 0x000fe20000410000 */
[----:B------:R-:W-:Y:S01]  /*2740*/  HADD2.F32 R120, -RZ, R120.H1_H1 ;  /* 0x30000078ff787230 */ /* 0x000fe20000004100 */
[----:B------:R-:W-:Y:S01]  /*2750*/  FFMA.FTZ R12, R215, R118, R12 ;  /* 0x00000076d70c7223 */ /* 0x000fe2000001000c */
[----:B------:R-:W-:Y:S01]  /*2760*/  HADD2.F32 R121, -RZ, R121.H1_H1 ;  /* 0x30000079ff797230 */ /* 0x000fe20000004100 */
[----:B------:R-:W-:Y:S01]  /*2770*/  FFMA.FTZ R13, R216, R122, R13 ;  /* 0x0000007ad80d7223 */ /* 0x000fe2000001000d */
[----:B------:R-:W-:Y:S01]  /*2780*/  F2FP.PACK_AB R116, R117, R116 ;  /* 0x000000747574723e */ /* 0x000fe200000000ff */
[----:B------:R-:W-:Y:S01]  /*2790*/  FFMA.FTZ R10, R223, R119, R10 ;  /* 0x00000077df0a7223 */ /* 0x000fe2000001000a */
[----:B------:R-:W-:Y:S01]  /*27a0*/  @P0 MOV R122, 0x20 ;  /* 0x00000020007a0802 */ /* 0x000fe20000000f00 */
[----:B------:R-:W-:-:S02]  /*27b0*/  FMUL.FTZ R117, R42, R149 ;  /* 0x000000952a757220 */ /* 0x000fc40000410000 */
[----:B------:R-:W-:Y:S02]  /*27c0*/  FMUL.FTZ R118, R43, R130 ;  /* 0x000000822b767220 */ /* 0x000fe40000410000 */
[----:B------:R-:W-:Y:S02]  /*27d0*/  FMUL.FTZ R119, R36, R183 ;  /* 0x000000b724777220 */ /* 0x000fe40000410000 */
[----:B------:R-:W-:Y:S01]  /*27e0*/  FFMA.FTZ R17, R220, R120, R17 ;  /* 0x00000078dc117223 */ /* 0x000fe20000010011 */
[----:B------:R-:W-:Y:S01]  /*27f0*/  LEA R120, P1, R203, c[0x0][0x248], 0x4 ;  /* 0x00009200cb787a11 */ /* 0x000fe200078220ff */
        /* <DEDUP_REMOVED lines=11> */
[----:B------:R-:W-:-:S02]  /*28b0*/  FFMA.FTZ R18, R211, R127, R18 ;  /* 0x0000007fd3127223 */ /* 0x000fc40000010012 */
[----:B------:R-:W-:Y:S01]  /*28c0*/  FFMA.FTZ R11, R202, R124, R11 ;  /* 0x0000007cca0b7223 */ /* 0x000fe2000001000b */
[----:B------:R-:W-:Y:S01]  /*28d0*/  SEL R204, RZ, 0x1, P3 ;  /* 0x00000001ffcc7807 */ /* 0x000fe20001800000 */
[----:B----4-:R-:W-:Y:S02]  /*28e0*/  HADD2.F32 R124, -RZ, R136.H0_H0 ;  /* 0x20000088ff7c7230 */ /* 0x010fe40000004100 */
[----:B------:R-:W-:Y:S02]  /*28f0*/  HADD2.F32 R125, -RZ, R137.H0_H0 ;  /* 0x20000089ff7d7230 */ /* 0x000fe40000004100 */
[----:B------:R-:W-:Y:S02]  /*2900*/  HADD2.F32 R126, -RZ, R138.H0_H0 ;  /* 0x2000008aff7e7230 */ /* 0x000fe40000004100 */
[----:B------:R-:W-:Y:S02]  /*2910*/  HADD2.F32 R127, -RZ, R139.H0_H0 ;  /* 0x2000008bff7f7230 */ /* 0x000fe40000004100 */
[----:B------:R-:W-:-:S02]  /*2920*/  HADD2.F32 R136, -RZ, R136.H1_H1 ;  /* 0x30000088ff887230 */ /* 0x000fc40000004100 */
[----:B------:R-:W-:Y:S02]  /*2930*/  HADD2.F32 R137, -RZ, R137.H1_H1 ;  /* 0x30000089ff897230 */ /* 0x000fe40000004100 */
[----:B------:R-:W-:Y:S02]  /*2940*/  HADD2.F32 R138, -RZ, R138.H1_H1 ;  /* 0x3000008aff8a7230 */ /* 0x000fe40000004100 */
[----:B------:R-:W-:Y:S01]  /*2950*/  HADD2.F32 R139, -RZ, R139.H1_H1 ;  /* 0x3000008bff8b7230 */ /* 0x000fe20000004100 */
        /* <DEDUP_REMOVED lines=8> */
[----:B0-----:R-:W-:Y:S01]  /*29e0*/  @P0 CALL.REL.NOINC `(.L_x_6804) ;  /* 0x0000001000000944 */ /* 0x001fe20003c00000 */
[----:B------:R-:W-:Y:S05]  /*29f0*/  BRA `(.L_x_6805) ;  /* 0xffffdc3000007947 */ /* 0x000fea000383ffff */
.L_x_6804:
        /* <DEDUP_REMOVED lines=60> */
.L_x_6801:
        /* <DEDUP_REMOVED lines=28> */
.L_x_6802:
[----:B------:R-:W-:Y:S01]  /*2f80*/  HFMA2.MMA R120, -RZ, RZ, 0, 9.5367431640625e-07 ;  /* 0x00000010ff787435 */ /* 0x000fe200000001ff */
[----:B------:R-:W-:-:S02]  /*2f90*/  MOV R119, R121 ;  /* 0x0000007900777202 */ /* 0x000fc40000000f00 */
[----:B------:R-:W-:Y:S02]  /*2fa0*/  MOV R122, 0x1f ;  /* 0x0000001f007a7802 */ /* 0x000fe40000000f00 */
[----:B------:R-:W-:Y:S02]  /*2fb0*/  MOV R125, 0xffffffff ;  /* 0xffffffff007d7802 */ /* 0x000fe40000000f00 */
[----:B------:R-:W-:Y:S02]  /*2fc0*/  MOV R116, 0x2fe0 ;  /* 0x00002fe000747802 */ /* 0x000fe40000000f00 */
[----:B-----5:R-:W-:Y:S05]  /*2fd0*/  CALL.REL.NOINC `($__internal_145_$__cuda_sm70_shflsync_down_p) ;  /* 0x0000046000007944 */ /* 0x020fea0003c00000 */
[----:B-1----:R-:W-:Y:S01]  /*2fe0*/  MOV R118, R119 ;  /* 0x0000007700767202 */ /* 0x002fe20000000f00 */
[----:B0-----:R-:W-:Y:S05]  /*2ff0*/  BRA `(.L_x_6806) ;  /* 0xffffe59000007947 */ /* 0x001fea000383ffff */
.L_x_6803:
[----:B------:R-:W-:Y:S01]  /*3000*/  HFMA2.MMA R120, -RZ, RZ, 0, 9.5367431640625e-07 ;  /* 0x00000010ff787435 */ /* 0x000fe200000001ff */
[----:B------:R-:W-:Y:S02]  /*3010*/  MOV R119, R123 ;  /* 0x0000007b00777202 */ /* 0x000fe40000000f00 */
[----:B------:R-:W-:Y:S02]  /*3020*/  MOV R122, 0x1f ;  /* 0x0000001f007a7802 */ /* 0x000fe40000000f00 */
[----:B------:R-:W-:-:S02]  /*3030*/  MOV R125, 0xffffffff ;  /* 0xffffffff007d7802 */ /* 0x000fc40000000f00 */
[----:B------:R-:W-:Y:S02]  /*3040*/  MOV R116, 0x3060 ;  /* 0x0000306000747802 */ /* 0x000fe40000000f00 */
[----:B01---5:R-:W-:Y:S05]  /*3050*/  CALL.REL.NOINC `($__internal_145_$__cuda_sm70_shflsync_down_p) ;  /* 0x000003e000007944 */ /* 0x023fea0003c00000 */
[----:B------:R-:W-:Y:S01]  /*3060*/  FADD.FTZ R121, R121, R118 ;  /* 0x0000007679797221 */ /* 0x000fe20000010000 */
[----:B0-----:R-:W-:Y:S01]  /*3070*/  HFMA2.MMA R120, -RZ, RZ, 0, 4.76837158203125e-07 ;  /* 0x00000008ff787435 */ /* 0x001fe200000001ff */
[----:B-1----:R-:W-:Y:S01]  /*3080*/  FADD.FTZ R124, R123, R119 ;  /* 0x000000777b7c7221 */ /* 0x002fe20000010000 */
[----:B------:R-:W-:Y:S02]  /*3090*/  MOV R122, 0x1f ;  /* 0x0000001f007a7802 */ /* 0x000fe40000000f00 */
[----:B------:R-:W-:Y:S02]  /*30a0*/  MOV R125, 0xffffffff ;  /* 0xffffffff007d7802 */ /* 0x000fe40000000f00 */
[----:B------:R-:W-:Y:S02]  /*30b0*/  MOV R119, R121 ;  /* 0x0000007900777202 */ /* 0x000fe40000000f00 */
[----:B------:R-:W-:Y:S02]  /*30c0*/  MOV R116, 0x30e0 ;  /* 0x000030e000747802 */ /* 0x000fe40000000f00 */
[----:B------:R-:W-:Y:S05]  /*30d0*/  CALL.REL.NOINC `($__internal_145_$__cuda_sm70_shflsync_down_p) ;  /* 0x0000036000007944 */ /* 0x000fea0003c00000 */
[----:B0-----:R-:W-:Y:S01]  /*30e0*/  HFMA2.MMA R120, -RZ, RZ, 0, 4.76837158203125e-07 ;  /* 0x00000008ff787435 */ /* 0x001fe200000001ff */
[----:B-1----:R-:W-:-:S02]  /*30f0*/  MOV R118, R119 ;  /* 0x0000007700767202 */ /* 0x002fc40000000f00 */
[----:B------:R-:W-:Y:S02]  /*3100*/  MOV R119, R124 ;  /* 0x0000007c00777202 */ /* 0x000fe40000000f00 */
[----:B------:R-:W-:Y:S02]  /*3110*/  MOV R122, 0x1f ;  /* 0x0000001f007a7802 */ /* 0x000fe40000000f00 */
[----:B------:R-:W-:Y:S02]  /*3120*/  MOV R125, 0xffffffff ;  /* 0xffffffff007d7802 */ /* 0x000fe40000000f00 */
[----:B------:R-:W-:Y:S02]  /*3130*/  MOV R116, 0x3150 ;  /* 0x0000315000747802 */ /* 0x000fe40000000f00 */
[----:B------:R-:W-:Y:S05]  /*3140*/  CALL.REL.NOINC `($__internal_145_$__cuda_sm70_shflsync_down_p) ;  /* 0x000002f000007944 */ /* 0x000fea0003c00000 */
[----:B------:R-:W-:Y:S01]  /*3150*/  FADD.FTZ R121, R118, R121 ;  /* 0x0000007976797221 */ /* 0x000fe20000010000 */
[----:B0-----:R-:W-:Y:S01]  /*3160*/  HFMA2.MMA R120, -RZ, RZ, 0, 2.384185791015625e-07 ;  /* 0x00000004ff787435 */ /* 0x001fe200000001ff */
[----:B-1----:R-:W-:Y:S01]  /*3170*/  FADD.FTZ R124, R124, R119 ;  /* 0x000000777c7c7221 */ /* 0x002fe20000010000 */
[----:B------:R-:W-:Y:S02]  /*3180*/  MOV R122, 0x1f ;  /* 0x0000001f007a7802 */ /* 0x000fe40000000f00 */
[----:B------:R-:W-:-:S02]  /*3190*/  MOV R125, 0xffffffff ;  /* 0xffffffff007d7802 */ /* 0x000fc40000000f00 */
[----:B------:R-:W-:Y:S02]  /*31a0*/  MOV R119, R121 ;  /* 0x0000007900777202 */ /* 0x000fe40000000f00 */
[----:B------:R-:W-:Y:S02]  /*31b0*/  MOV R116, 0x31d0 ;  /* 0x000031d000747802 */ /* 0x000fe40000000f00 */
[----:B------:R-:W-:Y:S05]  /*31c0*/  CALL.REL.NOINC `($__internal_145_$__cuda_sm70_shflsync_down_p) ;  /* 0x0000027000007944 */ /* 0x000fea0003c00000 */
[----:B0-----:R-:W-:Y:S01]  /*31d0*/  HFMA2.MMA R120, -RZ, RZ, 0, 2.384185791015625e-07 ;  /* 0x00000004ff787435 */ /* 0x001fe200000001ff */
[----:B-1----:R-:W-:Y:S02]  /*31e0*/  MOV R118, R119 ;  /* 0x0000007700767202 */ /* 0x002fe40000000f00 */
[----:B------:R-:W-:Y:S02]  /*31f0*/  MOV R119, R124 ;  /* 0x0000007c00777202 */ /* 0x000fe40000000f00 */
[----:B------:R-:W-:Y:S02]  /*3200*/  MOV R122, 0x1f ;  /* 0x0000001f007a7802 */ /* 0x000fe40000000f00 */
[----:B------:R-:W-:Y:S02]  /*3210*/  MOV R125, 0xffffffff ;  /* 0xffffffff007d7802 */ /* 0x000fe40000000f00 */
[----:B------:R-:W-:-:S02]  /*3220*/  MOV R116, 0x3240 ;  /* 0x0000324000747802 */ /* 0x000fc40000000f00 */
[----:B------:R-:W-:Y:S05]  /*3230*/  CALL.REL.NOINC `($__internal_145_$__cuda_sm70_shflsync_down_p) ;  /* 0x0000020000007944 */ /* 0x000fea0003c00000 */
[----:B------:R-:W-:Y:S01]  /*3240*/  FADD.FTZ R121, R118, R121 ;  /* 0x0000007976797221 */ /* 0x000fe20000010000 */
[----:B0-----:R-:W-:Y:S01]  /*3250*/  HFMA2.MMA R120, -RZ, RZ, 0, 1.1920928955078125e-07 ;  /* 0x00000002ff787435 */ /* 0x001fe200000001ff */
[----:B-1----:R-:W-:Y:S01]  /*3260*/  FADD.FTZ R124, R124, R119 ;  /* 0x000000777c7c7221 */ /* 0x002fe20000010000 */
[----:B------:R-:W-:-:S02]  /*3270*/  MOV R122, 0x1f ;  /* 0x0000001f007a7802 */ /* 0x000fc40000000f00 */
[----:B------:R-:W-:Y:S02]  /*3280*/  MOV R125, 0xffffffff ;  /* 0xffffffff007d7802 */ /* 0x000fe40000000f00 */
[----:B------:R-:W-:Y:S02]  /*3290*/  MOV R119, R121 ;  /* 0x0000007900777202 */ /* 0x000fe40000000f00 */
[----:B------:R-:W-:Y:S02]  /*32a0*/  MOV R116, 0x32c0 ;  /* 0x000032c000747802 */ /* 0x000fe40000000f00 */
[----:B------:R-:W-:Y:S05]  /*32b0*/  CALL.REL.NOINC `($__internal_145_$__cuda_sm70_shflsync_down_p) ;  /* 0x0000018000007944 */ /* 0x000fea0003c00000 */
[----:B0-----:R-:W-:Y:S01]  /*32c0*/  HFMA2.MMA R120, -RZ, RZ, 0, 1.1920928955078125e-07 ;  /* 0x00000002ff787435 */ /* 0x001fe200000001ff */
[----:B-1----:R-:W-:Y:S02]  /*32d0*/  MOV R118, R119 ;  /* 0x0000007700767202 */ /* 0x002fe40000000f00 */
[----:B------:R-:W-:Y:S02]  /*32e0*/  MOV R119, R124 ;  /* 0x0000007c00777202 */ /* 0x000fe40000000f00 */
[----:B------:R-:W-:Y:S02]  /*32f0*/  MOV R122, 0x1f ;  /* 0x0000001f007a7802 */ /* 0x000fe40000000f00 */
[----:B------:R-:W-:-:S02]  /*3300*/  MOV R125, 0xffffffff ;  /* 0xffffffff007d7802 */ /* 0x000fc40000000f00 */
[----:B------:R-:W-:Y:S02]  /*3310*/  MOV R116, 0x3330 ;  /* 0x0000333000747802 */ /* 0x000fe40000000f00 */
[----:B------:R-:W-:Y:S05]  /*3320*/  CALL.REL.NOINC `($__internal_145_$__cuda_sm70_shflsync_down_p) ;  /* 0x0000011000007944 */ /* 0x000fea0003c00000 */
[----:B------:R-:W-:Y:S01]  /*3330*/  FADD.FTZ R121, R118, R121 ;  /* 0x0000007976797221 */ /* 0x000fe20000010000 */
[----:B0-----:R-:W-:Y:S01]  /*3340*/  HFMA2.MMA R120, -RZ, RZ, 0, 5.9604644775390625e-08 ;  /* 0x00000001ff787435 */ /* 0x001fe200000001ff */
[----:B-1----:R-:W-:Y:S01]  /*3350*/  FADD.FTZ R123, R124, R119 ;  /* 0x000000777c7b7221 */ /* 0x002fe20000010000 */
[----:B------:R-:W-:Y:S02]  /*3360*/  MOV R122, 0x1f ;  /* 0x0000001f007a7802 */ /* 0x000fe40000000f00 */
[----:B------:R-:W-:Y:S02]  /*3370*/  MOV R125, 0xffffffff ;  /* 0xffffffff007d7802 */ /* 0x000fe40000000f00 */
[----:B------:R-:W-:Y:S02]  /*3380*/  MOV R119, R121 ;  /* 0x0000007900777202 */ /* 0x000fe40000000f00 */
[----:B------:R-:W-:Y:S02]  /*3390*/  MOV R116, 0x33b0 ;  /* 0x000033b000747802 */ /* 0x000fe40000000f00 */
[----:B------:R-:W-:Y:S05]  /*33a0*/  CALL.REL.NOINC `($__internal_145_$__cuda_sm70_shflsync_down_p) ;  /* 0x0000009000007944 */ /* 0x000fea0003c00000 */
[----:B0-----:R-:W-:Y:S01]  /*33b0*/  HFMA2.MMA R120, -RZ, RZ, 0, 5.9604644775390625e-08 ;  /* 0x00000001ff787435 */ /* 0x001fe200000001ff */
[----:B-1----:R-:W-:-:S02]  /*33c0*/  MOV R132, R119 ;  /* 0x0000007700847202 */ /* 0x002fc40000000f00 */
[----:B------:R-:W-:Y:S02]  /*33d0*/  MOV R119, R123 ;  /* 0x0000007b00777202 */ /* 0x000fe40000000f00 */
[----:B------:R-:W-:Y:S02]  /*33e0*/  MOV R122, 0x1f ;  /* 0x0000001f007a7802 */ /* 0x000fe40000000f00 */
[----:B------:R-:W-:Y:S02]  /*33f0*/  MOV R125, 0xffffffff ;  /* 0xffffffff007d7802 */ /* 0x000fe40000000f00 */
[----:B------:R-:W-:Y:S02]  /*3400*/  MOV R116, 0x3420 ;  /* 0x0000342000747802 */ /* 0x000fe40000000f00 */
[----:B------:R-:W-:Y:S05]  /*3410*/  CALL.REL.NOINC `($__internal_145_$__cuda_sm70_shflsync_down_p) ;  /* 0x0000002000007944 */ /* 0x000fea0003c00000 */
[----:B-1----:R-:W-:Y:S01]  /*3420*/  MOV R116, R119 ;  /* 0x0000007700747202 */ /* 0x002fe20000000f00 */
[----:B0-----:R-:W-:Y:S05]  /*3430*/  BRA `(.L_x_6807) ;  /* 0xffffe27000007947 */ /* 0x001fea000383ffff */
        .weak           $__internal_145_$__cuda_sm70_shflsync_down_p
        .type           $__internal_145_$__cuda_sm70_shflsync_down_p,@function
        .size           $__internal_145_$__cuda_sm70_shflsync_down_p,(.L_x_9399 - $__internal_145_$__cuda_sm70_shflsync_down_p)
$__internal_145_$__cuda_sm70_shflsync_down_p:
[----:B------:R-:W-:Y:S01]  /*3440*/  HFMA2.MMA R117, -RZ, RZ, 0, 0 ;  /* 0x00000000ff757435 */ /* 0x000fe200000001ff */
[----:B------:R-:W-:Y:S04]  /*3450*/  WARPSYNC R125 ;  /* 0x0000007d00007348 */ /* 0x000fe80003800000 */
[----:B------:R0:W1:Y:S01]  /*3460*/  SHFL.DOWN PT, R119, R119, R120, R122 ;  /* 0x0800007877777389 */ /* 0x00006200000e007a */
[----:B------:R-:W-:Y:S05]  /*3470*/  RET.REL.NODEC R116 `(_ZN10layer_norm13ln_bwd_kernelINS_13Kernel_traitsIf6__halffS2_fjLj6144ELj1ELj1ELj8ELj16ENS_18Kernel_traits_baseILj6144EfS2_fS2_fjLj256EEEEELb0ELb1ELb0ELb1EEEvNS_9BwdParamsE) ;  /* 0xffffcb8074007950 */ /* 0x000fea0003c3ffff */
.L_x_6808:
        /* <DEDUP_REMOVED lines=16> */
.L_x_9399:


//--------------------- .text._ZN10layer_norm13ln_bwd_kernelINS_13Kernel_traitsIf6__halffS2_fjLj6144ELj1ELj1ELj8ELj16ENS_18Kernel_traits_baseILj6144EfS2_fS2_fjLj256EEEEELb0ELb1ELb1ELb0EEEvNS_9BwdParamsE --------------------------
	.section	.text._ZN10layer_norm13ln_bwd_kernelINS_13Kernel_traitsIf6__halffS2_fjLj6144ELj1ELj1ELj8ELj16ENS_18Kernel_traits_baseILj6144EfS2_fS2_fjLj256EEEEELb0ELb1ELb1ELb0EEEvNS_9BwdParamsE,"ax",@progbits
	.sectioninfo	@"SHI_REGISTERS=240"
	.align	128
        .global         _ZN10layer_norm13ln_bwd_kernelINS_13Kernel_traitsIf6__halffS2_fjLj6144ELj1ELj1ELj8ELj16ENS_18Kernel_traits_baseILj6144EfS2_fS2_fjLj256EEEEELb0ELb1ELb1ELb0EEEvNS_9BwdParamsE
        .type           _ZN10layer_norm13ln_bwd_kernelINS_13Kernel_traitsIf6__halffS2_fjLj6144ELj1ELj1ELj8ELj16ENS_18Kernel_traits_baseILj6144EfS2_fS2_fjLj256EEEEELb0ELb1ELb1ELb0EEEvNS_9BwdParamsE,@function
        .size           _ZN10layer_norm13ln_bwd_kernelINS_13Kernel_traitsIf6__halffS2_fjLj6144ELj1ELj1ELj8ELj16ENS_18Kernel_traits_baseILj6144EfS2_fS2_fjLj256EEEEELb0ELb1ELb1ELb0EEEvNS_9BwdParamsE,(.L_x_9400 - _ZN10layer_norm13ln_bwd_kernelINS_13Kernel_traitsIf6__halffS2_fjLj6144ELj1ELj1ELj8ELj16ENS_18Kernel_traits_baseILj6144EfS2_fS2_fjLj256EEEEELb0ELb1ELb1ELb0EEEvNS_9BwdParamsE)
        .other          _ZN10layer_norm13ln_bwd_kernelINS_13Kernel_traitsIf6__halffS2_fjLj6144ELj1ELj1ELj8ELj16ENS_18Kernel_traits_baseILj6144EfS2_fS2_fjLj256EEEEELb0ELb1ELb1ELb0EEEvNS_9BwdParamsE,@"STO_CUDA_ENTRY STV_DEFAULT"
_ZN10layer_norm13ln_bwd_kernelINS_13Kernel_traitsIf6__halffS2_fjLj6144ELj1ELj1ELj8ELj16ENS_18Kernel_traits_baseILj6144EfS2_fS2_fjLj256EEEEELb0ELb1ELb1ELb0EEEvNS_9BwdParamsE:
.text._ZN10layer_norm13ln_bwd_kernelINS_13Kernel_traitsIf6__halffS2_fjLj6144ELj1ELj1ELj8ELj16ENS_18Kernel_traits_baseILj6144EfS2_fS2_fjLj256EEEEELb0ELb1ELb1ELb0EEEvNS_9BwdParamsE:
        /* <DEDUP_REMOVED lines=78> */
.L_x_6885:
        /* <DEDUP_REMOVED lines=25> */
.L_x_6814:
[----:B------:R-:W-:Y:S02]  /*0670*/  IADD3 R182, R8, 0x100, RZ ;  /* 0x0000010008b67810 */ /* 0x000fe40007ffe0ff */
.L_x_6813:
[----:B------:R-:W-:Y:S05]  /*0680*/  BSYNC B1 ;  /* 0x0000000000017941 */ /* 0x000fea0003800000 */
.L_x_6812:
        /* <DEDUP_REMOVED lines=8> */
.L_x_6817:
[----:B------:R-:W-:Y:S02]  /*0710*/  IADD3 R182, R182, 0x100, RZ ;  /* 0x00000100b6b67810 */ /* 0x000fe40007ffe0ff */
.L_x_6816:
[----:B------:R-:W-:Y:S05]  /*0720*/  BSYNC B1 ;  /* 0x0000000000017941 */ /* 0x000fea0003800000 */
.L_x_6815:
        /* <DEDUP_REMOVED lines=9> */
.L_x_6811:
        /* <DEDUP_REMOVED lines=89> */
.L_x_6820:
[----:B------:R-:W-:Y:S05]  /*0d50*/  BSYNC B1 ;  /* 0x0000000000017941 */ /* 0x000fea0003800000 */
.L_x_6819:
        /* <DEDUP_REMOVED lines=16> */
[----:B------:R-:W-:Y:S01]  /*0e60*/  FADD.FTZ R13, -R192, R13 ;  /* 0x0000000dc00d7221 */ /* 0x000fe20000010100 */
[----:B----4-:R-:W-:-:S02]  /*0e70*/  HADD2.F32 R187, -RZ, R16.H0_H0 ;  /* 0x20000010ffbb7230 */ /* 0x010fc40000004100 */
[--C-:B0-----:R-:W-:Y:S02]  /*0e80*/  HADD2.F32 R185, -RZ, R17.reuse.H0_H0 ;  /* 0x20000011ffb97230 */ /* 0x101fe40000004100 */
[----:B------:R-:W-:Y:S01]  /*0e90*/  HADD2.F32 R188, -RZ, R17.H1_H1 ;  /* 0x30000011ffbc7230 */ /* 0x000fe20000004100 */
[----:B---3--:R-:W-:Y:S01]  /*0ea0*/  FADD.FTZ R17, -R192, R180 ;  /* 0x000000b4c0117221 */ /* 0x008fe20000010100 */
[----:B------:R-:W-:Y:S01]  /*0eb0*/  HADD2.F32 R186, -RZ, R16.H1_H1 ;  /* 0x30000010ffba7230 */ /* 0x000fe20000004100 */
[----:B-----5:R-:W-:Y:S01]  /*0ec0*/  FMUL.FTZ R9, R2, R9 ;  /* 0x0000000902097220 */ /* 0x020fe20000410000 */
[--C-:B------:R-:W-:Y:S02]  /*0ed0*/  HADD2.F32 R191, -RZ, R18.reuse.H0_H0 ;  /* 0x20000012ffbf7230 */ /* 0x100fe40000004100 */
[----:B------:R-:W-:Y:S01]  /*0ee0*/  HADD2.F32 R190, -RZ, R18.H1_H1 ;  /* 0x30000012ffbe7230 */ /* 0x000fe20000004100 */
[----:B------:R-:W-:Y:S02]  /*0ef0*/  FMUL.FTZ R18, R144, R187 ;  /* 0x000000bb90127220 */ /* 0x000fe40000410000 */
[----:B-1----:R-:W-:-:S02]  /*0f00*/  FMUL.FTZ R10, R2, R13 ;  /* 0x0000000d020a7220 */ /* 0x002fc40000410000 */
[----:B------:R-:W-:Y:S02]  /*0f10*/  FADD.FTZ R181, -R192, R181 ;  /* 0x000000b5c0b57221 */ /* 0x000fe40000010100 */
[----:B------:R-:W-:Y:S02]  /*0f20*/  FMUL.FTZ R13, R2, R17 ;  /* 0x00000011020d7220 */ /* 0x000fe40000410000 */
[C---:B------:R-:W-:Y:S02]  /*0f30*/  FADD.FTZ R189, -R192.reuse, R14 ;  /* 0x0000000ec0bd7221 */ /* 0x040fe40000010100 */
        /* <DEDUP_REMOVED lines=49> */
.L_x_6822:
[----:B------:R-:W-:Y:S05]  /*1250*/  BSYNC B1 ;  /* 0x0000000000017941 */ /* 0x000fea0003800000 */
.L_x_6821:
        /* <DEDUP_REMOVED lines=76> */
.L_x_6818:
[----:B------:R-:W-:Y:S05]  /*1720*/  BSYNC B0 ;  /* 0x0000000000007941 */ /* 0x000fea0003800000 */
.L_x_6810:
[----:B------:R-:W-:Y:S02]  /*1730*/  LOP3.LUT P1, RZ, R3, 0xff, RZ, 0xc0, !PT ;  /* 0x000000ff03ff7812 */ /* 0x000fe4000782c0ff */
[----:B------:R-:W-:-:S02]  /*1740*/  SHF.R.U32.HI R182, RZ, 0x5, R7 ;  /* 0x00000005ffb67819 */ /* 0x000fc40000011607 */
[----:B------:R-:W-:Y:S02]  /*1750*/  LOP3.LUT P0, RZ, R7, 0x1f, RZ, 0xc0, !PT ;  /* 0x0000001f07ff7812 */ /* 0x000fe4000780c0ff */
[----:B------:R-:W-:-:S07]  /*1760*/  LOP3.LUT R235, R182, 0x7fffff8, RZ, 0xc0, !PT ;  /* 0x07fffff8b6eb7812 */ /* 0x000fce00078ec0ff */
[----:B------:R-:W-:Y:S01]  /*1770*/  @!P1 IADD3 R235, R235, 0x8, RZ ;  /* 0x00000008ebeb9810 */ /* 0x000fe20007ffe0ff */
[----:B------:R-:W-:Y:S05]  /*1780*/  BRA.DIV ~URZ, `(.L_x_6823) ;  /* 0x00002a427f007947 */ /* 0x000fea000b800000 */
[----:B------:R3:W4:Y:S02]  /*1790*/  SHFL.DOWN PT, R184, R221, 0x10, 0x1f ;  /* 0x0a001f00ddb87f89 */ /* 0x00072400000e0000 */
.L_x_6890:
        /* <DEDUP_REMOVED lines=18> */
.L_x_6891:
        /* <DEDUP_REMOVED lines=22> */
[----:B---3--:R-:W-:Y:S01]  /*1a20*/  FADD.FTZ R237, R237, R184 ;  /* 0x000000b8eded7221 */ /* 0x008fe20000010000 */
[----:B------:R-:W-:Y:S01]  /*1a30*/  MOV R0, RZ ;  /* 0x000000ff00007202 */ /* 0x000fe20000000f00 */
        /* <DEDUP_REMOVED lines=22> */
.L_x_6828:
[----:B------:R-:W-:Y:S05]  /*1ba0*/  BSYNC B1 ;  /* 0x0000000000017941 */ /* 0x000fea0003800000 */
.L_x_6827:
        /* <DEDUP_REMOVED lines=11> */
.L_x_6830:
[----:B------:R-:W-:Y:S05]  /*1c60*/  BSYNC B1 ;  /* 0x0000000000017941 */ /* 0x000fea0003800000 */
.L_x_6829:
        /* <DEDUP_REMOVED lines=25> */
.L_x_6832:
[----:B------:R-:W-:Y:S05]  /*1e00*/  BSYNC B1 ;  /* 0x0000000000017941 */ /* 0x000fea0003800000 */
.L_x_6831:
        /* <DEDUP_REMOVED lines=10> */
.L_x_6834:
[----:B------:R-:W-:Y:S05]  /*1eb0*/  BSYNC B1 ;  /* 0x0000000000017941 */ /* 0x000fea0003800000 */
.L_x_6833:
        /* <DEDUP_REMOVED lines=31> */
.L_x_6836:
[----:B------:R-:W-:Y:S05]  /*20b0*/  BSYNC B1 ;  /* 0x0000000000017941 */ /* 0x000fea0003800000 */
.L_x_6835:
        /* <DEDUP_REMOVED lines=10> */
.L_x_6838:
[----:B------:R-:W-:Y:S05]  /*2160*/  BSYNC B1 ;  /* 0x0000000000017941 */ /* 0x000fea0003800000 */
.L_x_6837:
        /* <DEDUP_REMOVED lines=10> */
.L_x_6840:
[----:B------:R-:W-:Y:S05]  /*2210*/  BSYNC B1 ;  /* 0x0000000000017941 */ /* 0x000fea0003800000 */
.L_x_6839:
        /* <DEDUP_REMOVED lines=10> */
.L_x_6842:
[----:B------:R-:W-:Y:S05]  /*22c0*/  BSYNC B1 ;  /* 0x0000000000017941 */ /* 0x000fea0003800000 */
.L_x_6841:
        /* <DEDUP_REMOVED lines=10> */
.L_x_6844:
[----:B------:R-:W-:Y:S05]  /*2370*/  BSYNC B1 ;  /* 0x0000000000017941 */ /* 0x000fea0003800000 */
.L_x_6843:
[----:B------:R-:W-:Y:S01]  /*2380*/  @P6 FMUL.FTZ R191, R181, c[0x0][0x1ec] ;  /* 0x00007b00b5bf6a20 */ /* 0x000fe20000410000 */
[----:B------:R-:W-:Y:S01]  /*2390*/  ISETP.NE.U32.AND P0, PT, RZ, c[0x0][0x258], PT ;  /* 0x00009600ff007a0c */ /* 0x000fe20003f05070 */
[----:B------:R-:W-:Y:S01]  /*23a0*/  @P6 FMUL.FTZ R190, R180, c[0x0][0x1ec] ;  /* 0x00007b00b4be6a20 */ /* 0x000fe20000410000 */
[----:B------:R-:W-:Y:S01]  /*23b0*/  @P6 PRMT R177, R188, 0x7610, R177 ;  /* 0x00007610bcb16816 */ /* 0x000fe200000000b1 */
[----:B------:R-:W-:Y:S01]  /*23c0*/  @P6 FMUL.FTZ R195, R152, R191 ;  /* 0x000000bf98c36220 */ /* 0x000fe20000410000 */
[----:B------:R-:W-:Y:S01]  /*23d0*/  ISETP.NE.AND.EX P0, PT, RZ, c[0x0][0x25c], PT, P0 ;  /* 0x00009700ff007a0c */ /* 0x000fe20003f05300 */
[----:B------:R-:W-:Y:S01]  /*23e0*/  @P6 FMUL.FTZ R193, R151, R190 ;  /* 0x000000be97c16220 */ /* 0x000fe20000410000 */
[----:B------:R-:W-:Y:S01]  /*23f0*/  SEL R171, R180, R171, P1 ;  /* 0x000000abb4ab7207 */ /* 0x000fe20000800000 */
[C---:B------:R-:W-:Y:S01]  /*2400*/  @P6 FMUL.FTZ R192, R220.reuse, c[0x0][0x1ec] ;  /* 0x00007b00dcc06a20 */ /* 0x040fe20000410000 */
[----:B------:R-:W-:Y:S02]  /*2410*/  @P6 F2FP.PACK_AB R195, RZ, R195 ;  /* 0x000000c3ffc3623e */ /* 0x000fe400000000ff */
[----:B------:R-:W-:Y:S01]  /*2420*/  @P6 F2FP.PACK_AB R193, RZ, R193 ;  /* 0x000000c1ffc1623e */ /* 0x000fe200000000ff */
[----:B------:R-:W-:Y:S01]  /*2430*/  @P6 FMUL.FTZ R221, R153, R192 ;  /* 0x000000c099dd6220 */ /* 0x000fe20000410000 */
[----:B------:R-:W-:Y:S01]  /*2440*/  @P6 PRMT R178, R195, 0x7610, R178 ;  /* 0x00007610c3b26816 */ /* 0x000fe200000000b2 */
[----:B------:R-:W-:Y:S01]  /*2450*/  @P6 FMUL.FTZ R195, R183, c[0x0][0x1ec] ;  /* 0x00007b00b7c36a20 */ /* 0x000fe20000410000 */
[----:B------:R-:W-:Y:S01]  /*2460*/  SEL R173, R220, R173, P1 ;  /* 0x000000addcad7207 */ /* 0x000fe20000800000 */
[----:B------:R-:W-:Y:S01]  /*2470*/  @P6 FMUL.FTZ R220, R194, c[0x0][0x1ec] ;  /* 0x00007b00c2dc6a20 */ /* 0x000fe20000410000 */
[----:B------:R-:W-:Y:S01]  /*2480*/  @P6 PRMT R177, R177, 0x5410, R193 ;  /* 0x00005410b1b16816 */ /* 0x000fe200000000c1 */
[----:B------:R-:W-:Y:S01]  /*2490*/  @P6 FMUL.FTZ R180, R154, R195 ;  /* 0x000000c39ab46220 */ /* 0x000fe20000410000 */
[----:B------:R-:W-:-:S02]  /*24a0*/  @P6 F2FP.PACK_AB R221, RZ, R221 ;  /* 0x000000ddffdd623e */ /* 0x000fc400000000ff */
[----:B------:R-:W-:Y:S01]  /*24b0*/  SEL R172, R181, R172, P1 ;  /* 0x000000acb5ac7207 */ /* 0x000fe20000800000 */
[----:B------:R-:W-:Y:S01]  /*24c0*/  @P6 FMUL.FTZ R181, R155, R220 ;  /* 0x000000dc9bb56220 */ /* 0x000fe20000410000 */
[----:B------:R-:W-:Y:S02]  /*24d0*/  @P0 MOV R193, 0x20 ;  /* 0x0000002000c10802 */ /* 0x000fe40000000f00 */
[----:B------:R-:W-:Y:S02]  /*24e0*/  @P6 F2FP.PACK_AB R188, RZ, R180 ;  /* 0x000000b4ffbc623e */ /* 0x000fe400000000ff */
[----:B------:R-:W-:Y:S02]  /*24f0*/  @P6 PRMT R176, R176, 0x5410, R182 ;  /* 0x00005410b0b06816 */ /* 0x000fe400000000b6 */
[----:B------:R-:W-:Y:S01]  /*2500*/  SEL R174, R183, R174, P1 ;  /* 0x000000aeb7ae7207 */ /* 0x000fe20000800000 */
[----:B------:R-:W-:Y:S01]  /*2510*/  @P0 IMAD.WIDE.U32 R182, R8, R193, c[0x0][0x258] ;  /* 0x0000960008b60625 */ /* 0x000fe200078e00c1 */
[----:B------:R-:W-:-:S02]  /*2520*/  @P6 PRMT R178, R178, 0x5410, R221 ;  /* 0x00005410b2b26816 */ /* 0x000fc400000000dd */
[----:B------:R-:W-:Y:S02]  /*2530*/  @P6 MOV R221, 0x10 ;  /* 0x0000001000dd6802 */ /* 0x000fe40000000f00 */
[----:B------:R-:W-:Y:S01]  /*2540*/  @P6 F2FP.PACK_AB R193, RZ, R181 ;  /* 0x000000b5ffc1623e */ /* 0x000fe200000000ff */
[----:B------:R-:W-:Y:S01]  /*2550*/  @P0 STG.E.128 [R182.64], R168 ;  /* 0x000000a8b6000986 */ /* 0x000fe2000c101d04 */
[----:B------:R-:W-:Y:S01]  /*2560*/  @P6 PRMT R179, R188, 0x7610, R179 ;  /* 0x00007610bcb36816 */ /* 0x000fe200000000b3 */
[----:B------:R-:W-:Y:S01]  /*2570*/  @P6 IMAD.WIDE.U32 R180, R0, R221, c[0x0][0x248] ;  /* 0x0000920000b46625 */ /* 0x000fe200078e00dd */
[----:B------:R-:W-:Y:S01]  /*2580*/  SEL R175, R194, R175, P1 ;  /* 0x000000afc2af7207 */ /* 0x000fe20000800000 */
[--C-:B-----5:R-:W-:Y:S01]  /*2590*/  @P6 HADD2.F32 R188, -RZ, R164.reuse.H0_H0 ;  /* 0x200000a4ffbc6230 */ /* 0x120fe20000004100 */
[----:B------:R-:W-:Y:S01]  /*25a0*/  @P6 PRMT R179, R179, 0x5410, R193 ;  /* 0x00005410b3b36816 */ /* 0x000fe200000000c1 */
[----:B------:R-:W-:Y:S01]  /*25b0*/  @P6 HADD2.F32 R193, -RZ, R164.H1_H1 ;  /* 0x300000a4ffc16230 */ /* 0x000fe20000004100 */
[----:B------:R-:W-:Y:S01]  /*25c0*/  IADD3 R8, R8, 0x100, RZ ;  /* 0x0000010008087810 */ /* 0x000fe20007ffe0ff */
[----:B------:R1:W-:Y:S01]  /*25d0*/  @P0 STG.E.128 [R182.64+0x10], R172 ;  /* 0x000010acb6000986 */ /* 0x0003e2000c101d04 */
[----:B------:R-:W-:Y:S01]  /*25e0*/  @P6 FFMA.FTZ R64, R187, R188, R64 ;  /* 0x000000bcbb406223 */ /* 0x000fe20000010040 */
[----:B------:R-:W-:Y:S01]  /*25f0*/  @P6 HADD2.F32 R194, -RZ, R165.H0_H0 ;  /* 0x200000a5ffc26230 */ /* 0x000fe20000004100 */
[----:B------:R-:W-:Y:S01]  /*2600*/  @P6 FFMA.FTZ R65, R186, R193, R65 ;  /* 0x000000c1ba416223 */ /* 0x000fe20000010041 */
[----:B------:R2:W-:Y:S01]  /*2610*/  @P6 STG.E.128 [R180.64], R176 ;  /* 0x000000b0b4006986 */ /* 0x0005e2000c101d04 */
[----:B------:R-:W-:Y:S01]  /*2620*/  @P6 HADD2.F32 R186, -RZ, R166.H1_H1 ;  /* 0x300000a6ffba6230 */ /* 0x000fe20000004100 */
[----:B------:R-:W-:Y:S01]  /*2630*/  IADD3 R0, R0, 0x100, RZ ;  /* 0x0000010000007810 */ /* 0x000fe20007ffe0ff */
[--C-:B------:R-:W-:Y:S01]  /*2640*/  @P6 HADD2.F32 R187, -RZ, R167.reuse.H0_H0 ;  /* 0x200000a7ffbb6230 */ /* 0x100fe20000004100 */
[----:B------:R-:W-:Y:S01]  /*2650*/  @P6 FFMA.FTZ R66, R189, R194, R66 ;  /* 0x000000c2bd426223 */ /* 0x000fe20000010042 */
[----:B------:R-:W-:Y:S01]  /*2660*/  @P6 HADD2.F32 R188, -RZ, R167.H1_H1 ;  /* 0x300000a7ffbc6230 */ /* 0x000fe20000004100 */
[----:B------:R-:W-:-:S02]  /*2670*/  @P6 FFMA.FTZ R61, R192, R186, R61 ;  /* 0x000000bac03d6223 */ /* 0x000fc4000001003d */
[----:B------:R-:W-:Y:S02]  /*2680*/  @P6 FFMA.FTZ R62, R195, R187, R62 ;  /* 0x000000bbc33e6223 */ /* 0x000fe4000001003e */
[----:B------:R-:W-:Y:S01]  /*2690*/  @P6 FFMA.FTZ R63, R220, R188, R63 ;  /* 0x000000bcdc3f6223 */ /* 0x000fe2000001003f */
[----:B-1----:R-:W-:Y:S02]  /*26a0*/  @P6 HADD2.F32 R182, -RZ, R165.H1_H1 ;  /* 0x300000a5ffb66230 */ /* 0x002fe40000004100 */
[----:B------:R-:W-:-:S03]  /*26b0*/  @P6 HADD2.F32 R183, -RZ, R166.H0_H0 ;  /* 0x200000a6ffb76230 */ /* 0x000fc60000004100 */
[----:B------:R-:W-:Y:S02]  /*26c0*/  @P6 FFMA.FTZ R67, R190, R182, R67 ;  /* 0x000000b6be436223 */ /* 0x000fe40000010043 */
[----:B------:R-:W-:Y:S02]  /*26d0*/  @P6 FFMA.FTZ R60, R191, R183, R60 ;  /* 0x000000b7bf3c6223 */ /* 0x000fe4000001003c */
.L_x_6826:
[----:B--2---:R-:W-:Y:S05]  /*26e0*/  BSYNC B0 ;  /* 0x0000000000007941 */ /* 0x004fea0003800000 */
.L_x_6825:
        /* <DEDUP_REMOVED lines=9> */
.L_x_6848:
[----:B------:R-:W-:Y:S05]  /*2780*/  BSYNC B1 ;  /* 0x0000000000017941 */ /* 0x000fea0003800000 */
.L_x_6847:
        /* <DEDUP_REMOVED lines=11> */
.L_x_6850:
[----:B------:R-:W-:Y:S05]  /*2840*/  BSYNC B1 ;  /* 0x0000000000017941 */ /* 0x000fea0003800000 */
.L_x_6849:
        /* <DEDUP_REMOVED lines=27> */
.L_x_6852:
[----:B------:R-:W-:Y:S05]  /*2a00*/  BSYNC B1 ;  /* 0x0000000000017941 */ /* 0x000fea0003800000 */
.L_x_6851:
        /* <DEDUP_REMOVED lines=10> */
.L_x_6854:
[----:B------:R-:W-:Y:S05]  /*2ab0*/  BSYNC B1 ;  /* 0x0000000000017941 */ /* 0x000fea0003800000 */
.L_x_6853:
        /* <DEDUP_REMOVED lines=27> */
.L_x_6856:
[----:B------:R-:W-:Y:S05]  /*2c70*/  BSYNC B1 ;  /* 0x0000000000017941 */ /* 0x000fea0003800000 */
.L_x_6855:
        /* <DEDUP_REMOVED lines=11> */
.L_x_6858:
[----:B------:R-:W-:Y:S05]  /*2d30*/  BSYNC B1 ;  /* 0x0000000000017941 */ /* 0x000fea0003800000 */
.L_x_6857:
        /* <DEDUP_REMOVED lines=11> */
.L_x_6860:
[----:B------:R-:W-:Y:S05]  /*2df0*/  BSYNC B1 ;  /* 0x0000000000017941 */ /* 0x000fea0003800000 */
.L_x_6859:
        /* <DEDUP_REMOVED lines=12> */
.L_x_6862:
[----:B------:R-:W-:Y:S05]  /*2ec0*/  BSYNC B1 ;  /* 0x0000000000017941 */ /* 0x000fea0003800000 */
.L_x_6861:
        /* <DEDUP_REMOVED lines=10> */
.L_x_6864:
[----:B------:R-:W-:Y:S05]  /*2f70*/  BSYNC B1 ;  /* 0x0000000000017941 */ /* 0x000fea0003800000 */
.L_x_6863:
[----:B------:R-:W-:Y:S01]  /*2f80*/  ISETP.NE.U32.AND P1, PT, RZ, c[0x0][0x258], PT ;  /* 0x00009600ff007a0c */ /* 0x000fe20003f25070 */
[----:B------:R-:W-:Y:S01]  /*2f90*/  @P6 FMUL.FTZ R220, R135, R188 ;  /* 0x000000bc87dc6220 */ /* 0x000fe20000410000 */
[----:B------:R-:W-:Y:S01]  /*2fa0*/  @P6 PRMT R177, R195, 0x7610, R177 ;  /* 0x00007610c3b16816 */ /* 0x000fe200000000b1 */
[----:B------:R-:W-:Y:S01]  /*2fb0*/  @P6 FMUL.FTZ R195, R191, c[0x0][0x1ec] ;  /* 0x00007b00bfc36a20 */ /* 0x000fe20000410000 */
[----:B------:R-:W-:Y:S01]  /*2fc0*/  ISETP.NE.AND.EX P1, PT, RZ, c[0x0][0x25c], PT, P1 ;  /* 0x00009700ff007a0c */ /* 0x000fe20003f25310 */
[----:B------:R-:W-:Y:S01]  /*2fd0*/  @P6 FMUL.FTZ R221, R136, R193 ;  /* 0x000000c188dd6220 */ /* 0x000fe20000410000 */
[----:B------:R-:W-:Y:S01]  /*2fe0*/  @P6 F2FP.PACK_AB R220, RZ, R220 ;  /* 0x000000dcffdc623e */ /* 0x000fe200000000ff */
[----:B------:R-:W-:Y:S01]  /*2ff0*/  @P6 FMUL.FTZ R235, R137, R194 ;  /* 0x000000c289eb6220 */ /* 0x000fe20000410000 */
[----:B------:R-:W-:Y:S01]  /*3000*/  SEL R171, R180, R171, P0 ;  /* 0x000000abb4ab7207 */ /* 0x000fe20000000000 */
[----:B------:R-:W-:Y:S01]  /*3010*/  @P6 FMUL.FTZ R180, R138, R195 ;  /* 0x000000c38ab46220 */ /* 0x000fe20000410000 */
[----:B------:R-:W-:Y:S01]  /*3020*/  @P6 PRMT R177, R177, 0x5410, R220 ;  /* 0x00005410b1b16816 */ /* 0x000fe200000000dc */
[----:B------:R-:W-:Y:S01]  /*3030*/  @P6 FMUL.FTZ R220, R192, c[0x0][0x1ec] ;  /* 0x00007b00c0dc6a20 */ /* 0x000fe20000410000 */
[----:B------:R-:W-:-:S02]  /*3040*/  @P6 F2FP.PACK_AB R221, RZ, R221 ;  /* 0x000000ddffdd623e */ /* 0x000fc400000000ff */
[----:B------:R-:W-:Y:S01]  /*3050*/  SEL R170, R181, R170, P0 ;  /* 0x000000aab5aa7207 */ /* 0x000fe20000000000 */
[----:B------:R-:W-:Y:S01]  /*3060*/  @P6 FMUL.FTZ R181, R139, R220 ;  /* 0x000000dc8bb56220 */ /* 0x000fe20000410000 */
[----:B------:R-:W-:Y:S02]  /*3070*/  @P6 PRMT R176, R176, 0x5410, R190 ;  /* 0x00005410b0b06816 */ /* 0x000fe400000000be */
[----:B------:R-:W-:Y:S02]  /*3080*/  @P6 F2FP.PACK_AB R190, RZ, R180 ;  /* 0x000000b4ffbe623e */ /* 0x000fe400000000ff */
[----:B------:R-:W-:Y:S02]  /*3090*/  SEL R172, R183, R172, P0 ;  /* 0x000000acb7ac7207 */ /* 0x000fe40000000000 */
[----:B------:R-:W-:Y:S02]  /*30a0*/  @P6 PRMT R178, R221, 0x7610, R178 ;  /* 0x00007610ddb26816 */ /* 0x000fe400000000b2 */
[----:B------:R-:W-:-:S02]  /*30b0*/  @P1 MOV R183, 0x20 ;  /* 0x0000002000b71802 */ /* 0x000fc40000000f00 */
[----:B------:R-:W-:Y:S02]  /*30c0*/  SEL R174, R191, R174, P0 ;  /* 0x000000aebfae7207 */ /* 0x000fe40000000000 */
[----:B------:R-:W-:Y:S02]  /*30d0*/  @P6 MOV R221, 0x10 ;  /* 0x0000001000dd6802 */ /* 0x000fe40000000f00 */
[----:B------:R-:W-:Y:S02]  /*30e0*/  @P6 F2FP.PACK_AB R235, RZ, R235 ;  /* 0x000000ebffeb623e */ /* 0x000fe400000000ff */
[----:B------:R-:W-:Y:S01]  /*30f0*/  @P6 F2FP.PACK_AB R191, RZ, R181 ;  /* 0x000000b5ffbf623e */ /* 0x000fe200000000ff */
[----:B------:R-:W-:Y:S01]  /*3100*/  @P6 IMAD.WIDE.U32 R180, R0, R221, c[0x0][0x248] ;  /* 0x0000920000b46625 */ /* 0x000fe200078e00dd */
[----:B------:R-:W-:Y:S01]  /*3110*/  @P6 PRMT R179, R190, 0x7610, R179 ;  /* 0x00007610beb36816 */ /* 0x000fe200000000b3 */
[--C-:B-----5:R-:W-:Y:S01]  /*3120*/  @P6 HADD2.F32 R190, -RZ, R164.reuse.H0_H0 ;  /* 0x200000a4ffbe6230 */ /* 0x120fe20000004100 */
[----:B------:R-:W-:Y:S01]  /*3130*/  SEL R173, R182, R173, P0 ;  /* 0x000000adb6ad7207 */ /* 0x000fe20000000000 */
[----:B------:R-:W-:Y:S01]  /*3140*/  @P1 IMAD.WIDE.U32 R182, R8, R183, c[0x0][0x258] ;  /* 0x0000960008b61625 */ /* 0x000fe200078e00b7 */
[----:B------:R-:W-:Y:S01]  /*3150*/  SEL R175, R192, R175, P0 ;  /* 0x000000afc0af7207 */ /* 0x000fe20000000000 */
        /* <DEDUP_REMOVED lines=9> */
[----:B------:R-:W-:Y:S01]  /*31f0*/  @P6 HADD2.F32 R189, -RZ, R167.H1_H1 ;  /* 0x300000a7ffbd6230 */ /* 0x000fe20000004100 */
[----:B------:R-:W-:Y:S01]  /*3200*/  @P6 FFMA.FTZ R57, R191, R186, R57 ;  /* 0x000000babf396223 */ /* 0x000fe20000010039 */
[----:B------:R-:W-:Y:S01]  /*3210*/  @P6 HADD2.F32 R186, -RZ, R166.H1_H1 ;  /* 0x300000a6ffba6230 */ /* 0x000fe20000004100 */
[----:B------:R2:W-:Y:S01]  /*3220*/  @P6 STG.E.128 [R180.64], R176 ;  /* 0x000000b0b4006986 */ /* 0x0005e2000c101d04 */
[----:B------:R-:W-:Y:S01]  /*3230*/  @P6 FFMA.FTZ R54, R187, R195, R54 ;  /* 0x000000c3bb366223 */ /* 0x000fe20000010036 */
[----:B------:R-:W-:Y:S01]  /*3240*/  IADD3 R0, R0, 0x100, RZ ;  /* 0x0000010000007810 */ /* 0x000fe20007ffe0ff */
[----:B------:R-:W-:Y:S01]  /*3250*/  @P6 FFMA.FTZ R55, R189, R220, R55 ;  /* 0x000000dcbd376223 */ /* 0x000fe20000010037 */
[----:B------:R-:W-:Y:S01]  /*3260*/  IADD3 R8, R8, 0x100, RZ ;  /* 0x0000010008087810 */ /* 0x000fe20007ffe0ff */
[----:B------:R-:W-:Y:S01]  /*3270*/  @P6 FFMA.FTZ R53, R186, R194, R53 ;  /* 0x000000c2ba356223 */ /* 0x000fe20000010035 */
[----:B-1----:R-:W-:-:S02]  /*3280*/  @P6 HADD2.F32 R182, -RZ, R165.H1_H1 ;  /* 0x300000a5ffb66230 */ /* 0x002fc40000004100 */
[----:B------:R-:W-:-:S03]  /*3290*/  @P6 HADD2.F32 R183, -RZ, R166.H0_H0 ;  /* 0x200000a6ffb76230 */ /* 0x000fc60000004100 */
[----:B------:R-:W-:Y:S02]  /*32a0*/  @P6 FFMA.FTZ R59, R182, R188, R59 ;  /* 0x000000bcb63b6223 */ /* 0x000fe4000001003b */
[----:B------:R-:W-:Y:S02]  /*32b0*/  @P6 FFMA.FTZ R52, R183, R193, R52 ;  /* 0x000000c1b7346223 */ /* 0x000fe40000010034 */
.L_x_6846:
[----:B--2---:R-:W-:Y:S05]  /*32c0*/  BSYNC B0 ;  /* 0x0000000000007941 */ /* 0x004fea0003800000 */
.L_x_6845:
        /* <DEDUP_REMOVED lines=9> */
.L_x_6868:
[----:B------:R-:W-:Y:S05]  /*3360*/  BSYNC B1 ;  /* 0x0000000000017941 */ /* 0x000fea0003800000 */
.L_x_6867:
        /* <DEDUP_REMOVED lines=11> */
.L_x_6870:
[----:B------:R-:W-:Y:S05]  /*3420*/  BSYNC B1 ;  /* 0x0000000000017941 */ /* 0x000fea0003800000 */
.L_x_6869:
        /* <DEDUP_REMOVED lines=26> */
.L_x_6872:
[----:B------:R-:W-:Y:S05]  /*35d0*/  BSYNC B1 ;  /* 0x0000000000017941 */ /* 0x000fea0003800000 */
.L_x_6871:
        /* <DEDUP_REMOVED lines=19> */
.L_x_6874:
[----:B------:R-:W-:Y:S05]  /*3710*/  BSYNC B1 ;  /* 0x0000000000017941 */ /* 0x000fea0003800000 */
.L_x_6873:
        /* <DEDUP_REMOVED lines=10> */
.L_x_6876:
[----:B------:R-:W-:Y:S05]  /*37c0*/  BSYNC B1 ;  /* 0x0000000000017941 */ /* 0x000fea0003800000 */
.L_x_6875:
        /* <DEDUP_REMOVED lines=10> */
.L_x_6878:
[----:B------:R-:W-:Y:S05]  /*3870*/  BSYNC B1 ;  /* 0x0000000000017941 */ /* 0x000fea0003800000 */
.L_x_6877:
        /* <DEDUP_REMOVED lines=10> */
.L_x_6880:
[----:B------:R-:W-:Y:S05]  /*3920*/  BSYNC B1 ;  /* 0x0000000000017941 */ /* 0x000fea0003800000 */
.L_x_6879:
        /* <DEDUP_REMOVED lines=10> */
.L_x_6882:
[----:B------:R-:W-:Y:S05]  /*39d0*/  BSYNC B1 ;  /* 0x0000000000017941 */ /* 0x000fea0003800000 */
.L_x_6881:
        /* <DEDUP_REMOVED lines=10> */
.L_x_6884:
[----:B------:R-:W-:Y:S05]  /*3a80*/  BSYNC B1 ;  /* 0x0000000000017941 */ /* 0x000fea0003800000 */
.L_x_6883:
        /* <DEDUP_REMOVED lines=8> */
[----:B------:R-:W-:Y:S01]  /*3b10*/  @P6 F2FP.PACK_AB R194, RZ, R193 ;  /* 0x000000c1ffc2623e */ /* 0x000fe200000000ff */
[C---:B------:R-:W-:Y:S01]  /*3b20*/  @P6 FMUL.FTZ R193, R189.reuse, c[0x0][0x1ec] ;  /* 0x00007b00bdc16a20 */ /* 0x040fe20000410000 */
[----:B------:R-:W-:Y:S01]  /*3b30*/  SEL R172, R189, R172, P0 ;  /* 0x000000acbdac7207 */ /* 0x000fe20000000000 */
[----:B------:R-:W-:Y:S01]  /*3b40*/  @P6 FMUL.FTZ R189, R181, c[0x0][0x1ec] ;  /* 0x00007b00b5bd6a20 */ /* 0x000fe20000410000 */
[----:B------:R-:W-:Y:S01]  /*3b50*/  SEL R168, R183, R168, P0 ;  /* 0x000000a8b7a87207 */ /* 0x000fe20000000000 */
[----:B------:R-:W-:Y:S01]  /*3b60*/  @P6 FMUL.FTZ R221, R128, R193 ;  /* 0x000000c180dd6220 */ /* 0x000fe20000410000 */
[----:B------:R-:W-:Y:S01]  /*3b70*/  SEL R171, R188, R171, P0 ;  /* 0x000000abbcab7207 */ /* 0x000fe20000000000 */
[----:B------:R-:W-:Y:S01]  /*3b80*/  @P6 FMUL.FTZ R188, R180, c[0x0][0x1ec] ;  /* 0x00007b00b4bc6a20 */ /* 0x000fe20000410000 */
[----:B------:R-:W-:Y:S01]  /*3b90*/  SEL R174, R181, R174, P0 ;  /* 0x000000aeb5ae7207 */ /* 0x000fe20000000000 */
[----:B------:R-:W-:Y:S01]  /*3ba0*/  @P6 FMUL.FTZ R181, R130, R189 ;  /* 0x000000bd82b56220 */ /* 0x000fe20000410000 */
[----:B------:R-:W-:Y:S01]  /*3bb0*/  @P1 MOV R183, 0x20 ;  /* 0x0000002000b71802 */ /* 0x000fe20000000f00 */
[----:B------:R-:W-:Y:S01]  /*3bc0*/  @P6 FMUL.FTZ R220, R127, R2 ;  /* 0x000000027fdc6220 */ /* 0x000fe20000410000 */
[----:B------:R-:W-:Y:S01]  /*3bd0*/  SEL R169, R182, R169, P0 ;  /* 0x000000a9b6a97207 */ /* 0x000fe20000000000 */
[----:B------:R-:W-:Y:S01]  /*3be0*/  @P6 FMUL.FTZ R235, R129, R184 ;  /* 0x000000b881eb6220 */ /* 0x000fe20000410000 */
[----:B------:R-:W-:Y:S01]  /*3bf0*/  SEL R173, R190, R173, P0 ;  /* 0x000000adbead7207 */ /* 0x000fe20000000000 */
[----:B------:R-:W-:Y:S01]  /*3c00*/  @P6 FMUL.FTZ R190, R131, R188 ;  /* 0x000000bc83be6220 */ /* 0x000fe20000410000 */
[----:B------:R-:W-:Y:S01]  /*3c10*/  @P6 F2FP.PACK_AB R192, RZ, R192 ;  /* 0x000000c0ffc0623e */ /* 0x000fe200000000ff */
[----:B------:R-:W-:Y:S01]  /*3c20*/  @P1 IMAD.WIDE.U32 R182, R8, R183, c[0x0][0x258] ;  /* 0x0000960008b61625 */ /* 0x000fe200078e00b7 */
[----:B------:R-:W-:-:S02]  /*3c30*/  @P6 F2FP.PACK_AB R195, RZ, R195 ;  /* 0x000000c3ffc3623e */ /* 0x000fc400000000ff */
[----:B------:R-:W-:Y:S02]  /*3c40*/  @P6 F2FP.PACK_AB R221, RZ, R221 ;  /* 0x000000ddffdd623e */ /* 0x000fe400000000ff */
[----:B------:R-:W-:Y:S02]  /*3c50*/  @P6 F2FP.PACK_AB R8, RZ, R181 ;  /* 0x000000b5ff08623e */ /* 0x000fe400000000ff */
[----:B------:R-:W-:Y:S02]  /*3c60*/  SEL R170, R191, R170, P0 ;  /* 0x000000aabfaa7207 */ /* 0x000fe40000000000 */
[----:B------:R-:W-:Y:S02]  /*3c70*/  @P6 MOV R191, 0x10 ;  /* 0x0000001000bf6802 */ /* 0x000fe40000000f00 */
[----:B------:R-:W-:Y:S01]  /*3c80*/  @P6 F2FP.PACK_AB R220, RZ, R220 ;  /* 0x000000dcffdc623e */ /* 0x000fe200000000ff */
[----:B------:R-:W-:Y:S01]  /*3c90*/  @P1 STG.E.128 [R182.64], R168 ;  /* 0x000000a8b6001986 */ /* 0x000fe2000c101d04 */
[----:B------:R-:W-:-:S02]  /*3ca0*/  @P6 F2FP.PACK_AB R235, RZ, R235 ;  /* 0x000000ebffeb623e */ /* 0x000fc400000000ff */
[----:B------:R-:W-:Y:S02]  /*3cb0*/  @P6 PRMT R176, R192, 0x7610, R176 ;  /* 0x00007610c0b06816 */ /* 0x000fe400000000b0 */
[----:B------:R-:W-:Y:S02]  /*3cc0*/  @P6 PRMT R177, R195, 0x7610, R177 ;  /* 0x00007610c3b16816 */ /* 0x000fe400000000b1 */
[----:B------:R-:W-:Y:S02]  /*3cd0*/  @P6 PRMT R178, R221, 0x7610, R178 ;  /* 0x00007610ddb26816 */ /* 0x000fe400000000b2 */
[----:B------:R-:W-:Y:S02]  /*3ce0*/  @P6 F2FP.PACK_AB R190, RZ, R190 ;  /* 0x000000beffbe623e */ /* 0x000fe400000000ff */
[----:B------:R-:W-:Y:S01]  /*3cf0*/  @P6 PRMT R179, R8, 0x7610, R179 ;  /* 0x0000761008b36816 */ /* 0x000fe200000000b3 */
[--C-:B-----5:R-:W-:Y:S01]  /*3d00*/  @P6 HADD2.F32 R8, -RZ, R164.reuse.H1_H1 ;  /* 0x300000a4ff086230 */ /* 0x120fe20000004100 */
[----:B------:R-:W-:Y:S01]  /*3d10*/  SEL R175, R180, R175, P0 ;  /* 0x000000afb4af7207 */ /* 0x000fe20000000000 */
[----:B------:R-:W-:Y:S01]  /*3d20*/  @P6 IMAD.WIDE.U32 R180, R0, R191, c[0x0][0x248] ;  /* 0x0000920000b46625 */ /* 0x000fe200078e00bf */
[----:B------:R-:W-:Y:S01]  /*3d30*/  @P6 PRMT R176, R176, 0x5410, R194 ;  /* 0x00005410b0b06816 */ /* 0x000fe200000000c2 */
[----:B------:R-:W-:Y:S01]  /*3d40*/  @P6 HADD2.F32 R0, -RZ, R164.H0_H0 ;  /* 0x200000a4ff006230 */ /* 0x000fe20000004100 */
[----:B------:R-:W-:Y:S01]  /*3d50*/  @P6 PRMT R177, R177, 0x5410, R220 ;  /* 0x00005410b1b16816 */ /* 0x000fe200000000dc */
[----:B------:R1:W-:Y:S01]  /*3d60*/  @P1 STG.E.128 [R182.64+0x10], R172 ;  /* 0x000010acb6001986 */ /* 0x0003e2000c101d04 */
[----:B------:R-:W-:Y:S01]  /*3d70*/  @P6 PRMT R178, R178, 0x5410, R235 ;  /* 0x00005410b2b26816 */ /* 0x000fe200000000eb */
[----:B------:R-:W-:Y:S01]  /*3d80*/  @P6 FFMA.FTZ R49, R8, R186, R49 ;  /* 0x000000ba08316223 */ /* 0x000fe20000010031 */
[----:B------:R-:W-:Y:S01]  /*3d90*/  @P6 PRMT R179, R179, 0x5410, R190 ;  /* 0x00005410b3b36816 */ /* 0x000fe200000000be */
[--C-:B------:R-:W-:Y:S01]  /*3da0*/  @P6 HADD2.F32 R190, -RZ, R165.reuse.H0_H0 ;  /* 0x200000a5ffbe6230 */ /* 0x100fe20000004100 */
[----:B------:R-:W-:Y:S01]  /*3db0*/  @P6 FFMA.FTZ R48, R0, R187, R48 ;  /* 0x000000bb00306223 */ /* 0x000fe20000010030 */
[----:B------:R-:W-:-:S02]  /*3dc0*/  @P6 HADD2.F32 R0, -RZ, R165.H1_H1 ;  /* 0x300000a5ff006230 */ /* 0x000fc40000004100 */
[----:B------:R2:W-:Y:S01]  /*3dd0*/  @P6 STG.E.128 [R180.64], R176 ;  /* 0x000000b0b4006986 */ /* 0x0005e2000c101d04 */
[----:B------:R-:W-:Y:S01]  /*3de0*/  @P6 FFMA.FTZ R50, R190, R185, R50 ;  /* 0x000000b9be326223 */ /* 0x000fe20000010032 */
[----:B------:R-:W-:Y:S01]  /*3df0*/  @P6 HADD2.F32 R8, -RZ, R166.H0_H0 ;  /* 0x200000a6ff086230 */ /* 0x000fe20000004100 */
[----:B------:R-:W-:Y:S01]  /*3e00*/  @P6 FFMA.FTZ R51, R0, R2, R51 ;  /* 0x0000000200336223 */ /* 0x000fe20000010033 */
[----:B------:R-:W-:-:S03]  /*3e10*/  @P6 HADD2.F32 R185, -RZ, R167.H1_H1 ;  /* 0x300000a7ffb96230 */ /* 0x000fc60000004100 */
[----:B------:R-:W-:Y:S02]  /*3e20*/  @P6 FFMA.FTZ R44, R8, R193, R44 ;  /* 0x000000c1082c6223 */ /* 0x000fe4000001002c */
[----:B------:R-:W-:Y:S01]  /*3e30*/  @P6 FFMA.FTZ R47, R185, R188, R47 ;  /* 0x000000bcb92f6223 */ /* 0x000fe2000001002f */
[----:B-1----:R-:W-:Y:S02]  /*3e40*/  @P6 HADD2.F32 R182, -RZ, R166.H1_H1 ;  /* 0x300000a6ffb66230 */ /* 0x002fe40000004100 */
[----:B------:R-:W-:-:S03]  /*3e50*/  @P6 HADD2.F32 R183, -RZ, R167.H0_H0 ;  /* 0x200000a7ffb76230 */ /* 0x000fc60000004100 */
[----:B------:R-:W-:Y:S02]  /*3e60*/  @P6 FFMA.FTZ R45, R182, R184, R45 ;  /* 0x000000b8b62d6223 */ /* 0x000fe4000001002d */
[----:B------:R-:W-:Y:S02]  /*3e70*/  @P6 FFMA.FTZ R46, R183, R189, R46 ;  /* 0x000000bdb72e6223 */ /* 0x000fe4000001002e */
.L_x_6866:
[----:B------:R-:W-:Y:S05]  /*3e80*/  BSYNC B0 ;  /* 0x0000000000007941 */ /* 0x000fea0003800000 */
.L_x_6865:
[----:B------:R-:W-:Y:S02]  /*3e90*/  IADD3 R4, R4, c[0x0][0x160], RZ ;  /* 0x0000580004047a10 */ /* 0x000fe40007ffe0ff */
[----:B------:R-:W-:Y:S02]  /*3ea0*/  LOP3.LUT P1, RZ, R3, 0xff, RZ, 0xc0, !PT ;  /* 0x000000ff03ff7812 */ /* 0x000fe4000782c0ff */
[----:B------:R-:W-:Y:S02]  /*3eb0*/  ISETP.GE.AND P0, PT, R4, c[0x0][0x164], PT ;  /* 0x0000590004007a0c */ /* 0x000fe40003f06270 */
[----:B------:R-:W-:-:S11]  /*3ec0*/  SEL R3, RZ, 0x1, P1 ;  /* 0x00000001ff037807 */ /* 0x000fd60000800000 */
[----:B0-2---:R-:W-:Y:S01]  /*3ed0*/  @P0 CALL.REL.NOINC `(.L_x_6809) ;  /* 0x0000001000000944 */ /* 0x005fe20003c00000 */
[----:B------:R-:W-:Y:S05]  /*3ee0*/  BRA `(.L_x_6885) ;  /* 0xffffc5f000007947 */ /* 0x000fea000383ffff */
.L_x_6809:
        /* <DEDUP_REMOVED lines=19> */
.L_x_6887:
[----:B------:R-:W-:Y:S05]  /*4020*/  BSYNC B0 ;  /* 0x0000000000007941 */ /* 0x000fea0003800000 */
.L_x_6886:
        /* <DEDUP_REMOVED lines=13> */
.L_x_6889:
[----:B------:R-:W-:Y:S05]  /*4100*/  BSYNC B0 ;  /* 0x0000000000007941 */ /* 0x000fea0003800000 */
.L_x_6888:
        /* <DEDUP_REMOVED lines=12> */
.L_x_6823:
[----:B------:R-:W-:Y:S01]  /*41d0*/  HFMA2.MMA R190, -RZ, RZ, 0, 9.5367431640625e-07 ;  /* 0x00000010ffbe7435 */ /* 0x000fe200000001ff */
[----:B------:R-:W-:-:S02]  /*41e0*/  MOV R185, R221 ;  /* 0x000000dd00b97202 */ /* 0x000fc40000000f00 */
[----:B------:R-:W-:Y:S02]  /*41f0*/  MOV R189, 0x1f ;  /* 0x0000001f00bd7802 */ /* 0x000fe40000000f00 */
[----:B------:R-:W-:Y:S02]  /*4200*/  MOV R192, 0xffffffff ;  /* 0xffffffff00c07802 */ /* 0x000fe40000000f00 */
[----:B--2---:R-:W-:Y:S02]  /*4210*/  MOV R180, 0x4230 ;  /* 0x0000423000b47802 */ /* 0x004fe40000000f00 */
[----:B01---5:R-:W-:Y:S05]  /*4220*/  CALL.REL.NOINC `($__internal_146_$__cuda_sm70_shflsync_down_p) ;  /* 0x0000046000007944 */ /* 0x023fea0003c00000 */
[----:B-1----:R-:W-:Y:S01]  /*4230*/  MOV R184, R185 ;  /* 0x000000b900b87202 */ /* 0x002fe20000000f00 */
[----:B0-----:R-:W-:Y:S05]  /*4240*/  BRA `(.L_x_6890) ;  /* 0xffffd55000007947 */ /* 0x001fea000383ffff */
.L_x_6824:
[----:B------:R-:W-:Y:S01]  /*4250*/  HFMA2.MMA R190, -RZ, RZ, 0, 9.5367431640625e-07 ;  /* 0x00000010ffbe7435 */ /* 0x000fe200000001ff */
[----:B------:R-:W-:Y:S02]  /*4260*/  MOV R185, R220 ;  /* 0x000000dc00b97202 */ /* 0x000fe40000000f00 */
[----:B------:R-:W-:Y:S02]  /*4270*/  MOV R189, 0x1f ;  /* 0x0000001f00bd7802 */ /* 0x000fe40000000f00 */
[----:B------:R-:W-:-:S02]  /*4280*/  MOV R192, 0xffffffff ;  /* 0xffffffff00c07802 */ /* 0x000fc40000000f00 */
[----:B--2---:R-:W-:Y:S02]  /*4290*/  MOV R180, 0x42b0 ;  /* 0x000042b000b47802 */ /* 0x004fe40000000f00 */
[----:B01-345:R-:W-:Y:S05]  /*42a0*/  CALL.REL.NOINC `($__internal_146_$__cuda_sm70_shflsync_down_p) ;  /* 0x000003e000007944 */ /* 0x03bfea0003c00000 */
[----:B------:R-:W-:Y:S01]  /*42b0*/  FADD.FTZ R184, R184, R221 ;  /* 0x000000ddb8b87221 */ /* 0x000fe20000010000 */
[----:B0-----:R-:W-:Y:S01]  /*42c0*/  HFMA2.MMA R190, -RZ, RZ, 0, 4.76837158203125e-07 ;  /* 0x00000008ffbe7435 */ /* 0x001fe200000001ff */
[----:B-1----:R-:W-:Y:S01]  /*42d0*/  FADD.FTZ R220, R220, R185 ;  /* 0x000000b9dcdc7221 */ /* 0x002fe20000010000 */
[----:B------:R-:W-:Y:S02]  /*42e0*/  MOV R189, 0x1f ;  /* 0x0000001f00bd7802 */ /* 0x000fe40000000f00 */
[----:B------:R-:W-:Y:S02]  /*42f0*/  MOV R192, 0xffffffff ;  /* 0xffffffff00c07802 */ /* 0x000fe40000000f00 */
[----:B------:R-:W-:Y:S02]  /*4300*/  MOV R185, R184 ;  /* 0x000000b800b97202 */ /* 0x000fe40000000f00 */
[----:B------:R-:W-:Y:S02]  /*4310*/  MOV R180, 0x4330 ;  /* 0x0000433000b47802 */ /* 0x000fe40000000f00 */
[----:B------:R-:W-:Y:S05]  /*4320*/  CALL.REL.NOINC `($__internal_146_$__cuda_sm70_shflsync_down_p) ;  /* 0x0000036000007944 */ /* 0x000fea0003c00000 */
[----:B0-----:R-:W-:Y:S01]  /*4330*/  HFMA2.MMA R190, -RZ, RZ, 0, 4.76837158203125e-07 ;  /* 0x00000008ffbe7435 */ /* 0x001fe200000001ff */
[----:B-1----:R-:W-:-:S02]  /*4340*/  MOV R183, R185 ;  /* 0x000000b900b77202 */ /* 0x002fc40000000f00 */
[----:B------:R-:W-:Y:S02]  /*4350*/  MOV R185, R220 ;  /* 0x000000dc00b97202 */ /* 0x000fe40000000f00 */
[----:B------:R-:W-:Y:S02]  /*4360*/  MOV R189, 0x1f ;  /* 0x0000001f00bd7802 */ /* 0x000fe40000000f00 */
[----:B------:R-:W-:Y:S02]  /*4370*/  MOV R192, 0xffffffff ;  /* 0xffffffff00c07802 */ /* 0x000fe40000000f00 */
[----:B------:R-:W-:Y:S02]  /*4380*/  MOV R180, 0x43a0 ;  /* 0x000043a000b47802 */ /* 0x000fe40000000f00 */
[----:B------:R-:W-:Y:S05]  /*4390*/  CALL.REL.NOINC `($__internal_146_$__cuda_sm70_shflsync_down_p) ;  /* 0x000002f000007944 */ /* 0x000fea0003c00000 */
[----:B------:R-:W-:Y:S01]  /*43a0*/  FADD.FTZ R184, R183, R184 ;  /* 0x000000b8b7b87221 */ /* 0x000fe20000010000 */
[----:B0-----:R-:W-:Y:S01]  /*43b0*/  HFMA2.MMA R190, -RZ, RZ, 0, 2.384185791015625e-07 ;  /* 0x00000004ffbe7435 */ /* 0x001fe200000001ff */
[----:B-1----:R-:W-:Y:S01]  /*43c0*/  FADD.FTZ R220, R220, R185 ;  /* 0x000000b9dcdc7221 */ /* 0x002fe20000010000 */
[----:B------:R-:W-:Y:S02]  /*43d0*/  MOV R189, 0x1f ;  /* 0x0000001f00bd7802 */ /* 0x000fe40000000f00 */
[----:B------:R-:W-:-:S02]  /*43e0*/  MOV R192, 0xffffffff ;  /* 0xffffffff00c07802 */ /* 0x000fc40000000f00 */
[----:B------:R-:W-:Y:S02]  /*43f0*/  MOV R185, R184 ;  /* 0x000000b800b97202 */ /* 0x000fe40000000f00 */
[----:B------:R-:W-:Y:S02]  /*4400*/  MOV R180, 0x4420 ;  /* 0x0000442000b47802 */ /* 0x000fe40000000f00 */
[----:B------:R-:W-:Y:S05]  /*4410*/  CALL.REL.NOINC `($__internal_146_$__cuda_sm70_shflsync_down_p) ;  /* 0x0000027000007944 */ /* 0x000fea0003c00000 */
[----:B0-----:R-:W-:Y:S01]  /*4420*/  HFMA2.MMA R190, -RZ, RZ, 0, 2.384185791015625e-07 ;  /* 0x00000004ffbe7435 */ /* 0x001fe200000001ff */
[----:B-1----:R-:W-:Y:S02]  /*4430*/  MOV R183, R185 ;  /* 0x000000b900b77202 */ /* 0x002fe40000000f00 */
[----:B------:R-:W-:Y:S02]  /*4440*/  MOV R185, R220 ;  /* 0x000000dc00b97202 */ /* 0x000fe40000000f00 */
[----:B------:R-:W-:Y:S02]  /*4450*/  MOV R189, 0x1f ;  /* 0x0000001f00bd7802 */ /* 0x000fe40000000f00 */
[----:B------:R-:W-:Y:S02]  /*4460*/  MOV R192, 0xffffffff ;  /* 0xffffffff00c07802 */ /* 0x000fe40000000f00 */
[----:B------:R-:W-:-:S02]  /*4470*/  MOV R180, 0x4490 ;  /* 0x0000449000b47802 */ /* 0x000fc40000000f00 */
[----:B------:R-:W-:Y:S05]  /*4480*/  CALL.REL.NOINC `($__internal_146_$__cuda_sm70_shflsync_down_p) ;  /* 0x0000020000007944 */ /* 0x000fea0003c00000 */
[----:B------:R-:W-:Y:S01]  /*4490*/  FADD.FTZ R184, R183, R184 ;  /* 0x000000b8b7b87221 */ /* 0x000fe20000010000 */
[----:B0-----:R-:W-:Y:S01]  /*44a0*/  HFMA2.MMA R190, -RZ, RZ, 0, 1.1920928955078125e-07 ;  /* 0x00000002ffbe7435 */ /* 0x001fe200000001ff */
[----:B-1----:R-:W-:Y:S01]  /*44b0*/  FADD.FTZ R188, R220, R185 ;  /* 0x000000b9dcbc7221 */ /* 0x002fe20000010000 */
[----:B------:R-:W-:-:S02]  /*44c0*/  MOV R189, 0x1f ;  /* 0x0000001f00bd7802 */ /* 0x000fc40000000f00 */
[----:B------:R-:W-:Y:S02]  /*44d0*/  MOV R192, 0xffffffff ;  /* 0xffffffff00c07802 */ /* 0x000fe40000000f00 */
[----:B------:R-:W-:Y:S02]  /*44e0*/  MOV R185, R184 ;  /* 0x000000b800b97202 */ /* 0x000fe40000000f00 */
[----:B------:R-:W-:Y:S02]  /*44f0*/  MOV R180, 0x4510 ;  /* 0x0000451000b47802 */ /* 0x000fe40000000f00 */
[----:B------:R-:W-:Y:S05]  /*4500*/  CALL.REL.NOINC `($__internal_146_$__cuda_sm70_shflsync_down_p) ;  /* 0x0000018000007944 */ /* 0x000fea0003c00000 */
[----:B0-----:R-:W-:Y:S01]  /*4510*/  HFMA2.MMA R190, -RZ, RZ, 0, 1.1920928955078125e-07 ;  /* 0x00000002ffbe7435 */ /* 0x001fe200000001ff */
[----:B-1----:R-:W-:Y:S02]  /*4520*/  MOV R183, R185 ;  /* 0x000000b900b77202 */ /* 0x002fe40000000f00 */
[----:B------:R-:W-:Y:S02]  /*4530*/  MOV R185, R188 ;  /* 0x000000bc00b97202 */ /* 0x000fe40000000f00 */
[----:B------:R-:W-:Y:S02]  /*4540*/  MOV R189, 0x1f ;  /* 0x0000001f00bd7802 */ /* 0x000fe40000000f00 */
[----:B------:R-:W-:-:S02]  /*4550*/  MOV R192, 0xffffffff ;  /* 0xffffffff00c07802 */ /* 0x000fc40000000f00 */
[----:B------:R-:W-:Y:S02]  /*4560*/  MOV R180, 0x4580 ;  /* 0x0000458000b47802 */ /* 0x000fe40000000f00 */
[----:B------:R-:W-:Y:S05]  /*4570*/  CALL.REL.NOINC `($__internal_146_$__cuda_sm70_shflsync_down_p) ;  /* 0x0000011000007944 */ /* 0x000fea0003c00000 */
[----:B------:R-:W-:Y:S01]  /*4580*/  FADD.FTZ R186, R183, R184 ;  /* 0x000000b8b7ba7221 */ /* 0x000fe20000010000 */
[----:B0-----:R-:W-:Y:S01]  /*4590*/  HFMA2.MMA R190, -RZ, RZ, 0, 5.9604644775390625e-08 ;  /* 0x00000001ffbe7435 */ /* 0x001fe200000001ff */
[----:B-1----:R-:W-:Y:S01]  /*45a0*/  FADD.FTZ R188, R188, R185 ;  /* 0x000000b9bcbc7221 */ /* 0x002fe20000010000 */
[----:B------:R-:W-:Y:S02]  /*45b0*/  MOV R189, 0x1f ;  /* 0x0000001f00bd7802 */ /* 0x000fe40000000f00 */
[----:B------:R-:W-:Y:S02]  /*45c0*/  MOV R192, 0xffffffff ;  /* 0xffffffff00c07802 */ /* 0x000fe40000000f00 */
[----:B------:R-:W-:Y:S02]  /*45d0*/  MOV R185, R186 ;  /* 0x000000ba00b97202 */ /* 0x000fe40000000f00 */
[----:B------:R-:W-:Y:S02]  /*45e0*/  MOV R180, 0x4600 ;  /* 0x0000460000b47802 */ /* 0x000fe40000000f00 */
[----:B------:R-:W-:Y:S05]  /*45f0*/  CALL.REL.NOINC `($__internal_146_$__cuda_sm70_shflsync_down_p) ;  /* 0x0000009000007944 */ /* 0x000fea0003c00000 */
[----:B0-----:R-:W-:Y:S01]  /*4600*/  HFMA2.MMA R190, -RZ, RZ, 0, 5.9604644775390625e-08 ;  /* 0x00000001ffbe7435 */ /* 0x001fe200000001ff */
[----:B-1----:R-:W-:-:S02]  /*4610*/  MOV R187, R185 ;  /* 0x000000b900bb7202 */ /* 0x002fc40000000f00 */
[----:B------:R-:W-:Y:S02]  /*4620*/  MOV R185, R188 ;  /* 0x000000bc00b97202 */ /* 0x000fe40000000f00 */
[----:B------:R-:W-:Y:S02]  /*4630*/  MOV R189, 0x1f ;  /* 0x0000001f00bd7802 */ /* 0x000fe40000000f00 */
[----:B------:R-:W-:Y:S02]  /*4640*/  MOV R192, 0xffffffff ;  /* 0xffffffff00c07802 */ /* 0x000fe40000000f00 */
[----:B------:R-:W-:Y:S02]  /*4650*/  MOV R180, 0x4670 ;  /* 0x0000467000b47802 */ /* 0x000fe40000000f00 */
[----:B------:R-:W-:Y:S05]  /*4660*/  CALL.REL.NOINC `($__internal_146_$__cuda_sm70_shflsync_down_p) ;  /* 0x0000002000007944 */ /* 0x000fea0003c00000 */
[----:B-1----:R-:W-:Y:S01]  /*4670*/  MOV R221, R185 ;  /* 0x000000b900dd7202 */ /* 0x002fe20000000f00 */
[----:B0-----:R-:W-:Y:S05]  /*4680*/  BRA `(.L_x_6891) ;  /* 0xffffd23000007947 */ /* 0x001fea000383ffff */
        .weak           $__internal_146_$__cuda_sm70_shflsync_down_p
        .type           $__internal_146_$__cuda_sm70_shflsync_down_p,@function
        .size           $__internal_146_$__cuda_sm70_shflsync_down_p,(.L_x_9400 - $__internal_146_$__cuda_sm70_shflsync_down_p)
$__internal_146_$__cuda_sm70_shflsync_down_p:
[----:B------:R-:W-:Y:S01]  /*4690*/  HFMA2.MMA R181, -RZ, RZ, 0, 0 ;  /* 0x00000000ffb57435 */ /* 0x000fe200000001ff */
[----:B------:R-:W-:Y:S04]  /*46a0*/  WARPSYNC R192 ;  /* 0x000000c000007348 */ /* 0x000fe80003800000 */
[----:B------:R0:W1:Y:S01]  /*46b0*/  SHFL.DOWN PT, R185, R185, R190, R189 ;  /* 0x080000beb9b97389 */ /* 0x00006200000e00bd */
[----:B------:R-:W-:Y:S05]  /*46c0*/  RET.REL.NODEC R180 `(_ZN10layer_norm13ln_bwd_kernelINS_13Kernel_traitsIf6__halffS2_fjLj6144ELj1ELj1ELj8ELj16ENS_18Kernel_traits_baseILj6144EfS2_fS2_fjLj256EEEEELb0ELb1ELb1ELb0EEEvNS_9BwdParamsE) ;  /* 0xffffb930b4007950 */ /* 0x000fea0003c3ffff */
.L_x_6892:
        /* <DEDUP_REMOVED lines=11> */
.L_x_9400:


//--------------------- .text._ZN10layer_norm13ln_bwd_kernelINS_13Kernel_traitsIf6__halffS2_fjLj6144ELj1ELj1ELj8ELj16ENS_18Kernel_traits_baseILj6144EfS2_fS2_fjLj256EEEEELb0ELb1ELb1ELb1EEEvNS_9BwdParamsE --------------------------
	.section	.text._ZN10layer_norm13ln_bwd_kernelINS_13Kernel_traitsIf6__halffS2_fjLj6144ELj1ELj1ELj8ELj16ENS_18Kernel_traits_baseILj6144EfS2_fS2_fjLj256EEEEELb0ELb1ELb1ELb1EEEvNS_9BwdParamsE,"ax",@progbits
	.sectioninfo	@"SHI_REGISTERS=250"
	.align	128
        .global         _ZN10layer_norm13ln_bwd_kernelINS_13Kernel_traitsIf6__halffS2_fjLj6144ELj1ELj1ELj8ELj16ENS_18Kernel_traits_baseILj6144EfS2_fS2_fjLj256EEEEELb0ELb1ELb1ELb1EEEvNS_9BwdParamsE
        .type           _ZN10layer_norm13ln_bwd_kernelINS_13Kernel_traitsIf6__halffS2_fjLj6144ELj1ELj1ELj8ELj16ENS_18Kernel_traits_baseILj6144EfS2_fS2_fjLj256EEEEELb0ELb1ELb1ELb1EEEvNS_9BwdParamsE,@function
        .size           _ZN10layer_norm13ln_bwd_kernelINS_13Kernel_traitsIf6__halffS2_fjLj6144ELj1ELj1ELj8ELj16ENS_18Kernel_traits_baseILj6144EfS2_fS2_fjLj256EEEEELb0ELb1ELb1ELb1EEEvNS_9BwdParamsE,(.L_x_9401 - _ZN10layer_norm13ln_bwd_kernelINS_13Kernel_traitsIf6__halffS2_fjLj6144ELj1ELj1ELj8ELj16ENS_18Kernel_traits_baseILj6144EfS2_fS2_fjLj256EEEEELb0ELb1ELb1ELb1EEEvNS_9BwdParamsE)
        .other          _ZN10layer_norm13ln_bwd_kernelINS_13Kernel_traitsIf6__halffS2_fjLj6144ELj1ELj1ELj8ELj16ENS_18Kernel_traits_baseILj6144EfS2_fS2_fjLj256EEEEELb0ELb1ELb1ELb1EEEvNS_9BwdParamsE,@"STO_CUDA_ENTRY STV_DEFAULT"
_ZN10layer_norm13ln_bwd_kernelINS_13Kernel_traitsIf6__halffS2_fjLj6144ELj1ELj1ELj8ELj16ENS_18Kernel_traits_baseILj6144EfS2_fS2_fjLj256EEEEELb0ELb1ELb1ELb1EEEvNS_9BwdParamsE:
.text._ZN10layer_norm13ln_bwd_kernelINS_13Kernel_traitsIf6__halffS2_fjLj6144ELj1ELj1ELj8ELj16ENS_18Kernel_traits_baseILj6144EfS2_fS2_fjLj256EEEEELb0ELb1ELb1ELb1EEEvNS_9BwdParamsE:
        /* <DEDUP_REMOVED lines=44> */
.L_x_6893:
        /* <DEDUP_REMOVED lines=56> */
.L_x_6948:
        /* <DEDUP_REMOVED lines=33> */
.L_x_6896:
        /* <DEDUP_REMOVED lines=39> */
[--C-:B0-----:R-:W-:Y:S02]  /*0ac0*/  HADD2.F32 R181, -RZ, R202.reuse.H0_H0 ;  /* 0x200000caffb57230 */ /* 0x101fe40000004100 */
[----:B------:R-:W-:Y:S01]  /*0ad0*/  HADD2.F32 R180, -RZ, R202.H1_H1 ;  /* 0x300000caffb47230 */ /* 0x000fe20000004100 */
[C---:B------:R-:W-:Y:S01]  /*0ae0*/  FADD.FTZ R202, -R208.reuse, R12 ;  /* 0x0000000cd0ca7221 */ /* 0x040fe20000010100 */
[--C-:B------:R-:W-:Y:S01]  /*0af0*/  HADD2.F32 R185, -RZ, R200.reuse.H0_H0 ;  /* 0x200000c8ffb97230 */ /* 0x100fe20000004100 */
[----:B------:R-:W-:Y:S01]  /*0b00*/  FADD.FTZ R226, -R208, R205 ;  /* 0x000000cdd0e27221 */ /* 0x000fe20000010100 */
[--C-:B-1----:R-:W-:Y:S01]  /*0b10*/  HADD2.F32 R3, -RZ, R203.reuse.H0_H0 ;  /* 0x200000cbff037230 */ /* 0x102fe20000004100 */
[C---:B-----5:R-:W-:Y:S01]  /*0b20*/  FMUL.FTZ R219, R229.reuse, R198 ;  /* 0x000000c6e5db7220 */ /* 0x060fe20000410000 */
[----:B------:R-:W-:Y:S01]  /*0b30*/  HADD2.F32 R2, -RZ, R203.H1_H1 ;  /* 0x300000cbff027230 */ /* 0x000fe20000004100 */
[C---:B------:R-:W-:Y:S01]  /*0b40*/  FMUL.FTZ R218, R229.reuse, R218 ;  /* 0x000000dae5da7220 */ /* 0x040fe20000410000 */
[----:B------:R-:W-:Y:S01]  /*0b50*/  HADD2.F32 R200, -RZ, R200.H1_H1 ;  /* 0x300000c8ffc87230 */ /* 0x000fe20000004100 */
[----:B------:R-:W-:-:S02]  /*0b60*/  FMUL.FTZ R217, R229, R202 ;  /* 0x000000cae5d97220 */ /* 0x000fc40000410000 */
[C---:B------:R-:W-:Y:S02]  /*0b70*/  FMUL.FTZ R227, R229.reuse, R204 ;  /* 0x000000cce5e37220 */ /* 0x040fe40000410000 */
[----:B------:R-:W-:Y:S01]  /*0b80*/  FMUL.FTZ R202, R88, R185 ;  /* 0x000000b958ca7220 */ /* 0x000fe20000410000 */
[--C-:B------:R-:W-:Y:S01]  /*0b90*/  HADD2.F32 R183, -RZ, R201.reuse.H0_H0 ;  /* 0x200000c9ffb77230 */ /* 0x100fe20000004100 */
[----:B------:R-:W-:Y:S01]  /*0ba0*/  FADD.FTZ R242, -R208, R19 ;  /* 0x00000013d0f27221 */ /* 0x000fe20000010100 */
[----:B------:R-:W-:Y:S01]  /*0bb0*/  HADD2.F32 R182, -RZ, R201.H1_H1 ;  /* 0x300000c9ffb67230 */ /* 0x000fe20000004100 */
        /* <DEDUP_REMOVED lines=12> */
[--C-:B------:R-:W-:Y:S01]  /*0c80*/  HADD2.F32 R187, -RZ, R7.reuse.H0_H0 ;  /* 0x20000007ffbb7230 */ /* 0x100fe20000004100 */
[----:B------:R-:W-:Y:S01]  /*0c90*/  FFMA.FTZ R93, R226, R200, R93 ;  /* 0x000000c8e25d7223 */ /* 0x000fe2000001005d */
[----:B------:R-:W-:Y:S01]  /*0ca0*/  HADD2.F32 R184, -RZ, R7.H1_H1 ;  /* 0x30000007ffb87230 */ /* 0x000fe20000004100 */
        /* <DEDUP_REMOVED lines=20> */
[----:B------:R-:W-:Y:S01]  /*0df0*/  HADD2.F32 R223, -RZ, R8.H0_H0 ;  /* 0x20000008ffdf7230 */ /* 0x000fe20000004100 */
[----:B------:R-:W-:-:S02]  /*0e00*/  FADD.FTZ R18, -R208, R18 ;  /* 0x00000012d0127221 */ /* 0x000fc40000010100 */
[----:B------:R-:W-:Y:S02]  /*0e10*/  FADD.FTZ R2, R7, R196 ;  /* 0x000000c407027221 */ /* 0x000fe40000010000 */
[----:B------:R-:W-:Y:S02]  /*0e20*/  FFMA.FTZ R3, R219, R196, R3 ;  /* 0x000000c4db037223 */ /* 0x000fe40000010003 */
[C---:B------:R-:W-:Y:S01]  /*0e30*/  FADD.FTZ R210, -R208.reuse, R14 ;  /* 0x0000000ed0d27221 */ /* 0x040fe20000010100 */
[----:B------:R-:W-:Y:S01]  /*0e40*/  HADD2.F32 R14, -RZ, R8.H1_H1 ;  /* 0x30000008ff0e7230 */ /* 0x000fe20000004100 */
[----:B------:R-:W-:Y:S02]  /*0e50*/  FMUL.FTZ R207, R229, R18 ;  /* 0x00000012e5cf7220 */ /* 0x000fe40000410000 */
[----:B------:R-:W-:Y:S02]  /*0e60*/  FADD.FTZ R216, -R208, R13 ;  /* 0x0000000dd0d87221 */ /* 0x000fe40000010100 */
[----:B------:R-:W-:-:S02]  /*0e70*/  FMUL.FTZ R18, R80, R223 ;  /* 0x000000df50127220 */ /* 0x000fc40000410000 */
[----:B------:R-:W-:Y:S02]  /*0e80*/  FADD.FTZ R7, R2, R19 ;  /* 0x0000001302077221 */ /* 0x000fe40000010000 */
[----:B------:R-:W-:Y:S02]  /*0e90*/  FFMA.FTZ R3, R218, R19, R3 ;  /* 0x00000013da037223 */ /* 0x000fe40000010003 */
[C---:B------:R-:W-:Y:S01]  /*0ea0*/  FADD.FTZ R214, -R208.reuse, R15 ;  /* 0x0000000fd0d67221 */ /* 0x040fe20000010100 */
        /* <DEDUP_REMOVED lines=8> */
[C---:B------:R-:W-:Y:S02]  /*0f30*/  FMUL.FTZ R215, R229.reuse, R210 ;  /* 0x000000d2e5d77220 */ /* 0x040fe40000410000 */
[----:B------:R-:W-:Y:S02]  /*0f40*/  FMUL.FTZ R209, R229, R16 ;  /* 0x00000010e5d17220 */ /* 0x000fe40000410000 */
[----:B------:R-:W-:-:S02]  /*0f50*/  FMUL.FTZ R16, R82, R15 ;  /* 0x0000000f52107220 */ /* 0x000fc40000410000 */
[----:B------:R-:W-:Y:S02]  /*0f60*/  FADD.FTZ R7, R2, R17 ;  /* 0x0000001102077221 */ /* 0x000fe40000010000 */
[----:B------:R-:W-:Y:S01]  /*0f70*/  FFMA.FTZ R3, R216, R17, R3 ;  /* 0x00000011d8037223 */ /* 0x000fe20000010003 */
[----:B------:R-:W-:Y:S01]  /*0f80*/  HADD2.F32 R13, -RZ, R10.H0_H0 ;  /* 0x2000000aff0d7230 */ /* 0x000fe20000004100 */
[----:B------:R-:W-:Y:S02]  /*0f90*/  FADD.FTZ R212, -R208, R188 ;  /* 0x000000bcd0d47221 */ /* 0x000fe40000010100 */
        /* <DEDUP_REMOVED lines=10> */
[----:B------:R-:W-:Y:S02]  /*1040*/  FADD.FTZ R222, -R208, R189 ;  /* 0x000000bdd0de7221 */ /* 0x000fe40000010100 */
[----:B------:R-:W-:Y:S02]  /*1050*/  FMUL.FTZ R14, R76, R13 ;  /* 0x0000000d4c0e7220 */ /* 0x000fe40000410000 */
[----:B------:R-:W-:Y:S02]  /*1060*/  FADD.FTZ R7, R2, R15 ;  /* 0x0000000f02077221 */ /* 0x000fe40000010000 */
[----:B------:R-:W-:Y:S01]  /*1070*/  FFMA.FTZ R3, R214, R15, R3 ;  /* 0x0000000fd6037223 */ /* 0x000fe20000010003 */
[----:B------:R-:W-:Y:S01]  /*1080*/  HADD2.F32 R9, -RZ, R11.H0_H0 ;  /* 0x2000000bff097230 */ /* 0x000fe20000004100 */
        /* <DEDUP_REMOVED lines=8> */
[----:B------:R-:W-:-:S02]  /*1110*/  FFMA.FTZ R103, R214, R12, R103 ;  /* 0x0000000cd6677223 */ /* 0x000fc40000010067 */
[----:B------:R-:W-:Y:S02]  /*1120*/  FADD.FTZ R127, R127, R12 ;  /* 0x0000000c7f7f7221 */ /* 0x000fe40000010000 */
[----:B------:R-:W-:Y:S02]  /*1130*/  FADD.FTZ R238, -R208, R191 ;  /* 0x000000bfd0ee7221 */ /* 0x000fe40000010100 */
        /* <DEDUP_REMOVED lines=11> */
[----:B------:R-:W-:Y:S01]  /*11f0*/  FFMA.FTZ R105, R212, R10, R105 ;  /* 0x0000000ad4697223 */ /* 0x000fe20000010069 */
[--C-:B------:R-:W-:Y:S01]  /*1200*/  HADD2.F32 R189, -RZ, R5.reuse.H0_H0 ;  /* 0x20000005ffbd7230 */ /* 0x100fe20000004100 */
[----:B------:R-:W-:Y:S01]  /*1210*/  FMUL.FTZ R10, R72, R191 ;  /* 0x000000bf480a7220 */ /* 0x000fe20000410000 */
[----:B------:R-:W-:Y:S01]  /*1220*/  HADD2.F32 R186, -RZ, R5.H1_H1 ;  /* 0x30000005ffba7230 */ /* 0x000fe20000004100 */
[----:B------:R-:W-:-:S02]  /*1230*/  FADD.FTZ R7, R2, R11 ;  /* 0x0000000b02077221 */ /* 0x000fc40000010000 */
[----:B------:R-:W-:Y:S01]  /*1240*/  FFMA.FTZ R3, R210, R11, R3 ;  /* 0x0000000bd2037223 */ /* 0x000fe20000010003 */
[--C-:B------:R-:W-:Y:S01]  /*1250*/  HADD2.F32 R5, -RZ, R6.reuse.H0_H0 ;  /* 0x20000006ff057230 */ /* 0x100fe20000004100 */
[C---:B------:R-:W-:Y:S01]  /*1260*/  FADD.FTZ R192, -R208.reuse, R192 ;  /* 0x000000c0d0c07221 */ /* 0x040fe20000010100 */
[----:B------:R-:W-:Y:S01]  /*1270*/  HADD2.F32 R4, -RZ, R6.H1_H1 ;  /* 0x30000006ff047230 */ /* 0x000fe20000004100 */
        /* <DEDUP_REMOVED lines=64> */
.L_x_6897:
[----:B------:R-:W-:Y:S05]  /*1680*/  BSYNC B0 ;  /* 0x0000000000007941 */ /* 0x000fea0003800000 */
.L_x_6895:
[----:B------:R-:W-:Y:S02]  /*1690*/  LOP3.LUT P1, RZ, R230, 0xff, RZ, 0xc0, !PT ;  /* 0x000000ffe6ff7812 */ /* 0x000fe4000782c0ff */
[----:B0-----:R-:W-:-:S02]  /*16a0*/  SHF.R.U32.HI R182, RZ, 0x5, R233 ;  /* 0x00000005ffb67819 */ /* 0x001fc400000116e9 */
[----:B------:R-:W-:Y:S02]  /*16b0*/  LOP3.LUT P0, RZ, R233, 0x1f, RZ, 0xc0, !PT ;  /* 0x0000001fe9ff7812 */ /* 0x000fe4000780c0ff */
[----:B------:R-:W-:-:S07]  /*16c0*/  LOP3.LUT R238, R182, 0x7fffff8, RZ, 0xc0, !PT ;  /* 0x07fffff8b6ee7812 */ /* 0x000fce00078ec0ff */
[----:B------:R-:W-:Y:S01]  /*16d0*/  @!P1 IADD3 R238, R238, 0x8, RZ ;  /* 0x00000008eeee9810 */ /* 0x000fe20007ffe0ff */
[----:B------:R-:W-:Y:S05]  /*16e0*/  BRA.DIV ~URZ, `(.L_x_6898) ;  /* 0x000027727f007947 */ /* 0x000fea000b800000 */
[----:B------:R0:W1:Y:S02]  /*16f0*/  SHFL.DOWN PT, R183, R186, 0x10, 0x1f ;  /* 0x0a001f00bab77f89 */ /* 0x00006400000e0000 */
.L_x_6949:
        /* <DEDUP_REMOVED lines=18> */
.L_x_6950:
[----:B-----5:R-:W-:Y:S01]  /*1820*/  ISETP.GE.AND P6, PT, R0, 0x1, PT ;  /* 0x000000010000780c */ /* 0x020fe20003fc6270 */
[----:B--2---:R-:W-:Y:S01]  /*1830*/  FADD.FTZ R222, R222, R185 ;  /* 0x000000b9dede7221 */ /* 0x004fe20000010000 */
[----:B------:R-:W-:Y:S01]  /*1840*/  WARPSYNC 0xffffffff ;  /* 0xffffffff00007948 */ /* 0x000fe20003800000 */
[----:B0-----:R-:W-:-:S10]  /*1850*/  FADD.FTZ R223, R180, R187 ;  /* 0x000000bbb4df7221 */ /* 0x001fd40000010000 */
[----:B------:R-:W-:Y:S02]  /*1860*/  @P6 IADD3 R0, R0, -0x1, RZ ;  /* 0xffffffff00006810 */ /* 0x000fe40007ffe0ff */
[----:B------:R-:W-:Y:S02]  /*1870*/  @P6 LOP3.LUT R183, R233, 0xff, RZ, 0xc0, !PT ;  /* 0x000000ffe9b76812 */ /* 0x000fe400078ec0ff */
[----:B------:R-:W-:Y:S01]  /*1880*/  @P6 MOV R237, 0x10 ;  /* 0x0000001000ed6802 */ /* 0x000fe20000000f00 */
[----:B------:R-:W-:Y:S01]  /*1890*/  @P6 IMAD R181, R0, c[0x0][0x168], RZ ;  /* 0x00005a0000b56a24 */ /* 0x000fe200078e02ff */
[----:B------:R-:W-:-:S04]  /*18a0*/  MOV R0, RZ ;  /* 0x000000ff00007202 */ /* 0x000fc80000000f00 */
        /* <DEDUP_REMOVED lines=51> */
.L_x_6901:
[----:B------:R-:W-:Y:S05]  /*1be0*/  BSYNC B0 ;  /* 0x0000000000007941 */ /* 0x000fea0003800000 */
.L_x_6900:
        /* <DEDUP_REMOVED lines=10> */
.L_x_6903:
[----:B------:R-:W-:Y:S05]  /*1c90*/  BSYNC B0 ;  /* 0x0000000000007941 */ /* 0x000fea0003800000 */
.L_x_6902:
        /* <DEDUP_REMOVED lines=19> */
.L_x_6905:
[----:B------:R-:W-:Y:S05]  /*1dd0*/  BSYNC B0 ;  /* 0x0000000000007941 */ /* 0x000fea0003800000 */
.L_x_6904:
        /* <DEDUP_REMOVED lines=12> */
.L_x_6907:
[----:B------:R-:W-:Y:S05]  /*1ea0*/  BSYNC B0 ;  /* 0x0000000000007941 */ /* 0x000fea0003800000 */
.L_x_6906:
        /* <DEDUP_REMOVED lines=19> */
.L_x_6909:
[----:B------:R-:W-:Y:S05]  /*1fe0*/  BSYNC B0 ;  /* 0x0000000000007941 */ /* 0x000fea0003800000 */
.L_x_6908:
        /* <DEDUP_REMOVED lines=10> */
.L_x_6911:
[----:B------:R-:W-:Y:S05]  /*2090*/  BSYNC B0 ;  /* 0x0000000000007941 */ /* 0x000fea0003800000 */
.L_x_6910:
        /* <DEDUP_REMOVED lines=17> */
.L_x_6913:
[----:B------:R-:W-:Y:S05]  /*21b0*/  BSYNC B0 ;  /* 0x0000000000007941 */ /* 0x000fea0003800000 */
.L_x_6912:
        /* <DEDUP_REMOVED lines=12> */
.L_x_6915:
[----:B------:R-:W-:Y:S05]  /*2280*/  BSYNC B0 ;  /* 0x0000000000007941 */ /* 0x000fea0003800000 */
.L_x_6914:
[----:B------:R-:W-:Y:S01]  /*2290*/  @P6 FMUL.FTZ R238, R238, c[0x0][0x1ec] ;  /* 0x00007b00eeee6a20 */ /* 0x000fe20000410000 */
[----:B------:R-:W-:Y:S01]  /*22a0*/  SEL R183, R194, R175, P1 ;  /* 0x000000afc2b77207 */ /* 0x000fe20000800000 */
[----:B------:R-:W-:Y:S01]  /*22b0*/  @P6 FMUL.FTZ R188, R64, R237 ;  /* 0x000000ed40bc6220 */ /* 0x000fe20000410000 */
[--C-:B-----5:R-:W-:Y:S01]  /*22c0*/  @P6 HADD2.F32 R240, -RZ, R164.reuse.H0_H0 ;  /* 0x200000a4fff06230 */ /* 0x120fe20000004100 */
[----:B------:R-:W-:Y:S01]  /*22d0*/  @P6 FMUL.FTZ R191, R65, R238 ;  /* 0x000000ee41bf6220 */ /* 0x000fe20000410000 */
[----:B------:R-:W-:Y:S01]  /*22e0*/  @P6 HADD2.F32 R239, -RZ, R164.H1_H1 ;  /* 0x300000a4ffef6230 */ /* 0x000fe20000004100 */
[----:B------:R-:W-:Y:S01]  /*22f0*/  @P6 FMUL.FTZ R189, R189, c[0x0][0x1ec] ;  /* 0x00007b00bdbd6a20 */ /* 0x000fe20000410000 */
[----:B------:R-:W-:Y:S01]  /*2300*/  @P6 F2FP.PACK_AB R188, RZ, R188 ;  /* 0x000000bcffbc623e */ /* 0x000fe200000000ff */
[----:B------:R-:W-:Y:S01]  /*2310*/  @P6 FMUL.FTZ R195, R195, c[0x0][0x1ec] ;  /* 0x00007b00c3c36a20 */ /* 0x000fe20000410000 */
[----:B------:R-:W-:Y:S01]  /*2320*/  @P6 F2FP.PACK_AB R191, RZ, R191 ;  /* 0x000000bfffbf623e */ /* 0x000fe200000000ff */
[----:B------:R0:W-:Y:S01]  /*2330*/  @P0 STG.E.128 [R184.64+0x10], R180 ;  /* 0x000010b4b8000986 */ /* 0x0001e2000c101d04 */
[----:B------:R-:W-:Y:S01]  /*2340*/  @P6 PRMT R176, R188, 0x7610, R176 ;  /* 0x00007610bcb06816 */ /* 0x000fe200000000b0 */
[----:B------:R-:W-:Y:S01]  /*2350*/  @P6 FMUL.FTZ R192, R66, R189 ;  /* 0x000000bd42c06220 */ /* 0x000fe20000410000 */
[--C-:B------:R-:W-:Y:S01]  /*2360*/  @P6 HADD2.F32 R235, -RZ, R165.reuse.H1_H1 ;  /* 0x300000a5ffeb6230 */ /* 0x100fe20000004100 */
[----:B------:R-:W-:Y:S01]  /*2370*/  @P6 FMUL.FTZ R222, R222, c[0x0][0x1ec] ;  /* 0x00007b00dede6a20 */ /* 0x000fe20000410000 */
[----:B------:R-:W-:Y:S01]  /*2380*/  @P6 PRMT R176, R176, 0x5410, R191 ;  /* 0x00005410b0b06816 */ /* 0x000fe200000000bf */
[----:B------:R-:W-:Y:S01]  /*2390*/  @P6 FMUL.FTZ R191, R223, c[0x0][0x1ec] ;  /* 0x00007b00dfbf6a20 */ /* 0x000fe20000410000 */
[----:B------:R-:W-:Y:S01]  /*23a0*/  @P6 F2FP.PACK_AB R192, RZ, R192 ;  /* 0x000000c0ffc0623e */ /* 0x000fe200000000ff */
[----:B------:R-:W-:Y:S01]  /*23b0*/  @P6 FMUL.FTZ R193, R67, R222 ;  /* 0x000000de43c16220 */ /* 0x000fe20000410000 */
[----:B------:R-:W-:Y:S01]  /*23c0*/  @P6 HADD2.F32 R223, -RZ, R165.H0_H0 ;  /* 0x200000a5ffdf6230 */ /* 0x000fe20000004100 */
[----:B------:R-:W-:Y:S01]  /*23d0*/  @P6 FMUL.FTZ R190, R190, c[0x0][0x1ec] ;  /* 0x00007b00bebe6a20 */ /* 0x000fe20000410000 */
[----:B------:R-:W-:Y:S01]  /*23e0*/  @P6 PRMT R177, R192, 0x7610, R177 ;  /* 0x00007610c0b16816 */ /* 0x000fe200000000b1 */
[----:B------:R-:W-:Y:S01]  /*23f0*/  @P6 FMUL.FTZ R188, R194, c[0x0][0x1ec] ;  /* 0x00007b00c2bc6a20 */ /* 0x000fe20000410000 */
[----:B------:R-:W-:Y:S01]  /*2400*/  @P6 F2FP.PACK_AB R193, RZ, R193 ;  /* 0x000000c1ffc1623e */ /* 0x000fe200000000ff */
[--C-:B------:R-:W-:Y:S01]  /*2410*/  @P6 HADD2.F32 R236, -RZ, R166.reuse.H0_H0 ;  /* 0x200000a6ffec6230 */ /* 0x100fe20000004100 */
[----:B------:R-:W-:Y:S01]  /*2420*/  @P6 MOV R192, 0x10 ;  /* 0x0000001000c06802 */ /* 0x000fe20000000f00 */
[----:B------:R-:W-:Y:S01]  /*2430*/  @P6 HADD2.F32 R194, -RZ, R166.H1_H1 ;  /* 0x300000a6ffc26230 */ /* 0x000fe20000004100 */
[----:B------:R-:W-:Y:S01]  /*2440*/  @P6 PRMT R177, R177, 0x5410, R193 ;  /* 0x00005410b1b16816 */ /* 0x000fe200000000c1 */
[----:B0-----:R-:W-:Y:S01]  /*2450*/  @P6 FMUL.FTZ R180, R60, R195 ;  /* 0x000000c33cb46220 */ /* 0x001fe20000410000 */
[----:B------:R-:W-:Y:S01]  /*2460*/  @P6 MOV R193, 0x10 ;  /* 0x0000001000c16802 */ /* 0x000fe20000000f00 */
[----:B------:R-:W-:Y:S01]  /*2470*/  @P6 FMUL.FTZ R182, R62, R191 ;  /* 0x000000bf3eb66220 */ /* 0x000fe20000410000 */
[----:B------:R-:W-:Y:S01]  /*2480*/  @P6 IADD3 R185, R0, 0x100, RZ ;  /* 0x0000010000b96810 */ /* 0x000fe20007ffe0ff */
[----:B------:R-:W-:Y:S01]  /*2490*/  @P6 FMUL.FTZ R181, R61, R190 ;  /* 0x000000be3db56220 */ /* 0x000fe20000410000 */
[----:B------:R-:W-:Y:S01]  /*24a0*/  @P6 F2FP.PACK_AB R180, RZ, R180 ;  /* 0x000000b4ffb4623e */ /* 0x000fe200000000ff */
[----:B------:R-:W-:-:S03]  /*24b0*/  @P6 FMUL.FTZ R183, R63, R188 ;  /* 0x000000bc3fb76220 */ /* 0x000fc60000410000 */
[----:B------:R-:W-:Y:S02]  /*24c0*/  @P6 PRMT R178, R180, 0x7610, R178 ;  /* 0x00007610b4b26816 */ /* 0x000fe400000000b2 */
[----:B------:R-:W-:Y:S02]  /*24d0*/  @P6 F2FP.PACK_AB R180, RZ, R182 ;  /* 0x000000b6ffb4623e */ /* 0x000fe400000000ff */
[----:B------:R-:W-:Y:S02]  /*24e0*/  @P6 F2FP.PACK_AB R181, RZ, R181 ;  /* 0x000000b5ffb5623e */ /* 0x000fe400000000ff */
[----:B------:R-:W-:Y:S01]  /*24f0*/  @P6 F2FP.PACK_AB R184, RZ, R183 ;  /* 0x000000b7ffb8623e */ /* 0x000fe200000000ff */
[----:B------:R-:W-:Y:S01]  /*2500*/  @P6 IMAD.WIDE.U32 R182, R0, R193, c[0x0][0x248] ;  /* 0x0000920000b66625 */ /* 0x000fe200078e00c1 */
[----:B------:R-:W-:Y:S01]  /*2510*/  @P6 PRMT R179, R180, 0x7610, R179 ;  /* 0x00007610b4b36816 */ /* 0x000fe200000000b3 */
[--C-:B------:R-:W-:Y:S01]  /*2520*/  @P6 HADD2.F32 R193, -RZ, R167.reuse.H0_H0 ;  /* 0x200000a7ffc16230 */ /* 0x100fe20000004100 */
[----:B------:R-:W-:Y:S01]  /*2530*/  @P6 PRMT R178, R178, 0x5410, R181 ;  /* 0x00005410b2b26816 */ /* 0x000fe200000000b5 */
[----:B------:R-:W-:Y:S01]  /*2540*/  @P6 IMAD.WIDE.U32 R180, R185, R192, c[0x0][0x170] ;  /* 0x00005c00b9b46625 */ /* 0x000fe200078e00c0 */
[----:B------:R-:W-:Y:S01]  /*2550*/  @P6 PRMT R179, R179, 0x5410, R184 ;  /* 0x00005410b3b36816 */ /* 0x000fe200000000b8 */
[----:B------:R-:W-:-:S04]  /*2560*/  @P6 HADD2.F32 R192, -RZ, R167.H1_H1 ;  /* 0x300000a7ffc06230 */ /* 0x000fc80000004100 */
[----:B------:R0:W-:Y:S04]  /*2570*/  @P6 STG.E.128 [R182.64], R176 ;  /* 0x000000b0b6006986 */ /* 0x0001e8000c101d04 */
        /* <DEDUP_REMOVED lines=15> */
.L_x_6917:
[----:B------:R-:W-:Y:S05]  /*2670*/  BSYNC B0 ;  /* 0x0000000000007941 */ /* 0x000fea0003800000 */
.L_x_6916:
        /* <DEDUP_REMOVED lines=13> */
.L_x_6919:
[----:B------:R-:W-:Y:S05]  /*2750*/  BSYNC B0 ;  /* 0x0000000000007941 */ /* 0x000fea0003800000 */
.L_x_6918:
        /* <DEDUP_REMOVED lines=16> */
.L_x_6921:
[----:B------:R-:W-:Y:S05]  /*2860*/  BSYNC B0 ;  /* 0x0000000000007941 */ /* 0x000fea0003800000 */
.L_x_6920:
        /* <DEDUP_REMOVED lines=11> */
.L_x_6923:
[----:B------:R-:W-:Y:S05]  /*2920*/  BSYNC B0 ;  /* 0x0000000000007941 */ /* 0x000fea0003800000 */
.L_x_6922:
        /* <DEDUP_REMOVED lines=11> */
[----:B------:R-:W-:Y:S01]  /*29e0*/  @P6 F2FP.PACK_AB R240, RZ, R240 ;  /* 0x000000f0fff0623e */ /* 0x000fe200000000ff */
[----:B------:R-:W-:Y:S01]  /*29f0*/  @P6 FFMA.FTZ R161, R238, R239, R161 ;  /* 0x000000efeea16223 */ /* 0x000fe200000100a1 */
[----:B------:R-:W-:Y:S01]  /*2a00*/  @P6 F2FP.PACK_AB R241, RZ, R241 ;  /* 0x000000f1fff1623e */ /* 0x000fe200000000ff */
        /* <DEDUP_REMOVED lines=10> */
[----:B------:R-:W-:Y:S02]  /*2ab0*/  @P6 F2FP.PACK_AB R243, RZ, R243 ;  /* 0x000000f3fff3623e */ /* 0x000fe400000000ff */
[----:B------:R-:W-:Y:S02]  /*2ac0*/  @P6 F2FP.PACK_AB R242, RZ, R242 ;  /* 0x000000f2fff2623e */ /* 0x000fe400000000ff */
        /* <DEDUP_REMOVED lines=10> */
.L_x_6925:
[----:B------:R-:W-:Y:S05]  /*2b70*/  BSYNC B0 ;  /* 0x0000000000007941 */ /* 0x000fea0003800000 */
.L_x_6924:
        /* <DEDUP_REMOVED lines=11> */
.L_x_6927:
[----:B------:R-:W-:Y:S05]  /*2c30*/  BSYNC B0 ;  /* 0x0000000000007941 */ /* 0x000fea0003800000 */
.L_x_6926:
        /* <DEDUP_REMOVED lines=10> */
[----:B------:R-:W-:Y:S02]  /*2ce0*/  @P6 F2FP.PACK_AB R244, RZ, R244 ;  /* 0x000000f4fff4623e */ /* 0x000fe400000000ff */
[----:B------:R-:W-:Y:S02]  /*2cf0*/  @P6 F2FP.PACK_AB R245, RZ, R245 ;  /* 0x000000f5fff5623e */ /* 0x000fe400000000ff */
        /* <DEDUP_REMOVED lines=11> */
.L_x_6929:
[----:B------:R-:W-:Y:S05]  /*2db0*/  BSYNC B0 ;  /* 0x0000000000007941 */ /* 0x000fea0003800000 */
.L_x_6928:
        /* <DEDUP_REMOVED lines=11> */
.L_x_6931:
[----:B------:R-:W-:Y:S05]  /*2e70*/  BSYNC B0 ;  /* 0x0000000000007941 */ /* 0x000fea0003800000 */
.L_x_6930:
        /* <DEDUP_REMOVED lines=14> */
[----:B------:R-:W-:Y:S01]  /*2f60*/  @P6 F2FP.PACK_AB R244, RZ, R244 ;  /* 0x000000f4fff4623e */ /* 0x000fe200000000ff */
[----:B------:R0:W-:Y:S01]  /*2f70*/  @P0 STG.E.128 [R184.64+0x10], R180 ;  /* 0x000010b4b8000986 */ /* 0x0001e2000c101d04 */
[----:B------:R-:W-:Y:S01]  /*2f80*/  @P6 IADD3 R246, R0, 0x100, RZ ;  /* 0x0000010000f66810 */ /* 0x000fe20007ffe0ff */
[--C-:B-----5:R-:W-:Y:S01]  /*2f90*/  @P6 HADD2.F32 R195, -RZ, R164.reuse.H0_H0 ;  /* 0x200000a4ffc36230 */ /* 0x120fe20000004100 */
[----:B------:R-:W-:Y:S01]  /*2fa0*/  @P6 F2FP.PACK_AB R245, RZ, R245 ;  /* 0x000000f5fff5623e */ /* 0x000fe200000000ff */
[----:B------:R-:W-:Y:S01]  /*2fb0*/  @P6 HADD2.F32 R222, -RZ, R164.H1_H1 ;  /* 0x300000a4ffde6230 */ /* 0x000fe20000004100 */
[----:B------:R-:W-:Y:S01]  /*2fc0*/  @P6 PRMT R179, R244, 0x7610, R179 ;  /* 0x00007610f4b36816 */ /* 0x000fe200000000b3 */
[--C-:B------:R-:W-:Y:S01]  /*2fd0*/  @P6 HADD2.F32 R223, -RZ, R165.reuse.H0_H0 ;  /* 0x200000a5ffdf6230 */ /* 0x100fe20000004100 */
[----:B------:R-:W-:Y:S01]  /*2fe0*/  IADD3 R0, R0, 0x200, RZ ;  /* 0x0000020000007810 */ /* 0x000fe20007ffe0ff */
[----:B------:R-:W-:Y:S01]  /*2ff0*/  @P6 HADD2.F32 R189, -RZ, R165.H1_H1 ;  /* 0x300000a5ffbd6230 */ /* 0x000fe20000004100 */
[----:B------:R-:W-:-:S02]  /*3000*/  @P6 PRMT R179, R179, 0x5410, R245 ;  /* 0x00005410b3b36816 */ /* 0x000fc400000000f5 */
[----:B0-----:R-:W-:Y:S01]  /*3010*/  @P6 MOV R183, 0x10 ;  /* 0x0000001000b76802 */ /* 0x001fe20000000f00 */
[----:B------:R-:W-:Y:S01]  /*3020*/  @P6 IMAD.WIDE.U32 R180, R246, R247, c[0x0][0x248] ;  /* 0x00009200f6b46625 */ /* 0x000fe200078e00f7 */
[--C-:B------:R-:W-:Y:S02]  /*3030*/  @P6 HADD2.F32 R185, -RZ, R166.reuse.H0_H0 ;  /* 0x200000a6ffb96230 */ /* 0x100fe40000004100 */
[--C-:B------:R-:W-:Y:S01]  /*3040*/  @P6 HADD2.F32 R184, -RZ, R167.reuse.H1_H1 ;  /* 0x300000a7ffb86230 */ /* 0x100fe20000004100 */
[----:B------:R-:W-:Y:S01]  /*3050*/  @P6 IMAD.WIDE.U32 R182, R0, R183, c[0x0][0x170] ;  /* 0x00005c0000b66625 */ /* 0x000fe200078e00b7 */
[----:B------:R0:W-:Y:S02]  /*3060*/  @P6 STG.E.128 [R180.64], R176 ;  /* 0x000000b0b4006986 */ /* 0x0001e4000c101d04 */
[----:B0-----:R-:W-:Y:S02]  /*3070*/  @P6 HADD2.F32 R180, -RZ, R166.H1_H1 ;  /* 0x300000a6ffb46230 */ /* 0x001fe40000004100 */
[----:B------:R-:W-:-:S02]  /*3080*/  @P6 HADD2.F32 R181, -RZ, R167.H0_H0 ;  /* 0x200000a7ffb56230 */ /* 0x000fc40000004100 */
        /* <DEDUP_REMOVED lines=23> */
.L_x_6933:
[----:B0-----:R-:W-:Y:S05]  /*3200*/  BSYNC B0 ;  /* 0x0000000000007941 */ /* 0x001fea0003800000 */
.L_x_6932:
        /* <DEDUP_REMOVED lines=10> */
.L_x_6935:
[----:B------:R-:W-:Y:S05]  /*32b0*/  BSYNC B0 ;  /* 0x0000000000007941 */ /* 0x000fea0003800000 */
.L_x_6934:
        /* <DEDUP_REMOVED lines=18> */
.L_x_6937:
[----:B------:R-:W-:Y:S05]  /*33e0*/  BSYNC B0 ;  /* 0x0000000000007941 */ /* 0x000fea0003800000 */
.L_x_6936:
[----:B------:R-:W-:Y:S01]  /*33f0*/  @!P5 ISETP.NE.AND.EX P3, PT, RZ, c[0x0][0x21c], PT, P3 ;  /* 0x00008700ff00da0c */ /* 0x000fe20003f65330 */
[----:B------:R-:W-:Y:S01]  /*3400*/  BSSY B0, `(.L_x_6938) ;  /* 0x0000011000007945 */ /* 0x000fe20003800000 */
[----:B------:R-:W-:Y:S01]  /*3410*/  @P6 FFMA.FTZ R155, R189, R240, R155 ;  /* 0x000000f0bd9b6223 */ /* 0x000fe2000001009b */
[----:B------:R-:W-:Y:S01]  /*3420*/  @!P5 ISETP.NE.U32.AND P2, PT, RZ, c[0x0][0x218], PT ;  /* 0x00008600ff00da0c */ /* 0x000fe20003f45070 */
[----:B------:R-:W-:Y:S01]  /*3430*/  @P6 FMUL.FTZ R189, R193, c[0x0][0x1ec] ;  /* 0x00007b00c1bd6a20 */ /* 0x000fe20000410000 */
[----:B------:R-:W-:Y:S02]  /*3440*/  @P6 F2FP.PACK_AB R188, RZ, R188 ;  /* 0x000000bcffbc623e */ /* 0x000fe400000000ff */
[----:B------:R-:W-:Y:S02]  /*3450*/  @P6 F2FP.PACK_AB R190, RZ, R190 ;  /* 0x000000beffbe623e */ /* 0x000fe400000000ff */
        /* <DEDUP_REMOVED lines=11> */
.L_x_6939:
[----:B------:R-:W-:Y:S05]  /*3510*/  BSYNC B0 ;  /* 0x0000000000007941 */ /* 0x000fea0003800000 */
.L_x_6938:
        /* <DEDUP_REMOVED lines=19> */
.L_x_6941:
[----:B------:R-:W-:Y:S05]  /*3650*/  BSYNC B0 ;  /* 0x0000000000007941 */ /* 0x000fea0003800000 */
.L_x_6940:
[----:B------:R-:W-:Y:S01]  /*3660*/  @!P5 ISETP.NE.U32.AND P2, PT, RZ, c[0x0][0x218], PT ;  /* 0x00008600ff00da0c */ /* 0x000fe20003f45070 */
[----:B------:R-:W-:Y:S01]  /*3670*/  BSSY B0, `(.L_x_6942) ;  /* 0x0000012000007945 */ /* 0x000fe20003800000 */
[----:B------:R-:W-:Y:S01]  /*3680*/  SEL R171, R194, R171, P1 ;  /* 0x000000abc2ab7207 */ /* 0x000fe20000800000 */
[----:B------:R-:W-:Y:S01]  /*3690*/  @P6 FFMA.FTZ R148, R185, R239, R148 ;  /* 0x000000efb9946223 */ /* 0x000fe20000010094 */
[----:B------:R-:W-:Y:S01]  /*36a0*/  @!P5 ISETP.NE.AND.EX P2, PT, RZ, c[0x0][0x21c], PT, P2 ;  /* 0x00008700ff00da0c */ /* 0x000fe20003f45320 */
[C---:B------:R-:W-:Y:S01]  /*36b0*/  @P6 FMUL.FTZ R185, R195.reuse, c[0x0][0x1ec] ;  /* 0x00007b00c3b96a20 */ /* 0x040fe20000410000 */
[----:B------:R-:W-:Y:S02]  /*36c0*/  @!P5 ISETP.NE.AND.EX P3, PT, RZ, c[0x0][0x21c], PT, P3 ;  /* 0x00008700ff00da0c */ /* 0x000fe40003f65330 */
[----:B------:R-:W-:Y:S02]  /*36d0*/  @P6 F2FP.PACK_AB R193, RZ, R193 ;  /* 0x000000c1ffc1623e */ /* 0x000fe400000000ff */
        /* <DEDUP_REMOVED lines=11> */
.L_x_6943:
[----:B------:R-:W-:Y:S05]  /*3790*/  BSYNC B0 ;  /* 0x0000000000007941 */ /* 0x000fea0003800000 */
.L_x_6942:
        /* <DEDUP_REMOVED lines=13> */
.L_x_6945:
[----:B------:R-:W-:Y:S05]  /*3870*/  BSYNC B0 ;  /* 0x0000000000007941 */ /* 0x000fea0003800000 */
.L_x_6944:
[----:B------:R-:W-:Y:S01]  /*3880*/  @P6 FFMA.FTZ R149, R180, R238, R149 ;  /* 0x000000eeb4956223 */ /* 0x000fe20000010095 */
[----:B------:R-:W-:Y:S01]  /*3890*/  @!P5 ISETP.NE.U32.AND P2, PT, RZ, c[0x0][0x218], PT ;  /* 0x00008600ff00da0c */ /* 0x000fe20003f45070 */
[----:B------:R-:W-:Y:S01]  /*38a0*/  @P6 FMUL.FTZ R180, R44, R185 ;  /* 0x000000b92cb46220 */ /* 0x000fe20000410000 */
[----:B------:R-:W-:Y:S01]  /*38b0*/  @P6 PRMT R176, R188, 0x7610, R176 ;  /* 0x00007610bcb06816 */ /* 0x000fe200000000b0 */
[----:B------:R-:W-:Y:S01]  /*38c0*/  @P6 FMUL.FTZ R235, R223, c[0x0][0x1ec] ;  /* 0x00007b00dfeb6a20 */ /* 0x000fe20000410000 */
[----:B------:R-:W-:Y:S01]  /*38d0*/  @P6 PRMT R177, R191, 0x7610, R177 ;  /* 0x00007610bfb16816 */ /* 0x000fe200000000b1 */
[----:B------:R-:W-:Y:S01]  /*38e0*/  @P6 FFMA.FTZ R150, R181, R243, R150 ;  /* 0x000000f3b5966223 */ /* 0x000fe20000010096 */
[----:B------:R-:W-:Y:S01]  /*38f0*/  @P6 F2FP.PACK_AB R180, RZ, R180 ;  /* 0x000000b4ffb4623e */ /* 0x000fe200000000ff */
[----:B------:R-:W-:Y:S01]  /*3900*/  @P6 FFMA.FTZ R151, R184, R242, R151 ;  /* 0x000000f2b8976223 */ /* 0x000fe20000010097 */
[--C-:B-----5:R-:W-:Y:S01]  /*3910*/  @P6 HADD2.F32 R181, -RZ, R164.reuse.H0_H0 ;  /* 0x200000a4ffb56230 */ /* 0x120fe20000004100 */
[----:B------:R-:W-:Y:S01]  /*3920*/  @P6 FMUL.FTZ R195, R45, R194 ;  /* 0x000000c22dc36220 */ /* 0x000fe20000410000 */
[----:B------:R-:W-:Y:S01]  /*3930*/  @P6 HADD2.F32 R184, -RZ, R164.H1_H1 ;  /* 0x300000a4ffb86230 */ /* 0x000fe20000004100 */
[----:B------:R-:W-:Y:S01]  /*3940*/  @P6 FMUL.FTZ R222, R46, R235 ;  /* 0x000000eb2ede6220 */ /* 0x000fe20000410000 */
[----:B------:R-:W-:Y:S01]  /*3950*/  @P6 PRMT R178, R180, 0x7610, R178 ;  /* 0x00007610b4b26816 */ /* 0x000fe200000000b2 */
[----:B------:R-:W-:Y:S01]  /*3960*/  @P6 FFMA.FTZ R144, R181, R183, R144 ;  /* 0x000000b7b5906223 */ /* 0x000fe20000010090 */
[--C-:B------:R-:W-:Y:S01]  /*3970*/  @P6 HADD2.F32 R180, -RZ, R165.reuse.H0_H0 ;  /* 0x200000a5ffb46230 */ /* 0x100fe20000004100 */
[----:B------:R-:W-:Y:S01]  /*3980*/  @P6 FFMA.FTZ R145, R184, R182, R145 ;  /* 0x000000b6b8916223 */ /* 0x000fe20000010091 */
[----:B------:R-:W-:Y:S01]  /*3990*/  @P6 HADD2.F32 R181, -RZ, R165.H1_H1 ;  /* 0x300000a5ffb56230 */ /* 0x000fe20000004100 */
[----:B------:R-:W-:Y:S01]  /*39a0*/  @P6 F2FP.PACK_AB R195, RZ, R195 ;  /* 0x000000c3ffc3623e */ /* 0x000fe200000000ff */
[--C-:B------:R-:W-:Y:S01]  /*39b0*/  @P6 HADD2.F32 R182, -RZ, R166.reuse.H0_H0 ;  /* 0x200000a6ffb66230 */ /* 0x100fe20000004100 */
[----:B------:R-:W-:Y:S01]  /*39c0*/  @P6 F2FP.PACK_AB R222, RZ, R222 ;  /* 0x000000deffde623e */ /* 0x000fe200000000ff */
[----:B------:R-:W-:Y:S01]  /*39d0*/  @P6 HADD2.F32 R183, -RZ, R166.H1_H1 ;  /* 0x300000a6ffb76230 */ /* 0x000fe20000004100 */
[----:B------:R-:W-:Y:S01]  /*39e0*/  @!P5 ISETP.NE.AND.EX P2, PT, RZ, c[0x0][0x21c], PT, P2 ;  /* 0x00008700ff00da0c */ /* 0x000fe20003f45320 */
[----:B------:R-:W-:Y:S01]  /*39f0*/  @P6 HADD2.F32 R184, -RZ, R167.H0_H0 ;  /* 0x200000a7ffb86230 */ /* 0x000fe20000004100 */
[----:B------:R-:W-:Y:S01]  /*3a00*/  BSSY B0, `(.L_x_6946) ;  /* 0x0000015000007945 */ /* 0x000fe20003800000 */
        /* <DEDUP_REMOVED lines=9> */
[----:B------:R-:W-:-:S02]  /*3aa0*/  @P6 PRMT R178, R178, 0x5410, R195 ;  /* 0x00005410b2b26816 */ /* 0x000fc400000000c3 */
[----:B------:R-:W-:Y:S01]  /*3ab0*/  @P6 PRMT R179, R222, 0x7610, R179 ;  /* 0x00007610deb36816 */ /* 0x000fe200000000b3 */
        /* <DEDUP_REMOVED lines=9> */
.L_x_6947:
[----:B------:R-:W-:Y:S05]  /*3b50*/  BSYNC B0 ;  /* 0x0000000000007941 */ /* 0x000fea0003800000 */
.L_x_6946:
[C---:B------:R-:W-:Y:S01]  /*3b60*/  @P6 FMUL.FTZ R182, R180.reuse, c[0x0][0x1ec] ;  /* 0x00007b00b4b66a20 */ /* 0x040fe20000410000 */
        /* <DEDUP_REMOVED lines=9> */
[----:B------:R-:W-:Y:S01]  /*3c00*/  @P6 HADD2.F32 R0, -RZ, R167.H1_H1 ;  /* 0x300000a7ff006230 */ /* 0x000fe20000004100 */
[----:B------:R-:W-:-:S02]  /*3c10*/  @P6 PRMT R179, R179, 0x5410, R183 ;  /* 0x00005410b3b36816 */ /* 0x000fc400000000b7 */
        /* <DEDUP_REMOVED lines=8> */
.L_x_6894:
        /* <DEDUP_REMOVED lines=28> */
.L_x_6898:
[----:B------:R-:W-:Y:S01]  /*3e60*/  HFMA2.MMA R189, -RZ, RZ, 0, 9.5367431640625e-07 ;  /* 0x00000010ffbd7435 */ /* 0x000fe200000001ff */
[----:B------:R-:W-:-:S02]  /*3e70*/  MOV R184, R186 ;  /* 0x000000ba00b87202 */ /* 0x000fc40000000f00 */
[----:B------:R-:W-:Y:S02]  /*3e80*/  MOV R188, 0x1f ;  /* 0x0000001f00bc7802 */ /* 0x000fe40000000f00 */
[----:B------:R-:W-:Y:S02]  /*3e90*/  MOV R191, 0xffffffff ;  /* 0xffffffff00bf7802 */ /* 0x000fe40000000f00 */
[----:B------:R-:W-:Y:S02]  /*3ea0*/  MOV R180, 0x3ec0 ;  /* 0x00003ec000b47802 */ /* 0x000fe40000000f00 */
[----:B-----5:R-:W-:Y:S05]  /*3eb0*/  CALL.REL.NOINC `($__internal_147_$__cuda_sm70_shflsync_down_p) ;  /* 0x0000046000007944 */ /* 0x020fea0003c00000 */
[----:B-1----:R-:W-:Y:S01]  /*3ec0*/  MOV R183, R184 ;  /* 0x000000b800b77202 */ /* 0x002fe20000000f00 */
[----:B0-----:R-:W-:Y:S05]  /*3ed0*/  BRA `(.L_x_6949) ;  /* 0xffffd82000007947 */ /* 0x001fea000383ffff */
.L_x_6899:
[----:B------:R-:W-:Y:S01]  /*3ee0*/  HFMA2.MMA R189, -RZ, RZ, 0, 9.5367431640625e-07 ;  /* 0x00000010ffbd7435 */ /* 0x000fe200000001ff */
[----:B------:R-:W-:Y:S02]  /*3ef0*/  MOV R184, R187 ;  /* 0x000000bb00b87202 */ /* 0x000fe40000000f00 */
[----:B------:R-:W-:Y:S02]  /*3f00*/  MOV R188, 0x1f ;  /* 0x0000001f00bc7802 */ /* 0x000fe40000000f00 */
[----:B------:R-:W-:-:S02]  /*3f10*/  MOV R191, 0xffffffff ;  /* 0xffffffff00bf7802 */ /* 0x000fc40000000f00 */
[----:B------:R-:W-:Y:S02]  /*3f20*/  MOV R180, 0x3f40 ;  /* 0x00003f4000b47802 */ /* 0x000fe40000000f00 */
[----:B01---5:R-:W-:Y:S05]  /*3f30*/  CALL.REL.NOINC `($__internal_147_$__cuda_sm70_shflsync_down_p) ;  /* 0x000003e000007944 */ /* 0x023fea0003c00000 */
[----:B------:R-:W-:Y:S01]  /*3f40*/  FADD.FTZ R186, R183, R186 ;  /* 0x000000bab7ba7221 */ /* 0x000fe20000010000 */
[----:B0-----:R-:W-:Y:S01]  /*3f50*/  HFMA2.MMA R189, -RZ, RZ, 0, 4.76837158203125e-07 ;  /* 0x00000008ffbd7435 */ /* 0x001fe200000001ff */
[----:B-1----:R-:W-:Y:S01]  /*3f60*/  FADD.FTZ R187, R187, R184 ;  /* 0x000000b8bbbb7221 */ /* 0x002fe20000010000 */
[----:B------:R-:W-:Y:S02]  /*3f70*/  MOV R188, 0x1f ;  /* 0x0000001f00bc7802 */ /* 0x000fe40000000f00 */
[----:B------:R-:W-:Y:S02]  /*3f80*/  MOV R191, 0xffffffff ;  /* 0xffffffff00bf7802 */ /* 0x000fe40000000f00 */
[----:B------:R-:W-:Y:S02]  /*3f90*/  MOV R184, R186 ;  /* 0x000000ba00b87202 */ /* 0x000fe40000000f00 */
[----:B------:R-:W-:Y:S02]  /*3fa0*/  MOV R180, 0x3fc0 ;  /* 0x00003fc000b47802 */ /* 0x000fe40000000f00 */
[----:B------:R-:W-:Y:S05]  /*3fb0*/  CALL.REL.NOINC `($__internal_147_$__cuda_sm70_shflsync_down_p) ;  /* 0x0000036000007944 */ /* 0x000fea0003c00000 */
[----:B0-----:R-:W-:Y:S01]  /*3fc0*/  HFMA2.MMA R189, -RZ, RZ, 0, 4.76837158203125e-07 ;  /* 0x00000008ffbd7435 */ /* 0x001fe200000001ff */
[----:B-1----:R-:W-:-:S02]  /*3fd0*/  MOV R183, R184 ;  /* 0x000000b800b77202 */ /* 0x002fc40000000f00 */
[----:B------:R-:W-:Y:S02]  /*3fe0*/  MOV R184, R187 ;  /* 0x000000bb00b87202 */ /* 0x000fe40000000f00 */
[----:B------:R-:W-:Y:S02]  /*3ff0*/  MOV R188, 0x1f ;  /* 0x0000001f00bc7802 */ /* 0x000fe40000000f00 */
[----:B------:R-:W-:Y:S02]  /*4000*/  MOV R191, 0xffffffff ;  /* 0xffffffff00bf7802 */ /* 0x000fe40000000f00 */
[----:B------:R-:W-:Y:S02]  /*4010*/  MOV R180, 0x4030 ;  /* 0x0000403000b47802 */ /* 0x000fe40000000f00 */
[----:B------:R-:W-:Y:S05]  /*4020*/  CALL.REL.NOINC `($__internal_147_$__cuda_sm70_shflsync_down_p) ;  /* 0x000002f000007944 */ /* 0x000fea0003c00000 */
[----:B------:R-:W-:Y:S01]  /*4030*/  FADD.FTZ R186, R183, R186 ;  /* 0x000000bab7ba7221 */ /* 0x000fe20000010000 */
[----:B0-----:R-:W-:Y:S01]  /*4040*/  HFMA2.MMA R189, -RZ, RZ, 0, 2.384185791015625e-07 ;  /* 0x00000004ffbd7435 */ /* 0x001fe200000001ff */
[----:B-1----:R-:W-:Y:S01]  /*4050*/  FADD.FTZ R187, R187, R184 ;  /* 0x000000b8bbbb7221 */ /* 0x002fe20000010000 */
[----:B------:R-:W-:Y:S02]  /*4060*/  MOV R188, 0x1f ;  /* 0x0000001f00bc7802 */ /* 0x000fe40000000f00 */
[----:B------:R-:W-:-:S02]  /*4070*/  MOV R191, 0xffffffff ;  /* 0xffffffff00bf7802 */ /* 0x000fc40000000f00 */
[----:B------:R-:W-:Y:S02]  /*4080*/  MOV R184, R186 ;  /* 0x000000ba00b87202 */ /* 0x000fe40000000f00 */
[----:B------:R-:W-:Y:S02]  /*4090*/  MOV R180, 0x40b0 ;  /* 0x000040b000b47802 */ /* 0x000fe40000000f00 */
[----:B------:R-:W-:Y:S05]  /*40a0*/  CALL.REL.NOINC `($__internal_147_$__cuda_sm70_shflsync_down_p) ;  /* 0x0000027000007944 */ /* 0x000fea0003c00000 */
[----:B0-----:R-:W-:Y:S01]  /*40b0*/  HFMA2.MMA R189, -RZ, RZ, 0, 2.384185791015625e-07 ;  /* 0x00000004ffbd7435 */ /* 0x001fe200000001ff */
[----:B-1----:R-:W-:Y:S02]  /*40c0*/  MOV R183, R184 ;  /* 0x000000b800b77202 */ /* 0x002fe40000000f00 */
[----:B------:R-:W-:Y:S02]  /*40d0*/  MOV R184, R187 ;  /* 0x000000bb00b87202 */ /* 0x000fe40000000f00 */
[----:B------:R-:W-:Y:S02]  /*40e0*/  MOV R188, 0x1f ;  /* 0x0000001f00bc7802 */ /* 0x000fe40000000f00 */
[----:B------:R-:W-:Y:S02]  /*40f0*/  MOV R191, 0xffffffff ;  /* 0xffffffff00bf7802 */ /* 0x000fe40000000f00 */
[----:B------:R-:W-:-:S02]  /*4100*/  MOV R180, 0x4120 ;  /* 0x0000412000b47802 */ /* 0x000fc40000000f00 */
[----:B------:R-:W-:Y:S05]  /*4110*/  CALL.REL.NOINC `($__internal_147_$__cuda_sm70_shflsync_down_p) ;  /* 0x0000020000007944 */ /* 0x000fea0003c00000 */
[----:B------:R-:W-:Y:S01]  /*4120*/  FADD.FTZ R186, R183, R186 ;  /* 0x000000bab7ba7221 */ /* 0x000fe20000010000 */
[----:B0-----:R-:W-:Y:S01]  /*4130*/  HFMA2.MMA R189, -RZ, RZ, 0, 1.1920928955078125e-07 ;  /* 0x00000002ffbd7435 */ /* 0x001fe200000001ff */
[----:B-1----:R-:W-:Y:S01]  /*4140*/  FADD.FTZ R187, R187, R184 ;  /* 0x000000b8bbbb7221 */ /* 0x002fe20000010000 */
[----:B------:R-:W-:-:S02]  /*4150*/  MOV R188, 0x1f ;  /* 0x0000001f00bc7802 */ /* 0x000fc40000000f00 */
[----:B------:R-:W-:Y:S02]  /*4160*/  MOV R191, 0xffffffff ;  /* 0xffffffff00bf7802 */ /* 0x000fe40000000f00 */
[----:B------:R-:W-:Y:S02]  /*4170*/  MOV R184, R186 ;  /* 0x000000ba00b87202 */ /* 0x000fe40000000f00 */
[----:B------:R-:W-:Y:S02]  /*4180*/  MOV R180, 0x41a0 ;  /* 0x000041a000b47802 */ /* 0x000fe40000000f00 */
[----:B------:R-:W-:Y:S05]  /*4190*/  CALL.REL.NOINC `($__internal_147_$__cuda_sm70_shflsync_down_p) ;  /* 0x0000018000007944 */ /* 0x000fea0003c00000 */
[----:B0-----:R-:W-:Y:S01]  /*41a0*/  HFMA2.MMA R189, -RZ, RZ, 0, 1.1920928955078125e-07 ;  /* 0x00000002ffbd7435 */ /* 0x001fe200000001ff */
[----:B-1----:R-:W-:Y:S02]  /*41b0*/  MOV R183, R184 ;  /* 0x000000b800b77202 */ /* 0x002fe40000000f00 */
[----:B------:R-:W-:Y:S02]  /*41c0*/  MOV R184, R187 ;  /* 0x000000bb00b87202 */ /* 0x000fe40000000f00 */
[----:B------:R-:W-:Y:S02]  /*41d0*/  MOV R188, 0x1f ;  /* 0x0000001f00bc7802 */ /* 0x000fe40000000f00 */
[----:B------:R-:W-:-:S02]  /*41e0*/  MOV R191, 0xffffffff ;  /* 0xffffffff00bf7802 */ /* 0x000fc40000000f00 */
[----:B------:R-:W-:Y:S02]  /*41f0*/  MOV R180, 0x4210 ;  /* 0x0000421000b47802 */ /* 0x000fe40000000f00 */
[----:B------:R-:W-:Y:S05]  /*4200*/  CALL.REL.NOINC `($__internal_147_$__cuda_sm70_shflsync_down_p) ;  /* 0x0000011000007944 */ /* 0x000fea0003c00000 */
[----:B------:R-:W-:Y:S01]  /*4210*/  FADD.FTZ R185, R183, R186 ;  /* 0x000000bab7b97221 */ /* 0x000fe20000010000 */
[----:B0-----:R-:W-:Y:S01]  /*4220*/  HFMA2.MMA R189, -RZ, RZ, 0, 5.9604644775390625e-08 ;  /* 0x00000001ffbd7435 */ /* 0x001fe200000001ff */
[----:B-1----:R-:W-:Y:S01]  /*4230*/  FADD.FTZ R187, R187, R184 ;  /* 0x000000b8bbbb7221 */ /* 0x002fe20000010000 */
[----:B------:R-:W-:Y:S02]  /*4240*/  MOV R188, 0x1f ;  /* 0x0000001f00bc7802 */ /* 0x000fe40000000f00 */
[----:B------:R-:W-:Y:S02]  /*4250*/  MOV R191, 0xffffffff ;  /* 0xffffffff00bf7802 */ /* 0x000fe40000000f00 */
[----:B------:R-:W-:Y:S02]  /*4260*/  MOV R184, R185 ;  /* 0x000000b900b87202 */ /* 0x000fe40000000f00 */
[----:B------:R-:W-:Y:S02]  /*4270*/  MOV R180, 0x4290 ;  /* 0x0000429000b47802 */ /* 0x000fe40000000f00 */
[----:B------:R-:W-:Y:S05]  /*4280*/  CALL.REL.NOINC `($__internal_147_$__cuda_sm70_shflsync_down_p) ;  /* 0x0000009000007944 */ /* 0x000fea0003c00000 */
[----:B0-----:R-:W-:Y:S01]  /*4290*/  HFMA2.MMA R189, -RZ, RZ, 0, 5.9604644775390625e-08 ;  /* 0x00000001ffbd7435 */ /* 0x001fe200000001ff */
[----:B-1----:R-:W-:-:S02]  /*42a0*/  MOV R222, R184 ;  /* 0x000000b800de7202 */ /* 0x002fc40000000f00 */
[----:B------:R-:W-:Y:S02]  /*42b0*/  MOV R184, R187 ;  /* 0x000000bb00b87202 */ /* 0x000fe40000000f00 */
[----:B------:R-:W-:Y:S02]  /*42c0*/  MOV R188, 0x1f ;  /* 0x0000001f00bc7802 */ /* 0x000fe40000000f00 */
[----:B------:R-:W-:Y:S02]  /*42d0*/  MOV R191, 0xffffffff ;  /* 0xffffffff00bf7802 */ /* 0x000fe40000000f00 */
[----:B------:R-:W-:Y:S02]  /*42e0*/  MOV R180, 0x4300 ;  /* 0x0000430000b47802 */ /* 0x000fe40000000f00 */
[----:B------:R-:W-:Y:S05]  /*42f0*/  CALL.REL.NOINC `($__internal_147_$__cuda_sm70_shflsync_down_p) ;  /* 0x0000002000007944 */ /* 0x000fea0003c00000 */
[----:B-1----:R-:W-:Y:S01]  /*4300*/  MOV R180, R184 ;  /* 0x000000b800b47202 */ /* 0x002fe20000000f00 */
[----:B0-----:R-:W-:Y:S05]  /*4310*/  BRA `(.L_x_6950) ;  /* 0xffffd50000007947 */ /* 0x001fea000383ffff */
        .weak           $__internal_147_$__cuda_sm70_shflsync_down_p
        .type           $__internal_147_$__cuda_sm70_shflsync_down_p,@function
        .size           $__internal_147_$__cuda_sm70_shflsync_down_p,(.L_x_9401 - $__internal_147_$__cuda_sm70_shflsync_down_p)
$__internal_147_$__cuda_sm70_shflsync_down_p:
[----:B------:R-:W-:Y:S01]  /*4320*/  HFMA2.MMA R181, -RZ, RZ, 0, 0 ;  /* 0x00000000ffb57435 */ /* 0x000fe200000001ff */
[----:B------:R-:W-:Y:S04]  /*4330*/  WARPSYNC R191 ;  /* 0x000000bf00007348 */ /* 0x000fe80003800000 */
[----:B------:R0:W1:Y:S01]  /*4340*/  SHFL.DOWN PT, R184, R184, R189, R188 ;  /* 0x080000bdb8b87389 */ /* 0x00006200000e00bc */
[----:B------:R-:W-:Y:S05]  /*4350*/  RET.REL.NODEC R180 `(_ZN10layer_norm13ln_bwd_kernelINS_13Kernel_traitsIf6__halffS2_fjLj6144ELj1ELj1ELj8ELj16ENS_18Kernel_traits_baseILj6144EfS2_fS2_fjLj256EEEEELb0ELb1ELb1ELb1EEEvNS_9BwdParamsE) ;  /* 0xffffbca0b4007950 */ /* 0x000fea0003c3ffff */
.L_x_6951:
        /* <DEDUP_REMOVED lines=10> */
.L_x_9401:


//--------------------- .text._ZN10layer_norm13ln_bwd_kernelINS_13Kernel_traitsIf6__halffS2_fjLj6144ELj1ELj1ELj8ELj16ENS_18Kernel_traits_baseILj6144EfS2_fS2_fjLj256EEEEELb1ELb0ELb0ELb0EEEvNS_9BwdParamsE --------------------------
	.section	.text._ZN10layer_norm13ln_bwd_kernelINS_13Kernel_traitsIf6__halffS2_fjLj6144ELj1ELj1ELj8ELj16ENS_18Kernel_traits_baseILj6144EfS2_fS2_fjLj256EEEEELb1ELb0ELb0ELb0EEEvNS_9BwdParamsE,"ax",@progbits
	.sectioninfo	@"SHI_REGISTERS=190"
	.align	128
        .global         _ZN10layer_norm13ln_bwd_kernelINS_13Kernel_traitsIf6__halffS2_fjLj6144ELj1ELj1ELj8ELj16ENS_18Kernel_traits_baseILj6144EfS2_fS2_fjLj256EEEEELb1ELb0ELb0ELb0EEEvNS_9BwdParamsE
        .type           _ZN10layer_norm13ln_bwd_kernelINS_13Kernel_traitsIf6__halffS2_fjLj6144ELj1ELj1ELj8ELj16ENS_18Kernel_traits_baseILj6144EfS2_fS2_fjLj256EEEEELb1ELb0ELb0ELb0EEEvNS_9BwdParamsE,@function
        .size           _ZN10layer_norm13ln_bwd_kernelINS_13Kernel_traitsIf6__halffS2_fjLj6144ELj1ELj1ELj8ELj16ENS_18Kernel_traits_baseILj6144EfS2_fS2_fjLj256EEEEELb1ELb0ELb0ELb0EEEvNS_9BwdParamsE,(.L_x_9402 - _ZN10layer_norm13ln_bwd_kernelINS_13Kernel_traitsIf6__halffS2_fjLj6144ELj1ELj1ELj8ELj16ENS_18Kernel_traits_baseILj6144EfS2_fS2_fjLj256EEEEELb1ELb0ELb0ELb0EEEvNS_9BwdParamsE)
        .other          _ZN10layer_norm13ln_bwd_kernelINS_13Kernel_traitsIf6__halffS2_fjLj6144ELj1ELj1ELj8ELj16ENS_18Kernel_traits_baseILj6144EfS2_fS2_fjLj256EEEEELb1ELb0ELb0ELb0EEEvNS_9BwdParamsE,@"STO_CUDA_ENTRY STV_DEFAULT"
_ZN10layer_norm13ln_bwd_kernelINS_13Kernel_traitsIf6__halffS2_fjLj6144ELj1ELj1ELj8ELj16ENS_18Kernel_traits_baseILj6144EfS2_fS2_fjLj256EEEEELb1ELb0ELb0ELb0EEEvNS_9BwdParamsE:
.text._ZN10layer_norm13ln_bwd_kernelINS_13Kernel_traitsIf6__halffS2_fjLj6144ELj1ELj1ELj8ELj16ENS_18Kernel_traits_baseILj6144EfS2_fS2_fjLj256EEEEELb1ELb0ELb0ELb0EEEvNS_9BwdParamsE:
        /* <DEDUP_REMOVED lines=57> */
.L_x_6967:
        /* <DEDUP_REMOVED lines=17> */
[----:B------:R-:W-:Y:S01]  /*04a0*/  LEA.HI.SX32 R129, R113, R112, 0x1d ;  /* 0x0000007071817211 */ /* 0x000fe200078feaff */
[----:B------:R-:W-:Y:S01]  /*04b0*/  CS2R R122, SRZ ;  /* 0x00000000007a7805 */ /* 0x000fe2000001ff00 */
[----:B------:R-:W-:Y:S02]  /*04c0*/  LOP3.LUT P5, RZ, R128, 0xff, RZ, 0xc0, !PT ;  /* 0x000000ff80ff7812 */ /* 0x000fe400078ac0ff */
        /* <DEDUP_REMOVED lines=31> */
[----:B------:R-:W-:Y:S02]  /*06c0*/  FMUL.FTZ R164, R130, R165 ;  /* 0x000000a582a47220 */ /* 0x000fe40000410000 */
[----:B------:R-:W-:Y:S02]  /*06d0*/  FADD.FTZ R40, R40, R109 ;  /* 0x0000006d28287221 */ /* 0x000fe40000010000 */
[----:B------:R-:W-:Y:S02]  /*06e0*/  FFMA.FTZ R64, R163, R109, R64 ;  /* 0x0000006da3407223 */ /* 0x000fe40000010040 */
[----:B------:R-:W-:Y:S02]  /*06f0*/  FMUL.FTZ R165, R130, R167 ;  /* 0x000000a782a57220 */ /* 0x000fe40000410000 */
[----:B------:R-:W-:-:S02]  /*0700*/  FADD.FTZ R43, R43, R108 ;  /* 0x0000006c2b2b7221 */ /* 0x000fc40000010000 */
[-C--:B------:R-:W-:Y:S02]  /*0710*/  FFMA.FTZ R67, R168, R108.reuse, R67 ;  /* 0x0000006ca8437223 */ /* 0x080fe40000010043 */
[----:B------:R-:W-:Y:S02]  /*0720*/  FMUL.FTZ R169, R91, R108 ;  /* 0x0000006c5ba97220 */ /* 0x000fe40000410000 */
[----:B------:R-:W-:Y:S02]  /*0730*/  FMUL.FTZ R167, R89, R112 ;  /* 0x0000007059a77220 */ /* 0x000fe40000410000 */
[----:B------:R-:W-:Y:S02]  /*0740*/  FADD.FTZ R108, RZ, R166 ;  /* 0x000000a6ff6c7221 */ /* 0x000fe40000010000 */
[----:B------:R-:W-:Y:S02]  /*0750*/  FFMA.FTZ R109, R163, R166, RZ ;  /* 0x000000a6a36d7223 */ /* 0x000fe400000100ff */
[----:B------:R-:W-:-:S02]  /*0760*/  FADD.FTZ R42, R42, R111 ;  /* 0x0000006f2a2a7221 */ /* 0x000fc40000010000 */
[-C--:B------:R-:W-:Y:S02]  /*0770*/  FFMA.FTZ R66, R165, R111.reuse, R66 ;  /* 0x0000006fa5427223 */ /* 0x080fe40000010042 */
[----:B------:R-:W-:Y:S02]  /*0780*/  FMUL.FTZ R170, R90, R111 ;  /* 0x0000006f5aaa7220 */ /* 0x000fe40000410000 */
[----:B------:R-:W-:Y:S02]  /*0790*/  FADD.FTZ R111, R108, R167 ;  /* 0x000000a76c6f7221 */ /* 0x000fe40000010000 */
[----:B------:R-:W-:Y:S01]  /*07a0*/  FFMA.FTZ R109, R164, R167, R109 ;  /* 0x000000a7a46d7223 */ /* 0x000fe2000001006d */
[----:B------:R-:W-:Y:S01]  /*07b0*/  HADD2.F32 R113, -RZ, R114.H0_H0 ;  /* 0x20000072ff717230 */ /* 0x000fe20000004100 */
[----:B---3--:R-:W-:Y:S02]  /*07c0*/  FADD.FTZ R171, -R121, R116 ;  /* 0x0000007479ab7221 */ /* 0x008fe40000010100 */
[----:B------:R-:W-:-:S02]  /*07d0*/  FADD.FTZ R108, R111, R170 ;  /* 0x000000aa6f6c7221 */ /* 0x000fc40000010000 */
[----:B------:R-:W-:Y:S01]  /*07e0*/  FFMA.FTZ R109, R165, R170, R109 ;  /* 0x000000aaa56d7223 */ /* 0x000fe2000001006d */
[----:B------:R-:W-:Y:S01]  /*07f0*/  HADD2.F32 R114, -RZ, R114.H1_H1 ;  /* 0x30000072ff727230 */ /* 0x000fe20000004100 */
[C---:B------:R-:W-:Y:S02]  /*0800*/  FADD.FTZ R117, -R121.reuse, R117 ;  /* 0x0000007579757221 */ /* 0x040fe40000010100 */
[----:B------:R-:W-:Y:S02]  /*0810*/  FMUL.FTZ R171, R130, R171 ;  /* 0x000000ab82ab7220 */ /* 0x000fe40000410000 */
[----:B------:R-:W-:Y:S02]  /*0820*/  FMUL.FTZ R172, R84, R113 ;  /* 0x0000007154ac7220 */ /* 0x000fe40000410000 */
[----:B------:R-:W-:Y:S02]  /*0830*/  FADD.FTZ R111, R108, R169 ;  /* 0x000000a96c6f7221 */ /* 0x000fe40000010000 */
[----:B------:R-:W-:Y:S01]  /*0840*/  FFMA.FTZ R109, R168, R169, R109 ;  /* 0x000000a9a86d7223 */ /* 0x000fe2000001006d */
[----:B0-----:R-:W-:Y:S01]  /*0850*/  HADD2.F32 R123, -RZ, R115.H0_H0 ;  /* 0x20000073ff7b7230 */ /* 0x001fe20000004100 */
[----:B------:R-:W-:-:S02]  /*0860*/  FADD.FTZ R175, -R121, R118 ;  /* 0x0000007679af7221 */ /* 0x000fc40000010100 */
[C---:B------:R-:W-:Y:S02]  /*0870*/  FMUL.FTZ R174, R130.reuse, R117 ;  /* 0x0000007582ae7220 */ /* 0x040fe40000410000 */
[----:B------:R-:W-:Y:S02]  /*0880*/  FMUL.FTZ R173, R85, R114 ;  /* 0x0000007255ad7220 */ /* 0x000fe40000410000 */
[----:B------:R-:W-:Y:S02]  /*0890*/  FADD.FTZ R108, R111, R172 ;  /* 0x000000ac6f6c7221 */ /* 0x000fe40000010000 */
[----:B------:R-:W-:Y:S01]  /*08a0*/  FFMA.FTZ R109, R171, R172, R109 ;  /* 0x000000acab6d7223 */ /* 0x000fe2000001006d */
[----:B------:R-:W-:Y:S01]  /*08b0*/  HADD2.F32 R110, -RZ, R115.H1_H1 ;  /* 0x30000073ff6e7230 */ /* 0x000fe20000004100 */
        /* <DEDUP_REMOVED lines=21> */
.L_x_6954:
[----:B-1----:R-:W-:Y:S05]  /*0a10*/  BSYNC B0 ;  /* 0x0000000000007941 */ /* 0x002fea0003800000 */
.L_x_6953:
        /* <DEDUP_REMOVED lines=21> */
[--C-:B---3--:R-:W-:Y:S02]  /*0b70*/  HADD2.F32 R113, -RZ, R116.reuse.H0_H0 ;  /* 0x20000074ff717230 */ /* 0x108fe40000004100 */
[----:B------:R-:W-:Y:S01]  /*0b80*/  HADD2.F32 R116, -RZ, R116.H1_H1 ;  /* 0x30000074ff747230 */ /* 0x000fe20000004100 */
[----:B-----5:R-:W-:-:S02]  /*0b90*/  FMUL.FTZ R131, R130, R131 ;  /* 0x0000008382837220 */ /* 0x020fc40000410000 */
[----:B------:R-:W-:Y:S01]  /*0ba0*/  FMUL.FTZ R134, R80, R113 ;  /* 0x0000007150867220 */ /* 0x000fe20000410000 */
[--C-:B------:R-:W-:Y:S01]  /*0bb0*/  HADD2.F32 R112, -RZ, R117.reuse.H1_H1 ;  /* 0x30000075ff707230 */ /* 0x100fe20000004100 */
[C---:B------:R-:W-:Y:S01]  /*0bc0*/  FADD.FTZ R139, -R121.reuse, R115 ;  /* 0x00000073798b7221 */ /* 0x040fe20000010100 */
[----:B------:R-:W-:Y:S01]  /*0bd0*/  HADD2.F32 R115, -RZ, R117.H0_H0 ;  /* 0x20000075ff737230 */ /* 0x000fe20000004100 */
[C---:B----4-:R-:W-:Y:S02]  /*0be0*/  FADD.FTZ R117, -R121.reuse, R108 ;  /* 0x0000006c79757221 */ /* 0x050fe40000010100 */
[C---:B------:R-:W-:Y:S02]  /*0bf0*/  FADD.FTZ R109, -R121.reuse, R109 ;  /* 0x0000006d796d7221 */ /* 0x040fe40000010100 */
[----:B0-----:R-:W-:Y:S02]  /*0c00*/  FMUL.FTZ R132, R130, R135 ;  /* 0x0000008782847220 */ /* 0x001fe40000410000 */
        /* <DEDUP_REMOVED lines=9> */
[--C-:B------:R-:W-:Y:S01]  /*0ca0*/  HADD2.F32 R141, -RZ, R118.reuse.H0_H0 ;  /* 0x20000076ff8d7230 */ /* 0x100fe20000004100 */
[C---:B------:R-:W-:Y:S02]  /*0cb0*/  FMUL.FTZ R136, R130.reuse, R139 ;  /* 0x0000008b82887220 */ /* 0x040fe40000410000 */
        /* <DEDUP_REMOVED lines=10> */
[----:B------:R-:W-:Y:S02]  /*0d60*/  FADD.FTZ R28, R28, R141 ;  /* 0x0000008d1c1c7221 */ /* 0x000fe40000010000 */
[----:B------:R-:W-:-:S02]  /*0d70*/  FFMA.FTZ R52, R139, R141, R52 ;  /* 0x0000008d8b347223 */ /* 0x000fc40000010034 */
[----:B------:R-:W-:Y:S02]  /*0d80*/  FMUL.FTZ R141, R77, R118 ;  /* 0x000000764d8d7220 */ /* 0x000fe40000410000 */
[----:B------:R-:W-:Y:S02]  /*0d90*/  FADD.FTZ R108, R109, R140 ;  /* 0x0000008c6d6c7221 */ /* 0x000fe40000010000 */
[----:B------:R-:W-:Y:S01]  /*0da0*/  FFMA.FTZ R122, R139, R140, R122 ;  /* 0x0000008c8b7a7223 */ /* 0x000fe2000001007a */
[----:B------:R-:W-:Y:S01]  /*0db0*/  HADD2.F32 R114, -RZ, R119.H1_H1 ;  /* 0x30000077ff727230 */ /* 0x000fe20000004100 */
        /* <DEDUP_REMOVED lines=25> */
.L_x_6956:
[----:B------:R-:W-:Y:S05]  /*0f50*/  BSYNC B0 ;  /* 0x0000000000007941 */ /* 0x000fea0003800000 */
.L_x_6955:
        /* <DEDUP_REMOVED lines=20> */
[----:B----4-:R-:W-:-:S03]  /*10a0*/  HADD2.F32 R113, -RZ, R116.H0_H0 ;  /* 0x20000074ff717230 */ /* 0x010fc60000004100 */
[----:B-----5:R-:W-:Y:S01]  /*10b0*/  FMUL.FTZ R147, R130, R147 ;  /* 0x0000009382937220 */ /* 0x020fe20000410000 */
[----:B------:R-:W-:Y:S01]  /*10c0*/  HADD2.F32 R116, -RZ, R116.H1_H1 ;  /* 0x30000074ff747230 */ /* 0x000fe20000004100 */
[C---:B------:R-:W-:Y:S02]  /*10d0*/  FADD.FTZ R155, -R121.reuse, R115 ;  /* 0x00000073799b7221 */ /* 0x040fe40000010100 */
[----:B------:R-:W-:Y:S01]  /*10e0*/  FMUL.FTZ R150, R72, R113 ;  /* 0x0000007148967220 */ /* 0x000fe20000410000 */
[--C-:B------:R-:W-:Y:S01]  /*10f0*/  HADD2.F32 R115, -RZ, R117.reuse.H0_H0 ;  /* 0x20000075ff737230 */ /* 0x100fe20000004100 */
[----:B0-----:R-:W-:Y:S01]  /*1100*/  FMUL.FTZ R148, R130, R151 ;  /* 0x0000009782947220 */ /* 0x001fe20000410000 */
[----:B------:R-:W-:Y:S01]  /*1110*/  HADD2.F32 R112, -RZ, R117.H1_H1 ;  /* 0x30000075ff707230 */ /* 0x000fe20000004100 */
[C---:B---3--:R-:W-:Y:S02]  /*1120*/  FADD.FTZ R117, -R121.reuse, R108 ;  /* 0x0000006c79757221 */ /* 0x048fe40000010100 */
[----:B------:R-:W-:-:S02]  /*1130*/  FADD.FTZ R153, -R121, R114 ;  /* 0x0000007279997221 */ /* 0x000fc40000010100 */
[----:B------:R-:W-:Y:S02]  /*1140*/  FMUL.FTZ R151, R73, R116 ;  /* 0x0000007449977220 */ /* 0x000fe40000410000 */
[----:B------:R-:W-:Y:S02]  /*1150*/  FADD.FTZ R108, R123, R150 ;  /* 0x000000967b6c7221 */ /* 0x000fe40000010000 */
[----:B------:R-:W-:Y:S01]  /*1160*/  FFMA.FTZ R122, R147, R150, R122 ;  /* 0x00000096937a7223 */ /* 0x000fe2000001007a */
[--C-:B------:R-:W-:Y:S02]  /*1170*/  HADD2.F32 R161, -RZ, R119.reuse.H0_H0 ;  /* 0x20000077ffa17230 */ /* 0x100fe40000004100 */
        /* <DEDUP_REMOVED lines=48> */
.L_x_6958:
[----:B------:R-:W-:Y:S05]  /*1480*/  BSYNC B0 ;  /* 0x0000000000007941 */ /* 0x000fea0003800000 */
.L_x_6957:
        /* <DEDUP_REMOVED lines=8> */
.L_x_6968:
        /* <DEDUP_REMOVED lines=18> */
.L_x_6969:
        /* <DEDUP_REMOVED lines=122> */
.L_x_6962:
[----:B------:R-:W-:Y:S05]  /*1dd0*/  BSYNC B0 ;  /* 0x0000000000007941 */ /* 0x000fea0003800000 */
.L_x_6961:
        /* <DEDUP_REMOVED lines=91> */
.L_x_6964:
[----:B------:R-:W-:Y:S05]  /*2390*/  BSYNC B0 ;  /* 0x0000000000007941 */ /* 0x000fea0003800000 */
.L_x_6963:
        /* <DEDUP_REMOVED lines=90> */
.L_x_6966:
[----:B------:R-:W-:Y:S05]  /*2940*/  BSYNC B0 ;  /* 0x0000000000007941 */ /* 0x000fea0003800000 */
.L_x_6965:
[----:B------:R-:W-:Y:S02]  /*2950*/  IADD3 R0, R0, c[0x0][0x160], RZ ;  /* 0x0000580000007a10 */ /* 0x000fe40007ffe0ff */
[----:B------:R-:W-:-:S02]  /*2960*/  LOP3.LUT P1, RZ, R128, 0xff, RZ, 0xc0, !PT ;  /* 0x000000ff80ff7812 */ /* 0x000fc4000782c0ff */
[----:B------:R-:W-:Y:S02]  /*2970*/  ISETP.GE.AND P0, PT, R0, c[0x0][0x164], PT ;  /* 0x0000590000007a0c */ /* 0x000fe40003f06270 */
[----:B------:R-:W-:-:S11]  /*2980*/  SEL R128, RZ, 0x1, P1 ;  /* 0x00000001ff807807 */ /* 0x000fd60000800000 */
[----:B0-----:R-:W-:Y:S01]  /*2990*/  @P0 CALL.REL.NOINC `(.L_x_6952) ;  /* 0x0000001000000944 */ /* 0x001fe20003c00000 */
[----:B------:R-:W-:Y:S05]  /*29a0*/  BRA `(.L_x_6967) ;  /* 0xffffd9e000007947 */ /* 0x000fea000383ffff */
.L_x_6952:
        /* <DEDUP_REMOVED lines=31> */
.L_x_6959:
[----:B------:R-:W-:Y:S01]  /*2ba0*/  HFMA2.MMA R118, -RZ, RZ, 0, 9.5367431640625e-07 ;  /* 0x00000010ff767435 */ /* 0x000fe200000001ff */
[----:B------:R-:W-:-:S02]  /*2bb0*/  MOV R113, R123 ;  /* 0x0000007b00717202 */ /* 0x000fc40000000f00 */
[----:B------:R-:W-:Y:S02]  /*2bc0*/  MOV R117, 0x1f ;  /* 0x0000001f00757802 */ /* 0x000fe40000000f00 */
[----:B------:R-:W-:Y:S02]  /*2bd0*/  MOV R120, 0xffffffff ;  /* 0xffffffff00787802 */ /* 0x000fe40000000f00 */
[----:B------:R-:W-:Y:S02]  /*2be0*/  MOV R108, 0x2c00 ;  /* 0x00002c00006c7802 */ /* 0x000fe40000000f00 */
[----:B------:R-:W-:Y:S05]  /*2bf0*/  CALL.REL.NOINC `($__internal_148_$__cuda_sm70_shflsync_down_p) ;  /* 0x0000046000007944 */ /* 0x000fea0003c00000 */
[----:B-1----:R-:W-:Y:S01]  /*2c00*/  MOV R112, R113 ;  /* 0x0000007100707202 */ /* 0x002fe20000000f00 */
[----:B0-----:R-:W-:Y:S05]  /*2c10*/  BRA `(.L_x_6968) ;  /* 0xffffe8f000007947 */ /* 0x001fea000383ffff */
.L_x_6960:
[----:B------:R-:W-:Y:S01]  /*2c20*/  HFMA2.MMA R118, -RZ, RZ, 0, 9.5367431640625e-07 ;  /* 0x00000010ff767435 */ /* 0x000fe200000001ff */
[----:B------:R-:W-:Y:S02]  /*2c30*/  MOV R113, R122 ;  /* 0x0000007a00717202 */ /* 0x000fe40000000f00 */
[----:B------:R-:W-:Y:S02]  /*2c40*/  MOV R117, 0x1f ;  /* 0x0000001f00757802 */ /* 0x000fe40000000f00 */
[----:B------:R-:W-:-:S02]  /*2c50*/  MOV R120, 0xffffffff ;  /* 0xffffffff00787802 */ /* 0x000fc40000000f00 */
[----:B------:R-:W-:Y:S02]  /*2c60*/  MOV R108, 0x2c80 ;  /* 0x00002c80006c7802 */ /* 0x000fe40000000f00 */
[----:B01----:R-:W-:Y:S05]  /*2c70*/  CALL.REL.NOINC `($__internal_148_$__cuda_sm70_shflsync_down_p) ;  /* 0x000003e000007944 */ /* 0x003fea0003c00000 */
[----:B------:R-:W-:Y:S01]  /*2c80*/  FADD.FTZ R112, R112, R123 ;  /* 0x0000007b70707221 */ /* 0x000fe20000010000 */
[----:B0-----:R-:W-:Y:S01]  /*2c90*/  HFMA2.MMA R118, -RZ, RZ, 0, 4.76837158203125e-07 ;  /* 0x00000008ff767435 */ /* 0x001fe200000001ff */
[----:B-1----:R-:W-:Y:S01]  /*2ca0*/  FADD.FTZ R122, R122, R113 ;  /* 0x000000717a7a7221 */ /* 0x002fe20000010000 */
[----:B------:R-:W-:Y:S02]  /*2cb0*/  MOV R117, 0x1f ;  /* 0x0000001f00757802 */ /* 0x000fe40000000f00 */
[----:B------:R-:W-:Y:S02]  /*2cc0*/  MOV R120, 0xffffffff ;  /* 0xffffffff00787802 */ /* 0x000fe40000000f00 */
[----:B------:R-:W-:Y:S02]  /*2cd0*/  MOV R113, R112 ;  /* 0x0000007000717202 */ /* 0x000fe40000000f00 */
[----:B------:R-:W-:Y:S02]  /*2ce0*/  MOV R108, 0x2d00 ;  /* 0x00002d00006c7802 */ /* 0x000fe40000000f00 */
[----:B------:R-:W-:Y:S05]  /*2cf0*/  CALL.REL.NOINC `($__internal_148_$__cuda_sm70_shflsync_down_p) ;  /* 0x0000036000007944 */ /* 0x000fea0003c00000 */
[----:B0-----:R-:W-:Y:S01]  /*2d00*/  HFMA2.MMA R118, -RZ, RZ, 0, 4.76837158203125e-07 ;  /* 0x00000008ff767435 */ /* 0x001fe200000001ff */
[----:B-1----:R-:W-:-:S02]  /*2d10*/  MOV R111, R113 ;  /* 0x00000071006f7202 */ /* 0x002fc40000000f00 */
[----:B------:R-:W-:Y:S02]  /*2d20*/  MOV R113, R122 ;  /* 0x0000007a00717202 */ /* 0x000fe40000000f00 */
[----:B------:R-:W-:Y:S02]  /*2d30*/  MOV R117, 0x1f ;  /* 0x0000001f00757802 */ /* 0x000fe40000000f00 */
[----:B------:R-:W-:Y:S02]  /*2d40*/  MOV R120, 0xffffffff ;  /* 0xffffffff00787802 */ /* 0x000fe40000000f00 */
[----:B------:R-:W-:Y:S02]  /*2d50*/  MOV R108, 0x2d70 ;  /* 0x00002d70006c7802 */ /* 0x000fe40000000f00 */
[----:B------:R-:W-:Y:S05]  /*2d60*/  CALL.REL.NOINC `($__internal_148_$__cuda_sm70_shflsync_down_p) ;  /* 0x000002f000007944 */ /* 0x000fea0003c00000 */
[----:B------:R-:W-:Y:S01]  /*2d70*/  FADD.FTZ R112, R111, R112 ;  /* 0x000000706f707221 */ /* 0x000fe20000010000 */
[----:B0-----:R-:W-:Y:S01]  /*2d80*/  HFMA2.MMA R118, -RZ, RZ, 0, 2.384185791015625e-07 ;  /* 0x00000004ff767435 */ /* 0x001fe200000001ff */
[----:B-1----:R-:W-:Y:S01]  /*2d90*/  FADD.FTZ R122, R122, R113 ;  /* 0x000000717a7a7221 */ /* 0x002fe20000010000 */
[----:B------:R-:W-:Y:S02]  /*2da0*/  MOV R117, 0x1f ;  /* 0x0000001f00757802 */ /* 0x000fe40000000f00 */
[----:B------:R-:W-:-:S02]  /*2db0*/  MOV R120, 0xffffffff ;  /* 0xffffffff00787802 */ /* 0x000fc40000000f00 */
[----:B------:R-:W-:Y:S02]  /*2dc0*/  MOV R113, R112 ;  /* 0x0000007000717202 */ /* 0x000fe40000000f00 */
[----:B------:R-:W-:Y:S02]  /*2dd0*/  MOV R108, 0x2df0 ;  /* 0x00002df0006c7802 */ /* 0x000fe40000000f00 */
[----:B------:R-:W-:Y:S05]  /*2de0*/  CALL.REL.NOINC `($__internal_148_$__cuda_sm70_shflsync_down_p) ;  /* 0x0000027000007944 */ /* 0x000fea0003c00000 */
[----:B0-----:R-:W-:Y:S01]  /*2df0*/  HFMA2.MMA R118, -RZ, RZ, 0, 2.384185791015625e-07 ;  /* 0x00000004ff767435 */ /* 0x001fe200000001ff */
[----:B-1----:R-:W-:Y:S02]  /*2e00*/  MOV R111, R113 ;  /* 0x00000071006f7202 */ /* 0x002fe40000000f00 */
[----:B------:R-:W-:Y:S02]  /*2e10*/  MOV R113, R122 ;  /* 0x0000007a00717202 */ /* 0x000fe40000000f00 */
[----:B------:R-:W-:Y:S02]  /*2e20*/  MOV R117, 0x1f ;  /* 0x0000001f00757802 */ /* 0x000fe40000000f00 */
[----:B------:R-:W-:Y:S02]  /*2e30*/  MOV R120, 0xffffffff ;  /* 0xffffffff00787802 */ /* 0x000fe40000000f00 */
[----:B------:R-:W-:-:S02]  /*2e40*/  MOV R108, 0x2e60 ;  /* 0x00002e60006c7802 */ /* 0x000fc40000000f00 */
[----:B------:R-:W-:Y:S05]  /*2e50*/  CALL.REL.NOINC `($__internal_148_$__cuda_sm70_shflsync_down_p) ;  /* 0x0000020000007944 */ /* 0x000fea0003c00000 */
[----:B------:R-:W-:Y:S01]  /*2e60*/  FADD.FTZ R112, R111, R112 ;  /* 0x000000706f707221 */ /* 0x000fe20000010000 */
[----:B0-----:R-:W-:Y:S01]  /*2e70*/  HFMA2.MMA R118, -RZ, RZ, 0, 1.1920928955078125e-07 ;  /* 0x00000002ff767435 */ /* 0x001fe200000001ff */
[----:B-1----:R-:W-:Y:S01]  /*2e80*/  FADD.FTZ R116, R122, R113 ;  /* 0x000000717a747221 */ /* 0x002fe20000010000 */
[----:B------:R-:W-:-:S02]  /*2e90*/  MOV R117, 0x1f ;  /* 0x0000001f00757802 */ /* 0x000fc40000000f00 */
[----:B------:R-:W-:Y:S02]  /*2ea0*/  MOV R120, 0xffffffff ;  /* 0xffffffff00787802 */ /* 0x000fe40000000f00 */
[----:B------:R-:W-:Y:S02]  /*2eb0*/  MOV R113, R112 ;  /* 0x0000007000717202 */ /* 0x000fe40000000f00 */
[----:B------:R-:W-:Y:S02]  /*2ec0*/  MOV R108, 0x2ee0 ;  /* 0x00002ee0006c7802 */ /* 0x000fe40000000f00 */
[----:B------:R-:W-:Y:S05]  /*2ed0*/  CALL.REL.NOINC `($__internal_148_$__cuda_sm70_shflsync_down_p) ;  /* 0x0000018000007944 */ /* 0x000fea0003c00000 */
[----:B0-----:R-:W-:Y:S01]  /*2ee0*/  HFMA2.MMA R118, -RZ, RZ, 0, 1.1920928955078125e-07 ;  /* 0x00000002ff767435 */ /* 0x001fe200000001ff */
[----:B-1----:R-:W-:Y:S02]  /*2ef0*/  MOV R111, R113 ;  /* 0x00000071006f7202 */ /* 0x002fe40000000f00 */
[----:B------:R-:W-:Y:S02]  /*2f00*/  MOV R113, R116 ;  /* 0x0000007400717202 */ /* 0x000fe40000000f00 */
[----:B------:R-:W-:Y:S02]  /*2f10*/  MOV R117, 0x1f ;  /* 0x0000001f00757802 */ /* 0x000fe40000000f00 */
[----:B------:R-:W-:-:S02]  /*2f20*/  MOV R120, 0xffffffff ;  /* 0xffffffff00787802 */ /* 0x000fc40000000f00 */
[----:B------:R-:W-:Y:S02]  /*2f30*/  MOV R108, 0x2f50 ;  /* 0x00002f50006c7802 */ /* 0x000fe40000000f00 */
[----:B------:R-:W-:Y:S05]  /*2f40*/  CALL.REL.NOINC `($__internal_148_$__cuda_sm70_shflsync_down_p) ;  /* 0x0000011000007944 */ /* 0x000fea0003c00000 */
[----:B------:R-:W-:Y:S01]  /*2f50*/  FADD.FTZ R114, R111, R112 ;  /* 0x000000706f727221 */ /* 0x000fe20000010000 */
[----:B0-----:R-:W-:Y:S01]  /*2f60*/  HFMA2.MMA R118, -RZ, RZ, 0, 5.9604644775390625e-08 ;  /* 0x00000001ff767435 */ /* 0x001fe200000001ff */
[----:B-1----:R-:W-:Y:S01]  /*2f70*/  FADD.FTZ R116, R116, R113 ;  /* 0x0000007174747221 */ /* 0x002fe20000010000 */
[----:B------:R-:W-:Y:S02]  /*2f80*/  MOV R117, 0x1f ;  /* 0x0000001f00757802 */ /* 0x000fe40000000f00 */
[----:B------:R-:W-:Y:S02]  /*2f90*/  MOV R120, 0xffffffff ;  /* 0xffffffff00787802 */ /* 0x000fe40000000f00 */
[----:B------:R-:W-:Y:S02]  /*2fa0*/  MOV R113, R114 ;  /* 0x0000007200717202 */ /* 0x000fe40000000f00 */
[----:B------:R-:W-:Y:S02]  /*2fb0*/  MOV R108, 0x2fd0 ;  /* 0x00002fd0006c7802 */ /* 0x000fe40000000f00 */
[----:B------:R-:W-:Y:S05]  /*2fc0*/  CALL.REL.NOINC `($__internal_148_$__cuda_sm70_shflsync_down_p) ;  /* 0x0000009000007944 */ /* 0x000fea0003c00000 */
[----:B0-----:R-:W-:Y:S01]  /*2fd0*/  HFMA2.MMA R118, -RZ, RZ, 0, 5.9604644775390625e-08 ;  /* 0x00000001ff767435 */ /* 0x001fe200000001ff */
[----:B-1----:R-:W-:-:S02]  /*2fe0*/  MOV R115, R113 ;  /* 0x0000007100737202 */ /* 0x002fc40000000f00 */
[----:B------:R-:W-:Y:S02]  /*2ff0*/  MOV R113, R116 ;  /* 0x0000007400717202 */ /* 0x000fe40000000f00 */
[----:B------:R-:W-:Y:S02]  /*3000*/  MOV R117, 0x1f ;  /* 0x0000001f00757802 */ /* 0x000fe40000000f00 */
[----:B------:R-:W-:Y:S02]  /*3010*/  MOV R120, 0xffffffff ;  /* 0xffffffff00787802 */ /* 0x000fe40000000f00 */
[----:B------:R-:W-:Y:S02]  /*3020*/  MOV R108, 0x3040 ;  /* 0x00003040006c7802 */ /* 0x000fe40000000f00 */
[----:B------:R-:W-:Y:S05]  /*3030*/  CALL.REL.NOINC `($__internal_148_$__cuda_sm70_shflsync_down_p) ;  /* 0x0000002000007944 */ /* 0x000fea0003c00000 */
[----:B-1----:R-:W-:Y:S01]  /*3040*/  MOV R109, R113 ;  /* 0x00000071006d7202 */ /* 0x002fe20000000f00 */
[----:B0-----:R-:W-:Y:S05]  /*3050*/  BRA `(.L_x_6969) ;  /* 0xffffe5d000007947 */ /* 0x001fea000383ffff */
        .weak           $__internal_148_$__cuda_sm70_shflsync_down_p
        .type           $__internal_148_$__cuda_sm70_shflsync_down_p,@function
        .size           $__internal_148_$__cuda_sm70_shflsync_down_p,(.L_x_9402 - $__internal_148_$__cuda_sm70_shflsync_down_p)
$__internal_148_$__cuda_sm70_shflsync_down_p:
[----:B------:R-:W-:Y:S01]  /*3060*/  HFMA2.MMA R109, -RZ, RZ, 0, 0 ;  /* 0x00000000ff6d7435 */ /* 0x000fe200000001ff */
[----:B------:R-:W-:Y:S04]  /*3070*/  WARPSYNC R120 ;  /* 0x0000007800007348 */ /* 0x000fe80003800000 */
[----:B------:R0:W1:Y:S01]  /*3080*/  SHFL.DOWN PT, R113, R113, R118, R117 ;  /* 0x0800007671717389 */ /* 0x00006200000e0075 */
[----:B------:R-:W-:Y:S05]  /*3090*/  RET.REL.NODEC R108 `(_ZN10layer_norm13ln_bwd_kernelINS_13Kernel_traitsIf6__halffS2_fjLj6144ELj1ELj1ELj8ELj16ENS_18Kernel_traits_baseILj6144EfS2_fS2_fjLj256EEEEELb1ELb0ELb0ELb0EEEvNS_9BwdParamsE) ;  /* 0xffffcf606c007950 */ /* 0x000fea0003c3ffff */
.L_x_6970:
        /* <DEDUP_REMOVED lines=14> */
.L_x_9402:


//--------------------- .text._ZN10layer_norm13ln_bwd_kernelINS_13Kernel_traitsIf6__halffS2_fjLj6144ELj1ELj1ELj8ELj16ENS_18Kernel_traits_baseILj6144EfS2_fS2_fjLj256EEEEELb1ELb0ELb0ELb1EEEvNS_9BwdParamsE --------------------------
	.section	.text._ZN10layer_norm13ln_bwd_kernelINS_13Kernel_traitsIf6__halffS2_fjLj6144ELj1ELj1ELj8ELj16ENS_18Kernel_traits_baseILj6144EfS2_fS2_fjLj256EEEEELb1ELb0ELb0ELb1EEEvNS_9BwdParamsE,"ax",@progbits
	.sectioninfo	@"SHI_REGISTERS=211"
	.align	128
        .global         _ZN10layer_norm13ln_bwd_kernelINS_13Kernel_traitsIf6__halffS2_fjLj6144ELj1ELj1ELj8ELj16ENS_18Kernel_traits_baseILj6144EfS2_fS2_fjLj256EEEEELb1ELb0ELb0ELb1EEEvNS_9BwdParamsE
        .type           _ZN10layer_norm13ln_bwd_kernelINS_13Kernel_traitsIf6__halffS2_fjLj6144ELj1ELj1ELj8ELj16ENS_18Kernel_traits_baseILj6144EfS2_fS2_fjLj256EEEEELb1ELb0ELb0ELb1EEEvNS_9BwdParamsE,@function
        .size           _ZN10layer_norm13ln_bwd_kernelINS_13Kernel_traitsIf6__halffS2_fjLj6144ELj1ELj1ELj8ELj16ENS_18Kernel_traits_baseILj6144EfS2_fS2_fjLj256EEEEELb1ELb0ELb0ELb1EEEvNS_9BwdParamsE,(.L_x_9403 - _ZN10layer_norm13ln_bwd_kernelINS_13Kernel_traitsIf6__halffS2_fjLj6144ELj1ELj1ELj8ELj16ENS_18Kernel_traits_baseILj6144EfS2_fS2_fjLj256EEEEELb1ELb0ELb0ELb1EEEvNS_9BwdParamsE)
        .other          _ZN10layer_norm13ln_bwd_kernelINS_13Kernel_traitsIf6__halffS2_fjLj6144ELj1ELj1ELj8ELj16ENS_18Kernel_traits_baseILj6144EfS2_fS2_fjLj256EEEEELb1ELb0ELb0ELb1EEEvNS_9BwdParamsE,@"STO_CUDA_ENTRY STV_DEFAULT"
_ZN10layer_norm13ln_bwd_kernelINS_13Kernel_traitsIf6__halffS2_fjLj6144ELj1ELj1ELj8ELj16ENS_18Kernel_traits_baseILj6144EfS2_fS2_fjLj256EEEEELb1ELb0ELb0ELb1EEEvNS_9BwdParamsE:
.text._ZN10layer_norm13ln_bwd_kernelINS_13Kernel_traitsIf6__halffS2_fjLj6144ELj1ELj1ELj8ELj16ENS_18Kernel_traits_baseILj6144EfS2_fS2_fjLj256EEEEELb1ELb0ELb0ELb1EEEvNS_9BwdParamsE:
        /* <DEDUP_REMOVED lines=32> */
.L_x_6971:
        /* <DEDUP_REMOVED lines=36> */
.L_x_6976:
        /* <DEDUP_REMOVED lines=36> */
[----:B-1----:R-:W-:-:S04]  /*0680*/  IMAD.WIDE.U32 R98, R150, R151, c[0x0][0x190] ;  /* 0x0000640096627625 */ /* 0x002fc800078e0097 */
[-C--:B0-----:R-:W-:Y:S02]  /*0690*/  IMAD.WIDE.U32 R96, R152, R151.reuse, c[0x0][0x190] ;  /* 0x0000640098607625 */ /* 0x081fe400078e0097 */
[----:B-----5:R-:W5:Y:S02]  /*06a0*/  LDG.E.64 R98, [R98.64] ;  /* 0x0000000462627981 */ /* 0x020f64000c1e1b00 */
        /* <DEDUP_REMOVED lines=214> */
.L_x_6977:
        /* <DEDUP_REMOVED lines=18> */
.L_x_6978:
        /* <DEDUP_REMOVED lines=54> */
[-CC-:B------:R-:W-:Y:S02]  /*1890*/  FFMA.FTZ R79, R79, R63.reuse, R64.reuse ;  /* 0x0000003f4f4f7223 */ /* 0x180fe40000010040 */
[----:B------:R-:W-:Y:S02]  /*18a0*/  FMUL.FTZ R68, R153, R80 ;  /* 0x0000005099447220 */ /* 0x000fe40000410000 */
[----:B------:R-:W-:-:S02]  /*18b0*/  FFMA.FTZ R83, R83, R63, R64 ;  /* 0x0000003f53537223 */ /* 0x000fc40000010040 */
[----:B------:R-:W-:Y:S02]  /*18c0*/  @P0 FADD.FTZ R68, R31, R68 ;  /* 0x000000441f440221 */ /* 0x000fe40000010000 */
[----:B------:R-:W-:Y:S02]  /*18d0*/  FADD.FTZ R84, R84, -R81 ;  /* 0x8000005154547221 */ /* 0x000fe40000010000 */
[----:B------:R-:W-:Y:S02]  /*18e0*/  FMUL.FTZ R69, R68, R151 ;  /* 0x0000009744457220 */ /* 0x000fe40000410000 */
[----:B------:R-:W-:Y:S02]  /*18f0*/  FADD.FTZ R82, R82, -R79 ;  /* 0x8000004f52527221 */ /* 0x000fe40000010000 */
[----:B------:R-:W-:Y:S02]  /*1900*/  FMUL.FTZ R69, R69, c[0x0][0x1e8] ;  /* 0x00007a0045457a20 */ /* 0x000fe40000410000 */
[----:B------:R-:W-:-:S02]  /*1910*/  FFMA.FTZ R78, R78, R63, R64 ;  /* 0x0000003f4e4e7223 */ /* 0x000fc40000010040 */
[----:B------:R-:W-:Y:S01]  /*1920*/  FADD.FTZ R66, R86, -R83 ;  /* 0x8000005356427221 */ /* 0x000fe20000010000 */
[----:B------:R-:W-:Y:S01]  /*1930*/  FSEL R77, R69, RZ, P2 ;  /* 0x000000ff454d7208 */ /* 0x000fe20001000000 */
[C---:B------:R-:W-:Y:S01]  /*1940*/  FMUL.FTZ R65, R153.reuse, R84 ;  /* 0x0000005499417220 */ /* 0x040fe20000410000 */
[----:B------:R-:W-:Y:S01]  /*1950*/  LOP3.LUT P2, RZ, R70, 0xff, RZ, 0xc0, !PT ;  /* 0x000000ff46ff7812 */ /* 0x000fe2000784c0ff */
[----:B------:R-:W-:Y:S02]  /*1960*/  FMUL.FTZ R69, R153, R82 ;  /* 0x0000005299457220 */ /* 0x000fe40000410000 */
[----:B------:R-:W-:Y:S02]  /*1970*/  FFMA.FTZ R87, R87, R63, R64 ;  /* 0x0000003f57577223 */ /* 0x000fe40000010040 */
[----:B------:R-:W-:Y:S02]  /*1980*/  FADD.FTZ R78, R91, -R78 ;  /* 0x8000004e5b4e7221 */ /* 0x000fe40000010000 */
[----:B------:R-:W-:-:S02]  /*1990*/  FMUL.FTZ R66, R153, R66 ;  /* 0x0000004299427220 */ /* 0x000fc40000410000 */
[----:B------:R-:W-:Y:S02]  /*19a0*/  @P0 FADD.FTZ R65, R28, R65 ;  /* 0x000000411c410221 */ /* 0x000fe40000010000 */
[----:B------:R-:W-:Y:S02]  /*19b0*/  @P0 FADD.FTZ R69, R32, R69 ;  /* 0x0000004520450221 */ /* 0x000fe40000010000 */
[----:B------:R-:W-:Y:S02]  /*19c0*/  FFMA.FTZ R85, R85, R63, R64 ;  /* 0x0000003f55557223 */ /* 0x000fe40000010040 */
[----:B------:R-:W-:Y:S02]  /*19d0*/  FADD.FTZ R94, R94, -R87 ;  /* 0x800000575e5e7221 */ /* 0x000fe40000010000 */
[----:B------:R-:W-:Y:S02]  /*19e0*/  FMUL.FTZ R70, R153, R78 ;  /* 0x0000004e99467220 */ /* 0x000fe40000410000 */
[----:B------:R-:W-:-:S02]  /*19f0*/  @P0 FADD.FTZ R66, R29, R66 ;  /* 0x000000421d420221 */ /* 0x000fc40000010000 */
[-C--:B------:R-:W-:Y:S02]  /*1a00*/  FMUL.FTZ R60, R65, R151.reuse ;  /* 0x00000097413c7220 */ /* 0x080fe40000410000 */
[----:B------:R-:W-:Y:S02]  /*1a10*/  FMUL.FTZ R72, R69, R151 ;  /* 0x0000009745487220 */ /* 0x000fe40000410000 */
[----:B------:R-:W-:Y:S02]  /*1a20*/  FADD.FTZ R92, R92, -R85 ;  /* 0x800000555c5c7221 */ /* 0x000fe40000010000 */
[----:B------:R-:W-:Y:S02]  /*1a30*/  FMUL.FTZ R71, R153, R94 ;  /* 0x0000005e99477220 */ /* 0x000fe40000410000 */
[----:B------:R-:W-:Y:S02]  /*1a40*/  @P0 FADD.FTZ R70, R33, R70 ;  /* 0x0000004621460221 */ /* 0x000fe40000010000 */
[----:B------:R-:W-:-:S02]  /*1a50*/  FFMA.FTZ R90, R90, R63, R64 ;  /* 0x0000003f5a5a7223 */ /* 0x000fc40000010040 */
[-C--:B------:R-:W-:Y:S02]  /*1a60*/  FMUL.FTZ R61, R66, R151.reuse ;  /* 0x00000097423d7220 */ /* 0x080fe40000410000 */
[----:B------:R-:W-:Y:S02]  /*1a70*/  FMUL.FTZ R60, R60, c[0x0][0x1e8] ;  /* 0x00007a003c3c7a20 */ /* 0x000fe40000410000 */
[----:B------:R-:W-:Y:S02]  /*1a80*/  FMUL.FTZ R72, R72, c[0x0][0x1e8] ;  /* 0x00007a0048487a20 */ /* 0x000fe40000410000 */
        /* <DEDUP_REMOVED lines=8> */
[----:B------:R-:W-:-:S02]  /*1b10*/  FFMA.FTZ R157, R157, R63, R64 ;  /* 0x0000003f9d9d7223 */ /* 0x000fc40000010040 */
[--C-:B------:R-:W-:Y:S02]  /*1b20*/  FFMA.FTZ R89, R89, R63, R64.reuse ;  /* 0x0000003f59597223 */ /* 0x100fe40000010040 */
[----:B------:R-:W-:Y:S02]  /*1b30*/  FMUL.FTZ R61, R61, c[0x0][0x1e8] ;  /* 0x00007a003d3d7a20 */ /* 0x000fe40000410000 */
[----:B------:R-:W-:Y:S02]  /*1b40*/  @P0 FADD.FTZ R67, R30, R67 ;  /* 0x000000431e430221 */ /* 0x000fe40000010000 */
[----:B------:R-:W-:Y:S01]  /*1b50*/  FMUL.FTZ R74, R71, R151 ;  /* 0x00000097474a7220 */ /* 0x000fe20000410000 */
[----:B------:R-:W-:Y:S01]  /*1b60*/  FSEL R61, R61, RZ, P5 ;  /* 0x000000ff3d3d7208 */ /* 0x000fe20002800000 */
[----:B------:R-:W-:Y:S01]  /*1b70*/  FMUL.FTZ R73, R73, c[0x0][0x1e8] ;  /* 0x00007a0049497a20 */ /* 0x000fe20000410000 */
[----:B------:R-:W-:Y:S01]  /*1b80*/  LOP3.LUT P5, RZ, R99, 0xff0000, RZ, 0xc0, !PT ;  /* 0x00ff000063ff7812 */ /* 0x000fe200078ac0ff */
[----:B------:R-:W-:Y:S01]  /*1b90*/  FMUL.FTZ R72, R153, R90 ;  /* 0x0000005a99487220 */ /* 0x000fe20000410000 */
[----:B------:R-:W-:Y:S01]  /*1ba0*/  F2FP.PACK_AB R60, R61, R60 ;  /* 0x0000003c3d3c723e */ /* 0x000fe200000000ff */
[----:B------:R-:W-:Y:S01]  /*1bb0*/  FFMA.FTZ R160, R160, R63, R64 ;  /* 0x0000003fa0a07223 */ /* 0x000fe20000010040 */
[----:B------:R-:W-:Y:S01]  /*1bc0*/  FSEL R79, R73, RZ, P4 ;  /* 0x000000ff494f7208 */ /* 0x000fe20002000000 */
[----:B------:R-:W-:Y:S01]  /*1bd0*/  FADD.FTZ R164, R164, -R157 ;  /* 0x8000009da4a47221 */ /* 0x000fe20000010000 */
[----:B------:R-:W-:Y:S01]  /*1be0*/  LOP3.LUT P4, RZ, R96, 0xff0000, RZ, 0xc0, !PT ;  /* 0x00ff000060ff7812 */ /* 0x000fe2000788c0ff */
[----:B------:R-:W-:-:S02]  /*1bf0*/  FADD.FTZ R88, R88, -R89 ;  /* 0x8000005958587221 */ /* 0x000fc40000010000 */
[-CC-:B------:R-:W-:Y:S02]  /*1c00*/  FFMA.FTZ R155, R155, R63.reuse, R64.reuse ;  /* 0x0000003f9b9b7223 */ /* 0x180fe40000010040 */
[----:B------:R-:W-:Y:S02]  /*1c10*/  FFMA.FTZ R156, R156, R63, R64 ;  /* 0x0000003f9c9c7223 */ /* 0x000fe40000010040 */
[----:B------:R-:W-:Y:S02]  /*1c20*/  FMUL.FTZ R62, R67, R151 ;  /* 0x00000097433e7220 */ /* 0x000fe40000410000 */
[----:B------:R-:W-:Y:S02]  /*1c30*/  FMUL.FTZ R74, R74, c[0x0][0x1e8] ;  /* 0x00007a004a4a7a20 */ /* 0x000fe40000410000 */
[----:B------:R-:W-:Y:S02]  /*1c40*/  @P0 FADD.FTZ R72, R35, R72 ;  /* 0x0000004823480221 */ /* 0x000fe40000010000 */
[----:B------:R-:W-:Y:S01]  /*1c50*/  FADD.FTZ R160, R161, -R160 ;  /* 0x800000a0a1a07221 */ /* 0x000fe20000010000 */
[----:B------:R-:W-:Y:S01]  /*1c60*/  FSEL R86, R74, RZ, P5 ;  /* 0x000000ff4a567208 */ /* 0x000fe20002800000 */
[C---:B------:R-:W-:Y:S01]  /*1c70*/  FMUL.FTZ R73, R153.reuse, R164 ;  /* 0x000000a499497220 */ /* 0x040fe20000410000 */
[----:B------:R-:W-:Y:S01]  /*1c80*/  LOP3.LUT P5, RZ, R96, 0xff000000, RZ, 0xc0, !PT ;  /* 0xff00000060ff7812 */ /* 0x000fe200078ac0ff */
[----:B------:R-:W-:Y:S01]  /*1c90*/  FMUL.FTZ R87, R153, R88 ;  /* 0x0000005899577220 */ /* 0x000fe20000410000 */
[----:B------:R-:W-:Y:S01]  /*1ca0*/  HFMA2.MMA R161, -RZ, RZ, 0, 9.5367431640625e-07 ;  /* 0x00000010ffa17435 */ /* 0x000fe200000001ff */
        /* <DEDUP_REMOVED lines=16> */
[--C-:B------:R-:W-:Y:S02]  /*1db0*/  FFMA.FTZ R181, R181, R63, R64.reuse ;  /* 0x0000003fb5b57223 */ /* 0x100fe40000010040 */
[----:B------:R-:W-:Y:S02]  /*1dc0*/  FMUL.FTZ R80, R72, R151 ;  /* 0x0000009748507220 */ /* 0x000fe40000410000 */
[----:B------:R-:W-:Y:S02]  /*1dd0*/  FFMA.FTZ R64, R184, R63, R64 ;  /* 0x0000003fb8407223 */ /* 0x000fe40000010040 */
[----:B------:R-:W-:-:S02]  /*1de0*/  FMUL.FTZ R74, R153, R160 ;  /* 0x000000a0994a7220 */ /* 0x000fc40000410000 */
[----:B------:R-:W-:Y:S02]  /*1df0*/  @P0 FADD.FTZ R73, R36, R73 ;  /* 0x0000004924490221 */ /* 0x000fe40000010000 */
[----:B------:R-:W-:Y:S02]  /*1e00*/  @P0 FADD.FTZ R87, R40, R87 ;  /* 0x0000005728570221 */ /* 0x000fe40000010000 */
[----:B------:R-:W-:Y:S02]  /*1e10*/  FADD.FTZ R158, R163, -R158 ;  /* 0x8000009ea39e7221 */ /* 0x000fe40000010000 */
[C---:B------:R-:W-:Y:S02]  /*1e20*/  FMUL.FTZ R75, R153.reuse, R162 ;  /* 0x000000a2994b7220 */ /* 0x040fe40000410000 */
[----:B------:R-:W-:Y:S02]  /*1e30*/  FMUL.FTZ R156, R153, R156 ;  /* 0x0000009c999c7220 */ /* 0x000fe40000410000 */
[----:B------:R-:W-:-:S02]  /*1e40*/  FADD.FTZ R168, R167, -R168 ;  /* 0x800000a8a7a87221 */ /* 0x000fc40000010000 */
[----:B------:R-:W-:Y:S02]  /*1e50*/  FMUL.FTZ R80, R80, c[0x0][0x1e8] ;  /* 0x00007a0050507a20 */ /* 0x000fe40000410000 */
[----:B------:R-:W-:Y:S02]  /*1e60*/  FADD.FTZ R64, R183, -R64 ;  /* 0x80000040b7407221 */ /* 0x000fe40000010000 */
[----:B------:R-:W-:Y:S01]  /*1e70*/  @P0 FADD.FTZ R74, R37, R74 ;  /* 0x0000004a254a0221 */ /* 0x000fe20000010000 */
[----:B------:R-:W-:Y:S01]  /*1e80*/  FSEL R95, R80, RZ, P1 ;  /* 0x000000ff505f7208 */ /* 0x000fe20000800000 */
[-C--:B------:R-:W-:Y:S01]  /*1e90*/  FMUL.FTZ R81, R73, R151.reuse ;  /* 0x0000009749517220 */ /* 0x080fe20000410000 */
[----:B------:R-:W-:Y:S01]  /*1ea0*/  LOP3.LUT P1, RZ, R97, 0xff, RZ, 0xc0, !PT ;  /* 0x000000ff61ff7812 */ /* 0x000fe2000782c0ff */
[----:B------:R-:W-:Y:S02]  /*1eb0*/  FMUL.FTZ R63, R87, R151 ;  /* 0x00000097573f7220 */ /* 0x000fe40000410000 */
[----:B------:R-:W-:-:S02]  /*1ec0*/  FMUL.FTZ R76, R153, R158 ;  /* 0x0000009e994c7220 */ /* 0x000fc40000410000 */
[----:B------:R-:W-:Y:S02]  /*1ed0*/  @P0 FADD.FTZ R75, R38, R75 ;  /* 0x0000004b264b0221 */ /* 0x000fe40000010000 */
[----:B------:R-:W-:Y:S02]  /*1ee0*/  @P0 FADD.FTZ R156, R41, R156 ;  /* 0x0000009c299c0221 */ /* 0x000fe40000010000 */
[C---:B------:R-:W-:Y:S02]  /*1ef0*/  FMUL.FTZ R168, R153.reuse, R168 ;  /* 0x000000a899a87220 */ /* 0x040fe40000410000 */
[----:B------:R-:W-:Y:S02]  /*1f00*/  FADD.FTZ R174, R174, -R169 ;  /* 0x800000a9aeae7221 */ /* 0x000fe40000010000 */
[----:B------:R-:W-:Y:S02]  /*1f10*/  FMUL.FTZ R90, R153, R64 ;  /* 0x00000040995a7220 */ /* 0x000fe40000410000 */
[----:B------:R-:W-:-:S02]  /*1f20*/  FMUL.FTZ R82, R74, R151 ;  /* 0x000000974a527220 */ /* 0x000fc40000410000 */
[----:B------:R-:W-:Y:S02]  /*1f30*/  FMUL.FTZ R81, R81, c[0x0][0x1e8] ;  /* 0x00007a0051517a20 */ /* 0x000fe40000410000 */
[----:B------:R-:W-:Y:S01]  /*1f40*/  FMUL.FTZ R64, R63, c[0x0][0x1e8] ;  /* 0x00007a003f407a20 */ /* 0x000fe20000410000 */
[----:B------:R-:W-:Y:S01]  /*1f50*/  F2FP.PACK_AB R63, R95, R86 ;  /* 0x000000565f3f723e */ /* 0x000fe200000000ff */
[----:B------:R-:W-:Y:S02]  /*1f60*/  @P0 FADD.FTZ R76, R39, R76 ;  /* 0x0000004c274c0221 */ /* 0x000fe40000010000 */
[-C--:B------:R-:W-:Y:S01]  /*1f70*/  FMUL.FTZ R80, R75, R151.reuse ;  /* 0x000000974b507220 */ /* 0x080fe20000410000 */
[----:B------:R-:W-:Y:S01]  /*1f80*/  FSEL R86, R64, RZ, P1 ;  /* 0x000000ff40567208 */ /* 0x000fe20000800000 */
[----:B------:R-:W-:Y:S01]  /*1f90*/  FMUL.FTZ R77, R156, R151 ;  /* 0x000000979c4d7220 */ /* 0x000fe20000410000 */
[----:B------:R-:W-:Y:S01]  /*1fa0*/  ISETP.NE.U32.AND P1, PT, RZ, c[0x0][0x258], PT ;  /* 0x00009600ff007a0c */ /* 0x000fe20003f25070 */
[----:B------:R-:W-:-:S02]  /*1fb0*/  @P0 FADD.FTZ R168, R43, R168 ;  /* 0x000000a82ba80221 */ /* 0x000fc40000010000 */
[----:B------:R-:W-:Y:S01]  /*1fc0*/  FMUL.FTZ R93, R153, R174 ;  /* 0x000000ae995d7220 */ /* 0x000fe20000410000 */
[----:B------:R-:W-:Y:S01]  /*1fd0*/  ISETP.NE.AND.EX P1, PT, RZ, c[0x0][0x25c], PT, P1 ;  /* 0x00009700ff007a0c */ /* 0x000fe20003f25310 */
[----:B------:R-:W-:Y:S01]  /*1fe0*/  FMUL.FTZ R83, R82, c[0x0][0x1e8] ;  /* 0x00007a0052537a20 */ /* 0x000fe20000410000 */
[----:B------:R-:W-:Y:S01]  /*1ff0*/  FSEL R82, R81, RZ, P2 ;  /* 0x000000ff51527208 */ /* 0x000fe20001000000 */
[----:B------:R-:W-:Y:S01]  /*2000*/  FADD.FTZ R172, R175, -R172 ;  /* 0x800000acafac7221 */ /* 0x000fe20000010000 */
[----:B------:R-:W-:Y:S01]  /*2010*/  LOP3.LUT P2, RZ, R97, 0xff00, RZ, 0xc0, !PT ;  /* 0x0000ff0061ff7812 */ /* 0x000fe2000784c0ff */
[-C--:B------:R-:W-:Y:S01]  /*2020*/  FMUL.FTZ R84, R76, R151.reuse ;  /* 0x000000974c547220 */ /* 0x080fe20000410000 */
[----:B------:R-:W-:Y:S01]  /*2030*/  MOV R81, R2 ;  /* 0x0000000200517202 */ /* 0x000fe20000000f00 */
[----:B------:R-:W-:Y:S01]  /*2040*/  FMUL.FTZ R80, R80, c[0x0][0x1e8] ;  /* 0x00007a0050507a20 */ /* 0x000fe20000410000 */
[----:B------:R-:W-:Y:S01]  /*2050*/  FSEL R83, R83, RZ, P6 ;  /* 0x000000ff53537208 */ /* 0x000fe20003000000 */
[----:B------:R-:W-:Y:S01]  /*2060*/  FMUL.FTZ R77, R77, c[0x0][0x1e8] ;  /* 0x00007a004d4d7a20 */ /* 0x000fe20000410000 */
[----:B------:R-:W-:Y:S01]  /*2070*/  LOP3.LUT P6, RZ, R97, 0xff0000, RZ, 0xc0, !PT ;  /* 0x00ff000061ff7812 */ /* 0x000fe200078cc0ff */
[----:B------:R-:W-:-:S02]  /*2080*/  FMUL.FTZ R64, R168, R151 ;  /* 0x00000097a8407220 */ /* 0x000fc40000410000 */
[----:B------:R-:W-:Y:S01]  /*2090*/  FADD.FTZ R166, R166, -R165 ;  /* 0x800000a5a6a67221 */ /* 0x000fe20000010000 */
[----:B------:R-:W-:Y:S01]  /*20a0*/  FSEL R89, R77, RZ, P2 ;  /* 0x000000ff4d597208 */ /* 0x000fe20001000000 */
[----:B------:R-:W-:Y:S01]  /*20b0*/  @P0 FADD.FTZ R93, R44, R93 ;  /* 0x0000005d2c5d0221 */ /* 0x000fe20000010000 */
[----:B------:R-:W-:Y:S01]  /*20c0*/  ISETP.NE.U32.AND P2, PT, RZ, c[0x0][0x258], PT ;  /* 0x00009600ff007a0c */ /* 0x000fe20003f45070 */
[----:B------:R-:W-:Y:S02]  /*20d0*/  FMUL.FTZ R172, R153, R172 ;  /* 0x000000ac99ac7220 */ /* 0x000fe40000410000 */
[----:B------:R-:W-:Y:S01]  /*20e0*/  FMUL.FTZ R85, R84, c[0x0][0x1e8] ;  /* 0x00007a0054557a20 */ /* 0x000fe20000410000 */
[----:B------:R-:W-:Y:S01]  /*20f0*/  FSEL R84, R80, RZ, P4 ;  /* 0x000000ff50547208 */ /* 0x000fe20002000000 */
[----:B------:R-:W-:Y:S01]  /*2100*/  FMUL.FTZ R64, R64, c[0x0][0x1e8] ;  /* 0x00007a0040407a20 */ /* 0x000fe20000410000 */
[----:B------:R-:W-:Y:S01]  /*2110*/  LOP3.LUT P4, RZ, R97, 0xff000000, RZ, 0xc0, !PT ;  /* 0xff00000061ff7812 */ /* 0x000fe2000788c0ff */
[----:B------:R-:W-:Y:S01]  /*2120*/  FMUL.FTZ R91, R153, R166 ;  /* 0x000000a6995b7220 */ /* 0x000fe20000410000 */
[----:B------:R-:W-:Y:S01]  /*2130*/  FSEL R85, R85, RZ, P5 ;  /* 0x000000ff55557208 */ /* 0x000fe20002800000 */
[----:B------:R-:W-:Y:S01]  /*2140*/  FMUL.FTZ R77, R93, R151 ;  /* 0x000000975d4d7220 */ /* 0x000fe20000410000 */
[----:B------:R-:W-:Y:S01]  /*2150*/  ISETP.NE.AND.EX P2, PT, RZ, c[0x0][0x25c], PT, P2 ;  /* 0x00009700ff007a0c */ /* 0x000fe20003f45320 */
[----:B------:R-:W-:Y:S01]  /*2160*/  FADD.FTZ R170, R173, -R170 ;  /* 0x800000aaadaa7221 */ /* 0x000fe20000010000 */
[----:B------:R-:W-:Y:S01]  /*2170*/  FSEL R159, R64, RZ, P4 ;  /* 0x000000ff409f7208 */ /* 0x000fe20002000000 */
[----:B------:R-:W-:Y:S01]  /*2180*/  FADD.FTZ R176, R176, -R171 ;  /* 0x800000abb0b07221 */ /* 0x000fe20000010000 */
[----:B------:R-:W-:Y:S01]  /*2190*/  LOP3.LUT P5, RZ, R81, 0xff, RZ, 0xc0, !PT ;  /* 0x000000ff51ff7812 */ /* 0x000fe200078ac0ff */
[----:B------:R-:W-:Y:S01]  /*21a0*/  @P0 FADD.FTZ R172, R47, R172 ;  /* 0x000000ac2fac0221 */ /* 0x000fe20000010000 */
[----:B------:R-:W-:Y:S01]  /*21b0*/  LOP3.LUT P4, RZ, R2, 0xff0000, RZ, 0xc0, !PT ;  /* 0x00ff000002ff7812 */ /* 0x000fe2000788c0ff */
[----:B------:R-:W-:-:S02]  /*21c0*/  @P0 FADD.FTZ R91, R42, R91 ;  /* 0x0000005b2a5b0221 */ /* 0x000fc40000010000 */
[----:B------:R-:W-:Y:S02]  /*21d0*/  FMUL.FTZ R77, R77, c[0x0][0x1e8] ;  /* 0x00007a004d4d7a20 */ /* 0x000fe40000410000 */
[C---:B------:R-:W-:Y:S02]  /*21e0*/  FMUL.FTZ R170, R153.reuse, R170 ;  /* 0x000000aa99aa7220 */ /* 0x040fe40000410000 */
[----:B------:R-:W-:Y:S01]  /*21f0*/  FMUL.FTZ R97, R153, R176 ;  /* 0x000000b099617220 */ /* 0x000fe20000410000 */
[----:B------:R-:W-:Y:S01]  /*2200*/  FSEL R88, R77, RZ, P5 ;  /* 0x000000ff4d587208 */ /* 0x000fe20002800000 */
[-C--:B------:R-:W-:Y:S01]  /*2210*/  FMUL.FTZ R64, R172, R151.reuse ;  /* 0x00000097ac407220 */ /* 0x080fe20000410000 */
[----:B------:R-:W-:Y:S01]  /*2220*/  LOP3.LUT P5, RZ, R2, 0xff000000, RZ, 0xc0, !PT ;  /* 0xff00000002ff7812 */ /* 0x000fe200078ac0ff */
[----:B------:R-:W-:Y:S01]  /*2230*/  FMUL.FTZ R80, R91, R151 ;  /* 0x000000975b507220 */ /* 0x000fe20000410000 */
[----:B------:R-:W-:Y:S01]  /*2240*/  @P2 MOV R81, 0x20 ;  /* 0x0000002000512802 */ /* 0x000fe20000000f00 */
[----:B------:R-:W-:Y:S01]  /*2250*/  @P0 FADD.FTZ R170, R45, R170 ;  /* 0x000000aa2daa0221 */ /* 0x000fe20000010000 */
[----:B------:R-:W-:Y:S01]  /*2260*/  SEL R77, R156, R57, P1 ;  /* 0x000000399c4d7207 */ /* 0x000fe20000800000 */
[----:B------:R-:W-:-:S02]  /*2270*/  @P0 FADD.FTZ R97, R46, R97 ;  /* 0x000000612e610221 */ /* 0x000fc40000010000 */
[----:B------:R-:W-:Y:S02]  /*2280*/  FMUL.FTZ R64, R64, c[0x0][0x1e8] ;  /* 0x00007a0040407a20 */ /* 0x000fe40000410000 */
[----:B------:R-:W-:Y:S02]  /*2290*/  FMUL.FTZ R80, R80, c[0x0][0x1e8] ;  /* 0x00007a0050507a20 */ /* 0x000fe40000410000 */
[-C--:B------:R-:W-:Y:S01]  /*22a0*/  FMUL.FTZ R78, R170, R151.reuse ;  /* 0x00000097aa4e7220 */ /* 0x080fe20000410000 */
[----:B------:R-:W-:Y:S01]  /*22b0*/  FSEL R99, R64, RZ, P5 ;  /* 0x000000ff40637208 */ /* 0x000fe20002800000 */
[----:B------:R-:W-:Y:S01]  /*22c0*/  FMUL.FTZ R79, R97, R151 ;  /* 0x00000097614f7220 */ /* 0x000fe20000410000 */
[----:B------:R-:W-:Y:S01]  /*22d0*/  SEL R64, R65, R52, P1 ;  /* 0x0000003441407207 */ /* 0x000fe20000800000 */
[----:B------:R-:W-:Y:S01]  /*22e0*/  FADD.FTZ R178, R178, -R177 ;  /* 0x800000b1b2b27221 */ /* 0x000fe20000010000 */
[----:B------:R-:W-:Y:S01]  /*22f0*/  SEL R65, R66, R53, P1 ;  /* 0x0000003542417207 */ /* 0x000fe20000800000 */
[----:B------:R-:W-:Y:S01]  /*2300*/  FADD.FTZ R180, R179, -R180 ;  /* 0x800000b4b3b47221 */ /* 0x000fe20000010000 */
[----:B------:R-:W-:Y:S01]  /*2310*/  FSEL R92, R80, RZ, P6 ;  /* 0x000000ff505c7208 */ /* 0x000fe20003000000 */
[----:B------:R-:W-:Y:S01]  /*2320*/  FADD.FTZ R182, R182, -R181 ;  /* 0x800000b5b6b67221 */ /* 0x000fe20000010000 */
[----:B------:R-:W-:Y:S01]  /*2330*/  SEL R66, R67, R54, P1 ;  /* 0x0000003643427207 */ /* 0x000fe20000800000 */
[----:B------:R-:W-:Y:S01]  /*2340*/  FMUL.FTZ R78, R78, c[0x0][0x1e8] ;  /* 0x00007a004e4e7a20 */ /* 0x000fe20000410000 */
[----:B------:R-:W-:Y:S01]  /*2350*/  LOP3.LUT P6, RZ, R2, 0xff00, RZ, 0xc0, !PT ;  /* 0x0000ff0002ff7812 */ /* 0x000fe200078cc0ff */
[----:B------:R-:W-:Y:S01]  /*2360*/  FMUL.FTZ R79, R79, c[0x0][0x1e8] ;  /* 0x00007a004f4f7a20 */ /* 0x000fe20000410000 */
[----:B------:R-:W-:Y:S01]  /*2370*/  SEL R67, R68, R55, P1 ;  /* 0x0000003744437207 */ /* 0x000fe20000800000 */
[----:B------:R-:W-:Y:S01]  /*2380*/  FMUL.FTZ R155, R153, R178 ;  /* 0x000000b2999b7220 */ /* 0x000fe20000410000 */
[----:B------:R-:W-:Y:S01]  /*2390*/  SEL R68, R69, R56, P1 ;  /* 0x0000003845447207 */ /* 0x000fe20000800000 */
[C---:B------:R-:W-:Y:S01]  /*23a0*/  FMUL.FTZ R180, R153.reuse, R180 ;  /* 0x000000b499b47220 */ /* 0x040fe20000410000 */
[----:B------:R-:W-:Y:S01]  /*23b0*/  SEL R69, R70, R57, P1 ;  /* 0x0000003946457207 */ /* 0x000fe20000800000 */
[----:B------:R-:W-:Y:S01]  /*23c0*/  FMUL.FTZ R157, R153, R182 ;  /* 0x000000b6999d7220 */ /* 0x000fe20000410000 */
[----:B------:R-:W-:Y:S01]  /*23d0*/  SEL R70, R71, R58, P1 ;  /* 0x0000003a47467207 */ /* 0x000fe20000800000 */
[----:B------:R-:W-:Y:S01]  /*23e0*/  @P2 IMAD.WIDE.U32 R80, R150, R81, c[0x0][0x258] ;  /* 0x0000960096502625 */ /* 0x000fe200078e0051 */
[----:B------:R-:W-:-:S02]  /*23f0*/  FSEL R95, R78, RZ, P6 ;  /* 0x000000ff4e5f7208 */ /* 0x000fc40003000000 */
[----:B------:R-:W-:Y:S01]  /*2400*/  FSEL R2, R79, RZ, P4 ;  /* 0x000000ff4f027208 */ /* 0x000fe20002000000 */
[----:B------:R-:W-:Y:S01]  /*2410*/  IMAD.WIDE.U32 R78, R150, R161, c[0x0][0x248] ;  /* 0x00009200964e7625 */ /* 0x000fe200078e00a1 */
[----:B------:R-:W-:Y:S01]  /*2420*/  SEL R71, R72, R59, P1 ;  /* 0x0000003b48477207 */ /* 0x000fe20000800000 */
[----:B------:R0:W-:Y:S01]  /*2430*/  @P2 STG.E.128 [R80.64], R64 ;  /* 0x0000004050002986 */ /* 0x0001e2000c101d04 */
[----:B------:R-:W-:Y:S01]  /*2440*/  SEL R72, R73, R52, P1 ;  /* 0x0000003449487207 */ /* 0x000fe20000800000 */
[----:B------:R-:W-:Y:S01]  /*2450*/  @P0 FADD.FTZ R155, R48, R155 ;  /* 0x0000009b309b0221 */ /* 0x000fe20000010000 */
[----:B------:R-:W-:Y:S01]  /*2460*/  SEL R73, R74, R53, P1 ;  /* 0x000000354a497207 */ /* 0x000fe20000800000 */
[----:B------:R-:W-:Y:S01]  /*2470*/  @P0 FADD.FTZ R180, R49, R180 ;  /* 0x000000b431b40221 */ /* 0x000fe20000010000 */
[----:B------:R-:W-:Y:S01]  /*2480*/  SEL R74, R75, R54, P1 ;  /* 0x000000364b4a7207 */ /* 0x000fe20000800000 */
[----:B------:R-:W-:Y:S01]  /*2490*/  @P0 FADD.FTZ R157, R50, R157 ;  /* 0x0000009d329d0221 */ /* 0x000fe20000010000 */
[----:B------:R-:W-:Y:S01]  /*24a0*/  SEL R75, R76, R55, P1 ;  /* 0x000000374c4b7207 */ /* 0x000fe20000800000 */
[----:B------:R-:W-:Y:S01]  /*24b0*/  @P2 STG.E.128 [R80.64+0x10], R68 ;  /* 0x0000104450002986 */ /* 0x000fe2000c101d04 */
[----:B------:R-:W-:Y:S01]  /*24c0*/  @P0 FADD.FTZ R90, R51, R90 ;  /* 0x0000005a335a0221 */ /* 0x000fe20000010000 */
[----:B------:R-:W-:-:S02]  /*24d0*/  SEL R76, R87, R56, P1 ;  /* 0x00000038574c7207 */ /* 0x000fc40000800000 */
[----:B------:R1:W-:Y:S01]  /*24e0*/  STG.E.128 [R78.64], R60 ;  /* 0x0000003c4e007986 */ /* 0x0003e2000c101d04 */
        /* <DEDUP_REMOVED lines=8> */
[C---:B------:R-:W-:Y:S02]  /*2570*/  LOP3.LUT P5, RZ, R3.reuse, 0xff0000, RZ, 0xc0, !PT ;  /* 0x00ff000003ff7812 */ /* 0x040fe400078ac0ff */
[----:B------:R-:W-:-:S02]  /*2580*/  LOP3.LUT P0, RZ, R3, 0xff000000, RZ, 0xc0, !PT ;  /* 0xff00000003ff7812 */ /* 0x000fc4000780c0ff */
[----:B------:R-:W-:Y:S02]  /*2590*/  @P2 MOV R153, 0x20 ;  /* 0x0000002000992802 */ /* 0x000fe40000000f00 */
[----:B0-----:R-:W-:Y:S02]  /*25a0*/  F2FP.PACK_AB R65, R99, R2 ;  /* 0x000000026341723e */ /* 0x001fe400000000ff */
[----:B------:R-:W-:Y:S01]  /*25b0*/  IADD3 R2, R150, 0x100, RZ ;  /* 0x0000010096027810 */ /* 0x000fe20007ffe0ff */
[----:B------:R-:W-:Y:S01]  /*25c0*/  @P2 IMAD.WIDE.U32 R152, R152, R153, c[0x0][0x258] ;  /* 0x0000960098982625 */ /* 0x000fe200078e0099 */
        /* <DEDUP_REMOVED lines=9> */
[----:B------:R-:W-:Y:S01]  /*2660*/  IADD3 R150, R150, 0x200, RZ ;  /* 0x0000020096967810 */ /* 0x000fe20007ffe0ff */
[----:B------:R0:W-:Y:S01]  /*2670*/  @P2 STG.E.128 [R152.64], R72 ;  /* 0x0000004898002986 */ /* 0x0001e2000c101d04 */
[----:B------:R-:W-:Y:S01]  /*2680*/  FSEL R67, R157, RZ, P5 ;  /* 0x000000ff9d437208 */ /* 0x000fe20002800000 */
[----:B------:R-:W-:Y:S01]  /*2690*/  @P2 IMAD.WIDE.U32 R68, R149, R68, c[0x0][0x258] ;  /* 0x0000960095442625 */ /* 0x000fe200078e0044 */
[----:B------:R-:W-:-:S02]  /*26a0*/  FSEL R70, R151, RZ, P0 ;  /* 0x000000ff97467208 */ /* 0x000fc40000000000 */
[----:B------:R-:W-:Y:S02]  /*26b0*/  SEL R79, R168, R59, P1 ;  /* 0x0000003ba84f7207 */ /* 0x000fe40000800000 */
[----:B------:R-:W-:Y:S01]  /*26c0*/  F2FP.PACK_AB R66, R3, R66 ;  /* 0x000000420342723e */ /* 0x000fe200000000ff */
[----:B------:R-:W-:Y:S01]  /*26d0*/  IMAD.WIDE.U32 R2, R161, R2, c[0x0][0x248] ;  /* 0x00009200a1027625 */ /* 0x000fe200078e0002 */
[----:B------:R-:W-:Y:S01]  /*26e0*/  F2FP.PACK_AB R60, R83, R82 ;  /* 0x00000052533c723e */ /* 0x000fe200000000ff */
[----:B------:R0:W-:Y:S01]  /*26f0*/  @P2 STG.E.128 [R152.64+0x10], R76 ;  /* 0x0000104c98002986 */ /* 0x0001e2000c101d04 */
[----:B------:R-:W-:Y:S02]  /*2700*/  F2FP.PACK_AB R61, R85, R84 ;  /* 0x00000054553d723e */ /* 0x000fe400000000ff */
[----:B------:R-:W-:Y:S02]  /*2710*/  F2FP.PACK_AB R62, R89, R86 ;  /* 0x00000056593e723e */ /* 0x000fe400000000ff */
[----:B------:R-:W-:-:S02]  /*2720*/  F2FP.PACK_AB R63, R159, R92 ;  /* 0x0000005c9f3f723e */ /* 0x000fc400000000ff */
[----:B------:R-:W-:Y:S02]  /*2730*/  SEL R52, R93, R52, P1 ;  /* 0x000000345d347207 */ /* 0x000fe40000800000 */
[----:B------:R-:W-:Y:S01]  /*2740*/  SEL R53, R170, R53, P1 ;  /* 0x00000035aa357207 */ /* 0x000fe20000800000 */
[----:B------:R0:W-:Y:S01]  /*2750*/  STG.E.128 [R2.64], R60 ;  /* 0x0000003c02007986 */ /* 0x0001e2000c101d04 */
[----:B------:R-:W-:Y:S02]  /*2760*/  SEL R54, R97, R54, P1 ;  /* 0x0000003661367207 */ /* 0x000fe40000800000 */
[----:B------:R-:W-:Y:S02]  /*2770*/  SEL R55, R172, R55, P1 ;  /* 0x00000037ac377207 */ /* 0x000fe40000800000 */
        /* <DEDUP_REMOVED lines=8> */
[----:B0-----:R-:W-:Y:S01]  /*2800*/  @P0 CALL.REL.NOINC `(.L_x_6975) ;  /* 0x0000001000000944 */ /* 0x001fe20003c00000 */
[----:B------:R-:W-:Y:S05]  /*2810*/  BRA `(.L_x_6976) ;  /* 0xffffdc2000007947 */ /* 0x000fea000383ffff */
.L_x_6975:
        /* <DEDUP_REMOVED lines=48> */
.L_x_6972:
        /* <DEDUP_REMOVED lines=21> */
.L_x_6973:
[----:B------:R-:W-:Y:S01]  /*2c70*/  HFMA2.MMA R64, -RZ, RZ, 0, 9.5367431640625e-07 ;  /* 0x00000010ff407435 */ /* 0x000fe200000001ff */
[----:B------:R-:W-:-:S02]  /*2c80*/  MOV R63, R65 ;  /* 0x00000041003f7202 */ /* 0x000fc40000000f00 */
[----:B------:R-:W-:Y:S02]  /*2c90*/  MOV R66, 0x1f ;  /* 0x0000001f00427802 */ /* 0x000fe40000000f00 */
[----:B------:R-:W-:Y:S02]  /*2ca0*/  MOV R69, 0xffffffff ;  /* 0xffffffff00457802 */ /* 0x000fe40000000f00 */
[----:B------:R-:W-:Y:S02]  /*2cb0*/  MOV R60, 0x2cd0 ;  /* 0x00002cd0003c7802 */ /* 0x000fe40000000f00 */
[----:B-----5:R-:W-:Y:S05]  /*2cc0*/  CALL.REL.NOINC `($__internal_149_$__cuda_sm70_shflsync_down_p) ;  /* 0x0000046000007944 */ /* 0x020fea0003c00000 */
[----:B-1----:R-:W-:Y:S01]  /*2cd0*/  MOV R62, R63 ;  /* 0x0000003f003e7202 */ /* 0x002fe20000000f00 */
[----:B0-----:R-:W-:Y:S05]  /*2ce0*/  BRA `(.L_x_6977) ;  /* 0xffffe72000007947 */ /* 0x001fea000383ffff */
.L_x_6974:
[----:B------:R-:W-:Y:S01]  /*2cf0*/  HFMA2.MMA R64, -RZ, RZ, 0, 9.5367431640625e-07 ;  /* 0x00000010ff407435 */ /* 0x000fe200000001ff */
[----:B------:R-:W-:Y:S02]  /*2d00*/  MOV R63, R67 ;  /* 0x00000043003f7202 */ /* 0x000fe40000000f00 */
[----:B------:R-:W-:Y:S02]  /*2d10*/  MOV R66, 0x1f ;  /* 0x0000001f00427802 */ /* 0x000fe40000000f00 */
[----:B------:R-:W-:-:S02]  /*2d20*/  MOV R69, 0xffffffff ;  /* 0xffffffff00457802 */ /* 0x000fc40000000f00 */
[----:B------:R-:W-:Y:S02]  /*2d30*/  MOV R60, 0x2d50 ;  /* 0x00002d50003c7802 */ /* 0x000fe40000000f00 */
[----:B01---5:R-:W-:Y:S05]  /*2d40*/  CALL.REL.NOINC `($__internal_149_$__cuda_sm70_shflsync_down_p) ;  /* 0x000003e000007944 */ /* 0x023fea0003c00000 */
[----:B------:R-:W-:Y:S01]  /*2d50*/  FADD.FTZ R65, R65, R62 ;  /* 0x0000003e41417221 */ /* 0x000fe20000010000 */
[----:B0-----:R-:W-:Y:S01]  /*2d60*/  HFMA2.MMA R64, -RZ, RZ, 0, 4.76837158203125e-07 ;  /* 0x00000008ff407435 */ /* 0x001fe200000001ff */
[----:B-1----:R-:W-:Y:S01]  /*2d70*/  FADD.FTZ R68, R67, R63 ;  /* 0x0000003f43447221 */ /* 0x002fe20000010000 */
[----:B------:R-:W-:Y:S02]  /*2d80*/  MOV R66, 0x1f ;  /* 0x0000001f00427802 */ /* 0x000fe40000000f00 */
[----:B------:R-:W-:Y:S02]  /*2d90*/  MOV R69, 0xffffffff ;  /* 0xffffffff00457802 */ /* 0x000fe40000000f00 */
[----:B------:R-:W-:Y:S02]  /*2da0*/  MOV R63, R65 ;  /* 0x00000041003f7202 */ /* 0x000fe40000000f00 */
[----:B------:R-:W-:Y:S02]  /*2db0*/  MOV R60, 0x2dd0 ;  /* 0x00002dd0003c7802 */ /* 0x000fe40000000f00 */
[----:B------:R-:W-:Y:S05]  /*2dc0*/  CALL.REL.NOINC `($__internal_149_$__cuda_sm70_shflsync_down_p) ;  /* 0x0000036000007944 */ /* 0x000fea0003c00000 */
[----:B0-----:R-:W-:Y:S01]  /*2dd0*/  HFMA2.MMA R64, -RZ, RZ, 0, 4.76837158203125e-07 ;  /* 0x00000008ff407435 */ /* 0x001fe200000001ff */
[----:B-1----:R-:W-:-:S02]  /*2de0*/  MOV R62, R63 ;  /* 0x0000003f003e7202 */ /* 0x002fc40000000f00 */
[----:B------:R-:W-:Y:S02]  /*2df0*/  MOV R63, R68 ;  /* 0x00000044003f7202 */ /* 0x000fe40000000f00 */
[----:B------:R-:W-:Y:S02]  /*2e00*/  MOV R66, 0x1f ;  /* 0x0000001f00427802 */ /* 0x000fe40000000f00 */
[----:B------:R-:W-:Y:S02]  /*2e10*/  MOV R69, 0xffffffff ;  /* 0xffffffff00457802 */ /* 0x000fe40000000f00 */
[----:B------:R-:W-:Y:S02]  /*2e20*/  MOV R60, 0x2e40 ;  /* 0x00002e40003c7802 */ /* 0x000fe40000000f00 */
[----:B------:R-:W-:Y:S05]  /*2e30*/  CALL.REL.NOINC `($__internal_149_$__cuda_sm70_shflsync_down_p) ;  /* 0x000002f000007944 */ /* 0x000fea0003c00000 */
[----:B------:R-:W-:Y:S01]  /*2e40*/  FADD.FTZ R65, R62, R65 ;  /* 0x000000413e417221 */ /* 0x000fe20000010000 */
[----:B0-----:R-:W-:Y:S01]  /*2e50*/  HFMA2.MMA R64, -RZ, RZ, 0, 2.384185791015625e-07 ;  /* 0x00000004ff407435 */ /* 0x001fe200000001ff */
[----:B-1----:R-:W-:Y:S01]  /*2e60*/  FADD.FTZ R68, R68, R63 ;  /* 0x0000003f44447221 */ /* 0x002fe20000010000 */
[----:B------:R-:W-:Y:S02]  /*2e70*/  MOV R66, 0x1f ;  /* 0x0000001f00427802 */ /* 0x000fe40000000f00 */
[----:B------:R-:W-:-:S02]  /*2e80*/  MOV R69, 0xffffffff ;  /* 0xffffffff00457802 */ /* 0x000fc40000000f00 */
[----:B------:R-:W-:Y:S02]  /*2e90*/  MOV R63, R65 ;  /* 0x00000041003f7202 */ /* 0x000fe40000000f00 */
[----:B------:R-:W-:Y:S02]  /*2ea0*/  MOV R60, 0x2ec0 ;  /* 0x00002ec0003c7802 */ /* 0x000fe40000000f00 */
[----:B------:R-:W-:Y:S05]  /*2eb0*/  CALL.REL.NOINC `($__internal_149_$__cuda_sm70_shflsync_down_p) ;  /* 0x0000027000007944 */ /* 0x000fea0003c00000 */
[----:B0-----:R-:W-:Y:S01]  /*2ec0*/  HFMA2.MMA R64, -RZ, RZ, 0, 2.384185791015625e-07 ;  /* 0x00000004ff407435 */ /* 0x001fe200000001ff */
[----:B-1----:R-:W-:Y:S02]  /*2ed0*/  MOV R62, R63 ;  /* 0x0000003f003e7202 */ /* 0x002fe40000000f00 */
[----:B------:R-:W-:Y:S02]  /*2ee0*/  MOV R63, R68 ;  /* 0x00000044003f7202 */ /* 0x000fe40000000f00 */
[----:B------:R-:W-:Y:S02]  /*2ef0*/  MOV R66, 0x1f ;  /* 0x0000001f00427802 */ /* 0x000fe40000000f00 */
[----:B------:R-:W-:Y:S02]  /*2f00*/  MOV R69, 0xffffffff ;  /* 0xffffffff00457802 */ /* 0x000fe40000000f00 */
[----:B------:R-:W-:-:S02]  /*2f10*/  MOV R60, 0x2f30 ;  /* 0x00002f30003c7802 */ /* 0x000fc40000000f00 */
[----:B------:R-:W-:Y:S05]  /*2f20*/  CALL.REL.NOINC `($__internal_149_$__cuda_sm70_shflsync_down_p) ;  /* 0x0000020000007944 */ /* 0x000fea0003c00000 */
[----:B------:R-:W-:Y:S01]  /*2f30*/  FADD.FTZ R65, R62, R65 ;  /* 0x000000413e417221 */ /* 0x000fe20000010000 */
[----:B0-----:R-:W-:Y:S01]  /*2f40*/  HFMA2.MMA R64, -RZ, RZ, 0, 1.1920928955078125e-07 ;  /* 0x00000002ff407435 */ /* 0x001fe200000001ff */
[----:B-1----:R-:W-:Y:S01]  /*2f50*/  FADD.FTZ R68, R68, R63 ;  /* 0x0000003f44447221 */ /* 0x002fe20000010000 */
[----:B------:R-:W-:-:S02]  /*2f60*/  MOV R66, 0x1f ;  /* 0x0000001f00427802 */ /* 0x000fc40000000f00 */
[----:B------:R-:W-:Y:S02]  /*2f70*/  MOV R69, 0xffffffff ;  /* 0xffffffff00457802 */ /* 0x000fe40000000f00 */
[----:B------:R-:W-:Y:S02]  /*2f80*/  MOV R63, R65 ;  /* 0x00000041003f7202 */ /* 0x000fe40000000f00 */
[----:B------:R-:W-:Y:S02]  /*2f90*/  MOV R60, 0x2fb0 ;  /* 0x00002fb0003c7802 */ /* 0x000fe40000000f00 */
[----:B------:R-:W-:Y:S05]  /*2fa0*/  CALL.REL.NOINC `($__internal_149_$__cuda_sm70_shflsync_down_p) ;  /* 0x0000018000007944 */ /* 0x000fea0003c00000 */
[----:B0-----:R-:W-:Y:S01]  /*2fb0*/  HFMA2.MMA R64, -RZ, RZ, 0, 1.1920928955078125e-07 ;  /* 0x00000002ff407435 */ /* 0x001fe200000001ff */
[----:B-1----:R-:W-:Y:S02]  /*2fc0*/  MOV R62, R63 ;  /* 0x0000003f003e7202 */ /* 0x002fe40000000f00 */
[----:B------:R-:W-:Y:S02]  /*2fd0*/  MOV R63, R68 ;  /* 0x00000044003f7202 */ /* 0x000fe40000000f00 */
[----:B------:R-:W-:Y:S02]  /*2fe0*/  MOV R66, 0x1f ;  /* 0x0000001f00427802 */ /* 0x000fe40000000f00 */
[----:B------:R-:W-:-:S02]  /*2ff0*/  MOV R69, 0xffffffff ;  /* 0xffffffff00457802 */ /* 0x000fc40000000f00 */
[----:B------:R-:W-:Y:S02]  /*3000*/  MOV R60, 0x3020 ;  /* 0x00003020003c7802 */ /* 0x000fe40000000f00 */
[----:B------:R-:W-:Y:S05]  /*3010*/  CALL.REL.NOINC `($__internal_149_$__cuda_sm70_shflsync_down_p) ;  /* 0x0000011000007944 */ /* 0x000fea0003c00000 */
[----:B------:R-:W-:Y:S01]  /*3020*/  FADD.FTZ R65, R62, R65 ;  /* 0x000000413e417221 */ /* 0x000fe20000010000 */
[----:B0-----:R-:W-:Y:S01]  /*3030*/  HFMA2.MMA R64, -RZ, RZ, 0, 5.9604644775390625e-08 ;  /* 0x00000001ff407435 */ /* 0x001fe200000001ff */
[----:B-1----:R-:W-:Y:S01]  /*3040*/  FADD.FTZ R67, R68, R63 ;  /* 0x0000003f44437221 */ /* 0x002fe20000010000 */
[----:B------:R-:W-:Y:S02]  /*3050*/  MOV R66, 0x1f ;  /* 0x0000001f00427802 */ /* 0x000fe40000000f00 */
[----:B------:R-:W-:Y:S02]  /*3060*/  MOV R69, 0xffffffff ;  /* 0xffffffff00457802 */ /* 0x000fe40000000f00 */
[----:B------:R-:W-:Y:S02]  /*3070*/  MOV R63, R65 ;  /* 0x00000041003f7202 */ /* 0x000fe40000000f00 */
[----:B------:R-:W-:Y:S02]  /*3080*/  MOV R60, 0x30a0 ;  /* 0x000030a0003c7802 */ /* 0x000fe40000000f00 */
[----:B------:R-:W-:Y:S05]  /*3090*/  CALL.REL.NOINC `($__internal_149_$__cuda_sm70_shflsync_down_p) ;  /* 0x0000009000007944 */ /* 0x000fea0003c00000 */
[----:B0-----:R-:W-:Y:S01]  /*30a0*/  HFMA2.MMA R64, -RZ, RZ, 0, 5.9604644775390625e-08 ;  /* 0x00000001ff407435 */ /* 0x001fe200000001ff */
[----:B-1----:R-:W-:-:S02]  /*30b0*/  MOV R76, R63 ;  /* 0x0000003f004c7202 */ /* 0x002fc40000000f00 */
[----:B------:R-:W-:Y:S02]  /*30c0*/  MOV R63, R67 ;  /* 0x00000043003f7202 */ /* 0x000fe40000000f00 */
[----:B------:R-:W-:Y:S02]  /*30d0*/  MOV R66, 0x1f ;  /* 0x0000001f00427802 */ /* 0x000fe40000000f00 */
[----:B------:R-:W-:Y:S02]  /*30e0*/  MOV R69, 0xffffffff ;  /* 0xffffffff00457802 */ /* 0x000fe40000000f00 */
[----:B------:R-:W-:Y:S02]  /*30f0*/  MOV R60, 0x3110 ;  /* 0x00003110003c7802 */ /* 0x000fe40000000f00 */
[----:B------:R-:W-:Y:S05]  /*3100*/  CALL.REL.NOINC `($__internal_149_$__cuda_sm70_shflsync_down_p) ;  /* 0x0000002000007944 */ /* 0x000fea0003c00000 */
[----:B-1----:R-:W-:Y:S01]  /*3110*/  MOV R60, R63 ;  /* 0x0000003f003c7202 */ /* 0x002fe20000000f00 */
[----:B0-----:R-:W-:Y:S05]  /*3120*/  BRA `(.L_x_6978) ;  /* 0xffffe40000007947 */ /* 0x001fea000383ffff */
        .weak           $__internal_149_$__cuda_sm70_shflsync_down_p
        .type           $__internal_149_$__cuda_sm70_shflsync_down_p,@function
        .size           $__internal_149_$__cuda_sm70_shflsync_down_p,(.L_x_9403 - $__internal_149_$__cuda_sm70_shflsync_down_p)
$__internal_149_$__cuda_sm70_shflsync_down_p:
[----:B------:R-:W-:Y:S01]  /*3130*/  HFMA2.MMA R61, -RZ, RZ, 0, 0 ;  /* 0x00000000ff3d7435 */ /* 0x000fe200000001ff */
[----:B------:R-:W-:Y:S04]  /*3140*/  WARPSYNC R69 ;  /* 0x0000004500007348 */ /* 0x000fe80003800000 */
[----:B------:R0:W1:Y:S01]  /*3150*/  SHFL.DOWN PT, R63, R63, R64, R66 ;  /* 0x080000403f3f7389 */ /* 0x00006200000e0042 */
[----:B------:R-:W-:Y:S05]  /*3160*/  RET.REL.NODEC R60 `(_ZN10layer_norm13ln_bwd_kernelINS_13Kernel_traitsIf6__halffS2_fjLj6144ELj1ELj1ELj8ELj16ENS_18Kernel_traits_baseILj6144EfS2_fS2_fjLj256EEEEELb1ELb0ELb0ELb1EEEvNS_9BwdParamsE) ;  /* 0xffffce903c007950 */ /* 0x000fea0003c3ffff */
.L_x_6979:
        /* <DEDUP_REMOVED lines=9> */
.L_x_9403:


//--------------------- .text._ZN10layer_norm22ln_bwd_finalize_kernelINS_22Kernel_traits_finalizeILj6144Ef6__halffS2_fjLb0ELj1024ELj4ENS_18Kernel_traits_baseILj6144EfS2_fS2_fjLj1024EEEEELb0ELb0EEEvNS_9BwdParamsE --------------------------
	.section	.text._ZN10layer_norm22ln_bwd_finalize_kernelINS_22Kernel_traits_finalizeILj6144Ef6__halffS2_fjLb0ELj1024ELj4ENS_18Kernel_traits_baseILj6144EfS2_fS2_fjLj1024EEEEELb0ELb0EEEvNS_9BwdParamsE,"ax",@progbits
	.sectioninfo	@"SHI_REGISTERS=30"
	.align	128
        .global         _ZN10layer_norm22ln_bwd_finalize_kernelINS_22Kernel_traits_finalizeILj6144Ef6__halffS2_fjLb0ELj1024ELj4ENS_18Kernel_traits_baseILj6144EfS2_fS2_fjLj1024EEEEELb0ELb0EEEvNS_9BwdParamsE
        .type           _ZN10layer_norm22ln_bwd_finalize_kernelINS_22Kernel_traits_finalizeILj6144Ef6__halffS2_fjLb0ELj1024ELj4ENS_18Kernel_traits_baseILj6144EfS2_fS2_fjLj1024EEEEELb0ELb0EEEvNS_9BwdParamsE,@function
        .size           _ZN10layer_norm22ln_bwd_finalize_kernelINS_22Kernel_traits_finalizeILj6144Ef6__halffS2_fjLb0ELj1024ELj4ENS_18Kernel_traits_baseILj6144EfS2_fS2_fjLj1024EEEEELb0ELb0EEEvNS_9BwdParamsE,(.L_x_9404 - _ZN10layer_norm22ln_bwd_finalize_kernelINS_22Kernel_traits_finalizeILj6144Ef6__halffS2_fjLb0ELj1024ELj4ENS_18Kernel_traits_baseILj6144EfS2_fS2_fjLj1024EEEEELb0ELb0EEEvNS_9BwdParamsE)
        .other          _ZN10layer_norm22ln_bwd_finalize_kernelINS_22Kernel_traits_finalizeILj6144Ef6__halffS2_fjLb0ELj1024ELj4ENS_18Kernel_traits_baseILj6144EfS2_fS2_fjLj1024EEEEELb0ELb0EEEvNS_9BwdParamsE,@"STO_CUDA_ENTRY STV_DEFAULT"
_ZN10layer_norm22ln_bwd_finalize_kernelINS_22Kernel_traits_finalizeILj6144Ef6__halffS2_fjLb0ELj1024ELj4ENS_18Kernel_traits_baseILj6144EfS2_fS2_fjLj1024EEEEELb0ELb0EEEvNS_9BwdParamsE:
.text._ZN10layer_norm22ln_bwd_finalize_kernelINS_22Kernel_traits_finalizeILj6144Ef6__halffS2_fjLb0ELj1024ELj4ENS_18Kernel_traits_baseILj6144EfS2_fS2_fjLj1024EEEEELb0ELb0EEEvNS_9BwdParamsE:
        /* <DEDUP_REMOVED lines=19> */
.L_x_6993:
        /* <DEDUP_REMOVED lines=28> */
.L_x_6984:
        /* <DEDUP_REMOVED lines=35> */
.L_x_6983:
[----:B------:R-:W-:Y:S05]  /*0520*/  BSYNC B1 ;  /* 0x0000000000017941 */ /* 0x000fea0003800000 */
.L_x_6982:
        /* <DEDUP_REMOVED lines=23> */
.L_x_6986:
[----:B------:R-:W-:Y:S05]  /*06a0*/  BSYNC B1 ;  /* 0x0000000000017941 */ /* 0x000fea0003800000 */
.L_x_6985:
        /* <DEDUP_REMOVED lines=11> */
.L_x_6987:
[----:B------:R-:W-:Y:S05]  /*0760*/  BSYNC B1 ;  /* 0x0000000000017941 */ /* 0x000fea0003800000 */
.L_x_6981:
[----:B------:R-:W-:Y:S05]  /*0770*/  BSYNC B0 ;  /* 0x0000000000007941 */ /* 0x000fea0003800000 */
.L_x_6980:
        /* <DEDUP_REMOVED lines=11> */
.L_x_6994:
        /* <DEDUP_REMOVED lines=18> */
.L_x_6995:
[----:B---3--:R-:W-:Y:S02]  /*0950*/  FADD.FTZ R4, R4, R9 ;  /* 0x0000000904047221 */ /* 0x008fe40000010000 */
[----:B-12---:R-:W-:-:S03]  /*0960*/  FADD.FTZ R6, R5, R6 ;  /* 0x0000000605067221 */ /* 0x006fc60000010000 */
[----:B------:R1:W-:Y:S04]  /*0970*/  @!P1 STS [R17.X4+0x2000], R4 ;  /* 0x0020000411009388 */ /* 0x0003e80000004800 */
[----:B------:R1:W-:Y:S02]  /*0980*/  @!P1 STS [R17.X4+0x2080], R6 ;  /* 0x0020800611009388 */ /* 0x0003e40000004800 */
.L_x_6988:
        /* <DEDUP_REMOVED lines=15> */
.L_x_6992:
[----:B------:R-:W-:Y:S05]  /*0a80*/  BSYNC B0 ;  /* 0x0000000000007941 */ /* 0x000fea0003800000 */
.L_x_6991:
[C---:B------:R-:W-:Y:S02]  /*0a90*/  ISETP.GT.U32.AND P1, PT, R18.reuse, -0x1801, PT ;  /* 0xffffe7ff1200780c */ /* 0x040fe40003f24070 */
[----:B------:R-:W-:Y:S02]  /*0aa0*/  IADD3 R18, R18, 0x1800, RZ ;  /* 0x0000180012127810 */ /* 0x000fe40007ffe0ff */
[----:B------:R-:W-:-:S09]  /*0ab0*/  IADD3 R19, R19, 0xc00, RZ ;  /* 0x00000c0013137810 */ /* 0x000fd20007ffe0ff */
[----:B01----:R-:W-:Y:S05]  /*0ac0*/  @P1 BRA `(.L_x_6993) ;  /* 0xfffff66000001947 */ /* 0x003fea000383ffff */
[----:B------:R-:W-:Y:S05]  /*0ad0*/  EXIT ;  /* 0x000000000000794d */ /* 0x000fea0003800000 */
.L_x_6989:
[----:B--2---:R-:W-:Y:S01]  /*0ae0*/  IMAD.MOV.U32 R9, RZ, RZ, R5 ;  /* 0x000000ffff097224 */ /* 0x004fe200078e0005 */
[----:B------:R-:W-:Y:S01]  /*0af0*/  MOV R8, 0x1 ;  /* 0x0000000100087802 */ /* 0x000fe20000000f00 */
[----:B------:R-:W-:Y:S01]  /*0b00*/  IMAD.MOV.U32 R7, RZ, RZ, 0x1f ;  /* 0x0000001fff077424 */ /* 0x000fe200078e00ff */
[----:B------:R-:W-:Y:S02]  /*0b10*/  MOV R10, 0xffffffff ;  /* 0xffffffff000a7802 */ /* 0x000fe40000000f00 */
[----:B------:R-:W-:Y:S02]  /*0b20*/  MOV R2, 0xb40 ;  /* 0x00000b4000027802 */ /* 0x000fe40000000f00 */
[----:B01----:R-:W-:Y:S05]  /*0b30*/  CALL.REL.NOINC `($__internal_150_$__cuda_sm70_shflsync_bfly_p) ;  /* 0x000003b000007944 */ /* 0x003fea0003c00000 */
[----:B-1----:R-:W-:Y:S01]  /*0b40*/  IMAD.MOV.U32 R2, RZ, RZ, R7 ;  /* 0x000000ffff027224 */ /* 0x002fe200078e0007 */
[----:B0-----:R-:W-:Y:S05]  /*0b50*/  BRA `(.L_x_6994) ;  /* 0xfffffcd000007947 */ /* 0x001fea000383ffff */
.L_x_6990:
[----:B------:R-:W-:Y:S01]  /*0b60*/  HFMA2.MMA R8, -RZ, RZ, 0, 1.1920928955078125e-07 ;  /* 0x00000002ff087435 */ /* 0x000fe200000001ff */
[----:B------:R-:W-:Y:S01]  /*0b70*/  MOV R7, 0x1f ;  /* 0x0000001f00077802 */ /* 0x000fe20000000f00 */
[----:B------:R-:W-:Y:S01]  /*0b80*/  IMAD.MOV.U32 R10, RZ, RZ, -0x1 ;  /* 0xffffffffff0a7424 */ /* 0x000fe200078e00ff */
[----:B------:R-:W-:-:S03]  /*0b90*/  MOV R2, 0xbb0 ;  /* 0x00000bb000027802 */ /* 0x000fc60000000f00 */
[----:B012---:R-:W-:Y:S05]  /*0ba0*/  CALL.REL.NOINC `($__internal_150_$__cuda_sm70_shflsync_bfly_p) ;  /* 0x0000034000007944 */ /* 0x007fea0003c00000 */
[----:B0-----:R-:W-:Y:S01]  /*0bb0*/  HFMA2.MMA R8, -RZ, RZ, 0, 2.384185791015625e-07 ;  /* 0x00000004ff087435 */ /* 0x001fe200000001ff */
[----:B-1----:R-:W-:Y:S01]  /*0bc0*/  FADD.FTZ R9, R9, R7 ;  /* 0x0000000709097221 */ /* 0x002fe20000010000 */
[----:B------:R-:W-:Y:S01]  /*0bd0*/  MOV R7, 0x1f ;  /* 0x0000001f00077802 */ /* 0x000fe20000000f00 */
[----:B------:R-:W-:Y:S01]  /*0be0*/  IMAD.MOV.U32 R10, RZ, RZ, -0x1 ;  /* 0xffffffffff0a7424 */ /* 0x000fe200078e00ff */
[----:B------:R-:W-:-:S02]  /*0bf0*/  MOV R2, 0xc10 ;  /* 0x00000c1000027802 */ /* 0x000fc40000000f00 */
[----:B------:R-:W-:Y:S05]  /*0c00*/  CALL.REL.NOINC `($__internal_150_$__cuda_sm70_shflsync_bfly_p) ;  /* 0x000002e000007944 */ /* 0x000fea0003c00000 */
[----:B0-----:R-:W-:Y:S01]  /*0c10*/  HFMA2.MMA R8, -RZ, RZ, 0, 4.76837158203125e-07 ;  /* 0x00000008ff087435 */ /* 0x001fe200000001ff */
[----:B-1----:R-:W-:Y:S01]  /*0c20*/  FADD.FTZ R9, R9, R7 ;  /* 0x0000000709097221 */ /* 0x002fe20000010000 */
[----:B------:R-:W-:Y:S01]  /*0c30*/  MOV R7, 0x1f ;  /* 0x0000001f00077802 */ /* 0x000fe20000000f00 */
[----:B------:R-:W-:Y:S01]  /*0c40*/  IMAD.MOV.U32 R10, RZ, RZ, -0x1 ;  /* 0xffffffffff0a7424 */ /* 0x000fe200078e00ff */
[----:B------:R-:W-:-:S02]  /*0c50*/  MOV R2, 0xc70 ;  /* 0x00000c7000027802 */ /* 0x000fc40000000f00 */
[----:B------:R-:W-:Y:S05]  /*0c60*/  CALL.REL.NOINC `($__internal_150_$__cuda_sm70_shflsync_bfly_p) ;  /* 0x0000028000007944 */ /* 0x000fea0003c00000 */
[----:B-1----:R-:W-:Y:S01]  /*0c70*/  FADD.FTZ R6, R9, R7 ;  /* 0x0000000709067221 */ /* 0x002fe20000010000 */
[----:B0-----:R-:W-:Y:S01]  /*0c80*/  HFMA2.MMA R8, -RZ, RZ, 0, 9.5367431640625e-07 ;  /* 0x00000010ff087435 */ /* 0x001fe200000001ff */
[----:B------:R-:W-:Y:S01]  /*0c90*/  MOV R7, 0x1f ;  /* 0x0000001f00077802 */ /* 0x000fe20000000f00 */
[----:B------:R-:W-:Y:S01]  /*0ca0*/  IMAD.MOV.U32 R10, RZ, RZ, -0x1 ;  /* 0xffffffffff0a7424 */ /* 0x000fe200078e00ff */
[----:B------:R-:W-:-:S02]  /*0cb0*/  MOV R2, 0xce0 ;  /* 0x00000ce000027802 */ /* 0x000fc40000000f00 */
[----:B------:R-:W-:Y:S02]  /*0cc0*/  MOV R9, R6 ;  /* 0x0000000600097202 */ /* 0x000fe40000000f00 */
[----:B------:R-:W-:Y:S05]  /*0cd0*/  CALL.REL.NOINC `($__internal_150_$__cuda_sm70_shflsync_bfly_p) ;  /* 0x0000021000007944 */ /* 0x000fea0003c00000 */
[----:B0-----:R-:W-:Y:S01]  /*0ce0*/  HFMA2.MMA R8, -RZ, RZ, 0, 5.9604644775390625e-08 ;  /* 0x00000001ff087435 */ /* 0x001fe200000001ff */
[----:B-1----:R-:W-:Y:S01]  /*0cf0*/  MOV R5, R7 ;  /* 0x0000000700057202 */ /* 0x002fe20000000f00 */
[----:B------:R-:W-:Y:S01]  /*0d00*/  IMAD.MOV.U32 R9, RZ, RZ, R4 ;  /* 0x000000ffff097224 */ /* 0x000fe200078e0004 */
[----:B------:R-:W-:Y:S01]  /*0d10*/  MOV R7, 0x1f ;  /* 0x0000001f00077802 */ /* 0x000fe20000000f00 */
[----:B------:R-:W-:Y:S01]  /*0d20*/  IMAD.MOV.U32 R10, RZ, RZ, -0x1 ;  /* 0xffffffffff0a7424 */ /* 0x000fe200078e00ff */
[----:B------:R-:W-:Y:S02]  /*0d30*/  MOV R2, 0xd50 ;  /* 0x00000d5000027802 */ /* 0x000fe40000000f00 */
[----:B------:R-:W-:Y:S05]  /*0d40*/  CALL.REL.NOINC `($__internal_150_$__cuda_sm70_shflsync_bfly_p) ;  /* 0x000001a000007944 */ /* 0x000fea0003c00000 */
[----:B0-----:R-:W-:Y:S01]  /*0d50*/  HFMA2.MMA R8, -RZ, RZ, 0, 1.1920928955078125e-07 ;  /* 0x00000002ff087435 */ /* 0x001fe200000001ff */
[----:B-1----:R-:W-:Y:S01]  /*0d60*/  FADD.FTZ R9, R4, R7 ;  /* 0x0000000704097221 */ /* 0x002fe20000010000 */
[----:B------:R-:W-:Y:S01]  /*0d70*/  MOV R7, 0x1f ;  /* 0x0000001f00077802 */ /* 0x000fe20000000f00 */
[----:B------:R-:W-:Y:S01]  /*0d80*/  IMAD.MOV.U32 R10, RZ, RZ, -0x1 ;  /* 0xffffffffff0a7424 */ /* 0x000fe200078e00ff */
[----:B------:R-:W-:Y:S02]  /*0d90*/  MOV R2, 0xdb0 ;  /* 0x00000db000027802 */ /* 0x000fe40000000f00 */
[----:B------:R-:W-:Y:S05]  /*0da0*/  CALL.REL.NOINC `($__internal_150_$__cuda_sm70_shflsync_bfly_p) ;  /* 0x0000014000007944 */ /* 0x000fea0003c00000 */
        /* <DEDUP_REMOVED lines=12> */
[----:B0-----:R-:W-:Y:S01]  /*0e70*/  HFMA2.MMA R8, -RZ, RZ, 0, 9.5367431640625e-07 ;  /* 0x00000010ff087435 */ /* 0x001fe200000001ff */
[----:B-1----:R-:W-:Y:S01]  /*0e80*/  FADD.FTZ R9, R9, R7 ;  /* 0x0000000709097221 */ /* 0x002fe20000010000 */
[----:B------:R-:W-:Y:S01]  /*0e90*/  MOV R7, 0x1f ;  /* 0x0000001f00077802 */ /* 0x000fe20000000f00 */
[----:B------:R-:W-:Y:S01]  /*0ea0*/  IMAD.MOV.U32 R10, RZ, RZ, -0x1 ;  /* 0xffffffffff0a7424 */ /* 0x000fe200078e00ff */
[----:B------:R-:W-:-:S02]  /*0eb0*/  MOV R2, 0xed0 ;  /* 0x00000ed000027802 */ /* 0x000fc40000000f00 */
[----:B------:R-:W-:Y:S05]  /*0ec0*/  CALL.REL.NOINC `($__internal_150_$__cuda_sm70_shflsync_bfly_p) ;  /* 0x0000002000007944 */ /* 0x000fea0003c00000 */
[----:B-1----:R-:W-:Y:S01]  /*0ed0*/  MOV R4, R7 ;  /* 0x0000000700047202 */ /* 0x002fe20000000f00 */
[----:B0-----:R-:W-:Y:S05]  /*0ee0*/  BRA `(.L_x_6995) ;  /* 0xfffffa6000007947 */ /* 0x001fea000383ffff */
        .weak           $__internal_150_$__cuda_sm70_shflsync_bfly_p
        .type           $__internal_150_$__cuda_sm70_shflsync_bfly_p,@function
        .size           $__internal_150_$__cuda_sm70_shflsync_bfly_p,(.L_x_9404 - $__internal_150_$__cuda_sm70_shflsync_bfly_p)
$__internal_150_$__cuda_sm70_shflsync_bfly_p:
[----:B------:R-:W-:Y:S01]  /*0ef0*/  HFMA2.MMA R3, -RZ, RZ, 0, 0 ;  /* 0x00000000ff037435 */ /* 0x000fe200000001ff */
[----:B------:R-:W-:Y:S04]  /*0f00*/  WARPSYNC R10 ;  /* 0x0000000a00007348 */ /* 0x000fe80003800000 */
[----:B------:R0:W1:Y:S01]  /*0f10*/  SHFL.BFLY PT, R7, R9, R8, R7 ;  /* 0x0c00000809077389 */ /* 0x00006200000e0007 */
[----:B------:R-:W-:Y:S05]  /*0f20*/  RET.REL.NODEC R2 `(_ZN10layer_norm22ln_bwd_finalize_kernelINS_22Kernel_traits_finalizeILj6144Ef6__halffS2_fjLb0ELj1024ELj4ENS_18Kernel_traits_baseILj6144EfS2_fS2_fjLj1024EEEEELb0ELb0EEEvNS_9BwdParamsE) ;  /* 0xfffff0d002007950 */ /* 0x000fea0003c3ffff */
.L_x_6996:
        /* <DEDUP_REMOVED lines=13> */
.L_x_9404:


//--------------------- .text._ZN10layer_norm13ln_bwd_kernelINS_13Kernel_traitsIf6__halffS2_fjLj6144ELj1ELj1ELj8ELj16ENS_18Kernel_traits_baseILj6144EfS2_fS2_fjLj256EEEEELb1ELb0ELb1ELb0EEEvNS_9BwdParamsE --------------------------
	.section	.text._ZN10layer_norm13ln_bwd_kernelINS_13Kernel_traitsIf6__halffS2_fjLj6144ELj1ELj1ELj8ELj16ENS_18Kernel_traits_baseILj6144EfS2_fS2_fjLj256EEEEELb1ELb0ELb1ELb0EEEvNS_9BwdParamsE,"ax",@progbits
	.sectioninfo	@"SHI_REGISTERS=196"
	.align	128
        .global         _ZN10layer_norm13ln_bwd_kernelINS_13Kernel_traitsIf6__halffS2_fjLj6144ELj1ELj1ELj8ELj16ENS_18Kernel_traits_baseILj6144EfS2_fS2_fjLj256EEEEELb1ELb0ELb1ELb0EEEvNS_9BwdParamsE
        .type           _ZN10layer_norm13ln_bwd_kernelINS_13Kernel_traitsIf6__halffS2_fjLj6144ELj1ELj1ELj8ELj16ENS_18Kernel_traits_baseILj6144EfS2_fS2_fjLj256EEEEELb1ELb0ELb1ELb0EEEvNS_9BwdParamsE,@function
        .size           _ZN10layer_norm13ln_bwd_kernelINS_13Kernel_traitsIf6__halffS2_fjLj6144ELj1ELj1ELj8ELj16ENS_18Kernel_traits_baseILj6144EfS2_fS2_fjLj256EEEEELb1ELb0ELb1ELb0EEEvNS_9BwdParamsE,(.L_x_9405 - _ZN10layer_norm13ln_bwd_kernelINS_13Kernel_traitsIf6__halffS2_fjLj6144ELj1ELj1ELj8ELj16ENS_18Kernel_traits_baseILj6144EfS2_fS2_fjLj256EEEEELb1ELb0ELb1ELb0EEEvNS_9BwdParamsE)
        .other          _ZN10layer_norm13ln_bwd_kernelINS_13Kernel_traitsIf6__halffS2_fjLj6144ELj1ELj1ELj8ELj16ENS_18Kernel_traits_baseILj6144EfS2_fS2_fjLj256EEEEELb1ELb0ELb1ELb0EEEvNS_9BwdParamsE,@"STO_CUDA_ENTRY STV_DEFAULT"
_ZN10layer_norm13ln_bwd_kernelINS_13Kernel_traitsIf6__halffS2_fjLj6144ELj1ELj1ELj8ELj16ENS_18Kernel_traits_baseILj6144EfS2_fS2_fjLj256EEEEELb1ELb0ELb1ELb0EEEvNS_9BwdParamsE:
.text._ZN10layer_norm13ln_bwd_kernelINS_13Kernel_traitsIf6__halffS2_fjLj6144ELj1ELj1ELj8ELj16ENS_18Kernel_traits_baseILj6144EfS2_fS2_fjLj256EEEEELb1ELb0ELb1ELb0EEEvNS_9BwdParamsE:
        /* <DEDUP_REMOVED lines=57> */
.L_x_7065:
        /* <DEDUP_REMOVED lines=36> */
.L_x_7001:
[----:B------:R-:W-:Y:S05]  /*05d0*/  BSYNC B1 ;  /* 0x0000000000017941 */ /* 0x000fea0003800000 */
.L_x_7000:
        /* <DEDUP_REMOVED lines=12> */
.L_x_7003:
[----:B------:R-:W-:Y:S05]  /*06a0*/  BSYNC B1 ;  /* 0x0000000000017941 */ /* 0x000fea0003800000 */
.L_x_7002:
        /* <DEDUP_REMOVED lines=11> */
[----:B------:R-:W-:Y:S01]  /*0760*/  MOV R188, RZ ;  /* 0x000000ff00bc7202 */ /* 0x000fe20000000f00 */
[----:B------:R-:W-:Y:S05]  /*0770*/  BRA `(.L_x_7004) ;  /* 0x0000109000007947 */ /* 0x000fea0003800000 */
.L_x_6999:
[----:B-1----:R-:W-:-:S06]  /*0780*/  IMAD.WIDE R112, R0, R121, c[0x0][0x1a0] ;  /* 0x0000680000707625 */ /* 0x002fcc00078e0279 */
        /* <DEDUP_REMOVED lines=38> */
[C---:B------:R-:W-:Y:S01]  /*09f0*/  FADD.FTZ R114, -R126.reuse, R114 ;  /* 0x000000727e727221 */ /* 0x040fe20000010100 */
[--C-:B----4-:R-:W-:Y:S01]  /*0a00*/  HADD2.F32 R113, -RZ, R116.reuse.H0_H0 ;  /* 0x20000074ff717230 */ /* 0x110fe20000004100 */
[C---:B0-----:R-:W-:Y:S01]  /*0a10*/  FMUL.FTZ R153, R133.reuse, R112 ;  /* 0x0000007085997220 */ /* 0x041fe20000410000 */
        /* <DEDUP_REMOVED lines=19> */
[----:B---3--:R-:W-:-:S02]  /*0b50*/  FADD.FTZ R120, -R126, R120 ;  /* 0x000000787e787221 */ /* 0x008fc40000010100 */
[----:B------:R-:W-:Y:S02]  /*0b60*/  FMUL.FTZ R163, R99, R164 ;  /* 0x000000a463a37220 */ /* 0x000fe40000410000 */
[----:B------:R-:W-:Y:S02]  /*0b70*/  FADD.FTZ R112, R115, R162 ;  /* 0x000000a273707221 */ /* 0x000fe40000010000 */
[----:B------:R-:W-:Y:S01]  /*0b80*/  FFMA.FTZ R113, R155, R162, R113 ;  /* 0x000000a29b717223 */ /* 0x000fe20000010071 */
[----:B-1----:R-:W-:Y:S01]  /*0b90*/  HADD2.F32 R124, -RZ, R118.H1_H1 ;  /* 0x30000076ff7c7230 */ /* 0x002fe20000004100 */
[----:B------:R-:W-:Y:S02]  /*0ba0*/  FFMA.FTZ R75, R154, R164, R75 ;  /* 0x000000a49a4b7223 */ /* 0x000fe4000001004b */
[----:B------:R-:W-:Y:S02]  /*0bb0*/  FADD.FTZ R51, R51, R164 ;  /* 0x000000a433337221 */ /* 0x000fe40000010000 */
[----:B------:R-:W-:-:S02]  /*0bc0*/  FADD.FTZ R118, -R126, R121 ;  /* 0x000000797e767221 */ /* 0x000fc40000010100 */
[C---:B------:R-:W-:Y:S02]  /*0bd0*/  FMUL.FTZ R157, R133.reuse, R120 ;  /* 0x00000078859d7220 */ /* 0x040fe40000410000 */
        /* <DEDUP_REMOVED lines=31> */
.L_x_7006:
[----:B------:R-:W-:Y:S05]  /*0dd0*/  BSYNC B1 ;  /* 0x0000000000017941 */ /* 0x000fea0003800000 */
.L_x_7005:
        /* <DEDUP_REMOVED lines=21> */
[----:B----4-:R-:W-:-:S03]  /*0f30*/  HADD2.F32 R113, -RZ, R116.H0_H0 ;  /* 0x20000074ff717230 */ /* 0x010fc60000004100 */
[C---:B0-----:R-:W-:Y:S01]  /*0f40*/  FMUL.FTZ R137, R133.reuse, R112 ;  /* 0x0000007085897220 */ /* 0x041fe20000410000 */
        /* <DEDUP_REMOVED lines=9> */
[----:B------:R-:W-:Y:S01]  /*0fe0*/  HADD2.F32 R148, -RZ, R117.H1_H1 ;  /* 0x30000075ff947230 */ /* 0x000fe20000004100 */
[----:B------:R-:W-:Y:S02]  /*0ff0*/  FFMA.FTZ R64, R137, R113, R64 ;  /* 0x0000007189407223 */ /* 0x000fe40000010040 */
[----:B------:R-:W-:Y:S02]  /*1000*/  FADD.FTZ R40, R40, R113 ;  /* 0x0000007128287221 */ /* 0x000fe40000010000 */
[----:B------:R-:W-:Y:S02]  /*1010*/  FMUL.FTZ R139, R133, R114 ;  /* 0x00000072858b7220 */ /* 0x000fe40000410000 */
[----:B------:R-:W-:-:S02]  /*1020*/  FMUL.FTZ R146, R90, R115 ;  /* 0x000000735a927220 */ /* 0x000fc40000410000 */
[----:B------:R-:W-:Y:S02]  /*1030*/  FADD.FTZ R113, R112, R145 ;  /* 0x0000009170717221 */ /* 0x000fe40000010000 */
[----:B------:R-:W-:Y:S01]  /*1040*/  FFMA.FTZ R188, R136, R145, R188 ;  /* 0x0000009188bc7223 */ /* 0x000fe200000100bc */
[----:B------:R-:W-:Y:S01]  /*1050*/  HADD2.F32 R117, -RZ, R118.H0_H0 ;  /* 0x20000076ff757230 */ /* 0x000fe20000004100 */
[----:B------:R-:W-:Y:S02]  /*1060*/  FMUL.FTZ R138, R133, R140 ;  /* 0x0000008c858a7220 */ /* 0x000fe40000410000 */
[----:B---3--:R-:W-:Y:S02]  /*1070*/  FADD.FTZ R120, -R126, R120 ;  /* 0x000000787e787221 */ /* 0x008fe40000010100 */
[----:B------:R-:W-:Y:S02]  /*1080*/  FMUL.FTZ R147, R91, R148 ;  /* 0x000000945b937220 */ /* 0x000fe40000410000 */
[----:B------:R-:W-:-:S02]  /*1090*/  FADD.FTZ R112, R113, R146 ;  /* 0x0000009271707221 */ /* 0x000fc40000010000 */
[----:B------:R-:W-:Y:S01]  /*10a0*/  FFMA.FTZ R188, R139, R146, R188 ;  /* 0x000000928bbc7223 */ /* 0x000fe200000100bc */
[----:B-1----:R-:W-:Y:S01]  /*10b0*/  HADD2.F32 R124, -RZ, R118.H1_H1 ;  /* 0x30000076ff7c7230 */ /* 0x002fe20000004100 */
[----:B------:R-:W-:Y:S02]  /*10c0*/  FFMA.FTZ R67, R138, R148, R67 ;  /* 0x000000948a437223 */ /* 0x000fe40000010043 */
[----:B------:R-:W-:Y:S02]  /*10d0*/  FADD.FTZ R43, R43, R148 ;  /* 0x000000942b2b7221 */ /* 0x000fe40000010000 */
[----:B------:R-:W-:Y:S02]  /*10e0*/  FADD.FTZ R118, -R126, R121 ;  /* 0x000000797e767221 */ /* 0x000fe40000010100 */
[----:B------:R-:W-:Y:S02]  /*10f0*/  FMUL.FTZ R141, R133, R120 ;  /* 0x00000078858d7220 */ /* 0x000fe40000410000 */
        /* <DEDUP_REMOVED lines=33> */
.L_x_7008:
[----:B------:R-:W-:Y:S05]  /*1310*/  BSYNC B1 ;  /* 0x0000000000017941 */ /* 0x000fea0003800000 */
.L_x_7007:
        /* <DEDUP_REMOVED lines=79> */
.L_x_7004:
[----:B------:R-:W-:Y:S05]  /*1810*/  BSYNC B0 ;  /* 0x0000000000007941 */ /* 0x000fea0003800000 */
.L_x_6998:
[----:B------:R-:W-:Y:S02]  /*1820*/  LOP3.LUT P1, RZ, R132, 0xff, RZ, 0xc0, !PT ;  /* 0x000000ff84ff7812 */ /* 0x000fe4000782c0ff */
[----:B------:R-:W-:-:S02]  /*1830*/  SHF.R.U32.HI R114, RZ, 0x5, R189 ;  /* 0x00000005ff727819 */ /* 0x000fc400000116bd */
[----:B------:R-:W-:Y:S02]  /*1840*/  LOP3.LUT P0, RZ, R189, 0x1f, RZ, 0xc0, !PT ;  /* 0x0000001fbdff7812 */ /* 0x000fe4000780c0ff */
[----:B------:R-:W-:-:S07]  /*1850*/  LOP3.LUT R184, R114, 0x7fffff8, RZ, 0xc0, !PT ;  /* 0x07fffff872b87812 */ /* 0x000fce00078ec0ff */
[----:B------:R-:W-:Y:S01]  /*1860*/  @!P1 IADD3 R184, R184, 0x8, RZ ;  /* 0x00000008b8b89810 */ /* 0x000fe20007ffe0ff */
[----:B------:R-:W-:Y:S05]  /*1870*/  BRA.DIV ~URZ, `(.L_x_7009) ;  /* 0x000025527f007947 */ /* 0x000fea000b800000 */
[----:B------:R3:W4:Y:S02]  /*1880*/  SHFL.DOWN PT, R116, R187, 0x10, 0x1f ;  /* 0x0a001f00bb747f89 */ /* 0x00072400000e0000 */
.L_x_7066:
        /* <DEDUP_REMOVED lines=18> */
.L_x_7067:
[----:B------:R-:W-:Y:S01]  /*19b0*/  @!P0 LOP3.LUT R115, R114, 0x7, RZ, 0xc0, !PT ;  /* 0x0000000772738812 */ /* 0x000fe200078ec0ff */
[----:B----4-:R-:W-:Y:S01]  /*19c0*/  FADD.FTZ R192, R119, R118 ;  /* 0x0000007677c07221 */ /* 0x010fe20000010000 */
[----:B------:R-:W-:Y:S01]  /*19d0*/  WARPSYNC 0xffffffff ;  /* 0xffffffff00007948 */ /* 0x000fe20003800000 */
[----:B--2---:R-:W-:Y:S01]  /*19e0*/  FADD.FTZ R193, R113, R120 ;  /* 0x0000007871c17221 */ /* 0x004fe20000010000 */
[----:B------:R-:W-:Y:S01]  /*19f0*/  ISETP.GE.AND P6, PT, R135, 0x1, PT ;  /* 0x000000018700780c */ /* 0x000fe20003fc6270 */
[----:B------:R-:W-:Y:S01]  /*1a00*/  @!P0 IMAD.IADD R185, R184, 0x1, R115 ;  /* 0x00000001b8b98824 */ /* 0x000fe200078e0273 */
[----:B------:R-:W-:Y:S04]  /*1a10*/  BSSY B0, `(.L_x_7011) ;  /* 0x00000c8000007945 */ /* 0x000fe80003800000 */
[----:B------:R-:W-:Y:S04]  /*1a20*/  @!P0 STS.64 [R185.X8+0x6000], R192 ;  /* 0x006000c0b9008388 */ /* 0x000fe80000008a00 */
[----:B------:R-:W-:Y:S01]  /*1a30*/  BAR.SYNC.DEFER_BLOCKING 0x0 ;  /* 0x0000000000007b1d */ /* 0x000fe20000010000 */
[----:B0-----:R-:W-:-:S02]  /*1a40*/  ISETP.NE.AND P0, PT, R190, RZ, PT ;  /* 0x000000ffbe00720c */ /* 0x001fc40003f05270 */
        /* <DEDUP_REMOVED lines=42> */
.L_x_7014:
[----:B------:R-:W-:Y:S05]  /*1cf0*/  BSYNC B1 ;  /* 0x0000000000017941 */ /* 0x000fea0003800000 */
.L_x_7013:
        /* <DEDUP_REMOVED lines=15> */
.L_x_7016:
[----:B------:R-:W-:Y:S05]  /*1df0*/  BSYNC B1 ;  /* 0x0000000000017941 */ /* 0x000fea0003800000 */
.L_x_7015:
        /* <DEDUP_REMOVED lines=15> */
.L_x_7018:
[----:B------:R-:W-:Y:S05]  /*1ef0*/  BSYNC B1 ;  /* 0x0000000000017941 */ /* 0x000fea0003800000 */
.L_x_7017:
        /* <DEDUP_REMOVED lines=15> */
.L_x_7020:
[----:B------:R-:W-:Y:S05]  /*1ff0*/  BSYNC B1 ;  /* 0x0000000000017941 */ /* 0x000fea0003800000 */
.L_x_7019:
        /* <DEDUP_REMOVED lines=15> */
.L_x_7022:
[----:B------:R-:W-:Y:S05]  /*20f0*/  BSYNC B1 ;  /* 0x0000000000017941 */ /* 0x000fea0003800000 */
.L_x_7021:
        /* <DEDUP_REMOVED lines=15> */
.L_x_7024:
[----:B------:R-:W-:Y:S05]  /*21f0*/  BSYNC B1 ;  /* 0x0000000000017941 */ /* 0x000fea0003800000 */
.L_x_7023:
        /* <DEDUP_REMOVED lines=15> */
.L_x_7026:
[----:B------:R-:W-:Y:S05]  /*22f0*/  BSYNC B1 ;  /* 0x0000000000017941 */ /* 0x000fea0003800000 */
.L_x_7025:
        /* <DEDUP_REMOVED lines=22> */
.L_x_7028:
[----:B------:R-:W-:Y:S05]  /*2460*/  BSYNC B1 ;  /* 0x0000000000017941 */ /* 0x000fea0003800000 */
.L_x_7027:
        /* <DEDUP_REMOVED lines=15> */
[----:B------:R-:W-:Y:S02]  /*2560*/  @P6 F2FP.PACK_AB R135, RZ, R135 ;  /* 0x00000087ff87623e */ /* 0x000fe400000000ff */
[----:B------:R-:W-:Y:S02]  /*2570*/  @P6 PRMT R108, R108, 0x5410, R117 ;  /* 0x000054106c6c6816 */ /* 0x000fe40000000075 */
[----:B------:R-:W-:Y:S02]  /*2580*/  @P0 MOV R117, 0x20 ;  /* 0x0000002000750802 */ /* 0x000fe40000000f00 */
[----:B------:R-:W-:Y:S02]  /*2590*/  @P6 MOV R119, 0x10 ;  /* 0x0000001000776802 */ /* 0x000fe40000000f00 */
[----:B------:R-:W-:Y:S01]  /*25a0*/  @P6 PRMT R109, R120, 0x7610, R109 ;  /* 0x00007610786d6816 */ /* 0x000fe2000000006d */
[----:B------:R-:W-:Y:S01]  /*25b0*/  @P0 IMAD.WIDE.U32 R116, R134, R117, c[0x0][0x258] ;  /* 0x0000960086740625 */ /* 0x000fe200078e0075 */
[----:B------:R-:W-:-:S02]  /*25c0*/  @P6 F2FP.PACK_AB R125, RZ, R125 ;  /* 0x0000007dff7d623e */ /* 0x000fc400000000ff */
[----:B------:R-:W-:Y:S01]  /*25d0*/  @P6 PRMT R110, R124, 0x7610, R110 ;  /* 0x000076107c6e6816 */ /* 0x000fe2000000006e */
[----:B------:R-:W-:Y:S01]  /*25e0*/  @P6 IMAD.WIDE.U32 R118, R112, R119, c[0x0][0x248] ;  /* 0x0000920070766625 */ /* 0x000fe200078e0077 */
[----:B------:R-:W-:Y:S01]  /*25f0*/  @P6 F2FP.PACK_AB R115, RZ, R115 ;  /* 0x00000073ff73623e */ /* 0x000fe200000000ff */
        /* <DEDUP_REMOVED lines=9> */
.L_x_7012:
[----:B------:R-:W-:Y:S05]  /*2690*/  BSYNC B0 ;  /* 0x0000000000007941 */ /* 0x000fea0003800000 */
.L_x_7011:
        /* <DEDUP_REMOVED lines=13> */
.L_x_7032:
[----:B------:R-:W-:Y:S05]  /*2770*/  BSYNC B1 ;  /* 0x0000000000017941 */ /* 0x000fea0003800000 */
.L_x_7031:
        /* <DEDUP_REMOVED lines=15> */
.L_x_7034:
[----:B------:R-:W-:Y:S05]  /*2870*/  BSYNC B1 ;  /* 0x0000000000017941 */ /* 0x000fea0003800000 */
.L_x_7033:
        /* <DEDUP_REMOVED lines=15> */
.L_x_7036:
[----:B------:R-:W-:Y:S05]  /*2970*/  BSYNC B1 ;  /* 0x0000000000017941 */ /* 0x000fea0003800000 */
.L_x_7035:
        /* <DEDUP_REMOVED lines=15> */
.L_x_7038:
[----:B------:R-:W-:Y:S05]  /*2a70*/  BSYNC B1 ;  /* 0x0000000000017941 */ /* 0x000fea0003800000 */
.L_x_7037:
        /* <DEDUP_REMOVED lines=15> */
.L_x_7040:
[----:B------:R-:W-:Y:S05]  /*2b70*/  BSYNC B1 ;  /* 0x0000000000017941 */ /* 0x000fea0003800000 */
.L_x_7039:
        /* <DEDUP_REMOVED lines=15> */
.L_x_7042:
[----:B------:R-:W-:Y:S05]  /*2c70*/  BSYNC B1 ;  /* 0x0000000000017941 */ /* 0x000fea0003800000 */
.L_x_7041:
        /* <DEDUP_REMOVED lines=15> */
.L_x_7044:
[----:B------:R-:W-:Y:S05]  /*2d70*/  BSYNC B1 ;  /* 0x0000000000017941 */ /* 0x000fea0003800000 */
.L_x_7043:
        /* <DEDUP_REMOVED lines=22> */
.L_x_7046:
[----:B------:R-:W-:Y:S05]  /*2ee0*/  BSYNC B1 ;  /* 0x0000000000017941 */ /* 0x000fea0003800000 */
.L_x_7045:
        /* <DEDUP_REMOVED lines=16> */
[----:B------:R-:W-:Y:S01]  /*2ff0*/  @P6 PRMT R108, R108, 0x5410, R117 ;  /* 0x000054106c6c6816 */ /* 0x000fe20000000075 */
[----:B------:R-:W-:Y:S01]  /*3000*/  @P0 IMAD.MOV.U32 R117, RZ, RZ, 0x20 ;  /* 0x00000020ff750424 */ /* 0x000fe200078e00ff */
        /* <DEDUP_REMOVED lines=16> */
.L_x_7030:
[----:B------:R-:W-:Y:S05]  /*3110*/  BSYNC B0 ;  /* 0x0000000000007941 */ /* 0x000fea0003800000 */
.L_x_7029:
        /* <DEDUP_REMOVED lines=13> */
.L_x_7050:
[----:B------:R-:W-:Y:S05]  /*31f0*/  BSYNC B1 ;  /* 0x0000000000017941 */ /* 0x000fea0003800000 */
.L_x_7049:
        /* <DEDUP_REMOVED lines=15> */
.L_x_7052:
[----:B------:R-:W-:Y:S05]  /*32f0*/  BSYNC B1 ;  /* 0x0000000000017941 */ /* 0x000fea0003800000 */
.L_x_7051:
        /* <DEDUP_REMOVED lines=32> */
.L_x_7054:
[----:B------:R-:W-:Y:S05]  /*3500*/  BSYNC B1 ;  /* 0x0000000000017941 */ /* 0x000fea0003800000 */
.L_x_7053:
        /* <DEDUP_REMOVED lines=8> */
.L_x_7056:
[----:B------:R-:W-:Y:S05]  /*3590*/  BSYNC B1 ;  /* 0x0000000000017941 */ /* 0x000fea0003800000 */
.L_x_7055:
        /* <DEDUP_REMOVED lines=8> */
.L_x_7058:
[----:B------:R-:W-:Y:S05]  /*3620*/  BSYNC B1 ;  /* 0x0000000000017941 */ /* 0x000fea0003800000 */
.L_x_7057:
        /* <DEDUP_REMOVED lines=8> */
.L_x_7060:
[----:B------:R-:W-:Y:S05]  /*36b0*/  BSYNC B1 ;  /* 0x0000000000017941 */ /* 0x000fea0003800000 */
.L_x_7059:
        /* <DEDUP_REMOVED lines=8> */
.L_x_7062:
[----:B------:R-:W-:Y:S05]  /*3740*/  BSYNC B1 ;  /* 0x0000000000017941 */ /* 0x000fea0003800000 */
.L_x_7061:
        /* <DEDUP_REMOVED lines=8> */
.L_x_7064:
[----:B------:R-:W-:Y:S05]  /*37d0*/  BSYNC B1 ;  /* 0x0000000000017941 */ /* 0x000fea0003800000 */
.L_x_7063:
        /* <DEDUP_REMOVED lines=22> */
[----:B------:R-:W-:-:S02]  /*3940*/  @P6 F2FP.PACK_AB R113, RZ, R113 ;  /* 0x00000071ff71623e */ /* 0x000fc400000000ff */
[----:B------:R-:W-:Y:S02]  /*3950*/  ISETP.NE.AND.EX P1, PT, RZ, c[0x0][0x25c], PT, P1 ;  /* 0x00009700ff007a0c */ /* 0x000fe40003f25310 */
[----:B------:R-:W-:Y:S02]  /*3960*/  @P6 FSEL R123, R123, RZ, P5 ;  /* 0x000000ff7b7b6208 */ /* 0x000fe40002800000 */
[----:B------:R-:W-:Y:S01]  /*3970*/  @P6 PRMT R109, R113, 0x7610, R109 ;  /* 0x00007610716d6816 */ /* 0x000fe2000000006d */
[----:B------:R-:W-:Y:S01]  /*3980*/  @P6 FMUL.FTZ R113, R126, c[0x0][0x1ec] ;  /* 0x00007b007e716a20 */ /* 0x000fe20000410000 */
[----:B------:R-:W-:Y:S02]  /*3990*/  @P6 LOP3.LUT P5, RZ, R3, 0xff0000, RZ, 0xc0, !PT ;  /* 0x00ff000003ff6812 */ /* 0x000fe400078ac0ff */
[----:B------:R-:W-:Y:S01]  /*39a0*/  @P6 F2FP.PACK_AB R114, RZ, R114 ;  /* 0x00000072ff72623e */ /* 0x000fe200000000ff */
[----:B------:R-:W-:Y:S01]  /*39b0*/  @P6 FMUL.FTZ R113, R113, c[0x0][0x1e8] ;  /* 0x00007a0071716a20 */ /* 0x000fe20000410000 */
[----:B------:R-:W-:-:S02]  /*39c0*/  @P6 FSEL R115, R115, RZ, P5 ;  /* 0x000000ff73736208 */ /* 0x000fc40002800000 */
[----:B------:R-:W-:Y:S02]  /*39d0*/  @P6 LOP3.LUT P5, RZ, R3, 0xff000000, RZ, 0xc0, !PT ;  /* 0xff00000003ff6812 */ /* 0x000fe400078ac0ff */
[----:B------:R-:W-:Y:S02]  /*39e0*/  @P6 F2FP.PACK_AB R120, RZ, R120 ;  /* 0x00000078ff78623e */ /* 0x000fe400000000ff */
[----:B------:R-:W-:Y:S02]  /*39f0*/  @P6 FSEL R113, R113, RZ, P5 ;  /* 0x000000ff71716208 */ /* 0x000fe40002800000 */
[----:B------:R-:W-:Y:S02]  /*3a00*/  @P6 F2FP.PACK_AB R115, RZ, R115 ;  /* 0x00000073ff73623e */ /* 0x000fe400000000ff */
[----:B------:R-:W-:Y:S02]  /*3a10*/  @P6 PRMT R108, R108, 0x5410, R117 ;  /* 0x000054106c6c6816 */ /* 0x000fe40000000075 */
[----:B------:R-:W-:-:S02]  /*3a20*/  @P1 MOV R135, 0x20 ;  /* 0x0000002000871802 */ /* 0x000fc40000000f00 */
[----:B------:R-:W-:Y:S02]  /*3a30*/  @P6 PRMT R109, R109, 0x5410, R114 ;  /* 0x000054106d6d6816 */ /* 0x000fe40000000072 */
[----:B------:R-:W-:Y:S01]  /*3a40*/  @P6 MOV R117, 0x10 ;  /* 0x0000001000756802 */ /* 0x000fe20000000f00 */
[----:B------:R-:W-:Y:S01]  /*3a50*/  @P1 IMAD.WIDE.U32 R134, R134, R135, c[0x0][0x258] ;  /* 0x0000960086861625 */ /* 0x000fe200078e0087 */
[----:B------:R-:W-:Y:S02]  /*3a60*/  @P6 F2FP.PACK_AB R123, RZ, R123 ;  /* 0x0000007bff7b623e */ /* 0x000fe400000000ff */
[----:B------:R-:W-:Y:S02]  /*3a70*/  @P6 PRMT R110, R120, 0x7610, R110 ;  /* 0x00007610786e6816 */ /* 0x000fe4000000006e */
[----:B------:R-:W-:Y:S01]  /*3a80*/  @P6 F2FP.PACK_AB R114, RZ, R113 ;  /* 0x00000071ff72623e */ /* 0x000fe200000000ff */
[----:B------:R-:W-:Y:S01]  /*3a90*/  @P6 IMAD.WIDE.U32 R112, R112, R117, c[0x0][0x248] ;  /* 0x0000920070706625 */ /* 0x000fe200078e0075 */
[----:B------:R-:W-:-:S02]  /*3aa0*/  @P6 PRMT R111, R115, 0x7610, R111 ;  /* 0x00007610736f6816 */ /* 0x000fc4000000006f */
[----:B------:R-:W-:Y:S02]  /*3ab0*/  SEL R101, R118, R101, P0 ;  /* 0x0000006576657207 */ /* 0x000fe40000000000 */
        /* <DEDUP_REMOVED lines=11> */
.L_x_7048:
[----:B------:R-:W-:Y:S05]  /*3b70*/  BSYNC B0 ;  /* 0x0000000000007941 */ /* 0x000fea0003800000 */
.L_x_7047:
[----:B------:R-:W-:Y:S02]  /*3b80*/  IADD3 R0, R0, c[0x0][0x160], RZ ;  /* 0x0000580000007a10 */ /* 0x000fe40007ffe0ff */
[----:B------:R-:W-:-:S02]  /*3b90*/  LOP3.LUT P1, RZ, R132, 0xff, RZ, 0xc0, !PT ;  /* 0x000000ff84ff7812 */ /* 0x000fc4000782c0ff */
[----:B------:R-:W-:Y:S02]  /*3ba0*/  ISETP.GE.AND P0, PT, R0, c[0x0][0x164], PT ;  /* 0x0000590000007a0c */ /* 0x000fe40003f06270 */
[----:B------:R-:W-:-:S11]  /*3bb0*/  SEL R132, RZ, 0x1, P1 ;  /* 0x00000001ff847807 */ /* 0x000fd60000800000 */
[----:B0----5:R-:W-:Y:S01]  /*3bc0*/  @P0 CALL.REL.NOINC `(.L_x_6997) ;  /* 0x0000001000000944 */ /* 0x021fe20003c00000 */
[----:B------:R-:W-:Y:S05]  /*3bd0*/  BRA `(.L_x_7065) ;  /* 0xffffc7b000007947 */ /* 0x000fea000383ffff */
.L_x_6997:
[----:B0-----:R-:W0:Y:S01]  /*3be0*/  S2UR UR6, SR_CTAID.X ;  /* 0x00000000000679c3 */ /* 0x001e220000002500 */
        /* <DEDUP_REMOVED lines=30> */
.L_x_7009:
[----:B------:R-:W-:Y:S01]  /*3dd0*/  HFMA2.MMA R121, -RZ, RZ, 0, 1.847743988037109375e-06 ;  /* 0x0000001fff797435 */ /* 0x000fe200000001ff */
[----:B------:R-:W-:Y:S01]  /*3de0*/  MOV R117, R187 ;  /* 0x000000bb00757202 */ /* 0x000fe20000000f00 */
[----:B------:R-:W-:Y:S01]  /*3df0*/  IMAD.MOV.U32 R122, RZ, RZ, 0x10 ;  /* 0x00000010ff7a7424 */ /* 0x000fe200078e00ff */
[----:B-1----:R-:W-:-:S02]  /*3e00*/  MOV R124, 0xffffffff ;  /* 0xffffffff007c7802 */ /* 0x002fc40000000f00 */
[----:B--2---:R-:W-:Y:S02]  /*3e10*/  MOV R112, 0x3e30 ;  /* 0x00003e3000707802 */ /* 0x004fe40000000f00 */
[----:B0----5:R-:W-:Y:S05]  /*3e20*/  CALL.REL.NOINC `($__internal_151_$__cuda_sm70_shflsync_down_p) ;  /* 0x0000046000007944 */ /* 0x021fea0003c00000 */
[----:B-1----:R-:W-:Y:S01]  /*3e30*/  MOV R116, R117 ;  /* 0x0000007500747202 */ /* 0x002fe20000000f00 */
[----:B0-----:R-:W-:Y:S05]  /*3e40*/  BRA `(.L_x_7066) ;  /* 0xffffda4000007947 */ /* 0x001fea000383ffff */
.L_x_7010:
[----:B------:R-:W-:Y:S01]  /*3e50*/  HFMA2.MMA R122, -RZ, RZ, 0, 9.5367431640625e-07 ;  /* 0x00000010ff7a7435 */ /* 0x000fe200000001ff */
[----:B------:R-:W-:Y:S01]  /*3e60*/  IMAD.MOV.U32 R117, RZ, RZ, R188 ;  /* 0x000000ffff757224 */ /* 0x000fe200078e00bc */
[----:B------:R-:W-:Y:S02]  /*3e70*/  MOV R121, 0x1f ;  /* 0x0000001f00797802 */ /* 0x000fe40000000f00 */
[----:B-1----:R-:W-:Y:S02]  /*3e80*/  MOV R124, 0xffffffff ;  /* 0xffffffff007c7802 */ /* 0x002fe40000000f00 */
[----:B--2---:R-:W-:Y:S02]  /*3e90*/  MOV R112, 0x3eb0 ;  /* 0x00003eb000707802 */ /* 0x004fe40000000f00 */
[----:B0--345:R-:W-:Y:S05]  /*3ea0*/  CALL.REL.NOINC `($__internal_151_$__cuda_sm70_shflsync_down_p) ;  /* 0x000003e000007944 */ /* 0x039fea0003c00000 */
[----:B------:R-:W-:Y:S01]  /*3eb0*/  FADD.FTZ R116, R116, R187 ;  /* 0x000000bb74747221 */ /* 0x000fe20000010000 */
[----:B0-----:R-:W-:Y:S01]  /*3ec0*/  HFMA2.MMA R121, -RZ, RZ, 0, 1.847743988037109375e-06 ;  /* 0x0000001fff797435 */ /* 0x001fe200000001ff */
[----:B-1----:R-:W-:Y:S01]  /*3ed0*/  FADD.FTZ R188, R188, R117 ;  /* 0x00000075bcbc7221 */ /* 0x002fe20000010000 */
[----:B------:R-:W-:Y:S01]  /*3ee0*/  MOV R124, 0xffffffff ;  /* 0xffffffff007c7802 */ /* 0x000fe20000000f00 */
[----:B------:R-:W-:Y:S01]  /*3ef0*/  IMAD.MOV.U32 R122, RZ, RZ, 0x8 ;  /* 0x00000008ff7a7424 */ /* 0x000fe200078e00ff */
[----:B------:R-:W-:-:S02]  /*3f00*/  MOV R117, R116 ;  /* 0x0000007400757202 */ /* 0x000fc40000000f00 */
[----:B------:R-:W-:Y:S02]  /*3f10*/  MOV R112, 0x3f30 ;  /* 0x00003f3000707802 */ /* 0x000fe40000000f00 */
[----:B------:R-:W-:Y:S05]  /*3f20*/  CALL.REL.NOINC `($__internal_151_$__cuda_sm70_shflsync_down_p) ;  /* 0x0000036000007944 */ /* 0x000fea0003c00000 */
[----:B0-----:R-:W-:Y:S01]  /*3f30*/  HFMA2.MMA R122, -RZ, RZ, 0, 4.76837158203125e-07 ;  /* 0x00000008ff7a7435 */ /* 0x001fe200000001ff */
[----:B-1----:R-:W-:Y:S01]  /*3f40*/  IMAD.MOV.U32 R115, RZ, RZ, R117 ;  /* 0x000000ffff737224 */ /* 0x002fe200078e0075 */
[----:B------:R-:W-:Y:S01]  /*3f50*/  MOV R117, R188 ;  /* 0x000000bc00757202 */ /* 0x000fe20000000f00 */
[----:B------:R-:W-:Y:S01]  /*3f60*/  IMAD.MOV.U32 R124, RZ, RZ, -0x1 ;  /* 0xffffffffff7c7424 */ /* 0x000fe200078e00ff */
[----:B------:R-:W-:Y:S02]  /*3f70*/  MOV R121, 0x1f ;  /* 0x0000001f00797802 */ /* 0x000fe40000000f00 */
[----:B------:R-:W-:Y:S02]  /*3f80*/  MOV R112, 0x3fa0 ;  /* 0x00003fa000707802 */ /* 0x000fe40000000f00 */
[----:B------:R-:W-:Y:S05]  /*3f90*/  CALL.REL.NOINC `($__internal_151_$__cuda_sm70_shflsync_down_p) ;  /* 0x000002f000007944 */ /* 0x000fea0003c00000 */
[----:B------:R-:W-:Y:S01]  /*3fa0*/  FADD.FTZ R116, R115, R116 ;  /* 0x0000007473747221 */ /* 0x000fe20000010000 */
[----:B0-----:R-:W-:Y:S01]  /*3fb0*/  HFMA2.MMA R122, -RZ, RZ, 0, 2.384185791015625e-07 ;  /* 0x00000004ff7a7435 */ /* 0x001fe200000001ff */
[----:B-1----:R-:W-:Y:S01]  /*3fc0*/  FADD.FTZ R188, R188, R117 ;  /* 0x00000075bcbc7221 */ /* 0x002fe20000010000 */
[----:B------:R-:W-:Y:S02]  /*3fd0*/  MOV R121, 0x1f ;  /* 0x0000001f00797802 */ /* 0x000fe40000000f00 */
[----:B------:R-:W-:-:S02]  /*3fe0*/  MOV R124, 0xffffffff ;  /* 0xffffffff007c7802 */ /* 0x000fc40000000f00 */
[----:B------:R-:W-:Y:S02]  /*3ff0*/  MOV R117, R116 ;  /* 0x0000007400757202 */ /* 0x000fe40000000f00 */
[----:B------:R-:W-:Y:S02]  /*4000*/  MOV R112, 0x4020 ;  /* 0x0000402000707802 */ /* 0x000fe40000000f00 */
[----:B------:R-:W-:Y:S05]  /*4010*/  CALL.REL.NOINC `($__internal_151_$__cuda_sm70_shflsync_down_p) ;  /* 0x0000027000007944 */ /* 0x000fea0003c00000 */
[----:B0-----:R-:W-:Y:S01]  /*4020*/  HFMA2.MMA R122, -RZ, RZ, 0, 2.384185791015625e-07 ;  /* 0x00000004ff7a7435 */ /* 0x001fe200000001ff */
[----:B-1----:R-:W-:Y:S01]  /*4030*/  IMAD.MOV.U32 R115, RZ, RZ, R117 ;  /* 0x000000ffff737224 */ /* 0x002fe200078e0075 */
[----:B------:R-:W-:Y:S02]  /*4040*/  MOV R117, R188 ;  /* 0x000000bc00757202 */ /* 0x000fe40000000f00 */
[----:B------:R-:W-:Y:S02]  /*4050*/  MOV R121, 0x1f ;  /* 0x0000001f00797802 */ /* 0x000fe40000000f00 */
[----:B------:R-:W-:Y:S02]  /*4060*/  MOV R124, 0xffffffff ;  /* 0xffffffff007c7802 */ /* 0x000fe40000000f00 */
[----:B------:R-:W-:-:S02]  /*4070*/  MOV R112, 0x4090 ;  /* 0x0000409000707802 */ /* 0x000fc40000000f00 */
[----:B------:R-:W-:Y:S05]  /*4080*/  CALL.REL.NOINC `($__internal_151_$__cuda_sm70_shflsync_down_p) ;  /* 0x0000020000007944 */ /* 0x000fea0003c00000 */
        /* <DEDUP_REMOVED lines=8> */
[----:B0-----:R-:W-:Y:S01]  /*4110*/  HFMA2.MMA R122, -RZ, RZ, 0, 1.1920928955078125e-07 ;  /* 0x00000002ff7a7435 */ /* 0x001fe200000001ff */
[----:B-1----:R-:W-:Y:S01]  /*4120*/  MOV R115, R117 ;  /* 0x0000007500737202 */ /* 0x002fe20000000f00 */
[----:B------:R-:W-:Y:S01]  /*4130*/  IMAD.MOV.U32 R117, RZ, RZ, R120 ;  /* 0x000000ffff757224 */ /* 0x000fe200078e0078 */
[----:B------:R-:W-:Y:S02]  /*4140*/  MOV R121, 0x1f ;  /* 0x0000001f00797802 */ /* 0x000fe40000000f00 */
[----:B------:R-:W-:Y:S02]  /*4150*/  MOV R124, 0xffffffff ;  /* 0xffffffff007c7802 */ /* 0x000fe40000000f00 */
[----:B------:R-:W-:Y:S02]  /*4160*/  MOV R112, 0x4180 ;  /* 0x0000418000707802 */ /* 0x000fe40000000f00 */
[----:B------:R-:W-:Y:S05]  /*4170*/  CALL.REL.NOINC `($__internal_151_$__cuda_sm70_shflsync_down_p) ;  /* 0x0000011000007944 */ /* 0x000fea0003c00000 */
[----:B------:R-:W-:Y:S01]  /*4180*/  FADD.FTZ R118, R115, R116 ;  /* 0x0000007473767221 */ /* 0x000fe20000010000 */
[----:B0-----:R-:W-:Y:S01]  /*4190*/  HFMA2.MMA R122, -RZ, RZ, 0, 5.9604644775390625e-08 ;  /* 0x00000001ff7a7435 */ /* 0x001fe200000001ff */
[----:B-1----:R-:W-:Y:S01]  /*41a0*/  FADD.FTZ R120, R120, R117 ;  /* 0x0000007578787221 */ /* 0x002fe20000010000 */
[----:B------:R-:W-:Y:S01]  /*41b0*/  MOV R124, 0xffffffff ;  /* 0xffffffff007c7802 */ /* 0x000fe20000000f00 */
[----:B------:R-:W-:Y:S01]  /*41c0*/  IMAD.MOV.U32 R121, RZ, RZ, 0x1f ;  /* 0x0000001fff797424 */ /* 0x000fe200078e00ff */
[----:B------:R-:W-:-:S02]  /*41d0*/  MOV R117, R118 ;  /* 0x0000007600757202 */ /* 0x000fc40000000f00 */
[----:B------:R-:W-:Y:S02]  /*41e0*/  MOV R112, 0x4200 ;  /* 0x0000420000707802 */ /* 0x000fe40000000f00 */
[----:B------:R-:W-:Y:S05]  /*41f0*/  CALL.REL.NOINC `($__internal_151_$__cuda_sm70_shflsync_down_p) ;  /* 0x0000009000007944 */ /* 0x000fea0003c00000 */
[----:B0-----:R-:W-:Y:S01]  /*4200*/  HFMA2.MMA R121, -RZ, RZ, 0, 1.847743988037109375e-06 ;  /* 0x0000001fff797435 */ /* 0x001fe200000001ff */
[----:B-1----:R-:W-:Y:S01]  /*4210*/  MOV R119, R117 ;  /* 0x0000007500777202 */ /* 0x002fe20000000f00 */
[----:B------:R-:W-:Y:S01]  /*4220*/  IMAD.MOV.U32 R122, RZ, RZ, 0x1 ;  /* 0x00000001ff7a7424 */ /* 0x000fe200078e00ff */
[----:B------:R-:W-:Y:S02]  /*4230*/  MOV R117, R120 ;  /* 0x0000007800757202 */ /* 0x000fe40000000f00 */
[----:B------:R-:W-:Y:S02]  /*4240*/  MOV R124, 0xffffffff ;  /* 0xffffffff007c7802 */ /* 0x000fe40000000f00 */
[----:B------:R-:W-:Y:S02]  /*4250*/  MOV R112, 0x4270 ;  /* 0x0000427000707802 */ /* 0x000fe40000000f00 */
[----:B------:R-:W-:Y:S05]  /*4260*/  CALL.REL.NOINC `($__internal_151_$__cuda_sm70_shflsync_down_p) ;  /* 0x0000002000007944 */ /* 0x000fea0003c00000 */
[----:B-1----:R-:W-:Y:S01]  /*4270*/  MOV R113, R117 ;  /* 0x0000007500717202 */ /* 0x002fe20000000f00 */
[----:B0-----:R-:W-:Y:S05]  /*4280*/  BRA `(.L_x_7067) ;  /* 0xffffd72000007947 */ /* 0x001fea000383ffff */
        .weak           $__internal_151_$__cuda_sm70_shflsync_down_p
        .type           $__internal_151_$__cuda_sm70_shflsync_down_p,@function
        .size           $__internal_151_$__cuda_sm70_shflsync_down_p,(.L_x_9405 - $__internal_151_$__cuda_sm70_shflsync_down_p)
$__internal_151_$__cuda_sm70_shflsync_down_p:
[----:B------:R-:W-:Y:S01]  /*4290*/  HFMA2.MMA R113, -RZ, RZ, 0, 0 ;  /* 0x00000000ff717435 */ /* 0x000fe200000001ff */
[----:B------:R-:W-:Y:S04]  /*42a0*/  WARPSYNC R124 ;  /* 0x0000007c00007348 */ /* 0x000fe80003800000 */
[----:B------:R0:W1:Y:S01]  /*42b0*/  SHFL.DOWN PT, R117, R117, R122, R121 ;  /* 0x0800007a75757389 */ /* 0x00006200000e0079 */
[----:B------:R-:W-:Y:S05]  /*42c0*/  RET.REL.NODEC R112 `(_ZN10layer_norm13ln_bwd_kernelINS_13Kernel_traitsIf6__halffS2_fjLj6144ELj1ELj1ELj8ELj16ENS_18Kernel_traits_baseILj6144EfS2_fS2_fjLj256EEEEELb1ELb0ELb1ELb0EEEvNS_9BwdParamsE) ;  /* 0xffffbd3070007950 */ /* 0x000fea0003c3ffff */
.L_x_7068:
        /* <DEDUP_REMOVED lines=11> */
.L_x_9405:


//--------------------- .text._ZN10layer_norm22ln_bwd_finalize_kernelINS_22Kernel_traits_finalizeILj6144Ef6__halffS2_fjLb0ELj1024ELj4ENS_18Kernel_traits_baseILj6144EfS2_fS2_fjLj1024EEEEELb0ELb1EEEvNS_9BwdParamsE --------------------------
	.section	.text._ZN10layer_norm22ln_bwd_finalize_kernelINS_22Kernel_traits_finalizeILj6144Ef6__halffS2_fjLb0ELj1024ELj4ENS_18Kernel_traits_baseILj6144EfS2_fS2_fjLj1024EEEEELb0ELb1EEEvNS_9BwdParamsE,"ax",@progbits
	.sectioninfo	@"SHI_REGISTERS=32"
	.align	128
        .global         _ZN10layer_norm22ln_bwd_finalize_kernelINS_22Kernel_traits_finalizeILj6144Ef6__halffS2_fjLb0ELj1024ELj4ENS_18Kernel_traits_baseILj6144EfS2_fS2_fjLj1024EEEEELb0ELb1EEEvNS_9BwdParamsE
        .type           _ZN10layer_norm22ln_bwd_finalize_kernelINS_22Kernel_traits_finalizeILj6144Ef6__halffS2_fjLb0ELj1024ELj4ENS_18Kernel_traits_baseILj6144EfS2_fS2_fjLj1024EEEEELb0ELb1EEEvNS_9BwdParamsE,@function
        .size           _ZN10layer_norm22ln_bwd_finalize_kernelINS_22Kernel_traits_finalizeILj6144Ef6__halffS2_fjLb0ELj1024ELj4ENS_18Kernel_traits_baseILj6144EfS2_fS2_fjLj1024EEEEELb0ELb1EEEvNS_9BwdParamsE,(.L_x_9406 - _ZN10layer_norm22ln_bwd_finalize_kernelINS_22Kernel_traits_finalizeILj6144Ef6__halffS2_fjLb0ELj1024ELj4ENS_18Kernel_traits_baseILj6144EfS2_fS2_fjLj1024EEEEELb0ELb1EEEvNS_9BwdParamsE)
        .other          _ZN10layer_norm22ln_bwd_finalize_kernelINS_22Kernel_traits_finalizeILj6144Ef6__halffS2_fjLb0ELj1024ELj4ENS_18Kernel_traits_baseILj6144EfS2_fS2_fjLj1024EEEEELb0ELb1EEEvNS_9BwdParamsE,@"STO_CUDA_ENTRY STV_DEFAULT"
_ZN10layer_norm22ln_bwd_finalize_kernelINS_22Kernel_traits_finalizeILj6144Ef6__halffS2_fjLb0ELj1024ELj4ENS_18Kernel_traits_baseILj6144EfS2_fS2_fjLj1024EEEEELb0ELb1EEEvNS_9BwdParamsE:
.text._ZN10layer_norm22ln_bwd_finalize_kernelINS_22Kernel_traits_finalizeILj6144Ef6__halffS2_fjLb0ELj1024ELj4ENS_18Kernel_traits_baseILj6144EfS2_fS2_fjLj1024EEEEELb0ELb1EEEvNS_9BwdParamsE:
        /* <DEDUP_REMOVED lines=19> */
.L_x_7079:
        /* <DEDUP_REMOVED lines=27> */
.L_x_7073:
        /* <DEDUP_REMOVED lines=35> */
.L_x_7072:
[----:B------:R-:W-:Y:S05]  /*0510*/  BSYNC B1 ;  /* 0x0000000000017941 */ /* 0x000fea0003800000 */
.L_x_7071:
        /* <DEDUP_REMOVED lines=23> */
.L_x_7075:
[----:B------:R-:W-:Y:S05]  /*0690*/  BSYNC B1 ;  /* 0x0000000000017941 */ /* 0x000fea0003800000 */
.L_x_7074:
        /* <DEDUP_REMOVED lines=10> */
.L_x_7070:
[----:B------:R-:W-:Y:S05]  /*0740*/  BSYNC B0 ;  /* 0x0000000000007941 */ /* 0x000fea0003800000 */
.L_x_7069:
        /* <DEDUP_REMOVED lines=11> */
.L_x_7080:
        /* <DEDUP_REMOVED lines=18> */
.L_x_7081:
[----:B------:R-:W-:Y:S01]  /*0920*/  @!P1 SHF.R.U32.HI R2, RZ, 0x3, R0 ;  /* 0x00000003ff029819 */ /* 0x000fe20000011600 */
[----:B---3--:R-:W-:Y:S02]  /*0930*/  FADD.FTZ R5, R5, R10 ;  /* 0x0000000a05057221 */ /* 0x008fe40000010000 */
[----:B--2---:R-:W-:Y:S01]  /*0940*/  FADD.FTZ R7, R7, R4 ;  /* 0x0000000407077221 */ /* 0x004fe20000010000 */
[----:B------:R-:W-:-:S05]  /*0950*/  @!P1 LOP3.LUT R2, R2, 0x1ffffffc, RZ, 0xc0, !PT ;  /* 0x1ffffffc02029812 */ /* 0x000fca00078ec0ff */
[----:B------:R2:W-:Y:S04]  /*0960*/  @!P1 STS [R2+0x2000], R5 ;  /* 0x0020000502009388 */ /* 0x0005e80000000800 */
[----:B------:R2:W-:Y:S02]  /*0970*/  @!P1 STS [R2+0x2080], R7 ;  /* 0x0020800702009388 */ /* 0x0005e40000000800 */
.L_x_7076:
        /* <DEDUP_REMOVED lines=14> */
.L_x_7077:
[----:B------:R-:W-:Y:S01]  /*0a60*/  HFMA2.MMA R9, -RZ, RZ, 0, 5.9604644775390625e-08 ;  /* 0x00000001ff097435 */ /* 0x000fe200000001ff */
[----:B--2---:R-:W-:Y:S01]  /*0a70*/  IMAD.MOV.U32 R10, RZ, RZ, R4 ;  /* 0x000000ffff0a7224 */ /* 0x004fe200078e0004 */
[----:B------:R-:W-:Y:S01]  /*0a80*/  MOV R11, 0xffffffff ;  /* 0xffffffff000b7802 */ /* 0x000fe20000000f00 */
[----:B------:R-:W-:Y:S01]  /*0a90*/  IMAD.MOV.U32 R6, RZ, RZ, 0x1f ;  /* 0x0000001fff067424 */ /* 0x000fe200078e00ff */
[----:B------:R-:W-:-:S02]  /*0aa0*/  MOV R2, 0xac0 ;  /* 0x00000ac000027802 */ /* 0x000fc40000000f00 */
[----:B01----:R-:W-:Y:S05]  /*0ab0*/  CALL.REL.NOINC `($__internal_152_$__cuda_sm70_shflsync_bfly_p) ;  /* 0x000003c000007944 */ /* 0x003fea0003c00000 */
[----:B-1----:R-:W-:Y:S01]  /*0ac0*/  MOV R3, R6 ;  /* 0x0000000600037202 */ /* 0x002fe20000000f00 */
[----:B0-----:R-:W-:Y:S05]  /*0ad0*/  BRA `(.L_x_7080) ;  /* 0xfffffd2000007947 */ /* 0x001fea000383ffff */
.L_x_7078:
[----:B------:R-:W-:Y:S01]  /*0ae0*/  HFMA2.MMA R9, -RZ, RZ, 0, 1.1920928955078125e-07 ;  /* 0x00000002ff097435 */ /* 0x000fe200000001ff */
[----:B------:R-:W-:Y:S01]  /*0af0*/  IMAD.MOV.U32 R10, RZ, RZ, R13 ;  /* 0x000000ffff0a7224 */ /* 0x000fe200078e000d */
[----:B------:R-:W-:Y:S01]  /*0b00*/  MOV R6, 0x1f ;  /* 0x0000001f00067802 */ /* 0x000fe20000000f00 */
[----:B------:R-:W-:Y:S01]  /*0b10*/  IMAD.MOV.U32 R11, RZ, RZ, -0x1 ;  /* 0xffffffffff0b7424 */ /* 0x000fe200078e00ff */
[----:B------:R-:W-:-:S02]  /*0b20*/  MOV R2, 0xb40 ;  /* 0x00000b4000027802 */ /* 0x000fc40000000f00 */
[----:B012---:R-:W-:Y:S05]  /*0b30*/  CALL.REL.NOINC `($__internal_152_$__cuda_sm70_shflsync_bfly_p) ;  /* 0x0000034000007944 */ /* 0x007fea0003c00000 */
[----:B0-----:R-:W-:Y:S01]  /*0b40*/  HFMA2.MMA R9, -RZ, RZ, 0, 2.384185791015625e-07 ;  /* 0x00000004ff097435 */ /* 0x001fe200000001ff */
[----:B-1----:R-:W-:Y:S01]  /*0b50*/  FADD.FTZ R10, R13, R6 ;  /* 0x000000060d0a7221 */ /* 0x002fe20000010000 */
[----:B------:R-:W-:Y:S01]  /*0b60*/  MOV R6, 0x1f ;  /* 0x0000001f00067802 */ /* 0x000fe20000000f00 */
[----:B------:R-:W-:Y:S01]  /*0b70*/  IMAD.MOV.U32 R11, RZ, RZ, -0x1 ;  /* 0xffffffffff0b7424 */ /* 0x000fe200078e00ff */
[----:B------:R-:W-:-:S02]  /*0b80*/  MOV R2, 0xba0 ;  /* 0x00000ba000027802 */ /* 0x000fc40000000f00 */
[----:B------:R-:W-:Y:S05]  /*0b90*/  CALL.REL.NOINC `($__internal_152_$__cuda_sm70_shflsync_bfly_p) ;  /* 0x000002e000007944 */ /* 0x000fea0003c00000 */
[----:B0-----:R-:W-:Y:S01]  /*0ba0*/  HFMA2.MMA R9, -RZ, RZ, 0, 4.76837158203125e-07 ;  /* 0x00000008ff097435 */ /* 0x001fe200000001ff */
[----:B-1----:R-:W-:Y:S01]  /*0bb0*/  FADD.FTZ R10, R10, R6 ;  /* 0x000000060a0a7221 */ /* 0x002fe20000010000 */
[----:B------:R-:W-:Y:S01]  /*0bc0*/  MOV R6, 0x1f ;  /* 0x0000001f00067802 */ /* 0x000fe20000000f00 */
[----:B------:R-:W-:Y:S01]  /*0bd0*/  IMAD.MOV.U32 R11, RZ, RZ, -0x1 ;  /* 0xffffffffff0b7424 */ /* 0x000fe200078e00ff */
[----:B------:R-:W-:-:S02]  /*0be0*/  MOV R2, 0xc00 ;  /* 0x00000c0000027802 */ /* 0x000fc40000000f00 */
[----:B------:R-:W-:Y:S05]  /*0bf0*/  CALL.REL.NOINC `($__internal_152_$__cuda_sm70_shflsync_bfly_p) ;  /* 0x0000028000007944 */ /* 0x000fea0003c00000 */
[----:B-1----:R-:W-:Y:S01]  /*0c00*/  FADD.FTZ R4, R10, R6 ;  /* 0x000000060a047221 */ /* 0x002fe20000010000 */
[----:B0-----:R-:W-:Y:S01]  /*0c10*/  HFMA2.MMA R9, -RZ, RZ, 0, 9.5367431640625e-07 ;  /* 0x00000010ff097435 */ /* 0x001fe200000001ff */
[----:B------:R-:W-:Y:S01]  /*0c20*/  MOV R6, 0x1f ;  /* 0x0000001f00067802 */ /* 0x000fe20000000f00 */
[----:B------:R-:W-:Y:S01]  /*0c30*/  IMAD.MOV.U32 R11, RZ, RZ, -0x1 ;  /* 0xffffffffff0b7424 */ /* 0x000fe200078e00ff */
[----:B------:R-:W-:-:S02]  /*0c40*/  MOV R2, 0xc70 ;  /* 0x00000c7000027802 */ /* 0x000fc40000000f00 */
[----:B------:R-:W-:Y:S02]  /*0c50*/  MOV R10, R4 ;  /* 0x00000004000a7202 */ /* 0x000fe40000000f00 */
[----:B------:R-:W-:Y:S05]  /*0c60*/  CALL.REL.NOINC `($__internal_152_$__cuda_sm70_shflsync_bfly_p) ;  /* 0x0000021000007944 */ /* 0x000fea0003c00000 */
[----:B0-----:R-:W-:Y:S01]  /*0c70*/  HFMA2.MMA R9, -RZ, RZ, 0, 5.9604644775390625e-08 ;  /* 0x00000001ff097435 */ /* 0x001fe200000001ff */
[----:B-1----:R-:W-:Y:S01]  /*0c80*/  MOV R7, R6 ;  /* 0x0000000600077202 */ /* 0x002fe20000000f00 */
[----:B------:R-:W-:Y:S01]  /*0c90*/  IMAD.MOV.U32 R10, RZ, RZ, R5 ;  /* 0x000000ffff0a7224 */ /* 0x000fe200078e0005 */
[----:B------:R-:W-:Y:S01]  /*0ca0*/  MOV R6, 0x1f ;  /* 0x0000001f00067802 */ /* 0x000fe20000000f00 */
[----:B------:R-:W-:Y:S01]  /*0cb0*/  IMAD.MOV.U32 R11, RZ, RZ, -0x1 ;  /* 0xffffffffff0b7424 */ /* 0x000fe200078e00ff */
[----:B------:R-:W-:Y:S02]  /*0cc0*/  MOV R2, 0xce0 ;  /* 0x00000ce000027802 */ /* 0x000fe40000000f00 */
[----:B------:R-:W-:Y:S05]  /*0cd0*/  CALL.REL.NOINC `($__internal_152_$__cuda_sm70_shflsync_bfly_p) ;  /* 0x000001a000007944 */ /* 0x000fea0003c00000 */
[----:B0-----:R-:W-:Y:S01]  /*0ce0*/  HFMA2.MMA R9, -RZ, RZ, 0, 1.1920928955078125e-07 ;  /* 0x00000002ff097435 */ /* 0x001fe200000001ff */
[----:B-1----:R-:W-:Y:S01]  /*0cf0*/  FADD.FTZ R10, R5, R6 ;  /* 0x00000006050a7221 */ /* 0x002fe20000010000 */
[----:B------:R-:W-:Y:S01]  /*0d00*/  MOV R6, 0x1f ;  /* 0x0000001f00067802 */ /* 0x000fe20000000f00 */
[----:B------:R-:W-:Y:S01]  /*0d10*/  IMAD.MOV.U32 R11, RZ, RZ, -0x1 ;  /* 0xffffffffff0b7424 */ /* 0x000fe200078e00ff */
[----:B------:R-:W-:Y:S02]  /*0d20*/  MOV R2, 0xd40 ;  /* 0x00000d4000027802 */ /* 0x000fe40000000f00 */
[----:B------:R-:W-:Y:S05]  /*0d30*/  CALL.REL.NOINC `($__internal_152_$__cuda_sm70_shflsync_bfly_p) ;  /* 0x0000014000007944 */ /* 0x000fea0003c00000 */
        /* <DEDUP_REMOVED lines=12> */
[----:B0-----:R-:W-:Y:S01]  /*0e00*/  HFMA2.MMA R9, -RZ, RZ, 0, 9.5367431640625e-07 ;  /* 0x00000010ff097435 */ /* 0x001fe200000001ff */
[----:B-1----:R-:W-:Y:S01]  /*0e10*/  FADD.FTZ R10, R10, R6 ;  /* 0x000000060a0a7221 */ /* 0x002fe20000010000 */
[----:B------:R-:W-:Y:S01]  /*0e20*/  MOV R6, 0x1f ;  /* 0x0000001f00067802 */ /* 0x000fe20000000f00 */
[----:B------:R-:W-:Y:S01]  /*0e30*/  IMAD.MOV.U32 R11, RZ, RZ, -0x1 ;  /* 0xffffffffff0b7424 */ /* 0x000fe200078e00ff */
[----:B------:R-:W-:-:S02]  /*0e40*/  MOV R2, 0xe60 ;  /* 0x00000e6000027802 */ /* 0x000fc40000000f00 */
[----:B------:R-:W-:Y:S05]  /*0e50*/  CALL.REL.NOINC `($__internal_152_$__cuda_sm70_shflsync_bfly_p) ;  /* 0x0000002000007944 */ /* 0x000fea0003c00000 */
[----:B-1----:R-:W-:Y:S01]  /*0e60*/  MOV R5, R6 ;  /* 0x0000000600057202 */ /* 0x002fe20000000f00 */
[----:B0-----:R-:W-:Y:S05]  /*0e70*/  BRA `(.L_x_7081) ;  /* 0xfffffaa000007947 */ /* 0x001fea000383ffff */
        .weak           $__internal_152_$__cuda_sm70_shflsync_bfly_p
        .type           $__internal_152_$__cuda_sm70_shflsync_bfly_p,@function
        .size           $__internal_152_$__cuda_sm70_shflsync_bfly_p,(.L_x_9406 - $__internal_152_$__cuda_sm70_shflsync_bfly_p)
$__internal_152_$__cuda_sm70_shflsync_bfly_p:
[----:B------:R-:W-:Y:S01]  /*0e80*/  HFMA2.MMA R3, -RZ, RZ, 0, 0 ;  /* 0x00000000ff037435 */ /* 0x000fe200000001ff */
[----:B------:R-:W-:Y:S04]  /*0e90*/  WARPSYNC R11 ;  /* 0x0000000b00007348 */ /* 0x000fe80003800000 */
[----:B------:R0:W1:Y:S01]  /*0ea0*/  SHFL.BFLY PT, R6, R10, R9, R6 ;  /* 0x0c0000090a067389 */ /* 0x00006200000e0006 */
[----:B------:R-:W-:Y:S05]  /*0eb0*/  RET.REL.NODEC R2 `(_ZN10layer_norm22ln_bwd_finalize_kernelINS_22Kernel_traits_finalizeILj6144Ef6__halffS2_fjLb0ELj1024ELj4ENS_18Kernel_traits_baseILj6144EfS2_fS2_fjLj1024EEEEELb0ELb1EEEvNS_9BwdParamsE) ;  /* 0xfffff14002007950 */ /* 0x000fea0003c3ffff */
.L_x_7082:
        /* <DEDUP_REMOVED lines=12> */
.L_x_9406:


//--------------------- .text._ZN10layer_norm13ln_bwd_kernelINS_13Kernel_traitsIf6__halffS2_fjLj6144ELj1ELj1ELj8ELj16ENS_18Kernel_traits_baseILj6144EfS2_fS2_fjLj256EEEEELb1ELb0ELb1ELb1EEEvNS_9BwdParamsE --------------------------
	.section	.text._ZN10layer_norm13ln_bwd_kernelINS_13Kernel_traitsIf6__halffS2_fjLj6144ELj1ELj1ELj8ELj16ENS_18Kernel_traits_baseILj6144EfS2_fS2_fjLj256EEEEELb1ELb0ELb1ELb1EEEvNS_9BwdParamsE,"ax",@progbits
	.sectioninfo	@"SHI_REGISTERS=211"
	.align	128
        .global         _ZN10layer_norm13ln_bwd_kernelINS_13Kernel_traitsIf6__halffS2_fjLj6144ELj1ELj1ELj8ELj16ENS_18Kernel_traits_baseILj6144EfS2_fS2_fjLj256EEEEELb1ELb0ELb1ELb1EEEvNS_9BwdParamsE
        .type           _ZN10layer_norm13ln_bwd_kernelINS_13Kernel_traitsIf6__halffS2_fjLj6144ELj1ELj1ELj8ELj16ENS_18Kernel_traits_baseILj6144EfS2_fS2_fjLj256EEEEELb1ELb0ELb1ELb1EEEvNS_9BwdParamsE,@function
        .size           _ZN10layer_norm13ln_bwd_kernelINS_13Kernel_traitsIf6__halffS2_fjLj6144ELj1ELj1ELj8ELj16ENS_18Kernel_traits_baseILj6144EfS2_fS2_fjLj256EEEEELb1ELb0ELb1ELb1EEEvNS_9BwdParamsE,(.L_x_9407 - _ZN10layer_norm13ln_bwd_kernelINS_13Kernel_traitsIf6__halffS2_fjLj6144ELj1ELj1ELj8ELj16ENS_18Kernel_traits_baseILj6144EfS2_fS2_fjLj256EEEEELb1ELb0ELb1ELb1EEEvNS_9BwdParamsE)
        .other          _ZN10layer_norm13ln_bwd_kernelINS_13Kernel_traitsIf6__halffS2_fjLj6144ELj1ELj1ELj8ELj16ENS_18Kernel_traits_baseILj6144EfS2_fS2_fjLj256EEEEELb1ELb0ELb1ELb1EEEvNS_9BwdParamsE,@"STO_CUDA_ENTRY STV_DEFAULT"
_ZN10layer_norm13ln_bwd_kernelINS_13Kernel_traitsIf6__halffS2_fjLj6144ELj1ELj1ELj8ELj16ENS_18Kernel_traits_baseILj6144EfS2_fS2_fjLj256EEEEELb1ELb0ELb1ELb1EEEvNS_9BwdParamsE:
.text._ZN10layer_norm13ln_bwd_kernelINS_13Kernel_traitsIf6__halffS2_fjLj6144ELj1ELj1ELj8ELj16ENS_18Kernel_traits_baseILj6144EfS2_fS2_fjLj256EEEEELb1ELb0ELb1ELb1EEEvNS_9BwdParamsE:
        /* <DEDUP_REMOVED lines=32> */
.L_x_7083:
        /* <DEDUP_REMOVED lines=36> */
.L_x_7138:
        /* <DEDUP_REMOVED lines=50> */
.L_x_7086:
[----:B------:R-:W-:Y:S01]  /*0760*/  IADD3 R116, R118, -0x1, RZ ;  /* 0xffffffff76747810 */ /* 0x000fe20007ffe0ff */
        /* <DEDUP_REMOVED lines=57> */
[C---:B------:R-:W-:Y:S02]  /*0b00*/  FMUL.FTZ R163, R135.reuse, R158 ;  /* 0x0000009e87a37220 */ /* 0x040fe40000410000 */
[----:B------:R-:W-:Y:S02]  /*0b10*/  FMUL.FTZ R158, R48, R117 ;  /* 0x00000075309e7220 */ /* 0x000fe40000410000 */
[C---:B------:R-:W-:Y:S01]  /*0b20*/  FADD.FTZ R178, -R186.reuse, R119 ;  /* 0x00000077bab27221 */ /* 0x040fe20000010100 */
[----:B------:R-:W-:Y:S01]  /*0b30*/  HADD2.F32 R119, -RZ, R141.H0_H0 ;  /* 0x2000008dff777230 */ /* 0x000fe20000004100 */
        /* <DEDUP_REMOVED lines=11> */
[-C--:B------:R-:W-:Y:S02]  /*0bf0*/  FFMA.FTZ R54, R179, R119.reuse, R54 ;  /* 0x00000077b3367223 */ /* 0x080fe40000010036 */
[----:B------:R-:W-:Y:S02]  /*0c00*/  FADD.FTZ R98, R98, R119 ;  /* 0x0000007762627221 */ /* 0x000fe40000010000 */
[----:B------:R-:W-:Y:S02]  /*0c10*/  FMUL.FTZ R156, R50, R119 ;  /* 0x00000077329c7220 */ /* 0x000fe40000410000 */
[----:B------:R-:W-:Y:S02]  /*0c20*/  FADD.FTZ R119, R116, R157 ;  /* 0x0000009d74777221 */ /* 0x000fe40000010000 */
[----:B------:R-:W-:Y:S01]  /*0c30*/  FFMA.FTZ R117, R180, R157, R117 ;  /* 0x0000009db4757223 */ /* 0x000fe20000010075 */
[--C-:B------:R-:W-:Y:S01]  /*0c40*/  HADD2.F32 R185, -RZ, R154.reuse.H0_H0 ;  /* 0x2000009affb97230 */ /* 0x100fe20000004100 */
[C---:B------:R-:W-:Y:S01]  /*0c50*/  FADD.FTZ R160, -R186.reuse, R160 ;  /* 0x000000a0baa07221 */ /* 0x040fe20000010100 */
[----:B------:R-:W-:Y:S01]  /*0c60*/  HADD2.F32 R192, -RZ, R154.H1_H1 ;  /* 0x3000009affc07230 */ /* 0x000fe20000004100 */
        /* <DEDUP_REMOVED lines=9> */
[----:B------:R-:W-:Y:S01]  /*0d00*/  HADD2.F32 R142, -RZ, R142.H1_H1 ;  /* 0x3000008eff8e7230 */ /* 0x000fe20000004100 */
[C---:B------:R-:W-:Y:S02]  /*0d10*/  FMUL.FTZ R169, R135.reuse, R160 ;  /* 0x000000a087a97220 */ /* 0x040fe40000410000 */
[C---:B------:R-:W-:Y:S01]  /*0d20*/  FMUL.FTZ R160, R135.reuse, R154 ;  /* 0x0000009a87a07220 */ /* 0x040fe20000410000 */
        /* <DEDUP_REMOVED lines=70> */
[----:B------:R-:W-:-:S02]  /*1190*/  FADD.FTZ R93, R93, R142 ;  /* 0x0000008e5d5d7221 */ /* 0x000fc40000010000 */
[----:B------:R-:W-:Y:S02]  /*11a0*/  FFMA.FTZ R57, R176, R142, R57 ;  /* 0x0000008eb0397223 */ /* 0x000fe40000010039 */
[----:B------:R-:W-:Y:S02]  /*11b0*/  FMUL.FTZ R142, R32, R189 ;  /* 0x000000bd208e7220 */ /* 0x000fe40000410000 */
[----:B------:R-:W-:Y:S02]  /*11c0*/  FADD.FTZ R119, R116, R143 ;  /* 0x0000008f74777221 */ /* 0x000fe40000010000 */
[----:B------:R-:W-:Y:S01]  /*11d0*/  FFMA.FTZ R117, R166, R143, R117 ;  /* 0x0000008fa6757223 */ /* 0x000fe20000010075 */
[----:B------:R-:W-:Y:S01]  /*11e0*/  HADD2.F32 R191, -RZ, R121.H0_H0 ;  /* 0x20000079ffbf7230 */ /* 0x000fe20000004100 */
[----:B------:R-:W-:Y:S02]  /*11f0*/  FADD.FTZ R92, R92, R141 ;  /* 0x0000008d5c5c7221 */ /* 0x000fe40000010000 */
[----:B------:R-:W-:-:S02]  /*1200*/  FFMA.FTZ R56, R177, R141, R56 ;  /* 0x0000008db1387223 */ /* 0x000fc40000010038 */
[----:B------:R-:W-:Y:S02]  /*1210*/  FMUL.FTZ R164, R135, R164 ;  /* 0x000000a487a47220 */ /* 0x000fe40000410000 */
[----:B------:R-:W-:Y:S02]  /*1220*/  FMUL.FTZ R141, R33, R120 ;  /* 0x00000078218d7220 */ /* 0x000fe40000410000 */
[----:B------:R-:W-:Y:S02]  /*1230*/  FADD.FTZ R116, R119, R142 ;  /* 0x0000008e77747221 */ /* 0x000fe40000010000 */
[----:B------:R-:W-:Y:S01]  /*1240*/  FFMA.FTZ R117, R165, R142, R117 ;  /* 0x0000008ea5757223 */ /* 0x000fe20000010075 */
[----:B-1----:R-:W-:Y:S01]  /*1250*/  HADD2.F32 R114, -RZ, R121.H1_H1 ;  /* 0x30000079ff727230 */ /* 0x002fe20000004100 */
[----:B------:R-:W-:Y:S02]  /*1260*/  FADD.FTZ R124, -R186, R124 ;  /* 0x0000007cba7c7221 */ /* 0x000fe40000010100 */
[----:B------:R-:W-:-:S02]  /*1270*/  FFMA.FTZ R53, R180, R140, R53 ;  /* 0x0000008cb4357223 */ /* 0x000fc40000010035 */
[----:B------:R-:W-:Y:S02]  /*1280*/  FADD.FTZ R97, R97, R140 ;  /* 0x0000008c61617221 */ /* 0x000fe40000010000 */
[----:B------:R-:W-:Y:S02]  /*1290*/  FMUL.FTZ R140, R34, R191 ;  /* 0x000000bf228c7220 */ /* 0x000fe40000410000 */
[----:B------:R-:W-:Y:S02]  /*12a0*/  FADD.FTZ R119, R116, R141 ;  /* 0x0000008d74777221 */ /* 0x000fe40000010000 */
[----:B------:R-:W-:Y:S01]  /*12b0*/  FFMA.FTZ R117, R164, R141, R117 ;  /* 0x0000008da4757223 */ /* 0x000fe20000010075 */
[----:B------:R-:W-:Y:S01]  /*12c0*/  HADD2.F32 R115, -RZ, R122.H0_H0 ;  /* 0x2000007aff737230 */ /* 0x000fe20000004100 */
        /* <DEDUP_REMOVED lines=8> */
[----:B------:R-:W-:Y:S01]  /*1350*/  HADD2.F32 R122, -RZ, R122.H1_H1 ;  /* 0x3000007aff7a7230 */ /* 0x000fe20000004100 */
        /* <DEDUP_REMOVED lines=8> */
[----:B------:R-:W-:Y:S01]  /*13e0*/  HADD2.F32 R113, -RZ, R123.H0_H0 ;  /* 0x2000007bff717230 */ /* 0x000fe20000004100 */
[----:B------:R-:W-:Y:S02]  /*13f0*/  FMUL.FTZ R159, R135, R126 ;  /* 0x0000007e879f7220 */ /* 0x000fe40000410000 */
[----:B------:R-:W-:Y:S02]  /*1400*/  FADD.FTZ R84, R84, R185 ;  /* 0x000000b954547221 */ /* 0x000fe40000010000 */
[----:B------:R-:W-:Y:S02]  /*1410*/  FFMA.FTZ R64, R169, R185, R64 ;  /* 0x000000b9a9407223 */ /* 0x000fe40000010040 */
[----:B------:R-:W-:Y:S02]  /*1420*/  FMUL.FTZ R185, R29, R122 ;  /* 0x0000007a1db97220 */ /* 0x000fe40000410000 */
[----:B------:R-:W-:-:S02]  /*1430*/  FADD.FTZ R114, R115, R182 ;  /* 0x000000b673727221 */ /* 0x000fc40000010000 */
[----:B------:R-:W-:Y:S01]  /*1440*/  FFMA.FTZ R117, R161, R182, R117 ;  /* 0x000000b6a1757223 */ /* 0x000fe20000010075 */
[----:B------:R-:W-:Y:S01]  /*1450*/  HADD2.F32 R112, -RZ, R123.H1_H1 ;  /* 0x3000007bff707230 */ /* 0x000fe20000004100 */
        /* <DEDUP_REMOVED lines=34> */
.L_x_7087:
[----:B------:R-:W-:Y:S05]  /*1680*/  BSYNC B0 ;  /* 0x0000000000007941 */ /* 0x000fea0003800000 */
.L_x_7085:
[----:B------:R-:W-:Y:S02]  /*1690*/  LOP3.LUT P3, RZ, R134, 0xff, RZ, 0xc0, !PT ;  /* 0x000000ff86ff7812 */ /* 0x000fe4000786c0ff */
[----:B-1----:R-:W-:-:S02]  /*16a0*/  SHF.R.U32.HI R114, RZ, 0x5, R0 ;  /* 0x00000005ff727819 */ /* 0x002fc40000011600 */
[----:B-----5:R-:W-:Y:S02]  /*16b0*/  MOV R112, R130 ;  /* 0x0000008200707202 */ /* 0x020fe40000000f00 */
[----:B------:R-:W-:Y:S02]  /*16c0*/  MOV R113, R128 ;  /* 0x0000008000717202 */ /* 0x000fe40000000f00 */
[----:B------:R-:W-:Y:S02]  /*16d0*/  MOV R115, R2 ;  /* 0x0000000200737202 */ /* 0x000fe40000000f00 */
[----:B------:R-:W-:Y:S02]  /*16e0*/  LOP3.LUT R188, R114, 0x7fffff8, RZ, 0xc0, !PT ;  /* 0x07fffff872bc7812 */ /* 0x000fe400078ec0ff */
[----:B------:R-:W-:Y:S02]  /*16f0*/  LOP3.LUT P2, RZ, R0, 0x1f, RZ, 0xc0, !PT ;  /* 0x0000001f00ff7812 */ /* 0x000fe4000784c0ff */
[----:B------:R-:W-:-:S02]  /*1700*/  PRMT R194, R112, 0x7610, R194 ;  /* 0x0000761070c27816 */ /* 0x000fc400000000c2 */
[----:B------:R-:W-:Y:S02]  /*1710*/  PRMT R190, R113, 0x7610, R190 ;  /* 0x0000761071be7816 */ /* 0x000fe400000000be */
[----:B------:R-:W-:Y:S02]  /*1720*/  PRMT R202, R115, 0x7610, R202 ;  /* 0x0000761073ca7816 */ /* 0x000fe400000000ca */
[----:B------:R-:W-:Y:S01]  /*1730*/  @!P3 IADD3 R188, R188, 0x8, RZ ;  /* 0x00000008bcbcb810 */ /* 0x000fe20007ffe0ff */
[----:B------:R-:W-:Y:S05]  /*1740*/  BRA.DIV ~URZ, `(.L_x_7088) ;  /* 0x000023827f007947 */ /* 0x000fea000b800000 */
[----:B------:R0:W1:Y:S02]  /*1750*/  SHFL.DOWN PT, R115, R118, 0x10, 0x1f ;  /* 0x0a001f0076737f89 */ /* 0x00006400000e0000 */
.L_x_7139:
        /* <DEDUP_REMOVED lines=18> */
.L_x_7140:
        /* <DEDUP_REMOVED lines=46> */
.L_x_7091:
[----:B------:R-:W-:Y:S05]  /*1b60*/  BSYNC B0 ;  /* 0x0000000000007941 */ /* 0x000fea0003800000 */
.L_x_7090:
        /* <DEDUP_REMOVED lines=13> */
.L_x_7093:
[----:B------:R-:W-:Y:S05]  /*1c40*/  BSYNC B0 ;  /* 0x0000000000007941 */ /* 0x000fea0003800000 */
.L_x_7092:
        /* <DEDUP_REMOVED lines=15> */
.L_x_7095:
[----:B------:R-:W-:Y:S05]  /*1d40*/  BSYNC B0 ;  /* 0x0000000000007941 */ /* 0x000fea0003800000 */
.L_x_7094:
        /* <DEDUP_REMOVED lines=15> */
.L_x_7097:
[----:B------:R-:W-:Y:S05]  /*1e40*/  BSYNC B0 ;  /* 0x0000000000007941 */ /* 0x000fea0003800000 */
.L_x_7096:
        /* <DEDUP_REMOVED lines=15> */
.L_x_7099:
[----:B------:R-:W-:Y:S05]  /*1f40*/  BSYNC B0 ;  /* 0x0000000000007941 */ /* 0x000fea0003800000 */
.L_x_7098:
        /* <DEDUP_REMOVED lines=15> */
.L_x_7101:
[----:B------:R-:W-:Y:S05]  /*2040*/  BSYNC B0 ;  /* 0x0000000000007941 */ /* 0x000fea0003800000 */
.L_x_7100:
        /* <DEDUP_REMOVED lines=15> */
.L_x_7103:
[----:B------:R-:W-:Y:S05]  /*2140*/  BSYNC B0 ;  /* 0x0000000000007941 */ /* 0x000fea0003800000 */
.L_x_7102:
        /* <DEDUP_REMOVED lines=15> */
.L_x_7105:
[----:B------:R-:W-:Y:S05]  /*2240*/  BSYNC B0 ;  /* 0x0000000000007941 */ /* 0x000fea0003800000 */
.L_x_7104:
        /* <DEDUP_REMOVED lines=15> */
.L_x_7107:
[----:B------:R-:W-:Y:S05]  /*2340*/  BSYNC B0 ;  /* 0x0000000000007941 */ /* 0x000fea0003800000 */
.L_x_7106:
        /* <DEDUP_REMOVED lines=15> */
.L_x_7109:
[----:B------:R-:W-:Y:S05]  /*2440*/  BSYNC B0 ;  /* 0x0000000000007941 */ /* 0x000fea0003800000 */
.L_x_7108:
        /* <DEDUP_REMOVED lines=15> */
.L_x_7111:
[----:B------:R-:W-:Y:S05]  /*2540*/  BSYNC B0 ;  /* 0x0000000000007941 */ /* 0x000fea0003800000 */
.L_x_7110:
        /* <DEDUP_REMOVED lines=15> */
.L_x_7113:
[----:B------:R-:W-:Y:S05]  /*2640*/  BSYNC B0 ;  /* 0x0000000000007941 */ /* 0x000fea0003800000 */
.L_x_7112:
        /* <DEDUP_REMOVED lines=15> */
.L_x_7115:
[----:B------:R-:W-:Y:S05]  /*2740*/  BSYNC B0 ;  /* 0x0000000000007941 */ /* 0x000fea0003800000 */
.L_x_7114:
        /* <DEDUP_REMOVED lines=16> */
.L_x_7117:
[----:B------:R-:W-:Y:S05]  /*2850*/  BSYNC B0 ;  /* 0x0000000000007941 */ /* 0x000fea0003800000 */
.L_x_7116:
        /* <DEDUP_REMOVED lines=16> */
.L_x_7119:
[----:B------:R-:W-:Y:S05]  /*2960*/  BSYNC B0 ;  /* 0x0000000000007941 */ /* 0x000fea0003800000 */
.L_x_7118:
        /* <DEDUP_REMOVED lines=19> */
.L_x_7121:
[----:B------:R-:W-:Y:S05]  /*2aa0*/  BSYNC B0 ;  /* 0x0000000000007941 */ /* 0x000fea0003800000 */
.L_x_7120:
[----:B------:R-:W-:Y:S01]  /*2ab0*/  ISETP.NE.U32.AND P4, PT, RZ, c[0x0][0x258], PT ;  /* 0x00009600ff007a0c */ /* 0x000fe20003f85070 */
[----:B------:R-:W-:Y:S01]  /*2ac0*/  HFMA2.MMA R128, -RZ, RZ, 0, 0 ;  /* 0x00000000ff807435 */ /* 0x000fe200000001ff */
[----:B------:R-:W-:Y:S01]  /*2ad0*/  @P2 LOP3.LUT R119, R0, 0xff, RZ, 0xc0, !PT ;  /* 0x000000ff00772812 */ /* 0x000fe200078ec0ff */
[----:B------:R-:W-:Y:S01]  /*2ae0*/  @P3 IMAD.MOV.U32 R121, RZ, RZ, 0x20 ;  /* 0x00000020ff793424 */ /* 0x000fe200078e00ff */
[----:B------:R-:W-:Y:S01]  /*2af0*/  ISETP.NE.AND.EX P4, PT, RZ, c[0x0][0x25c], PT, P4 ;  /* 0x00009700ff007a0c */ /* 0x000fe20003f85340 */
[----:B------:R-:W-:Y:S01]  /*2b00*/  BSSY B0, `(.L_x_7122) ;  /* 0x0000048000007945 */ /* 0x000fe20003800000 */
[----:B------:R-:W-:Y:S01]  /*2b10*/  @P2 FSEL R205, R118, RZ, P5 ;  /* 0x000000ff76cd2208 */ /* 0x000fe20002800000 */
[----:B------:R-:W-:Y:S01]  /*2b20*/  @P3 IMAD.WIDE.U32 R120, R138, R121, c[0x0][0x258] ;  /* 0x000096008a783625 */ /* 0x000fe200078e0079 */
[----:B------:R-:W-:Y:S02]  /*2b30*/  @P2 LEA.HI.SX32 R128, R208, R119, 0x1d ;  /* 0x00000077d0802211 */ /* 0x000fe400078feaff */
[----:B------:R-:W-:-:S02]  /*2b40*/  @P2 PRMT R108, R116, 0x7610, R108 ;  /* 0x00007610746c2816 */ /* 0x000fc4000000006c */
[----:B------:R-:W-:Y:S02]  /*2b50*/  @P2 F2FP.PACK_AB R129, RZ, R117 ;  /* 0x00000075ff81223e */ /* 0x000fe400000000ff */
[----:B------:R-:W-:Y:S02]  /*2b60*/  SEL R116, R113, R100, P4 ;  /* 0x0000006471747207 */ /* 0x000fe40002000000 */
[----:B------:R-:W-:Y:S02]  /*2b70*/  SEL R117, R112, R101, P4 ;  /* 0x0000006570757207 */ /* 0x000fe40002000000 */
[----:B------:R-:W-:Y:S02]  /*2b80*/  SEL R118, R115, R102, P4 ;  /* 0x0000006673767207 */ /* 0x000fe40002000000 */
[----:B------:R-:W-:Y:S02]  /*2b90*/  SEL R119, R114, R103, P4 ;  /* 0x0000006772777207 */ /* 0x000fe40002000000 */
[----:B------:R-:W-:-:S02]  /*2ba0*/  @P2 F2FP.PACK_AB R122, RZ, R122 ;  /* 0x0000007aff7a223e */ /* 0x000fc400000000ff */
[----:B------:R-:W-:Y:S01]  /*2bb0*/  SEL R112, R123, R104, P4 ;  /* 0x000000687b707207 */ /* 0x000fe20002000000 */
[----:B------:R-:W-:Y:S01]  /*2bc0*/  @P3 STG.E.128 [R120.64], R116 ;  /* 0x0000007478003986 */ /* 0x000fe2000c101d04 */
[----:B------:R-:W-:Y:S02]  /*2bd0*/  SEL R113, R124, R105, P4 ;  /* 0x000000697c717207 */ /* 0x000fe40002000000 */
[----:B------:R-:W-:Y:S02]  /*2be0*/  SEL R114, R189, R106, P4 ;  /* 0x0000006abd727207 */ /* 0x000fe40002000000 */
[----:B------:R-:W-:Y:S02]  /*2bf0*/  SEL R115, R190, R107, P4 ;  /* 0x0000006bbe737207 */ /* 0x000fe40002000000 */
[----:B------:R-:W-:Y:S02]  /*2c00*/  @P2 F2FP.PACK_AB R125, RZ, R125 ;  /* 0x0000007dff7d223e */ /* 0x000fe400000000ff */
[----:B------:R-:W-:Y:S01]  /*2c10*/  @P2 PRMT R109, R122, 0x7610, R109 ;  /* 0x000076107a6d2816 */ /* 0x000fe2000000006d */
[----:B------:R0:W-:Y:S01]  /*2c20*/  @P3 STG.E.128 [R120.64+0x10], R112 ;  /* 0x0000107078003986 */ /* 0x0001e2000c101d04 */
[----:B------:R-:W-:-:S02]  /*2c30*/  @P2 F2FP.PACK_AB R130, RZ, R130 ;  /* 0x00000082ff82223e */ /* 0x000fc400000000ff */
[----:B------:R-:W-:Y:S02]  /*2c40*/  @P2 F2FP.PACK_AB R192, RZ, R192 ;  /* 0x000000c0ffc0223e */ /* 0x000fe400000000ff */
[----:B------:R-:W-:Y:S02]  /*2c50*/  @P2 PRMT R109, R109, 0x5410, R125 ;  /* 0x000054106d6d2816 */ /* 0x000fe4000000007d */
[----:B------:R-:W-:Y:S02]  /*2c60*/  @P2 MOV R125, 0x10 ;  /* 0x00000010007d2802 */ /* 0x000fe40000000f00 */
[----:B------:R-:W-:Y:S02]  /*2c70*/  @P2 PRMT R110, R130, 0x7610, R110 ;  /* 0x00007610826e2816 */ /* 0x000fe4000000006e */
[----:B------:R-:W-:Y:S01]  /*2c80*/  @P2 F2FP.PACK_AB R193, RZ, R193 ;  /* 0x000000c1ffc1223e */ /* 0x000fe200000000ff */
[----:B------:R-:W-:Y:S01]  /*2c90*/  @P2 IMAD.WIDE.U32 R122, R128, R125, c[0x0][0x248] ;  /* 0x00009200807a2625 */ /* 0x000fe200078e007d */
[----:B------:R-:W-:-:S02]  /*2ca0*/  @P2 F2FP.PACK_AB R196, RZ, R196 ;  /* 0x000000c4ffc4223e */ /* 0x000fc400000000ff */
        /* <DEDUP_REMOVED lines=45> */
.L_x_7123:
[----:B------:R-:W-:Y:S05]  /*2f80*/  BSYNC B0 ;  /* 0x0000000000007941 */ /* 0x000fea0003800000 */
.L_x_7122:
[----:B------:R-:W-:Y:S01]  /*2f90*/  @P2 FMUL.FTZ R118, R119, c[0x0][0x1ec] ;  /* 0x00007b0077762a20 */ /* 0x000fe20000410000 */
[----:B------:R-:W-:Y:S01]  /*2fa0*/  @!P1 ISETP.NE.U32.AND P6, PT, RZ, c[0x0][0x218], PT ;  /* 0x00008600ff009a0c */ /* 0x000fe20003fc5070 */
[----:B------:R-:W-:Y:S01]  /*2fb0*/  @P2 IMAD.WIDE.U32 R116, R116, R121, c[0x0][0x248] ;  /* 0x0000920074742625 */ /* 0x000fe200078e0079 */
[----:B------:R-:W-:Y:S01]  /*2fc0*/  @P2 F2FP.PACK_AB R120, RZ, R120 ;  /* 0x00000078ff78223e */ /* 0x000fe200000000ff */
        /* <DEDUP_REMOVED lines=23> */
.L_x_7125:
[----:B------:R-:W-:Y:S05]  /*3140*/  BSYNC B0 ;  /* 0x0000000000007941 */ /* 0x000fea0003800000 */
.L_x_7124:
        /* <DEDUP_REMOVED lines=8> */
.L_x_7127:
[----:B------:R-:W-:Y:S05]  /*31d0*/  BSYNC B0 ;  /* 0x0000000000007941 */ /* 0x000fea0003800000 */
.L_x_7126:
        /* <DEDUP_REMOVED lines=15> */
.L_x_7129:
[----:B------:R-:W-:Y:S05]  /*32d0*/  BSYNC B0 ;  /* 0x0000000000007941 */ /* 0x000fea0003800000 */
.L_x_7128:
        /* <DEDUP_REMOVED lines=21> */
.L_x_7131:
[----:B------:R-:W-:Y:S05]  /*3430*/  BSYNC B0 ;  /* 0x0000000000007941 */ /* 0x000fea0003800000 */
.L_x_7130:
        /* <DEDUP_REMOVED lines=8> */
.L_x_7133:
[----:B------:R-:W-:Y:S05]  /*34c0*/  BSYNC B0 ;  /* 0x0000000000007941 */ /* 0x000fea0003800000 */
.L_x_7132:
        /* <DEDUP_REMOVED lines=15> */
.L_x_7135:
[----:B------:R-:W-:Y:S05]  /*35c0*/  BSYNC B0 ;  /* 0x0000000000007941 */ /* 0x000fea0003800000 */
.L_x_7134:
        /* <DEDUP_REMOVED lines=39> */
.L_x_7137:
[----:B------:R-:W-:Y:S05]  /*3840*/  BSYNC B0 ;  /* 0x0000000000007941 */ /* 0x000fea0003800000 */
.L_x_7136:
        /* <DEDUP_REMOVED lines=19> */
.L_x_7084:
        /* <DEDUP_REMOVED lines=21> */
.L_x_7088:
[----:B------:R-:W-:Y:S01]  /*3ad0*/  HFMA2.MMA R121, -RZ, RZ, 0, 9.5367431640625e-07 ;  /* 0x00000010ff797435 */ /* 0x000fe200000001ff */
[----:B------:R-:W-:-:S02]  /*3ae0*/  MOV R116, R118 ;  /* 0x0000007600747202 */ /* 0x000fc40000000f00 */
[----:B------:R-:W-:Y:S02]  /*3af0*/  MOV R122, 0x1f ;  /* 0x0000001f007a7802 */ /* 0x000fe40000000f00 */
[----:B------:R-:W-:Y:S02]  /*3b00*/  MOV R123, 0xffffffff ;  /* 0xffffffff007b7802 */ /* 0x000fe40000000f00 */
[----:B------:R-:W-:Y:S02]  /*3b10*/  MOV R112, 0x3b30 ;  /* 0x00003b3000707802 */ /* 0x000fe40000000f00 */
[----:B------:R-:W-:Y:S05]  /*3b20*/  CALL.REL.NOINC `($__internal_153_$__cuda_sm70_shflsync_down_p) ;  /* 0x0000046000007944 */ /* 0x000fea0003c00000 */
[----:B-1----:R-:W-:Y:S01]  /*3b30*/  MOV R115, R116 ;  /* 0x0000007400737202 */ /* 0x002fe20000000f00 */
[----:B0-----:R-:W-:Y:S05]  /*3b40*/  BRA `(.L_x_7139) ;  /* 0xffffdc1000007947 */ /* 0x001fea000383ffff */
.L_x_7089:
[----:B------:R-:W-:Y:S01]  /*3b50*/  HFMA2.MMA R122, -RZ, RZ, 0, 1.847743988037109375e-06 ;  /* 0x0000001fff7a7435 */ /* 0x000fe200000001ff */
[----:B------:R-:W-:Y:S01]  /*3b60*/  MOV R116, R119 ;  /* 0x0000007700747202 */ /* 0x000fe20000000f00 */
[----:B------:R-:W-:Y:S01]  /*3b70*/  IMAD.MOV.U32 R121, RZ, RZ, 0x10 ;  /* 0x00000010ff797424 */ /* 0x000fe200078e00ff */
[----:B------:R-:W-:Y:S02]  /*3b80*/  MOV R123, 0xffffffff ;  /* 0xffffffff007b7802 */ /* 0x000fe40000000f00 */
[----:B------:R-:W-:-:S02]  /*3b90*/  MOV R112, 0x3bb0 ;  /* 0x00003bb000707802 */ /* 0x000fc40000000f00 */
[----:B01----:R-:W-:Y:S05]  /*3ba0*/  CALL.REL.NOINC `($__internal_153_$__cuda_sm70_shflsync_down_p) ;  /* 0x000003e000007944 */ /* 0x003fea0003c00000 */
[----:B------:R-:W-:Y:S01]  /*3bb0*/  FADD.FTZ R118, R115, R118 ;  /* 0x0000007673767221 */ /* 0x000fe20000010000 */
[----:B0-----:R-:W-:Y:S01]  /*3bc0*/  HFMA2.MMA R121, -RZ, RZ, 0, 4.76837158203125e-07 ;  /* 0x00000008ff797435 */ /* 0x001fe200000001ff */
[----:B-1----:R-:W-:Y:S01]  /*3bd0*/  FADD.FTZ R119, R119, R116 ;  /* 0x0000007477777221 */ /* 0x002fe20000010000 */
[----:B------:R-:W-:-:S02]  /*3be0*/  MOV R122, 0x1f ;  /* 0x0000001f007a7802 */ /* 0x000fc40000000f00 */
[----:B------:R-:W-:Y:S02]  /*3bf0*/  MOV R123, 0xffffffff ;  /* 0xffffffff007b7802 */ /* 0x000fe40000000f00 */
[----:B------:R-:W-:Y:S02]  /*3c00*/  MOV R116, R118 ;  /* 0x0000007600747202 */ /* 0x000fe40000000f00 */
[----:B------:R-:W-:Y:S02]  /*3c10*/  MOV R112, 0x3c30 ;  /* 0x00003c3000707802 */ /* 0x000fe40000000f00 */
[----:B------:R-:W-:Y:S05]  /*3c20*/  CALL.REL.NOINC `($__internal_153_$__cuda_sm70_shflsync_down_p) ;  /* 0x0000036000007944 */ /* 0x000fea0003c00000 */
[----:B0-----:R-:W-:Y:S01]  /*3c30*/  HFMA2.MMA R121, -RZ, RZ, 0, 4.76837158203125e-07 ;  /* 0x00000008ff797435 */ /* 0x001fe200000001ff */
[----:B-1----:R-:W-:Y:S02]  /*3c40*/  MOV R115, R116 ;  /* 0x0000007400737202 */ /* 0x002fe40000000f00 */
[----:B------:R-:W-:Y:S02]  /*3c50*/  MOV R116, R119 ;  /* 0x0000007700747202 */ /* 0x000fe40000000f00 */
[----:B------:R-:W-:Y:S02]  /*3c60*/  MOV R122, 0x1f ;  /* 0x0000001f007a7802 */ /* 0x000fe40000000f00 */
[----:B------:R-:W-:-:S02]  /*3c70*/  MOV R123, 0xffffffff ;  /* 0xffffffff007b7802 */ /* 0x000fc40000000f00 */
[----:B------:R-:W-:Y:S02]  /*3c80*/  MOV R112, 0x3ca0 ;  /* 0x00003ca000707802 */ /* 0x000fe40000000f00 */
[----:B------:R-:W-:Y:S05]  /*3c90*/  CALL.REL.NOINC `($__internal_153_$__cuda_sm70_shflsync_down_p) ;  /* 0x000002f000007944 */ /* 0x000fea0003c00000 */
[----:B------:R-:W-:Y:S01]  /*3ca0*/  FADD.FTZ R118, R115, R118 ;  /* 0x0000007673767221 */ /* 0x000fe20000010000 */
[----:B0-----:R-:W-:Y:S01]  /*3cb0*/  HFMA2.MMA R121, -RZ, RZ, 0, 2.384185791015625e-07 ;  /* 0x00000004ff797435 */ /* 0x001fe200000001ff */
[----:B-1----:R-:W-:Y:S01]  /*3cc0*/  FADD.FTZ R119, R119, R116 ;  /* 0x0000007477777221 */ /* 0x002fe20000010000 */
[----:B------:R-:W-:Y:S01]  /*3cd0*/  MOV R123, 0xffffffff ;  /* 0xffffffff007b7802 */ /* 0x000fe20000000f00 */
[----:B------:R-:W-:Y:S01]  /*3ce0*/  IMAD.MOV.U32 R122, RZ, RZ, 0x1f ;  /* 0x0000001fff7a7424 */ /* 0x000fe200078e00ff */
[----:B------:R-:W-:Y:S02]  /*3cf0*/  MOV R116, R118 ;  /* 0x0000007600747202 */ /* 0x000fe40000000f00 */
[----:B------:R-:W-:Y:S02]  /*3d00*/  MOV R112, 0x3d20 ;  /* 0x00003d2000707802 */ /* 0x000fe40000000f00 */
[----:B------:R-:W-:Y:S05]  /*3d10*/  CALL.REL.NOINC `($__internal_153_$__cuda_sm70_shflsync_down_p) ;  /* 0x0000027000007944 */ /* 0x000fea0003c00000 */
[----:B0-----:R-:W-:Y:S01]  /*3d20*/  HFMA2.MMA R121, -RZ, RZ, 0, 2.384185791015625e-07 ;  /* 0x00000004ff797435 */ /* 0x001fe200000001ff */
[----:B-1----:R-:W-:Y:S02]  /*3d30*/  MOV R115, R116 ;  /* 0x0000007400737202 */ /* 0x002fe40000000f00 */
[----:B------:R-:W-:-:S02]  /*3d40*/  MOV R116, R119 ;  /* 0x0000007700747202 */ /* 0x000fc40000000f00 */
[----:B------:R-:W-:Y:S02]  /*3d50*/  MOV R122, 0x1f ;  /* 0x0000001f007a7802 */ /* 0x000fe40000000f00 */
[----:B------:R-:W-:Y:S02]  /*3d60*/  MOV R123, 0xffffffff ;  /* 0xffffffff007b7802 */ /* 0x000fe40000000f00 */
[----:B------:R-:W-:Y:S02]  /*3d70*/  MOV R112, 0x3d90 ;  /* 0x00003d9000707802 */ /* 0x000fe40000000f00 */
[----:B------:R-:W-:Y:S05]  /*3d80*/  CALL.REL.NOINC `($__internal_153_$__cuda_sm70_shflsync_down_p) ;  /* 0x0000020000007944 */ /* 0x000fea0003c00000 */
[----:B------:R-:W-:Y:S01]  /*3d90*/  FADD.FTZ R118, R115, R118 ;  /* 0x0000007673767221 */ /* 0x000fe20000010000 */
[----:B0-----:R-:W-:Y:S01]  /*3da0*/  HFMA2.MMA R121, -RZ, RZ, 0, 1.1920928955078125e-07 ;  /* 0x00000002ff797435 */ /* 0x001fe200000001ff */
[----:B-1----:R-:W-:Y:S01]  /*3db0*/  FADD.FTZ R119, R119, R116 ;  /* 0x0000007477777221 */ /* 0x002fe20000010000 */
[----:B------:R-:W-:Y:S02]  /*3dc0*/  MOV R122, 0x1f ;  /* 0x0000001f007a7802 */ /* 0x000fe40000000f00 */
[----:B------:R-:W-:Y:S02]  /*3dd0*/  MOV R123, 0xffffffff ;  /* 0xffffffff007b7802 */ /* 0x000fe40000000f00 */
[----:B------:R-:W-:-:S02]  /*3de0*/  MOV R116, R118 ;  /* 0x0000007600747202 */ /* 0x000fc40000000f00 */
[----:B------:R-:W-:Y:S02]  /*3df0*/  MOV R112, 0x3e10 ;  /* 0x00003e1000707802 */ /* 0x000fe40000000f00 */
[----:B------:R-:W-:Y:S05]  /*3e00*/  CALL.REL.NOINC `($__internal_153_$__cuda_sm70_shflsync_down_p) ;  /* 0x0000018000007944 */ /* 0x000fea0003c00000 */
[----:B0-----:R-:W-:Y:S01]  /*3e10*/  HFMA2.MMA R122, -RZ, RZ, 0, 1.847743988037109375e-06 ;  /* 0x0000001fff7a7435 */ /* 0x001fe200000001ff */
[----:B-1----:R-:W-:Y:S01]  /*3e20*/  MOV R115, R116 ;  /* 0x0000007400737202 */ /* 0x002fe20000000f00 */
[----:B------:R-:W-:Y:S01]  /*3e30*/  IMAD.MOV.U32 R121, RZ, RZ, 0x2 ;  /* 0x00000002ff797424 */ /* 0x000fe200078e00ff */
[----:B------:R-:W-:Y:S02]  /*3e40*/  MOV R116, R119 ;  /* 0x0000007700747202 */ /* 0x000fe40000000f00 */
[----:B------:R-:W-:Y:S02]  /*3e50*/  MOV R123, 0xffffffff ;  /* 0xffffffff007b7802 */ /* 0x000fe40000000f00 */
[----:B------:R-:W-:Y:S02]  /*3e60*/  MOV R112, 0x3e80 ;  /* 0x00003e8000707802 */ /* 0x000fe40000000f00 */
[----:B------:R-:W-:Y:S05]  /*3e70*/  CALL.REL.NOINC `($__internal_153_$__cuda_sm70_shflsync_down_p) ;  /* 0x0000011000007944 */ /* 0x000fea0003c00000 */
[----:B------:R-:W-:Y:S01]  /*3e80*/  FADD.FTZ R117, R115, R118 ;  /* 0x0000007673757221 */ /* 0x000fe20000010000 */
[----:B0-----:R-:W-:Y:S01]  /*3e90*/  HFMA2.MMA R121, -RZ, RZ, 0, 5.9604644775390625e-08 ;  /* 0x00000001ff797435 */ /* 0x001fe200000001ff */
[----:B-1----:R-:W-:Y:S01]  /*3ea0*/  FADD.FTZ R119, R119, R116 ;  /* 0x0000007477777221 */ /* 0x002fe20000010000 */
[----:B------:R-:W-:-:S02]  /*3eb0*/  MOV R122, 0x1f ;  /* 0x0000001f007a7802 */ /* 0x000fc40000000f00 */
[----:B------:R-:W-:Y:S02]  /*3ec0*/  MOV R123, 0xffffffff ;  /* 0xffffffff007b7802 */ /* 0x000fe40000000f00 */
[----:B------:R-:W-:Y:S02]  /*3ed0*/  MOV R116, R117 ;  /* 0x0000007500747202 */ /* 0x000fe40000000f00 */
[----:B------:R-:W-:Y:S02]  /*3ee0*/  MOV R112, 0x3f00 ;  /* 0x00003f0000707802 */ /* 0x000fe40000000f00 */
[----:B------:R-:W-:Y:S05]  /*3ef0*/  CALL.REL.NOINC `($__internal_153_$__cuda_sm70_shflsync_down_p) ;  /* 0x0000009000007944 */ /* 0x000fea0003c00000 */
[----:B0-----:R-:W-:Y:S01]  /*3f00*/  HFMA2.MMA R121, -RZ, RZ, 0, 5.9604644775390625e-08 ;  /* 0x00000001ff797435 */ /* 0x001fe200000001ff */
[----:B-1----:R-:W-:Y:S02]  /*3f10*/  MOV R120, R116 ;  /* 0x0000007400787202 */ /* 0x002fe40000000f00 */
[----:B------:R-:W-:Y:S02]  /*3f20*/  MOV R116, R119 ;  /* 0x0000007700747202 */ /* 0x000fe40000000f00 */
[----:B------:R-:W-:Y:S02]  /*3f30*/  MOV R122, 0x1f ;  /* 0x0000001f007a7802 */ /* 0x000fe40000000f00 */
[----:B------:R-:W-:-:S02]  /*3f40*/  MOV R123, 0xffffffff ;  /* 0xffffffff007b7802 */ /* 0x000fc40000000f00 */
[----:B------:R-:W-:Y:S02]  /*3f50*/  MOV R112, 0x3f70 ;  /* 0x00003f7000707802 */ /* 0x000fe40000000f00 */
[----:B------:R-:W-:Y:S05]  /*3f60*/  CALL.REL.NOINC `($__internal_153_$__cuda_sm70_shflsync_down_p) ;  /* 0x0000002000007944 */ /* 0x000fea0003c00000 */
[----:B-1----:R-:W-:Y:S01]  /*3f70*/  MOV R112, R116 ;  /* 0x0000007400707202 */ /* 0x002fe20000000f00 */
[----:B0-----:R-:W-:Y:S05]  /*3f80*/  BRA `(.L_x_7140) ;  /* 0xffffd8f000007947 */ /* 0x001fea000383ffff */
        .weak           $__internal_153_$__cuda_sm70_shflsync_down_p
        .type           $__internal_153_$__cuda_sm70_shflsync_down_p,@function
        .size           $__internal_153_$__cuda_sm70_shflsync_down_p,(.L_x_9407 - $__internal_153_$__cuda_sm70_shflsync_down_p)
$__internal_153_$__cuda_sm70_shflsync_down_p:
[----:B------:R-:W-:Y:S01]  /*3f90*/  HFMA2.MMA R113, -RZ, RZ, 0, 0 ;  /* 0x00000000ff717435 */ /* 0x000fe200000001ff */
[----:B------:R-:W-:Y:S04]  /*3fa0*/  WARPSYNC R123 ;  /* 0x0000007b00007348 */ /* 0x000fe80003800000 */
[----:B------:R0:W1:Y:S01]  /*3fb0*/  SHFL.DOWN PT, R116, R116, R121, R122 ;  /* 0x0800007974747389 */ /* 0x00006200000e007a */
[----:B------:R-:W-:Y:S05]  /*3fc0*/  RET.REL.NODEC R112 `(_ZN10layer_norm13ln_bwd_kernelINS_13Kernel_traitsIf6__halffS2_fjLj6144ELj1ELj1ELj8ELj16ENS_18Kernel_traits_baseILj6144EfS2_fS2_fjLj256EEEEELb1ELb0ELb1ELb1EEEvNS_9BwdParamsE) ;  /* 0xffffc03070007950 */ /* 0x000fea0003c3ffff */
.L_x_7141:
        /* <DEDUP_REMOVED lines=11> */
.L_x_9407:


//--------------------- .text._ZN10layer_norm13ln_bwd_kernelINS_13Kernel_traitsIf6__halffS2_fjLj6144ELj1ELj1ELj8ELj16ENS_18Kernel_traits_baseILj6144EfS2_fS2_fjLj256EEEEELb1ELb1ELb0ELb0EEEvNS_9BwdParamsE --------------------------
	.section	.text._ZN10layer_norm13ln_bwd_kernelINS_13Kernel_traitsIf6__halffS2_fjLj6144ELj1ELj1ELj8ELj16ENS_18Kernel_traits_baseILj6144EfS2_fS2_fjLj256EEEEELb1ELb1ELb0ELb0EEEvNS_9BwdParamsE,"ax",@progbits
	.sectioninfo	@"SHI_REGISTERS=239"
	.align	128
        .global         _ZN10layer_norm13ln_bwd_kernelINS_13Kernel_traitsIf6__halffS2_fjLj6144ELj1ELj1ELj8ELj16ENS_18Kernel_traits_baseILj6144EfS2_fS2_fjLj256EEEEELb1ELb1ELb0ELb0EEEvNS_9BwdParamsE
        .type           _ZN10layer_norm13ln_bwd_kernelINS_13Kernel_traitsIf6__halffS2_fjLj6144ELj1ELj1ELj8ELj16ENS_18Kernel_traits_baseILj6144EfS2_fS2_fjLj256EEEEELb1ELb1ELb0ELb0EEEvNS_9BwdParamsE,@function
        .size           _ZN10layer_norm13ln_bwd_kernelINS_13Kernel_traitsIf6__halffS2_fjLj6144ELj1ELj1ELj8ELj16ENS_18Kernel_traits_baseILj6144EfS2_fS2_fjLj256EEEEELb1ELb1ELb0ELb0EEEvNS_9BwdParamsE,(.L_x_9408 - _ZN10layer_norm13ln_bwd_kernelINS_13Kernel_traitsIf6__halffS2_fjLj6144ELj1ELj1ELj8ELj16ENS_18Kernel_traits_baseILj6144EfS2_fS2_fjLj256EEEEELb1ELb1ELb0ELb0EEEvNS_9BwdParamsE)
        .other          _ZN10layer_norm13ln_bwd_kernelINS_13Kernel_traitsIf6__halffS2_fjLj6144ELj1ELj1ELj8ELj16ENS_18Kernel_traits_baseILj6144EfS2_fS2_fjLj256EEEEELb1ELb1ELb0ELb0EEEvNS_9BwdParamsE,@"STO_CUDA_ENTRY STV_DEFAULT"
_ZN10layer_norm13ln_bwd_kernelINS_13Kernel_traitsIf6__halffS2_fjLj6144ELj1ELj1ELj8ELj16ENS_18Kernel_traits_baseILj6144EfS2_fS2_fjLj256EEEEELb1ELb1ELb0ELb0EEEvNS_9BwdParamsE:
.text._ZN10layer_norm13ln_bwd_kernelINS_13Kernel_traitsIf6__halffS2_fjLj6144ELj1ELj1ELj8ELj16ENS_18Kernel_traits_baseILj6144EfS2_fS2_fjLj256EEEEELb1ELb1ELb0ELb0EEEvNS_9BwdParamsE:
        /* <DEDUP_REMOVED lines=78> */
.L_x_7157:
        /* <DEDUP_REMOVED lines=49> */
[----:B------:R-:W-:Y:S02]  /*07f0*/  FMUL.FTZ R223, R21, R210 ;  /* 0x000000d215df7220 */ /* 0x000fe40000410000 */
        /* <DEDUP_REMOVED lines=16> */
[----:B0-----:R-:W-:Y:S01]  /*0900*/  HADD2.F32 R190, -RZ, R182.H1_H1 ;  /* 0x300000b6ffbe7230 */ /* 0x001fe20000004100 */
        /* <DEDUP_REMOVED lines=36> */
.L_x_7144:
[----:B-1----:R-:W-:Y:S05]  /*0b50*/  BSYNC B0 ;  /* 0x0000000000007941 */ /* 0x002fea0003800000 */
.L_x_7143:
        /* <DEDUP_REMOVED lines=23> */
[----:B-1---5:R-:W-:-:S02]  /*0cd0*/  FMUL.FTZ R193, R21, R176 ;  /* 0x000000b015c17220 */ /* 0x022fc40000410000 */
[-C--:B------:R-:W-:Y:S02]  /*0ce0*/  FMUL.FTZ R208, R124, R177.reuse ;  /* 0x000000b17cd07220 */ /* 0x080fe40000410000 */
[----:B0-----:R-:W-:Y:S01]  /*0cf0*/  FADD.FTZ R194, -R189, R179 ;  /* 0x000000b3bdc27221 */ /* 0x001fe20000010100 */
[----:B------:R-:W-:Y:S01]  /*0d00*/  HADD2.F32 R179, -RZ, R181.H0_H0 ;  /* 0x200000b5ffb37230 */ /* 0x000fe20000004100 */
[----:B------:R-:W-:Y:S02]  /*0d10*/  FADD.FTZ R60, R60, R177 ;  /* 0x000000b13c3c7221 */ /* 0x000fe40000010000 */
[----:B------:R-:W-:Y:S02]  /*0d20*/  FFMA.FTZ R84, R193, R177, R84 ;  /* 0x000000b1c1547223 */ /* 0x000fe40000010054 */
        /* <DEDUP_REMOVED lines=12> */
[----:B----4-:R-:W-:Y:S02]  /*0df0*/  FADD.FTZ R184, -R189, R184 ;  /* 0x000000b8bdb87221 */ /* 0x010fe40000010100 */
[----:B------:R-:W-:Y:S02]  /*0e00*/  FMUL.FTZ R197, R127, R198 ;  /* 0x000000c67fc57220 */ /* 0x000fe40000410000 */
[----:B------:R-:W-:Y:S02]  /*0e10*/  FADD.FTZ R176, R191, R196 ;  /* 0x000000c4bfb07221 */ /* 0x000fe40000010000 */
[----:B------:R-:W-:Y:S01]  /*0e20*/  FFMA.FTZ R177, R195, R196, R177 ;  /* 0x000000c4c3b17223 */ /* 0x000fe200000100b1 */
[----:B------:R-:W-:Y:S01]  /*0e30*/  HADD2.F32 R182, -RZ, R182.H1_H1 ;  /* 0x300000b6ffb67230 */ /* 0x000fe20000004100 */
        /* <DEDUP_REMOVED lines=37> */
.L_x_7146:
[----:B------:R-:W-:Y:S05]  /*1090*/  BSYNC B0 ;  /* 0x0000000000007941 */ /* 0x000fea0003800000 */
.L_x_7145:
        /* <DEDUP_REMOVED lines=21> */
[----:B----4-:R-:W-:Y:S01]  /*11f0*/  HADD2.F32 R13, -RZ, R16.H0_H0 ;  /* 0x20000010ff0d7230 */ /* 0x010fe20000004100 */
[----:B-----5:R-:W-:Y:S01]  /*1200*/  FMUL.FTZ R5, R21, R12 ;  /* 0x0000000c15057220 */ /* 0x020fe20000410000 */
[----:B------:R-:W-:-:S02]  /*1210*/  HADD2.F32 R15, -RZ, R17.H0_H0 ;  /* 0x20000011ff0f7230 */ /* 0x000fc40000004100 */
[----:B------:R-:W-:Y:S01]  /*1220*/  HADD2.F32 R178, -RZ, R17.H1_H1 ;  /* 0x30000011ffb27230 */ /* 0x000fe20000004100 */
[----:B-1----:R-:W-:Y:S01]  /*1230*/  FMUL.FTZ R6, R21, R20 ;  /* 0x0000001415067220 */ /* 0x002fe20000410000 */
[----:B------:R-:W-:Y:S02]  /*1240*/  HADD2.F32 R16, -RZ, R16.H1_H1 ;  /* 0x30000010ff107230 */ /* 0x000fe40000004100 */
[--C-:B------:R-:W-:Y:S02]  /*1250*/  HADD2.F32 R17, -RZ, R18.reuse.H0_H0 ;  /* 0x20000012ff117230 */ /* 0x100fe40000004100 */
[----:B------:R-:W-:Y:S01]  /*1260*/  HADD2.F32 R182, -RZ, R18.H1_H1 ;  /* 0x30000012ffb67230 */ /* 0x000fe20000004100 */
[C---:B---3--:R-:W-:Y:S02]  /*1270*/  FADD.FTZ R18, -R189.reuse, R8 ;  /* 0x00000008bd127221 */ /* 0x048fe40000010100 */
[----:B------:R-:W-:Y:S02]  /*1280*/  FMUL.FTZ R8, R100, R13 ;  /* 0x0000000d64087220 */ /* 0x000fe40000410000 */
[----:B------:R-:W-:-:S02]  /*1290*/  FADD.FTZ R14, -R189, R14 ;  /* 0x0000000ebd0e7221 */ /* 0x000fc40000010100 */
[----:B------:R-:W-:Y:S02]  /*12a0*/  FADD.FTZ R180, -R189, R9 ;  /* 0x00000009bdb47221 */ /* 0x000fe40000010100 */
        /* <DEDUP_REMOVED lines=20> */
[----:B------:R-:W-:Y:S01]  /*13f0*/  FFMA.FTZ R190, R7, R12, R190 ;  /* 0x0000000c07be7223 */ /* 0x000fe200000100be */
[--C-:B------:R-:W-:Y:S02]  /*1400*/  HADD2.F32 R177, -RZ, R19.reuse.H0_H0 ;  /* 0x20000013ffb17230 */ /* 0x100fe40000004100 */
[----:B------:R-:W-:Y:S01]  /*1410*/  HADD2.F32 R218, -RZ, R19.H1_H1 ;  /* 0x30000013ffda7230 */ /* 0x000fe20000004100 */
[----:B------:R-:W-:-:S02]  /*1420*/  FADD.FTZ R19, R18, R11 ;  /* 0x0000000b12137221 */ /* 0x000fc40000010000 */
[----:B------:R-:W-:Y:S02]  /*1430*/  FFMA.FTZ R190, R10, R11, R190 ;  /* 0x0000000b0abe7223 */ /* 0x000fe400000100be */
        /* <DEDUP_REMOVED lines=24> */
.L_x_7148:
[----:B------:R-:W-:Y:S05]  /*15c0*/  BSYNC B0 ;  /* 0x0000000000007941 */ /* 0x000fea0003800000 */
.L_x_7147:
        /* <DEDUP_REMOVED lines=9> */
.L_x_7162:
        /* <DEDUP_REMOVED lines=18> */
.L_x_7163:
        /* <DEDUP_REMOVED lines=40> */
[----:B------:R-:W-:Y:S01]  /*1a00*/  LOP3.LUT P6, RZ, R231, 0xff, RZ, 0xc0, !PT ;  /* 0x000000ffe7ff7812 */ /* 0x000fe200078cc0ff */
[-CC-:B------:R-:W-:Y:S01]  /*1a10*/  FFMA.FTZ R181, R23, R188.reuse, R233.reuse ;  /* 0x000000bc17b57223 */ /* 0x180fe200000100e9 */
[----:B------:R-:W-:Y:S01]  /*1a20*/  ISETP.NE.AND.EX P1, PT, RZ, c[0x0][0x25c], PT, P1 ;  /* 0x00009700ff007a0c */ /* 0x000fe20003f25310 */
[----:B------:R-:W-:-:S02]  /*1a30*/  FFMA.FTZ R183, R223, R188, R233 ;  /* 0x000000bcdfb77223 */ /* 0x000fc400000100e9 */
[-CC-:B------:R-:W-:Y:S02]  /*1a40*/  FFMA.FTZ R189, R217, R188.reuse, R233.reuse ;  /* 0x000000bcd9bd7223 */ /* 0x180fe400000100e9 */
[-CC-:B------:R-:W-:Y:S02]  /*1a50*/  FFMA.FTZ R219, R213, R188.reuse, R233.reuse ;  /* 0x000000bcd5db7223 */ /* 0x180fe400000100e9 */
[-CC-:B------:R-:W-:Y:S02]  /*1a60*/  FFMA.FTZ R234, R211, R188.reuse, R233.reuse ;  /* 0x000000bcd3ea7223 */ /* 0x180fe400000100e9 */
[----:B------:R-:W-:Y:S02]  /*1a70*/  FFMA.FTZ R236, R210, R188, R233 ;  /* 0x000000bcd2ec7223 */ /* 0x000fe400000100e9 */
[----:B------:R-:W-:Y:S02]  /*1a80*/  FADD.FTZ R182, R220, -R187 ;  /* 0x800000bbdcb67221 */ /* 0x000fe40000010000 */
[----:B------:R-:W-:-:S02]  /*1a90*/  FADD.FTZ R218, R214, -R191 ;  /* 0x800000bfd6da7221 */ /* 0x000fc40000010000 */
[----:B------:R-:W-:Y:S02]  /*1aa0*/  FADD.FTZ R180, R224, -R181 ;  /* 0x800000b5e0b47221 */ /* 0x000fe40000010000 */
[----:B------:R-:W-:Y:S02]  /*1ab0*/  FADD.FTZ R184, R222, -R183 ;  /* 0x800000b7deb87221 */ /* 0x000fe40000010000 */
[----:B------:R-:W-:Y:S01]  /*1ac0*/  FADD.FTZ R190, R216, -R189 ;  /* 0x800000bdd8be7221 */ /* 0x000fe20000010000 */
[----:B------:R-:W-:Y:S01]  /*1ad0*/  MOV R189, RZ ;  /* 0x000000ff00bd7202 */ /* 0x000fe20000000f00 */
[----:B------:R-:W-:Y:S01]  /*1ae0*/  FADD.FTZ R232, R212, -R219 ;  /* 0x800000dbd4e87221 */ /* 0x000fe20000010000 */
[----:B------:R-:W-:Y:S01]  /*1af0*/  MOV R219, RZ ;  /* 0x000000ff00db7202 */ /* 0x000fe20000000f00 */
[----:B------:R-:W-:Y:S02]  /*1b00*/  FADD.FTZ R234, R209, -R234 ;  /* 0x800000ead1ea7221 */ /* 0x000fe40000010000 */
[----:B------:R-:W-:-:S02]  /*1b10*/  FADD.FTZ R236, R207, -R236 ;  /* 0x800000eccfec7221 */ /* 0x000fc40000010000 */
[C---:B------:R-:W-:Y:S02]  /*1b20*/  FMUL.FTZ R181, R21.reuse, R182 ;  /* 0x000000b615b57220 */ /* 0x040fe40000410000 */
[C---:B------:R-:W-:Y:S02]  /*1b30*/  FMUL.FTZ R187, R21.reuse, R218 ;  /* 0x000000da15bb7220 */ /* 0x040fe40000410000 */
[C---:B------:R-:W-:Y:S02]  /*1b40*/  FMUL.FTZ R191, R21.reuse, R180 ;  /* 0x000000b415bf7220 */ /* 0x040fe40000410000 */
[C---:B------:R-:W-:Y:S02]  /*1b50*/  FMUL.FTZ R184, R21.reuse, R184 ;  /* 0x000000b815b87220 */ /* 0x040fe40000410000 */
[C---:B------:R-:W-:Y:S01]  /*1b60*/  FMUL.FTZ R182, R21.reuse, R190 ;  /* 0x000000be15b67220 */ /* 0x040fe20000410000 */
[----:B------:R-:W-:Y:S01]  /*1b70*/  HFMA2.MMA R190, -RZ, RZ, 0, 0 ;  /* 0x00000000ffbe7435 */ /* 0x000fe200000001ff */
        /* <DEDUP_REMOVED lines=17> */
[----:B------:R-:W-:Y:S01]  /*1c90*/  FMUL.FTZ R187, R187, R225 ;  /* 0x000000e1bbbb7220 */ /* 0x000fe20000410000 */
[C---:B------:R-:W-:Y:S01]  /*1ca0*/  SEL R173, R232.reuse, R173, P1 ;  /* 0x000000ade8ad7207 */ /* 0x040fe20000800000 */
[----:B------:R-:W-:Y:S01]  /*1cb0*/  FMUL.FTZ R232, R232, R225 ;  /* 0x000000e1e8e87220 */ /* 0x000fe20000410000 */
[----:B------:R-:W-:Y:S01]  /*1cc0*/  SEL R174, R183, R174, P1 ;  /* 0x000000aeb7ae7207 */ /* 0x000fe20000800000 */
[----:B------:R-:W-:Y:S01]  /*1cd0*/  FMUL.FTZ R187, R187, c[0x0][0x1e8] ;  /* 0x00007a00bbbb7a20 */ /* 0x000fe20000410000 */
[----:B------:R-:W-:Y:S01]  /*1ce0*/  SEL R175, R218, R175, P1 ;  /* 0x000000afdaaf7207 */ /* 0x000fe20000800000 */
[----:B------:R-:W-:Y:S01]  /*1cf0*/  FMUL.FTZ R181, R181, R225 ;  /* 0x000000e1b5b57220 */ /* 0x000fe20000410000 */
[----:B------:R-:W-:Y:S01]  /*1d00*/  LOP3.LUT P1, RZ, R230, 0xff0000, RZ, 0xc0, !PT ;  /* 0x00ff0000e6ff7812 */ /* 0x000fe2000782c0ff */
[----:B------:R-:W-:-:S02]  /*1d10*/  FMUL.FTZ R233, R128, R187 ;  /* 0x000000bb80e97220 */ /* 0x000fc40000410000 */
[----:B------:R-:W-:Y:S02]  /*1d20*/  FMUL.FTZ R232, R232, c[0x0][0x1e8] ;  /* 0x00007a00e8e87a20 */ /* 0x000fe40000410000 */
[----:B------:R-:W-:Y:S01]  /*1d30*/  FMUL.FTZ R181, R181, c[0x0][0x1e8] ;  /* 0x00007a00b5b57a20 */ /* 0x000fe20000410000 */
[----:B------:R-:W-:Y:S01]  /*1d40*/  FSEL R233, R233, RZ, P6 ;  /* 0x000000ffe9e97208 */ /* 0x000fe20003000000 */
[-C--:B------:R-:W-:Y:S02]  /*1d50*/  FMUL.FTZ R191, R191, R225.reuse ;  /* 0x000000e1bfbf7220 */ /* 0x080fe40000410000 */
[----:B------:R-:W-:Y:S02]  /*1d60*/  FMUL.FTZ R182, R182, R225 ;  /* 0x000000e1b6b67220 */ /* 0x000fe40000410000 */
[----:B------:R-:W-:Y:S02]  /*1d70*/  FMUL.FTZ R191, R191, c[0x0][0x1e8] ;  /* 0x00007a00bfbf7a20 */ /* 0x000fe40000410000 */
[----:B------:R-:W-:-:S02]  /*1d80*/  FMUL.FTZ R235, R182, c[0x0][0x1e8] ;  /* 0x00007a00b6eb7a20 */ /* 0x000fc40000410000 */
[-C--:B------:R-:W-:Y:S02]  /*1d90*/  FMUL.FTZ R184, R184, R225.reuse ;  /* 0x000000e1b8b87220 */ /* 0x080fe40000410000 */
[-C--:B------:R-:W-:Y:S02]  /*1da0*/  FMUL.FTZ R183, R183, R225.reuse ;  /* 0x000000e1b7b77220 */ /* 0x080fe40000410000 */
[----:B------:R-:W-:Y:S01]  /*1db0*/  FMUL.FTZ R218, R218, R225 ;  /* 0x000000e1dada7220 */ /* 0x000fe20000410000 */
[----:B--2---:R-:W-:-:S05]  /*1dc0*/  @P6 HADD2.F32 R180, -RZ, R178.H0_H0 ;  /* 0x200000b2ffb46230 */ /* 0x004fca0000004100 */
[----:B------:R-:W-:Y:S01]  /*1dd0*/  @P6 FMUL.FTZ R189, R187, R180 ;  /* 0x000000b4bbbd6220 */ /* 0x000fe20000410000 */
[----:B------:R-:W-:Y:S01]  /*1de0*/  @P0 HADD2.F32 R180, -RZ, R178.H1_H1 ;  /* 0x300000b2ffb40230 */ /* 0x000fe20000004100 */
[----:B------:R-:W-:Y:S01]  /*1df0*/  ISETP.NE.U32.AND P6, PT, RZ, c[0x0][0x258], PT ;  /* 0x00009600ff007a0c */ /* 0x000fe20003fc5070 */
[----:B------:R-:W-:Y:S01]  /*1e00*/  @P1 HADD2.F32 R178, -RZ, R177.H0_H0 ;  /* 0x200000b1ffb21230 */ /* 0x000fe20000004100 */
[----:B------:R-:W-:Y:S01]  /*1e10*/  MOV R187, RZ ;  /* 0x000000ff00bb7202 */ /* 0x000fe20000000f00 */
[----:B------:R-:W-:Y:S01]  /*1e20*/  FADD.FTZ R40, R40, R189 ;  /* 0x000000bd28287221 */ /* 0x000fe20000010000 */
[----:B------:R-:W-:Y:S01]  /*1e30*/  ISETP.NE.AND.EX P6, PT, RZ, c[0x0][0x25c], PT, P6 ;  /* 0x00009700ff007a0c */ /* 0x000fe20003fc5360 */
[----:B------:R-:W-:Y:S02]  /*1e40*/  @P0 FMUL.FTZ R190, R232, R180 ;  /* 0x000000b4e8be0220 */ /* 0x000fe40000410000 */
[----:B------:R-:W-:Y:S02]  /*1e50*/  FMUL.FTZ R180, R129, R232 ;  /* 0x000000e881b47220 */ /* 0x000fe40000410000 */
[----:B------:R-:W-:-:S02]  /*1e60*/  FMUL.FTZ R232, R134, R181 ;  /* 0x000000b586e87220 */ /* 0x000fc40000410000 */
[----:B------:R-:W-:Y:S01]  /*1e70*/  @P1 FMUL.FTZ R187, R181, R178 ;  /* 0x000000b2b5bb1220 */ /* 0x000fe20000410000 */
[----:B------:R-:W-:Y:S01]  /*1e80*/  MOV R178, R230 ;  /* 0x000000e600b27202 */ /* 0x000fe20000000f00 */
[----:B------:R-:W-:Y:S01]  /*1e90*/  FADD.FTZ R41, R41, R190 ;  /* 0x000000be29297221 */ /* 0x000fe20000010000 */
[----:B------:R-:W-:Y:S01]  /*1ea0*/  FSEL R236, R180, RZ, P0 ;  /* 0x000000ffb4ec7208 */ /* 0x000fe20000000000 */
[----:B------:R-:W-:Y:S01]  /*1eb0*/  FADD.FTZ R46, R46, R187 ;  /* 0x000000bb2e2e7221 */ /* 0x000fe20000010000 */
[----:B------:R-:W-:Y:S02]  /*1ec0*/  LOP3.LUT P0, RZ, R230, 0xff000000, RZ, 0xc0, !PT ;  /* 0xff000000e6ff7812 */ /* 0x000fe4000780c0ff */
[----:B------:R-:W-:Y:S02]  /*1ed0*/  FSEL R232, R232, RZ, P1 ;  /* 0x000000ffe8e87208 */ /* 0x000fe40000800000 */
[----:B------:R-:W-:Y:S01]  /*1ee0*/  LOP3.LUT P1, RZ, R178, 0xff, RZ, 0xc0, !PT ;  /* 0x000000ffb2ff7812 */ /* 0x000fe2000782c0ff */
[----:B------:R-:W-:Y:S01]  /*1ef0*/  HFMA2.MMA R178, -RZ, RZ, 0, 0 ;  /* 0x00000000ffb27435 */ /* 0x000fe200000001ff */
[----:B------:R-:W-:-:S02]  /*1f00*/  @P6 MOV R181, 0x20 ;  /* 0x0000002000b56802 */ /* 0x000fc40000000f00 */
[----:B------:R-:W-:Y:S01]  /*1f10*/  F2FP.PACK_AB R182, R236, R233 ;  /* 0x000000e9ecb6723e */ /* 0x000fe200000000ff */
[----:B------:R-:W-:Y:S02]  /*1f20*/  FMUL.FTZ R233, R183, c[0x0][0x1e8] ;  /* 0x00007a00b7e97a20 */ /* 0x000fe40000410000 */
[----:B------:R-:W-:Y:S02]  /*1f30*/  @P6 IMAD.WIDE.U32 R180, R22, R181, c[0x0][0x258] ;  /* 0x0000960016b46625 */ /* 0x000fe400078e00b5 */
[----:B------:R-:W-:-:S03]  /*1f40*/  @P0 HADD2.F32 R234, -RZ, R177.H1_H1 ;  /* 0x300000b1ffea0230 */ /* 0x000fc60000004100 */
[----:B------:R-:W-:Y:S01]  /*1f50*/  @P6 STG.E.128 [R180.64], R168 ;  /* 0x000000a8b4006986 */ /* 0x000fe2000c101d04 */
[----:B------:R-:W-:Y:S01]  /*1f60*/  @P1 HADD2.F32 R177, -RZ, R176.H0_H0 ;  /* 0x200000b0ffb11230 */ /* 0x000fe20000004100 */
[----:B------:R-:W-:Y:S02]  /*1f70*/  @P0 FMUL.FTZ R178, R235, R234 ;  /* 0x000000eaebb20220 */ /* 0x000fe40000410000 */
[----:B------:R0:W-:Y:S01]  /*1f80*/  @P6 STG.E.128 [R180.64+0x10], R172 ;  /* 0x000010acb4006986 */ /* 0x0001e2000c101d04 */
[----:B------:R-:W-:Y:S01]  /*1f90*/  FMUL.FTZ R234, R184, c[0x0][0x1e8] ;  /* 0x00007a00b8ea7a20 */ /* 0x000fe20000410000 */
[----:B------:R-:W-:Y:S01]  /*1fa0*/  LOP3.LUT P6, RZ, R231, 0xff000000, RZ, 0xc0, !PT ;  /* 0xff000000e7ff7812 */ /* 0x000fe200078cc0ff */
[----:B------:R-:W-:Y:S02]  /*1fb0*/  @P1 FMUL.FTZ R219, R191, R177 ;  /* 0x000000b1bfdb1220 */ /* 0x000fe40000410000 */
[----:B------:R-:W-:Y:S02]  /*1fc0*/  FMUL.FTZ R177, R132, R191 ;  /* 0x000000bf84b17220 */ /* 0x000fe40000410000 */
[----:B------:R-:W-:-:S02]  /*1fd0*/  FADD.FTZ R47, R47, R178 ;  /* 0x000000b22f2f7221 */ /* 0x000fc40000010000 */
[----:B------:R-:W-:Y:S01]  /*1fe0*/  FADD.FTZ R44, R44, R219 ;  /* 0x000000db2c2c7221 */ /* 0x000fe20000010000 */
[----:B------:R-:W-:Y:S01]  /*1ff0*/  FSEL R183, R177, RZ, P1 ;  /* 0x000000ffb1b77208 */ /* 0x000fe20000800000 */
[----:B------:R-:W-:Y:S01]  /*2000*/  FMUL.FTZ R177, R133, R234 ;  /* 0x000000ea85b17220 */ /* 0x000fe20000410000 */
[----:B------:R-:W-:Y:S01]  /*2010*/  LOP3.LUT P1, RZ, R231, 0xff0000, RZ, 0xc0, !PT ;  /* 0x00ff0000e7ff7812 */ /* 0x000fe2000782c0ff */
[----:B0-----:R-:W-:Y:S02]  /*2020*/  FMUL.FTZ R180, R135, R235 ;  /* 0x000000eb87b47220 */ /* 0x001fe40000410000 */
[----:B------:R-:W-:-:S03]  /*2030*/  FMUL.FTZ R235, R218, c[0x0][0x1e8] ;  /* 0x00007a00daeb7a20 */ /* 0x000fc60000410000 */
[----:B------:R-:W-:Y:S01]  /*2040*/  FSEL R191, R180, RZ, P0 ;  /* 0x000000ffb4bf7208 */ /* 0x000fe20000000000 */
[----:B------:R-:W-:Y:S01]  /*2050*/  FMUL.FTZ R180, R130, R233 ;  /* 0x000000e982b47220 */ /* 0x000fe20000410000 */
[----:B------:R-:W-:Y:S01]  /*2060*/  LOP3.LUT P0, RZ, R230, 0xff00, RZ, 0xc0, !PT ;  /* 0x0000ff00e6ff7812 */ /* 0x000fe2000780c0ff */
[----:B------:R-:W-:-:S03]  /*2070*/  FMUL.FTZ R181, R131, R235 ;  /* 0x000000eb83b57220 */ /* 0x000fc60000410000 */
[----:B------:R-:W-:Y:S02]  /*2080*/  FSEL R184, R177, RZ, P0 ;  /* 0x000000ffb1b87208 */ /* 0x000fe40000000000 */
[----:B------:R-:W-:Y:S02]  /*2090*/  FSEL R177, R180, RZ, P1 ;  /* 0x000000ffb4b17208 */ /* 0x000fe40000800000 */
[----:B------:R-:W-:Y:S02]  /*20a0*/  FSEL R218, R181, RZ, P6 ;  /* 0x000000ffb5da7208 */ /* 0x000fe40003000000 */
[----:B------:R-:W-:Y:S01]  /*20b0*/  F2FP.PACK_AB R180, R184, R183 ;  /* 0x000000b7b8b4723e */ /* 0x000fe200000000ff */
[----:B------:R-:W-:Y:S01]  /*20c0*/  IMAD.WIDE.U32 R184, R22, R185, c[0x0][0x248] ;  /* 0x0000920016b87625 */ /* 0x000fe200078e00b9 */
[----:B------:R-:W-:Y:S01]  /*20d0*/  F2FP.PACK_AB R181, R191, R232 ;  /* 0x000000e8bfb5723e */ /* 0x000fe200000000ff */
[--C-:B------:R-:W-:Y:S01]  /*20e0*/  @P1 HADD2.F32 R191, -RZ, R179.reuse.H0_H0 ;  /* 0x200000b3ffbf1230 */ /* 0x100fe20000004100 */
[----:B------:R-:W-:Y:S01]  /*20f0*/  F2FP.PACK_AB R183, R218, R177 ;  /* 0x000000b1dab7723e */ /* 0x000fe200000000ff */
[----:B------:R-:W-:Y:S01]  /*2100*/  @P0 HADD2.F32 R177, -RZ, R176.H1_H1 ;  /* 0x300000b0ffb10230 */ /* 0x000fe20000004100 */
[----:B------:R-:W-:Y:S01]  /*2110*/  HFMA2.MMA R176, -RZ, RZ, 0, 0 ;  /* 0x00000000ffb07435 */ /* 0x000fe200000001ff */
[----:B------:R-:W-:Y:S01]  /*2120*/  @P6 HADD2.F32 R232, -RZ, R179.H1_H1 ;  /* 0x300000b3ffe86230 */ /* 0x000fe20000004100 */
[----:B------:R-:W-:Y:S01]  /*2130*/  HFMA2.MMA R218, -RZ, RZ, 0, 0 ;  /* 0x00000000ffda7435 */ /* 0x000fe200000001ff */
[----:B------:R0:W-:Y:S01]  /*2140*/  STG.E.128 [R184.64], R180 ;  /* 0x000000b4b8007986 */ /* 0x0001e2000c101d04 */
[----:B------:R-:W-:Y:S01]  /*2150*/  MOV R179, RZ ;  /* 0x000000ff00b37202 */ /* 0x000fe20000000f00 */
[----:B------:R-:W-:Y:S01]  /*2160*/  @P1 FMUL.FTZ R179, R233, R191 ;  /* 0x000000bfe9b31220 */ /* 0x000fe20000410000 */
[----:B------:R-:W-:Y:S01]  /*2170*/  IADD3 R22, R22, 0x100, RZ ;  /* 0x0000010016167810 */ /* 0x000fe20007ffe0ff */
[----:B------:R-:W-:-:S02]  /*2180*/  @P0 FMUL.FTZ R176, R234, R177 ;  /* 0x000000b1eab00220 */ /* 0x000fc40000410000 */
[----:B------:R-:W-:Y:S02]  /*2190*/  @P6 FMUL.FTZ R218, R235, R232 ;  /* 0x000000e8ebda6220 */ /* 0x000fe40000410000 */
[----:B------:R-:W-:Y:S02]  /*21a0*/  FADD.FTZ R45, R45, R176 ;  /* 0x000000b02d2d7221 */ /* 0x000fe40000010000 */
[----:B------:R-:W-:Y:S02]  /*21b0*/  FADD.FTZ R42, R42, R179 ;  /* 0x000000b32a2a7221 */ /* 0x000fe40000010000 */
[----:B------:R-:W-:Y:S02]  /*21c0*/  FADD.FTZ R43, R43, R218 ;  /* 0x000000da2b2b7221 */ /* 0x000fe40000010000 */
.L_x_7152:
[----:B------:R-:W-:Y:S05]  /*21d0*/  BSYNC B0 ;  /* 0x0000000000007941 */ /* 0x000fea0003800000 */
.L_x_7151:
[----:B------:R-:W-:Y:S01]  /*21e0*/  BSSY B0, `(.L_x_7153) ;  /* 0x0000088000007945 */ /* 0x000fe20003800000 */
[----:B------:R-:W-:Y:S05]  /*21f0*/  @!P3 BRA `(.L_x_7154) ;  /* 0x000008600000b947 */ /* 0x000fea0003800000 */
[----:B0-----:R-:W-:-:S05]  /*2200*/  MOV R185, 0x10 ;  /* 0x0000001000b97802 */ /* 0x001fca0000000f00 */
        /* <DEDUP_REMOVED lines=17> */
[----:B------:R-:W-:Y:S01]  /*2320*/  FADD.FTZ R218, R198, -R189 ;  /* 0x800000bdc6da7221 */ /* 0x000fe20000010000 */
[----:B------:R-:W-:Y:S01]  /*2330*/  HFMA2.MMA R189, -RZ, RZ, 0, 0 ;  /* 0x00000000ffbd7435 */ /* 0x000fe200000001ff */
[----:B------:R-:W-:-:S02]  /*2340*/  FADD.FTZ R180, R208, -R181 ;  /* 0x800000b5d0b47221 */ /* 0x000fc40000010000 */
[----:B------:R-:W-:Y:S02]  /*2350*/  FADD.FTZ R184, R192, -R183 ;  /* 0x800000b7c0b87221 */ /* 0x000fe40000010000 */
[----:B------:R-:W-:Y:S02]  /*2360*/  FADD.FTZ R190, R197, -R190 ;  /* 0x800000bec5be7221 */ /* 0x000fe40000010000 */
[----:B------:R-:W-:Y:S02]  /*2370*/  FADD.FTZ R232, R201, -R232 ;  /* 0x800000e8c9e87221 */ /* 0x000fe40000010000 */
[----:B------:R-:W-:Y:S02]  /*2380*/  FADD.FTZ R234, R202, -R191 ;  /* 0x800000bfcaea7221 */ /* 0x000fe40000010000 */
[----:B------:R-:W-:Y:S01]  /*2390*/  FADD.FTZ R236, R204, -R219 ;  /* 0x800000dbccec7221 */ /* 0x000fe20000010000 */
[----:B------:R-:W-:Y:S01]  /*23a0*/  MOV R219, RZ ;  /* 0x000000ff00db7202 */ /* 0x000fe20000000f00 */
[----:B------:R-:W-:-:S02]  /*23b0*/  FMUL.FTZ R181, R21, R182 ;  /* 0x000000b615b57220 */ /* 0x000fc40000410000 */
[C---:B------:R-:W-:Y:S02]  /*23c0*/  FMUL.FTZ R187, R21.reuse, R218 ;  /* 0x000000da15bb7220 */ /* 0x040fe40000410000 */
[C---:B------:R-:W-:Y:S02]  /*23d0*/  FMUL.FTZ R191, R21.reuse, R180 ;  /* 0x000000b415bf7220 */ /* 0x040fe40000410000 */
[C---:B------:R-:W-:Y:S02]  /*23e0*/  FMUL.FTZ R184, R21.reuse, R184 ;  /* 0x000000b815b87220 */ /* 0x040fe40000410000 */
[C---:B------:R-:W-:Y:S01]  /*23f0*/  FMUL.FTZ R182, R21.reuse, R190 ;  /* 0x000000be15b67220 */ /* 0x040fe20000410000 */
[----:B------:R-:W-:Y:S01]  /*2400*/  MOV R190, RZ ;  /* 0x000000ff00be7202 */ /* 0x000fe20000000f00 */
        /* <DEDUP_REMOVED lines=39> */
[----:B------:R-:W-:Y:S01]  /*2680*/  HFMA2.MMA R187, -RZ, RZ, 0, 0 ;  /* 0x00000000ffbb7435 */ /* 0x000fe200000001ff */
[----:B------:R-:W-:Y:S01]  /*2690*/  @P1 HADD2.F32 R178, -RZ, R177.H0_H0 ;  /* 0x200000b1ffb21230 */ /* 0x000fe20000004100 */
[----:B------:R-:W-:Y:S01]  /*26a0*/  ISETP.NE.U32.AND P6, PT, RZ, c[0x0][0x258], PT ;  /* 0x00009600ff007a0c */ /* 0x000fe20003fc5070 */
[----:B------:R-:W-:Y:S02]  /*26b0*/  FADD.FTZ R32, R32, R189 ;  /* 0x000000bd20207221 */ /* 0x000fe40000010000 */
[----:B------:R-:W-:Y:S01]  /*26c0*/  @P0 FMUL.FTZ R190, R232, R180 ;  /* 0x000000b4e8be0220 */ /* 0x000fe20000410000 */
[----:B------:R-:W-:Y:S01]  /*26d0*/  ISETP.NE.AND.EX P6, PT, RZ, c[0x0][0x25c], PT, P6 ;  /* 0x00009700ff007a0c */ /* 0x000fe20003fc5360 */
        /* <DEDUP_REMOVED lines=56> */
.L_x_7154:
[----:B------:R-:W-:Y:S05]  /*2a60*/  BSYNC B0 ;  /* 0x0000000000007941 */ /* 0x000fea0003800000 */
.L_x_7153:
[----:B------:R-:W-:Y:S01]  /*2a70*/  BSSY B0, `(.L_x_7155) ;  /* 0x0000087000007945 */ /* 0x000fe20003800000 */
[----:B------:R-:W-:Y:S05]  /*2a80*/  @!P4 BRA `(.L_x_7156) ;  /* 0x000008500000c947 */ /* 0x000fea0003800000 */
[----:B------:R-:W-:-:S05]  /*2a90*/  MOV R177, 0x10 ;  /* 0x0000001000b17802 */ /* 0x000fca0000000f00 */
[----:B------:R-:W-:-:S06]  /*2aa0*/  IMAD.WIDE.U32 R176, R22, R177, c[0x0][0x170] ;  /* 0x00005c0016b07625 */ /* 0x000fcc00078e00b1 */
[----:B------:R-:W2:Y:S01]  /*2ab0*/  LDG.E.128 R176, [R176.64] ;  /* 0x00000004b0b07981 */ /* 0x000ea2000c1e1d00 */
[----:B0-----:R-:W-:Y:S02]  /*2ac0*/  FSEL R185, R186, RZ, !P5 ;  /* 0x000000ffbab97208 */ /* 0x001fe40006800000 */
        /* <DEDUP_REMOVED lines=53> */
[----:B------:R-:W-:Y:S01]  /*2e20*/  @P0 LEA R180, P1, R22, c[0x0][0x258], 0x5 ;  /* 0x0000960016b40a11 */ /* 0x000fe200078228ff */
[-C--:B------:R-:W-:Y:S01]  /*2e30*/  FMUL.FTZ R188, R188, R225.reuse ;  /* 0x000000e1bcbc7220 */ /* 0x080fe20000410000 */
[----:B------:R-:W-:Y:S01]  /*2e40*/  LOP3.LUT P5, RZ, R226, 0xff00, RZ, 0xc0, !PT ;  /* 0x0000ff00e2ff7812 */ /* 0x000fe200078ac0ff */
[----:B------:R-:W-:Y:S01]  /*2e50*/  FMUL.FTZ R219, R183, c[0x0][0x1e8] ;  /* 0x00007a00b7db7a20 */ /* 0x000fe20000410000 */
[----:B------:R-:W-:Y:S01]  /*2e60*/  @P0 LEA.HI.X R181, R22, c[0x0][0x25c], RZ, 0x5, P1 ;  /* 0x0000970016b50a11 */ /* 0x000fe200008f2cff */
[----:B------:R-:W-:Y:S01]  /*2e70*/  FMUL.FTZ R188, R188, c[0x0][0x1e8] ;  /* 0x00007a00bcbc7a20 */ /* 0x000fe20000410000 */
[----:B------:R-:W-:Y:S01]  /*2e80*/  LOP3.LUT P1, RZ, R226, 0xff000000, RZ, 0xc0, !PT ;  /* 0xff000000e2ff7812 */ /* 0x000fe2000782c0ff */
[-C--:B------:R-:W-:Y:S01]  /*2e90*/  FMUL.FTZ R218, R218, R225.reuse ;  /* 0x000000e1dada7220 */ /* 0x080fe20000410000 */
[----:B------:R-:W-:Y:S01]  /*2ea0*/  FSEL R21, R21, RZ, P6 ;  /* 0x000000ff15157208 */ /* 0x000fe20003000000 */
[----:B------:R-:W-:Y:S01]  /*2eb0*/  FMUL.FTZ R191, R191, R225 ;  /* 0x000000e1bfbf7220 */ /* 0x000fe20000410000 */
[----:B------:R-:W-:Y:S01]  /*2ec0*/  @P0 STG.E.128 [R180.64], R168 ;  /* 0x000000a8b4000986 */ /* 0x000fe2000c101d04 */
[----:B------:R-:W-:-:S02]  /*2ed0*/  FMUL.FTZ R218, R218, c[0x0][0x1e8] ;  /* 0x00007a00dada7a20 */ /* 0x000fc40000410000 */
[----:B------:R-:W-:Y:S01]  /*2ee0*/  FMUL.FTZ R232, R191, c[0x0][0x1e8] ;  /* 0x00007a00bfe87a20 */ /* 0x000fe20000410000 */
[----:B------:R0:W-:Y:S01]  /*2ef0*/  @P0 STG.E.128 [R180.64+0x10], R172 ;  /* 0x000010acb4000986 */ /* 0x0001e2000c101d04 */
[----:B------:R-:W-:Y:S01]  /*2f00*/  LOP3.LUT P0, RZ, R227, 0xff, RZ, 0xc0, !PT ;  /* 0x000000ffe3ff7812 */ /* 0x000fe2000780c0ff */
[----:B0-----:R-:W-:Y:S02]  /*2f10*/  FMUL.FTZ R180, R111, R188 ;  /* 0x000000bc6fb47220 */ /* 0x001fe40000410000 */
[----:B------:R-:W-:Y:S01]  /*2f20*/  FMUL.FTZ R181, R106, R232 ;  /* 0x000000e86ab57220 */ /* 0x000fe20000410000 */
[--C-:B--2---:R-:W-:Y:S02]  /*2f30*/  @P6 HADD2.F32 R182, -RZ, R176.reuse.H0_H0 ;  /* 0x200000b0ffb66230 */ /* 0x104fe40000004100 */
[----:B------:R-:W-:Y:S02]  /*2f40*/  @P5 HADD2.F32 R176, -RZ, R176.H1_H1 ;  /* 0x300000b0ffb05230 */ /* 0x000fe40000004100 */
[----:B------:R-:W-:Y:S01]  /*2f50*/  @P1 HADD2.F32 R183, -RZ, R177.H1_H1 ;  /* 0x300000b1ffb71230 */ /* 0x000fe20000004100 */
[----:B------:R-:W-:Y:S01]  /*2f60*/  @P6 FMUL.FTZ R185, R189, R182 ;  /* 0x000000b6bdb96220 */ /* 0x000fe20000410000 */
[----:B------:R-:W-:Y:S01]  /*2f70*/  LOP3.LUT P6, RZ, R226, 0xff0000, RZ, 0xc0, !PT ;  /* 0x00ff0000e2ff7812 */ /* 0x000fe200078cc0ff */
[-C--:B------:R-:W-:Y:S01]  /*2f80*/  FMUL.FTZ R182, R184, R225.reuse ;  /* 0x000000e1b8b67220 */ /* 0x080fe20000410000 */
[----:B------:R-:W-:Y:S01]  /*2f90*/  MOV R184, RZ ;  /* 0x000000ff00b87202 */ /* 0x000fe20000000f00 */
[----:B------:R-:W-:-:S02]  /*2fa0*/  FMUL.FTZ R189, R187, R225 ;  /* 0x000000e1bbbd7220 */ /* 0x000fc40000410000 */
[----:B------:R-:W-:Y:S01]  /*2fb0*/  FMUL.FTZ R190, R182, c[0x0][0x1e8] ;  /* 0x00007a00b6be7a20 */ /* 0x000fe20000410000 */
[----:B------:R-:W-:Y:S01]  /*2fc0*/  CS2R R186, SRZ ;  /* 0x0000000000ba7805 */ /* 0x000fe2000001ff00 */
[----:B------:R-:W-:Y:S02]  /*2fd0*/  FMUL.FTZ R225, R234, R225 ;  /* 0x000000e1eae17220 */ /* 0x000fe40000410000 */
[----:B------:R-:W-:Y:S02]  /*2fe0*/  @P5 FMUL.FTZ R184, R190, R176 ;  /* 0x000000b0beb85220 */ /* 0x000fe40000410000 */
[----:B------:R-:W-:Y:S01]  /*2ff0*/  FMUL.FTZ R176, R109, R190 ;  /* 0x000000be6db07220 */ /* 0x000fe20000410000 */
[----:B------:R-:W-:Y:S01]  /*3000*/  FSEL R190, R180, RZ, P1 ;  /* 0x000000ffb4be7208 */ /* 0x000fe20000800000 */
[----:B------:R-:W-:Y:S01]  /*3010*/  @P6 HADD2.F32 R182, -RZ, R177.H0_H0 ;  /* 0x200000b1ffb66230 */ /* 0x000fe20000004100 */
[----:B------:R-:W-:Y:S02]  /*3020*/  FMUL.FTZ R177, R110, R219 ;  /* 0x000000db6eb17220 */ /* 0x000fe40000410000 */
[----:B------:R-:W-:Y:S01]  /*3030*/  @P1 FMUL.FTZ R186, R188, R183 ;  /* 0x000000b7bcba1220 */ /* 0x000fe20000410000 */
[----:B------:R-:W-:Y:S01]  /*3040*/  FSEL R188, R176, RZ, P5 ;  /* 0x000000ffb0bc7208 */ /* 0x000fe20002800000 */
[----:B------:R-:W-:Y:S01]  /*3050*/  @P6 FMUL.FTZ R187, R219, R182 ;  /* 0x000000b6dbbb6220 */ /* 0x000fe20000410000 */
[C---:B------:R-:W-:Y:S01]  /*3060*/  LEA R176, P5, R22.reuse, c[0x0][0x248], 0x4 ;  /* 0x0000920016b07a11 */ /* 0x040fe200078a20ff */
[----:B------:R-:W-:Y:S01]  /*3070*/  FMUL.FTZ R219, R189, c[0x0][0x1e8] ;  /* 0x00007a00bddb7a20 */ /* 0x000fe20000410000 */
[----:B------:R-:W-:Y:S01]  /*3080*/  FSEL R183, R177, RZ, P6 ;  /* 0x000000ffb1b77208 */ /* 0x000fe20003000000 */
[----:B------:R-:W-:Y:S01]  /*3090*/  FMUL.FTZ R234, R225, c[0x0][0x1e8] ;  /* 0x00007a00e1ea7a20 */ /* 0x000fe20000410000 */
[----:B------:R-:W-:Y:S01]  /*30a0*/  LEA.HI.X R177, R22, c[0x0][0x24c], RZ, 0x4, P5 ;  /* 0x0000930016b17a11 */ /* 0x000fe200028f24ff */
[----:B------:R-:W-:Y:S01]  /*30b0*/  FMUL.FTZ R22, R104, R219 ;  /* 0x000000db68167220 */ /* 0x000fe20000410000 */
[----:B------:R-:W-:Y:S01]  /*30c0*/  LOP3.LUT P6, RZ, R227, 0xff00, RZ, 0xc0, !PT ;  /* 0x0000ff00e3ff7812 */ /* 0x000fe200078cc0ff */
[----:B------:R-:W-:Y:S01]  /*30d0*/  FMUL.FTZ R180, R105, R218 ;  /* 0x000000da69b47220 */ /* 0x000fe20000410000 */
[----:B------:R-:W-:Y:S01]  /*30e0*/  LOP3.LUT P1, RZ, R227, 0xff0000, RZ, 0xc0, !PT ;  /* 0x00ff0000e3ff7812 */ /* 0x000fe2000782c0ff */
[----:B------:R-:W-:Y:S01]  /*30f0*/  FMUL.FTZ R182, R107, R234 ;  /* 0x000000ea6bb67220 */ /* 0x000fe20000410000 */
[----:B------:R-:W-:Y:S01]  /*3100*/  LOP3.LUT P5, RZ, R227, 0xff000000, RZ, 0xc0, !PT ;  /* 0xff000000e3ff7812 */ /* 0x000fe200078ac0ff */
[----:B------:R-:W-:Y:S01]  /*3110*/  FADD.FTZ R28, R28, R185 ;  /* 0x000000b91c1c7221 */ /* 0x000fe20000010000 */
[----:B------:R-:W-:Y:S01]  /*3120*/  FSEL R22, R22, RZ, P0 ;  /* 0x000000ff16167208 */ /* 0x000fe20000000000 */
[----:B------:R-:W-:Y:S01]  /*3130*/  FADD.FTZ R29, R29, R184 ;  /* 0x000000b81d1d7221 */ /* 0x000fe20000010000 */
[----:B------:R-:W-:Y:S01]  /*3140*/  FSEL R189, R180, RZ, P6 ;  /* 0x000000ffb4bd7208 */ /* 0x000fe20003000000 */
[----:B------:R-:W-:Y:S01]  /*3150*/  FADD.FTZ R30, R30, R187 ;  /* 0x000000bb1e1e7221 */ /* 0x000fe20000010000 */
[----:B------:R-:W-:Y:S01]  /*3160*/  FSEL R191, R181, RZ, P1 ;  /* 0x000000ffb5bf7208 */ /* 0x000fe20000800000 */
[----:B------:R-:W-:Y:S01]  /*3170*/  FADD.FTZ R31, R31, R186 ;  /* 0x000000ba1f1f7221 */ /* 0x000fe20000010000 */
[----:B------:R-:W-:-:S02]  /*3180*/  FSEL R236, R182, RZ, P5 ;  /* 0x000000ffb6ec7208 */ /* 0x000fc40002800000 */
[----:B------:R-:W-:Y:S02]  /*3190*/  F2FP.PACK_AB R181, R190, R183 ;  /* 0x000000b7beb5723e */ /* 0x000fe400000000ff */
[----:B------:R-:W-:Y:S01]  /*31a0*/  F2FP.PACK_AB R180, R188, R21 ;  /* 0x00000015bcb4723e */ /* 0x000fe200000000ff */
[--C-:B------:R-:W-:Y:S01]  /*31b0*/  @P0 HADD2.F32 R188, -RZ, R178.reuse.H0_H0 ;  /* 0x200000b2ffbc0230 */ /* 0x100fe20000004100 */
        /* <DEDUP_REMOVED lines=8> */
[----:B------:R-:W-:-:S02]  /*3240*/  MOV R22, RZ ;  /* 0x000000ff00167202 */ /* 0x000fc40000000f00 */
[----:B------:R-:W-:Y:S01]  /*3250*/  MOV R190, RZ ;  /* 0x000000ff00be7202 */ /* 0x000fe20000000f00 */
        /* <DEDUP_REMOVED lines=8> */
.L_x_7156:
[----:B0-----:R-:W-:Y:S05]  /*32e0*/  BSYNC B0 ;  /* 0x0000000000007941 */ /* 0x001fea0003800000 */
.L_x_7155:
[----:B------:R-:W-:Y:S02]  /*32f0*/  IADD3 R2, R2, c[0x0][0x160], RZ ;  /* 0x0000580002027a10 */ /* 0x000fe40007ffe0ff */
[----:B------:R-:W-:Y:S02]  /*3300*/  LOP3.LUT P1, RZ, R0, 0xff, RZ, 0xc0, !PT ;  /* 0x000000ff00ff7812 */ /* 0x000fe4000782c0ff */
[----:B------:R-:W-:Y:S02]  /*3310*/  ISETP.GE.AND P0, PT, R2, c[0x0][0x164], PT ;  /* 0x0000590002007a0c */ /* 0x000fe40003f06270 */
[----:B------:R-:W-:-:S11]  /*3320*/  SEL R0, RZ, 0x1, P1 ;  /* 0x00000001ff007807 */ /* 0x000fd60000800000 */
[----:B------:R-:W-:Y:S01]  /*3330*/  @P0 CALL.REL.NOINC `(.L_x_7142) ;  /* 0x0000001000000944 */ /* 0x000fe20003c00000 */
[----:B------:R-:W-:Y:S05]  /*3340*/  BRA `(.L_x_7157) ;  /* 0xffffd19000007947 */ /* 0x000fea000383ffff */
.L_x_7142:
        /* <DEDUP_REMOVED lines=19> */
.L_x_7159:
[----:B------:R-:W-:Y:S05]  /*3480*/  BSYNC B0 ;  /* 0x0000000000007941 */ /* 0x000fea0003800000 */
.L_x_7158:
        /* <DEDUP_REMOVED lines=13> */
.L_x_7161:
[----:B------:R-:W-:Y:S05]  /*3560*/  BSYNC B0 ;  /* 0x0000000000007941 */ /* 0x000fea0003800000 */
.L_x_7160:
        /* <DEDUP_REMOVED lines=12> */
.L_x_7149:
[----:B------:R-:W-:Y:S01]  /*3630*/  HFMA2.MMA R186, -RZ, RZ, 0, 9.5367431640625e-07 ;  /* 0x00000010ffba7435 */ /* 0x000fe200000001ff */
[----:B------:R-:W-:-:S02]  /*3640*/  MOV R181, R191 ;  /* 0x000000bf00b57202 */ /* 0x000fc40000000f00 */
[----:B------:R-:W-:Y:S02]  /*3650*/  MOV R219, 0x1f ;  /* 0x0000001f00db7802 */ /* 0x000fe40000000f00 */
[----:B------:R-:W-:Y:S02]  /*3660*/  MOV R188, 0xffffffff ;  /* 0xffffffff00bc7802 */ /* 0x000fe40000000f00 */
[----:B------:R-:W-:Y:S02]  /*3670*/  MOV R176, 0x3690 ;  /* 0x0000369000b07802 */ /* 0x000fe40000000f00 */
[----:B------:R-:W-:Y:S05]  /*3680*/  CALL.REL.NOINC `($__internal_154_$__cuda_sm70_shflsync_down_p) ;  /* 0x0000045000007944 */ /* 0x000fea0003c00000 */
[----:B-1----:R-:W-:Y:S01]  /*3690*/  MOV R180, R219 ;  /* 0x000000db00b47202 */ /* 0x002fe20000000f00 */
[----:B0-----:R-:W-:Y:S05]  /*36a0*/  BRA `(.L_x_7162) ;  /* 0xffffdfb000007947 */ /* 0x001fea000383ffff */
.L_x_7150:
[----:B------:R-:W-:Y:S01]  /*36b0*/  HFMA2.MMA R186, -RZ, RZ, 0, 9.5367431640625e-07 ;  /* 0x00000010ffba7435 */ /* 0x000fe200000001ff */
[----:B------:R-:W-:Y:S02]  /*36c0*/  MOV R181, R190 ;  /* 0x000000be00b57202 */ /* 0x000fe40000000f00 */
[----:B------:R-:W-:Y:S02]  /*36d0*/  MOV R219, 0x1f ;  /* 0x0000001f00db7802 */ /* 0x000fe40000000f00 */
[----:B------:R-:W-:-:S02]  /*36e0*/  MOV R188, 0xffffffff ;  /* 0xffffffff00bc7802 */ /* 0x000fc40000000f00 */
[----:B------:R-:W-:Y:S02]  /*36f0*/  MOV R176, 0x3710 ;  /* 0x0000371000b07802 */ /* 0x000fe40000000f00 */
[----:B01----:R-:W-:Y:S05]  /*3700*/  CALL.REL.NOINC `($__internal_154_$__cuda_sm70_shflsync_down_p) ;  /* 0x000003d000007944 */ /* 0x003fea0003c00000 */
[----:B------:R-:W-:Y:S01]  /*3710*/  FADD.FTZ R180, R180, R191 ;  /* 0x000000bfb4b47221 */ /* 0x000fe20000010000 */
[----:B0-----:R-:W-:Y:S01]  /*3720*/  HFMA2.MMA R186, -RZ, RZ, 0, 4.76837158203125e-07 ;  /* 0x00000008ffba7435 */ /* 0x001fe200000001ff */
[----:B-1----:R-:W-:Y:S01]  /*3730*/  FADD.FTZ R190, R190, R219 ;  /* 0x000000dbbebe7221 */ /* 0x002fe20000010000 */
[----:B------:R-:W-:Y:S02]  /*3740*/  MOV R219, 0x1f ;  /* 0x0000001f00db7802 */ /* 0x000fe40000000f00 */
[----:B------:R-:W-:Y:S02]  /*3750*/  MOV R188, 0xffffffff ;  /* 0xffffffff00bc7802 */ /* 0x000fe40000000f00 */
[----:B------:R-:W-:Y:S02]  /*3760*/  MOV R181, R180 ;  /* 0x000000b400b57202 */ /* 0x000fe40000000f00 */
[----:B------:R-:W-:Y:S02]  /*3770*/  MOV R176, 0x3790 ;  /* 0x0000379000b07802 */ /* 0x000fe40000000f00 */
[----:B------:R-:W-:Y:S05]  /*3780*/  CALL.REL.NOINC `($__internal_154_$__cuda_sm70_shflsync_down_p) ;  /* 0x0000035000007944 */ /* 0x000fea0003c00000 */
[----:B0-----:R-:W-:Y:S01]  /*3790*/  HFMA2.MMA R186, -RZ, RZ, 0, 4.76837158203125e-07 ;  /* 0x00000008ffba7435 */ /* 0x001fe200000001ff */
[----:B-1----:R-:W-:-:S02]  /*37a0*/  MOV R179, R219 ;  /* 0x000000db00b37202 */ /* 0x002fc40000000f00 */
[----:B------:R-:W-:Y:S02]  /*37b0*/  MOV R181, R190 ;  /* 0x000000be00b57202 */ /* 0x000fe40000000f00 */
[----:B------:R-:W-:Y:S02]  /*37c0*/  MOV R219, 0x1f ;  /* 0x0000001f00db7802 */ /* 0x000fe40000000f00 */
[----:B------:R-:W-:Y:S02]  /*37d0*/  MOV R188, 0xffffffff ;  /* 0xffffffff00bc7802 */ /* 0x000fe40000000f00 */
[----:B------:R-:W-:Y:S02]  /*37e0*/  MOV R176, 0x3800 ;  /* 0x0000380000b07802 */ /* 0x000fe40000000f00 */
[----:B------:R-:W-:Y:S05]  /*37f0*/  CALL.REL.NOINC `($__internal_154_$__cuda_sm70_shflsync_down_p) ;  /* 0x000002e000007944 */ /* 0x000fea0003c00000 */
[----:B------:R-:W-:Y:S01]  /*3800*/  FADD.FTZ R180, R179, R180 ;  /* 0x000000b4b3b47221 */ /* 0x000fe20000010000 */
[----:B0-----:R-:W-:Y:S01]  /*3810*/  HFMA2.MMA R186, -RZ, RZ, 0, 2.384185791015625e-07 ;  /* 0x00000004ffba7435 */ /* 0x001fe200000001ff */
[----:B-1----:R-:W-:Y:S01]  /*3820*/  FADD.FTZ R190, R190, R219 ;  /* 0x000000dbbebe7221 */ /* 0x002fe20000010000 */
[----:B------:R-:W-:Y:S02]  /*3830*/  MOV R219, 0x1f ;  /* 0x0000001f00db7802 */ /* 0x000fe40000000f00 */
[----:B------:R-:W-:-:S02]  /*3840*/  MOV R188, 0xffffffff ;  /* 0xffffffff00bc7802 */ /* 0x000fc40000000f00 */
[----:B------:R-:W-:Y:S02]  /*3850*/  MOV R181, R180 ;  /* 0x000000b400b57202 */ /* 0x000fe40000000f00 */
[----:B------:R-:W-:Y:S02]  /*3860*/  MOV R176, 0x3880 ;  /* 0x0000388000b07802 */ /* 0x000fe40000000f00 */
[----:B------:R-:W-:Y:S05]  /*3870*/  CALL.REL.NOINC `($__internal_154_$__cuda_sm70_shflsync_down_p) ;  /* 0x0000026000007944 */ /* 0x000fea0003c00000 */
[----:B0-----:R-:W-:Y:S01]  /*3880*/  HFMA2.MMA R186, -RZ, RZ, 0, 2.384185791015625e-07 ;  /* 0x00000004ffba7435 */ /* 0x001fe200000001ff */
[----:B-1----:R-:W-:Y:S02]  /*3890*/  MOV R179, R219 ;  /* 0x000000db00b37202 */ /* 0x002fe40000000f00 */
[----:B------:R-:W-:Y:S02]  /*38a0*/  MOV R181, R190 ;  /* 0x000000be00b57202 */ /* 0x000fe40000000f00 */
[----:B------:R-:W-:Y:S02]  /*38b0*/  MOV R219, 0x1f ;  /* 0x0000001f00db7802 */ /* 0x000fe40000000f00 */
[----:B------:R-:W-:Y:S02]  /*38c0*/  MOV R188, 0xffffffff ;  /* 0xffffffff00bc7802 */ /* 0x000fe40000000f00 */
[----:B------:R-:W-:-:S02]  /*38d0*/  MOV R176, 0x38f0 ;  /* 0x000038f000b07802 */ /* 0x000fc40000000f00 */
[----:B------:R-:W-:Y:S05]  /*38e0*/  CALL.REL.NOINC `($__internal_154_$__cuda_sm70_shflsync_down_p) ;  /* 0x000001f000007944 */ /* 0x000fea0003c00000 */
[----:B------:R-:W-:Y:S01]  /*38f0*/  FADD.FTZ R180, R179, R180 ;  /* 0x000000b4b3b47221 */ /* 0x000fe20000010000 */
[----:B0-----:R-:W-:Y:S01]  /*3900*/  HFMA2.MMA R186, -RZ, RZ, 0, 1.1920928955078125e-07 ;  /* 0x00000002ffba7435 */ /* 0x001fe200000001ff */
[----:B-1----:R-:W-:Y:S01]  /*3910*/  FADD.FTZ R184, R190, R219 ;  /* 0x000000dbbeb87221 */ /* 0x002fe20000010000 */
[----:B------:R-:W-:-:S02]  /*3920*/  MOV R219, 0x1f ;  /* 0x0000001f00db7802 */ /* 0x000fc40000000f00 */
[----:B------:R-:W-:Y:S02]  /*3930*/  MOV R188, 0xffffffff ;  /* 0xffffffff00bc7802 */ /* 0x000fe40000000f00 */
[----:B------:R-:W-:Y:S02]  /*3940*/  MOV R181, R180 ;  /* 0x000000b400b57202 */ /* 0x000fe40000000f00 */
[----:B------:R-:W-:Y:S02]  /*3950*/  MOV R176, 0x3970 ;  /* 0x0000397000b07802 */ /* 0x000fe40000000f00 */
[----:B------:R-:W-:Y:S05]  /*3960*/  CALL.REL.NOINC `($__internal_154_$__cuda_sm70_shflsync_down_p) ;  /* 0x0000017000007944 */ /* 0x000fea0003c00000 */
[----:B0-----:R-:W-:Y:S01]  /*3970*/  HFMA2.MMA R186, -RZ, RZ, 0, 1.1920928955078125e-07 ;  /* 0x00000002ffba7435 */ /* 0x001fe200000001ff */
[----:B-1----:R-:W-:Y:S02]  /*3980*/  MOV R179, R219 ;  /* 0x000000db00b37202 */ /* 0x002fe40000000f00 */
[----:B------:R-:W-:Y:S02]  /*3990*/  MOV R181, R184 ;  /* 0x000000b800b57202 */ /* 0x000fe40000000f00 */
[----:B------:R-:W-:Y:S02]  /*39a0*/  MOV R219, 0x1f ;  /* 0x0000001f00db7802 */ /* 0x000fe40000000f00 */
[----:B------:R-:W-:-:S02]  /*39b0*/  MOV R188, 0xffffffff ;  /* 0xffffffff00bc7802 */ /* 0x000fc40000000f00 */
[----:B------:R-:W-:Y:S02]  /*39c0*/  MOV R176, 0x39e0 ;  /* 0x000039e000b07802 */ /* 0x000fe40000000f00 */
[----:B------:R-:W-:Y:S05]  /*39d0*/  CALL.REL.NOINC `($__internal_154_$__cuda_sm70_shflsync_down_p) ;  /* 0x0000010000007944 */ /* 0x000fea0003c00000 */
[----:B------:R-:W-:Y:S01]  /*39e0*/  FADD.FTZ R182, R179, R180 ;  /* 0x000000b4b3b67221 */ /* 0x000fe20000010000 */
[----:B0-----:R-:W-:Y:S01]  /*39f0*/  HFMA2.MMA R186, -RZ, RZ, 0, 5.9604644775390625e-08 ;  /* 0x00000001ffba7435 */ /* 0x001fe200000001ff */
[----:B-1----:R-:W-:Y:S01]  /*3a00*/  FADD.FTZ R184, R184, R219 ;  /* 0x000000dbb8b87221 */ /* 0x002fe20000010000 */
[----:B------:R-:W-:Y:S02]  /*3a10*/  MOV R219, 0x1f ;  /* 0x0000001f00db7802 */ /* 0x000fe40000000f00 */
[----:B------:R-:W-:Y:S02]  /*3a20*/  MOV R188, 0xffffffff ;  /* 0xffffffff00bc7802 */ /* 0x000fe40000000f00 */
[----:B------:R-:W-:Y:S02]  /*3a30*/  MOV R181, R182 ;  /* 0x000000b600b57202 */ /* 0x000fe40000000f00 */
[----:B------:R-:W-:Y:S02]  /*3a40*/  MOV R176, 0x3a60 ;  /* 0x00003a6000b07802 */ /* 0x000fe40000000f00 */
[----:B------:R-:W-:Y:S05]  /*3a50*/  CALL.REL.NOINC `($__internal_154_$__cuda_sm70_shflsync_down_p) ;  /* 0x0000008000007944 */ /* 0x000fea0003c00000 */
[----:B0-----:R-:W-:Y:S01]  /*3a60*/  HFMA2.MMA R186, -RZ, RZ, 0, 5.9604644775390625e-08 ;  /* 0x00000001ffba7435 */ /* 0x001fe200000001ff */
[----:B-1----:R-:W-:-:S02]  /*3a70*/  MOV R183, R219 ;  /* 0x000000db00b77202 */ /* 0x002fc40000000f00 */
[----:B------:R-:W-:Y:S02]  /*3a80*/  MOV R181, R184 ;  /* 0x000000b800b57202 */ /* 0x000fe40000000f00 */
[----:B------:R-:W-:Y:S02]  /*3a90*/  MOV R219, 0x1f ;  /* 0x0000001f00db7802 */ /* 0x000fe40000000f00 */
[----:B------:R-:W-:Y:S02]  /*3aa0*/  MOV R188, 0xffffffff ;  /* 0xffffffff00bc7802 */ /* 0x000fe40000000f00 */
[----:B------:R-:W-:Y:S02]  /*3ab0*/  MOV R176, 0x3ad0 ;  /* 0x00003ad000b07802 */ /* 0x000fe40000000f00 */
[----:B------:R-:W-:Y:S05]  /*3ac0*/  CALL.REL.NOINC `($__internal_154_$__cuda_sm70_shflsync_down_p) ;  /* 0x0000001000007944 */ /* 0x000fea0003c00000 */
[----:B01----:R-:W-:Y:S05]  /*3ad0*/  BRA `(.L_x_7163) ;  /* 0xffffdca000007947 */ /* 0x003fea000383ffff */
        .weak           $__internal_154_$__cuda_sm70_shflsync_down_p
        .type           $__internal_154_$__cuda_sm70_shflsync_down_p,@function
        .size           $__internal_154_$__cuda_sm70_shflsync_down_p,(.L_x_9408 - $__internal_154_$__cuda_sm70_shflsync_down_p)
$__internal_154_$__cuda_sm70_shflsync_down_p:
[----:B------:R-:W-:Y:S01]  /*3ae0*/  HFMA2.MMA R177, -RZ, RZ, 0, 0 ;  /* 0x00000000ffb17435 */ /* 0x000fe200000001ff */
[----:B------:R-:W-:Y:S04]  /*3af0*/  WARPSYNC R188 ;  /* 0x000000bc00007348 */ /* 0x000fe80003800000 */
[----:B------:R0:W1:Y:S01]  /*3b00*/  SHFL.DOWN PT, R219, R181, R186, R219 ;  /* 0x080000bab5db7389 */ /* 0x00006200000e00db */
[----:B------:R-:W-:Y:S05]  /*3b10*/  RET.REL.NODEC R176 `(_ZN10layer_norm13ln_bwd_kernelINS_13Kernel_traitsIf6__halffS2_fjLj6144ELj1ELj1ELj8ELj16ENS_18Kernel_traits_baseILj6144EfS2_fS2_fjLj256EEEEELb1ELb1ELb0ELb0EEEvNS_9BwdParamsE) ;  /* 0xffffc4e0b0007950 */ /* 0x000fea0003c3ffff */
.L_x_7164:
        /* <DEDUP_REMOVED lines=14> */
.L_x_9408:


//--------------------- .text._ZN10layer_norm13ln_bwd_kernelINS_13Kernel_traitsIf6__halffS2_fjLj6144ELj1ELj1ELj8ELj16ENS_18Kernel_traits_baseILj6144EfS2_fS2_fjLj256EEEEELb1ELb1ELb0ELb1EEEvNS_9BwdParamsE --------------------------
	.section	.text._ZN10layer_norm13ln_bwd_kernelINS_13Kernel_traitsIf6__halffS2_fjLj6144ELj1ELj1ELj8ELj16ENS_18Kernel_traits_baseILj6144EfS2_fS2_fjLj256EEEEELb1ELb1ELb0ELb1EEEvNS_9BwdParamsE,"ax",@progbits
	.sectioninfo	@"SHI_REGISTERS=244"
	.align	128
        .global         _ZN10layer_norm13ln_bwd_kernelINS_13Kernel_traitsIf6__halffS2_fjLj6144ELj1ELj1ELj8ELj16ENS_18Kernel_traits_baseILj6144EfS2_fS2_fjLj256EEEEELb1ELb1ELb0ELb1EEEvNS_9BwdParamsE
        .type           _ZN10layer_norm13ln_bwd_kernelINS_13Kernel_traitsIf6__halffS2_fjLj6144ELj1ELj1ELj8ELj16ENS_18Kernel_traits_baseILj6144EfS2_fS2_fjLj256EEEEELb1ELb1ELb0ELb1EEEvNS_9BwdParamsE,@function
        .size           _ZN10layer_norm13ln_bwd_kernelINS_13Kernel_traitsIf6__halffS2_fjLj6144ELj1ELj1ELj8ELj16ENS_18Kernel_traits_baseILj6144EfS2_fS2_fjLj256EEEEELb1ELb1ELb0ELb1EEEvNS_9BwdParamsE,(.L_x_9409 - _ZN10layer_norm13ln_bwd_kernelINS_13Kernel_traitsIf6__halffS2_fjLj6144ELj1ELj1ELj8ELj16ENS_18Kernel_traits_baseILj6144EfS2_fS2_fjLj256EEEEELb1ELb1ELb0ELb1EEEvNS_9BwdParamsE)
        .other          _ZN10layer_norm13ln_bwd_kernelINS_13Kernel_traitsIf6__halffS2_fjLj6144ELj1ELj1ELj8ELj16ENS_18Kernel_traits_baseILj6144EfS2_fS2_fjLj256EEEEELb1ELb1ELb0ELb1EEEvNS_9BwdParamsE,@"STO_CUDA_ENTRY STV_DEFAULT"
_ZN10layer_norm13ln_bwd_kernelINS_13Kernel_traitsIf6__halffS2_fjLj6144ELj1ELj1ELj8ELj16ENS_18Kernel_traits_baseILj6144EfS2_fS2_fjLj256EEEEELb1ELb1ELb0ELb1EEEvNS_9BwdParamsE:
.text._ZN10layer_norm13ln_bwd_kernelINS_13Kernel_traitsIf6__halffS2_fjLj6144ELj1ELj1ELj8ELj16ENS_18Kernel_traits_baseILj6144EfS2_fS2_fjLj256EEEEELb1ELb1ELb0ELb1EEEvNS_9BwdParamsE:
        /* <DEDUP_REMOVED lines=44> */
.L_x_7165:
        /* <DEDUP_REMOVED lines=57> */
.L_x_7170:
        /* <DEDUP_REMOVED lines=11> */
[----:B------:R-:W-:Y:S02]  /*0700*/  SHF.R.S32.HI R118, RZ, 0x1f, R195 ;  /* 0x0000001fff767819 */ /* 0x000fe400000114c3 */
[----:B------:R-:W-:Y:S01]  /*0710*/  MOV R145, 0x10 ;  /* 0x0000001000917802 */ /* 0x000fe20000000f00 */
[----:B------:R-:W-:Y:S01]  /*0720*/  IMAD.WIDE.U32 R158, R203, R201, c[0x0][0x188] ;  /* 0x00006200cb9e7625 */ /* 0x000fe200078e00c9 */
[----:B------:R-:W-:Y:S02]  /*0730*/  @P0 LEA R136, P1, R195, c[0x0][0x1c0], 0x1 ;  /* 0x00007000c3880a11 */ /* 0x000fe400078208ff */
[C---:B------:R-:W-:Y:S01]  /*0740*/  IADD3 R204, R203.reuse, 0x100, RZ ;  /* 0x00000100cbcc7810 */ /* 0x040fe20007ffe0ff */
[----:B------:R-:W-:Y:S01]  /*0750*/  IMAD.WIDE.U32 R120, R203, R145, c[0x0][0x208] ;  /* 0x00008200cb787625 */ /* 0x000fe200078e0091 */
[----:B------:R-:W-:Y:S01]  /*0760*/  @P0 LEA.HI.X R137, R195, c[0x0][0x1c4], R118, 0x1, P1 ;  /* 0x00007100c3890a11 */ /* 0x000fe200008f0c76 */
[----:B------:R1:W3:Y:S04]  /*0770*/  LDG.E.128 R124, [R158.64+0x10] ;  /* 0x000010049e7c7981 */ /* 0x0002e8000c1e1d00 */
[----:B------:R1:W4:Y:S01]  /*0780*/  LDG.E.128 R116, [R158.64] ;  /* 0x000000049e747981 */ /* 0x000322000c1e1d00 */
[----:B------:R-:W-:-:S03]  /*0790*/  IMAD.WIDE.U32 R176, R204, R201, c[0x0][0x188] ;  /* 0x00006200ccb07625 */ /* 0x000fc600078e00c9 */
[----:B------:R-:W3:Y:S01]  /*07a0*/  LDG.E.128 R120, [R120.64] ;  /* 0x0000000478787981 */ /* 0x000ee2000c1e1d00 */
[----:B------:R-:W-:-:S03]  /*07b0*/  IMAD.WIDE.U32 R132, R204, R145, c[0x0][0x208] ;  /* 0x00008200cc847625 */ /* 0x000fc600078e0091 */
[----:B0-----:R0:W3:Y:S01]  /*07c0*/  LDG.E.128 R128, [R176.64] ;  /* 0x00000004b0807981 */ /* 0x0010e2000c1e1d00 */
[----:B-1----:R-:W-:-:S03]  /*07d0*/  IMAD.WIDE R158, R195, R200, c[0x0][0x1a8] ;  /* 0x00006a00c39e7625 */ /* 0x002fc600078e02c8 */
[----:B------:R-:W3:Y:S04]  /*07e0*/  LDG.E.128 R132, [R132.64] ;  /* 0x0000000484847981 */ /* 0x000ee8000c1e1d00 */
[----:B------:R1:W3:Y:S04]  /*07f0*/  LDG.E R199, [R158.64] ;  /* 0x000000049ec77981 */ /* 0x0002e8000c1e1900 */
[----:B------:R0:W3:Y:S01]  /*0800*/  @P0 LDG.E.U16 R205, [R136.64] ;  /* 0x0000000488cd0981 */ /* 0x0000e2000c1e1500 */
[----:B------:R-:W-:-:S03]  /*0810*/  IADD3 R198, R203, 0x200, RZ ;  /* 0x00000200cbc67810 */ /* 0x000fc60007ffe0ff */
[----:B0-----:R0:W3:Y:S02]  /*0820*/  LDG.E.128 R136, [R176.64+0x10] ;  /* 0x00001004b0887981 */ /* 0x0010e4000c1e1d00 */
[----:B------:R-:W-:-:S05]  /*0830*/  IMAD.WIDE.U32 R166, R198, R201, c[0x0][0x188] ;  /* 0x00006200c6a67625 */ /* 0x000fca00078e00c9 */
[----:B------:R0:W3:Y:S04]  /*0840*/  LDG.E.128 R140, [R166.64] ;  /* 0x00000004a68c7981 */ /* 0x0000e8000c1e1d00 */
[----:B------:R0:W3:Y:S01]  /*0850*/  LDG.E.128 R148, [R166.64+0x10] ;  /* 0x00001004a6947981 */ /* 0x0000e2000c1e1d00 */
[----:B------:R-:W-:-:S06]  /*0860*/  IMAD.WIDE.U32 R144, R198, R145, c[0x0][0x208] ;  /* 0x00008200c6907625 */ /* 0x000fcc00078e0091 */
[----:B------:R-:W3:Y:S01]  /*0870*/  LDG.E.128 R144, [R144.64] ;  /* 0x0000000490907981 */ /* 0x000ee2000c1e1d00 */
        /* <DEDUP_REMOVED lines=25> */
[C---:B------:R-:W-:Y:S01]  /*0a10*/  FADD.FTZ R238, -R209.reuse, R118 ;  /* 0x00000076d1ee7221 */ /* 0x040fe20000010100 */
[----:B------:R-:W-:Y:S01]  /*0a20*/  HADD2.F32 R224, -RZ, R120.H1_H1 ;  /* 0x30000078ffe07230 */ /* 0x000fe20000004100 */
[----:B------:R-:W-:Y:S02]  /*0a30*/  FADD.FTZ R216, -R209, R131 ;  /* 0x00000083d1d87221 */ /* 0x000fe40000010100 */
[----:B------:R-:W-:Y:S02]  /*0a40*/  FADD.FTZ R194, R225, R194 ;  /* 0x000000c2e1c27221 */ /* 0x000fe40000010000 */
[----:B------:R-:W-:-:S02]  /*0a50*/  FMUL.FTZ R239, R199, R220 ;  /* 0x000000dcc7ef7220 */ /* 0x000fc40000410000 */
[----:B------:R-:W-:Y:S02]  /*0a60*/  FMUL.FTZ R237, R199, R232 ;  /* 0x000000e8c7ed7220 */ /* 0x000fe40000410000 */
[-C--:B------:R-:W-:Y:S02]  /*0a70*/  FFMA.FTZ R196, R239, R225.reuse, R196 ;  /* 0x000000e1efc47223 */ /* 0x080fe400000100c4 */
[----:B------:R-:W-:Y:S01]  /*0a80*/  FMUL.FTZ R225, R80, R225 ;  /* 0x000000e150e17220 */ /* 0x000fe20000410000 */
[----:B------:R-:W-:Y:S01]  /*0a90*/  HADD2.F32 R235, -RZ, R121.H0_H0 ;  /* 0x20000079ffeb7230 */ /* 0x000fe20000004100 */
[C---:B------:R-:W-:Y:S01]  /*0aa0*/  FADD.FTZ R218, -R209.reuse, R130 ;  /* 0x00000082d1da7221 */ /* 0x040fe20000010100 */
[----:B------:R-:W-:Y:S01]  /*0ab0*/  HADD2.F32 R130, -RZ, R133.H1_H1 ;  /* 0x30000085ff827230 */ /* 0x000fe20000004100 */
[C---:B------:R-:W-:Y:S02]  /*0ac0*/  FADD.FTZ R236, -R209.reuse, R119 ;  /* 0x00000077d1ec7221 */ /* 0x040fe40000010100 */
[----:B------:R-:W-:-:S02]  /*0ad0*/  FADD.FTZ R208, -R209, R129 ;  /* 0x00000081d1d07221 */ /* 0x000fc40000010100 */
[----:B------:R-:W-:Y:S02]  /*0ae0*/  FMUL.FTZ R238, R199, R238 ;  /* 0x000000eec7ee7220 */ /* 0x000fe40000410000 */
[----:B------:R-:W-:Y:S02]  /*0af0*/  FADD.FTZ R192, R224, R192 ;  /* 0x000000c0e0c07221 */ /* 0x000fe40000010000 */
[----:B------:R-:W-:Y:S02]  /*0b00*/  FFMA.FTZ R193, R237, R224, R193 ;  /* 0x000000e0edc17223 */ /* 0x000fe400000100c1 */
[----:B------:R-:W-:Y:S02]  /*0b10*/  FMUL.FTZ R216, R199, R216 ;  /* 0x000000d8c7d87220 */ /* 0x000fe40000410000 */
[----:B------:R-:W-:Y:S02]  /*0b20*/  FMUL.FTZ R224, R81, R224 ;  /* 0x000000e051e07220 */ /* 0x000fe40000410000 */
[----:B------:R-:W-:Y:S01]  /*0b30*/  FADD.FTZ R129, RZ, R225 ;  /* 0x000000e1ff817221 */ /* 0x000fe20000010000 */
[----:B------:R-:W-:Y:S01]  /*0b40*/  HADD2.F32 R233, -RZ, R121.H1_H1 ;  /* 0x30000079ffe97230 */ /* 0x000fe20000004100 */
[----:B------:R-:W-:-:S02]  /*0b50*/  FFMA.FTZ R131, R239, R225, RZ ;  /* 0x000000e1ef837223 */ /* 0x000fc400000100ff */
        /* <DEDUP_REMOVED lines=24> */
[----:B------:R-:W-:Y:S01]  /*0ce0*/  FADD.FTZ R130, R130, R233 ;  /* 0x000000e982827221 */ /* 0x000fe20000010000 */
[----:B------:R-:W-:Y:S01]  /*0cf0*/  HADD2.F32 R227, -RZ, R123.H0_H0 ;  /* 0x2000007bffe37230 */ /* 0x000fe20000004100 */
[C---:B------:R-:W-:Y:S01]  /*0d00*/  FADD.FTZ R228, -R209.reuse, R127 ;  /* 0x0000007fd1e47221 */ /* 0x040fe20000010100 */
[--C-:B------:R-:W-:Y:S01]  /*0d10*/  HADD2.F32 R127, -RZ, R132.reuse.H0_H0 ;  /* 0x20000084ff7f7230 */ /* 0x100fe20000004100 */
[----:B------:R-:W-:Y:S01]  /*0d20*/  FFMA.FTZ R131, R236, R233, R131 ;  /* 0x000000e9ec837223 */ /* 0x000fe20000010083 */
[----:B------:R-:W-:Y:S01]  /*0d30*/  HADD2.F32 R214, -RZ, R132.H1_H1 ;  /* 0x30000084ffd67230 */ /* 0x000fe20000004100 */
[----:B------:R-:W-:-:S02]  /*0d40*/  FADD.FTZ R132, -R209, R138 ;  /* 0x0000008ad1847221 */ /* 0x000fc40000010100 */
[----:B------:R-:W-:Y:S02]  /*0d50*/  FADD.FTZ R184, R229, R184 ;  /* 0x000000b8e5b87221 */ /* 0x000fe40000010000 */
[----:B------:R-:W-:Y:S02]  /*0d60*/  FMUL.FTZ R230, R199, R230 ;  /* 0x000000e6c7e67220 */ /* 0x000fe40000410000 */
[-C--:B------:R-:W-:Y:S02]  /*0d70*/  FFMA.FTZ R185, R232, R229.reuse, R185 ;  /* 0x000000e5e8b97223 */ /* 0x080fe400000100b9 */
[----:B------:R-:W-:Y:S02]  /*0d80*/  FMUL.FTZ R229, R77, R229 ;  /* 0x000000e54de57220 */ /* 0x000fe40000410000 */
[----:B------:R-:W-:Y:S01]  /*0d90*/  FADD.FTZ R130, R130, R231 ;  /* 0x000000e782827221 */ /* 0x000fe20000010000 */
[----:B------:R-:W-:Y:S01]  /*0da0*/  @P0 HADD2.F32 R202, -RZ, R205.H0_H0 ;  /* 0x200000cdffca0230 */ /* 0x000fe20000004100 */
[----:B------:R-:W-:Y:S01]  /*0db0*/  FFMA.FTZ R131, R234, R231, R131 ;  /* 0x000000e7ea837223 */ /* 0x000fe20000010083 */
[----:B------:R-:W-:Y:S01]  /*0dc0*/  HADD2.F32 R226, -RZ, R123.H1_H1 ;  /* 0x3000007bffe27230 */ /* 0x000fe20000004100 */
[----:B------:R-:W-:Y:S01]  /*0dd0*/  FADD.FTZ R182, R227, R182 ;  /* 0x000000b6e3b67221 */ /* 0x000fe20000010000 */
[----:B------:R-:W-:Y:S01]  /*0de0*/  HADD2.F32 R121, -RZ, R135.H0_H0 ;  /* 0x20000087ff797230 */ /* 0x000fe20000004100 */
[----:B------:R-:W-:-:S02]  /*0df0*/  FMUL.FTZ R228, R199, R228 ;  /* 0x000000e4c7e47220 */ /* 0x000fc40000410000 */
[-C--:B------:R-:W-:Y:S02]  /*0e00*/  FFMA.FTZ R183, R230, R227.reuse, R183 ;  /* 0x000000e3e6b77223 */ /* 0x080fe400000100b7 */
[----:B------:R-:W-:Y:S02]  /*0e10*/  FMUL.FTZ R205, R199, R132 ;  /* 0x00000084c7cd7220 */ /* 0x000fe40000410000 */
[----:B------:R-:W-:Y:S02]  /*0e20*/  FADD.FTZ R210, -R209, R139 ;  /* 0x0000008bd1d27221 */ /* 0x000fe40000010100 */
[----:B------:R-:W-:Y:S02]  /*0e30*/  FMUL.FTZ R227, R78, R227 ;  /* 0x000000e34ee37220 */ /* 0x000fe40000410000 */
[----:B------:R-:W-:Y:S02]  /*0e40*/  FADD.FTZ R130, R130, R229 ;  /* 0x000000e582827221 */ /* 0x000fe40000010000 */
[----:B------:R-:W-:Y:S01]  /*0e50*/  FFMA.FTZ R131, R232, R229, R131 ;  /* 0x000000e5e8837223 */ /* 0x000fe20000010083 */
[----:B------:R-:W-:Y:S01]  /*0e60*/  HADD2.F32 R122, -RZ, R135.H1_H1 ;  /* 0x30000087ff7a7230 */ /* 0x000fe20000004100 */
[----:B------:R-:W-:-:S02]  /*0e70*/  FMUL.FTZ R217, R199, R208 ;  /* 0x000000d0c7d97220 */ /* 0x000fc40000410000 */
[----:B------:R-:W-:Y:S02]  /*0e80*/  FADD.FTZ R180, R226, R180 ;  /* 0x000000b4e2b47221 */ /* 0x000fe40000010000 */
[-C--:B------:R-:W-:Y:S02]  /*0e90*/  FFMA.FTZ R181, R228, R226.reuse, R181 ;  /* 0x000000e2e4b57223 */ /* 0x080fe400000100b5 */
[----:B------:R-:W-:Y:S02]  /*0ea0*/  FADD.FTZ R24, R121, R24 ;  /* 0x0000001879187221 */ /* 0x000fe40000010000 */
[-C--:B------:R-:W-:Y:S02]  /*0eb0*/  FFMA.FTZ R8, R205, R121.reuse, R8 ;  /* 0x00000079cd087223 */ /* 0x080fe40000010008 */
[----:B------:R-:W-:Y:S02]  /*0ec0*/  FMUL.FTZ R208, R70, R121 ;  /* 0x0000007946d07220 */ /* 0x000fe40000410000 */
[----:B------:R-:W-:-:S02]  /*0ed0*/  FMUL.FTZ R226, R79, R226 ;  /* 0x000000e24fe27220 */ /* 0x000fc40000410000 */
[----:B------:R-:W-:Y:S02]  /*0ee0*/  FMUL.FTZ R210, R199, R210 ;  /* 0x000000d2c7d27220 */ /* 0x000fe40000410000 */
[----:B------:R-:W-:Y:S02]  /*0ef0*/  FADD.FTZ R121, R130, R227 ;  /* 0x000000e382797221 */ /* 0x000fe40000010000 */
[----:B0-----:R-:W-:Y:S02]  /*0f00*/  FADD.FTZ R206, -R209, R128 ;  /* 0x00000080d1ce7221 */ /* 0x001fe40000010100 */
[----:B------:R-:W-:Y:S02]  /*0f10*/  FFMA.FTZ R131, R230, R227, R131 ;  /* 0x000000e3e6837223 */ /* 0x000fe40000010083 */
[----:B------:R-:W-:Y:S02]  /*0f20*/  FMUL.FTZ R220, R72, R127 ;  /* 0x0000007f48dc7220 */ /* 0x000fe40000410000 */
[----:B------:R-:W-:-:S02]  /*0f30*/  FADD.FTZ R23, R122, R23 ;  /* 0x000000177a177221 */ /* 0x000fc40000010000 */
[-C--:B------:R-:W-:Y:S02]  /*0f40*/  FFMA.FTZ R7, R210, R122.reuse, R7 ;  /* 0x0000007ad2077223 */ /* 0x080fe40000010007 */
[----:B------:R-:W-:Y:S02]  /*0f50*/  FMUL.FTZ R211, R71, R122 ;  /* 0x0000007a47d37220 */ /* 0x000fe40000410000 */
[----:B------:R-:W-:Y:S01]  /*0f60*/  FADD.FTZ R121, R121, R226 ;  /* 0x000000e279797221 */ /* 0x000fe20000010000 */
[----:B------:R-:W-:Y:S01]  /*0f70*/  HADD2.F32 R215, -RZ, R133.H0_H0 ;  /* 0x20000085ffd77230 */ /* 0x000fe20000004100 */
[----:B------:R-:W-:Y:S02]  /*0f80*/  FMUL.FTZ R219, R199, R206 ;  /* 0x000000cec7db7220 */ /* 0x000fe40000410000 */
[----:B------:R-:W-:Y:S02]  /*0f90*/  FFMA.FTZ R122, R228, R226, R131 ;  /* 0x000000e2e47a7223 */ /* 0x000fe40000010083 */
[----:B------:R-:W-:-:S02]  /*0fa0*/  FADD.FTZ R140, -R209, R140 ;  /* 0x0000008cd18c7221 */ /* 0x000fc40000010100 */
[----:B------:R-:W-:Y:S02]  /*0fb0*/  FADD.FTZ R126, -R209, R143 ;  /* 0x0000008fd17e7221 */ /* 0x000fe40000010100 */
[----:B------:R-:W-:Y:S02]  /*0fc0*/  FMUL.FTZ R218, R199, R218 ;  /* 0x000000dac7da7220 */ /* 0x000fe40000410000 */
[----:B------:R-:W-:Y:S02]  /*0fd0*/  FADD.FTZ R17, R214, R17 ;  /* 0x00000011d6117221 */ /* 0x000fe40000010000 */
[-C--:B------:R-:W-:Y:S02]  /*0fe0*/  FFMA.FTZ R0, R217, R214.reuse, R0 ;  /* 0x000000d6d9007223 */ /* 0x080fe40000010000 */
[----:B------:R-:W-:Y:S02]  /*0ff0*/  FMUL.FTZ R214, R73, R214 ;  /* 0x000000d649d67220 */ /* 0x000fe40000410000 */
[----:B------:R-:W-:-:S02]  /*1000*/  FADD.FTZ R121, R121, R220 ;  /* 0x000000dc79797221 */ /* 0x000fc40000010000 */
[----:B------:R-:W-:Y:S02]  /*1010*/  FFMA.FTZ R122, R219, R220, R122 ;  /* 0x000000dcdb7a7223 */ /* 0x000fe4000001007a */
[----:B------:R-:W-:Y:S02]  /*1020*/  FMUL.FTZ R139, R199, R140 ;  /* 0x0000008cc78b7220 */ /* 0x000fe40000410000 */
[----:B------:R-:W-:Y:S02]  /*1030*/  FADD.FTZ R212, -R209, R136 ;  /* 0x00000088d1d47221 */ /* 0x000fe40000010100 */
[----:B------:R-:W-:Y:S02]  /*1040*/  FADD.FTZ R20, R215, R20 ;  /* 0x00000014d7147221 */ /* 0x000fe40000010000 */
[----:B------:R-:W-:Y:S02]  /*1050*/  FFMA.FTZ R4, R218, R215, R4 ;  /* 0x000000d7da047223 */ /* 0x000fe40000010004 */
[----:B------:R-:W-:-:S02]  /*1060*/  FMUL.FTZ R140, R199, R126 ;  /* 0x0000007ec78c7220 */ /* 0x000fc40000410000 */
[----:B------:R-:W-:Y:S02]  /*1070*/  FMUL.FTZ R215, R74, R215 ;  /* 0x000000d74ad77220 */ /* 0x000fe40000410000 */
[----:B------:R-:W-:Y:S01]  /*1080*/  FADD.FTZ R126, R121, R214 ;  /* 0x000000d6797e7221 */ /* 0x000fe20000010000 */
[----:B------:R-:W-:Y:S01]  /*1090*/  HADD2.F32 R207, -RZ, R134.H0_H0 ;  /* 0x20000086ffcf7230 */ /* 0x000fe20000004100 */
[----:B------:R-:W-:Y:S02]  /*10a0*/  FADD.FTZ R128, -R209, R148 ;  /* 0x00000094d1807221 */ /* 0x000fe40000010100 */
[----:B------:R-:W-:Y:S02]  /*10b0*/  FFMA.FTZ R122, R217, R214, R122 ;  /* 0x000000d6d97a7223 */ /* 0x000fe4000001007a */
[C---:B------:R-:W-:Y:S02]  /*10c0*/  FADD.FTZ R136, -R209.reuse, R137 ;  /* 0x00000089d1887221 */ /* 0x040fe40000010100 */
[----:B------:R-:W-:-:S02]  /*10d0*/  FADD.FTZ R138, -R209, R141 ;  /* 0x0000008dd18a7221 */ /* 0x000fc40000010100 */
[C---:B------:R-:W-:Y:S02]  /*10e0*/  FADD.FTZ R142, -R209.reuse, R142 ;  /* 0x0000008ed18e7221 */ /* 0x040fe40000010100 */
[C---:B------:R-:W-:Y:S02]  /*10f0*/  FADD.FTZ R148, -R209.reuse, R149 ;  /* 0x00000095d1947221 */ /* 0x040fe40000010100 */
[C---:B------:R-:W-:Y:S02]  /*1100*/  FADD.FTZ R150, -R209.reuse, R150 ;  /* 0x00000096d1967221 */ /* 0x040fe40000010100 */
[----:B-1----:R-:W-:Y:S02]  /*1110*/  FADD.FTZ R200, -R209, R151 ;  /* 0x00000097d1c87221 */ /* 0x002fe40000010100 */
        /* <DEDUP_REMOVED lines=10> */
[----:B------:R-:W-:Y:S02]  /*11c0*/  FADD.FTZ R121, R126, R207 ;  /* 0x000000cf7e797221 */ /* 0x000fe40000010000 */
[----:B------:R-:W-:Y:S02]  /*11d0*/  FMUL.FTZ R213, R199, R136 ;  /* 0x00000088c7d57220 */ /* 0x000fe40000410000 */
[----:B------:R-:W-:Y:S01]  /*11e0*/  FFMA.FTZ R122, R209, R207, R122 ;  /* 0x000000cfd17a7223 */ /* 0x000fe2000001007a */
[--C-:B------:R-:W-:Y:S01]  /*11f0*/  HADD2.F32 R125, -RZ, R144.reuse.H0_H0 ;  /* 0x20000090ff7d7230 */ /* 0x100fe20000004100 */
[----:B------:R-:W-:Y:S01]  /*1200*/  FADD.FTZ R121, R121, R212 ;  /* 0x000000d479797221 */ /* 0x000fe20000010000 */
[----:B------:R-:W-:Y:S01]  /*1210*/  HADD2.F32 R144, -RZ, R144.H1_H1 ;  /* 0x30000090ff907230 */ /* 0x000fe20000004100 */
[----:B------:R-:W-:Y:S01]  /*1220*/  FFMA.FTZ R122, R213, R212, R122 ;  /* 0x000000d4d57a7223 */ /* 0x000fe2000001007a */
        /* <DEDUP_REMOVED lines=13> */
[----:B------:R-:W-:Y:S01]  /*1300*/  FFMA.FTZ R123, R210, R211, R122 ;  /* 0x000000d3d27b7223 */ /* 0x000fe2000001007a */
[----:B------:R-:W-:Y:S01]  /*1310*/  HADD2.F32 R119, -RZ, R146.H0_H0 ;  /* 0x20000092ff777230 */ /* 0x000fe20000004100 */
[----:B------:R-:W-:Y:S01]  /*1320*/  FADD.FTZ R122, R121, R142 ;  /* 0x0000008e797a7221 */ /* 0x000fe20000010000 */
[----:B------:R-:W-:-:S02]  /*1330*/  HADD2.F32 R117, -RZ, R147.H0_H0 ;  /* 0x20000093ff757230 */ /* 0x000fc40000004100 */
[----:B------:R-:W-:Y:S01]  /*1340*/  HADD2.F32 R116, -RZ, R147.H1_H1 ;  /* 0x30000093ff747230 */ /* 0x000fe20000004100 */
[----:B------:R-:W-:Y:S02]  /*1350*/  FMUL.FTZ R147, R199, R128 ;  /* 0x00000080c7937220 */ /* 0x000fe40000410000 */
[----:B------:R-:W-:Y:S01]  /*1360*/  FFMA.FTZ R121, R139, R142, R123 ;  /* 0x0000008e8b797223 */ /* 0x000fe2000001007b */
[----:B------:R-:W-:Y:S01]  /*1370*/  HADD2.F32 R120, -RZ, R146.H1_H1 ;  /* 0x30000092ff787230 */ /* 0x000fe20000004100 */
[----:B------:R-:W-:Y:S01]  /*1380*/  FADD.FTZ R30, R119, R30 ;  /* 0x0000001e771e7221 */ /* 0x000fe20000010000 */
[----:B------:R-:W-:Y:S01]  /*1390*/  HADD2.F32 R124, -RZ, R145.H1_H1 ;  /* 0x30000091ff7c7230 */ /* 0x000fe20000004100 */
[-C--:B------:R-:W-:Y:S02]  /*13a0*/  FFMA.FTZ R14, R147, R119.reuse, R14 ;  /* 0x00000077930e7223 */ /* 0x080fe4000001000e */
        /* <DEDUP_REMOVED lines=8> */
[----:B------:R-:W-:Y:S01]  /*1430*/  FFMA.FTZ R121, R140, R145, R121 ;  /* 0x000000918c797223 */ /* 0x000fe20000010079 */
[----:B------:R-:W-:Y:S01]  /*1440*/  LOP3.LUT P1, RZ, R197, 0xff, RZ, 0xc0, !PT ;  /* 0x000000ffc5ff7812 */ /* 0x000fe2000782c0ff */
[----:B------:R-:W-:Y:S02]  /*1450*/  FADD.FTZ R29, R120, R29 ;  /* 0x0000001d781d7221 */ /* 0x000fe40000010000 */
[-C--:B------:R-:W-:Y:S02]  /*1460*/  FFMA.FTZ R13, R148, R120.reuse, R13 ;  /* 0x00000078940d7223 */ /* 0x080fe4000001000d */
[----:B------:R-:W-:Y:S02]  /*1470*/  FMUL.FTZ R149, R61, R120 ;  /* 0x000000783d957220 */ /* 0x000fe40000410000 */
[----:B------:R-:W-:Y:S02]  /*1480*/  FMUL.FTZ R151, R199, R150 ;  /* 0x00000096c7977220 */ /* 0x000fe40000410000 */
[----:B------:R-:W-:-:S02]  /*1490*/  FADD.FTZ R120, R119, R146 ;  /* 0x0000009277787221 */ /* 0x000fc40000010000 */
[----:B------:R-:W-:Y:S01]  /*14a0*/  FFMA.FTZ R121, R147, R146, R121 ;  /* 0x0000009293797223 */ /* 0x000fe20000010079 */
[----:B------:R-:W-:Y:S01]  /*14b0*/  SHF.R.U32.HI R118, RZ, 0x5, R179 ;  /* 0x00000005ff767819 */ /* 0x000fe200000116b3 */
[----:B------:R-:W-:Y:S02]  /*14c0*/  FADD.FTZ R32, R117, R32 ;  /* 0x0000002075207221 */ /* 0x000fe40000010000 */
[-C--:B------:R-:W-:Y:S02]  /*14d0*/  FFMA.FTZ R16, R151, R117.reuse, R16 ;  /* 0x0000007597107223 */ /* 0x080fe40000010010 */
[----:B------:R-:W-:Y:S02]  /*14e0*/  FMUL.FTZ R150, R62, R117 ;  /* 0x000000753e967220 */ /* 0x000fe40000410000 */
[----:B------:R-:W-:Y:S02]  /*14f0*/  FADD.FTZ R117, R120, R149 ;  /* 0x0000009578757221 */ /* 0x000fe40000010000 */
[----:B------:R-:W-:Y:S01]  /*1500*/  FFMA.FTZ R121, R148, R149, R121 ;  /* 0x0000009594797223 */ /* 0x000fe20000010079 */
[----:B------:R-:W-:Y:S01]  /*1510*/  LOP3.LUT R222, R118, 0x7fffff8, RZ, 0xc0, !PT ;  /* 0x07fffff876de7812 */ /* 0x000fe200078ec0ff */
[----:B------:R-:W-:-:S02]  /*1520*/  FMUL.FTZ R200, R199, R200 ;  /* 0x000000c8c7c87220 */ /* 0x000fc40000410000 */
[----:B------:R-:W-:Y:S02]  /*1530*/  FMUL.FTZ R201, R63, R116 ;  /* 0x000000743fc97220 */ /* 0x000fe40000410000 */
[----:B------:R-:W-:Y:S02]  /*1540*/  FADD.FTZ R120, R117, R150 ;  /* 0x0000009675787221 */ /* 0x000fe40000010000 */
[----:B------:R-:W-:Y:S01]  /*1550*/  FFMA.FTZ R121, R151, R150, R121 ;  /* 0x0000009697797223 */ /* 0x000fe20000010079 */
[----:B------:R-:W-:Y:S01]  /*1560*/  LOP3.LUT P0, RZ, R179, 0x1f, RZ, 0xc0, !PT ;  /* 0x0000001fb3ff7812 */ /* 0x000fe2000780c0ff */
[----:B------:R-:W-:Y:S01]  /*1570*/  FADD.FTZ R27, R124, R27 ;  /* 0x0000001b7c1b7221 */ /* 0x000fe20000010000 */
[----:B------:R-:W-:Y:S01]  /*1580*/  @!P1 IADD3 R222, R222, 0x8, RZ ;  /* 0x00000008dede9810 */ /* 0x000fe20007ffe0ff */
        /* <DEDUP_REMOVED lines=13> */
.L_x_7171:
        /* <DEDUP_REMOVED lines=18> */
.L_x_7172:
        /* <DEDUP_REMOVED lines=49> */
[----:B------:R-:W-:Y:S01]  /*1a90*/  CS2R R224, SRZ ;  /* 0x0000000000e07805 */ /* 0x000fe2000001ff00 */
[----:B------:R-:W-:-:S02]  /*1aa0*/  FMUL.FTZ R125, R199, R120 ;  /* 0x00000078c77d7220 */ /* 0x000fc40000410000 */
[----:B------:R-:W-:Y:S02]  /*1ab0*/  FFMA.FTZ R238, R238, R222, R223 ;  /* 0x000000deeeee7223 */ /* 0x000fe400000100df */
[----:B------:R-:W-:Y:S02]  /*1ac0*/  @P0 FADD.FTZ R126, R85, R126 ;  /* 0x0000007e557e0221 */ /* 0x000fe40000010000 */
[----:B------:R-:W-:Y:S02]  /*1ad0*/  @P0 FADD.FTZ R125, R84, R125 ;  /* 0x0000007d547d0221 */ /* 0x000fe40000010000 */
[----:B------:R-:W-:Y:S02]  /*1ae0*/  FADD.FTZ R238, R235, -R238 ;  /* 0x800000eeebee7221 */ /* 0x000fe40000010000 */
[-C--:B------:R-:W-:Y:S02]  /*1af0*/  FMUL.FTZ R122, R126, R202.reuse ;  /* 0x000000ca7e7a7220 */ /* 0x080fe40000410000 */
[----:B------:R-:W-:-:S02]  /*1b00*/  FMUL.FTZ R120, R125, R202 ;  /* 0x000000ca7d787220 */ /* 0x000fc40000410000 */
[----:B------:R-:W-:Y:S02]  /*1b10*/  FMUL.FTZ R127, R199, R238 ;  /* 0x000000eec77f7220 */ /* 0x000fe40000410000 */
[----:B------:R-:W-:Y:S02]  /*1b20*/  FMUL.FTZ R122, R122, c[0x0][0x1e8] ;  /* 0x00007a007a7a7a20 */ /* 0x000fe40000410000 */
[----:B------:R-:W-:Y:S02]  /*1b30*/  FMUL.FTZ R120, R120, c[0x0][0x1e8] ;  /* 0x00007a0078787a20 */ /* 0x000fe40000410000 */
[----:B------:R-:W-:Y:S02]  /*1b40*/  @P0 FADD.FTZ R127, R86, R127 ;  /* 0x0000007f567f0221 */ /* 0x000fe40000010000 */
[-CC-:B------:R-:W-:Y:S02]  /*1b50*/  FFMA.FTZ R236, R236, R222.reuse, R223.reuse ;  /* 0x000000deecec7223 */ /* 0x180fe400000100df */
[----:B------:R-:W-:-:S02]  /*1b60*/  FFMA.FTZ R234, R234, R222, R223 ;  /* 0x000000deeaea7223 */ /* 0x000fc400000100df */
[----:B------:R-:W-:Y:S02]  /*1b70*/  FADD.FTZ R236, R233, -R236 ;  /* 0x800000ece9ec7221 */ /* 0x000fe40000010000 */
[-CC-:B------:R-:W-:Y:S02]  /*1b80*/  FFMA.FTZ R232, R232, R222.reuse, R223.reuse ;  /* 0x000000dee8e87223 */ /* 0x180fe400000100df */
[----:B------:R-:W-:Y:S02]  /*1b90*/  FFMA.FTZ R230, R230, R222, R223 ;  /* 0x000000dee6e67223 */ /* 0x000fe400000100df */
[----:B------:R-:W-:Y:S02]  /*1ba0*/  FADD.FTZ R234, R231, -R234 ;  /* 0x800000eae7ea7221 */ /* 0x000fe40000010000 */
[----:B------:R-:W-:Y:S01]  /*1bb0*/  FADD.FTZ R232, R229, -R232 ;  /* 0x800000e8e5e87221 */ /* 0x000fe20000010000 */
[----:B------:R-:W-:Y:S01]  /*1bc0*/  IADD3 R229, R203, 0x100, RZ ;  /* 0x00000100cbe57810 */ /* 0x000fe20007ffe0ff */
[----:B------:R-:W-:-:S02]  /*1bd0*/  FADD.FTZ R230, R227, -R230 ;  /* 0x800000e6e3e67221 */ /* 0x000fc40000010000 */
[----:B------:R-:W-:-:S04]  /*1be0*/  FMUL.FTZ R232, R199, R232 ;  /* 0x000000e8c7e87220 */ /* 0x000fc80000410000 */
[----:B------:R-:W-:Y:S01]  /*1bf0*/  @P0 FADD.FTZ R232, R89, R232 ;  /* 0x000000e859e80221 */ /* 0x000fe20000010000 */
[--C-:B--2---:R-:W-:Y:S02]  /*1c00*/  @P6 HADD2.F32 R121, -RZ, R116.reuse.H0_H0 ;  /* 0x20000074ff796230 */ /* 0x104fe40000004100 */
[----:B------:R-:W-:-:S03]  /*1c10*/  @P5 HADD2.F32 R116, -RZ, R116.H1_H1 ;  /* 0x30000074ff745230 */ /* 0x000fc60000004100 */
[----:B------:R-:W-:Y:S02]  /*1c20*/  @P6 FMUL.FTZ R225, R120, R121 ;  /* 0x0000007978e16220 */ /* 0x000fe40000410000 */
[----:B------:R-:W-:Y:S02]  /*1c30*/  @P5 FMUL.FTZ R224, R122, R116 ;  /* 0x000000747ae05220 */ /* 0x000fe40000410000 */
[----:B------:R-:W-:Y:S02]  /*1c40*/  FMUL.FTZ R116, R56, R120 ;  /* 0x0000007838747220 */ /* 0x000fe40000410000 */
[----:B------:R-:W-:Y:S01]  /*1c50*/  FMUL.FTZ R120, R57, R122 ;  /* 0x0000007a39787220 */ /* 0x000fe20000410000 */
[--C-:B------:R-:W-:Y:S01]  /*1c60*/  @P1 HADD2.F32 R122, -RZ, R117.reuse.H0_H0 ;  /* 0x20000075ff7a1230 */ /* 0x100fe20000004100 */
[----:B------:R-:W-:Y:S01]  /*1c70*/  FMUL.FTZ R121, R127, R202 ;  /* 0x000000ca7f797220 */ /* 0x000fe20000410000 */
[----:B------:R-:W-:Y:S01]  /*1c80*/  FSEL R131, R116, RZ, P6 ;  /* 0x000000ff74837208 */ /* 0x000fe20003000000 */
[----:B------:R-:W-:Y:S01]  /*1c90*/  FMUL.FTZ R116, R199, R236 ;  /* 0x000000ecc7747220 */ /* 0x000fe20000410000 */
[----:B------:R-:W-:Y:S01]  /*1ca0*/  FSEL R120, R120, RZ, P5 ;  /* 0x000000ff78787208 */ /* 0x000fe20002800000 */
[----:B------:R-:W-:Y:S01]  /*1cb0*/  FMUL.FTZ R129, R121, c[0x0][0x1e8] ;  /* 0x00007a0079817a20 */ /* 0x000fe20000410000 */
[C---:B------:R-:W-:Y:S01]  /*1cc0*/  LOP3.LUT P6, RZ, R177.reuse, 0xff0000, RZ, 0xc0, !PT ;  /* 0x00ff0000b1ff7812 */ /* 0x040fe200078cc0ff */
[----:B------:R-:W-:Y:S01]  /*1cd0*/  @P2 HADD2.F32 R121, -RZ, R117.H1_H1 ;  /* 0x30000075ff792230 */ /* 0x000fe20000004100 */
[----:B------:R-:W-:Y:S01]  /*1ce0*/  LOP3.LUT P5, RZ, R177, 0xff000000, RZ, 0xc0, !PT ;  /* 0xff000000b1ff7812 */ /* 0x000fe200078ac0ff */
[----:B------:R-:W-:Y:S01]  /*1cf0*/  FMUL.FTZ R117, R58, R129 ;  /* 0x000000813a757220 */ /* 0x000fe20000410000 */
[----:B------:R-:W-:Y:S01]  /*1d00*/  CS2R R176, SRZ ;  /* 0x0000000000b07805 */ /* 0x000fe2000001ff00 */
[----:B------:R-:W-:Y:S01]  /*1d10*/  @P0 FADD.FTZ R116, R87, R116 ;  /* 0x0000007457740221 */ /* 0x000fe20000010000 */
[----:B------:R-:W-:Y:S01]  /*1d20*/  F2FP.PACK_AB R120, R120, R131 ;  /* 0x000000837878723e */ /* 0x000fe200000000ff */
[----:B------:R-:W-:Y:S01]  /*1d30*/  @P1 FMUL.FTZ R177, R129, R122 ;  /* 0x0000007a81b11220 */ /* 0x000fe20000410000 */
[----:B------:R-:W-:Y:S01]  /*1d40*/  FSEL R122, R117, RZ, P1 ;  /* 0x000000ff757a7208 */ /* 0x000fe20000800000 */
[----:B------:R-:W-:Y:S01]  /*1d50*/  FFMA.FTZ R129, R228, R222, R223 ;  /* 0x000000dee4817223 */ /* 0x000fe200000100df */
[----:B------:R-:W-:Y:S01]  /*1d60*/  ISETP.NE.U32.AND P1, PT, RZ, c[0x0][0x258], PT ;  /* 0x00009600ff007a0c */ /* 0x000fe20003f25070 */
[----:B------:R-:W-:-:S02]  /*1d70*/  FMUL.FTZ R123, R116, R202 ;  /* 0x000000ca747b7220 */ /* 0x000fc40000410000 */
[----:B------:R-:W-:Y:S01]  /*1d80*/  FADD.FTZ R226, R226, -R129 ;  /* 0x80000081e2e27221 */ /* 0x000fe20000010000 */
[----:B------:R-:W-:Y:S01]  /*1d90*/  ISETP.NE.AND.EX P1, PT, RZ, c[0x0][0x25c], PT, P1 ;  /* 0x00009700ff007a0c */ /* 0x000fe20003f25310 */
[----:B------:R-:W-:Y:S02]  /*1da0*/  FMUL.FTZ R117, R199, R234 ;  /* 0x000000eac7757220 */ /* 0x000fe40000410000 */
[----:B------:R-:W-:Y:S02]  /*1db0*/  FMUL.FTZ R124, R123, c[0x0][0x1e8] ;  /* 0x00007a007b7c7a20 */ /* 0x000fe40000410000 */
[C---:B------:R-:W-:Y:S02]  /*1dc0*/  FMUL.FTZ R131, R199.reuse, R230 ;  /* 0x000000e6c7837220 */ /* 0x040fe40000410000 */
[----:B------:R-:W-:Y:S02]  /*1dd0*/  FMUL.FTZ R132, R199, R226 ;  /* 0x000000e2c7847220 */ /* 0x000fe40000410000 */
[----:B------:R-:W-:-:S02]  /*1de0*/  @P0 FADD.FTZ R117, R88, R117 ;  /* 0x0000007558750221 */ /* 0x000fc40000010000 */
[----:B------:R-:W-:Y:S02]  /*1df0*/  FMUL.FTZ R123, R59, R124 ;  /* 0x0000007c3b7b7220 */ /* 0x000fe40000410000 */
[----:B------:R-:W-:Y:S01]  /*1e00*/  @P0 FADD.FTZ R131, R90, R131 ;  /* 0x000000835a830221 */ /* 0x000fe20000010000 */
[----:B------:R-:W-:Y:S01]  /*1e10*/  @P1 MOV R136, 0x20 ;  /* 0x0000002000881802 */ /* 0x000fe20000000f00 */
[----:B------:R-:W-:Y:S02]  /*1e20*/  @P0 FADD.FTZ R132, R91, R132 ;  /* 0x000000845b840221 */ /* 0x000fe40000010000 */
[-C--:B------:R-:W-:Y:S02]  /*1e30*/  FMUL.FTZ R233, R117, R202.reuse ;  /* 0x000000ca75e97220 */ /* 0x080fe40000410000 */
[-C--:B------:R-:W-:Y:S02]  /*1e40*/  FMUL.FTZ R226, R232, R202.reuse ;  /* 0x000000cae8e27220 */ /* 0x080fe40000410000 */
[----:B------:R-:W-:Y:S01]  /*1e50*/  @P2 FMUL.FTZ R176, R124, R121 ;  /* 0x000000797cb02220 */ /* 0x000fe20000410000 */
[----:B------:R-:W-:Y:S01]  /*1e60*/  FSEL R121, R123, RZ, P2 ;  /* 0x000000ff7b797208 */ /* 0x000fe20001000000 */
[-C--:B------:R-:W-:Y:S01]  /*1e70*/  FMUL.FTZ R231, R131, R202.reuse ;  /* 0x000000ca83e77220 */ /* 0x080fe20000410000 */
[----:B------:R-:W-:Y:S01]  /*1e80*/  ISETP.NE.U32.AND P2, PT, RZ, c[0x0][0x258], PT ;  /* 0x00009600ff007a0c */ /* 0x000fe20003f45070 */
[----:B------:R-:W-:Y:S01]  /*1e90*/  FMUL.FTZ R228, R132, R202 ;  /* 0x000000ca84e47220 */ /* 0x000fe20000410000 */
[----:B------:R-:W-:Y:S01]  /*1ea0*/  F2FP.PACK_AB R121, R121, R122 ;  /* 0x0000007a7979723e */ /* 0x000fe200000000ff */
[----:B------:R-:W-:Y:S01]  /*1eb0*/  FMUL.FTZ R233, R233, c[0x0][0x1e8] ;  /* 0x00007a00e9e97a20 */ /* 0x000fe20000410000 */
[----:B------:R-:W-:Y:S01]  /*1ec0*/  ISETP.NE.AND.EX P2, PT, RZ, c[0x0][0x25c], PT, P2 ;  /* 0x00009700ff007a0c */ /* 0x000fe20003f45320 */
[----:B------:R-:W-:-:S02]  /*1ed0*/  FMUL.FTZ R226, R226, c[0x0][0x1e8] ;  /* 0x00007a00e2e27a20 */ /* 0x000fc40000410000 */
[----:B------:R-:W-:Y:S01]  /*1ee0*/  FMUL.FTZ R231, R231, c[0x0][0x1e8] ;  /* 0x00007a00e7e77a20 */ /* 0x000fe20000410000 */
[----:B------:R-:W-:Y:S01]  /*1ef0*/  SEL R130, R131, R114, P2 ;  /* 0x0000007283827207 */ /* 0x000fe20001000000 */
[----:B------:R-:W-:Y:S01]  /*1f00*/  FMUL.FTZ R228, R228, c[0x0][0x1e8] ;  /* 0x00007a00e4e47a20 */ /* 0x000fe20000410000 */
[----:B------:R-:W-:Y:S01]  /*1f10*/  SEL R131, R132, R115, P2 ;  /* 0x0000007384837207 */ /* 0x000fe20001000000 */
[----:B------:R-:W-:Y:S02]  /*1f20*/  FMUL.FTZ R122, R52, R233 ;  /* 0x000000e9347a7220 */ /* 0x000fe40000410000 */
[----:B------:R-:W-:Y:S02]  /*1f30*/  FMUL.FTZ R123, R53, R226 ;  /* 0x000000e2357b7220 */ /* 0x000fe40000410000 */
        /* <DEDUP_REMOVED lines=8> */
[----:B------:R-:W-:Y:S02]  /*1fc0*/  SEL R124, R125, R108, P2 ;  /* 0x0000006c7d7c7207 */ /* 0x000fe40001000000 */
[----:B------:R-:W-:Y:S02]  /*1fd0*/  SEL R125, R126, R109, P2 ;  /* 0x0000006d7e7d7207 */ /* 0x000fe40001000000 */
[----:B------:R-:W-:Y:S02]  /*1fe0*/  F2FP.PACK_AB R122, R122, R129 ;  /* 0x000000817a7a723e */ /* 0x000fe400000000ff */
[----:B------:R-:W-:Y:S02]  /*1ff0*/  F2FP.PACK_AB R123, R128, R123 ;  /* 0x0000007b807b723e */ /* 0x000fe400000000ff */
[----:B------:R-:W-:-:S02]  /*2000*/  SEL R126, R127, R110, P2 ;  /* 0x0000006e7f7e7207 */ /* 0x000fc40001000000 */
        /* <DEDUP_REMOVED lines=8> */
[----:B------:R-:W-:Y:S01]  /*2090*/  HFMA2.MMA R227, -RZ, RZ, 0, 0 ;  /* 0x00000000ffe37435 */ /* 0x000fe200000001ff */
[----:B------:R-:W-:Y:S01]  /*20a0*/  @P4 HADD2.F32 R230, -RZ, R118.H0_H0 ;  /* 0x20000076ffe64230 */ /* 0x000fe20000004100 */
[--C-:B------:R-:W-:Y:S01]  /*20b0*/  FFMA.FTZ R219, R219, R222, R223.reuse ;  /* 0x000000dedbdb7223 */ /* 0x100fe200000100df */
[----:B------:R-:W-:Y:S01]  /*20c0*/  MOV R232, R166 ;  /* 0x000000a600e87202 */ /* 0x000fe20000000f00 */
[----:B------:R-:W-:Y:S01]  /*20d0*/  FFMA.FTZ R217, R217, R222, R223 ;  /* 0x000000ded9d97223 */ /* 0x000fe200000100df */
[----:B------:R-:W-:Y:S01]  /*20e0*/  IADD3 R203, R203, 0x200, RZ ;  /* 0x00000200cbcb7810 */ /* 0x000fe20007ffe0ff */
[----:B------:R-:W-:-:S02]  /*20f0*/  FADD.FTZ R220, R220, -R219 ;  /* 0x800000dbdcdc7221 */ /* 0x000fc40000010000 */
[----:B------:R-:W-:Y:S01]  /*2100*/  @P4 FMUL.FTZ R227, R233, R230 ;  /* 0x000000e6e9e34220 */ /* 0x000fe20000410000 */
[----:B------:R-:W-:Y:S01]  /*2110*/  LOP3.LUT P4, RZ, R232, 0xff, RZ, 0xc0, !PT ;  /* 0x000000ffe8ff7812 */ /* 0x000fe2000788c0ff */
[-CC-:B------:R-:W-:Y:S01]  /*2120*/  FFMA.FTZ R218, R218, R222.reuse, R223.reuse ;  /* 0x000000dedada7223 */ /* 0x180fe200000100df */
[----:B0-----:R-:W-:Y:S01]  /*2130*/  CS2R R136, SRZ ;  /* 0x0000000000887805 */ /* 0x001fe2000001ff00 */
[----:B------:R-:W-:Y:S01]  /*2140*/  FFMA.FTZ R216, R216, R222, R223 ;  /* 0x000000ded8d87223 */ /* 0x000fe200000100df */
[----:B-1----:R-:W-:Y:S01]  /*2150*/  @P3 HADD2.F32 R121, -RZ, R118.H1_H1 ;  /* 0x30000076ff793230 */ /* 0x002fe20000004100 */
[----:B------:R-:W-:Y:S01]  /*2160*/  FMUL.FTZ R117, R199, R220 ;  /* 0x000000dcc7757220 */ /* 0x000fe20000410000 */
[--C-:B------:R-:W-:Y:S01]  /*2170*/  @P6 HADD2.F32 R116, -RZ, R119.reuse.H0_H0 ;  /* 0x20000077ff746230 */ /* 0x100fe20000004100 */
[----:B------:R-:W-:Y:S01]  /*2180*/  FADD.FTZ R122, R214, -R217 ;  /* 0x800000d9d67a7221 */ /* 0x000fe20000010000 */
[----:B------:R-:W-:Y:S01]  /*2190*/  @P5 HADD2.F32 R119, -RZ, R119.H1_H1 ;  /* 0x30000077ff775230 */ /* 0x000fe20000004100 */
[----:B------:R-:W-:-:S02]  /*21a0*/  @P0 FADD.FTZ R117, R92, R117 ;  /* 0x000000755c750221 */ /* 0x000fc40000010000 */
[----:B------:R-:W-:Y:S02]  /*21b0*/  FADD.FTZ R218, R215, -R218 ;  /* 0x800000dad7da7221 */ /* 0x000fe40000010000 */
[----:B------:R-:W-:Y:S01]  /*21c0*/  FMUL.FTZ R118, R117, R202 ;  /* 0x000000ca75767220 */ /* 0x000fe20000410000 */
[----:B------:R-:W-:Y:S01]  /*21d0*/  CS2R R214, SRZ ;  /* 0x0000000000d67805 */ /* 0x000fe2000001ff00 */
[----:B------:R-:W-:Y:S02]  /*21e0*/  FADD.FTZ R216, R221, -R216 ;  /* 0x800000d8ddd87221 */ /* 0x000fe40000010000 */
[----:B------:R-:W-:Y:S02]  /*21f0*/  FMUL.FTZ R123, R118, c[0x0][0x1e8] ;  /* 0x00007a00767b7a20 */ /* 0x000fe40000410000 */
[----:B------:R-:W-:Y:S01]  /*2200*/  @P5 FMUL.FTZ R214, R228, R119 ;  /* 0x00000077e4d65220 */ /* 0x000fe20000410000 */
[----:B------:R-:W-:Y:S01]  /*2210*/  LOP3.LUT P5, RZ, R166, 0xff0000, RZ, 0xc0, !PT ;  /* 0x00ff0000a6ff7812 */ /* 0x000fe200078ac0ff */
[----:B------:R-:W-:-:S02]  /*2220*/  FMUL.FTZ R119, R199, R218 ;  /* 0x000000dac7777220 */ /* 0x000fc40000410000 */
[----:B------:R-:W-:Y:S02]  /*2230*/  FMUL.FTZ R118, R199, R122 ;  /* 0x0000007ac7767220 */ /* 0x000fe40000410000 */
[----:B------:R-:W-:Y:S02]  /*2240*/  @P0 FADD.FTZ R119, R94, R119 ;  /* 0x000000775e770221 */ /* 0x000fe40000010000 */
[----:B------:R-:W-:Y:S01]  /*2250*/  @P6 FMUL.FTZ R137, R231, R116 ;  /* 0x00000074e7896220 */ /* 0x000fe20000410000 */
[----:B------:R-:W-:Y:S01]  /*2260*/  LOP3.LUT P6, RZ, R166, 0xff00, RZ, 0xc0, !PT ;  /* 0x0000ff00a6ff7812 */ /* 0x000fe200078cc0ff */
[----:B------:R-:W-:Y:S01]  /*2270*/  @P3 FMUL.FTZ R136, R226, R121 ;  /* 0x00000079e2883220 */ /* 0x000fe20000410000 */
[----:B------:R-:W-:Y:S01]  /*2280*/  LOP3.LUT P3, RZ, R166, 0xff000000, RZ, 0xc0, !PT ;  /* 0xff000000a6ff7812 */ /* 0x000fe2000786c0ff */
[----:B------:R-:W-:Y:S01]  /*2290*/  @P0 FADD.FTZ R118, R93, R118 ;  /* 0x000000765d760221 */ /* 0x000fe20000010000 */
[----:B------:R-:W-:Y:S01]  /*22a0*/  HFMA2.MMA R166, -RZ, RZ, 0, 0 ;  /* 0x00000000ffa67435 */ /* 0x000fe200000001ff */
[----:B------:R-:W-:-:S02]  /*22b0*/  FMUL.FTZ R121, R119, R202 ;  /* 0x000000ca77797220 */ /* 0x000fc40000410000 */
[----:B------:R-:W-:Y:S02]  /*22c0*/  FMUL.FTZ R116, R118, R202 ;  /* 0x000000ca76747220 */ /* 0x000fe40000410000 */
[----:B------:R-:W-:Y:S02]  /*22d0*/  FMUL.FTZ R125, R121, c[0x0][0x1e8] ;  /* 0x00007a00797d7a20 */ /* 0x000fe40000410000 */
[----:B------:R-:W-:Y:S02]  /*22e0*/  FMUL.FTZ R124, R116, c[0x0][0x1e8] ;  /* 0x00007a00747c7a20 */ /* 0x000fe40000410000 */
[----:B------:R-:W-:Y:S02]  /*22f0*/  FMUL.FTZ R116, R48, R123 ;  /* 0x0000007b30747220 */ /* 0x000fe40000410000 */
[-CC-:B------:R-:W-:Y:S02]  /*2300*/  FFMA.FTZ R205, R205, R222.reuse, R223.reuse ;  /* 0x000000decdcd7223 */ /* 0x180fe400000100df */
[----:B------:R-:W-:-:S02]  /*2310*/  FFMA.FTZ R210, R210, R222, R223 ;  /* 0x000000ded2d27223 */ /* 0x000fc400000100df */
[----:B------:R-:W-:Y:S02]  /*2320*/  FFMA.FTZ R213, R213, R222, R223 ;  /* 0x000000ded5d57223 */ /* 0x000fe400000100df */
[----:B------:R-:W-:Y:S01]  /*2330*/  FADD.FTZ R208, R208, -R205 ;  /* 0x800000cdd0d07221 */ /* 0x000fe20000010000 */
[----:B------:R-:W-:Y:S01]  /*2340*/  @P1 MOV R205, 0x20 ;  /* 0x0000002000cd1802 */ /* 0x000fe20000000f00 */
[----:B------:R-:W-:Y:S02]  /*2350*/  FADD.FTZ R210, R211, -R210 ;  /* 0x800000d2d3d27221 */ /* 0x000fe40000010000 */
[----:B------:R-:W-:Y:S02]  /*2360*/  FADD.FTZ R212, R212, -R213 ;  /* 0x800000d5d4d47221 */ /* 0x000fe40000010000 */
[C---:B------:R-:W-:Y:S02]  /*2370*/  FMUL.FTZ R127, R199.reuse, R208 ;  /* 0x000000d0c77f7220 */ /* 0x040fe40000410000 */
[----:B------:R-:W-:-:S02]  /*2380*/  FMUL.FTZ R130, R199, R210 ;  /* 0x000000d2c7827220 */ /* 0x000fc40000410000 */
[----:B------:R-:W-:Y:S02]  /*2390*/  FMUL.FTZ R212, R199, R212 ;  /* 0x000000d4c7d47220 */ /* 0x000fe40000410000 */
[----:B------:R-:W-:Y:S02]  /*23a0*/  @P0 FADD.FTZ R127, R98, R127 ;  /* 0x0000007f627f0221 */ /* 0x000fe40000010000 */
[----:B------:R-:W-:Y:S02]  /*23b0*/  @P0 FADD.FTZ R130, R99, R130 ;  /* 0x0000008263820221 */ /* 0x000fe40000010000 */
[----:B------:R-:W-:Y:S02]  /*23c0*/  @P0 FADD.FTZ R212, R97, R212 ;  /* 0x000000d461d40221 */ /* 0x000fe40000010000 */
[-C--:B------:R-:W-:Y:S02]  /*23d0*/  FMUL.FTZ R210, R130, R202.reuse ;  /* 0x000000ca82d27220 */ /* 0x080fe40000410000 */
[----:B------:R-:W-:-:S02]  /*23e0*/  FMUL.FTZ R208, R212, R202 ;  /* 0x000000cad4d07220 */ /* 0x000fc40000410000 */
[----:B------:R-:W-:Y:S02]  /*23f0*/  FMUL.FTZ R210, R210, c[0x0][0x1e8] ;  /* 0x00007a00d2d27a20 */ /* 0x000fe40000410000 */
[----:B------:R-:W-:Y:S02]  /*2400*/  FMUL.FTZ R208, R208, c[0x0][0x1e8] ;  /* 0x00007a00d0d07a20 */ /* 0x000fe40000410000 */
[----:B------:R-:W-:Y:S02]  /*2410*/  FMUL.FTZ R129, R47, R210 ;  /* 0x000000d22f817220 */ /* 0x000fe40000410000 */
[----:B------:R-:W-:Y:S01]  /*2420*/  @P1 IMAD.WIDE.U32 R204, R204, R205, c[0x0][0x258] ;  /* 0x00009600cccc1625 */ /* 0x000fe200078e00cd */
[--C-:B--2---:R-:W-:Y:S02]  /*2430*/  @P4 HADD2.F32 R120, -RZ, R132.reuse.H0_H0 ;  /* 0x20000084ff784230 */ /* 0x104fe40000004100 */
[--C-:B------:R-:W-:Y:S02]  /*2440*/  @P5 HADD2.F32 R121, -RZ, R133.reuse.H0_H0 ;  /* 0x20000085ff795230 */ /* 0x100fe40000004100 */
[----:B------:R-:W-:Y:S01]  /*2450*/  @P6 HADD2.F32 R132, -RZ, R132.H1_H1 ;  /* 0x30000084ff846230 */ /* 0x000fe20000004100 */
[----:B------:R-:W-:Y:S01]  /*2460*/  @P4 FMUL.FTZ R215, R123, R120 ;  /* 0x000000787bd74220 */ /* 0x000fe20000410000 */
[----:B------:R-:W-:Y:S01]  /*2470*/  @P3 HADD2.F32 R133, -RZ, R133.H1_H1 ;  /* 0x30000085ff853230 */ /* 0x000fe20000004100 */
[----:B------:R-:W-:-:S02]  /*2480*/  FMUL.FTZ R120, R199, R216 ;  /* 0x000000d8c7787220 */ /* 0x000fc40000410000 */
[----:B------:R-:W-:Y:S01]  /*2490*/  CS2R R216, SRZ ;  /* 0x0000000000d87805 */ /* 0x000fe2000001ff00 */
[----:B------:R-:W-:Y:S02]  /*24a0*/  @P6 FMUL.FTZ R166, R124, R132 ;  /* 0x000000847ca66220 */ /* 0x000fe40000410000 */
[----:B------:R-:W-:Y:S02]  /*24b0*/  @P0 FADD.FTZ R120, R95, R120 ;  /* 0x000000785f780221 */ /* 0x000fe40000010000 */
[----:B------:R-:W-:Y:S02]  /*24c0*/  @P5 FMUL.FTZ R217, R125, R121 ;  /* 0x000000797dd95220 */ /* 0x000fe40000410000 */
[----:B------:R-:W-:Y:S02]  /*24d0*/  FMUL.FTZ R122, R120, R202 ;  /* 0x000000ca787a7220 */ /* 0x000fe40000410000 */
[----:B------:R-:W-:Y:S01]  /*24e0*/  FMUL.FTZ R121, R49, R124 ;  /* 0x0000007c31797220 */ /* 0x000fe20000410000 */
[----:B------:R-:W-:Y:S01]  /*24f0*/  FSEL R124, R116, RZ, P4 ;  /* 0x000000ff747c7208 */ /* 0x000fe20002000000 */
[----:B------:R-:W-:Y:S01]  /*2500*/  FMUL.FTZ R126, R122, c[0x0][0x1e8] ;  /* 0x00007a007a7e7a20 */ /* 0x000fe20000410000 */
[----:B------:R-:W-:Y:S01]  /*2510*/  LOP3.LUT P4, RZ, R167, 0xff, RZ, 0xc0, !PT ;  /* 0x000000ffa7ff7812 */ /* 0x000fe2000788c0ff */
[----:B------:R-:W-:Y:S01]  /*2520*/  FMUL.FTZ R122, R50, R125 ;  /* 0x0000007d327a7220 */ /* 0x000fe20000410000 */
[----:B------:R-:W-:Y:S01]  /*2530*/  FSEL R121, R121, RZ, P6 ;  /* 0x000000ff79797208 */ /* 0x000fe20003000000 */
[----:B------:R-:W-:Y:S01]  /*2540*/  FMUL.FTZ R116, R51, R126 ;  /* 0x0000007e33747220 */ /* 0x000fe20000410000 */
[----:B------:R-:W-:Y:S01]  /*2550*/  LEA R132, P6, R229, c[0x0][0x248], 0x4 ;  /* 0x00009200e5847a11 */ /* 0x000fe200078c20ff */
[----:B------:R-:W-:Y:S01]  /*2560*/  @P3 FMUL.FTZ R216, R126, R133 ;  /* 0x000000857ed83220 */ /* 0x000fe20000410000 */
[----:B------:R-:W-:Y:S01]  /*2570*/  FSEL R125, R122, RZ, P5 ;  /* 0x000000ff7a7d7208 */ /* 0x000fe20002800000 */
[----:B------:R-:W-:Y:S01]  /*2580*/  FFMA.FTZ R122, R209, R222, R223 ;  /* 0x000000ded17a7223 */ /* 0x000fe200000100df */
[----:B------:R-:W-:Y:S01]  /*2590*/  F2FP.PACK_AB R124, R121, R124 ;  /* 0x0000007c797c723e */ /* 0x000fe200000000ff */
[----:B------:R-:W-:Y:S01]  /*25a0*/  FMUL.FTZ R123, R45, R208 ;  /* 0x000000d02d7b7220 */ /* 0x000fe20000410000 */
[----:B------:R-:W-:Y:S01]  /*25b0*/  FSEL R116, R116, RZ, P3 ;  /* 0x000000ff74747208 */ /* 0x000fe20001800000 */
[----:B------:R-:W-:Y:S01]  /*25c0*/  FADD.FTZ R122, R207, -R122 ;  /* 0x8000007acf7a7221 */ /* 0x000fe20000010000 */
[----:B------:R-:W-:-:S02]  /*25d0*/  LEA.HI.X R133, R229, c[0x0][0x24c], RZ, 0x4, P6 ;  /* 0x00009300e5857a11 */ /* 0x000fc400030f24ff */
[----:B------:R-:W-:Y:S01]  /*25e0*/  LOP3.LUT P5, RZ, R167, 0xff00, RZ, 0xc0, !PT ;  /* 0x0000ff00a7ff7812 */ /* 0x000fe200078ac0ff */
[----:B------:R-:W-:Y:S01]  /*25f0*/  FMUL.FTZ R121, R199, R122 ;  /* 0x0000007ac7797220 */ /* 0x000fe20000410000 */
[C---:B------:R-:W-:Y:S02]  /*2600*/  LOP3.LUT P3, RZ, R167.reuse, 0xff0000, RZ, 0xc0, !PT ;  /* 0x00ff0000a7ff7812 */ /* 0x040fe4000786c0ff */
[----:B------:R-:W-:Y:S01]  /*2610*/  LOP3.LUT P6, RZ, R167, 0xff000000, RZ, 0xc0, !PT ;  /* 0xff000000a7ff7812 */ /* 0x000fe200078cc0ff */
[----:B------:R-:W-:Y:S01]  /*2620*/  @P0 FADD.FTZ R121, R96, R121 ;  /* 0x0000007960790221 */ /* 0x000fe20000010000 */
[----:B------:R-:W-:Y:S01]  /*2630*/  F2FP.PACK_AB R125, R116, R125 ;  /* 0x0000007d747d723e */ /* 0x000fe200000000ff */
[----:B------:R-:W-:Y:S01]  /*2640*/  FMUL.FTZ R167, R127, R202 ;  /* 0x000000ca7fa77220 */ /* 0x000fe20000410000 */
[----:B------:R-:W-:Y:S01]  /*2650*/  SEL R116, R117, R108, P2 ;  /* 0x0000006c75747207 */ /* 0x000fe20001000000 */
[----:B------:R-:W-:Y:S01]  /*2660*/  FMUL.FTZ R122, R121, R202 ;  /* 0x000000ca797a7220 */ /* 0x000fe20000410000 */
[----:B------:R-:W-:Y:S01]  /*2670*/  SEL R117, R118, R109, P2 ;  /* 0x0000006d76757207 */ /* 0x000fe20001000000 */
[----:B------:R-:W-:Y:S01]  /*2680*/  FMUL.FTZ R167, R167, c[0x0][0x1e8] ;  /* 0x00007a00a7a77a20 */ /* 0x000fe20000410000 */
[----:B------:R-:W-:Y:S01]  /*2690*/  FSEL R129, R129, RZ, P6 ;  /* 0x000000ff81817208 */ /* 0x000fe20003000000 */
[----:B------:R-:W-:Y:S01]  /*26a0*/  FMUL.FTZ R211, R122, c[0x0][0x1e8] ;  /* 0x00007a007ad37a20 */ /* 0x000fe20000410000 */
[----:B------:R-:W-:Y:S01]  /*26b0*/  SEL R118, R119, R110, P2 ;  /* 0x0000006e77767207 */ /* 0x000fe20001000000 */
[----:B------:R-:W-:Y:S01]  /*26c0*/  FMUL.FTZ R128, R46, R167 ;  /* 0x000000a72e807220 */ /* 0x000fe20000410000 */
[----:B------:R-:W-:Y:S01]  /*26d0*/  FSEL R126, R123, RZ, P5 ;  /* 0x000000ff7b7e7208 */ /* 0x000fe20002800000 */
[----:B------:R-:W-:Y:S01]  /*26e0*/  FMUL.FTZ R122, R44, R211 ;  /* 0x000000d32c7a7220 */ /* 0x000fe20000410000 */
[----:B------:R-:W-:-:S02]  /*26f0*/  SEL R119, R120, R111, P2 ;  /* 0x0000006f78777207 */ /* 0x000fc40001000000 */
[----:B------:R-:W-:Y:S02]  /*2700*/  FSEL R128, R128, RZ, P3 ;  /* 0x000000ff80807208 */ /* 0x000fe40001800000 */
[----:B------:R-:W-:Y:S01]  /*2710*/  FSEL R131, R122, RZ, P4 ;  /* 0x000000ff7a837208 */ /* 0x000fe20002000000 */
[----:B------:R0:W-:Y:S01]  /*2720*/  @P1 STG.E.128 [R204.64], R116 ;  /* 0x00000074cc001986 */ /* 0x0001e2000c101d04 */
[----:B------:R-:W-:Y:S02]  /*2730*/  SEL R120, R121, R112, P2 ;  /* 0x0000007079787207 */ /* 0x000fe40001000000 */
[----:B------:R-:W-:Y:S02]  /*2740*/  SEL R122, R127, R114, P2 ;  /* 0x000000727f7a7207 */ /* 0x000fe40001000000 */
[----:B------:R-:W-:Y:S02]  /*2750*/  SEL R121, R212, R113, P2 ;  /* 0x00000071d4797207 */ /* 0x000fe40001000000 */
[----:B------:R-:W-:-:S02]  /*2760*/  SEL R123, R130, R115, P2 ;  /* 0x00000073827b7207 */ /* 0x000fc40001000000 */
[----:B------:R-:W-:Y:S01]  /*2770*/  F2FP.PACK_AB R127, R129, R128 ;  /* 0x00000080817f723e */ /* 0x000fe200000000ff */
[----:B------:R-:W-:Y:S01]  /*2780*/  IMAD.WIDE.U32 R128, R203, R206, c[0x0][0x170] ;  /* 0x00005c00cb807625 */ /* 0x000fe200078e00ce */
[----:B------:R-:W-:Y:S01]  /*2790*/  F2FP.PACK_AB R126, R126, R131 ;  /* 0x000000837e7e723e */ /* 0x000fe200000000ff */
[----:B------:R1:W-:Y:S04]  /*27a0*/  @P1 STG.E.128 [R204.64+0x10], R120 ;  /* 0x00001078cc001986 */ /* 0x0003e8000c101d04 */
[----:B------:R2:W-:Y:S04]  /*27b0*/  STG.E.128 [R132.64], R124 ;  /* 0x0000007c84007986 */ /* 0x0005e8000c101d04 */
[----:B------:R-:W3:Y:S01]  /*27c0*/  LDG.E.128 R128, [R128.64] ;  /* 0x0000000480807981 */ /* 0x000ee2000c1e1d00 */
[-CC-:B------:R-:W-:Y:S01]  /*27d0*/  FFMA.FTZ R139, R139, R222.reuse, R223.reuse ;  /* 0x000000de8b8b7223 */ /* 0x180fe200000100df */
[----:B------:R-:W-:Y:S01]  /*27e0*/  HFMA2.MMA R207, -RZ, RZ, 0, 0 ;  /* 0x00000000ffcf7435 */ /* 0x000fe200000001ff */
[--C-:B------:R-:W-:Y:S01]  /*27f0*/  @P4 HADD2.F32 R206, -RZ, R134.reuse.H0_H0 ;  /* 0x20000086ffce4230 */ /* 0x100fe20000004100 */
[----:B------:R-:W-:Y:S01]  /*2800*/  FFMA.FTZ R138, R138, R222, R223 ;  /* 0x000000de8a8a7223 */ /* 0x000fe200000100df */
[----:B------:R-:W-:Y:S01]  /*2810*/  MOV R209, R158 ;  /* 0x0000009e00d17202 */ /* 0x000fe20000000f00 */
[----:B------:R-:W-:Y:S01]  /*2820*/  FADD.FTZ R142, R142, -R139 ;  /* 0x8000008b8e8e7221 */ /* 0x000fe20000010000 */
[----:B0-----:R-:W-:Y:S01]  /*2830*/  CS2R R118, SRZ ;  /* 0x0000000000767805 */ /* 0x001fe2000001ff00 */
[----:B------:R-:W-:Y:S01]  /*2840*/  @P4 FMUL.FTZ R207, R211, R206 ;  /* 0x000000ced3cf4220 */ /* 0x000fe20000410000 */
[----:B------:R-:W-:Y:S01]  /*2850*/  LOP3.LUT P4, RZ, R209, 0xff, RZ, 0xc0, !PT ;  /* 0x000000ffd1ff7812 */ /* 0x000fe2000788c0ff */
[-CC-:B------:R-:W-:Y:S01]  /*2860*/  FFMA.FTZ R141, R141, R222.reuse, R223.reuse ;  /* 0x000000de8d8d7223 */ /* 0x180fe200000100df */
[--C-:B-1----:R-:W-:Y:S01]  /*2870*/  @P3 HADD2.F32 R120, -RZ, R135.reuse.H0_H0 ;  /* 0x20000087ff783230 */ /* 0x102fe20000004100 */
[-CC-:B------:R-:W-:Y:S01]  /*2880*/  FFMA.FTZ R140, R140, R222.reuse, R223.reuse ;  /* 0x000000de8c8c7223 */ /* 0x180fe200000100df */
[----:B------:R-:W-:Y:S01]  /*2890*/  HFMA2.MMA R116, -RZ, RZ, 0, 0 ;  /* 0x00000000ff747435 */ /* 0x000fe200000001ff */
[-CC-:B------:R-:W-:Y:S01]  /*28a0*/  FFMA.FTZ R147, R147, R222.reuse, R223.reuse ;  /* 0x000000de93937223 */ /* 0x180fe200000100df */
[----:B------:R-:W-:Y:S01]  /*28b0*/  @P5 HADD2.F32 R117, -RZ, R134.H1_H1 ;  /* 0x30000086ff755230 */ /* 0x000fe20000004100 */
[----:B------:R-:W-:Y:S01]  /*28c0*/  FADD.FTZ R138, R143, -R138 ;  /* 0x8000008a8f8a7221 */ /* 0x000fe20000010000 */
[----:B------:R-:W-:Y:S01]  /*28d0*/  CS2R R122, SRZ ;  /* 0x00000000007a7805 */ /* 0x000fe2000001ff00 */
[-CC-:B------:R-:W-:Y:S01]  /*28e0*/  FFMA.FTZ R148, R148, R222.reuse, R223.reuse ;  /* 0x000000de94947223 */ /* 0x180fe200000100df */
[----:B------:R-:W-:Y:S01]  /*28f0*/  @P6 HADD2.F32 R135, -RZ, R135.H1_H1 ;  /* 0x30000087ff876230 */ /* 0x000fe20000004100 */
[-CC-:B------:R-:W-:Y:S01]  /*2900*/  FFMA.FTZ R151, R151, R222.reuse, R223.reuse ;  /* 0x000000de97977223 */ /* 0x180fe200000100df */
[----:B------:R-:W-:Y:S01]  /*2910*/  IADD3 R195, R195, c[0x0][0x160], RZ ;  /* 0x00005800c3c37a10 */ /* 0x000fe20007ffe0ff */
[----:B------:R-:W-:Y:S01]  /*2920*/  FFMA.FTZ R200, R200, R222, R223 ;  /* 0x000000dec8c87223 */ /* 0x000fe200000100df */
[----:B--2---:R-:W-:Y:S01]  /*2930*/  MOV R132, RZ ;  /* 0x000000ff00847202 */ /* 0x004fe20000000f00 */
[----:B------:R-:W-:-:S02]  /*2940*/  FMUL.FTZ R121, R199, R142 ;  /* 0x0000008ec7797220 */ /* 0x000fc40000410000 */
[----:B------:R-:W-:Y:S02]  /*2950*/  FADD.FTZ R144, R144, -R141 ;  /* 0x8000008d90907221 */ /* 0x000fe40000010000 */
[----:B------:R-:W-:Y:S02]  /*2960*/  FADD.FTZ R140, R145, -R140 ;  /* 0x8000008c918c7221 */ /* 0x000fe40000010000 */
[----:B------:R-:W-:Y:S02]  /*2970*/  FADD.FTZ R146, R146, -R147 ;  /* 0x8000009392927221 */ /* 0x000fe40000010000 */
[----:B------:R-:W-:Y:S02]  /*2980*/  FMUL.FTZ R138, R199, R138 ;  /* 0x0000008ac78a7220 */ /* 0x000fe40000410000 */
[----:B------:R-:W-:Y:S02]  /*2990*/  FADD.FTZ R148, R149, -R148 ;  /* 0x8000009495947221 */ /* 0x000fe40000010000 */
[----:B------:R-:W-:-:S02]  /*29a0*/  FADD.FTZ R150, R150, -R151 ;  /* 0x8000009796967221 */ /* 0x000fc40000010000 */
[----:B------:R-:W-:Y:S02]  /*29b0*/  FADD.FTZ R200, R201, -R200 ;  /* 0x800000c8c9c87221 */ /* 0x000fe40000010000 */
[----:B------:R-:W-:Y:S01]  /*29c0*/  @P3 FMUL.FTZ R119, R167, R120 ;  /* 0x00000078a7773220 */ /* 0x000fe20000410000 */
[----:B------:R-:W-:Y:S01]  /*29d0*/  LOP3.LUT P3, RZ, R158, 0xff00, RZ, 0xc0, !PT ;  /* 0x0000ff009eff7812 */ /* 0x000fe2000786c0ff */
[----:B------:R-:W-:Y:S02]  /*29e0*/  @P0 FADD.FTZ R121, R100, R121 ;  /* 0x0000007964790221 */ /* 0x000fe40000010000 */
[C---:B------:R-:W-:Y:S02]  /*29f0*/  FMUL.FTZ R125, R199.reuse, R144 ;  /* 0x00000090c77d7220 */ /* 0x040fe40000410000 */
[----:B------:R-:W-:Y:S01]  /*2a00*/  FMUL.FTZ R140, R199, R140 ;  /* 0x0000008cc78c7220 */ /* 0x000fe20000410000 */
[----:B------:R-:W-:Y:S01]  /*2a10*/  SEL R108, R121, R108, P2 ;  /* 0x0000006c796c7207 */ /* 0x000fe20001000000 */
        /* <DEDUP_REMOVED lines=20> */
[----:B------:R-:W-:Y:S01]  /*2b60*/  FMUL.FTZ R138, R138, R202 ;  /* 0x000000ca8a8a7220 */ /* 0x000fe20000410000 */
[----:B------:R-:W-:Y:S01]  /*2b70*/  SEL R114, R133, R114, P2 ;  /* 0x0000007285727207 */ /* 0x000fe20001000000 */
[----:B------:R-:W-:Y:S01]  /*2b80*/  FMUL.FTZ R121, R121, c[0x0][0x1e8] ;  /* 0x00007a0079797a20 */ /* 0x000fe20000410000 */
[----:B------:R-:W-:Y:S01]  /*2b90*/  SEL R115, R200, R115, P2 ;  /* 0x00000073c8737207 */ /* 0x000fe20001000000 */
[----:B------:R-:W-:Y:S01]  /*2ba0*/  FMUL.FTZ R138, R138, c[0x0][0x1e8] ;  /* 0x00007a008a8a7a20 */ /* 0x000fe20000410000 */
[----:B------:R-:W-:Y:S01]  /*2bb0*/  LOP3.LUT P0, RZ, R158, 0xff0000, RZ, 0xc0, !PT ;  /* 0x00ff00009eff7812 */ /* 0x000fe2000780c0ff */
[-C--:B------:R-:W-:Y:S01]  /*2bc0*/  FMUL.FTZ R125, R125, R202.reuse ;  /* 0x000000ca7d7d7220 */ /* 0x080fe20000410000 */
[----:B------:R-:W-:Y:S01]  /*2bd0*/  LOP3.LUT P2, RZ, R159, 0xff, RZ, 0xc0, !PT ;  /* 0x000000ff9fff7812 */ /* 0x000fe2000784c0ff */
[----:B------:R-:W-:-:S02]  /*2be0*/  FMUL.FTZ R140, R140, R202 ;  /* 0x000000ca8c8c7220 */ /* 0x000fc40000410000 */
[-C--:B------:R-:W-:Y:S02]  /*2bf0*/  FMUL.FTZ R127, R127, R202.reuse ;  /* 0x000000ca7f7f7220 */ /* 0x080fe40000410000 */
[-C--:B------:R-:W-:Y:S02]  /*2c00*/  FMUL.FTZ R148, R148, R202.reuse ;  /* 0x000000ca94947220 */ /* 0x080fe40000410000 */
[-C--:B------:R-:W-:Y:S02]  /*2c10*/  FMUL.FTZ R133, R133, R202.reuse ;  /* 0x000000ca85857220 */ /* 0x080fe40000410000 */
[----:B------:R-:W-:Y:S02]  /*2c20*/  FMUL.FTZ R200, R200, R202 ;  /* 0x000000cac8c87220 */ /* 0x000fe40000410000 */
[----:B------:R-:W-:Y:S02]  /*2c30*/  FADD.FTZ R156, R137, R156 ;  /* 0x0000009c899c7221 */ /* 0x000fe40000010000 */
[----:B------:R-:W-:-:S04]  /*2c40*/  @P1 IMAD.WIDE.U32 R198, R198, R199, c[0x0][0x258] ;  /* 0x00009600c6c61625 */ /* 0x000fc800078e00c7 */
[----:B------:R-:W-:Y:S01]  /*2c50*/  FADD.FTZ R153, R136, R153 ;  /* 0x0000009988997221 */ /* 0x000fe20000010000 */
        /* <DEDUP_REMOVED lines=12> */
[----:B------:R-:W-:Y:S01]  /*2d20*/  LOP3.LUT P6, RZ, R159, 0xff0000, RZ, 0xc0, !PT ;  /* 0x00ff00009fff7812 */ /* 0x000fe200078cc0ff */
[----:B------:R-:W-:Y:S02]  /*2d30*/  FMUL.FTZ R116, R42, R137 ;  /* 0x000000892a747220 */ /* 0x000fe40000410000 */
[----:B------:R-:W-:-:S02]  /*2d40*/  FMUL.FTZ R119, R36, R139 ;  /* 0x0000008b24777220 */ /* 0x000fc40000410000 */
[----:B------:R-:W-:Y:S01]  /*2d50*/  FMUL.FTZ R125, R38, R136 ;  /* 0x00000088267d7220 */ /* 0x000fe20000410000 */
[----:B------:R-:W-:Y:S01]  /*2d60*/  FSEL R116, R116, RZ, P0 ;  /* 0x000000ff74747208 */ /* 0x000fe20000000000 */
[----:B------:R-:W-:Y:S01]  /*2d70*/  FMUL.FTZ R126, R39, R200 ;  /* 0x000000c8277e7220 */ /* 0x000fe20000410000 */
[----:B------:R-:W-:Y:S01]  /*2d80*/  FSEL R127, R119, RZ, P2 ;  /* 0x000000ff777f7208 */ /* 0x000fe20001000000 */
[----:B------:R-:W-:Y:S01]  /*2d90*/  FMUL.FTZ R124, R37, R148 ;  /* 0x00000094257c7220 */ /* 0x000fe20000410000 */
[----:B------:R-:W-:Y:S01]  /*2da0*/  FSEL R119, R125, RZ, P6 ;  /* 0x000000ff7d777208 */ /* 0x000fe20003000000 */
[----:B------:R-:W-:Y:S01]  /*2db0*/  FADD.FTZ R165, R118, R165 ;  /* 0x000000a576a57221 */ /* 0x000fe20000010000 */
[----:B------:R-:W-:Y:S01]  /*2dc0*/  HFMA2.MMA R125, -RZ, RZ, 0, 0 ;  /* 0x00000000ff7d7435 */ /* 0x000fe200000001ff */
[----:B------:R-:W-:Y:S01]  /*2dd0*/  FADD.FTZ R34, R225, R34 ;  /* 0x00000022e1227221 */ /* 0x000fe20000010000 */
[----:B------:R-:W-:Y:S01]  /*2de0*/  FSEL R124, R124, RZ, P1 ;  /* 0x000000ff7c7c7208 */ /* 0x000fe20000800000 */
[----:B------:R-:W-:-:S02]  /*2df0*/  FADD.FTZ R33, R224, R33 ;  /* 0x00000021e0217221 */ /* 0x000fc40000010000 */
[----:B------:R-:W-:Y:S01]  /*2e00*/  FADD.FTZ R152, R177, R152 ;  /* 0x00000098b1987221 */ /* 0x000fe20000010000 */
[----:B------:R-:W-:Y:S01]  /*2e10*/  F2FP.PACK_AB R118, R124, R127 ;  /* 0x0000007f7c76723e */ /* 0x000fe200000000ff */
[----:B------:R-:W-:Y:S02]  /*2e20*/  FADD.FTZ R35, R176, R35 ;  /* 0x00000023b0237221 */ /* 0x000fe40000010000 */
[----:B------:R-:W-:Y:S02]  /*2e30*/  FADD.FTZ R154, R227, R154 ;  /* 0x0000009ae39a7221 */ /* 0x000fe40000010000 */
[----:B------:R-:W-:Y:S02]  /*2e40*/  FADD.FTZ R155, R214, R155 ;  /* 0x0000009bd69b7221 */ /* 0x000fe40000010000 */
[----:B------:R-:W-:Y:S02]  /*2e50*/  FADD.FTZ R160, R215, R160 ;  /* 0x000000a0d7a07221 */ /* 0x000fe40000010000 */
[----:B------:R-:W-:-:S02]  /*2e60*/  FADD.FTZ R157, R166, R157 ;  /* 0x0000009da69d7221 */ /* 0x000fc40000010000 */
[----:B------:R-:W-:Y:S02]  /*2e70*/  FADD.FTZ R162, R217, R162 ;  /* 0x000000a2d9a27221 */ /* 0x000fe40000010000 */
[----:B------:R-:W-:Y:S02]  /*2e80*/  FADD.FTZ R161, R216, R161 ;  /* 0x000000a1d8a17221 */ /* 0x000fe40000010000 */
[----:B------:R-:W-:Y:S01]  /*2e90*/  FADD.FTZ R164, R207, R164 ;  /* 0x000000a4cfa47221 */ /* 0x000fe20000010000 */
[--C-:B---3--:R-:W-:Y:S02]  /*2ea0*/  @P4 HADD2.F32 R117, -RZ, R128.reuse.H0_H0 ;  /* 0x20000080ff754230 */ /* 0x108fe40000004100 */
[----:B------:R-:W-:Y:S02]  /*2eb0*/  @P3 HADD2.F32 R128, -RZ, R128.H1_H1 ;  /* 0x30000080ff803230 */ /* 0x000fe40000004100 */
[----:B------:R-:W-:Y:S01]  /*2ec0*/  @P0 HADD2.F32 R124, -RZ, R129.H0_H0 ;  /* 0x20000081ff7c0230 */ /* 0x000fe20000004100 */
[----:B------:R-:W-:Y:S01]  /*2ed0*/  @P4 FMUL.FTZ R123, R121, R117 ;  /* 0x00000075797b4220 */ /* 0x000fe20000410000 */
[----:B------:R-:W-:Y:S01]  /*2ee0*/  @P6 HADD2.F32 R133, -RZ, R131.H0_H0 ;  /* 0x20000083ff856230 */ /* 0x000fe20000004100 */
[----:B------:R-:W-:Y:S01]  /*2ef0*/  FMUL.FTZ R117, R40, R121 ;  /* 0x0000007928757220 */ /* 0x000fe20000410000 */
[----:B------:R-:W-:Y:S01]  /*2f00*/  @P5 HADD2.F32 R129, -RZ, R129.H1_H1 ;  /* 0x30000081ff815230 */ /* 0x000fe20000004100 */
[----:B------:R-:W-:-:S02]  /*2f10*/  FMUL.FTZ R121, R41, R138 ;  /* 0x0000008a29797220 */ /* 0x000fc40000410000 */
[----:B------:R-:W-:Y:S01]  /*2f20*/  @P3 FMUL.FTZ R122, R138, R128 ;  /* 0x000000808a7a3220 */ /* 0x000fe20000410000 */
[----:B------:R-:W-:Y:S01]  /*2f30*/  FSEL R128, R117, RZ, P4 ;  /* 0x000000ff75807208 */ /* 0x000fe20002000000 */
[----:B------:R-:W-:Y:S01]  /*2f40*/  FMUL.FTZ R117, R43, R140 ;  /* 0x0000008c2b757220 */ /* 0x000fe20000410000 */
[----:B------:R-:W-:Y:S01]  /*2f50*/  FSEL R135, R121, RZ, P3 ;  /* 0x000000ff79877208 */ /* 0x000fe20001800000 */
[----:B------:R-:W-:Y:S01]  /*2f60*/  @P0 FMUL.FTZ R125, R137, R124 ;  /* 0x0000007c897d0220 */ /* 0x000fe20000410000 */
[----:B------:R-:W-:Y:S01]  /*2f70*/  LOP3.LUT P3, RZ, R159, 0xff000000, RZ, 0xc0, !PT ;  /* 0xff0000009fff7812 */ /* 0x000fe2000786c0ff */
[----:B------:R-:W-:Y:S01]  /*2f80*/  FADD.FTZ R170, R123, R170 ;  /* 0x000000aa7baa7221 */ /* 0x000fe20000010000 */
[----:B------:R-:W-:Y:S01]  /*2f90*/  FSEL R117, R117, RZ, P5 ;  /* 0x000000ff75757208 */ /* 0x000fe20002800000 */
[----:B------:R-:W-:Y:S01]  /*2fa0*/  FADD.FTZ R169, R122, R169 ;  /* 0x000000a97aa97221 */ /* 0x000fe20000010000 */
[----:B------:R-:W-:Y:S01]  /*2fb0*/  LEA R120, P4, R203, c[0x0][0x248], 0x4 ;  /* 0x00009200cb787a11 */ /* 0x000fe200078820ff */
[----:B------:R-:W-:Y:S01]  /*2fc0*/  FADD.FTZ R172, R125, R172 ;  /* 0x000000ac7dac7221 */ /* 0x000fe20000010000 */
[----:B------:R-:W-:-:S02]  /*2fd0*/  FSEL R126, R126, RZ, P3 ;  /* 0x000000ff7e7e7208 */ /* 0x000fc40001800000 */
[----:B------:R-:W-:Y:S02]  /*2fe0*/  F2FP.PACK_AB R117, R117, R116 ;  /* 0x000000747575723e */ /* 0x000fe400000000ff */
[----:B------:R-:W-:Y:S02]  /*2ff0*/  LEA.HI.X R121, R203, c[0x0][0x24c], RZ, 0x4, P4 ;  /* 0x00009300cb797a11 */ /* 0x000fe400020f24ff */
[----:B------:R-:W-:Y:S01]  /*3000*/  F2FP.PACK_AB R119, R126, R119 ;  /* 0x000000777e77723e */ /* 0x000fe200000000ff */
[----:B------:R-:W-:Y:S01]  /*3010*/  @P3 HADD2.F32 R134, -RZ, R131.H1_H1 ;  /* 0x30000083ff863230 */ /* 0x000fe20000004100 */
[----:B------:R-:W-:Y:S01]  /*3020*/  F2FP.PACK_AB R116, R135, R128 ;  /* 0x000000808774723e */ /* 0x000fe200000000ff */
[--C-:B------:R-:W-:Y:S01]  /*3030*/  @P2 HADD2.F32 R128, -RZ, R130.reuse.H0_H0 ;  /* 0x20000082ff802230 */ /* 0x100fe20000004100 */
[----:B------:R-:W-:Y:S01]  /*3040*/  ISETP.GE.AND P0, PT, R195, c[0x0][0x164], PT ;  /* 0x00005900c3007a0c */ /* 0x000fe20003f06270 */
[----:B------:R-:W-:Y:S01]  /*3050*/  HFMA2.MMA R131, -RZ, RZ, 0, 0 ;  /* 0x00000000ff837435 */ /* 0x000fe200000001ff */
[----:B------:R-:W-:Y:S01]  /*3060*/  @P1 HADD2.F32 R130, -RZ, R130.H1_H1 ;  /* 0x30000082ff821230 */ /* 0x000fe20000004100 */
[----:B------:R0:W-:Y:S01]  /*3070*/  STG.E.128 [R120.64], R116 ;  /* 0x0000007478007986 */ /* 0x0001e2000c101d04 */
[----:B------:R-:W-:Y:S01]  /*3080*/  CS2R R126, SRZ ;  /* 0x00000000007e7805 */ /* 0x000fe2000001ff00 */
[----:B------:R-:W-:Y:S01]  /*3090*/  MOV R124, RZ ;  /* 0x000000ff007c7202 */ /* 0x000fe20000000f00 */
[----:B------:R-:W-:Y:S01]  /*30a0*/  @P5 FMUL.FTZ R124, R140, R129 ;  /* 0x000000818c7c5220 */ /* 0x000fe20000410000 */
[----:B------:R-:W-:Y:S01]  /*30b0*/  LOP3.LUT P4, RZ, R197, 0xff, RZ, 0xc0, !PT ;  /* 0x000000ffc5ff7812 */ /* 0x000fe2000788c0ff */
[----:B------:R-:W-:-:S02]  /*30c0*/  @P2 FMUL.FTZ R127, R139, R128 ;  /* 0x000000808b7f2220 */ /* 0x000fc40000410000 */
[----:B------:R-:W-:Y:S01]  /*30d0*/  @P1 FMUL.FTZ R126, R148, R130 ;  /* 0x00000082947e1220 */ /* 0x000fe20000410000 */
[----:B------:R-:W-:Y:S01]  /*30e0*/  SEL R197, RZ, 0x1, P4 ;  /* 0x00000001ffc57807 */ /* 0x000fe20002000000 */
[----:B------:R-:W-:Y:S02]  /*30f0*/  @P6 FMUL.FTZ R131, R136, R133 ;  /* 0x0000008588836220 */ /* 0x000fe40000410000 */
[----:B------:R-:W-:Y:S02]  /*3100*/  @P3 FMUL.FTZ R132, R200, R134 ;  /* 0x00000086c8843220 */ /* 0x000fe40000410000 */
[----:B------:R-:W-:Y:S02]  /*3110*/  FADD.FTZ R171, R124, R171 ;  /* 0x000000ab7cab7221 */ /* 0x000fe40000010000 */
[----:B------:R-:W-:Y:S02]  /*3120*/  FADD.FTZ R174, R127, R174 ;  /* 0x000000ae7fae7221 */ /* 0x000fe40000010000 */
[----:B------:R-:W-:-:S02]  /*3130*/  FADD.FTZ R173, R126, R173 ;  /* 0x000000ad7ead7221 */ /* 0x000fc40000010000 */
[----:B------:R-:W-:Y:S02]  /*3140*/  FADD.FTZ R178, R131, R178 ;  /* 0x000000b283b27221 */ /* 0x000fe40000010000 */
[----:B------:R-:W-:Y:S01]  /*3150*/  FADD.FTZ R175, R132, R175 ;  /* 0x000000af84af7221 */ /* 0x000fe20000010000 */
[----:B0-----:R-:W-:Y:S01]  /*3160*/  @P0 CALL.REL.NOINC `(.L_x_7169) ;  /* 0x0000001000000944 */ /* 0x001fe20003c00000 */
[----:B------:R-:W-:Y:S05]  /*3170*/  BRA `(.L_x_7170) ;  /* 0xffffd4d000007947 */ /* 0x000fea000383ffff */
.L_x_7169:
        /* <DEDUP_REMOVED lines=53> */
.L_x_7166:
        /* <DEDUP_REMOVED lines=28> */
.L_x_7167:
[----:B------:R-:W-:Y:S01]  /*3690*/  HFMA2.MMA R125, -RZ, RZ, 0, 9.5367431640625e-07 ;  /* 0x00000010ff7d7435 */ /* 0x000fe200000001ff */
[----:B------:R-:W-:-:S02]  /*36a0*/  MOV R120, R124 ;  /* 0x0000007c00787202 */ /* 0x000fc40000000f00 */
[----:B------:R-:W-:Y:S02]  /*36b0*/  MOV R122, 0x1f ;  /* 0x0000001f007a7802 */ /* 0x000fe40000000f00 */
[----:B------:R-:W-:Y:S02]  /*36c0*/  MOV R127, 0xffffffff ;  /* 0xffffffff007f7802 */ /* 0x000fe40000000f00 */
[----:B------:R-:W-:Y:S02]  /*36d0*/  MOV R116, 0x36f0 ;  /* 0x000036f000747802 */ /* 0x000fe40000000f00 */
[----:B-----5:R-:W-:Y:S05]  /*36e0*/  CALL.REL.NOINC `($__internal_155_$__cuda_sm70_shflsync_down_p) ;  /* 0x0000046000007944 */ /* 0x020fea0003c00000 */
[----:B-1----:R-:W-:Y:S01]  /*36f0*/  MOV R119, R120 ;  /* 0x0000007800777202 */ /* 0x002fe20000000f00 */
[----:B0-----:R-:W-:Y:S05]  /*3700*/  BRA `(.L_x_7171) ;  /* 0xffffdf5000007947 */ /* 0x001fea000383ffff */
.L_x_7168:
[----:B------:R-:W-:Y:S01]  /*3710*/  HFMA2.MMA R125, -RZ, RZ, 0, 9.5367431640625e-07 ;  /* 0x00000010ff7d7435 */ /* 0x000fe200000001ff */
[----:B------:R-:W-:Y:S02]  /*3720*/  MOV R120, R121 ;  /* 0x0000007900787202 */ /* 0x000fe40000000f00 */
[----:B------:R-:W-:Y:S02]  /*3730*/  MOV R122, 0x1f ;  /* 0x0000001f007a7802 */ /* 0x000fe40000000f00 */
[----:B------:R-:W-:-:S02]  /*3740*/  MOV R127, 0xffffffff ;  /* 0xffffffff007f7802 */ /* 0x000fc40000000f00 */
[----:B------:R-:W-:Y:S02]  /*3750*/  MOV R116, 0x3770 ;  /* 0x0000377000747802 */ /* 0x000fe40000000f00 */
[----:B01---5:R-:W-:Y:S05]  /*3760*/  CALL.REL.NOINC `($__internal_155_$__cuda_sm70_shflsync_down_p) ;  /* 0x000003e000007944 */ /* 0x023fea0003c00000 */
[----:B------:R-:W-:Y:S01]  /*3770*/  FADD.FTZ R124, R124, R119 ;  /* 0x000000777c7c7221 */ /* 0x000fe20000010000 */
[----:B0-----:R-:W-:Y:S01]  /*3780*/  HFMA2.MMA R125, -RZ, RZ, 0, 4.76837158203125e-07 ;  /* 0x00000008ff7d7435 */ /* 0x001fe200000001ff */
[----:B-1----:R-:W-:Y:S01]  /*3790*/  FADD.FTZ R121, R121, R120 ;  /* 0x0000007879797221 */ /* 0x002fe20000010000 */
[----:B------:R-:W-:Y:S02]  /*37a0*/  MOV R122, 0x1f ;  /* 0x0000001f007a7802 */ /* 0x000fe40000000f00 */
[----:B------:R-:W-:Y:S02]  /*37b0*/  MOV R127, 0xffffffff ;  /* 0xffffffff007f7802 */ /* 0x000fe40000000f00 */
[----:B------:R-:W-:Y:S02]  /*37c0*/  MOV R120, R124 ;  /* 0x0000007c00787202 */ /* 0x000fe40000000f00 */
[----:B------:R-:W-:Y:S02]  /*37d0*/  MOV R116, 0x37f0 ;  /* 0x000037f000747802 */ /* 0x000fe40000000f00 */
[----:B------:R-:W-:Y:S05]  /*37e0*/  CALL.REL.NOINC `($__internal_155_$__cuda_sm70_shflsync_down_p) ;  /* 0x0000036000007944 */ /* 0x000fea0003c00000 */
[----:B0-----:R-:W-:Y:S01]  /*37f0*/  HFMA2.MMA R125, -RZ, RZ, 0, 4.76837158203125e-07 ;  /* 0x00000008ff7d7435 */ /* 0x001fe200000001ff */
[----:B-1----:R-:W-:-:S02]  /*3800*/  MOV R119, R120 ;  /* 0x0000007800777202 */ /* 0x002fc40000000f00 */
[----:B------:R-:W-:Y:S02]  /*3810*/  MOV R120, R121 ;  /* 0x0000007900787202 */ /* 0x000fe40000000f00 */
[----:B------:R-:W-:Y:S02]  /*3820*/  MOV R122, 0x1f ;  /* 0x0000001f007a7802 */ /* 0x000fe40000000f00 */
[----:B------:R-:W-:Y:S02]  /*3830*/  MOV R127, 0xffffffff ;  /* 0xffffffff007f7802 */ /* 0x000fe40000000f00 */
[----:B------:R-:W-:Y:S02]  /*3840*/  MOV R116, 0x3860 ;  /* 0x0000386000747802 */ /* 0x000fe40000000f00 */
[----:B------:R-:W-:Y:S05]  /*3850*/  CALL.REL.NOINC `($__internal_155_$__cuda_sm70_shflsync_down_p) ;  /* 0x000002f000007944 */ /* 0x000fea0003c00000 */
[----:B------:R-:W-:Y:S01]  /*3860*/  FADD.FTZ R124, R119, R124 ;  /* 0x0000007c777c7221 */ /* 0x000fe20000010000 */
[----:B0-----:R-:W-:Y:S01]  /*3870*/  HFMA2.MMA R125, -RZ, RZ, 0, 2.384185791015625e-07 ;  /* 0x00000004ff7d7435 */ /* 0x001fe200000001ff */
[----:B-1----:R-:W-:Y:S01]  /*3880*/  FADD.FTZ R121, R121, R120 ;  /* 0x0000007879797221 */ /* 0x002fe20000010000 */
[----:B------:R-:W-:Y:S02]  /*3890*/  MOV R122, 0x1f ;  /* 0x0000001f007a7802 */ /* 0x000fe40000000f00 */
[----:B------:R-:W-:-:S02]  /*38a0*/  MOV R127, 0xffffffff ;  /* 0xffffffff007f7802 */ /* 0x000fc40000000f00 */
[----:B------:R-:W-:Y:S02]  /*38b0*/  MOV R120, R124 ;  /* 0x0000007c00787202 */ /* 0x000fe40000000f00 */
[----:B------:R-:W-:Y:S02]  /*38c0*/  MOV R116, 0x38e0 ;  /* 0x000038e000747802 */ /* 0x000fe40000000f00 */
[----:B------:R-:W-:Y:S05]  /*38d0*/  CALL.REL.NOINC `($__internal_155_$__cuda_sm70_shflsync_down_p) ;  /* 0x0000027000007944 */ /* 0x000fea0003c00000 */
[----:B0-----:R-:W-:Y:S01]  /*38e0*/  HFMA2.MMA R125, -RZ, RZ, 0, 2.384185791015625e-07 ;  /* 0x00000004ff7d7435 */ /* 0x001fe200000001ff */
[----:B-1----:R-:W-:Y:S02]  /*38f0*/  MOV R119, R120 ;  /* 0x0000007800777202 */ /* 0x002fe40000000f00 */
[----:B------:R-:W-:Y:S02]  /*3900*/  MOV R120, R121 ;  /* 0x0000007900787202 */ /* 0x000fe40000000f00 */
[----:B------:R-:W-:Y:S02]  /*3910*/  MOV R122, 0x1f ;  /* 0x0000001f007a7802 */ /* 0x000fe40000000f00 */
[----:B------:R-:W-:Y:S02]  /*3920*/  MOV R127, 0xffffffff ;  /* 0xffffffff007f7802 */ /* 0x000fe40000000f00 */
[----:B------:R-:W-:-:S02]  /*3930*/  MOV R116, 0x3950 ;  /* 0x0000395000747802 */ /* 0x000fc40000000f00 */
[----:B------:R-:W-:Y:S05]  /*3940*/  CALL.REL.NOINC `($__internal_155_$__cuda_sm70_shflsync_down_p) ;  /* 0x0000020000007944 */ /* 0x000fea0003c00000 */
[----:B------:R-:W-:Y:S01]  /*3950*/  FADD.FTZ R124, R119, R124 ;  /* 0x0000007c777c7221 */ /* 0x000fe20000010000 */
[----:B0-----:R-:W-:Y:S01]  /*3960*/  HFMA2.MMA R125, -RZ, RZ, 0, 1.1920928955078125e-07 ;  /* 0x00000002ff7d7435 */ /* 0x001fe200000001ff */
[----:B-1----:R-:W-:Y:S01]  /*3970*/  FADD.FTZ R123, R121, R120 ;  /* 0x00000078797b7221 */ /* 0x002fe20000010000 */
[----:B------:R-:W-:-:S02]  /*3980*/  MOV R122, 0x1f ;  /* 0x0000001f007a7802 */ /* 0x000fc40000000f00 */
[----:B------:R-:W-:Y:S02]  /*3990*/  MOV R127, 0xffffffff ;  /* 0xffffffff007f7802 */ /* 0x000fe40000000f00 */
[----:B------:R-:W-:Y:S02]  /*39a0*/  MOV R120, R124 ;  /* 0x0000007c00787202 */ /* 0x000fe40000000f00 */
[----:B------:R-:W-:Y:S02]  /*39b0*/  MOV R116, 0x39d0 ;  /* 0x000039d000747802 */ /* 0x000fe40000000f00 */
[----:B------:R-:W-:Y:S05]  /*39c0*/  CALL.REL.NOINC `($__internal_155_$__cuda_sm70_shflsync_down_p) ;  /* 0x0000018000007944 */ /* 0x000fea0003c00000 */
[----:B0-----:R-:W-:Y:S01]  /*39d0*/  HFMA2.MMA R125, -RZ, RZ, 0, 1.1920928955078125e-07 ;  /* 0x00000002ff7d7435 */ /* 0x001fe200000001ff */
[----:B-1----:R-:W-:Y:S02]  /*39e0*/  MOV R119, R120 ;  /* 0x0000007800777202 */ /* 0x002fe40000000f00 */
[----:B------:R-:W-:Y:S02]  /*39f0*/  MOV R120, R123 ;  /* 0x0000007b00787202 */ /* 0x000fe40000000f00 */
[----:B------:R-:W-:Y:S02]  /*3a00*/  MOV R122, 0x1f ;  /* 0x0000001f007a7802 */ /* 0x000fe40000000f00 */
[----:B------:R-:W-:-:S02]  /*3a10*/  MOV R127, 0xffffffff ;  /* 0xffffffff007f7802 */ /* 0x000fc40000000f00 */
[----:B------:R-:W-:Y:S02]  /*3a20*/  MOV R116, 0x3a40 ;  /* 0x00003a4000747802 */ /* 0x000fe40000000f00 */
[----:B------:R-:W-:Y:S05]  /*3a30*/  CALL.REL.NOINC `($__internal_155_$__cuda_sm70_shflsync_down_p) ;  /* 0x0000011000007944 */ /* 0x000fea0003c00000 */
[----:B------:R-:W-:Y:S01]  /*3a40*/  FADD.FTZ R121, R119, R124 ;  /* 0x0000007c77797221 */ /* 0x000fe20000010000 */
[----:B0-----:R-:W-:Y:S01]  /*3a50*/  HFMA2.MMA R125, -RZ, RZ, 0, 5.9604644775390625e-08 ;  /* 0x00000001ff7d7435 */ /* 0x001fe200000001ff */
[----:B-1----:R-:W-:Y:S01]  /*3a60*/  FADD.FTZ R123, R123, R120 ;  /* 0x000000787b7b7221 */ /* 0x002fe20000010000 */
[----:B------:R-:W-:Y:S02]  /*3a70*/  MOV R122, 0x1f ;  /* 0x0000001f007a7802 */ /* 0x000fe40000000f00 */
[----:B------:R-:W-:Y:S02]  /*3a80*/  MOV R127, 0xffffffff ;  /* 0xffffffff007f7802 */ /* 0x000fe40000000f00 */
[----:B------:R-:W-:Y:S02]  /*3a90*/  MOV R120, R121 ;  /* 0x0000007900787202 */ /* 0x000fe40000000f00 */
[----:B------:R-:W-:Y:S02]  /*3aa0*/  MOV R116, 0x3ac0 ;  /* 0x00003ac000747802 */ /* 0x000fe40000000f00 */
[----:B------:R-:W-:Y:S05]  /*3ab0*/  CALL.REL.NOINC `($__internal_155_$__cuda_sm70_shflsync_down_p) ;  /* 0x0000009000007944 */ /* 0x000fea0003c00000 */
[----:B0-----:R-:W-:Y:S01]  /*3ac0*/  HFMA2.MMA R125, -RZ, RZ, 0, 5.9604644775390625e-08 ;  /* 0x00000001ff7d7435 */ /* 0x001fe200000001ff */
[----:B-1----:R-:W-:-:S02]  /*3ad0*/  MOV R136, R120 ;  /* 0x0000007800887202 */ /* 0x002fc40000000f00 */
[----:B------:R-:W-:Y:S02]  /*3ae0*/  MOV R120, R123 ;  /* 0x0000007b00787202 */ /* 0x000fe40000000f00 */
[----:B------:R-:W-:Y:S02]  /*3af0*/  MOV R122, 0x1f ;  /* 0x0000001f007a7802 */ /* 0x000fe40000000f00 */
[----:B------:R-:W-:Y:S02]  /*3b00*/  MOV R127, 0xffffffff ;  /* 0xffffffff007f7802 */ /* 0x000fe40000000f00 */
[----:B------:R-:W-:Y:S02]  /*3b10*/  MOV R116, 0x3b30 ;  /* 0x00003b3000747802 */ /* 0x000fe40000000f00 */
[----:B------:R-:W-:Y:S05]  /*3b20*/  CALL.REL.NOINC `($__internal_155_$__cuda_sm70_shflsync_down_p) ;  /* 0x0000002000007944 */ /* 0x000fea0003c00000 */
[----:B-1----:R-:W-:Y:S01]  /*3b30*/  MOV R116, R120 ;  /* 0x0000007800747202 */ /* 0x002fe20000000f00 */
[----:B0-----:R-:W-:Y:S05]  /*3b40*/  BRA `(.L_x_7172) ;  /* 0xffffdc3000007947 */ /* 0x001fea000383ffff */
        .weak           $__internal_155_$__cuda_sm70_shflsync_down_p
        .type           $__internal_155_$__cuda_sm70_shflsync_down_p,@function
        .size           $__internal_155_$__cuda_sm70_shflsync_down_p,(.L_x_9409 - $__internal_155_$__cuda_sm70_shflsync_down_p)
$__internal_155_$__cuda_sm70_shflsync_down_p:
[----:B------:R-:W-:Y:S01]  /*3b50*/  HFMA2.MMA R117, -RZ, RZ, 0, 0 ;  /* 0x00000000ff757435 */ /* 0x000fe200000001ff */
[----:B------:R-:W-:Y:S04]  /*3b60*/  WARPSYNC R127 ;  /* 0x0000007f00007348 */ /* 0x000fe80003800000 */
[----:B------:R0:W1:Y:S01]  /*3b70*/  SHFL.DOWN PT, R120, R120, R125, R122 ;  /* 0x0800007d78787389 */ /* 0x00006200000e007a */
[----:B------:R-:W-:Y:S05]  /*3b80*/  RET.REL.NODEC R116 `(_ZN10layer_norm13ln_bwd_kernelINS_13Kernel_traitsIf6__halffS2_fjLj6144ELj1ELj1ELj8ELj16ENS_18Kernel_traits_baseILj6144EfS2_fS2_fjLj256EEEEELb1ELb1ELb0ELb1EEEvNS_9BwdParamsE) ;  /* 0xffffc47074007950 */ /* 0x000fea0003c3ffff */
.L_x_7173:
        /* <DEDUP_REMOVED lines=15> */
.L_x_9409:


//--------------------- .text._ZN10layer_norm22ln_bwd_finalize_kernelINS_22Kernel_traits_finalizeILj6144Ef6__halffS2_fjLb1ELj1024ELj4ENS_18Kernel_traits_baseILj6144EfS2_fS2_fjLj1024EEEEELb1ELb0EEEvNS_9BwdParamsE --------------------------
	.section	.text._ZN10layer_norm22ln_bwd_finalize_kernelINS_22Kernel_traits_finalizeILj6144Ef6__halffS2_fjLb1ELj1024ELj4ENS_18Kernel_traits_baseILj6144EfS2_fS2_fjLj1024EEEEELb1ELb0EEEvNS_9BwdParamsE,"ax",@progbits
	.sectioninfo	@"SHI_REGISTERS=32"
	.align	128
        .global         _ZN10layer_norm22ln_bwd_finalize_kernelINS_22Kernel_traits_finalizeILj6144Ef6__halffS2_fjLb1ELj1024ELj4ENS_18Kernel_traits_baseILj6144EfS2_fS2_fjLj1024EEEEELb1ELb0EEEvNS_9BwdParamsE
        .type           _ZN10layer_norm22ln_bwd_finalize_kernelINS_22Kernel_traits_finalizeILj6144Ef6__halffS2_fjLb1ELj1024ELj4ENS_18Kernel_traits_baseILj6144EfS2_fS2_fjLj1024EEEEELb1ELb0EEEvNS_9BwdParamsE,@function
        .size           _ZN10layer_norm22ln_bwd_finalize_kernelINS_22Kernel_traits_finalizeILj6144Ef6__halffS2_fjLb1ELj1024ELj4ENS_18Kernel_traits_baseILj6144EfS2_fS2_fjLj1024EEEEELb1ELb0EEEvNS_9BwdParamsE,(.L_x_9410 - _ZN10layer_norm22ln_bwd_finalize_kernelINS_22Kernel_traits_finalizeILj6144Ef6__halffS2_fjLb1ELj1024ELj4ENS_18Kernel_traits_baseILj6144EfS2_fS2_fjLj1024EEEEELb1ELb0EEEvNS_9BwdParamsE)
        .other          _ZN10layer_norm22ln_bwd_finalize_kernelINS_22Kernel_traits_finalizeILj6144Ef6__halffS2_fjLb1ELj1024ELj4ENS_18Kernel_traits_baseILj6144EfS2_fS2_fjLj1024EEEEELb1ELb0EEEvNS_9BwdParamsE,@"STO_CUDA_ENTRY STV_DEFAULT"
_ZN10layer_norm22ln_bwd_finalize_kernelINS_22Kernel_traits_finalizeILj6144Ef6__halffS2_fjLb1ELj1024ELj4ENS_18Kernel_traits_baseILj6144EfS2_fS2_fjLj1024EEEEELb1ELb0EEEvNS_9BwdParamsE:
.text._ZN10layer_norm22ln_bwd_finalize_kernelINS_22Kernel_traits_finalizeILj6144Ef6__halffS2_fjLb1ELj1024ELj4ENS_18Kernel_traits_baseILj6144EfS2_fS2_fjLj1024EEEEELb1ELb0EEEvNS_9BwdParamsE:
        /* <DEDUP_REMOVED lines=19> */
.L_x_7187:
        /* <DEDUP_REMOVED lines=33> */
.L_x_7178:
        /* <DEDUP_REMOVED lines=47> */
.L_x_7177:
[----:B------:R-:W-:Y:S05]  /*0630*/  BSYNC B1 ;  /* 0x0000000000017941 */ /* 0x000fea0003800000 */
.L_x_7176:
        /* <DEDUP_REMOVED lines=29> */
.L_x_7180:
[----:B------:R-:W-:Y:S05]  /*0810*/  BSYNC B1 ;  /* 0x0000000000017941 */ /* 0x000fea0003800000 */
.L_x_7179:
        /* <DEDUP_REMOVED lines=14> */
.L_x_7181:
[----:B------:R-:W-:Y:S05]  /*0900*/  BSYNC B1 ;  /* 0x0000000000017941 */ /* 0x000fea0003800000 */
.L_x_7175:
[----:B------:R-:W-:Y:S05]  /*0910*/  BSYNC B0 ;  /* 0x0000000000007941 */ /* 0x000fea0003800000 */
.L_x_7174:
        /* <DEDUP_REMOVED lines=12> */
.L_x_7188:
        /* <DEDUP_REMOVED lines=27> */
.L_x_7189:
        /* <DEDUP_REMOVED lines=9> */
.L_x_7182:
        /* <DEDUP_REMOVED lines=18> */
.L_x_7186:
[----:B------:R-:W-:Y:S05]  /*0d40*/  BSYNC B0 ;  /* 0x0000000000007941 */ /* 0x000fea0003800000 */
.L_x_7185:
[C---:B------:R-:W-:Y:S02]  /*0d50*/  ISETP.GT.U32.AND P1, PT, R4.reuse, -0x1801, PT ;  /* 0xffffe7ff0400780c */ /* 0x040fe40003f24070 */
[----:B------:R-:W-:-:S02]  /*0d60*/  IADD3 R4, R4, 0x1800, RZ ;  /* 0x0000180004047810 */ /* 0x000fc40007ffe0ff */
[----:B------:R-:W-:-:S09]  /*0d70*/  IADD3 R5, R5, 0xc00, RZ ;  /* 0x00000c0005057810 */ /* 0x000fd20007ffe0ff */
[----:B01----:R-:W-:Y:S05]  /*0d80*/  @P1 BRA `(.L_x_7187) ;  /* 0xfffff3a000001947 */ /* 0x003fea000383ffff */
[----:B------:R-:W-:Y:S05]  /*0d90*/  EXIT ;  /* 0x000000000000794d */ /* 0x000fea0003800000 */
.L_x_7183:
[----:B------:R-:W-:Y:S01]  /*0da0*/  HFMA2.MMA R17, -RZ, RZ, 0, 5.9604644775390625e-08 ;  /* 0x00000001ff117435 */ /* 0x000fe200000001ff */
[----:B---3--:R-:W-:Y:S01]  /*0db0*/  MOV R18, R10 ;  /* 0x0000000a00127202 */ /* 0x008fe20000000f00 */
[----:B------:R-:W-:Y:S01]  /*0dc0*/  IMAD.MOV.U32 R14, RZ, RZ, 0x1f ;  /* 0x0000001fff0e7424 */ /* 0x000fe200078e00ff */
[----:B------:R-:W-:Y:S02]  /*0dd0*/  MOV R19, 0xffffffff ;  /* 0xffffffff00137802 */ /* 0x000fe40000000f00 */
[----:B------:R-:W-:Y:S02]  /*0de0*/  MOV R8, 0xe00 ;  /* 0x00000e0000087802 */ /* 0x000fe40000000f00 */
[----:B012---:R-:W-:Y:S05]  /*0df0*/  CALL.REL.NOINC `($__internal_156_$__cuda_sm70_shflsync_bfly_p) ;  /* 0x0000059000007944 */ /* 0x007fea0003c00000 */
[----:B01----:R-:W-:Y:S05]  /*0e00*/  BRA `(.L_x_7188) ;  /* 0xfffffbd000007947 */ /* 0x003fea000383ffff */
.L_x_7184:
[----:B------:R-:W-:Y:S01]  /*0e10*/  HFMA2.MMA R17, -RZ, RZ, 0, 1.1920928955078125e-07 ;  /* 0x00000002ff117435 */ /* 0x000fe200000001ff */
[----:B------:R-:W-:Y:S01]  /*0e20*/  IMAD.MOV.U32 R14, RZ, RZ, 0x1f ;  /* 0x0000001fff0e7424 */ /* 0x000fe200078e00ff */
[----:B------:R-:W-:Y:S02]  /*0e30*/  MOV R19, 0xffffffff ;  /* 0xffffffff00137802 */ /* 0x000fe40000000f00 */
[----:B------:R-:W-:Y:S02]  /*0e40*/  MOV R8, 0xe60 ;  /* 0x00000e6000087802 */ /* 0x000fe40000000f00 */
[----:B0123--:R-:W-:Y:S05]  /*0e50*/  CALL.REL.NOINC `($__internal_156_$__cuda_sm70_shflsync_bfly_p) ;  /* 0x0000053000007944 */ /* 0x00ffea0003c00000 */
[----:B0-----:R-:W-:Y:S01]  /*0e60*/  HFMA2.MMA R17, -RZ, RZ, 0, 2.384185791015625e-07 ;  /* 0x00000004ff117435 */ /* 0x001fe200000001ff */
[----:B-1----:R-:W-:Y:S01]  /*0e70*/  FADD.FTZ R18, R18, R14 ;  /* 0x0000000e12127221 */ /* 0x002fe20000010000 */
[----:B------:R-:W-:Y:S01]  /*0e80*/  MOV R19, 0xffffffff ;  /* 0xffffffff00137802 */ /* 0x000fe20000000f00 */
[----:B------:R-:W-:Y:S01]  /*0e90*/  IMAD.MOV.U32 R14, RZ, RZ, 0x1f ;  /* 0x0000001fff0e7424 */ /* 0x000fe200078e00ff */
[----:B------:R-:W-:-:S02]  /*0ea0*/  MOV R8, 0xec0 ;  /* 0x00000ec000087802 */ /* 0x000fc40000000f00 */
[----:B------:R-:W-:Y:S05]  /*0eb0*/  CALL.REL.NOINC `($__internal_156_$__cuda_sm70_shflsync_bfly_p) ;  /* 0x000004d000007944 */ /* 0x000fea0003c00000 */
[----:B0-----:R-:W-:Y:S01]  /*0ec0*/  HFMA2.MMA R17, -RZ, RZ, 0, 4.76837158203125e-07 ;  /* 0x00000008ff117435 */ /* 0x001fe200000001ff */
[----:B-1----:R-:W-:Y:S01]  /*0ed0*/  FADD.FTZ R18, R18, R14 ;  /* 0x0000000e12127221 */ /* 0x002fe20000010000 */
[----:B------:R-:W-:Y:S01]  /*0ee0*/  MOV R19, 0xffffffff ;  /* 0xffffffff00137802 */ /* 0x000fe20000000f00 */
[----:B------:R-:W-:Y:S01]  /*0ef0*/  IMAD.MOV.U32 R14, RZ, RZ, 0x1f ;  /* 0x0000001fff0e7424 */ /* 0x000fe200078e00ff */
[----:B------:R-:W-:-:S02]  /*0f00*/  MOV R8, 0xf20 ;  /* 0x00000f2000087802 */ /* 0x000fc40000000f00 */
[----:B------:R-:W-:Y:S05]  /*0f10*/  CALL.REL.NOINC `($__internal_156_$__cuda_sm70_shflsync_bfly_p) ;  /* 0x0000047000007944 */ /* 0x000fea0003c00000 */
[----:B-1----:R-:W-:Y:S01]  /*0f20*/  FADD.FTZ R10, R18, R14 ;  /* 0x0000000e120a7221 */ /* 0x002fe20000010000 */
[----:B0-----:R-:W-:Y:S01]  /*0f30*/  HFMA2.MMA R17, -RZ, RZ, 0, 9.5367431640625e-07 ;  /* 0x00000010ff117435 */ /* 0x001fe200000001ff */
[----:B------:R-:W-:Y:S01]  /*0f40*/  IMAD.MOV.U32 R14, RZ, RZ, 0x1f ;  /* 0x0000001fff0e7424 */ /* 0x000fe200078e00ff */
[----:B------:R-:W-:-:S02]  /*0f50*/  MOV R19, 0xffffffff ;  /* 0xffffffff00137802 */ /* 0x000fc40000000f00 */
[----:B------:R-:W-:Y:S02]  /*0f60*/  MOV R18, R10 ;  /* 0x0000000a00127202 */ /* 0x000fe40000000f00 */
[----:B------:R-:W-:Y:S02]  /*0f70*/  MOV R8, 0xf90 ;  /* 0x00000f9000087802 */ /* 0x000fe40000000f00 */
[----:B------:R-:W-:Y:S05]  /*0f80*/  CALL.REL.NOINC `($__internal_156_$__cuda_sm70_shflsync_bfly_p) ;  /* 0x0000040000007944 */ /* 0x000fea0003c00000 */
[----:B0-----:R-:W-:Y:S01]  /*0f90*/  HFMA2.MMA R17, -RZ, RZ, 0, 5.9604644775390625e-08 ;  /* 0x00000001ff117435 */ /* 0x001fe200000001ff */
[----:B-1----:R-:W-:Y:S01]  /*0fa0*/  IMAD.MOV.U32 R13, RZ, RZ, R14 ;  /* 0x000000ffff0d7224 */ /* 0x002fe200078e000e */
[----:B------:R-:W-:Y:S01]  /*0fb0*/  MOV R18, R15 ;  /* 0x0000000f00127202 */ /* 0x000fe20000000f00 */
[----:B------:R-:W-:Y:S01]  /*0fc0*/  IMAD.MOV.U32 R14, RZ, RZ, 0x1f ;  /* 0x0000001fff0e7424 */ /* 0x000fe200078e00ff */
[----:B------:R-:W-:Y:S02]  /*0fd0*/  MOV R19, 0xffffffff ;  /* 0xffffffff00137802 */ /* 0x000fe40000000f00 */
[----:B------:R-:W-:Y:S02]  /*0fe0*/  MOV R8, 0x1000 ;  /* 0x0000100000087802 */ /* 0x000fe40000000f00 */
[----:B------:R-:W-:Y:S05]  /*0ff0*/  CALL.REL.NOINC `($__internal_156_$__cuda_sm70_shflsync_bfly_p) ;  /* 0x0000039000007944 */ /* 0x000fea0003c00000 */
[----:B0-----:R-:W-:Y:S01]  /*1000*/  HFMA2.MMA R17, -RZ, RZ, 0, 1.1920928955078125e-07 ;  /* 0x00000002ff117435 */ /* 0x001fe200000001ff */
[----:B-1----:R-:W-:Y:S01]  /*1010*/  FADD.FTZ R18, R15, R14 ;  /* 0x0000000e0f127221 */ /* 0x002fe20000010000 */
[----:B------:R-:W-:Y:S01]  /*1020*/  MOV R19, 0xffffffff ;  /* 0xffffffff00137802 */ /* 0x000fe20000000f00 */
[----:B------:R-:W-:Y:S01]  /*1030*/  IMAD.MOV.U32 R14, RZ, RZ, 0x1f ;  /* 0x0000001fff0e7424 */ /* 0x000fe200078e00ff */
[----:B------:R-:W-:-:S02]  /*1040*/  MOV R8, 0x1060 ;  /* 0x0000106000087802 */ /* 0x000fc40000000f00 */
[----:B------:R-:W-:Y:S05]  /*1050*/  CALL.REL.NOINC `($__internal_156_$__cuda_sm70_shflsync_bfly_p) ;  /* 0x0000033000007944 */ /* 0x000fea0003c00000 */
        /* <DEDUP_REMOVED lines=14> */
[----:B------:R-:W-:Y:S01]  /*1140*/  MOV R14, 0x1f ;  /* 0x0000001f000e7802 */ /* 0x000fe20000000f00 */
[----:B------:R-:W-:Y:S01]  /*1150*/  IMAD.MOV.U32 R19, RZ, RZ, -0x1 ;  /* 0xffffffffff137424 */ /* 0x000fe200078e00ff */
[----:B------:R-:W-:-:S02]  /*1160*/  MOV R8, 0x1190 ;  /* 0x0000119000087802 */ /* 0x000fc40000000f00 */
[----:B------:R-:W-:Y:S02]  /*1170*/  MOV R18, R12 ;  /* 0x0000000c00127202 */ /* 0x000fe40000000f00 */
[----:B------:R-:W-:Y:S05]  /*1180*/  CALL.REL.NOINC `($__internal_156_$__cuda_sm70_shflsync_bfly_p) ;  /* 0x0000020000007944 */ /* 0x000fea0003c00000 */
[----:B-1----:R-:W-:Y:S01]  /*1190*/  MOV R15, R14 ;  /* 0x0000000e000f7202 */ /* 0x002fe20000000f00 */
[----:B------:R-:W-:Y:S01]  /*11a0*/  HFMA2.MMA R14, -RZ, RZ, 0, 1.847743988037109375e-06 ;  /* 0x0000001fff0e7435 */ /* 0x000fe200000001ff */
[----:B0-----:R-:W-:Y:S01]  /*11b0*/  MOV R18, R11 ;  /* 0x0000000b00127202 */ /* 0x001fe20000000f00 */
        /* <DEDUP_REMOVED lines=13> */
[----:B------:R-:W-:Y:S01]  /*1290*/  IMAD.MOV.U32 R19, RZ, RZ, -0x1 ;  /* 0xffffffffff137424 */ /* 0x000fe200078e00ff */
[----:B------:R-:W-:-:S02]  /*12a0*/  MOV R8, 0x12c0 ;  /* 0x000012c000087802 */ /* 0x000fc40000000f00 */
[----:B------:R-:W-:Y:S05]  /*12b0*/  CALL.REL.NOINC `($__internal_156_$__cuda_sm70_shflsync_bfly_p) ;  /* 0x000000d000007944 */ /* 0x000fea0003c00000 */
[----:B0-----:R-:W-:Y:S01]  /*12c0*/  HFMA2.MMA R17, -RZ, RZ, 0, 4.76837158203125e-07 ;  /* 0x00000008ff117435 */ /* 0x001fe200000001ff */
[----:B-1----:R-:W-:Y:S01]  /*12d0*/  FADD.FTZ R18, R18, R14 ;  /* 0x0000000e12127221 */ /* 0x002fe20000010000 */
[----:B------:R-:W-:-:S02]  /*12e0*/  MOV R14, 0x1f ;  /* 0x0000001f000e7802 */ /* 0x000fc40000000f00 */
[----:B------:R-:W-:Y:S02]  /*12f0*/  MOV R19, 0xffffffff ;  /* 0xffffffff00137802 */ /* 0x000fe40000000f00 */
[----:B------:R-:W-:Y:S02]  /*1300*/  MOV R8, 0x1320 ;  /* 0x0000132000087802 */ /* 0x000fe40000000f00 */
[----:B------:R-:W-:Y:S05]  /*1310*/  CALL.REL.NOINC `($__internal_156_$__cuda_sm70_shflsync_bfly_p) ;  /* 0x0000007000007944 */ /* 0x000fea0003c00000 */
[----:B01----:R-:W-:Y:S01]  /*1320*/  FADD.FTZ R18, R18, R14 ;  /* 0x0000000e12127221 */ /* 0x003fe20000010000 */
[----:B------:R-:W-:Y:S01]  /*1330*/  HFMA2.MMA R14, -RZ, RZ, 0, 1.847743988037109375e-06 ;  /* 0x0000001fff0e7435 */ /* 0x000fe200000001ff */
[----:B------:R-:W-:Y:S01]  /*1340*/  IMAD.MOV.U32 R17, RZ, RZ, 0x10 ;  /* 0x00000010ff117424 */ /* 0x000fe200078e00ff */
[----:B------:R-:W-:Y:S02]  /*1350*/  MOV R19, 0xffffffff ;  /* 0xffffffff00137802 */ /* 0x000fe40000000f00 */
[----:B------:R-:W-:Y:S02]  /*1360*/  MOV R8, 0x1380 ;  /* 0x0000138000087802 */ /* 0x000fe40000000f00 */
[----:B------:R-:W-:Y:S05]  /*1370*/  CALL.REL.NOINC `($__internal_156_$__cuda_sm70_shflsync_bfly_p) ;  /* 0x0000001000007944 */ /* 0x000fea0003c00000 */
[----:B01----:R-:W-:Y:S05]  /*1380*/  BRA `(.L_x_7189) ;  /* 0xfffff80000007947 */ /* 0x003fea000383ffff */
        .weak           $__internal_156_$__cuda_sm70_shflsync_bfly_p
        .type           $__internal_156_$__cuda_sm70_shflsync_bfly_p,@function
        .size           $__internal_156_$__cuda_sm70_shflsync_bfly_p,(.L_x_9410 - $__internal_156_$__cuda_sm70_shflsync_bfly_p)
$__internal_156_$__cuda_sm70_shflsync_bfly_p:
[----:B------:R-:W-:Y:S01]  /*1390*/  HFMA2.MMA R9, -RZ, RZ, 0, 0 ;  /* 0x00000000ff097435 */ /* 0x000fe200000001ff */
[----:B------:R-:W-:Y:S04]  /*13a0*/  WARPSYNC R19 ;  /* 0x0000001300007348 */ /* 0x000fe80003800000 */
[----:B------:R0:W1:Y:S01]  /*13b0*/  SHFL.BFLY PT, R14, R18, R17, R14 ;  /* 0x0c000011120e7389 */ /* 0x00006200000e000e */
[----:B------:R-:W-:Y:S05]  /*13c0*/  RET.REL.NODEC R8 `(_ZN10layer_norm22ln_bwd_finalize_kernelINS_22Kernel_traits_finalizeILj6144Ef6__halffS2_fjLb1ELj1024ELj4ENS_18Kernel_traits_baseILj6144EfS2_fS2_fjLj1024EEEEELb1ELb0EEEvNS_9BwdParamsE) ;  /* 0xffffec3008007950 */ /* 0x000fea0003c3ffff */
.L_x_7190:
        /* <DEDUP_REMOVED lines=11> */
.L_x_9410:


//--------------------- .text._ZN10layer_norm13ln_bwd_kernelINS_13Kernel_traitsIf6__halffS2_fjLj6144ELj1ELj1ELj8ELj16ENS_18Kernel_traits_baseILj6144EfS2_fS2_fjLj256EEEEELb1ELb1ELb1ELb0EEEvNS_9BwdParamsE --------------------------
	.section	.text._ZN10layer_norm13ln_bwd_kernelINS_13Kernel_traitsIf6__halffS2_fjLj6144ELj1ELj1ELj8ELj16ENS_18Kernel_traits_baseILj6144EfS2_fS2_fjLj256EEEEELb1ELb1ELb1ELb0EEEvNS_9BwdParamsE,"ax",@progbits
	.sectioninfo	@"SHI_REGISTERS=246"
	.align	128
        .global         _ZN10layer_norm13ln_bwd_kernelINS_13Kernel_traitsIf6__halffS2_fjLj6144ELj1ELj1ELj8ELj16ENS_18Kernel_traits_baseILj6144EfS2_fS2_fjLj256EEEEELb1ELb1ELb1ELb0EEEvNS_9BwdParamsE
        .type           _ZN10layer_norm13ln_bwd_kernelINS_13Kernel_traitsIf6__halffS2_fjLj6144ELj1ELj1ELj8ELj16ENS_18Kernel_traits_baseILj6144EfS2_fS2_fjLj256EEEEELb1ELb1ELb1ELb0EEEvNS_9BwdParamsE,@function
        .size           _ZN10layer_norm13ln_bwd_kernelINS_13Kernel_traitsIf6__halffS2_fjLj6144ELj1ELj1ELj8ELj16ENS_18Kernel_traits_baseILj6144EfS2_fS2_fjLj256EEEEELb1ELb1ELb1ELb0EEEvNS_9BwdParamsE,(.L_x_9411 - _ZN10layer_norm13ln_bwd_kernelINS_13Kernel_traitsIf6__halffS2_fjLj6144ELj1ELj1ELj8ELj16ENS_18Kernel_traits_baseILj6144EfS2_fS2_fjLj256EEEEELb1ELb1ELb1ELb0EEEvNS_9BwdParamsE)
        .other          _ZN10layer_norm13ln_bwd_kernelINS_13Kernel_traitsIf6__halffS2_fjLj6144ELj1ELj1ELj8ELj16ENS_18Kernel_traits_baseILj6144EfS2_fS2_fjLj256EEEEELb1ELb1ELb1ELb0EEEvNS_9BwdParamsE,@"STO_CUDA_ENTRY STV_DEFAULT"
_ZN10layer_norm13ln_bwd_kernelINS_13Kernel_traitsIf6__halffS2_fjLj6144ELj1ELj1ELj8ELj16ENS_18Kernel_traits_baseILj6144EfS2_fS2_fjLj256EEEEELb1ELb1ELb1ELb0EEEvNS_9BwdParamsE:
.text._ZN10layer_norm13ln_bwd_kernelINS_13Kernel_traitsIf6__halffS2_fjLj6144ELj1ELj1ELj8ELj16ENS_18Kernel_traits_baseILj6144EfS2_fS2_fjLj256EEEEELb1ELb1ELb1ELb0EEEvNS_9BwdParamsE:
        /* <DEDUP_REMOVED lines=77> */
[----:B------:R-:W-:-:S06]  /*04d0*/  IMAD.MOV.U32 R113, RZ, RZ, RZ ;  /* 0x000000ffff717224 */ /* 0x000fcc00078e00ff */
.L_x_7313:
        /* <DEDUP_REMOVED lines=19> */
[----:B------:R-:W-:Y:S02]  /*0610*/  MOV R182, RZ ;  /* 0x000000ff00b67202 */ /* 0x000fe40000000f00 */
[----:B------:R-:W-:-:S09]  /*0620*/  MOV R183, R7 ;  /* 0x0000000700b77202 */ /* 0x000fd20000000f00 */
        /* <DEDUP_REMOVED lines=15> */
.L_x_7195:
[----:B------:R-:W-:Y:S05]  /*0720*/  BSYNC B1 ;  /* 0x0000000000017941 */ /* 0x000fea0003800000 */
.L_x_7194:
[----:B------:R-:W-:Y:S01]  /*0730*/  BSSY B1, `(.L_x_7196) ;  /* 0x000000c000017945 */ /* 0x000fe20003800000 */
[----:B------:R-:W-:Y:S05]  /*0740*/  @!P3 BRA `(.L_x_7197) ;  /* 0x000000a00000b947 */ /* 0x000fea0003800000 */
[----:B------:R-:W-:Y:S02]  /*0750*/  ISETP.NE.U32.AND P0, PT, RZ, c[0x0][0x218], PT ;  /* 0x00008600ff007a0c */ /* 0x000fe40003f05070 */
[----:B------:R-:W-:-:S02]  /*0760*/  MOV R203, 0x8 ;  /* 0x0000000800cb7802 */ /* 0x000fc40000000f00 */
[----:B------:R-:W-:-:S03]  /*0770*/  ISETP.NE.AND.EX P0, PT, RZ, c[0x0][0x21c], PT, P0 ;  /* 0x00008700ff007a0c */ /* 0x000fc60003f05300 */
[----:B------:R-:W-:-:S06]  /*0780*/  IMAD.WIDE.U32 R202, R182, R203, c[0x0][0x190] ;  /* 0x00006400b6ca7625 */ /* 0x000fcc00078e00cb */
[----:B------:R-:W5:Y:S04]  /*0790*/  LDG.E.64 R202, [R202.64] ;  /* 0x00000004caca7981 */ /* 0x000f68000c1e1b00 */
[----:B------:R-:W-:-:S05]  /*07a0*/  @P0 IMAD.WIDE.U32 R180, R183, R192, c[0x0][0x218] ;  /* 0x00008600b7b40625 */ /* 0x000fca00078e00c0 */
[----:B------:R2:W5:Y:S04]  /*07b0*/  @P0 LDG.E.128 R32, [R180.64] ;  /* 0x00000004b4200981 */ /* 0x000568000c1e1d00 */
[----:B------:R2:W5:Y:S01]  /*07c0*/  @P0 LDG.E.128 R28, [R180.64+0x10] ;  /* 0x00001004b41c0981 */ /* 0x000562000c1e1d00 */
[----:B------:R-:W-:Y:S02]  /*07d0*/  IADD3 R182, R182, 0x100, RZ ;  /* 0x00000100b6b67810 */ /* 0x000fe40007ffe0ff */
[----:B------:R-:W-:Y:S02]  /*07e0*/  IADD3 R183, R183, 0x100, RZ ;  /* 0x00000100b7b77810 */ /* 0x000fe40007ffe0ff */
.L_x_7197:
[----:B------:R-:W-:Y:S05]  /*07f0*/  BSYNC B1 ;  /* 0x0000000000017941 */ /* 0x000fea0003800000 */
.L_x_7196:
[----:B------:R-:W-:Y:S01]  /*0800*/  HFMA2.MMA R195, -RZ, RZ, 0, 0 ;  /* 0x00000000ffc37435 */ /* 0x000fe200000001ff */
[----:B------:R-:W-:Y:S01]  /*0810*/  IMAD.MOV.U32 R224, RZ, RZ, RZ ;  /* 0x000000ffffe07224 */ /* 0x000fe200078e00ff */
        /* <DEDUP_REMOVED lines=9> */
[----:B------:R-:W-:Y:S01]  /*08b0*/  MOV R195, RZ ;  /* 0x000000ff00c37202 */ /* 0x000fe20000000f00 */
[----:B------:R-:W-:Y:S05]  /*08c0*/  BRA `(.L_x_7198) ;  /* 0x0000108000007947 */ /* 0x000fea0003800000 */
.L_x_7193:
[----:B-1----:R-:W-:-:S06]  /*08d0*/  IMAD.WIDE R180, R4, R187, c[0x0][0x1a0] ;  /* 0x0000680004b47625 */ /* 0x002fcc00078e02bb */
        /* <DEDUP_REMOVED lines=39> */
[----:B----4-:R-:W-:-:S02]  /*0b50*/  HADD2.F32 R183, -RZ, R184.H0_H0 ;  /* 0x200000b8ffb77230 */ /* 0x010fc40000004100 */
[----:B------:R-:W-:-:S03]  /*0b60*/  HADD2.F32 R184, -RZ, R184.H1_H1 ;  /* 0x300000b8ffb87230 */ /* 0x000fc60000004100 */
[-C--:B------:R-:W-:Y:S01]  /*0b70*/  FMUL.FTZ R238, R160, R183.reuse ;  /* 0x000000b7a0ee7220 */ /* 0x080fe20000410000 */
[----:B------:R-:W-:Y:S01]  /*0b80*/  HADD2.F32 R195, -RZ, R185.H0_H0 ;  /* 0x200000b9ffc37230 */ /* 0x000fe20000004100 */
[----:B------:R-:W-:Y:S02]  /*0b90*/  FADD.FTZ R235, -R193, R182 ;  /* 0x000000b6c1eb7221 */ /* 0x000fe40000010100 */
[----:B------:R-:W-:Y:S02]  /*0ba0*/  FFMA.FTZ R112, R239, R183, R112 ;  /* 0x000000b7ef707223 */ /* 0x000fe40000010070 */
[----:B------:R-:W-:Y:S02]  /*0bb0*/  FADD.FTZ R88, R88, R183 ;  /* 0x000000b758587221 */ /* 0x000fe40000010000 */
[----:B------:R-:W-:Y:S02]  /*0bc0*/  FMUL.FTZ R237, R2, R237 ;  /* 0x000000ed02ed7220 */ /* 0x000fe40000410000 */
[----:B------:R-:W-:-:S02]  /*0bd0*/  FMUL.FTZ R236, R161, R184 ;  /* 0x000000b8a1ec7220 */ /* 0x000fc40000410000 */
[----:B------:R-:W-:Y:S02]  /*0be0*/  FADD.FTZ R183, RZ, R238 ;  /* 0x000000eeffb77221 */ /* 0x000fe40000010000 */
[----:B------:R-:W-:Y:S01]  /*0bf0*/  FFMA.FTZ R182, R239, R238, RZ ;  /* 0x000000eeefb67223 */ /* 0x000fe200000100ff */
[----:B------:R-:W-:Y:S01]  /*0c00*/  HADD2.F32 R232, -RZ, R185.H1_H1 ;  /* 0x300000b9ffe87230 */ /* 0x000fe20000004100 */
[C---:B------:R-:W-:Y:S02]  /*0c10*/  FMUL.FTZ R233, R2.reuse, R233 ;  /* 0x000000e902e97220 */ /* 0x040fe40000410000 */
[----:B------:R-:W-:Y:S02]  /*0c20*/  FMUL.FTZ R235, R2, R235 ;  /* 0x000000eb02eb7220 */ /* 0x000fe40000410000 */
[----:B------:R-:W-:Y:S02]  /*0c30*/  FMUL.FTZ R234, R162, R195 ;  /* 0x000000c3a2ea7220 */ /* 0x000fe40000410000 */
[----:B------:R-:W-:-:S02]  /*0c40*/  FADD.FTZ R183, R183, R236 ;  /* 0x000000ecb7b77221 */ /* 0x000fc40000010000 */
[----:B------:R-:W-:Y:S01]  /*0c50*/  FFMA.FTZ R182, R237, R236, R182 ;  /* 0x000000ecedb67223 */ /* 0x000fe200000100b6 */
[----:B------:R-:W-:Y:S01]  /*0c60*/  HADD2.F32 R185, -RZ, R186.H0_H0 ;  /* 0x200000baffb97230 */ /* 0x000fe20000004100 */
[-C--:B------:R-:W-:Y:S02]  /*0c70*/  FFMA.FTZ R115, R233, R232.reuse, R115 ;  /* 0x000000e8e9737223 */ /* 0x080fe40000010073 */
[----:B------:R-:W-:Y:S02]  /*0c80*/  FADD.FTZ R91, R91, R232 ;  /* 0x000000e85b5b7221 */ /* 0x000fe40000010000 */
[----:B---3--:R-:W-:Y:S02]  /*0c90*/  FADD.FTZ R231, -R193, R188 ;  /* 0x000000bcc1e77221 */ /* 0x008fe40000010100 */
        /* <DEDUP_REMOVED lines=9> */
[----:B------:R-:W-:Y:S01]  /*0d30*/  HADD2.F32 R181, -RZ, R187.H0_H0 ;  /* 0x200000bbffb57230 */ /* 0x000fe20000004100 */
        /* <DEDUP_REMOVED lines=29> */
.L_x_7200:
[----:B0-----:R-:W-:Y:S05]  /*0f10*/  BSYNC B1 ;  /* 0x0000000000017941 */ /* 0x001fea0003800000 */
.L_x_7199:
        /* <DEDUP_REMOVED lines=21> */
[--C-:B----4-:R-:W-:Y:S02]  /*1070*/  HADD2.F32 R189, -RZ, R13.reuse.H0_H0 ;  /* 0x2000000dffbd7230 */ /* 0x110fe40000004100 */
[----:B------:R-:W-:Y:S01]  /*1080*/  HADD2.F32 R184, -RZ, R13.H1_H1 ;  /* 0x3000000dffb87230 */ /* 0x000fe20000004100 */
[C---:B------:R-:W-:Y:S01]  /*1090*/  FADD.FTZ R13, -R193.reuse, R16 ;  /* 0x00000010c10d7221 */ /* 0x040fe20000010100 */
[--C-:B------:R-:W-:Y:S02]  /*10a0*/  HADD2.F32 R183, -RZ, R12.reuse.H0_H0 ;  /* 0x2000000cffb77230 */ /* 0x100fe40000004100 */
        /* <DEDUP_REMOVED lines=8> */
[C---:B------:R-:W-:Y:S02]  /*1130*/  FADD.FTZ R15, -R193.reuse, R18 ;  /* 0x00000012c10f7221 */ /* 0x040fe40000010100 */
[C---:B------:R-:W-:Y:S01]  /*1140*/  FADD.FTZ R19, -R193.reuse, R19 ;  /* 0x00000013c1137221 */ /* 0x040fe20000010100 */
[--C-:B------:R-:W-:Y:S01]  /*1150*/  HADD2.F32 R197, -RZ, R14.reuse.H0_H0 ;  /* 0x2000000effc57230 */ /* 0x100fe20000004100 */
[----:B------:R-:W-:Y:S01]  /*1160*/  FADD.FTZ R187, -R193, R10 ;  /* 0x0000000ac1bb7221 */ /* 0x000fe20000010100 */
[----:B------:R-:W-:Y:S01]  /*1170*/  HADD2.F32 R196, -RZ, R14.H1_H1 ;  /* 0x3000000effc47230 */ /* 0x000fe20000004100 */
[----:B------:R-:W-:Y:S02]  /*1180*/  FMUL.FTZ R9, R2, R9 ;  /* 0x0000000902097220 */ /* 0x000fe40000410000 */
[----:B------:R-:W-:-:S02]  /*1190*/  FMUL.FTZ R16, R145, R182 ;  /* 0x000000b691107220 */ /* 0x000fc40000410000 */
[----:B0-----:R-:W-:Y:S02]  /*11a0*/  FADD.FTZ R181, R224, R17 ;  /* 0x00000011e0b57221 */ /* 0x001fe40000010000 */
[----:B------:R-:W-:Y:S02]  /*11b0*/  FFMA.FTZ R195, R8, R17, R195 ;  /* 0x0000001108c37223 */ /* 0x000fe400000100c3 */
[C---:B------:R-:W-:Y:S02]  /*11c0*/  FMUL.FTZ R14, R2.reuse, R15 ;  /* 0x0000000f020e7220 */ /* 0x040fe40000410000 */
[C---:B------:R-:W-:Y:S02]  /*11d0*/  FMUL.FTZ R15, R2.reuse, R19 ;  /* 0x00000013020f7220 */ /* 0x040fe40000410000 */
        /* <DEDUP_REMOVED lines=39> */
.L_x_7202:
[----:B------:R-:W-:Y:S05]  /*1450*/  BSYNC B1 ;  /* 0x0000000000017941 */ /* 0x000fea0003800000 */
.L_x_7201:
        /* <DEDUP_REMOVED lines=22> */
[----:B------:R-:W-:Y:S01]  /*15c0*/  FMUL.FTZ R216, R120, R183 ;  /* 0x000000b778d87220 */ /* 0x000fe20000410000 */
[--C-:B------:R-:W-:Y:S01]  /*15d0*/  HADD2.F32 R221, -RZ, R185.reuse.H0_H0 ;  /* 0x200000b9ffdd7230 */ /* 0x100fe20000004100 */
[C---:B-1----:R-:W-:Y:S02]  /*15e0*/  FMUL.FTZ R213, R2.reuse, R219 ;  /* 0x000000db02d57220 */ /* 0x042fe40000410000 */
        /* <DEDUP_REMOVED lines=20> */
[--C-:B------:R-:W-:Y:S02]  /*1730*/  HADD2.F32 R181, -RZ, R187.reuse.H0_H0 ;  /* 0x200000bbffb57230 */ /* 0x100fe40000004100 */
[----:B------:R-:W-:Y:S01]  /*1740*/  HADD2.F32 R180, -RZ, R187.H1_H1 ;  /* 0x300000bbffb47230 */ /* 0x000fe20000004100 */
[C---:B------:R-:W-:Y:S01]  /*1750*/  FADD.FTZ R187, -R193.reuse, R190 ;  /* 0x000000bec1bb7221 */ /* 0x040fe20000010100 */
        /* <DEDUP_REMOVED lines=31> */
.L_x_7198:
[----:B------:R-:W-:Y:S05]  /*1950*/  BSYNC B0 ;  /* 0x0000000000007941 */ /* 0x000fea0003800000 */
.L_x_7192:
[----:B------:R-:W-:Y:S02]  /*1960*/  LOP3.LUT P1, RZ, R3, 0xff, RZ, 0xc0, !PT ;  /* 0x000000ff03ff7812 */ /* 0x000fe4000782c0ff */
[----:B------:R-:W-:Y:S02]  /*1970*/  SHF.R.U32.HI R182, RZ, 0x5, R6 ;  /* 0x00000005ffb67819 */ /* 0x000fe40000011606 */
[----:B------:R-:W-:Y:S02]  /*1980*/  LOP3.LUT P0, RZ, R6, 0x1f, RZ, 0xc0, !PT ;  /* 0x0000001f06ff7812 */ /* 0x000fe4000780c0ff */
[----:B------:R-:W-:-:S07]  /*1990*/  LOP3.LUT R240, R182, 0x7fffff8, RZ, 0xc0, !PT ;  /* 0x07fffff8b6f07812 */ /* 0x000fce00078ec0ff */
[----:B------:R-:W-:Y:S01]  /*19a0*/  @!P1 IADD3 R240, R240, 0x8, RZ ;  /* 0x00000008f0f09810 */ /* 0x000fe20007ffe0ff */
[----:B------:R-:W-:Y:S05]  /*19b0*/  BRA.DIV ~URZ, `(.L_x_7203) ;  /* 0x000036427f007947 */ /* 0x000fea000b800000 */
[----:B------:R4:W1:Y:S02]  /*19c0*/  SHFL.DOWN PT, R183, R224, 0x10, 0x1f ;  /* 0x0a001f00e0b77f89 */ /* 0x00086400000e0000 */
.L_x_7318:
        /* <DEDUP_REMOVED lines=18> */
.L_x_7319:
        /* <DEDUP_REMOVED lines=23> */
[----:B------:R-:W-:Y:S01]  /*1c60*/  FADD.FTZ R180, R180, R185 ;  /* 0x000000b9b4b47221 */ /* 0x000fe20000010000 */
[----:B------:R-:W-:Y:S01]  /*1c70*/  MOV R0, RZ ;  /* 0x000000ff00007202 */ /* 0x000fe20000000f00 */
[----:B------:R-:W-:Y:S01]  /*1c80*/  FADD.FTZ R243, R186, R243 ;  /* 0x000000f3baf37221 */ /* 0x000fe20000010000 */
[----:B------:R-:W-:Y:S01]  /*1c90*/  @P6 LEA.HI.SX32 R0, R182, R181, 0x1d ;  /* 0x000000b5b6006211 */ /* 0x000fe200078feaff */
[----:B------:R-:W-:-:S02]  /*1ca0*/  FADD.FTZ R180, R187, R180 ;  /* 0x000000b4bbb47221 */ /* 0x000fc40000010000 */
[----:B----4-:R-:W-:Y:S02]  /*1cb0*/  FADD.FTZ R243, R243, R188 ;  /* 0x000000bcf3f37221 */ /* 0x010fe40000010000 */
        /* <DEDUP_REMOVED lines=17> */
.L_x_7208:
[----:B------:R-:W-:Y:S05]  /*1dd0*/  BSYNC B1 ;  /* 0x0000000000017941 */ /* 0x000fea0003800000 */
.L_x_7207:
        /* <DEDUP_REMOVED lines=11> */
.L_x_7210:
[----:B------:R-:W-:Y:S05]  /*1e90*/  BSYNC B1 ;  /* 0x0000000000017941 */ /* 0x000fea0003800000 */
.L_x_7209:
        /* <DEDUP_REMOVED lines=28> */
[----:B------:R-:W-:-:S08]  /*2060*/  FMUL.FTZ R193, R190, c[0x0][0x1e8] ;  /* 0x00007a00bec17a20 */ /* 0x000fd00000410000 */
[----:B------:R-:W-:-:S05]  /*2070*/  @P1 HADD2.F32 R190, -RZ, R164.H0_H0 ;  /* 0x200000a4ffbe1230 */ /* 0x000fca0000004100 */
[----:B------:R-:W-:Y:S02]  /*2080*/  @P1 FMUL.FTZ R191, R193, R190 ;  /* 0x000000bec1bf1220 */ /* 0x000fe40000410000 */
[----:B------:R-:W-:Y:S02]  /*2090*/  FMUL.FTZ R190, R148, R193 ;  /* 0x000000c194be7220 */ /* 0x000fe40000410000 */
[----:B------:R-:W-:-:S03]  /*20a0*/  FADD.FTZ R64, R64, R191 ;  /* 0x000000bf40407221 */ /* 0x000fc60000010000 */
[----:B------:R-:W-:-:S04]  /*20b0*/  FSEL R190, R190, RZ, P1 ;  /* 0x000000ffbebe7208 */ /* 0x000fc80000800000 */
[----:B------:R-:W-:-:S04]  /*20c0*/  F2FP.PACK_AB R190, RZ, R190 ;  /* 0x000000beffbe723e */ /* 0x000fc800000000ff */
[----:B------:R-:W-:Y:S02]  /*20d0*/  PRMT R168, R190, 0x7610, R168 ;  /* 0x00007610bea87816 */ /* 0x000fe400000000a8 */
.L_x_7212:
[----:B------:R-:W-:Y:S05]  /*20e0*/  BSYNC B1 ;  /* 0x0000000000017941 */ /* 0x000fea0003800000 */
.L_x_7211:
        /* <DEDUP_REMOVED lines=10> */
.L_x_7214:
[----:B------:R-:W-:Y:S05]  /*2190*/  BSYNC B1 ;  /* 0x0000000000017941 */ /* 0x000fea0003800000 */
.L_x_7213:
[----:B------:R-:W-:Y:S01]  /*21a0*/  BSSY B1, `(.L_x_7215) ;  /* 0x000000d000017945 */ /* 0x000fe20003800000 */
[----:B------:R-:W-:Y:S05]  /*21b0*/  @!P6 BRA `(.L_x_7216) ;  /* 0x000000b00000e947 */ /* 0x000fea0003800000 */
[----:B------:R-:W-:Y:S01]  /*21c0*/  LOP3.LUT P1, RZ, R204, 0xff00, RZ, 0xc0, !PT ;  /* 0x0000ff00ccff7812 */ /* 0x000fe2000782c0ff */
[----:B------:R-:W-:-:S04]  /*21d0*/  FMUL.FTZ R190, R188, c[0x0][0x1ec] ;  /* 0x00007b00bcbe7a20 */ /* 0x000fc80000410000 */
[----:B------:R-:W-:Y:S01]  /*21e0*/  FMUL.FTZ R192, R190, c[0x0][0x1e8] ;  /* 0x00007a00bec07a20 */ /* 0x000fe20000410000 */
[----:B------:R-:W-:-:S07]  /*21f0*/  MOV R190, RZ ;  /* 0x000000ff00be7202 */ /* 0x000fce0000000f00 */
[----:B------:R-:W-:-:S05]  /*2200*/  @P1 HADD2.F32 R191, -RZ, R164.H1_H1 ;  /* 0x300000a4ffbf1230 */ /* 0x000fca0000004100 */
[----:B------:R-:W-:Y:S02]  /*2210*/  @P1 FMUL.FTZ R190, R192, R191 ;  /* 0x000000bfc0be1220 */ /* 0x000fe40000410000 */
[----:B------:R-:W-:Y:S02]  /*2220*/  FMUL.FTZ R191, R149, R192 ;  /* 0x000000c095bf7220 */ /* 0x000fe40000410000 */
[----:B------:R-:W-:-:S03]  /*2230*/  FADD.FTZ R65, R65, R190 ;  /* 0x000000be41417221 */ /* 0x000fc60000010000 */
[----:B------:R-:W-:-:S04]  /*2240*/  FSEL R191, R191, RZ, P1 ;  /* 0x000000ffbfbf7208 */ /* 0x000fc80000800000 */
[----:B------:R-:W-:-:S04]  /*2250*/  F2FP.PACK_AB R191, RZ, R191 ;  /* 0x000000bfffbf723e */ /* 0x000fc800000000ff */
[----:B------:R-:W-:Y:S02]  /*2260*/  PRMT R168, R168, 0x5410, R191 ;  /* 0x00005410a8a87816 */ /* 0x000fe400000000bf */
.L_x_7216:
[----:B------:R-:W-:Y:S05]  /*2270*/  BSYNC B1 ;  /* 0x0000000000017941 */ /* 0x000fea0003800000 */
.L_x_7215:
        /* <DEDUP_REMOVED lines=10> */
.L_x_7218:
[----:B------:R-:W-:Y:S05]  /*2320*/  BSYNC B1 ;  /* 0x0000000000017941 */ /* 0x000fea0003800000 */
.L_x_7217:
[----:B------:R-:W-:Y:S01]  /*2330*/  BSSY B1, `(.L_x_7219) ;  /* 0x000000d000017945 */ /* 0x000fe20003800000 */
        /* <DEDUP_REMOVED lines=12> */
.L_x_7220:
[----:B------:R-:W-:Y:S05]  /*2400*/  BSYNC B1 ;  /* 0x0000000000017941 */ /* 0x000fea0003800000 */
.L_x_7219:
        /* <DEDUP_REMOVED lines=10> */
.L_x_7222:
[----:B------:R-:W-:Y:S05]  /*24b0*/  BSYNC B1 ;  /* 0x0000000000017941 */ /* 0x000fea0003800000 */
.L_x_7221:
        /* <DEDUP_REMOVED lines=13> */
.L_x_7224:
[----:B------:R-:W-:Y:S05]  /*2590*/  BSYNC B1 ;  /* 0x0000000000017941 */ /* 0x000fea0003800000 */
.L_x_7223:
        /* <DEDUP_REMOVED lines=10> */
.L_x_7226:
[----:B------:R-:W-:Y:S05]  /*2640*/  BSYNC B1 ;  /* 0x0000000000017941 */ /* 0x000fea0003800000 */
.L_x_7225:
        /* <DEDUP_REMOVED lines=13> */
.L_x_7228:
[----:B------:R-:W-:Y:S05]  /*2720*/  BSYNC B1 ;  /* 0x0000000000017941 */ /* 0x000fea0003800000 */
.L_x_7227:
        /* <DEDUP_REMOVED lines=10> */
.L_x_7230:
[----:B------:R-:W-:Y:S05]  /*27d0*/  BSYNC B1 ;  /* 0x0000000000017941 */ /* 0x000fea0003800000 */
.L_x_7229:
        /* <DEDUP_REMOVED lines=13> */
.L_x_7232:
[----:B------:R-:W-:Y:S05]  /*28b0*/  BSYNC B1 ;  /* 0x0000000000017941 */ /* 0x000fea0003800000 */
.L_x_7231:
        /* <DEDUP_REMOVED lines=10> */
.L_x_7234:
[----:B------:R-:W-:Y:S05]  /*2960*/  BSYNC B1 ;  /* 0x0000000000017941 */ /* 0x000fea0003800000 */
.L_x_7233:
[----:B------:R-:W-:Y:S01]  /*2970*/  BSSY B1, `(.L_x_7235) ;  /* 0x000000d000017945 */ /* 0x000fe20003800000 */
[----:B------:R-:W-:Y:S05]  /*2980*/  @!P6 BRA `(.L_x_7236) ;  /* 0x000000b00000e947 */ /* 0x000fea0003800000 */
[----:B------:R-:W-:Y:S01]  /*2990*/  LOP3.LUT P1, RZ, R205, 0xff0000, RZ, 0xc0, !PT ;  /* 0x00ff0000cdff7812 */ /* 0x000fe2000782c0ff */
[----:B------:R-:W-:Y:S02]  /*29a0*/  FMUL.FTZ R190, R187, c[0x0][0x1ec] ;  /* 0x00007b00bbbe7a20 */ /* 0x000fe40000410000 */
[----:B------:R-:W-:Y:S02]  /*29b0*/  IMAD.MOV.U32 R191, RZ, RZ, RZ ;  /* 0x000000ffffbf7224 */ /* 0x000fe400078e00ff */
        /* <DEDUP_REMOVED lines=8> */
.L_x_7236:
[----:B------:R-:W-:Y:S05]  /*2a40*/  BSYNC B1 ;  /* 0x0000000000017941 */ /* 0x000fea0003800000 */
.L_x_7235:
        /* <DEDUP_REMOVED lines=10> */
.L_x_7238:
[----:B------:R-:W-:Y:S05]  /*2af0*/  BSYNC B1 ;  /* 0x0000000000017941 */ /* 0x000fea0003800000 */
.L_x_7237:
        /* <DEDUP_REMOVED lines=29> */
.L_x_7240:
[----:B------:R-:W-:Y:S05]  /*2cd0*/  BSYNC B1 ;  /* 0x0000000000017941 */ /* 0x000fea0003800000 */
.L_x_7239:
[----:B------:R2:W-:Y:S01]  /*2ce0*/  @P6 STG.E.128 [R180.64], R168 ;  /* 0x000000a8b4006986 */ /* 0x0005e2000c101d04 */
[----:B------:R-:W-:Y:S02]  /*2cf0*/  IADD3 R7, R7, 0x100, RZ ;  /* 0x0000010007077810 */ /* 0x000fe40007ffe0ff */
[----:B------:R-:W-:Y:S02]  /*2d00*/  IADD3 R0, R0, 0x100, RZ ;  /* 0x0000010000007810 */ /* 0x000fe40007ffe0ff */
.L_x_7206:
[----:B------:R-:W-:Y:S05]  /*2d10*/  BSYNC B0 ;  /* 0x0000000000007941 */ /* 0x000fea0003800000 */
.L_x_7205:
        /* <DEDUP_REMOVED lines=9> */
.L_x_7244:
[----:B------:R-:W-:Y:S05]  /*2db0*/  BSYNC B1 ;  /* 0x0000000000017941 */ /* 0x000fea0003800000 */
.L_x_7243:
        /* <DEDUP_REMOVED lines=11> */
.L_x_7246:
[----:B------:R-:W-:Y:S05]  /*2e70*/  BSYNC B1 ;  /* 0x0000000000017941 */ /* 0x000fea0003800000 */
.L_x_7245:
        /* <DEDUP_REMOVED lines=36> */
.L_x_7248:
[----:B------:R-:W-:Y:S05]  /*30c0*/  BSYNC B1 ;  /* 0x0000000000017941 */ /* 0x000fea0003800000 */
.L_x_7247:
        /* <DEDUP_REMOVED lines=10> */
.L_x_7250:
[----:B------:R-:W-:Y:S05]  /*3170*/  BSYNC B1 ;  /* 0x0000000000017941 */ /* 0x000fea0003800000 */
.L_x_7249:
[----:B------:R-:W-:Y:S01]  /*3180*/  BSSY B1, `(.L_x_7251) ;  /* 0x000000d000017945 */ /* 0x000fe20003800000 */
[----:B------:R-:W-:Y:S05]  /*3190*/  @!P6 BRA `(.L_x_7252) ;  /* 0x000000b00000e947 */ /* 0x000fea0003800000 */
[----:B------:R-:W-:Y:S01]  /*31a0*/  LOP3.LUT P1, RZ, R202, 0xff00, RZ, 0xc0, !PT ;  /* 0x0000ff00caff7812 */ /* 0x000fe2000782c0ff */
[----:B------:R-:W-:-:S04]  /*31b0*/  FMUL.FTZ R190, R182, c[0x0][0x1ec] ;  /* 0x00007b00b6be7a20 */ /* 0x000fc80000410000 */
[----:B------:R-:W-:Y:S01]  /*31c0*/  FMUL.FTZ R192, R190, c[0x0][0x1e8] ;  /* 0x00007a00bec07a20 */ /* 0x000fe20000410000 */
[----:B------:R-:W-:-:S03]  /*31d0*/  MOV R190, RZ ;  /* 0x000000ff00be7202 */ /* 0x000fc60000000f00 */
[----:B------:R-:W-:-:S04]  /*31e0*/  FMUL.FTZ R191, R133, R192 ;  /* 0x000000c085bf7220 */ /* 0x000fc80000410000 */
[----:B------:R-:W-:Y:S01]  /*31f0*/  @P1 HADD2.F32 R193, -RZ, R164.H1_H1 ;  /* 0x300000a4ffc11230 */ /* 0x000fe20000004100 */
[----:B------:R-:W-:-:S04]  /*3200*/  FSEL R191, R191, RZ, P1 ;  /* 0x000000ffbfbf7208 */ /* 0x000fc80000800000 */
[----:B------:R-:W-:Y:S01]  /*3210*/  @P1 FMUL.FTZ R190, R193, R192 ;  /* 0x000000c0c1be1220 */ /* 0x000fe20000410000 */
[----:B------:R-:W-:-:S03]  /*3220*/  F2FP.PACK_AB R191, RZ, R191 ;  /* 0x000000bfffbf723e */ /* 0x000fc600000000ff */
[----:B------:R-:W-:Y:S01]  /*3230*/  FADD.FTZ R57, R57, R190 ;  /* 0x000000be39397221 */ /* 0x000fe20000010000 */
[----:B------:R-:W-:Y:S02]  /*3240*/  PRMT R168, R168, 0x5410, R191 ;  /* 0x00005410a8a87816 */ /* 0x000fe400000000bf */
.L_x_7252:
[----:B------:R-:W-:Y:S05]  /*3250*/  BSYNC B1 ;  /* 0x0000000000017941 */ /* 0x000fea0003800000 */
.L_x_7251:
        /* <DEDUP_REMOVED lines=10> */
.L_x_7254:
[----:B------:R-:W-:Y:S05]  /*3300*/  BSYNC B1 ;  /* 0x0000000000017941 */ /* 0x000fea0003800000 */
.L_x_7253:
[----:B------:R-:W-:Y:S01]  /*3310*/  BSSY B1, `(.L_x_7255) ;  /* 0x000000d000017945 */ /* 0x000fe20003800000 */
[----:B------:R-:W-:Y:S05]  /*3320*/  @!P6 BRA `(.L_x_7256) ;  /* 0x000000b00000e947 */ /* 0x000fea0003800000 */
[----:B------:R-:W-:Y:S01]  /*3330*/  LOP3.LUT P1, RZ, R202, 0xff0000, RZ, 0xc0, !PT ;  /* 0x00ff0000caff7812 */ /* 0x000fe2000782c0ff */
[----:B------:R-:W-:Y:S02]  /*3340*/  FMUL.FTZ R190, R189, c[0x0][0x1ec] ;  /* 0x00007b00bdbe7a20 */ /* 0x000fe40000410000 */
[----:B------:R-:W-:Y:S02]  /*3350*/  IMAD.MOV.U32 R191, RZ, RZ, RZ ;  /* 0x000000ffffbf7224 */ /* 0x000fe400078e00ff */
        /* <DEDUP_REMOVED lines=8> */
.L_x_7256:
[----:B------:R-:W-:Y:S05]  /*33e0*/  BSYNC B1 ;  /* 0x0000000000017941 */ /* 0x000fea0003800000 */
.L_x_7255:
        /* <DEDUP_REMOVED lines=10> */
.L_x_7258:
[----:B------:R-:W-:Y:S05]  /*3490*/  BSYNC B1 ;  /* 0x0000000000017941 */ /* 0x000fea0003800000 */
.L_x_7257:
[----:B------:R-:W-:Y:S01]  /*34a0*/  BSSY B1, `(.L_x_7259) ;  /* 0x000000d000017945 */ /* 0x000fe20003800000 */
[----:B------:R-:W-:Y:S05]  /*34b0*/  @!P6 BRA `(.L_x_7260) ;  /* 0x000000b00000e947 */ /* 0x000fea0003800000 */
[----:B------:R-:W-:Y:S01]  /*34c0*/  LOP3.LUT P1, RZ, R202, 0xff000000, RZ, 0xc0, !PT ;  /* 0xff000000caff7812 */ /* 0x000fe2000782c0ff */
[----:B------:R-:W-:-:S04]  /*34d0*/  FMUL.FTZ R190, R188, c[0x0][0x1ec] ;  /* 0x00007b00bcbe7a20 */ /* 0x000fc80000410000 */
[----:B------:R-:W-:Y:S01]  /*34e0*/  FMUL.FTZ R192, R190, c[0x0][0x1e8] ;  /* 0x00007a00bec07a20 */ /* 0x000fe20000410000 */
[----:B------:R-:W-:-:S03]  /*34f0*/  HFMA2.MMA R190, -RZ, RZ, 0, 0 ;  /* 0x00000000ffbe7435 */ /* 0x000fc600000001ff */
[----:B------:R-:W-:-:S04]  /*3500*/  FMUL.FTZ R191, R135, R192 ;  /* 0x000000c087bf7220 */ /* 0x000fc80000410000 */
[----:B------:R-:W-:Y:S01]  /*3510*/  @P1 HADD2.F32 R193, -RZ, R165.H1_H1 ;  /* 0x300000a5ffc11230 */ /* 0x000fe20000004100 */
[----:B------:R-:W-:-:S04]  /*3520*/  FSEL R191, R191, RZ, P1 ;  /* 0x000000ffbfbf7208 */ /* 0x000fc80000800000 */
[----:B------:R-:W-:Y:S01]  /*3530*/  @P1 FMUL.FTZ R190, R193, R192 ;  /* 0x000000c0c1be1220 */ /* 0x000fe20000410000 */
[----:B------:R-:W-:-:S03]  /*3540*/  F2FP.PACK_AB R191, RZ, R191 ;  /* 0x000000bfffbf723e */ /* 0x000fc600000000ff */
[----:B------:R-:W-:Y:S01]  /*3550*/  FADD.FTZ R59, R59, R190 ;  /* 0x000000be3b3b7221 */ /* 0x000fe20000010000 */
[----:B------:R-:W-:Y:S02]  /*3560*/  PRMT R169, R169, 0x5410, R191 ;  /* 0x00005410a9a97816 */ /* 0x000fe400000000bf */
.L_x_7260:
[----:B------:R-:W-:Y:S05]  /*3570*/  BSYNC B1 ;  /* 0x0000000000017941 */ /* 0x000fea0003800000 */
.L_x_7259:
        /* <DEDUP_REMOVED lines=10> */
.L_x_7262:
[----:B------:R-:W-:Y:S05]  /*3620*/  BSYNC B1 ;  /* 0x0000000000017941 */ /* 0x000fea0003800000 */
.L_x_7261:
[----:B------:R-:W-:Y:S01]  /*3630*/  BSSY B1, `(.L_x_7263) ;  /* 0x000000d000017945 */ /* 0x000fe20003800000 */
[----:B------:R-:W-:Y:S05]  /*3640*/  @!P6 BRA `(.L_x_7264) ;  /* 0x000000b00000e947 */ /* 0x000fea0003800000 */
[----:B------:R-:W-:Y:S01]  /*3650*/  LOP3.LUT P1, RZ, R203, 0xff, RZ, 0xc0, !PT ;  /* 0x000000ffcbff7812 */ /* 0x000fe2000782c0ff */
        /* <DEDUP_REMOVED lines=10> */
.L_x_7264:
[----:B------:R-:W-:Y:S05]  /*3700*/  BSYNC B1 ;  /* 0x0000000000017941 */ /* 0x000fea0003800000 */
.L_x_7263:
        /* <DEDUP_REMOVED lines=10> */
.L_x_7266:
[----:B------:R-:W-:Y:S05]  /*37b0*/  BSYNC B1 ;  /* 0x0000000000017941 */ /* 0x000fea0003800000 */
.L_x_7265:
        /* <DEDUP_REMOVED lines=13> */
.L_x_7268:
[----:B------:R-:W-:Y:S05]  /*3890*/  BSYNC B1 ;  /* 0x0000000000017941 */ /* 0x000fea0003800000 */
.L_x_7267:
        /* <DEDUP_REMOVED lines=10> */
.L_x_7270:
[----:B------:R-:W-:Y:S05]  /*3940*/  BSYNC B1 ;  /* 0x0000000000017941 */ /* 0x000fea0003800000 */
.L_x_7269:
        /* <DEDUP_REMOVED lines=13> */
.L_x_7272:
[----:B------:R-:W-:Y:S05]  /*3a20*/  BSYNC B1 ;  /* 0x0000000000017941 */ /* 0x000fea0003800000 */
.L_x_7271:
        /* <DEDUP_REMOVED lines=10> */
.L_x_7274:
[----:B------:R-:W-:Y:S05]  /*3ad0*/  BSYNC B1 ;  /* 0x0000000000017941 */ /* 0x000fea0003800000 */
.L_x_7273:
        /* <DEDUP_REMOVED lines=20> */
[----:B-1----:R-:W-:Y:S02]  /*3c20*/  IMAD.MOV.U32 R182, RZ, RZ, RZ ;  /* 0x000000ffffb67224 */ /* 0x002fe400078e00ff */
        /* <DEDUP_REMOVED lines=8> */
.L_x_7276:
[----:B------:R-:W-:Y:S05]  /*3cb0*/  BSYNC B1 ;  /* 0x0000000000017941 */ /* 0x000fea0003800000 */
.L_x_7275:
[----:B------:R2:W-:Y:S01]  /*3cc0*/  @P6 STG.E.128 [R180.64], R168 ;  /* 0x000000a8b4006986 */ /* 0x0005e2000c101d04 */
[----:B------:R-:W-:Y:S02]  /*3cd0*/  IADD3 R0, R0, 0x100, RZ ;  /* 0x0000010000007810 */ /* 0x000fe40007ffe0ff */
[----:B------:R-:W-:Y:S02]  /*3ce0*/  IADD3 R7, R7, 0x100, RZ ;  /* 0x0000010007077810 */ /* 0x000fe40007ffe0ff */
.L_x_7242:
[----:B------:R-:W-:Y:S05]  /*3cf0*/  BSYNC B0 ;  /* 0x0000000000007941 */ /* 0x000fea0003800000 */
.L_x_7241:
        /* <DEDUP_REMOVED lines=9> */
.L_x_7280:
[----:B------:R-:W-:Y:S05]  /*3d90*/  BSYNC B1 ;  /* 0x0000000000017941 */ /* 0x000fea0003800000 */
.L_x_7279:
        /* <DEDUP_REMOVED lines=11> */
.L_x_7282:
[----:B------:R-:W-:Y:S05]  /*3e50*/  BSYNC B1 ;  /* 0x0000000000017941 */ /* 0x000fea0003800000 */
.L_x_7281:
        /* <DEDUP_REMOVED lines=36> */
.L_x_7284:
[----:B------:R-:W-:Y:S05]  /*40a0*/  BSYNC B1 ;  /* 0x0000000000017941 */ /* 0x000fea0003800000 */
.L_x_7283:
        /* <DEDUP_REMOVED lines=10> */
.L_x_7286:
[----:B------:R-:W-:Y:S05]  /*4150*/  BSYNC B1 ;  /* 0x0000000000017941 */ /* 0x000fea0003800000 */
.L_x_7285:
        /* <DEDUP_REMOVED lines=13> */
.L_x_7288:
[----:B------:R-:W-:Y:S05]  /*4230*/  BSYNC B1 ;  /* 0x0000000000017941 */ /* 0x000fea0003800000 */
.L_x_7287:
        /* <DEDUP_REMOVED lines=10> */
.L_x_7290:
[----:B------:R-:W-:Y:S05]  /*42e0*/  BSYNC B1 ;  /* 0x0000000000017941 */ /* 0x000fea0003800000 */
.L_x_7289:
        /* <DEDUP_REMOVED lines=13> */
.L_x_7292:
[----:B------:R-:W-:Y:S05]  /*43c0*/  BSYNC B1 ;  /* 0x0000000000017941 */ /* 0x000fea0003800000 */
.L_x_7291:
        /* <DEDUP_REMOVED lines=10> */
.L_x_7294:
[----:B------:R-:W-:Y:S05]  /*4470*/  BSYNC B1 ;  /* 0x0000000000017941 */ /* 0x000fea0003800000 */
.L_x_7293:
        /* <DEDUP_REMOVED lines=13> */
.L_x_7296:
[----:B------:R-:W-:Y:S05]  /*4550*/  BSYNC B1 ;  /* 0x0000000000017941 */ /* 0x000fea0003800000 */
.L_x_7295:
        /* <DEDUP_REMOVED lines=10> */
.L_x_7298:
[----:B------:R-:W-:Y:S05]  /*4600*/  BSYNC B1 ;  /* 0x0000000000017941 */ /* 0x000fea0003800000 */
.L_x_7297:
        /* <DEDUP_REMOVED lines=13> */
.L_x_7300:
[----:B------:R-:W-:Y:S05]  /*46e0*/  BSYNC B1 ;  /* 0x0000000000017941 */ /* 0x000fea0003800000 */
.L_x_7299:
        /* <DEDUP_REMOVED lines=10> */
.L_x_7302:
[----:B------:R-:W-:Y:S05]  /*4790*/  BSYNC B1 ;  /* 0x0000000000017941 */ /* 0x000fea0003800000 */
.L_x_7301:
[----:B------:R-:W-:Y:S01]  /*47a0*/  BSSY B1, `(.L_x_7303) ;  /* 0x000000d000017945 */ /* 0x000fe20003800000 */
[----:B------:R-:W-:Y:S05]  /*47b0*/  @!P6 BRA `(.L_x_7304) ;  /* 0x000000b00000e947 */ /* 0x000fea0003800000 */
[----:B------:R-:W-:Y:S01]  /*47c0*/  LOP3.LUT P1, RZ, R201, 0xff00, RZ, 0xc0, !PT ;  /* 0x0000ff00c9ff7812 */ /* 0x000fe2000782c0ff */
[----:B------:R-:W-:-:S04]  /*47d0*/  FMUL.FTZ R190, R180, c[0x0][0x1ec] ;  /* 0x00007b00b4be7a20 */ /* 0x000fc80000410000 */
[----:B------:R-:W-:Y:S02]  /*47e0*/  FMUL.FTZ R192, R190, c[0x0][0x1e8] ;  /* 0x00007a00bec07a20 */ /* 0x000fe40000410000 */
[----:B------:R-:W-:Y:S02]  /*47f0*/  IMAD.MOV.U32 R190, RZ, RZ, RZ ;  /* 0x000000ffffbe7224 */ /* 0x000fe400078e00ff */
[----:B------:R-:W-:-:S04]  /*4800*/  FMUL.FTZ R191, R129, R192 ;  /* 0x000000c081bf7220 */ /* 0x000fc80000410000 */
[----:B------:R-:W-:Y:S01]  /*4810*/  @P1 HADD2.F32 R193, -RZ, R166.H1_H1 ;  /* 0x300000a6ffc11230 */ /* 0x000fe20000004100 */
[----:B------:R-:W-:-:S04]  /*4820*/  FSEL R191, R191, RZ, P1 ;  /* 0x000000ffbfbf7208 */ /* 0x000fc80000800000 */
[----:B------:R-:W-:Y:S01]  /*4830*/  @P1 FMUL.FTZ R190, R193, R192 ;  /* 0x000000c0c1be1220 */ /* 0x000fe20000410000 */
[----:B------:R-:W-:-:S03]  /*4840*/  F2FP.PACK_AB R191, RZ, R191 ;  /* 0x000000bfffbf723e */ /* 0x000fc600000000ff */
[----:B------:R-:W-:Y:S01]  /*4850*/  FADD.FTZ R45, R45, R190 ;  /* 0x000000be2d2d7221 */ /* 0x000fe20000010000 */
[----:B------:R-:W-:Y:S02]  /*4860*/  PRMT R170, R170, 0x5410, R191 ;  /* 0x00005410aaaa7816 */ /* 0x000fe400000000bf */
.L_x_7304:
[----:B------:R-:W-:Y:S05]  /*4870*/  BSYNC B1 ;  /* 0x0000000000017941 */ /* 0x000fea0003800000 */
.L_x_7303:
        /* <DEDUP_REMOVED lines=10> */
.L_x_7306:
[----:B------:R-:W-:Y:S05]  /*4920*/  BSYNC B1 ;  /* 0x0000000000017941 */ /* 0x000fea0003800000 */
.L_x_7305:
[----:B------:R-:W-:Y:S01]  /*4930*/  BSSY B1, `(.L_x_7307) ;  /* 0x000000d000017945 */ /* 0x000fe20003800000 */
        /* <DEDUP_REMOVED lines=12> */
.L_x_7308:
[----:B------:R-:W-:Y:S05]  /*4a00*/  BSYNC B1 ;  /* 0x0000000000017941 */ /* 0x000fea0003800000 */
.L_x_7307:
        /* <DEDUP_REMOVED lines=10> */
.L_x_7310:
[----:B------:R-:W-:Y:S05]  /*4ab0*/  BSYNC B1 ;  /* 0x0000000000017941 */ /* 0x000fea0003800000 */
.L_x_7309:
        /* <DEDUP_REMOVED lines=20> */
[----:B------:R-:W-:-:S03]  /*4c00*/  HFMA2.MMA R0, -RZ, RZ, 0, 0 ;  /* 0x00000000ff007435 */ /* 0x000fc600000001ff */
        /* <DEDUP_REMOVED lines=8> */
.L_x_7312:
[----:B------:R-:W-:Y:S05]  /*4c90*/  BSYNC B1 ;  /* 0x0000000000017941 */ /* 0x000fea0003800000 */
.L_x_7311:
[----:B------:R2:W-:Y:S02]  /*4ca0*/  @P6 STG.E.128 [R180.64], R168 ;  /* 0x000000a8b4006986 */ /* 0x0005e4000c101d04 */
.L_x_7278:
[----:B------:R-:W-:Y:S05]  /*4cb0*/  BSYNC B0 ;  /* 0x0000000000007941 */ /* 0x000fea0003800000 */
.L_x_7277:
[----:B------:R-:W-:Y:S02]  /*4cc0*/  IADD3 R4, R4, c[0x0][0x160], RZ ;  /* 0x0000580004047a10 */ /* 0x000fe40007ffe0ff */
[----:B------:R-:W-:Y:S02]  /*4cd0*/  LOP3.LUT P1, RZ, R3, 0xff, RZ, 0xc0, !PT ;  /* 0x000000ff03ff7812 */ /* 0x000fe4000782c0ff */
[----:B------:R-:W-:Y:S02]  /*4ce0*/  ISETP.GE.AND P0, PT, R4, c[0x0][0x164], PT ;  /* 0x0000590004007a0c */ /* 0x000fe40003f06270 */
[----:B------:R-:W-:-:S11]  /*4cf0*/  SEL R3, RZ, 0x1, P1 ;  /* 0x00000001ff037807 */ /* 0x000fd60000800000 */
[----:B012--5:R-:W-:Y:S01]  /*4d00*/  @P0 CALL.REL.NOINC `(.L_x_7191) ;  /* 0x0000001000000944 */ /* 0x027fe20003c00000 */
[----:B------:R-:W-:Y:S05]  /*4d10*/  BRA `(.L_x_7313) ;  /* 0xffffb7c000007947 */ /* 0x000fea000383ffff */
.L_x_7191:
        /* <DEDUP_REMOVED lines=19> */
.L_x_7315:
[----:B------:R-:W-:Y:S05]  /*4e50*/  BSYNC B0 ;  /* 0x0000000000007941 */ /* 0x000fea0003800000 */
.L_x_7314:
        /* <DEDUP_REMOVED lines=13> */
.L_x_7317:
[----:B------:R-:W-:Y:S05]  /*4f30*/  BSYNC B0 ;  /* 0x0000000000007941 */ /* 0x000fea0003800000 */
.L_x_7316:
        /* <DEDUP_REMOVED lines=12> */
.L_x_7203:
[----:B------:R-:W-:Y:S01]  /*5000*/  HFMA2.MMA R189, -RZ, RZ, 0, 9.5367431640625e-07 ;  /* 0x00000010ffbd7435 */ /* 0x000fe200000001ff */
[----:B------:R-:W-:-:S02]  /*5010*/  MOV R184, R224 ;  /* 0x000000e000b87202 */ /* 0x000fc40000000f00 */
[----:B------:R-:W-:Y:S02]  /*5020*/  MOV R186, 0x1f ;  /* 0x0000001f00ba7802 */ /* 0x000fe40000000f00 */
[----:B------:R-:W-:Y:S02]  /*5030*/  MOV R191, 0xffffffff ;  /* 0xffffffff00bf7802 */ /* 0x000fe40000000f00 */
[----:B--2---:R-:W-:Y:S02]  /*5040*/  MOV R180, 0x5060 ;  /* 0x0000506000b47802 */ /* 0x004fe40000000f00 */
[----:B01-3-5:R-:W-:Y:S05]  /*5050*/  CALL.REL.NOINC `($__internal_157_$__cuda_sm70_shflsync_down_p) ;  /* 0x0000046000007944 */ /* 0x02bfea0003c00000 */
[----:B-1----:R-:W-:Y:S01]  /*5060*/  MOV R183, R184 ;  /* 0x000000b800b77202 */ /* 0x002fe20000000f00 */
[----:B0-----:R-:W-:Y:S05]  /*5070*/  BRA `(.L_x_7318) ;  /* 0xffffc95000007947 */ /* 0x001fea000383ffff */
.L_x_7204:
[----:B------:R-:W-:Y:S01]  /*5080*/  HFMA2.MMA R189, -RZ, RZ, 0, 9.5367431640625e-07 ;  /* 0x00000010ffbd7435 */ /* 0x000fe200000001ff */
[----:B------:R-:W-:Y:S01]  /*5090*/  MOV R184, R195 ;  /* 0x000000c300b87202 */ /* 0x000fe20000000f00 */
[----:B------:R-:W-:Y:S01]  /*50a0*/  IMAD.MOV.U32 R186, RZ, RZ, 0x1f ;  /* 0x0000001fffba7424 */ /* 0x000fe200078e00ff */
[----:B------:R-:W-:Y:S02]  /*50b0*/  MOV R191, 0xffffffff ;  /* 0xffffffff00bf7802 */ /* 0x000fe40000000f00 */
[----:B--2---:R-:W-:-:S02]  /*50c0*/  MOV R180, 0x50e0 ;  /* 0x000050e000b47802 */ /* 0x004fc40000000f00 */
[----:B01-345:R-:W-:Y:S05]  /*50d0*/  CALL.REL.NOINC `($__internal_157_$__cuda_sm70_shflsync_down_p) ;  /* 0x000003e000007944 */ /* 0x03bfea0003c00000 */
[----:B------:R-:W-:Y:S01]  /*50e0*/  FADD.FTZ R224, R183, R224 ;  /* 0x000000e0b7e07221 */ /* 0x000fe20000010000 */
[----:B0-----:R-:W-:Y:S01]  /*50f0*/  HFMA2.MMA R189, -RZ, RZ, 0, 4.76837158203125e-07 ;  /* 0x00000008ffbd7435 */ /* 0x001fe200000001ff */
[----:B-1----:R-:W-:Y:S01]  /*5100*/  FADD.FTZ R195, R195, R184 ;  /* 0x000000b8c3c37221 */ /* 0x002fe20000010000 */
[----:B------:R-:W-:-:S02]  /*5110*/  MOV R186, 0x1f ;  /* 0x0000001f00ba7802 */ /* 0x000fc40000000f00 */
[----:B------:R-:W-:Y:S02]  /*5120*/  MOV R191, 0xffffffff ;  /* 0xffffffff00bf7802 */ /* 0x000fe40000000f00 */
[----:B------:R-:W-:Y:S02]  /*5130*/  MOV R184, R224 ;  /* 0x000000e000b87202 */ /* 0x000fe40000000f00 */
[----:B------:R-:W-:Y:S02]  /*5140*/  MOV R180, 0x5160 ;  /* 0x0000516000b47802 */ /* 0x000fe40000000f00 */
[----:B------:R-:W-:Y:S05]  /*5150*/  CALL.REL.NOINC `($__internal_157_$__cuda_sm70_shflsync_down_p) ;  /* 0x0000036000007944 */ /* 0x000fea0003c00000 */
[----:B0-----:R-:W-:Y:S01]  /*5160*/  HFMA2.MMA R186, -RZ, RZ, 0, 1.847743988037109375e-06 ;  /* 0x0000001fffba7435 */ /* 0x001fe200000001ff */
[----:B-1----:R-:W-:Y:S01]  /*5170*/  MOV R183, R184 ;  /* 0x000000b800b77202 */ /* 0x002fe20000000f00 */
[----:B------:R-:W-:Y:S01]  /*5180*/  IMAD.MOV.U32 R189, RZ, RZ, 0x8 ;  /* 0x00000008ffbd7424 */ /* 0x000fe200078e00ff */
[----:B------:R-:W-:Y:S02]  /*5190*/  MOV R184, R195 ;  /* 0x000000c300b87202 */ /* 0x000fe40000000f00 */
[----:B------:R-:W-:Y:S02]  /*51a0*/  MOV R191, 0xffffffff ;  /* 0xffffffff00bf7802 */ /* 0x000fe40000000f00 */
[----:B------:R-:W-:-:S02]  /*51b0*/  MOV R180, 0x51d0 ;  /* 0x000051d000b47802 */ /* 0x000fc40000000f00 */
[----:B------:R-:W-:Y:S05]  /*51c0*/  CALL.REL.NOINC `($__internal_157_$__cuda_sm70_shflsync_down_p) ;  /* 0x000002f000007944 */ /* 0x000fea0003c00000 */
[----:B------:R-:W-:Y:S01]  /*51d0*/  FADD.FTZ R224, R183, R224 ;  /* 0x000000e0b7e07221 */ /* 0x000fe20000010000 */
[----:B0-----:R-:W-:Y:S01]  /*51e0*/  HFMA2.MMA R189, -RZ, RZ, 0, 2.384185791015625e-07 ;  /* 0x00000004ffbd7435 */ /* 0x001fe200000001ff */
[----:B-1----:R-:W-:Y:S01]  /*51f0*/  FADD.FTZ R195, R195, R184 ;  /* 0x000000b8c3c37221 */ /* 0x002fe20000010000 */
[----:B------:R-:W-:-:S02]  /*5200*/  MOV R186, 0x1f ;  /* 0x0000001f00ba7802 */ /* 0x000fc40000000f00 */
[----:B------:R-:W-:Y:S02]  /*5210*/  MOV R191, 0xffffffff ;  /* 0xffffffff00bf7802 */ /* 0x000fe40000000f00 */
[----:B------:R-:W-:Y:S02]  /*5220*/  MOV R184, R224 ;  /* 0x000000e000b87202 */ /* 0x000fe40000000f00 */
[----:B------:R-:W-:Y:S02]  /*5230*/  MOV R180, 0x5250 ;  /* 0x0000525000b47802 */ /* 0x000fe40000000f00 */
[----:B------:R-:W-:Y:S05]  /*5240*/  CALL.REL.NOINC `($__internal_157_$__cuda_sm70_shflsync_down_p) ;  /* 0x0000027000007944 */ /* 0x000fea0003c00000 */
[----:B0-----:R-:W-:Y:S01]  /*5250*/  HFMA2.MMA R189, -RZ, RZ, 0, 2.384185791015625e-07 ;  /* 0x00000004ffbd7435 */ /* 0x001fe200000001ff */
[----:B-1----:R-:W-:Y:S01]  /*5260*/  MOV R183, R184 ;  /* 0x000000b800b77202 */ /* 0x002fe20000000f00 */
[----:B------:R-:W-:Y:S01]  /*5270*/  IMAD.MOV.U32 R184, RZ, RZ, R195 ;  /* 0x000000ffffb87224 */ /* 0x000fe200078e00c3 */
[----:B------:R-:W-:Y:S02]  /*5280*/  MOV R186, 0x1f ;  /* 0x0000001f00ba7802 */ /* 0x000fe40000000f00 */
[----:B------:R-:W-:Y:S02]  /*5290*/  MOV R191, 0xffffffff ;  /* 0xffffffff00bf7802 */ /* 0x000fe40000000f00 */
[----:B------:R-:W-:-:S02]  /*52a0*/  MOV R180, 0x52c0 ;  /* 0x000052c000b47802 */ /* 0x000fc40000000f00 */
[----:B------:R-:W-:Y:S05]  /*52b0*/  CALL.REL.NOINC `($__internal_157_$__cuda_sm70_shflsync_down_p) ;  /* 0x0000020000007944 */ /* 0x000fea0003c00000 */
[----:B------:R-:W-:Y:S01]  /*52c0*/  FADD.FTZ R224, R183, R224 ;  /* 0x000000e0b7e07221 */ /* 0x000fe20000010000 */
[----:B0-----:R-:W-:Y:S01]  /*52d0*/  HFMA2.MMA R189, -RZ, RZ, 0, 1.1920928955078125e-07 ;  /* 0x00000002ffbd7435 */ /* 0x001fe200000001ff */
[----:B-1----:R-:W-:Y:S01]  /*52e0*/  FADD.FTZ R187, R195, R184 ;  /* 0x000000b8c3bb7221 */ /* 0x002fe20000010000 */
[----:B------:R-:W-:-:S02]  /*52f0*/  MOV R186, 0x1f ;  /* 0x0000001f00ba7802 */ /* 0x000fc40000000f00 */
[----:B------:R-:W-:Y:S02]  /*5300*/  MOV R191, 0xffffffff ;  /* 0xffffffff00bf7802 */ /* 0x000fe40000000f00 */
[----:B------:R-:W-:Y:S02]  /*5310*/  MOV R184, R224 ;  /* 0x000000e000b87202 */ /* 0x000fe40000000f00 */
[----:B------:R-:W-:Y:S02]  /*5320*/  MOV R180, 0x5340 ;  /* 0x0000534000b47802 */ /* 0x000fe40000000f00 */
[----:B------:R-:W-:Y:S05]  /*5330*/  CALL.REL.NOINC `($__internal_157_$__cuda_sm70_shflsync_down_p) ;  /* 0x0000018000007944 */ /* 0x000fea0003c00000 */
[----:B0-----:R-:W-:Y:S01]  /*5340*/  HFMA2.MMA R189, -RZ, RZ, 0, 1.1920928955078125e-07 ;  /* 0x00000002ffbd7435 */ /* 0x001fe200000001ff */
[----:B-1----:R-:W-:Y:S01]  /*5350*/  IMAD.MOV.U32 R183, RZ, RZ, R184 ;  /* 0x000000ffffb77224 */ /* 0x002fe200078e00b8 */
[----:B------:R-:W-:Y:S02]  /*5360*/  MOV R184, R187 ;  /* 0x000000bb00b87202 */ /* 0x000fe40000000f00 */
[----:B------:R-:W-:Y:S02]  /*5370*/  MOV R186, 0x1f ;  /* 0x0000001f00ba7802 */ /* 0x000fe40000000f00 */
[----:B------:R-:W-:-:S02]  /*5380*/  MOV R191, 0xffffffff ;  /* 0xffffffff00bf7802 */ /* 0x000fc40000000f00 */
[----:B------:R-:W-:Y:S02]  /*5390*/  MOV R180, 0x53b0 ;  /* 0x000053b000b47802 */ /* 0x000fe40000000f00 */
[----:B------:R-:W-:Y:S05]  /*53a0*/  CALL.REL.NOINC `($__internal_157_$__cuda_sm70_shflsync_down_p) ;  /* 0x0000011000007944 */ /* 0x000fea0003c00000 */
[----:B------:R-:W-:Y:S01]  /*53b0*/  FADD.FTZ R185, R183, R224 ;  /* 0x000000e0b7b97221 */ /* 0x000fe20000010000 */
[----:B0-----:R-:W-:Y:S01]  /*53c0*/  HFMA2.MMA R189, -RZ, RZ, 0, 5.9604644775390625e-08 ;  /* 0x00000001ffbd7435 */ /* 0x001fe200000001ff */
[----:B-1----:R-:W-:Y:S01]  /*53d0*/  FADD.FTZ R187, R187, R184 ;  /* 0x000000b8bbbb7221 */ /* 0x002fe20000010000 */
[----:B------:R-:W-:Y:S01]  /*53e0*/  MOV R186, 0x1f ;  /* 0x0000001f00ba7802 */ /* 0x000fe20000000f00 */
[----:B------:R-:W-:Y:S01]  /*53f0*/  IMAD.MOV.U32 R184, RZ, RZ, R185 ;  /* 0x000000ffffb87224 */ /* 0x000fe200078e00b9 */
[----:B------:R-:W-:Y:S02]  /*5400*/  MOV R191, 0xffffffff ;  /* 0xffffffff00bf7802 */ /* 0x000fe40000000f00 */
[----:B------:R-:W-:Y:S02]  /*5410*/  MOV R180, 0x5430 ;  /* 0x0000543000b47802 */ /* 0x000fe40000000f00 */
[----:B------:R-:W-:Y:S05]  /*5420*/  CALL.REL.NOINC `($__internal_157_$__cuda_sm70_shflsync_down_p) ;  /* 0x0000009000007944 */ /* 0x000fea0003c00000 */
[----:B0-----:R-:W-:Y:S01]  /*5430*/  HFMA2.MMA R189, -RZ, RZ, 0, 5.9604644775390625e-08 ;  /* 0x00000001ffbd7435 */ /* 0x001fe200000001ff */
[----:B-1----:R-:W-:Y:S02]  /*5440*/  MOV R224, R184 ;  /* 0x000000b800e07202 */ /* 0x002fe40000000f00 */
[----:B------:R-:W-:-:S02]  /*5450*/  MOV R184, R187 ;  /* 0x000000bb00b87202 */ /* 0x000fc40000000f00 */
[----:B------:R-:W-:Y:S02]  /*5460*/  MOV R186, 0x1f ;  /* 0x0000001f00ba7802 */ /* 0x000fe40000000f00 */
[----:B------:R-:W-:Y:S02]  /*5470*/  MOV R191, 0xffffffff ;  /* 0xffffffff00bf7802 */ /* 0x000fe40000000f00 */
[----:B------:R-:W-:Y:S02]  /*5480*/  MOV R180, 0x54a0 ;  /* 0x000054a000b47802 */ /* 0x000fe40000000f00 */
[----:B------:R-:W-:Y:S05]  /*5490*/  CALL.REL.NOINC `($__internal_157_$__cuda_sm70_shflsync_down_p) ;  /* 0x0000002000007944 */ /* 0x000fea0003c00000 */
[----:B-1----:R-:W-:Y:S01]  /*54a0*/  MOV R180, R184 ;  /* 0x000000b800b47202 */ /* 0x002fe20000000f00 */
[----:B0-----:R-:W-:Y:S05]  /*54b0*/  BRA `(.L_x_7319) ;  /* 0xffffc63000007947 */ /* 0x001fea000383ffff */
        .weak           $__internal_157_$__cuda_sm70_shflsync_down_p
        .type           $__internal_157_$__cuda_sm70_shflsync_down_p,@function
        .size           $__internal_157_$__cuda_sm70_shflsync_down_p,(.L_x_9411 - $__internal_157_$__cuda_sm70_shflsync_down_p)
$__internal_157_$__cuda_sm70_shflsync_down_p:
[----:B------:R-:W-:Y:S01]  /*54c0*/  HFMA2.MMA R181, -RZ, RZ, 0, 0 ;  /* 0x00000000ffb57435 */ /* 0x000fe200000001ff */
[----:B------:R-:W-:Y:S04]  /*54d0*/  WARPSYNC R191 ;  /* 0x000000bf00007348 */ /* 0x000fe80003800000 */
[----:B------:R0:W1:Y:S01]  /*54e0*/  SHFL.DOWN PT, R184, R184, R189, R186 ;  /* 0x080000bdb8b87389 */ /* 0x00006200000e00ba */
[----:B------:R-:W-:Y:S05]  /*54f0*/  RET.REL.NODEC R180 `(_ZN10layer_norm13ln_bwd_kernelINS_13Kernel_traitsIf6__halffS2_fjLj6144ELj1ELj1ELj8ELj16ENS_18Kernel_traits_baseILj6144EfS2_fS2_fjLj256EEEEELb1ELb1ELb1ELb0EEEvNS_9BwdParamsE) ;  /* 0xffffab00b4007950 */ /* 0x000fea0003c3ffff */
.L_x_7320:
        /* <DEDUP_REMOVED lines=16> */
.L_x_9411:


//--------------------- .text._ZN10layer_norm22ln_bwd_finalize_kernelINS_22Kernel_traits_finalizeILj6144Ef6__halffS2_fjLb1ELj1024ELj4ENS_18Kernel_traits_baseILj6144EfS2_fS2_fjLj1024EEEEELb1ELb1EEEvNS_9BwdParamsE --------------------------
	.section	.text._ZN10layer_norm22ln_bwd_finalize_kernelINS_22Kernel_traits_finalizeILj6144Ef6__halffS2_fjLb1ELj1024ELj4ENS_18Kernel_traits_baseILj6144EfS2_fS2_fjLj1024EEEEELb1ELb1EEEvNS_9BwdParamsE,"ax",@progbits
	.sectioninfo	@"SHI_REGISTERS=32"
	.align	128
        .global         _ZN10layer_norm22ln_bwd_finalize_kernelINS_22Kernel_traits_finalizeILj6144Ef6__halffS2_fjLb1ELj1024ELj4ENS_18Kernel_traits_baseILj6144EfS2_fS2_fjLj1024EEEEELb1ELb1EEEvNS_9BwdParamsE
        .type           _ZN10layer_norm22ln_bwd_finalize_kernelINS_22Kernel_traits_finalizeILj6144Ef6__halffS2_fjLb1ELj1024ELj4ENS_18Kernel_traits_baseILj6144EfS2_fS2_fjLj1024EEEEELb1ELb1EEEvNS_9BwdParamsE,@function
        .size           _ZN10layer_norm22ln_bwd_finalize_kernelINS_22Kernel_traits_finalizeILj6144Ef6__halffS2_fjLb1ELj1024ELj4ENS_18Kernel_traits_baseILj6144EfS2_fS2_fjLj1024EEEEELb1ELb1EEEvNS_9BwdParamsE,(.L_x_9412 - _ZN10layer_norm22ln_bwd_finalize_kernelINS_22Kernel_traits_finalizeILj6144Ef6__halffS2_fjLb1ELj1024ELj4ENS_18Kernel_traits_baseILj6144EfS2_fS2_fjLj1024EEEEELb1ELb1EEEvNS_9BwdParamsE)
        .other          _ZN10layer_norm22ln_bwd_finalize_kernelINS_22Kernel_traits_finalizeILj6144Ef6__halffS2_fjLb1ELj1024ELj4ENS_18Kernel_traits_baseILj6144EfS2_fS2_fjLj1024EEEEELb1ELb1EEEvNS_9BwdParamsE,@"STO_CUDA_ENTRY STV_DEFAULT"
_ZN10layer_norm22ln_bwd_finalize_kernelINS_22Kernel_traits_finalizeILj6144Ef6__halffS2_fjLb1ELj1024ELj4ENS_18Kernel_traits_baseILj6144EfS2_fS2_fjLj1024EEEEELb1ELb1EEEvNS_9BwdParamsE:
.text._ZN10layer_norm22ln_bwd_finalize_kernelINS_22Kernel_traits_finalizeILj6144Ef6__halffS2_fjLb1ELj1024ELj4ENS_18Kernel_traits_baseILj6144EfS2_fS2_fjLj1024EEEEELb1ELb1EEEvNS_9BwdParamsE:
        /* <DEDUP_REMOVED lines=19> */
.L_x_7333:
        /* <DEDUP_REMOVED lines=32> */
.L_x_7325:
        /* <DEDUP_REMOVED lines=47> */
.L_x_7324:
[----:B------:R-:W-:Y:S05]  /*0620*/  BSYNC B1 ;  /* 0x0000000000017941 */ /* 0x000fea0003800000 */
.L_x_7323:
        /* <DEDUP_REMOVED lines=29> */
.L_x_7327:
[----:B------:R-:W-:Y:S05]  /*0800*/  BSYNC B1 ;  /* 0x0000000000017941 */ /* 0x000fea0003800000 */
.L_x_7326:
        /* <DEDUP_REMOVED lines=13> */
.L_x_7322:
[----:B------:R-:W-:Y:S05]  /*08e0*/  BSYNC B0 ;  /* 0x0000000000007941 */ /* 0x000fea0003800000 */
.L_x_7321:
        /* <DEDUP_REMOVED lines=12> */
.L_x_7334:
        /* <DEDUP_REMOVED lines=27> */
.L_x_7335:
        /* <DEDUP_REMOVED lines=9> */
.L_x_7328:
        /* <DEDUP_REMOVED lines=16> */
.L_x_7332:
[----:B------:R-:W-:Y:S05]  /*0cf0*/  BSYNC B0 ;  /* 0x0000000000007941 */ /* 0x000fea0003800000 */
.L_x_7331:
[C---:B------:R-:W-:Y:S02]  /*0d00*/  ISETP.GT.U32.AND P1, PT, R4.reuse, -0x1801, PT ;  /* 0xffffe7ff0400780c */ /* 0x040fe40003f24070 */
[----:B------:R-:W-:-:S02]  /*0d10*/  IADD3 R4, R4, 0x1800, RZ ;  /* 0x0000180004047810 */ /* 0x000fc40007ffe0ff */
[----:B------:R-:W-:-:S09]  /*0d20*/  IADD3 R5, R5, 0xc00, RZ ;  /* 0x00000c0005057810 */ /* 0x000fd20007ffe0ff */
[----:B012---:R-:W-:Y:S05]  /*0d30*/  @P1 BRA `(.L_x_7333) ;  /* 0xfffff3f000001947 */ /* 0x007fea000383ffff */
[----:B------:R-:W-:Y:S05]  /*0d40*/  EXIT ;  /* 0x000000000000794d */ /* 0x000fea0003800000 */
.L_x_7329:
[----:B------:R-:W-:Y:S01]  /*0d50*/  HFMA2.MMA R14, -RZ, RZ, 0, 1.847743988037109375e-06 ;  /* 0x0000001fff0e7435 */ /* 0x000fe200000001ff */
[----:B---3--:R-:W-:Y:S01]  /*0d60*/  IMAD.MOV.U32 R18, RZ, RZ, R10 ;  /* 0x000000ffff127224 */ /* 0x008fe200078e000a */
[----:B------:R-:W-:Y:S01]  /*0d70*/  MOV R17, 0x1 ;  /* 0x0000000100117802 */ /* 0x000fe20000000f00 */
[----:B------:R-:W-:Y:S01]  /*0d80*/  IMAD.MOV.U32 R19, RZ, RZ, -0x1 ;  /* 0xffffffffff137424 */ /* 0x000fe200078e00ff */
[----:B------:R-:W-:Y:S02]  /*0d90*/  MOV R8, 0xdb0 ;  /* 0x00000db000087802 */ /* 0x000fe40000000f00 */
[----:B012---:R-:W-:Y:S05]  /*0da0*/  CALL.REL.NOINC `($__internal_158_$__cuda_sm70_shflsync_bfly_p) ;  /* 0x0000059000007944 */ /* 0x007fea0003c00000 */
[----:B01----:R-:W-:Y:S05]  /*0db0*/  BRA `(.L_x_7334) ;  /* 0xfffffbf000007947 */ /* 0x003fea000383ffff */
.L_x_7330:
[----:B------:R-:W-:Y:S01]  /*0dc0*/  HFMA2.MMA R14, -RZ, RZ, 0, 1.847743988037109375e-06 ;  /* 0x0000001fff0e7435 */ /* 0x000fe200000001ff */
[----:B------:R-:W-:Y:S01]  /*0dd0*/  MOV R17, 0x2 ;  /* 0x0000000200117802 */ /* 0x000fe20000000f00 */
[----:B------:R-:W-:Y:S01]  /*0de0*/  IMAD.MOV.U32 R19, RZ, RZ, -0x1 ;  /* 0xffffffffff137424 */ /* 0x000fe200078e00ff */
[----:B------:R-:W-:-:S03]  /*0df0*/  MOV R8, 0xe10 ;  /* 0x00000e1000087802 */ /* 0x000fc60000000f00 */
[----:B0123--:R-:W-:Y:S05]  /*0e00*/  CALL.REL.NOINC `($__internal_158_$__cuda_sm70_shflsync_bfly_p) ;  /* 0x0000053000007944 */ /* 0x00ffea0003c00000 */
[----:B01----:R-:W-:Y:S01]  /*0e10*/  FADD.FTZ R18, R18, R14 ;  /* 0x0000000e12127221 */ /* 0x003fe20000010000 */
[----:B------:R-:W-:Y:S01]  /*0e20*/  HFMA2.MMA R14, -RZ, RZ, 0, 1.847743988037109375e-06 ;  /* 0x0000001fff0e7435 */ /* 0x000fe200000001ff */
[----:B------:R-:W-:Y:S01]  /*0e30*/  MOV R17, 0x4 ;  /* 0x0000000400117802 */ /* 0x000fe20000000f00 */
[----:B------:R-:W-:Y:S01]  /*0e40*/  IMAD.MOV.U32 R19, RZ, RZ, -0x1 ;  /* 0xffffffffff137424 */ /* 0x000fe200078e00ff */
[----:B------:R-:W-:-:S03]  /*0e50*/  MOV R8, 0xe70 ;  /* 0x00000e7000087802 */ /* 0x000fc60000000f00 */
[----:B------:R-:W-:Y:S05]  /*0e60*/  CALL.REL.NOINC `($__internal_158_$__cuda_sm70_shflsync_bfly_p) ;  /* 0x000004d000007944 */ /* 0x000fea0003c00000 */
[----:B01----:R-:W-:Y:S01]  /*0e70*/  FADD.FTZ R18, R18, R14 ;  /* 0x0000000e12127221 */ /* 0x003fe20000010000 */
[----:B------:R-:W-:Y:S01]  /*0e80*/  HFMA2.MMA R14, -RZ, RZ, 0, 1.847743988037109375e-06 ;  /* 0x0000001fff0e7435 */ /* 0x000fe200000001ff */
[----:B------:R-:W-:-:S02]  /*0e90*/  MOV R17, 0x8 ;  /* 0x0000000800117802 */ /* 0x000fc40000000f00 */
[----:B------:R-:W-:Y:S02]  /*0ea0*/  MOV R19, 0xffffffff ;  /* 0xffffffff00137802 */ /* 0x000fe40000000f00 */
[----:B------:R-:W-:Y:S02]  /*0eb0*/  MOV R8, 0xed0 ;  /* 0x00000ed000087802 */ /* 0x000fe40000000f00 */
[----:B------:R-:W-:Y:S05]  /*0ec0*/  CALL.REL.NOINC `($__internal_158_$__cuda_sm70_shflsync_bfly_p) ;  /* 0x0000047000007944 */ /* 0x000fea0003c00000 */
[----:B-1----:R-:W-:Y:S01]  /*0ed0*/  FADD.FTZ R10, R18, R14 ;  /* 0x0000000e120a7221 */ /* 0x002fe20000010000 */
[----:B------:R-:W-:Y:S01]  /*0ee0*/  HFMA2.MMA R14, -RZ, RZ, 0, 1.847743988037109375e-06 ;  /* 0x0000001fff0e7435 */ /* 0x000fe200000001ff */
[----:B0-----:R-:W-:Y:S01]  /*0ef0*/  IMAD.MOV.U32 R17, RZ, RZ, 0x10 ;  /* 0x00000010ff117424 */ /* 0x001fe200078e00ff */
[----:B------:R-:W-:Y:S02]  /*0f00*/  MOV R19, 0xffffffff ;  /* 0xffffffff00137802 */ /* 0x000fe40000000f00 */
[----:B------:R-:W-:Y:S02]  /*0f10*/  MOV R18, R10 ;  /* 0x0000000a00127202 */ /* 0x000fe40000000f00 */
[----:B------:R-:W-:Y:S02]  /*0f20*/  MOV R8, 0xf40 ;  /* 0x00000f4000087802 */ /* 0x000fe40000000f00 */
[----:B------:R-:W-:Y:S05]  /*0f30*/  CALL.REL.NOINC `($__internal_158_$__cuda_sm70_shflsync_bfly_p) ;  /* 0x0000040000007944 */ /* 0x000fea0003c00000 */
[----:B0-----:R-:W-:Y:S01]  /*0f40*/  HFMA2.MMA R17, -RZ, RZ, 0, 5.9604644775390625e-08 ;  /* 0x00000001ff117435 */ /* 0x001fe200000001ff */
[----:B-1----:R-:W-:Y:S01]  /*0f50*/  IMAD.MOV.U32 R13, RZ, RZ, R14 ;  /* 0x000000ffff0d7224 */ /* 0x002fe200078e000e */
[----:B------:R-:W-:Y:S01]  /*0f60*/  MOV R18, R15 ;  /* 0x0000000f00127202 */ /* 0x000fe20000000f00 */
[----:B------:R-:W-:Y:S01]  /*0f70*/  IMAD.MOV.U32 R19, RZ, RZ, -0x1 ;  /* 0xffffffffff137424 */ /* 0x000fe200078e00ff */
[----:B------:R-:W-:-:S02]  /*0f80*/  MOV R14, 0x1f ;  /* 0x0000001f000e7802 */ /* 0x000fc40000000f00 */
[----:B------:R-:W-:Y:S02]  /*0f90*/  MOV R8, 0xfb0 ;  /* 0x00000fb000087802 */ /* 0x000fe40000000f00 */
[----:B------:R-:W-:Y:S05]  /*0fa0*/  CALL.REL.NOINC `($__internal_158_$__cuda_sm70_shflsync_bfly_p) ;  /* 0x0000039000007944 */ /* 0x000fea0003c00000 */
[----:B0-----:R-:W-:Y:S01]  /*0fb0*/  HFMA2.MMA R17, -RZ, RZ, 0, 1.1920928955078125e-07 ;  /* 0x00000002ff117435 */ /* 0x001fe200000001ff */
[----:B-1----:R-:W-:Y:S01]  /*0fc0*/  FADD.FTZ R18, R15, R14 ;  /* 0x0000000e0f127221 */ /* 0x002fe20000010000 */
[----:B------:R-:W-:Y:S02]  /*0fd0*/  MOV R14, 0x1f ;  /* 0x0000001f000e7802 */ /* 0x000fe40000000f00 */
[----:B------:R-:W-:Y:S02]  /*0fe0*/  MOV R19, 0xffffffff ;  /* 0xffffffff00137802 */ /* 0x000fe40000000f00 */
[----:B------:R-:W-:Y:S02]  /*0ff0*/  MOV R8, 0x1010 ;  /* 0x0000101000087802 */ /* 0x000fe40000000f00 */
[----:B------:R-:W-:Y:S05]  /*1000*/  CALL.REL.NOINC `($__internal_158_$__cuda_sm70_shflsync_bfly_p) ;  /* 0x0000033000007944 */ /* 0x000fea0003c00000 */
[----:B01----:R-:W-:Y:S01]  /*1010*/  FADD.FTZ R18, R18, R14 ;  /* 0x0000000e12127221 */ /* 0x003fe20000010000 */
[----:B------:R-:W-:Y:S01]  /*1020*/  HFMA2.MMA R14, -RZ, RZ, 0, 1.847743988037109375e-06 ;  /* 0x0000001fff0e7435 */ /* 0x000fe200000001ff */
[----:B------:R-:W-:Y:S01]  /*1030*/  IMAD.MOV.U32 R17, RZ, RZ, 0x4 ;  /* 0x00000004ff117424 */ /* 0x000fe200078e00ff */
[----:B------:R-:W-:Y:S02]  /*1040*/  MOV R19, 0xffffffff ;  /* 0xffffffff00137802 */ /* 0x000fe40000000f00 */
[----:B------:R-:W-:-:S02]  /*1050*/  MOV R8, 0x1070 ;  /* 0x0000107000087802 */ /* 0x000fc40000000f00 */
[----:B------:R-:W-:Y:S05]  /*1060*/  CALL.REL.NOINC `($__internal_158_$__cuda_sm70_shflsync_bfly_p) ;  /* 0x000002d000007944 */ /* 0x000fea0003c00000 */
[----:B0-----:R-:W-:Y:S01]  /*1070*/  HFMA2.MMA R17, -RZ, RZ, 0, 4.76837158203125e-07 ;  /* 0x00000008ff117435 */ /* 0x001fe200000001ff */
[----:B-1----:R-:W-:Y:S01]  /*1080*/  FADD.FTZ R18, R18, R14 ;  /* 0x0000000e12127221 */ /* 0x002fe20000010000 */
[----:B------:R-:W-:Y:S01]  /*1090*/  MOV R19, 0xffffffff ;  /* 0xffffffff00137802 */ /* 0x000fe20000000f00 */
[----:B------:R-:W-:Y:S01]  /*10a0*/  IMAD.MOV.U32 R14, RZ, RZ, 0x1f ;  /* 0x0000001fff0e7424 */ /* 0x000fe200078e00ff */
[----:B------:R-:W-:-:S02]  /*10b0*/  MOV R8, 0x10d0 ;  /* 0x000010d000087802 */ /* 0x000fc40000000f00 */
[----:B------:R-:W-:Y:S05]  /*10c0*/  CALL.REL.NOINC `($__internal_158_$__cuda_sm70_shflsync_bfly_p) ;  /* 0x0000027000007944 */ /* 0x000fea0003c00000 */
[----:B-1----:R-:W-:Y:S01]  /*10d0*/  FADD.FTZ R12, R18, R14 ;  /* 0x0000000e120c7221 */ /* 0x002fe20000010000 */
[----:B0-----:R-:W-:Y:S01]  /*10e0*/  HFMA2.MMA R17, -RZ, RZ, 0, 9.5367431640625e-07 ;  /* 0x00000010ff117435 */ /* 0x001fe200000001ff */
[----:B------:R-:W-:Y:S01]  /*10f0*/  MOV R14, 0x1f ;  /* 0x0000001f000e7802 */ /* 0x000fe20000000f00 */
[----:B------:R-:W-:Y:S01]  /*1100*/  IMAD.MOV.U32 R19, RZ, RZ, -0x1 ;  /* 0xffffffffff137424 */ /* 0x000fe200078e00ff */
[----:B------:R-:W-:-:S02]  /*1110*/  MOV R8, 0x1140 ;  /* 0x0000114000087802 */ /* 0x000fc40000000f00 */
[----:B------:R-:W-:Y:S02]  /*1120*/  MOV R18, R12 ;  /* 0x0000000c00127202 */ /* 0x000fe40000000f00 */
[----:B------:R-:W-:Y:S05]  /*1130*/  CALL.REL.NOINC `($__internal_158_$__cuda_sm70_shflsync_bfly_p) ;  /* 0x0000020000007944 */ /* 0x000fea0003c00000 */
[----:B-1----:R-:W-:Y:S01]  /*1140*/  MOV R15, R14 ;  /* 0x0000000e000f7202 */ /* 0x002fe20000000f00 */
[----:B------:R-:W-:Y:S01]  /*1150*/  HFMA2.MMA R14, -RZ, RZ, 0, 1.847743988037109375e-06 ;  /* 0x0000001fff0e7435 */ /* 0x000fe200000001ff */
[----:B0-----:R-:W-:Y:S01]  /*1160*/  MOV R18, R11 ;  /* 0x0000000b00127202 */ /* 0x001fe20000000f00 */
[----:B------:R-:W-:Y:S01]  /*1170*/  IMAD.MOV.U32 R17, RZ, RZ, 0x1 ;  /* 0x00000001ff117424 */ /* 0x000fe200078e00ff */
[----:B------:R-:W-:Y:S02]  /*1180*/  MOV R19, 0xffffffff ;  /* 0xffffffff00137802 */ /* 0x000fe40000000f00 */
[----:B------:R-:W-:Y:S02]  /*1190*/  MOV R8, 0x11b0 ;  /* 0x000011b000087802 */ /* 0x000fe40000000f00 */
[----:B------:R-:W-:Y:S05]  /*11a0*/  CALL.REL.NOINC `($__internal_158_$__cuda_sm70_shflsync_bfly_p) ;  /* 0x0000019000007944 */ /* 0x000fea0003c00000 */
[----:B0-----:R-:W-:Y:S01]  /*11b0*/  HFMA2.MMA R17, -RZ, RZ, 0, 1.1920928955078125e-07 ;  /* 0x00000002ff117435 */ /* 0x001fe200000001ff */
[----:B-1----:R-:W-:Y:S01]  /*11c0*/  FADD.FTZ R18, R11, R14 ;  /* 0x0000000e0b127221 */ /* 0x002fe20000010000 */
[----:B------:R-:W-:Y:S01]  /*11d0*/  MOV R19, 0xffffffff ;  /* 0xffffffff00137802 */ /* 0x000fe20000000f00 */
[----:B------:R-:W-:Y:S01]  /*11e0*/  IMAD.MOV.U32 R14, RZ, RZ, 0x1f ;  /* 0x0000001fff0e7424 */ /* 0x000fe200078e00ff */
[----:B------:R-:W-:-:S02]  /*11f0*/  MOV R8, 0x1210 ;  /* 0x0000121000087802 */ /* 0x000fc40000000f00 */
[----:B------:R-:W-:Y:S05]  /*1200*/  CALL.REL.NOINC `($__internal_158_$__cuda_sm70_shflsync_bfly_p) ;  /* 0x0000013000007944 */ /* 0x000fea0003c00000 */
[----:B0-----:R-:W-:Y:S01]  /*1210*/  HFMA2.MMA R17, -RZ, RZ, 0, 2.384185791015625e-07 ;  /* 0x00000004ff117435 */ /* 0x001fe200000001ff */
[----:B-1----:R-:W-:Y:S01]  /*1220*/  FADD.FTZ R18, R18, R14 ;  /* 0x0000000e12127221 */ /* 0x002fe20000010000 */
[----:B------:R-:W-:Y:S01]  /*1230*/  MOV R14, 0x1f ;  /* 0x0000001f000e7802 */ /* 0x000fe20000000f00 */
[----:B------:R-:W-:Y:S01]  /*1240*/  IMAD.MOV.U32 R19, RZ, RZ, -0x1 ;  /* 0xffffffffff137424 */ /* 0x000fe200078e00ff */
[----:B------:R-:W-:-:S02]  /*1250*/  MOV R8, 0x1270 ;  /* 0x0000127000087802 */ /* 0x000fc40000000f00 */
[----:B------:R-:W-:Y:S05]  /*1260*/  CALL.REL.NOINC `($__internal_158_$__cuda_sm70_shflsync_bfly_p) ;  /* 0x000000d000007944 */ /* 0x000fea0003c00000 */
[----:B0-----:R-:W-:Y:S01]  /*1270*/  HFMA2.MMA R17, -RZ, RZ, 0, 4.76837158203125e-07 ;  /* 0x00000008ff117435 */ /* 0x001fe200000001ff */
[----:B-1----:R-:W-:Y:S01]  /*1280*/  FADD.FTZ R18, R18, R14 ;  /* 0x0000000e12127221 */ /* 0x002fe20000010000 */
[----:B------:R-:W-:-:S02]  /*1290*/  MOV R14, 0x1f ;  /* 0x0000001f000e7802 */ /* 0x000fc40000000f00 */
[----:B------:R-:W-:Y:S02]  /*12a0*/  MOV R19, 0xffffffff ;  /* 0xffffffff00137802 */ /* 0x000fe40000000f00 */
[----:B------:R-:W-:Y:S02]  /*12b0*/  MOV R8, 0x12d0 ;  /* 0x000012d000087802 */ /* 0x000fe40000000f00 */
[----:B------:R-:W-:Y:S05]  /*12c0*/  CALL.REL.NOINC `($__internal_158_$__cuda_sm70_shflsync_bfly_p) ;  /* 0x0000007000007944 */ /* 0x000fea0003c00000 */
[----:B01----:R-:W-:Y:S01]  /*12d0*/  FADD.FTZ R18, R18, R14 ;  /* 0x0000000e12127221 */ /* 0x003fe20000010000 */
[----:B------:R-:W-:Y:S01]  /*12e0*/  HFMA2.MMA R14, -RZ, RZ, 0, 1.847743988037109375e-06 ;  /* 0x0000001fff0e7435 */ /* 0x000fe200000001ff */
[----:B------:R-:W-:Y:S01]  /*12f0*/  IMAD.MOV.U32 R17, RZ, RZ, 0x10 ;  /* 0x00000010ff117424 */ /* 0x000fe200078e00ff */
[----:B------:R-:W-:Y:S02]  /*1300*/  MOV R19, 0xffffffff ;  /* 0xffffffff00137802 */ /* 0x000fe40000000f00 */
[----:B------:R-:W-:Y:S02]  /*1310*/  MOV R8, 0x1330 ;  /* 0x0000133000087802 */ /* 0x000fe40000000f00 */
[----:B------:R-:W-:Y:S05]  /*1320*/  CALL.REL.NOINC `($__internal_158_$__cuda_sm70_shflsync_bfly_p) ;  /* 0x0000001000007944 */ /* 0x000fea0003c00000 */
[----:B01----:R-:W-:Y:S05]  /*1330*/  BRA `(.L_x_7335) ;  /* 0xfffff82000007947 */ /* 0x003fea000383ffff */
        .weak           $__internal_158_$__cuda_sm70_shflsync_bfly_p
        .type           $__internal_158_$__cuda_sm70_shflsync_bfly_p,@function
        .size           $__internal_158_$__cuda_sm70_shflsync_bfly_p,(.L_x_9412 - $__internal_158_$__cuda_sm70_shflsync_bfly_p)
$__internal_158_$__cuda_sm70_shflsync_bfly_p:
[----:B------:R-:W-:Y:S01]  /*1340*/  HFMA2.MMA R9, -RZ, RZ, 0, 0 ;  /* 0x00000000ff097435 */ /* 0x000fe200000001ff */
[----:B------:R-:W-:Y:S04]  /*1350*/  WARPSYNC R19 ;  /* 0x0000001300007348 */ /* 0x000fe80003800000 */
[----:B------:R0:W1:Y:S01]  /*1360*/  SHFL.BFLY PT, R14, R18, R17, R14 ;  /* 0x0c000011120e7389 */ /* 0x00006200000e000e */
[----:B------:R-:W-:Y:S05]  /*1370*/  RET.REL.NODEC R8 `(_ZN10layer_norm22ln_bwd_finalize_kernelINS_22Kernel_traits_finalizeILj6144Ef6__halffS2_fjLb1ELj1024ELj4ENS_18Kernel_traits_baseILj6144EfS2_fS2_fjLj1024EEEEELb1ELb1EEEvNS_9BwdParamsE) ;  /* 0xffffec8008007950 */ /* 0x000fea0003c3ffff */
.L_x_7336:
        /* <DEDUP_REMOVED lines=16> */
.L_x_9412:


//--------------------- .text._ZN10layer_norm13ln_bwd_kernelINS_13Kernel_traitsIf6__halffS2_fjLj6144ELj1ELj1ELj8ELj16ENS_18Kernel_traits_baseILj6144EfS2_fS2_fjLj256EEEEELb1ELb1ELb1ELb1EEEvNS_9BwdParamsE --------------------------
	.section	.text._ZN10layer_norm13ln_bwd_kernelINS_13Kernel_traitsIf6__halffS2_fjLj6144ELj1ELj1ELj8ELj16ENS_18Kernel_traits_baseILj6144EfS2_fS2_fjLj256EEEEELb1ELb1ELb1ELb1EEEvNS_9BwdParamsE,"ax",@progbits
	.sectioninfo	@"SHI_REGISTERS=254"
	.align	128
        .global         _ZN10layer_norm13ln_bwd_kernelINS_13Kernel_traitsIf6__halffS2_fjLj6144ELj1ELj1ELj8ELj16ENS_18Kernel_traits_baseILj6144EfS2_fS2_fjLj256EEEEELb1ELb1ELb1ELb1EEEvNS_9BwdParamsE
        .type           _ZN10layer_norm13ln_bwd_kernelINS_13Kernel_traitsIf6__halffS2_fjLj6144ELj1ELj1ELj8ELj16ENS_18Kernel_traits_baseILj6144EfS2_fS2_fjLj256EEEEELb1ELb1ELb1ELb1EEEvNS_9BwdParamsE,@function
        .size           _ZN10layer_norm13ln_bwd_kernelINS_13Kernel_traitsIf6__halffS2_fjLj6144ELj1ELj1ELj8ELj16ENS_18Kernel_traits_baseILj6144EfS2_fS2_fjLj256EEEEELb1ELb1ELb1ELb1EEEvNS_9BwdParamsE,(.L_x_9413 - _ZN10layer_norm13ln_bwd_kernelINS_13Kernel_traitsIf6__halffS2_fjLj6144ELj1ELj1ELj8ELj16ENS_18Kernel_traits_baseILj6144EfS2_fS2_fjLj256EEEEELb1ELb1ELb1ELb1EEEvNS_9BwdParamsE)
        .other          _ZN10layer_norm13ln_bwd_kernelINS_13Kernel_traitsIf6__halffS2_fjLj6144ELj1ELj1ELj8ELj16ENS_18Kernel_traits_baseILj6144EfS2_fS2_fjLj256EEEEELb1ELb1ELb1ELb1EEEvNS_9BwdParamsE,@"STO_CUDA_ENTRY STV_DEFAULT"
_ZN10layer_norm13ln_bwd_kernelINS_13Kernel_traitsIf6__halffS2_fjLj6144ELj1ELj1ELj8ELj16ENS_18Kernel_traits_baseILj6144EfS2_fS2_fjLj256EEEEELb1ELb1ELb1ELb1EEEvNS_9BwdParamsE:
.text._ZN10layer_norm13ln_bwd_kernelINS_13Kernel_traitsIf6__halffS2_fjLj6144ELj1ELj1ELj8ELj16ENS_18Kernel_traits_baseILj6144EfS2_fS2_fjLj256EEEEELb1ELb1ELb1ELb1EEEvNS_9BwdParamsE:
        /* <DEDUP_REMOVED lines=44> */
.L_x_7337:
[----:B------:R-:W-:-:S04]  /*02c0*/  SHF.L.U32 R0, R6, 0x5, RZ ;  /* 0x0000000506007819 */ /* 0x000fc800000006ff */
[----:B------:R-:W-:-:S04]  /*02d0*/  LOP3.LUT R0, R0, 0x1fe0, RZ, 0xc0, !PT ;  /* 0x00001fe000007812 */ /* 0x000fc800078ec0ff */
[C---:B------:R-:W-:Y:S01]  /*02e0*/  IADD3 R8, P1, R0.reuse, c[0x0][0x1c8], RZ ;  /* 0x0000720000087a10 */ /* 0x040fe20007f3e0ff */
[----:B------:R-:W0:Y:S01]  /*02f0*/  LDC.U8 R4, c[0x0][0x1f0] ;  /* 0x00007c00ff047b82 */ /* 0x000e220000000000 */
[----:B------:R-:W-:Y:S02]  /*0300*/  IADD3 R2, P0, R0, c[0x0][0x1b0], RZ ;  /* 0x00006c0000027a10 */ /* 0x000fe40007f1e0ff */
[----:B------:R-:W-:Y:S01]  /*0310*/  IADD3.X R9, RZ, c[0x0][0x1cc], RZ, P1, !PT ;  /* 0x00007300ff097a10 */ /* 0x000fe20000ffe4ff */
[----:B------:R-:W-:Y:S01]  /*0320*/  HFMA2.MMA R0, -RZ, RZ, 0, 5.9604644775390625e-08 ;  /* 0x00000001ff007435 */ /* 0x000fe200000001ff */
[----:B------:R-:W-:-:S03]  /*0330*/  IADD3.X R3, RZ, c[0x0][0x1b4], RZ, P0, !PT ;  /* 0x00006d00ff037a10 */ /* 0x000fc600007fe4ff */
        /* <DEDUP_REMOVED lines=49> */
.L_x_7444:
[----:B------:R-:W-:-:S05]  /*0650*/  MOV R184, 0x4 ;  /* 0x0000000400b87802 */ /* 0x000fca0000000f00 */
        /* <DEDUP_REMOVED lines=49> */
.L_x_7340:
[----:B0-----:R-:W-:Y:S01]  /*0970*/  IADD3 R7, R188, -0x1, RZ ;  /* 0xffffffffbc077810 */ /* 0x001fe20007ffe0ff */
[----:B------:R0:W2:Y:S04]  /*0980*/  LDG.E R216, [R184.64] ;  /* 0x00000004b8d87981 */ /* 0x0000a8000c1e1900 */
[----:B------:R-:W-:Y:S01]  /*0990*/  IMAD R7, R7, c[0x0][0x168], RZ ;  /* 0x00005a0007077a24 */ /* 0x000fe200078e02ff */
[----:B------:R-:W-:-:S04]  /*09a0*/  HFMA2.MMA R201, -RZ, RZ, 0, 9.5367431640625e-07 ;  /* 0x00000010ffc97435 */ /* 0x000fc800000001ff */
[----:B------:R-:W-:-:S04]  /*09b0*/  SHF.R.S32.HI R8, RZ, 0x1f, R7 ;  /* 0x0000001fff087819 */ /* 0x000fc80000011407 */
[----:B------:R-:W-:-:S04]  /*09c0*/  LEA.HI R7, R8, R7, RZ, 0x3 ;  /* 0x0000000708077211 */ /* 0x000fc800078f18ff */
        /* <DEDUP_REMOVED lines=18> */
[----:B-----5:R-:W-:-:S13]  /*0af0*/  ISETP.GE.AND P1, PT, R241, 0x1, PT ;  /* 0x00000001f100780c */ /* 0x020fda0003f26270 */
[----:B------:R-:W-:-:S05]  /*0b00*/  @P1 IADD3 R7, R241, -0x1, RZ ;  /* 0xfffffffff1071810 */ /* 0x000fca0007ffe0ff */
[----:B------:R-:W-:-:S05]  /*0b10*/  @P1 IMAD R7, R7, c[0x0][0x168], RZ ;  /* 0x00005a0007071a24 */ /* 0x000fca00078e02ff */
[----:B-1----:R-:W-:Y:S01]  /*0b20*/  @P1 SHF.R.S32.HI R204, RZ, 0x1f, R7 ;  /* 0x0000001fffcc1819 */ /* 0x002fe20000011407 */
[----:B------:R-:W-:-:S03]  /*0b30*/  HFMA2.MMA R181, -RZ, RZ, 0, 4.76837158203125e-07 ;  /* 0x00000008ffb57435 */ /* 0x000fc600000001ff */
        /* <DEDUP_REMOVED lines=23> */
[--C-:B----4-:R-:W-:Y:S01]  /*0cb0*/  HADD2.F32 R213, -RZ, R13.reuse.H0_H0 ;  /* 0x2000000dffd57230 */ /* 0x110fe20000004100 */
[C---:B------:R-:W-:Y:S01]  /*0cc0*/  FADD.FTZ R9, -R204.reuse, R9 ;  /* 0x00000009cc097221 */ /* 0x040fe20000010100 */
[----:B------:R-:W-:Y:S02]  /*0cd0*/  HADD2.F32 R212, -RZ, R13.H1_H1 ;  /* 0x3000000dffd47230 */ /* 0x000fe40000004100 */
[--C-:B-1----:R-:W-:Y:S01]  /*0ce0*/  HADD2.F32 R181, -RZ, R15.reuse.H0_H0 ;  /* 0x2000000fffb57230 */ /* 0x102fe20000004100 */
[C---:B------:R-:W-:Y:S01]  /*0cf0*/  FADD.FTZ R13, -R204.reuse, R16 ;  /* 0x00000010cc0d7221 */ /* 0x040fe20000010100 */
[----:B------:R-:W-:Y:S01]  /*0d00*/  HADD2.F32 R180, -RZ, R15.H1_H1 ;  /* 0x3000000fffb47230 */ /* 0x000fe20000004100 */
[C---:B------:R-:W-:Y:S01]  /*0d10*/  FADD.FTZ R15, -R204.reuse, R18 ;  /* 0x00000012cc0f7221 */ /* 0x040fe20000010100 */
[--C-:B0-----:R-:W-:Y:S01]  /*0d20*/  HADD2.F32 R215, -RZ, R12.reuse.H0_H0 ;  /* 0x2000000cffd77230 */ /* 0x101fe20000004100 */
[C---:B------:R-:W-:Y:S01]  /*0d30*/  FADD.FTZ R19, -R204.reuse, R19 ;  /* 0x00000013cc137221 */ /* 0x040fe20000010100 */
[----:B------:R-:W-:Y:S01]  /*0d40*/  HADD2.F32 R214, -RZ, R12.H1_H1 ;  /* 0x3000000cffd67230 */ /* 0x000fe20000004100 */
[C---:B------:R-:W-:Y:S01]  /*0d50*/  FADD.FTZ R205, -R204.reuse, R10 ;  /* 0x0000000acccd7221 */ /* 0x040fe20000010100 */
        /* <DEDUP_REMOVED lines=8> */
[--C-:B------:R-:W-:Y:S01]  /*0de0*/  HADD2.F32 R183, -RZ, R14.reuse.H0_H0 ;  /* 0x2000000effb77230 */ /* 0x100fe20000004100 */
[C---:B------:R-:W-:Y:S01]  /*0df0*/  FMUL.FTZ R8, R2.reuse, R9 ;  /* 0x0000000902087220 */ /* 0x040fe20000410000 */
[----:B------:R-:W-:Y:S01]  /*0e00*/  HADD2.F32 R182, -RZ, R14.H1_H1 ;  /* 0x3000000effb67230 */ /* 0x000fe20000004100 */
[C---:B------:R-:W-:Y:S01]  /*0e10*/  FMUL.FTZ R11, R2.reuse, R13 ;  /* 0x0000000d020b7220 */ /* 0x040fe20000410000 */
[--C-:B------:R-:W-:Y:S01]  /*0e20*/  HADD2.F32 R189, -RZ, R203.reuse.H0_H0 ;  /* 0x200000cbffbd7230 */ /* 0x100fe20000004100 */
[----:B------:R-:W-:Y:S01]  /*0e30*/  FMUL.FTZ R13, R2, R15 ;  /* 0x0000000f020d7220 */ /* 0x000fe20000410000 */
[----:B------:R-:W-:Y:S01]  /*0e40*/  HADD2.F32 R188, -RZ, R203.H1_H1 ;  /* 0x300000cbffbc7230 */ /* 0x000fe20000004100 */
        /* <DEDUP_REMOVED lines=114> */
[--C-:B------:R-:W-:Y:S01]  /*1570*/  HADD2.F32 R191, -RZ, R202.reuse.H0_H0 ;  /* 0x200000caffbf7230 */ /* 0x100fe20000004100 */
[----:B------:R-:W-:Y:S01]  /*1580*/  FMUL.FTZ R229, R75, R194 ;  /* 0x000000c24be57220 */ /* 0x000fe20000410000 */
[----:B------:R-:W-:Y:S01]  /*1590*/  HADD2.F32 R192, -RZ, R202.H1_H1 ;  /* 0x300000caffc07230 */ /* 0x000fe20000004100 */
        /* <DEDUP_REMOVED lines=47> */
.L_x_7341:
[----:B------:R-:W-:Y:S05]  /*1890*/  BSYNC B0 ;  /* 0x0000000000007941 */ /* 0x000fea0003800000 */
.L_x_7339:
[----:B------:R-:W-:Y:S02]  /*18a0*/  LOP3.LUT P1, RZ, R3, 0xff, RZ, 0xc0, !PT ;  /* 0x000000ff03ff7812 */ /* 0x000fe4000782c0ff */
[----:B-1----:R-:W-:Y:S02]  /*18b0*/  SHF.R.U32.HI R182, RZ, 0x5, R6 ;  /* 0x00000005ffb67819 */ /* 0x002fe40000011606 */
        /* <DEDUP_REMOVED lines=11> */
.L_x_7445:
        /* <DEDUP_REMOVED lines=18> */
.L_x_7446:
        /* <DEDUP_REMOVED lines=36> */
[----:B---3--:R-:W-:Y:S01]  /*1cd0*/  FADD.FTZ R247, R247, R192 ;  /* 0x000000c0f7f77221 */ /* 0x008fe20000010000 */
[----:B------:R-:W-:Y:S01]  /*1ce0*/  @P6 MOV R181, 0x10 ;  /* 0x0000001000b56802 */ /* 0x000fe20000000f00 */
[----:B------:R-:W-:-:S02]  /*1cf0*/  FADD.FTZ R182, R180, R193 ;  /* 0x000000c1b4b67221 */ /* 0x000fc40000010000 */
[----:B------:R-:W-:Y:S02]  /*1d00*/  FADD.FTZ R189, R194, R247 ;  /* 0x000000f7c2bd7221 */ /* 0x000fe40000010000 */
[----:B------:R-:W-:-:S04]  /*1d10*/  @P6 IMAD.WIDE.U32 R180, R188, R181, c[0x0][0x170] ;  /* 0x00005c00bcb46625 */ /* 0x000fc800078e00b5 */
[----:B------:R-:W-:Y:S01]  /*1d20*/  FADD.FTZ R182, R195, R182 ;  /* 0x000000b6c3b67221 */ /* 0x000fe20000010000 */
[----:B------:R0:W5:Y:S01]  /*1d30*/  @P6 LDG.E.128 R164, [R180.64] ;  /* 0x00000004b4a46981 */ /* 0x000162000c1e1d00 */
        /* <DEDUP_REMOVED lines=12> */
.L_x_7345:
[----:B------:R-:W-:Y:S05]  /*1e00*/  BSYNC B0 ;  /* 0x0000000000007941 */ /* 0x000fea0003800000 */
.L_x_7344:
[----:B------:R-:W-:Y:S01]  /*1e10*/  BSSY B0, `(.L_x_7346) ;  /* 0x000000d000007945 */ /* 0x000fe20003800000 */
[----:B------:R-:W-:Y:S05]  /*1e20*/  @!P6 BRA `(.L_x_7347) ;  /* 0x000000b00000e947 */ /* 0x000fea0003800000 */
[----:B------:R-:W-:Y:S01]  /*1e30*/  LOP3.LUT P2, RZ, R244, 0xff, RZ, 0xc0, !PT ;  /* 0x000000fff4ff7812 */ /* 0x000fe2000784c0ff */
[----:B0-----:R-:W-:Y:S01]  /*1e40*/  FMUL.FTZ R180, R183, c[0x0][0x1ec] ;  /* 0x00007b00b7b47a20 */ /* 0x001fe20000410000 */
        /* <DEDUP_REMOVED lines=9> */
.L_x_7347:
[----:B------:R-:W-:Y:S05]  /*1ee0*/  BSYNC B0 ;  /* 0x0000000000007941 */ /* 0x000fea0003800000 */
.L_x_7346:
        /* <DEDUP_REMOVED lines=17> */
.L_x_7349:
[----:B------:R-:W-:Y:S05]  /*2000*/  BSYNC B0 ;  /* 0x0000000000007941 */ /* 0x000fea0003800000 */
.L_x_7348:
[----:B------:R-:W-:Y:S01]  /*2010*/  BSSY B0, `(.L_x_7350) ;  /* 0x000000d000007945 */ /* 0x000fe20003800000 */
[----:B------:R-:W-:Y:S05]  /*2020*/  @!P6 BRA `(.L_x_7351) ;  /* 0x000000b00000e947 */ /* 0x000fea0003800000 */
[----:B------:R-:W-:Y:S01]  /*2030*/  LOP3.LUT P1, RZ, R238, 0xff00, RZ, 0xc0, !PT ;  /* 0x0000ff00eeff7812 */ /* 0x000fe2000782c0ff */
[----:B0-----:R-:W-:-:S04]  /*2040*/  FMUL.FTZ R180, R182, c[0x0][0x1ec] ;  /* 0x00007b00b6b47a20 */ /* 0x001fc80000410000 */
        /* <DEDUP_REMOVED lines=9> */
.L_x_7351:
[----:B------:R-:W-:Y:S05]  /*20e0*/  BSYNC B0 ;  /* 0x0000000000007941 */ /* 0x000fea0003800000 */
.L_x_7350:
        /* <DEDUP_REMOVED lines=10> */
.L_x_7353:
[----:B------:R-:W-:Y:S05]  /*2190*/  BSYNC B0 ;  /* 0x0000000000007941 */ /* 0x000fea0003800000 */
.L_x_7352:
[----:B------:R-:W-:Y:S01]  /*21a0*/  ISETP.NE.U32.AND P1, PT, RZ, c[0x0][0x258], PT ;  /* 0x00009600ff007a0c */ /* 0x000fe20003f25070 */
[----:B------:R-:W-:Y:S01]  /*21b0*/  BSSY B0, `(.L_x_7354) ;  /* 0x0000013000007945 */ /* 0x000fe20003800000 */
[----:B------:R-:W-:Y:S02]  /*21c0*/  @P0 MOV R185, 0x20 ;  /* 0x0000002000b90802 */ /* 0x000fe40000000f00 */
[----:B------:R-:W-:Y:S02]  /*21d0*/  ISETP.NE.AND.EX P1, PT, RZ, c[0x0][0x25c], PT, P1 ;  /* 0x00009700ff007a0c */ /* 0x000fe40003f25310 */
[----:B------:R-:W-:Y:S01]  /*21e0*/  @!P5 ISETP.NE.AND.EX P2, PT, RZ, c[0x0][0x21c], PT, P2 ;  /* 0x00008700ff00da0c */ /* 0x000fe20003f45320 */
[----:B------:R-:W-:Y:S01]  /*21f0*/  @P0 IMAD.WIDE.U32 R184, R242, R185, c[0x0][0x258] ;  /* 0x00009600f2b80625 */ /* 0x000fe200078e00b9 */
[----:B0-----:R-:W-:Y:S02]  /*2200*/  SEL R180, R183, R168, P1 ;  /* 0x000000a8b7b47207 */ /* 0x001fe40000800000 */
[----:B------:R-:W-:Y:S01]  /*2210*/  SEL R181, R182, R169, P1 ;  /* 0x000000a9b6b57207 */ /* 0x000fe20000800000 */
        /* <DEDUP_REMOVED lines=12> */
.L_x_7355:
[----:B------:R-:W-:Y:S05]  /*22e0*/  BSYNC B0 ;  /* 0x0000000000007941 */ /* 0x000fea0003800000 */
.L_x_7354:
        /* <DEDUP_REMOVED lines=12> */
.L_x_7357:
[----:B------:R-:W-:Y:S05]  /*23b0*/  BSYNC B0 ;  /* 0x0000000000007941 */ /* 0x000fea0003800000 */
.L_x_7356:
[----:B------:R-:W-:Y:S01]  /*23c0*/  BSSY B0, `(.L_x_7358) ;  /* 0x000000d000007945 */ /* 0x000fe20003800000 */
[----:B------:R-:W-:Y:S05]  /*23d0*/  @!P6 BRA `(.L_x_7359) ;  /* 0x000000b00000e947 */ /* 0x000fea0003800000 */
[----:B------:R-:W-:Y:S01]  /*23e0*/  LOP3.LUT P2, RZ, R238, 0xff000000, RZ, 0xc0, !PT ;  /* 0xff000000eeff7812 */ /* 0x000fe2000784c0ff */
[----:B------:R-:W-:Y:S01]  /*23f0*/  FMUL.FTZ R183, R186, c[0x0][0x1ec] ;  /* 0x00007b00bab77a20 */ /* 0x000fe20000410000 */
[----:B------:R-:W-:-:S03]  /*2400*/  MOV R190, RZ ;  /* 0x000000ff00be7202 */ /* 0x000fc60000000f00 */
[----:B------:R-:W-:-:S08]  /*2410*/  FMUL.FTZ R194, R183, c[0x0][0x1e8] ;  /* 0x00007a00b7c27a20 */ /* 0x000fd00000410000 */
[----:B-----5:R-:W-:-:S05]  /*2420*/  @P2 HADD2.F32 R183, -RZ, R165.H1_H1 ;  /* 0x300000a5ffb72230 */ /* 0x020fca0000004100 */
[----:B------:R-:W-:Y:S02]  /*2430*/  @P2 FMUL.FTZ R190, R194, R183 ;  /* 0x000000b7c2be2220 */ /* 0x000fe40000410000 */
[----:B------:R-:W-:Y:S02]  /*2440*/  FMUL.FTZ R183, R67, R194 ;  /* 0x000000c243b77220 */ /* 0x000fe40000410000 */
[----:B------:R-:W-:-:S03]  /*2450*/  FADD.FTZ R163, R163, R190 ;  /* 0x000000bea3a37221 */ /* 0x000fc60000010000 */
[----:B------:R-:W-:-:S04]  /*2460*/  FSEL R183, R183, RZ, P2 ;  /* 0x000000ffb7b77208 */ /* 0x000fc80001000000 */
[----:B------:R-:W-:-:S04]  /*2470*/  F2FP.PACK_AB R183, RZ, R183 ;  /* 0x000000b7ffb7723e */ /* 0x000fc800000000ff */
[----:B------:R-:W-:Y:S02]  /*2480*/  PRMT R173, R173, 0x5410, R183 ;  /* 0x00005410adad7816 */ /* 0x000fe400000000b7 */
.L_x_7359:
[----:B------:R-:W-:Y:S05]  /*2490*/  BSYNC B0 ;  /* 0x0000000000007941 */ /* 0x000fea0003800000 */
.L_x_7358:
        /* <DEDUP_REMOVED lines=24> */
.L_x_7361:
[----:B------:R-:W-:Y:S05]  /*2620*/  BSYNC B0 ;  /* 0x0000000000007941 */ /* 0x000fea0003800000 */
.L_x_7360:
[----:B------:R-:W-:Y:S01]  /*2630*/  BSSY B0, `(.L_x_7362) ;  /* 0x000000d000007945 */ /* 0x000fe20003800000 */
[----:B------:R-:W-:Y:S05]  /*2640*/  @!P6 BRA `(.L_x_7363) ;  /* 0x000000b00000e947 */ /* 0x000fea0003800000 */
[----:B------:R-:W-:Y:S01]  /*2650*/  LOP3.LUT P2, RZ, R239, 0xff, RZ, 0xc0, !PT ;  /* 0x000000ffefff7812 */ /* 0x000fe2000784c0ff */
[----:B------:R-:W-:Y:S01]  /*2660*/  FMUL.FTZ R180, R181, c[0x0][0x1ec] ;  /* 0x00007b00b5b47a20 */ /* 0x000fe20000410000 */
[----:B------:R-:W-:-:S03]  /*2670*/  HFMA2.MMA R183, -RZ, RZ, 0, 0 ;  /* 0x00000000ffb77435 */ /* 0x000fc600000001ff */
[----:B------:R-:W-:-:S08]  /*2680*/  FMUL.FTZ R191, R180, c[0x0][0x1e8] ;  /* 0x00007a00b4bf7a20 */ /* 0x000fd00000410000 */
[----:B-----5:R-:W-:-:S05]  /*2690*/  @P2 HADD2.F32 R180, -RZ, R166.H0_H0 ;  /* 0x200000a6ffb42230 */ /* 0x020fca0000004100 */
[----:B------:R-:W-:Y:S02]  /*26a0*/  @P2 FMUL.FTZ R183, R191, R180 ;  /* 0x000000b4bfb72220 */ /* 0x000fe40000410000 */
[----:B------:R-:W-:Y:S02]  /*26b0*/  FMUL.FTZ R180, R60, R191 ;  /* 0x000000bf3cb47220 */ /* 0x000fe40000410000 */
[----:B------:R-:W-:-:S03]  /*26c0*/  FADD.FTZ R156, R156, R183 ;  /* 0x000000b79c9c7221 */ /* 0x000fc60000010000 */
[----:B------:R-:W-:-:S04]  /*26d0*/  FSEL R180, R180, RZ, P2 ;  /* 0x000000ffb4b47208 */ /* 0x000fc80001000000 */
[----:B------:R-:W-:-:S04]  /*26e0*/  F2FP.PACK_AB R180, RZ, R180 ;  /* 0x000000b4ffb4723e */ /* 0x000fc800000000ff */
[----:B------:R-:W-:Y:S02]  /*26f0*/  PRMT R174, R180, 0x7610, R174 ;  /* 0x00007610b4ae7816 */ /* 0x000fe400000000ae */
.L_x_7363:
[----:B------:R-:W-:Y:S05]  /*2700*/  BSYNC B0 ;  /* 0x0000000000007941 */ /* 0x000fea0003800000 */
.L_x_7362:
        /* <DEDUP_REMOVED lines=10> */
.L_x_7365:
[----:B------:R-:W-:Y:S05]  /*27b0*/  BSYNC B0 ;  /* 0x0000000000007941 */ /* 0x000fea0003800000 */
.L_x_7364:
[----:B------:R-:W-:Y:S01]  /*27c0*/  BSSY B0, `(.L_x_7366) ;  /* 0x000000d000007945 */ /* 0x000fe20003800000 */
[----:B------:R-:W-:Y:S05]  /*27d0*/  @!P6 BRA `(.L_x_7367) ;  /* 0x000000b00000e947 */ /* 0x000fea0003800000 */
[----:B------:R-:W-:Y:S01]  /*27e0*/  LOP3.LUT P2, RZ, R239, 0xff00, RZ, 0xc0, !PT ;  /* 0x0000ff00efff7812 */ /* 0x000fe2000784c0ff */
[----:B------:R-:W-:-:S04]  /*27f0*/  FMUL.FTZ R180, R190, c[0x0][0x1ec] ;  /* 0x00007b00beb47a20 */ /* 0x000fc80000410000 */
[----:B------:R-:W-:Y:S01]  /*2800*/  FMUL.FTZ R183, R180, c[0x0][0x1e8] ;  /* 0x00007a00b4b77a20 */ /* 0x000fe20000410000 */
[----:B------:R-:W-:-:S07]  /*2810*/  MOV R180, RZ ;  /* 0x000000ff00b47202 */ /* 0x000fce0000000f00 */
[----:B-----5:R-:W-:-:S05]  /*2820*/  @P2 HADD2.F32 R182, -RZ, R166.H1_H1 ;  /* 0x300000a6ffb62230 */ /* 0x020fca0000004100 */
[----:B------:R-:W-:Y:S02]  /*2830*/  @P2 FMUL.FTZ R180, R183, R182 ;  /* 0x000000b6b7b42220 */ /* 0x000fe40000410000 */
[----:B------:R-:W-:Y:S02]  /*2840*/  FMUL.FTZ R182, R61, R183 ;  /* 0x000000b73db67220 */ /* 0x000fe40000410000 */
[----:B------:R-:W-:-:S03]  /*2850*/  FADD.FTZ R157, R157, R180 ;  /* 0x000000b49d9d7221 */ /* 0x000fc60000010000 */
[----:B------:R-:W-:-:S04]  /*2860*/  FSEL R182, R182, RZ, P2 ;  /* 0x000000ffb6b67208 */ /* 0x000fc80001000000 */
[----:B------:R-:W-:-:S04]  /*2870*/  F2FP.PACK_AB R182, RZ, R182 ;  /* 0x000000b6ffb6723e */ /* 0x000fc800000000ff */
[----:B------:R-:W-:Y:S02]  /*2880*/  PRMT R174, R174, 0x5410, R182 ;  /* 0x00005410aeae7816 */ /* 0x000fe400000000b6 */
.L_x_7367:
[----:B------:R-:W-:Y:S05]  /*2890*/  BSYNC B0 ;  /* 0x0000000000007941 */ /* 0x000fea0003800000 */
.L_x_7366:
        /* <DEDUP_REMOVED lines=10> */
.L_x_7369:
[----:B------:R-:W-:Y:S05]  /*2940*/  BSYNC B0 ;  /* 0x0000000000007941 */ /* 0x000fea0003800000 */
.L_x_7368:
        /* <DEDUP_REMOVED lines=13> */
.L_x_7371:
[----:B------:R-:W-:Y:S05]  /*2a20*/  BSYNC B0 ;  /* 0x0000000000007941 */ /* 0x000fea0003800000 */
.L_x_7370:
        /* <DEDUP_REMOVED lines=10> */
.L_x_7373:
[----:B------:R-:W-:Y:S05]  /*2ad0*/  BSYNC B0 ;  /* 0x0000000000007941 */ /* 0x000fea0003800000 */
.L_x_7372:
[----:B------:R-:W-:Y:S01]  /*2ae0*/  BSSY B0, `(.L_x_7374) ;  /* 0x000000e000007945 */ /* 0x000fe20003800000 */
[----:B------:R-:W-:Y:S01]  /*2af0*/  @!P5 ISETP.NE.U32.AND P2, PT, RZ, c[0x0][0x218], PT ;  /* 0x00008600ff00da0c */ /* 0x000fe20003f45070 */
[----:B------:R-:W-:Y:S07]  /*2b00*/  @!P6 BRA `(.L_x_7375) ;  /* 0x000000b00000e947 */ /* 0x000fee0003800000 */
        /* <DEDUP_REMOVED lines=11> */
.L_x_7375:
[----:B------:R-:W-:Y:S05]  /*2bc0*/  BSYNC B0 ;  /* 0x0000000000007941 */ /* 0x000fea0003800000 */
.L_x_7374:
        /* <DEDUP_REMOVED lines=16> */
.L_x_7377:
[----:B------:R-:W-:Y:S05]  /*2cd0*/  BSYNC B0 ;  /* 0x0000000000007941 */ /* 0x000fea0003800000 */
.L_x_7376:
        /* <DEDUP_REMOVED lines=10> */
.L_x_7379:
[----:B------:R-:W-:Y:S05]  /*2d80*/  BSYNC B0 ;  /* 0x0000000000007941 */ /* 0x000fea0003800000 */
.L_x_7378:
        /* <DEDUP_REMOVED lines=17> */
.L_x_7381:
[----:B------:R-:W-:Y:S05]  /*2ea0*/  BSYNC B0 ;  /* 0x0000000000007941 */ /* 0x000fea0003800000 */
.L_x_7380:
        /* <DEDUP_REMOVED lines=27> */
.L_x_7383:
[----:B------:R-:W-:Y:S05]  /*3060*/  BSYNC B0 ;  /* 0x0000000000007941 */ /* 0x000fea0003800000 */
.L_x_7382:
[----:B------:R-:W-:Y:S01]  /*3070*/  BSSY B0, `(.L_x_7384) ;  /* 0x000000d000007945 */ /* 0x000fe20003800000 */
        /* <DEDUP_REMOVED lines=12> */
.L_x_7385:
[----:B------:R-:W-:Y:S05]  /*3140*/  BSYNC B0 ;  /* 0x0000000000007941 */ /* 0x000fea0003800000 */
.L_x_7384:
        /* <DEDUP_REMOVED lines=10> */
.L_x_7387:
[----:B------:R-:W-:Y:S05]  /*31f0*/  BSYNC B0 ;  /* 0x0000000000007941 */ /* 0x000fea0003800000 */
.L_x_7386:
[----:B------:R-:W-:Y:S01]  /*3200*/  BSSY B0, `(.L_x_7388) ;  /* 0x000000d000007945 */ /* 0x000fe20003800000 */
[----:B------:R-:W-:Y:S05]  /*3210*/  @!P6 BRA `(.L_x_7389) ;  /* 0x000000b00000e947 */ /* 0x000fea0003800000 */
[----:B------:R-:W-:Y:S01]  /*3220*/  LOP3.LUT P2, RZ, R236, 0xff0000, RZ, 0xc0, !PT ;  /* 0x00ff0000ecff7812 */ /* 0x000fe2000784c0ff */
[----:B------:R-:W-:Y:S02]  /*3230*/  FMUL.FTZ R180, R183, c[0x0][0x1ec] ;  /* 0x00007b00b7b47a20 */ /* 0x000fe40000410000 */
[----:B------:R-:W-:Y:S02]  /*3240*/  IMAD.MOV.U32 R181, RZ, RZ, RZ ;  /* 0x000000ffffb57224 */ /* 0x000fe400078e00ff */
        /* <DEDUP_REMOVED lines=8> */
.L_x_7389:
[----:B------:R-:W-:Y:S05]  /*32d0*/  BSYNC B0 ;  /* 0x0000000000007941 */ /* 0x000fea0003800000 */
.L_x_7388:
        /* <DEDUP_REMOVED lines=10> */
.L_x_7391:
[----:B------:R-:W-:Y:S05]  /*3380*/  BSYNC B0 ;  /* 0x0000000000007941 */ /* 0x000fea0003800000 */
.L_x_7390:
[----:B------:R-:W-:Y:S01]  /*3390*/  BSSY B0, `(.L_x_7392) ;  /* 0x000000d000007945 */ /* 0x000fe20003800000 */
        /* <DEDUP_REMOVED lines=12> */
.L_x_7393:
[----:B------:R-:W-:Y:S05]  /*3460*/  BSYNC B0 ;  /* 0x0000000000007941 */ /* 0x000fea0003800000 */
.L_x_7392:
        /* <DEDUP_REMOVED lines=10> */
.L_x_7395:
[----:B------:R-:W-:Y:S05]  /*3510*/  BSYNC B0 ;  /* 0x0000000000007941 */ /* 0x000fea0003800000 */
.L_x_7394:
[----:B------:R-:W-:Y:S01]  /*3520*/  BSSY B0, `(.L_x_7396) ;  /* 0x000000d000007945 */ /* 0x000fe20003800000 */
        /* <DEDUP_REMOVED lines=12> */
.L_x_7397:
[----:B------:R-:W-:Y:S05]  /*35f0*/  BSYNC B0 ;  /* 0x0000000000007941 */ /* 0x000fea0003800000 */
.L_x_7396:
        /* <DEDUP_REMOVED lines=10> */
.L_x_7399:
[----:B------:R-:W-:Y:S05]  /*36a0*/  BSYNC B0 ;  /* 0x0000000000007941 */ /* 0x000fea0003800000 */
.L_x_7398:
        /* <DEDUP_REMOVED lines=13> */
.L_x_7401:
[----:B------:R-:W-:Y:S05]  /*3780*/  BSYNC B0 ;  /* 0x0000000000007941 */ /* 0x000fea0003800000 */
.L_x_7400:
        /* <DEDUP_REMOVED lines=10> */
.L_x_7403:
[----:B------:R-:W-:Y:S05]  /*3830*/  BSYNC B0 ;  /* 0x0000000000007941 */ /* 0x000fea0003800000 */
.L_x_7402:
        /* <DEDUP_REMOVED lines=13> */
.L_x_7405:
[----:B------:R-:W-:Y:S05]  /*3910*/  BSYNC B0 ;  /* 0x0000000000007941 */ /* 0x000fea0003800000 */
.L_x_7404:
        /* <DEDUP_REMOVED lines=10> */
.L_x_7407:
[----:B------:R-:W-:Y:S05]  /*39c0*/  BSYNC B0 ;  /* 0x0000000000007941 */ /* 0x000fea0003800000 */
.L_x_7406:
        /* <DEDUP_REMOVED lines=15> */
.L_x_7409:
[----:B------:R-:W-:Y:S05]  /*3ac0*/  BSYNC B0 ;  /* 0x0000000000007941 */ /* 0x000fea0003800000 */
.L_x_7408:
        /* <DEDUP_REMOVED lines=26> */
.L_x_7411:
[----:B------:R-:W-:Y:S05]  /*3c70*/  BSYNC B0 ;  /* 0x0000000000007941 */ /* 0x000fea0003800000 */
.L_x_7410:
        /* <DEDUP_REMOVED lines=10> */
.L_x_7413:
[----:B------:R-:W-:Y:S05]  /*3d20*/  BSYNC B0 ;  /* 0x0000000000007941 */ /* 0x000fea0003800000 */
.L_x_7412:
[----:B------:R-:W-:Y:S01]  /*3d30*/  BSSY B0, `(.L_x_7414) ;  /* 0x000000d000007945 */ /* 0x000fe20003800000 */
[----:B------:R-:W-:Y:S05]  /*3d40*/  @!P6 BRA `(.L_x_7415) ;  /* 0x000000b00000e947 */ /* 0x000fea0003800000 */
[----:B------:R-:W-:Y:S01]  /*3d50*/  LOP3.LUT P2, RZ, R235, 0xff, RZ, 0xc0, !PT ;  /* 0x000000ffebff7812 */ /* 0x000fe2000784c0ff */
[----:B0-----:R-:W-:Y:S01]  /*3d60*/  FMUL.FTZ R180, R193, c[0x0][0x1ec] ;  /* 0x00007b00c1b47a20 */ /* 0x001fe20000410000 */
        /* <DEDUP_REMOVED lines=9> */
.L_x_7415:
[----:B------:R-:W-:Y:S05]  /*3e00*/  BSYNC B0 ;  /* 0x0000000000007941 */ /* 0x000fea0003800000 */
.L_x_7414:
        /* <DEDUP_REMOVED lines=10> */
.L_x_7417:
[----:B------:R-:W-:Y:S05]  /*3eb0*/  BSYNC B0 ;  /* 0x0000000000007941 */ /* 0x000fea0003800000 */
.L_x_7416:
        /* <DEDUP_REMOVED lines=26> */
.L_x_7419:
[----:B------:R-:W-:Y:S05]  /*4060*/  BSYNC B0 ;  /* 0x0000000000007941 */ /* 0x000fea0003800000 */
.L_x_7418:
        /* <DEDUP_REMOVED lines=17> */
.L_x_7421:
[----:B------:R-:W-:Y:S05]  /*4180*/  BSYNC B0 ;  /* 0x0000000000007941 */ /* 0x000fea0003800000 */
.L_x_7420:
[----:B------:R-:W-:Y:S01]  /*4190*/  BSSY B0, `(.L_x_7422) ;  /* 0x000000d000007945 */ /* 0x000fe20003800000 */
        /* <DEDUP_REMOVED lines=12> */
.L_x_7423:
[----:B------:R-:W-:Y:S05]  /*4260*/  BSYNC B0 ;  /* 0x0000000000007941 */ /* 0x000fea0003800000 */
.L_x_7422:
        /* <DEDUP_REMOVED lines=10> */
.L_x_7425:
[----:B------:R-:W-:Y:S05]  /*4310*/  BSYNC B0 ;  /* 0x0000000000007941 */ /* 0x000fea0003800000 */
.L_x_7424:
        /* <DEDUP_REMOVED lines=13> */
.L_x_7427:
[----:B------:R-:W-:Y:S05]  /*43f0*/  BSYNC B0 ;  /* 0x0000000000007941 */ /* 0x000fea0003800000 */
.L_x_7426:
        /* <DEDUP_REMOVED lines=10> */
.L_x_7429:
[----:B------:R-:W-:Y:S05]  /*44a0*/  BSYNC B0 ;  /* 0x0000000000007941 */ /* 0x000fea0003800000 */
.L_x_7428:
        /* <DEDUP_REMOVED lines=13> */
.L_x_7431:
[----:B------:R-:W-:Y:S05]  /*4580*/  BSYNC B0 ;  /* 0x0000000000007941 */ /* 0x000fea0003800000 */
.L_x_7430:
        /* <DEDUP_REMOVED lines=10> */
.L_x_7433:
[----:B------:R-:W-:Y:S05]  /*4630*/  BSYNC B0 ;  /* 0x0000000000007941 */ /* 0x000fea0003800000 */
.L_x_7432:
        /* <DEDUP_REMOVED lines=13> */
.L_x_7435:
[----:B------:R-:W-:Y:S05]  /*4710*/  BSYNC B0 ;  /* 0x0000000000007941 */ /* 0x000fea0003800000 */
.L_x_7434:
        /* <DEDUP_REMOVED lines=10> */
.L_x_7437:
[----:B------:R-:W-:Y:S05]  /*47c0*/  BSYNC B0 ;  /* 0x0000000000007941 */ /* 0x000fea0003800000 */
.L_x_7436:
        /* <DEDUP_REMOVED lines=13> */
.L_x_7439:
[----:B------:R-:W-:Y:S05]  /*48a0*/  BSYNC B0 ;  /* 0x0000000000007941 */ /* 0x000fea0003800000 */
.L_x_7438:
        /* <DEDUP_REMOVED lines=10> */
.L_x_7441:
[----:B------:R-:W-:Y:S05]  /*4950*/  BSYNC B0 ;  /* 0x0000000000007941 */ /* 0x000fea0003800000 */
.L_x_7440:
        /* <DEDUP_REMOVED lines=10> */
[----:B------:R-:W-:-:S03]  /*4a00*/  HFMA2.MMA R2, -RZ, RZ, 0, 0 ;  /* 0x00000000ff027435 */ /* 0x000fc600000001ff */
[----:B------:R-:W-:-:S04]  /*4a10*/  FMUL.FTZ R184, R184, c[0x0][0x1e8] ;  /* 0x00007a00b8b87a20 */ /* 0x000fc80000410000 */
[----:B------:R-:W-:-:S04]  /*4a20*/  FMUL.FTZ R180, R47, R184 ;  /* 0x000000b82fb47220 */ /* 0x000fc80000410000 */
[----:B-----5:R-:W-:Y:S01]  /*4a30*/  @P1 HADD2.F32 R181, -RZ, R167.H1_H1 ;  /* 0x300000a7ffb51230 */ /* 0x020fe20000004100 */
[----:B------:R-:W-:-:S04]  /*4a40*/  FSEL R180, R180, RZ, P1 ;  /* 0x000000ffb4b47208 */ /* 0x000fc80000800000 */
[----:B------:R-:W-:Y:S01]  /*4a50*/  @P1 FMUL.FTZ R2, R181, R184 ;  /* 0x000000b8b5021220 */ /* 0x000fe20000410000 */
[----:B------:R-:W-:-:S03]  /*4a60*/  F2FP.PACK_AB R180, RZ, R180 ;  /* 0x000000b4ffb4723e */ /* 0x000fc600000000ff */
[----:B------:R-:W-:Y:S01]  /*4a70*/  FADD.FTZ R143, R143, R2 ;  /* 0x000000028f8f7221 */ /* 0x000fe20000010000 */
[----:B------:R-:W-:Y:S02]  /*4a80*/  PRMT R175, R175, 0x5410, R180 ;  /* 0x00005410afaf7816 */ /* 0x000fe400000000b4 */
.L_x_7443:
[----:B------:R-:W-:Y:S05]  /*4a90*/  BSYNC B0 ;  /* 0x0000000000007941 */ /* 0x000fea0003800000 */
.L_x_7442:
        /* <DEDUP_REMOVED lines=11> */
.L_x_7338:
        /* <DEDUP_REMOVED lines=28> */
.L_x_7342:
[----:B------:R-:W-:Y:S01]  /*4d10*/  HFMA2.MMA R189, -RZ, RZ, 0, 9.5367431640625e-07 ;  /* 0x00000010ffbd7435 */ /* 0x000fe200000001ff */
[----:B------:R-:W-:Y:S01]  /*4d20*/  MOV R186, R184 ;  /* 0x000000b800ba7202 */ /* 0x000fe20000000f00 */
[----:B------:R-:W-:Y:S01]  /*4d30*/  IMAD.MOV.U32 R188, RZ, RZ, 0x1f ;  /* 0x0000001fffbc7424 */ /* 0x000fe200078e00ff */
[----:B------:R-:W-:-:S02]  /*4d40*/  MOV R191, 0xffffffff ;  /* 0xffffffff00bf7802 */ /* 0x000fc40000000f00 */
[----:B------:R-:W-:Y:S02]  /*4d50*/  MOV R180, 0x4d70 ;  /* 0x00004d7000b47802 */ /* 0x000fe40000000f00 */
[----:B------:R-:W-:Y:S05]  /*4d60*/  CALL.REL.NOINC `($__internal_159_$__cuda_sm70_shflsync_down_p) ;  /* 0x0000046000007944 */ /* 0x000fea0003c00000 */
[----:B-1----:R-:W-:Y:S01]  /*4d70*/  MOV R183, R186 ;  /* 0x000000ba00b77202 */ /* 0x002fe20000000f00 */
[----:B0-----:R-:W-:Y:S05]  /*4d80*/  BRA `(.L_x_7445) ;  /* 0xffffcbe000007947 */ /* 0x001fea000383ffff */
.L_x_7343:
[----:B------:R-:W-:Y:S01]  /*4d90*/  HFMA2.MMA R189, -RZ, RZ, 0, 9.5367431640625e-07 ;  /* 0x00000010ffbd7435 */ /* 0x000fe200000001ff */
[----:B------:R-:W-:Y:S02]  /*4da0*/  MOV R186, R185 ;  /* 0x000000b900ba7202 */ /* 0x000fe40000000f00 */
[----:B------:R-:W-:Y:S02]  /*4db0*/  MOV R188, 0x1f ;  /* 0x0000001f00bc7802 */ /* 0x000fe40000000f00 */
[----:B------:R-:W-:Y:S02]  /*4dc0*/  MOV R191, 0xffffffff ;  /* 0xffffffff00bf7802 */ /* 0x000fe40000000f00 */
[----:B------:R-:W-:Y:S02]  /*4dd0*/  MOV R180, 0x4df0 ;  /* 0x00004df000b47802 */ /* 0x000fe40000000f00 */
[----:B01----:R-:W-:Y:S05]  /*4de0*/  CALL.REL.NOINC `($__internal_159_$__cuda_sm70_shflsync_down_p) ;  /* 0x000003e000007944 */ /* 0x003fea0003c00000 */
[----:B------:R-:W-:Y:S01]  /*4df0*/  FADD.FTZ R184, R183, R184 ;  /* 0x000000b8b7b87221 */ /* 0x000fe20000010000 */
[----:B0-----:R-:W-:Y:S01]  /*4e00*/  HFMA2.MMA R189, -RZ, RZ, 0, 4.76837158203125e-07 ;  /* 0x00000008ffbd7435 */ /* 0x001fe200000001ff */
[----:B-1----:R-:W-:Y:S01]  /*4e10*/  FADD.FTZ R185, R185, R186 ;  /* 0x000000bab9b97221 */ /* 0x002fe20000010000 */
[----:B------:R-:W-:-:S02]  /*4e20*/  MOV R188, 0x1f ;  /* 0x0000001f00bc7802 */ /* 0x000fc40000000f00 */
[----:B------:R-:W-:Y:S02]  /*4e30*/  MOV R191, 0xffffffff ;  /* 0xffffffff00bf7802 */ /* 0x000fe40000000f00 */
[----:B------:R-:W-:Y:S02]  /*4e40*/  MOV R186, R184 ;  /* 0x000000b800ba7202 */ /* 0x000fe40000000f00 */
[----:B------:R-:W-:Y:S02]  /*4e50*/  MOV R180, 0x4e70 ;  /* 0x00004e7000b47802 */ /* 0x000fe40000000f00 */
[----:B------:R-:W-:Y:S05]  /*4e60*/  CALL.REL.NOINC `($__internal_159_$__cuda_sm70_shflsync_down_p) ;  /* 0x0000036000007944 */ /* 0x000fea0003c00000 */
[----:B0-----:R-:W-:Y:S01]  /*4e70*/  HFMA2.MMA R189, -RZ, RZ, 0, 4.76837158203125e-07 ;  /* 0x00000008ffbd7435 */ /* 0x001fe200000001ff */
[----:B-1----:R-:W-:Y:S02]  /*4e80*/  MOV R183, R186 ;  /* 0x000000ba00b77202 */ /* 0x002fe40000000f00 */
[----:B------:R-:W-:Y:S02]  /*4e90*/  MOV R186, R185 ;  /* 0x000000b900ba7202 */ /* 0x000fe40000000f00 */
[----:B------:R-:W-:Y:S02]  /*4ea0*/  MOV R188, 0x1f ;  /* 0x0000001f00bc7802 */ /* 0x000fe40000000f00 */
[----:B------:R-:W-:-:S02]  /*4eb0*/  MOV R191, 0xffffffff ;  /* 0xffffffff00bf7802 */ /* 0x000fc40000000f00 */
[----:B------:R-:W-:Y:S02]  /*4ec0*/  MOV R180, 0x4ee0 ;  /* 0x00004ee000b47802 */ /* 0x000fe40000000f00 */
[----:B------:R-:W-:Y:S05]  /*4ed0*/  CALL.REL.NOINC `($__internal_159_$__cuda_sm70_shflsync_down_p) ;  /* 0x000002f000007944 */ /* 0x000fea0003c00000 */
[----:B------:R-:W-:Y:S01]  /*4ee0*/  FADD.FTZ R184, R183, R184 ;  /* 0x000000b8b7b87221 */ /* 0x000fe20000010000 */
[----:B0-----:R-:W-:Y:S01]  /*4ef0*/  HFMA2.MMA R189, -RZ, RZ, 0, 2.384185791015625e-07 ;  /* 0x00000004ffbd7435 */ /* 0x001fe200000001ff */
[----:B-1----:R-:W-:Y:S01]  /*4f00*/  FADD.FTZ R185, R185, R186 ;  /* 0x000000bab9b97221 */ /* 0x002fe20000010000 */
[----:B------:R-:W-:Y:S02]  /*4f10*/  MOV R188, 0x1f ;  /* 0x0000001f00bc7802 */ /* 0x000fe40000000f00 */
[----:B------:R-:W-:Y:S02]  /*4f20*/  MOV R191, 0xffffffff ;  /* 0xffffffff00bf7802 */ /* 0x000fe40000000f00 */
[----:B------:R-:W-:Y:S02]  /*4f30*/  MOV R186, R184 ;  /* 0x000000b800ba7202 */ /* 0x000fe40000000f00 */
[----:B------:R-:W-:Y:S02]  /*4f40*/  MOV R180, 0x4f60 ;  /* 0x00004f6000b47802 */ /* 0x000fe40000000f00 */
[----:B------:R-:W-:Y:S05]  /*4f50*/  CALL.REL.NOINC `($__internal_159_$__cuda_sm70_shflsync_down_p) ;  /* 0x0000027000007944 */ /* 0x000fea0003c00000 */
[----:B0-----:R-:W-:Y:S01]  /*4f60*/  HFMA2.MMA R188, -RZ, RZ, 0, 1.847743988037109375e-06 ;  /* 0x0000001fffbc7435 */ /* 0x001fe200000001ff */
[----:B-1----:R-:W-:Y:S01]  /*4f70*/  MOV R183, R186 ;  /* 0x000000ba00b77202 */ /* 0x002fe20000000f00 */
[----:B------:R-:W-:Y:S01]  /*4f80*/  IMAD.MOV.U32 R189, RZ, RZ, 0x4 ;  /* 0x00000004ffbd7424 */ /* 0x000fe200078e00ff */
[----:B------:R-:W-:-:S02]  /*4f90*/  MOV R186, R185 ;  /* 0x000000b900ba7202 */ /* 0x000fc40000000f00 */
[----:B------:R-:W-:Y:S02]  /*4fa0*/  MOV R191, 0xffffffff ;  /* 0xffffffff00bf7802 */ /* 0x000fe40000000f00 */
[----:B------:R-:W-:Y:S02]  /*4fb0*/  MOV R180, 0x4fd0 ;  /* 0x00004fd000b47802 */ /* 0x000fe40000000f00 */
[----:B------:R-:W-:Y:S05]  /*4fc0*/  CALL.REL.NOINC `($__internal_159_$__cuda_sm70_shflsync_down_p) ;  /* 0x0000020000007944 */ /* 0x000fea0003c00000 */
[----:B------:R-:W-:Y:S01]  /*4fd0*/  FADD.FTZ R184, R183, R184 ;  /* 0x000000b8b7b87221 */ /* 0x000fe20000010000 */
[----:B0-----:R-:W-:Y:S01]  /*4fe0*/  HFMA2.MMA R189, -RZ, RZ, 0, 1.1920928955078125e-07 ;  /* 0x00000002ffbd7435 */ /* 0x001fe200000001ff */
[----:B-1----:R-:W-:Y:S01]  /*4ff0*/  FADD.FTZ R187, R185, R186 ;  /* 0x000000bab9bb7221 */ /* 0x002fe20000010000 */
[----:B------:R-:W-:Y:S02]  /*5000*/  MOV R188, 0x1f ;  /* 0x0000001f00bc7802 */ /* 0x000fe40000000f00 */
[----:B------:R-:W-:Y:S02]  /*5010*/  MOV R191, 0xffffffff ;  /* 0xffffffff00bf7802 */ /* 0x000fe40000000f00 */
[----:B------:R-:W-:Y:S02]  /*5020*/  MOV R186, R184 ;  /* 0x000000b800ba7202 */ /* 0x000fe40000000f00 */
[----:B------:R-:W-:-:S02]  /*5030*/  MOV R180, 0x5050 ;  /* 0x0000505000b47802 */ /* 0x000fc40000000f00 */
[----:B------:R-:W-:Y:S05]  /*5040*/  CALL.REL.NOINC `($__internal_159_$__cuda_sm70_shflsync_down_p) ;  /* 0x0000018000007944 */ /* 0x000fea0003c00000 */
[----:B0-----:R-:W-:Y:S01]  /*5050*/  HFMA2.MMA R189, -RZ, RZ, 0, 1.1920928955078125e-07 ;  /* 0x00000002ffbd7435 */ /* 0x001fe200000001ff */
[----:B-1----:R-:W-:-:S02]  /*5060*/  MOV R183, R186 ;  /* 0x000000ba00b77202 */ /* 0x002fc40000000f00 */
[----:B------:R-:W-:Y:S02]  /*5070*/  MOV R186, R187 ;  /* 0x000000bb00ba7202 */ /* 0x000fe40000000f00 */
[----:B------:R-:W-:Y:S02]  /*5080*/  MOV R188, 0x1f ;  /* 0x0000001f00bc7802 */ /* 0x000fe40000000f00 */
[----:B------:R-:W-:Y:S02]  /*5090*/  MOV R191, 0xffffffff ;  /* 0xffffffff00bf7802 */ /* 0x000fe40000000f00 */
[----:B------:R-:W-:Y:S02]  /*50a0*/  MOV R180, 0x50c0 ;  /* 0x000050c000b47802 */ /* 0x000fe40000000f00 */
[----:B------:R-:W-:Y:S05]  /*50b0*/  CALL.REL.NOINC `($__internal_159_$__cuda_sm70_shflsync_down_p) ;  /* 0x0000011000007944 */ /* 0x000fea0003c00000 */
[----:B------:R-:W-:Y:S01]  /*50c0*/  FADD.FTZ R185, R183, R184 ;  /* 0x000000b8b7b97221 */ /* 0x000fe20000010000 */
[----:B0-----:R-:W-:Y:S01]  /*50d0*/  HFMA2.MMA R189, -RZ, RZ, 0, 5.9604644775390625e-08 ;  /* 0x00000001ffbd7435 */ /* 0x001fe200000001ff */
[----:B-1----:R-:W-:Y:S01]  /*50e0*/  FADD.FTZ R187, R187, R186 ;  /* 0x000000babbbb7221 */ /* 0x002fe20000010000 */
[----:B------:R-:W-:Y:S02]  /*50f0*/  MOV R188, 0x1f ;  /* 0x0000001f00bc7802 */ /* 0x000fe40000000f00 */
[----:B------:R-:W-:-:S02]  /*5100*/  MOV R191, 0xffffffff ;  /* 0xffffffff00bf7802 */ /* 0x000fc40000000f00 */
[----:B------:R-:W-:Y:S02]  /*5110*/  MOV R186, R185 ;  /* 0x000000b900ba7202 */ /* 0x000fe40000000f00 */
[----:B------:R-:W-:Y:S02]  /*5120*/  MOV R180, 0x5140 ;  /* 0x0000514000b47802 */ /* 0x000fe40000000f00 */
[----:B------:R-:W-:Y:S05]  /*5130*/  CALL.REL.NOINC `($__internal_159_$__cuda_sm70_shflsync_down_p) ;  /* 0x0000009000007944 */ /* 0x000fea0003c00000 */
[----:B0-----:R-:W-:Y:S01]  /*5140*/  HFMA2.MMA R189, -RZ, RZ, 0, 5.9604644775390625e-08 ;  /* 0x00000001ffbd7435 */ /* 0x001fe200000001ff */
[----:B-1----:R-:W-:Y:S02]  /*5150*/  MOV R222, R186 ;  /* 0x000000ba00de7202 */ /* 0x002fe40000000f00 */
[----:B------:R-:W-:Y:S02]  /*5160*/  MOV R186, R187 ;  /* 0x000000bb00ba7202 */ /* 0x000fe40000000f00 */
[----:B------:R-:W-:Y:S02]  /*5170*/  MOV R188, 0x1f ;  /* 0x0000001f00bc7802 */ /* 0x000fe40000000f00 */
[----:B------:R-:W-:Y:S02]  /*5180*/  MOV R191, 0xffffffff ;  /* 0xffffffff00bf7802 */ /* 0x000fe40000000f00 */
[----:B------:R-:W-:-:S02]  /*5190*/  MOV R180, 0x51b0 ;  /* 0x000051b000b47802 */ /* 0x000fc40000000f00 */
[----:B------:R-:W-:Y:S05]  /*51a0*/  CALL.REL.NOINC `($__internal_159_$__cuda_sm70_shflsync_down_p) ;  /* 0x0000002000007944 */ /* 0x000fea0003c00000 */
[----:B-1----:R-:W-:Y:S01]  /*51b0*/  MOV R180, R186 ;  /* 0x000000ba00b47202 */ /* 0x002fe20000000f00 */
[----:B0-----:R-:W-:Y:S05]  /*51c0*/  BRA `(.L_x_7446) ;  /* 0xffffc8c000007947 */ /* 0x001fea000383ffff */
        .weak           $__internal_159_$__cuda_sm70_shflsync_down_p
        .type           $__internal_159_$__cuda_sm70_shflsync_down_p,@function
        .size           $__internal_159_$__cuda_sm70_shflsync_down_p,(.L_x_9413 - $__internal_159_$__cuda_sm70_shflsync_down_p)
$__internal_159_$__cuda_sm70_shflsync_down_p:
[----:B------:R-:W-:Y:S01]  /*51d0*/  HFMA2.MMA R181, -RZ, RZ, 0, 0 ;  /* 0x00000000ffb57435 */ /* 0x000fe200000001ff */
[----:B------:R-:W-:Y:S04]  /*51e0*/  WARPSYNC R191 ;  /* 0x000000bf00007348 */ /* 0x000fe80003800000 */
[----:B------:R0:W1:Y:S01]  /*51f0*/  SHFL.DOWN PT, R186, R186, R189, R188 ;  /* 0x080000bdbaba7389 */ /* 0x00006200000e00bc */
[----:B------:R-:W-:Y:S05]  /*5200*/  RET.REL.NODEC R180 `(_ZN10layer_norm13ln_bwd_kernelINS_13Kernel_traitsIf6__halffS2_fjLj6144ELj1ELj1ELj8ELj16ENS_18Kernel_traits_baseILj6144EfS2_fS2_fjLj256EEEEELb1ELb1ELb1ELb1EEEvNS_9BwdParamsE) ;  /* 0xffffadf0b4007950 */ /* 0x000fea0003c3ffff */
.L_x_7447:
        /* <DEDUP_REMOVED lines=15> */
.L_x_9413:


//--------------------- .text._ZN10layer_norm13ln_bwd_kernelINS_13Kernel_traitsI6__halfffffjLj6144ELj1ELj1ELj8ELj16ENS_18Kernel_traits_baseILj6144ES2_ffffjLj256EEEEELb0ELb0ELb0ELb0EEEvNS_9BwdParamsE --------------------------
	.section	.text._ZN10layer_norm13ln_bwd_kernelINS_13Kernel_traitsI6__halfffffjLj6144ELj1ELj1ELj8ELj16ENS_18Kernel_traits_baseILj6144ES2_ffffjLj256EEEEELb0ELb0ELb0ELb0EEEvNS_9BwdParamsE,"ax",@progbits
	.sectioninfo	@"SHI_REGISTERS=175"
	.align	128
        .global         _ZN10layer_norm13ln_bwd_kernelINS_13Kernel_traitsI6__halfffffjLj6144ELj1ELj1ELj8ELj16ENS_18Kernel_traits_baseILj6144ES2_ffffjLj256EEEEELb0ELb0ELb0ELb0EEEvNS_9BwdParamsE
        .type           _ZN10layer_norm13ln_bwd_kernelINS_13Kernel_traitsI6__halfffffjLj6144ELj1ELj1ELj8ELj16ENS_18Kernel_traits_baseILj6144ES2_ffffjLj256EEEEELb0ELb0ELb0ELb0EEEvNS_9BwdParamsE,@function
        .size           _ZN10layer_norm13ln_bwd_kernelINS_13Kernel_traitsI6__halfffffjLj6144ELj1ELj1ELj8ELj16ENS_18Kernel_traits_baseILj6144ES2_ffffjLj256EEEEELb0ELb0ELb0ELb0EEEvNS_9BwdParamsE,(.L_x_9414 - _ZN10layer_norm13ln_bwd_kernelINS_13Kernel_traitsI6__halfffffjLj6144ELj1ELj1ELj8ELj16ENS_18Kernel_traits_baseILj6144ES2_ffffjLj256EEEEELb0ELb0ELb0ELb0EEEvNS_9BwdParamsE)
        .other          _ZN10layer_norm13ln_bwd_kernelINS_13Kernel_traitsI6__halfffffjLj6144ELj1ELj1ELj8ELj16ENS_18Kernel_traits_baseILj6144ES2_ffffjLj256EEEEELb0ELb0ELb0ELb0EEEvNS_9BwdParamsE,@"STO_CUDA_ENTRY STV_DEFAULT"
_ZN10layer_norm13ln_bwd_kernelINS_13Kernel_traitsI6__halfffffjLj6144ELj1ELj1ELj8ELj16ENS_18Kernel_traits_baseILj6144ES2_ffffjLj256EEEEELb0ELb0ELb0ELb0EEEvNS_9BwdParamsE:
.text._ZN10layer_norm13ln_bwd_kernelINS_13Kernel_traitsI6__halfffffjLj6144ELj1ELj1ELj8ELj16ENS_18Kernel_traits_baseILj6144ES2_ffffjLj256EEEEELb0ELb0ELb0ELb0EEEvNS_9BwdParamsE:
        /* <DEDUP_REMOVED lines=11> */
[C---:B------:R-:W-:Y:S02]  /*00b0*/  ISETP.GE.U32.AND P3, PT, R112.reuse, 0x300, PT ;  /* 0x000003007000780c */ /* 0x040fe40003f66070 */
[C---:B------:R-:W-:Y:S02]  /*00c0*/  ISETP.GE.U32.AND P4, PT, R112.reuse, 0x400, PT ;  /* 0x000004007000780c */ /* 0x040fe40003f86070 */
[C---:B------:R-:W-:Y:S01]  /*00d0*/  ISETP.GE.U32.AND P5, PT, R112.reuse, 0x500, PT ;  /* 0x000005007000780c */ /* 0x040fe20003fa6070 */
[----:B------:R-:W0:Y:S01]  /*00e0*/  S2UR UR6, SR_CTAID.X ;  /* 0x00000000000679c3 */ /* 0x000e220000002500 */
[----:B------:R-:W-:-:S03]  /*00f0*/  ISETP.GE.U32.AND P0, PT, R112, 0x600, PT ;  /* 0x000006007000780c */ /* 0x000fc60003f06070 */
[----:B------:R-:W-:Y:S02]  /*0100*/  @P1 MOV R3, 0x8 ;  /* 0x0000000800031802 */ /* 0x000fe40000000f00 */
[----:B------:R-:W-:Y:S02]  /*0110*/  @P2 MOV R7, 0x8 ;  /* 0x0000000800072802 */ /* 0x000fe40000000f00 */
[----:B------:R-:W-:Y:S01]  /*0120*/  @P3 MOV R9, 0x8 ;  /* 0x0000000800093802 */ /* 0x000fe20000000f00 */
[C---:B------:R-:W-:Y:S01]  /*0130*/  @P1 IMAD.WIDE.U32 R2, R4.reuse, R3, c[0x0][0x1b0] ;  /* 0x00006c0004021625 */ /* 0x040fe200078e0003 */
[----:B------:R-:W-:Y:S02]  /*0140*/  @P1 LOP3.LUT R4, R4, 0x100, RZ, 0xfc, !PT ;  /* 0x0000010004041812 */ /* 0x000fe400078efcff */
[----:B------:R-:W-:Y:S02]  /*0150*/  @P4 MOV R11, 0x8 ;  /* 0x00000008000b4802 */ /* 0x000fe40000000f00 */
[----:B------:R1:W5:Y:S01]  /*0160*/  @P1 LDG.E.64 R52, [R2.64] ;  /* 0x0000000402341981 */ /* 0x000362000c1e1b00 */
[C---:B------:R-:W-:Y:S01]  /*0170*/  @P2 IMAD.WIDE.U32 R6, R4.reuse, R7, c[0x0][0x1b0] ;  /* 0x00006c0004062625 */ /* 0x040fe200078e0007 */
[----:B------:R-:W-:-:S02]  /*0180*/  @P2 IADD3 R4, R4, 0x100, RZ ;  /* 0x0000010004042810 */ /* 0x000fc40007ffe0ff */
[----:B------:R-:W-:Y:S02]  /*0190*/  @P5 MOV R13, 0x8 ;  /* 0x00000008000d5802 */ /* 0x000fe40000000f00 */
[----:B------:R-:W-:Y:S01]  /*01a0*/  @P0 MOV R5, 0x8 ;  /* 0x0000000800050802 */ /* 0x000fe20000000f00 */
[C---:B------:R-:W-:Y:S01]  /*01b0*/  @P3 IMAD.WIDE.U32 R8, R4.reuse, R9, c[0x0][0x1b0] ;  /* 0x00006c0004083625 */ /* 0x040fe200078e0009 */
[----:B------:R-:W-:Y:S01]  /*01c0*/  @P3 IADD3 R4, R4, 0x100, RZ ;  /* 0x0000010004043810 */ /* 0x000fe20007ffe0ff */
[----:B------:R2:W5:Y:S01]  /*01d0*/  @P2 LDG.E.64 R54, [R6.64] ;  /* 0x0000000406362981 */ /* 0x000562000c1e1b00 */
[----:B------:R-:W-:-:S03]  /*01e0*/  P2R R0, PR, RZ, 0x1 ;  /* 0x00000001ff007803 */ /* 0x000fc60000000000 */
[C---:B------:R-:W-:Y:S01]  /*01f0*/  @P4 IMAD.WIDE.U32 R10, R4.reuse, R11, c[0x0][0x1b0] ;  /* 0x00006c00040a4625 */ /* 0x040fe200078e000b */
[----:B------:R-:W-:Y:S01]  /*0200*/  @P4 IADD3 R4, R4, 0x100, RZ ;  /* 0x0000010004044810 */ /* 0x000fe20007ffe0ff */
[----:B------:R3:W5:Y:S04]  /*0210*/  @P3 LDG.E.64 R56, [R8.64] ;  /* 0x0000000408383981 */ /* 0x000768000c1e1b00 */
[C---:B------:R-:W-:Y:S01]  /*0220*/  @P5 IMAD.WIDE.U32 R12, R4.reuse, R13, c[0x0][0x1b0] ;  /* 0x00006c00040c5625 */ /* 0x040fe200078e000d */
[----:B------:R-:W-:Y:S01]  /*0230*/  @P5 IADD3 R4, R4, 0x100, RZ ;  /* 0x0000010004045810 */ /* 0x000fe20007ffe0ff */
[----:B------:R4:W5:Y:S01]  /*0240*/  @P4 LDG.E.64 R58, [R10.64] ;  /* 0x000000040a3a4981 */ /* 0x000962000c1e1b00 */
[----:B0-----:R-:W-:-:S03]  /*0250*/  LEA.HI R0, R167, UR6, RZ, 0x18 ;  /* 0x00000006a7007c11 */ /* 0x001fc6000f8fc0ff */
[----:B------:R-:W-:Y:S01]  /*0260*/  @P0 IMAD.WIDE.U32 R4, R4, R5, c[0x0][0x1b0] ;  /* 0x00006c0004040625 */ /* 0x000fe200078e0005 */
[----:B------:R0:W5:Y:S04]  /*0270*/  @P5 LDG.E.64 R60, [R12.64] ;  /* 0x000000040c3c5981 */ /* 0x000168000c1e1b00 */
[----:B------:R0:W5:Y:S01]  /*0280*/  @P0 LDG.E.64 R62, [R4.64] ;  /* 0x00000004043e0981 */ /* 0x000162000c1e1b00 */
        /* <DEDUP_REMOVED lines=21> */
[----:B---3--:R-:W-:Y:S01]  /*03e0*/  CS2R R8, SRZ ;  /* 0x0000000000087805 */ /* 0x008fe2000001ff00 */
[----:B----4-:R-:W-:Y:S01]  /*03f0*/  CS2R R10, SRZ ;  /* 0x00000000000a7805 */ /* 0x010fe2000001ff00 */
[----:B------:R-:W-:Y:S01]  /*0400*/  CS2R R4, SRZ ;  /* 0x0000000000047805 */ /* 0x000fe2000001ff00 */
[----:B--2---:R-:W-:Y:S01]  /*0410*/  CS2R R6, SRZ ;  /* 0x0000000000067805 */ /* 0x004fe2000001ff00 */
[----:B------:R-:W-:Y:S05]  /*0420*/  @P0 BRA `(.L_x_7448) ;  /* 0x0000271000000947 */ /* 0x000fea0003800000 */
[----:B-1----:R-:W0:Y:S01]  /*0430*/  LDC.U8 R168, c[0x0][0x1f0] ;  /* 0x00007c00ffa87b82 */ /* 0x002e220000000000 */
[----:B-----5:R-:W-:Y:S01]  /*0440*/  MOV R3, R52 ;  /* 0x0000003400037202 */ /* 0x020fe20000000f00 */
[----:B------:R-:W-:Y:S01]  /*0450*/  HFMA2.MMA R110, -RZ, RZ, 0, 5.9604644775390625e-08 ;  /* 0x00000001ff6e7435 */ /* 0x000fe200000001ff */
[--C-:B------:R-:W-:Y:S01]  /*0460*/  SHF.R.U64 R2, R52, 0x10, R53.reuse ;  /* 0x0000001034027819 */ /* 0x100fe20000001235 */
[----:B------:R-:W-:Y:S01]  /*0470*/  HFMA2.MMA R49, -RZ, RZ, 0, 0 ;  /* 0x00000000ff317435 */ /* 0x000fe200000001ff */
[----:B------:R-:W-:Y:S01]  /*0480*/  MOV R89, R53 ;  /* 0x0000003500597202 */ /* 0x000fe20000000f00 */
[----:B------:R-:W-:Y:S01]  /*0490*/  HADD2.F32 R3, -RZ, R3.H0_H0 ;  /* 0x20000003ff037230 */ /* 0x000fe20000004100 */
[----:B------:R-:W-:Y:S01]  /*04a0*/  SHF.R.U32.HI R88, RZ, 0x10, R53 ;  /* 0x00000010ff587819 */ /* 0x000fe20000011635 */
[----:B------:R-:W-:Y:S01]  /*04b0*/  HADD2.F32 R2, -RZ, R2.H0_H0 ;  /* 0x20000002ff027230 */ /* 0x000fe20000004100 */
[----:B------:R-:W-:Y:S01]  /*04c0*/  MOV R91, R54 ;  /* 0x00000036005b7202 */ /* 0x000fe20000000f00 */
[----:B------:R-:W-:Y:S01]  /*04d0*/  HADD2.F32 R89, -RZ, R89.H0_H0 ;  /* 0x20000059ff597230 */ /* 0x000fe20000004100 */
[--C-:B------:R-:W-:Y:S01]  /*04e0*/  SHF.R.U64 R90, R54, 0x10, R55.reuse ;  /* 0x00000010365a7819 */ /* 0x100fe20000001237 */
[----:B------:R-:W-:Y:S01]  /*04f0*/  HADD2.F32 R88, -RZ, R88.H0_H0 ;  /* 0x20000058ff587230 */ /* 0x000fe20000004100 */
        /* <DEDUP_REMOVED lines=35> */
[----:B------:R-:W-:-:S02]  /*0730*/  HADD2.F32 R106, -RZ, R106.H0_H0 ;  /* 0x2000006aff6a7230 */ /* 0x000fc40000004100 */
[----:B------:R-:W-:Y:S02]  /*0740*/  HADD2.F32 R109, -RZ, R109.H0_H0 ;  /* 0x2000006dff6d7230 */ /* 0x000fe40000004100 */
[----:B0-----:R-:W-:Y:S02]  /*0750*/  HADD2.F32 R108, -RZ, R108.H0_H0 ;  /* 0x2000006cff6c7230 */ /* 0x001fe40000004100 */
.L_x_7475:
[----:B------:R-:W-:Y:S02]  /*0760*/  ISETP.NE.U32.AND P0, PT, RZ, c[0x0][0x1c0], PT ;  /* 0x00007000ff007a0c */ /* 0x000fe40003f05070 */
[----:B------:R-:W-:Y:S02]  /*0770*/  SHF.R.S32.HI R81, RZ, 0x1f, R0 ;  /* 0x0000001fff517819 */ /* 0x000fe40000011400 */
[----:B------:R-:W-:Y:S02]  /*0780*/  ISETP.NE.AND.EX P0, PT, RZ, c[0x0][0x1c4], PT, P0 ;  /* 0x00007100ff007a0c */ /* 0x000fe40003f05300 */
[----:B------:R-:W-:Y:S02]  /*0790*/  MOV R83, 0x4 ;  /* 0x0000000400537802 */ /* 0x000fe40000000f00 */
[----:B------:R-:W-:-:S09]  /*07a0*/  MOV R111, 0x3f800000 ;  /* 0x3f800000006f7802 */ /* 0x000fd20000000f00 */
[----:B------:R-:W-:-:S04]  /*07b0*/  @P0 LEA R84, P6, R0, c[0x0][0x1c0], 0x2 ;  /* 0x0000700000540a11 */ /* 0x000fc800078c10ff */
[C---:B------:R-:W-:Y:S01]  /*07c0*/  @P0 LEA.HI.X R85, R0.reuse, c[0x0][0x1c4], R81, 0x2, P6 ;  /* 0x0000710000550a11 */ /* 0x040fe200030f1451 */
[----:B------:R-:W-:-:S04]  /*07d0*/  IMAD.WIDE R80, R0, R83, c[0x0][0x1a0] ;  /* 0x0000680000507625 */ /* 0x000fc800078e0253 */
[C---:B------:R-:W-:Y:S01]  /*07e0*/  IMAD.WIDE R82, R0.reuse, R83, c[0x0][0x1a8] ;  /* 0x00006a0000527625 */ /* 0x040fe200078e0253 */
[----:B------:R0:W5:Y:S04]  /*07f0*/  @P0 LDG.E R111, [R84.64] ;  /* 0x00000004546f0981 */ /* 0x000168000c1e1900 */
[----:B------:R0:W5:Y:S04]  /*0800*/  LDG.E R163, [R80.64] ;  /* 0x0000000450a37981 */ /* 0x000168000c1e1900 */
[----:B------:R0:W5:Y:S01]  /*0810*/  LDG.E R114, [R82.64] ;  /* 0x0000000452727981 */ /* 0x000162000c1e1900 */
[----:B------:R-:W-:Y:S01]  /*0820*/  IMAD R86, R0, c[0x0][0x168], RZ ;  /* 0x00005a0000567a24 */ /* 0x000fe200078e02ff */
[----:B------:R-:W-:Y:S01]  /*0830*/  BSSY B0, `(.L_x_7449) ;  /* 0x0000033000007945 */ /* 0x000fe20003800000 */
[----:B------:R-:W-:-:S02]  /*0840*/  MOV R165, RZ ;  /* 0x000000ff00a57202 */ /* 0x000fc40000000f00 */
[----:B------:R-:W-:Y:S02]  /*0850*/  MOV R166, RZ ;  /* 0x000000ff00a67202 */ /* 0x000fe40000000f00 */
[----:B------:R-:W-:-:S04]  /*0860*/  SHF.R.S32.HI R87, RZ, 0x1f, R86 ;  /* 0x0000001fff577819 */ /* 0x000fc80000011456 */
[----:B------:R-:W-:Y:S02]  /*0870*/  LEA.HI R87, R87, R86, RZ, 0x2 ;  /* 0x0000005657577211 */ /* 0x000fe400078f10ff */
[----:B------:R-:W-:-:S04]  /*0880*/  LOP3.LUT R86, R167, 0xff, RZ, 0xc0, !PT ;  /* 0x000000ffa7567812 */ /* 0x000fc800078ec0ff */
[----:B------:R-:W-:-:S04]  /*0890*/  LEA.HI.SX32 R113, R87, R86, 0x1e ;  /* 0x0000005657717211 */ /* 0x000fc800078ff2ff */
[----:B------:R-:W-:Y:S01]  /*08a0*/  MOV R164, R113 ;  /* 0x0000007100a47202 */ /* 0x000fe20000000f00 */
[----:B------:R-:W-:Y:S05]  /*08b0*/  @!P1 BRA `(.L_x_7450) ;  /* 0x000002a000009947 */ /* 0x000fea0003800000 */
[C---:B0-----:R-:W-:Y:S02]  /*08c0*/  LEA R84, P0, R113.reuse, c[0x0][0x188], 0x4 ;  /* 0x0000620071547a11 */ /* 0x041fe400078020ff */
[----:B------:R-:W-:Y:S02]  /*08d0*/  MOV R80, 0x10 ;  /* 0x0000001000507802 */ /* 0x000fe40000000f00 */
[C---:B------:R-:W-:Y:S02]  /*08e0*/  LEA.HI.X R85, R113.reuse, c[0x0][0x18c], RZ, 0x4, P0 ;  /* 0x0000630071557a11 */ /* 0x040fe400000f24ff */
[----:B------:R-:W-:Y:S01]  /*08f0*/  ISETP.NE.U32.AND P0, PT, RZ, c[0x0][0x218], PT ;  /* 0x00008600ff007a0c */ /* 0x000fe20003f05070 */
[----:B------:R-:W-:-:S03]  /*0900*/  IMAD.WIDE.U32 R80, R113, R80, c[0x0][0x208] ;  /* 0x0000820071507625 */ /* 0x000fc600078e0050 */
[----:B------:R-:W2:Y:S01]  /*0910*/  LDG.E.128 R84, [R84.64] ;  /* 0x0000000454547981 */ /* 0x000ea2000c1e1d00 */
[----:B------:R-:W-:-:S03]  /*0920*/  ISETP.NE.AND.EX P0, PT, RZ, c[0x0][0x21c], PT, P0 ;  /* 0x00008700ff007a0c */ /* 0x000fc60003f05300 */
[----:B------:R-:W3:Y:S10]  /*0930*/  LDG.E.128 R80, [R80.64] ;  /* 0x0000000450507981 */ /* 0x000ef4000c1e1d00 */
[----:B------:R-:W-:-:S04]  /*0940*/  @P0 LEA R164, P6, R113, c[0x0][0x218], 0x4 ;  /* 0x0000860071a40a11 */ /* 0x000fc800078c20ff */
[----:B------:R-:W-:-:S05]  /*0950*/  @P0 LEA.HI.X R165, R113, c[0x0][0x21c], RZ, 0x4, P6 ;  /* 0x0000870071a50a11 */ /* 0x000fca00030f24ff */
[----:B------:R0:W5:Y:S01]  /*0960*/  @P0 LDG.E.128 R52, [R164.64] ;  /* 0x00000004a4340981 */ /* 0x000162000c1e1d00 */
[----:B------:R-:W-:-:S04]  /*0970*/  ISETP.NE.AND P0, PT, R168, RZ, PT ;  /* 0x000000ffa800720c */ /* 0x000fc80003f05270 */
[----:B-----5:R-:W-:Y:S02]  /*0980*/  FSEL R115, R163, RZ, !P0 ;  /* 0x000000ffa3737208 */ /* 0x020fe40004000000 */
[----:B0-----:R-:W-:-:S03]  /*0990*/  IADD3 R164, R113, 0x100, RZ ;  /* 0x0000010071a47810 */ /* 0x001fc60007ffe0ff */
[C---:B--2---:R-:W-:Y:S02]  /*09a0*/  FADD.FTZ R117, -R115.reuse, R84 ;  /* 0x0000005473757221 */ /* 0x044fe40000010100 */
[C---:B------:R-:W-:Y:S02]  /*09b0*/  FADD.FTZ R139, -R115.reuse, R85 ;  /* 0x00000055738b7221 */ /* 0x040fe40000010100 */
[C---:B------:R-:W-:Y:S02]  /*09c0*/  FADD.FTZ R151, -R115.reuse, R86 ;  /* 0x0000005673977221 */ /* 0x040fe40000010100 */
[----:B------:R-:W-:Y:S02]  /*09d0*/  FADD.FTZ R87, -R115, R87 ;  /* 0x0000005773577221 */ /* 0x000fe40000010100 */
[C---:B------:R-:W-:Y:S02]  /*09e0*/  FMUL.FTZ R115, R114.reuse, R117 ;  /* 0x0000007572737220 */ /* 0x040fe40000410000 */
[----:B------:R-:W-:-:S02]  /*09f0*/  FMUL.FTZ R116, R114, R139 ;  /* 0x0000008b72747220 */ /* 0x000fc40000410000 */
[----:B---3--:R-:W-:Y:S02]  /*0a00*/  FMUL.FTZ R118, R3, R80 ;  /* 0x0000005003767220 */ /* 0x008fe40000410000 */
[----:B------:R-:W-:Y:S02]  /*0a10*/  FADD.FTZ R24, R24, R80 ;  /* 0x0000005018187221 */ /* 0x000fe40000010000 */
[----:B------:R-:W-:Y:S02]  /*0a20*/  FFMA.FTZ R48, R80, R115, R48 ;  /* 0x0000007350307223 */ /* 0x000fe40000010030 */
[----:B------:R-:W-:Y:S02]  /*0a30*/  FADD.FTZ R25, R25, R81 ;  /* 0x0000005119197221 */ /* 0x000fe40000010000 */
[----:B------:R-:W-:Y:S02]  /*0a40*/  FFMA.FTZ R49, R81, R116, R49 ;  /* 0x0000007451317223 */ /* 0x000fe40000010031 */
[----:B------:R-:W-:-:S02]  /*0a50*/  FMUL.FTZ R139, R2, R81 ;  /* 0x00000051028b7220 */ /* 0x000fc40000410000 */
[----:B------:R-:W-:Y:S02]  /*0a60*/  FADD.FTZ R80, RZ, R118 ;  /* 0x00000076ff507221 */ /* 0x000fe40000010000 */
[----:B------:R-:W-:Y:S02]  /*0a70*/  FFMA.FTZ R81, R115, R118, RZ ;  /* 0x0000007673517223 */ /* 0x000fe400000100ff */
        /* <DEDUP_REMOVED lines=14> */
.L_x_7450:
[----:B0-----:R-:W-:Y:S05]  /*0b60*/  BSYNC B0 ;  /* 0x0000000000007941 */ /* 0x001fea0003800000 */
.L_x_7449:
[----:B------:R-:W-:Y:S01]  /*0b70*/  BSSY B0, `(.L_x_7451) ;  /* 0x000002c000007945 */ /* 0x000fe20003800000 */
[----:B------:R-:W-:Y:S05]  /*0b80*/  @!P2 BRA `(.L_x_7452) ;  /* 0x000002a00000a947 */ /* 0x000fea0003800000 */
[----:B------:R-:W-:-:S04]  /*0b90*/  ISETP.NE.U32.AND P0, PT, RZ, c[0x0][0x218], PT ;  /* 0x00008600ff007a0c */ /* 0x000fc80003f05070 */
[----:B------:R-:W-:Y:S01]  /*0ba0*/  ISETP.NE.AND.EX P0, PT, RZ, c[0x0][0x21c], PT, P0 ;  /* 0x00008700ff007a0c */ /* 0x000fe20003f05300 */
[----:B------:R-:W-:-:S12]  /*0bb0*/  HFMA2.MMA R81, -RZ, RZ, 0, 9.5367431640625e-07 ;  /* 0x00000010ff517435 */ /* 0x000fd800000001ff */
[----:B------:R-:W-:-:S04]  /*0bc0*/  @P0 LEA R120, P6, R164, c[0x0][0x218], 0x4 ;  /* 0x00008600a4780a11 */ /* 0x000fc800078c20ff */
[----:B------:R-:W-:-:S05]  /*0bd0*/  @P0 LEA.HI.X R121, R164, c[0x0][0x21c], RZ, 0x4, P6 ;  /* 0x00008700a4790a11 */ /* 0x000fca00030f24ff */
[----:B------:R0:W5:Y:S01]  /*0be0*/  @P0 LDG.E.128 R56, [R120.64] ;  /* 0x0000000478380981 */ /* 0x000162000c1e1d00 */
[C---:B------:R-:W-:Y:S01]  /*0bf0*/  LEA R84, P0, R164.reuse, c[0x0][0x188], 0x4 ;  /* 0x00006200a4547a11 */ /* 0x040fe200078020ff */
[----:B------:R-:W-:-:S03]  /*0c00*/  IMAD.WIDE.U32 R80, R164, R81, c[0x0][0x208] ;  /* 0x00008200a4507625 */ /* 0x000fc600078e0051 */
[----:B------:R-:W-:-:S03]  /*0c10*/  LEA.HI.X R85, R164, c[0x0][0x18c], RZ, 0x4, P0 ;  /* 0x00006300a4557a11 */ /* 0x000fc600000f24ff */
[----:B------:R-:W2:Y:S04]  /*0c20*/  LDG.E.128 R80, [R80.64] ;  /* 0x0000000450507981 */ /* 0x000ea8000c1e1d00 */
[----:B------:R-:W3:Y:S01]  /*0c30*/  LDG.E.128 R84, [R84.64] ;  /* 0x0000000454547981 */ /* 0x000ee2000c1e1d00 */
[----:B------:R-:W-:-:S04]  /*0c40*/  ISETP.NE.AND P0, PT, R168, RZ, PT ;  /* 0x000000ffa800720c */ /* 0x000fc80003f05270 */
[----:B-----5:R-:W-:Y:S02]  /*0c50*/  FSEL R122, R163, RZ, !P0 ;  /* 0x000000ffa37a7208 */ /* 0x020fe40004000000 */
[----:B------:R-:W-:-:S03]  /*0c60*/  IADD3 R164, R164, 0x100, RZ ;  /* 0x00000100a4a47810 */ /* 0x000fc60007ffe0ff */
[C---:B---3--:R-:W-:Y:S02]  /*0c70*/  FADD.FTZ R119, -R122.reuse, R84 ;  /* 0x000000547a777221 */ /* 0x048fe40000010100 */
[C---:B------:R-:W-:Y:S02]  /*0c80*/  FADD.FTZ R141, -R122.reuse, R85 ;  /* 0x000000557a8d7221 */ /* 0x040fe40000010100 */
[C---:B0-----:R-:W-:Y:S02]  /*0c90*/  FADD.FTZ R121, -R122.reuse, R86 ;  /* 0x000000567a797221 */ /* 0x041fe40000010100 */
[----:B------:R-:W-:Y:S02]  /*0ca0*/  FADD.FTZ R87, -R122, R87 ;  /* 0x000000577a577221 */ /* 0x000fe40000010100 */
[----:B------:R-:W-:Y:S02]  /*0cb0*/  FMUL.FTZ R119, R114, R119 ;  /* 0x0000007772777220 */ /* 0x000fe40000410000 */
[----:B--2---:R-:W-:-:S02]  /*0cc0*/  FMUL.FTZ R122, R91, R80 ;  /* 0x000000505b7a7220 */ /* 0x004fc40000410000 */
[----:B------:R-:W-:Y:S02]  /*0cd0*/  FADD.FTZ R20, R20, R80 ;  /* 0x0000005014147221 */ /* 0x000fe40000010000 */
[----:B------:R-:W-:Y:S02]  /*0ce0*/  FMUL.FTZ R120, R114, R141 ;  /* 0x0000008d72787220 */ /* 0x000fe40000410000 */
        /* <DEDUP_REMOVED lines=20> */
.L_x_7452:
[----:B------:R-:W-:Y:S05]  /*0e30*/  BSYNC B0 ;  /* 0x0000000000007941 */ /* 0x000fea0003800000 */
.L_x_7451:
[----:B------:R-:W-:Y:S01]  /*0e40*/  BSSY B0, `(.L_x_7453) ;  /* 0x000002c000007945 */ /* 0x000fe20003800000 */
[----:B------:R-:W-:Y:S05]  /*0e50*/  @!P3 BRA `(.L_x_7454) ;  /* 0x000002a00000b947 */ /* 0x000fea0003800000 */
[----:B------:R-:W-:-:S04]  /*0e60*/  ISETP.NE.U32.AND P0, PT, RZ, c[0x0][0x218], PT ;  /* 0x00008600ff007a0c */ /* 0x000fc80003f05070 */
[----:B------:R-:W-:-:S13]  /*0e70*/  ISETP.NE.AND.EX P0, PT, RZ, c[0x0][0x21c], PT, P0 ;  /* 0x00008700ff007a0c */ /* 0x000fda0003f05300 */
[----:B------:R-:W-:-:S04]  /*0e80*/  @P0 LEA R124, P6, R164, c[0x0][0x218], 0x4 ;  /* 0x00008600a47c0a11 */ /* 0x000fc800078c20ff */
[----:B------:R-:W-:-:S05]  /*0e90*/  @P0 LEA.HI.X R125, R164, c[0x0][0x21c], RZ, 0x4, P6 ;  /* 0x00008700a47d0a11 */ /* 0x000fca00030f24ff */
[----:B------:R0:W5:Y:S01]  /*0ea0*/  @P0 LDG.E.128 R60, [R124.64] ;  /* 0x000000047c3c0981 */ /* 0x000162000c1e1d00 */
[C---:B------:R-:W-:Y:S02]  /*0eb0*/  LEA R84, P0, R164.reuse, c[0x0][0x188], 0x4 ;  /* 0x00006200a4547a11 */ /* 0x040fe400078020ff */
[----:B------:R-:W-:Y:S02]  /*0ec0*/  MOV R81, 0x10 ;  /* 0x0000001000517802 */ /* 0x000fe40000000f00 */
[----:B------:R-:W-:-:S03]  /*0ed0*/  LEA.HI.X R85, R164, c[0x0][0x18c], RZ, 0x4, P0 ;  /* 0x00006300a4557a11 */ /* 0x000fc600000f24ff */
[----:B------:R-:W-:-:S03]  /*0ee0*/  IMAD.WIDE.U32 R80, R164, R81, c[0x0][0x208] ;  /* 0x00008200a4507625 */ /* 0x000fc600078e0051 */
[----:B------:R-:W2:Y:S04]  /*0ef0*/  LDG.E.128 R84, [R84.64] ;  /* 0x0000000454547981 */ /* 0x000ea8000c1e1d00 */
[----:B------:R-:W3:Y:S01]  /*0f00*/  LDG.E.128 R80, [R80.64] ;  /* 0x0000000450507981 */ /* 0x000ee2000c1e1d00 */
[----:B------:R-:W-:Y:S02]  /*0f10*/  ISETP.NE.AND P0, PT, R168, RZ, PT ;  /* 0x000000ffa800720c */ /* 0x000fe40003f05270 */
[----:B------:R-:W-:Y:S02]  /*0f20*/  IADD3 R164, R164, 0x100, RZ ;  /* 0x00000100a4a47810 */ /* 0x000fe40007ffe0ff */
[----:B-----5:R-:W-:-:S05]  /*0f30*/  FSEL R126, R163, RZ, !P0 ;  /* 0x000000ffa37e7208 */ /* 0x020fca0004000000 */
[C---:B--2---:R-:W-:Y:S02]  /*0f40*/  FADD.FTZ R123, -R126.reuse, R84 ;  /* 0x000000547e7b7221 */ /* 0x044fe40000010100 */
[C---:B------:R-:W-:Y:S02]  /*0f50*/  FADD.FTZ R143, -R126.reuse, R85 ;  /* 0x000000557e8f7221 */ /* 0x040fe40000010100 */
[C---:B0-----:R-:W-:Y:S02]  /*0f60*/  FADD.FTZ R125, -R126.reuse, R86 ;  /* 0x000000567e7d7221 */ /* 0x041fe40000010100 */
[----:B------:R-:W-:Y:S02]  /*0f70*/  FADD.FTZ R87, -R126, R87 ;  /* 0x000000577e577221 */ /* 0x000fe40000010100 */
[----:B------:R-:W-:Y:S02]  /*0f80*/  FMUL.FTZ R123, R114, R123 ;  /* 0x0000007b727b7220 */ /* 0x000fe40000410000 */
[----:B---3--:R-:W-:-:S02]  /*0f90*/  FMUL.FTZ R126, R95, R80 ;  /* 0x000000505f7e7220 */ /* 0x008fc40000410000 */
        /* <DEDUP_REMOVED lines=22> */
.L_x_7454:
[----:B------:R-:W-:Y:S05]  /*1100*/  BSYNC B0 ;  /* 0x0000000000007941 */ /* 0x000fea0003800000 */
.L_x_7453:
        /* <DEDUP_REMOVED lines=44> */
.L_x_7456:
[----:B------:R-:W-:Y:S05]  /*13d0*/  BSYNC B0 ;  /* 0x0000000000007941 */ /* 0x000fea0003800000 */
.L_x_7455:
        /* <DEDUP_REMOVED lines=44> */
.L_x_7458:
[----:B------:R-:W-:Y:S05]  /*16a0*/  BSYNC B0 ;  /* 0x0000000000007941 */ /* 0x000fea0003800000 */
.L_x_7457:
[----:B------:R-:W-:Y:S01]  /*16b0*/  ISETP.GE.U32.AND P0, PT, R112, 0x600, PT ;  /* 0x000006007000780c */ /* 0x000fe20003f06070 */
[----:B------:R-:W-:-:S12]  /*16c0*/  BSSY B0, `(.L_x_7459) ;  /* 0x000002b000007945 */ /* 0x000fd80003800000 */
[----:B------:R-:W-:Y:S05]  /*16d0*/  @!P0 BRA `(.L_x_7460) ;  /* 0x0000029000008947 */ /* 0x000fea0003800000 */
[----:B------:R-:W-:Y:S01]  /*16e0*/  ISETP.NE.AND P0, PT, R168, RZ, PT ;  /* 0x000000ffa800720c */ /* 0x000fe20003f05270 */
[----:B------:R-:W-:-:S03]  /*16f0*/  HFMA2.MMA R85, -RZ, RZ, 0, 9.5367431640625e-07 ;  /* 0x00000010ff557435 */ /* 0x000fc600000001ff */
[----:B-----5:R-:W-:Y:S02]  /*1700*/  FSEL R163, R163, RZ, !P0 ;  /* 0x000000ffa3a37208 */ /* 0x020fe40004000000 */
[----:B------:R-:W-:-:S04]  /*1710*/  LEA R80, P0, R164, c[0x0][0x188], 0x4 ;  /* 0x00006200a4507a11 */ /* 0x000fc800078020ff */
[C---:B------:R-:W-:Y:S01]  /*1720*/  LEA.HI.X R81, R164.reuse, c[0x0][0x18c], RZ, 0x4, P0 ;  /* 0x00006300a4517a11 */ /* 0x040fe200000f24ff */
[----:B------:R-:W-:Y:S01]  /*1730*/  IMAD.WIDE.U32 R84, R164, R85, c[0x0][0x208] ;  /* 0x00008200a4547625 */ /* 0x000fe200078e0055 */
[----:B------:R-:W-:-:S04]  /*1740*/  ISETP.NE.U32.AND P0, PT, RZ, c[0x0][0x218], PT ;  /* 0x00008600ff007a0c */ /* 0x000fc80003f05070 */
[----:B------:R-:W2:Y:S01]  /*1750*/  LDG.E.128 R80, [R80.64] ;  /* 0x0000000450507981 */ /* 0x000ea2000c1e1d00 */
[----:B------:R-:W-:-:S03]  /*1760*/  ISETP.NE.AND.EX P0, PT, RZ, c[0x0][0x21c], PT, P0 ;  /* 0x00008700ff007a0c */ /* 0x000fc60003f05300 */
[----:B------:R-:W3:Y:S10]  /*1770*/  LDG.E.128 R84, [R84.64] ;  /* 0x0000000454547981 */ /* 0x000ef4000c1e1d00 */
[----:B------:R-:W-:-:S04]  /*1780*/  @P0 LEA R160, P6, R164, c[0x0][0x218], 0x4 ;  /* 0x00008600a4a00a11 */ /* 0x000fc800078c20ff */
[----:B------:R-:W-:-:S05]  /*1790*/  @P0 LEA.HI.X R161, R164, c[0x0][0x21c], RZ, 0x4, P6 ;  /* 0x00008700a4a10a11 */ /* 0x000fca00030f24ff */
[----:B------:R0:W5:Y:S01]  /*17a0*/  @P0 LDG.E.128 R72, [R160.64] ;  /* 0x00000004a0480981 */ /* 0x000162000c1e1d00 */
[C---:B--2---:R-:W-:Y:S02]  /*17b0*/  FADD.FTZ R135, -R163.reuse, R80 ;  /* 0x00000050a3877221 */ /* 0x044fe40000010100 */
[C---:B------:R-:W-:Y:S02]  /*17c0*/  FADD.FTZ R137, -R163.reuse, R81 ;  /* 0x00000051a3897221 */ /* 0x040fe40000010100 */
[----:B------:R-:W-:Y:S02]  /*17d0*/  FADD.FTZ R149, -R163, R82 ;  /* 0x00000052a3957221 */ /* 0x000fe40000010100 */
[C---:B------:R-:W-:Y:S02]  /*17e0*/  FMUL.FTZ R135, R114.reuse, R135 ;  /* 0x0000008772877220 */ /* 0x040fe40000410000 */
[----:B---3--:R-:W-:Y:S02]  /*17f0*/  FMUL.FTZ R138, R107, R84 ;  /* 0x000000546b8a7220 */ /* 0x008fe40000410000 */
[----:B------:R-:W-:-:S02]  /*1800*/  FMUL.FTZ R136, R114, R137 ;  /* 0x0000008972887220 */ /* 0x000fc40000410000 */
[----:B------:R-:W-:Y:S02]  /*1810*/  FMUL.FTZ R137, R114, R149 ;  /* 0x0000009572897220 */ /* 0x000fe40000410000 */
[----:B------:R-:W-:Y:S02]  /*1820*/  FMUL.FTZ R149, R106, R85 ;  /* 0x000000556a957220 */ /* 0x000fe40000410000 */
[----:B------:R-:W-:Y:S02]  /*1830*/  FADD.FTZ R80, R165, R138 ;  /* 0x0000008aa5507221 */ /* 0x000fe40000010000 */
[----:B------:R-:W-:Y:S02]  /*1840*/  FFMA.FTZ R166, R135, R138, R166 ;  /* 0x0000008a87a67223 */ /* 0x000fe400000100a6 */
[----:B------:R-:W-:Y:S02]  /*1850*/  FADD.FTZ R83, -R163, R83 ;  /* 0x00000053a3537221 */ /* 0x000fe40000010100 */
[----:B0-----:R-:W-:-:S02]  /*1860*/  FMUL.FTZ R160, R109, R86 ;  /* 0x000000566da07220 */ /* 0x001fc40000410000 */
        /* <DEDUP_REMOVED lines=16> */
.L_x_7460:
[----:B------:R-:W-:Y:S05]  /*1970*/  BSYNC B0 ;  /* 0x0000000000007941 */ /* 0x000fea0003800000 */
.L_x_7459:
[----:B------:R-:W-:Y:S02]  /*1980*/  LOP3.LUT P0, RZ, R110, 0xff, RZ, 0xc0, !PT ;  /* 0x000000ff6eff7812 */ /* 0x000fe4000780c0ff */
[----:B------:R-:W-:-:S04]  /*1990*/  SHF.R.U32.HI R82, RZ, 0x5, R167 ;  /* 0x00000005ff527819 */ /* 0x000fc800000116a7 */
[----:B------:R-:W-:-:S07]  /*19a0*/  LOP3.LUT R86, R82, 0x7fffff8, RZ, 0xc0, !PT ;  /* 0x07fffff852567812 */ /* 0x000fce00078ec0ff */
[----:B------:R-:W-:Y:S02]  /*19b0*/  @!P0 IADD3 R86, R86, 0x8, RZ ;  /* 0x0000000856568810 */ /* 0x000fe40007ffe0ff */
[----:B------:R-:W-:Y:S01]  /*19c0*/  LOP3.LUT P0, RZ, R167, 0x1f, RZ, 0xc0, !PT ;  /* 0x0000001fa7ff7812 */ /* 0x000fe2000780c0ff */
[----:B------:R-:W-:Y:S10]  /*19d0*/  BRA.DIV ~URZ, `(.L_x_7461) ;  /* 0x000014227f007947 */ /* 0x000ff4000b800000 */
[----:B------:R0:W1:Y:S02]  /*19e0*/  SHFL.DOWN PT, R84, R165, 0x10, 0x1f ;  /* 0x0a001f00a5547f89 */ /* 0x00006400000e0000 */
.L_x_7476:
[----:B------:R-:W-:Y:S05]  /*19f0*/  BRA.DIV ~URZ, `(.L_x_7462) ;  /* 0x000014827f007947 */ /* 0x000fea000b800000 */
[----:B01----:R-:W-:Y:S01]  /*1a00*/  FADD.FTZ R165, R84, R165 ;  /* 0x000000a554a57221 */ /* 0x003fe20000010000 */
[----:B------:R-:W0:Y:S04]  /*1a10*/  SHFL.DOWN PT, R81, R166, 0x10, 0x1f ;  /* 0x0a001f00a6517f89 */ /* 0x000e2800000e0000 */
[----:B------:R-:W1:Y:S01]  /*1a20*/  SHFL.DOWN PT, R80, R165, 0x8, 0x1f ;  /* 0x09001f00a5507f89 */ /* 0x000e6200000e0000 */
[----:B0-----:R-:W-:Y:S02]  /*1a30*/  FADD.FTZ R81, R81, R166 ;  /* 0x000000a651517221 */ /* 0x001fe40000010000 */
[----:B-1----:R-:W-:-:S03]  /*1a40*/  FADD.FTZ R83, R80, R165 ;  /* 0x000000a550537221 */ /* 0x002fc60000010000 */
        /* <DEDUP_REMOVED lines=9> */
[----:B------:R1:W2:Y:S01]  /*1ae0*/  SHFL.DOWN PT, R166, R87, 0x1, 0x1f ;  /* 0x08201f0057a67f89 */ /* 0x0002a200000e0000 */
[----:B0-----:R-:W-:-:S05]  /*1af0*/  FADD.FTZ R164, R85, R164 ;  /* 0x000000a455a47221 */ /* 0x001fca0000010000 */
[----:B------:R1:W0:Y:S02]  /*1b00*/  SHFL.DOWN PT, R81, R164, 0x1, 0x1f ;  /* 0x08201f00a4517f89 */ /* 0x00022400000e0000 */
.L_x_7477:
[----:B--2---:R-:W-:Y:S01]  /*1b10*/  @!P0 LOP3.LUT R83, R82, 0x7, RZ, 0xc0, !PT ;  /* 0x0000000752538812 */ /* 0x004fe200078ec0ff */
[----:B------:R-:W-:Y:S01]  /*1b20*/  FADD.FTZ R170, R166, R87 ;  /* 0x00000057a6aa7221 */ /* 0x000fe20000010000 */
[----:B------:R-:W-:Y:S01]  /*1b30*/  WARPSYNC 0xffffffff ;  /* 0xffffffff00007948 */ /* 0x000fe20003800000 */
[----:B0-----:R-:W-:Y:S01]  /*1b40*/  FADD.FTZ R171, R81, R164 ;  /* 0x000000a451ab7221 */ /* 0x001fe20000010000 */
[----:B------:R-:W-:Y:S01]  /*1b50*/  @!P0 IADD3 R84, R86, R83, RZ ;  /* 0x0000005356548210 */ /* 0x000fe20007ffe0ff */
[----:B------:R-:W-:Y:S04]  /*1b60*/  BSSY B0, `(.L_x_7463) ;  /* 0x000003e000007945 */ /* 0x000fe80003800000 */
[----:B------:R-:W-:Y:S04]  /*1b70*/  @!P0 STS.64 [R84.X8+0x6000], R170 ;  /* 0x006000aa54008388 */ /* 0x000fe80000008a00 */
[----:B------:R-:W-:Y:S01]  /*1b80*/  BAR.SYNC.DEFER_BLOCKING 0x0 ;  /* 0x0000000000007b1d */ /* 0x000fe20000010000 */
[----:B------:R-:W-:-:S05]  /*1b90*/  ISETP.NE.AND P0, PT, R168, RZ, PT ;  /* 0x000000ffa800720c */ /* 0x000fca0003f05270 */
[----:B------:R-:W0:Y:S02]  /*1ba0*/  LDS.128 R80, [R86.X8+0x6000] ;  /* 0x0060000056507984 */ /* 0x000e240000008c00 */
[----:B0-----:R-:W-:Y:S02]  /*1bb0*/  FADD.FTZ R85, RZ, R80 ;  /* 0x00000050ff557221 */ /* 0x001fe40000010000 */
[----:B------:R-:W-:Y:S02]  /*1bc0*/  FADD.FTZ R80, RZ, R81 ;  /* 0x00000051ff507221 */ /* 0x000fe40000010000 */
[----:B------:R-:W-:Y:S02]  /*1bd0*/  FADD.FTZ R85, R82, R85 ;  /* 0x0000005552557221 */ /* 0x000fe40000010000 */
[----:B-1----:R-:W-:Y:S02]  /*1be0*/  FADD.FTZ R164, R83, R80 ;  /* 0x0000005053a47221 */ /* 0x002fe40000010000 */
        /* <DEDUP_REMOVED lines=11> */
[----:B0-----:R-:W-:Y:S02]  /*1ca0*/  FADD.FTZ R85, R85, R80 ;  /* 0x0000005055557221 */ /* 0x001fe40000010000 */
[----:B------:R-:W-:Y:S02]  /*1cb0*/  FADD.FTZ R164, R164, R81 ;  /* 0x00000051a4a47221 */ /* 0x000fe40000010000 */
[----:B------:R-:W-:-:S02]  /*1cc0*/  FADD.FTZ R82, R82, R85 ;  /* 0x0000005552527221 */ /* 0x000fc40000010000 */
[----:B------:R-:W-:Y:S02]  /*1cd0*/  FADD.FTZ R83, R83, R164 ;  /* 0x000000a453537221 */ /* 0x000fe40000010000 */
[----:B------:R-:W-:Y:S02]  /*1ce0*/  FMUL.FTZ R82, R82, c[0x0][0x1e0] ;  /* 0x0000780052527a20 */ /* 0x000fe40000410000 */
[----:B------:R-:W-:-:S03]  /*1cf0*/  FMUL.FTZ R84, R83, c[0x0][0x1e0] ;  /* 0x0000780053547a20 */ /* 0x000fc60000410000 */
[----:B------:R-:W-:Y:S01]  /*1d00*/  FSEL R85, R82, RZ, !P0 ;  /* 0x000000ff52557208 */ /* 0x000fe20004000000 */
[----:B------:R-:W-:Y:S05]  /*1d10*/  @!P1 BRA `(.L_x_7464) ;  /* 0x0000022000009947 */ /* 0x000fea0003800000 */
[----:B------:R-:W-:Y:S01]  /*1d20*/  ISETP.NE.U32.AND P0, PT, RZ, c[0x0][0x218], PT ;  /* 0x00008600ff007a0c */ /* 0x000fe20003f05070 */
[-CC-:B------:R-:W-:Y:S01]  /*1d30*/  FFMA.FTZ R80, R116, R84.reuse, R85.reuse ;  /* 0x0000005474507223 */ /* 0x180fe20000010055 */
[----:B------:R-:W-:Y:S01]  /*1d40*/  MOV R166, 0x10 ;  /* 0x0000001000a67802 */ /* 0x000fe20000000f00 */
[-CC-:B------:R-:W-:Y:S01]  /*1d50*/  FFMA.FTZ R81, R115, R84.reuse, R85.reuse ;  /* 0x0000005473517223 */ /* 0x180fe20000010055 */
[----:B------:R-:W-:Y:S01]  /*1d60*/  ISETP.NE.AND.EX P0, PT, RZ, c[0x0][0x21c], PT, P0 ;  /* 0x00008700ff007a0c */ /* 0x000fe20003f05300 */
[-CC-:B------:R-:W-:Y:S02]  /*1d70*/  FFMA.FTZ R87, R117, R84.reuse, R85.reuse ;  /* 0x0000005475577223 */ /* 0x180fe40000010055 */
[----:B------:R-:W-:Y:S02]  /*1d80*/  FFMA.FTZ R82, R142, R84, R85 ;  /* 0x000000548e527223 */ /* 0x000fe40000010055 */
[----:B------:R-:W-:-:S02]  /*1d90*/  FADD.FTZ R83, R139, -R80 ;  /* 0x800000508b537221 */ /* 0x000fc40000010000 */
[----:B------:R-:W-:Y:S02]  /*1da0*/  FADD.FTZ R81, R118, -R81 ;  /* 0x8000005176517221 */ /* 0x000fe40000010000 */
[----:B------:R-:W-:Y:S02]  /*1db0*/  FADD.FTZ R87, R140, -R87 ;  /* 0x800000578c577221 */ /* 0x000fe40000010000 */
[----:B-----5:R-:W-:Y:S02]  /*1dc0*/  FADD.FTZ R163, R151, -R82 ;  /* 0x8000005297a37221 */ /* 0x020fe40000010000 */
[C---:B------:R-:W-:Y:S02]  /*1dd0*/  FMUL.FTZ R82, R114.reuse, R83 ;  /* 0x0000005372527220 */ /* 0x040fe40000410000 */
[C---:B------:R-:W-:Y:S02]  /*1de0*/  FMUL.FTZ R81, R114.reuse, R81 ;  /* 0x0000005172517220 */ /* 0x040fe40000410000 */
[----:B------:R-:W-:-:S02]  /*1df0*/  FMUL.FTZ R83, R114, R87 ;  /* 0x0000005772537220 */ /* 0x000fc40000410000 */
[----:B------:R-:W-:Y:S02]  /*1e00*/  FMUL.FTZ R164, R114, R163 ;  /* 0x000000a372a47220 */ /* 0x000fe40000410000 */
[----:B------:R-:W-:Y:S02]  /*1e10*/  @P0 FADD.FTZ R81, R52, R81 ;  /* 0x0000005134510221 */ /* 0x000fe40000010000 */
[----:B------:R-:W-:Y:S02]  /*1e20*/  @P0 FADD.FTZ R82, R53, R82 ;  /* 0x0000005235520221 */ /* 0x000fe40000010000 */
[----:B------:R-:W-:Y:S02]  /*1e30*/  @P0 FADD.FTZ R83, R54, R83 ;  /* 0x0000005336530221 */ /* 0x000fe40000010000 */
[----:B------:R-:W-:Y:S01]  /*1e40*/  @P0 FADD.FTZ R164, R55, R164 ;  /* 0x000000a437a40221 */ /* 0x000fe20000010000 */
[----:B------:R-:W-:Y:S01]  /*1e50*/  ISETP.NE.U32.AND P0, PT, RZ, c[0x0][0x258], PT ;  /* 0x00009600ff007a0c */ /* 0x000fe20003f05070 */
[----:B------:R-:W-:-:S03]  /*1e60*/  FMUL.FTZ R80, R81, R111 ;  /* 0x0000006f51507220 */ /* 0x000fc60000410000 */
[----:B------:R-:W-:-:S04]  /*1e70*/  ISETP.NE.AND.EX P0, PT, RZ, c[0x0][0x25c], PT, P0 ;  /* 0x00009700ff007a0c */ /* 0x000fc80003f05300 */
[----:B------:R-:W-:Y:S01]  /*1e80*/  SEL R76, R81, R76, P0 ;  /* 0x0000004c514c7207 */ /* 0x000fe20000000000 */
[C---:B------:R-:W-:Y:S01]  /*1e90*/  FMUL.FTZ R81, R82.reuse, R111 ;  /* 0x0000006f52517220 */ /* 0x040fe20000410000 */
[----:B------:R-:W-:Y:S01]  /*1ea0*/  SEL R77, R82, R77, P0 ;  /* 0x0000004d524d7207 */ /* 0x000fe20000000000 */
[CC--:B------:R-:W-:Y:S01]  /*1eb0*/  FMUL.FTZ R82, R83.reuse, R111.reuse ;  /* 0x0000006f53527220 */ /* 0x0c0fe20000410000 */
[----:B------:R-:W-:Y:S01]  /*1ec0*/  SEL R78, R83, R78, P0 ;  /* 0x0000004e534e7207 */ /* 0x000fe20000000000 */
[C---:B------:R-:W-:Y:S01]  /*1ed0*/  FMUL.FTZ R83, R164.reuse, R111 ;  /* 0x0000006fa4537220 */ /* 0x040fe20000410000 */
[----:B------:R-:W-:Y:S01]  /*1ee0*/  SEL R79, R164, R79, P0 ;  /* 0x0000004fa44f7207 */ /* 0x000fe20000000000 */
[----:B------:R-:W-:-:S04]  /*1ef0*/  IMAD.WIDE.U32 R164, R113, R166, c[0x0][0x248] ;  /* 0x0000920071a47625 */ /* 0x000fc800078e00a6 */
[C---:B------:R-:W-:Y:S01]  /*1f00*/  @P0 IMAD.WIDE.U32 R86, R113.reuse, R166, c[0x0][0x258] ;  /* 0x0000960071560625 */ /* 0x040fe200078e00a6 */
[----:B------:R-:W-:-:S04]  /*1f10*/  IADD3 R113, R113, 0x100, RZ ;  /* 0x0000010071717810 */ /* 0x000fc80007ffe0ff */
[----:B------:R0:W-:Y:S04]  /*1f20*/  @P0 STG.E.128 [R86.64], R76 ;  /* 0x0000004c56000986 */ /* 0x0001e8000c101d04 */
[----:B------:R0:W-:Y:S02]  /*1f30*/  STG.E.128 [R164.64], R80 ;  /* 0x00000050a4007986 */ /* 0x0001e4000c101d04 */
.L_x_7464:
[----:B------:R-:W-:Y:S05]  /*1f40*/  BSYNC B0 ;  /* 0x0000000000007941 */ /* 0x000fea0003800000 */
.L_x_7463:
[----:B------:R-:W-:Y:S01]  /*1f50*/  BSSY B0, `(.L_x_7465) ;  /* 0x0000024000007945 */ /* 0x000fe20003800000 */
[----:B------:R-:W-:Y:S05]  /*1f60*/  @!P2 BRA `(.L_x_7466) ;  /* 0x000002200000a947 */ /* 0x000fea0003800000 */
[----:B------:R-:W-:Y:S01]  /*1f70*/  ISETP.NE.U32.AND P0, PT, RZ, c[0x0][0x218], PT ;  /* 0x00008600ff007a0c */ /* 0x000fe20003f05070 */
[-CC-:B0-----:R-:W-:Y:S01]  /*1f80*/  FFMA.FTZ R80, R120, R84.reuse, R85.reuse ;  /* 0x0000005478507223 */ /* 0x181fe20000010055 */
[----:B------:R-:W-:Y:S01]  /*1f90*/  HFMA2.MMA R166, -RZ, RZ, 0, 9.5367431640625e-07 ;  /* 0x00000010ffa67435 */ /* 0x000fe200000001ff */
[-CC-:B------:R-:W-:Y:S01]  /*1fa0*/  FFMA.FTZ R81, R119, R84.reuse, R85.reuse ;  /* 0x0000005477517223 */ /* 0x180fe20000010055 */
[----:B------:R-:W-:Y:S01]  /*1fb0*/  ISETP.NE.AND.EX P0, PT, RZ, c[0x0][0x21c], PT, P0 ;  /* 0x00008700ff007a0c */ /* 0x000fe20003f05300 */
[----:B------:R-:W-:-:S02]  /*1fc0*/  FFMA.FTZ R87, R121, R84, R85 ;  /* 0x0000005479577223 */ /* 0x000fc40000010055 */
[----:B------:R-:W-:Y:S02]  /*1fd0*/  FFMA.FTZ R82, R146, R84, R85 ;  /* 0x0000005492527223 */ /* 0x000fe40000010055 */
[----:B------:R-:W-:Y:S02]  /*1fe0*/  FADD.FTZ R83, R141, -R80 ;  /* 0x800000508d537221 */ /* 0x000fe40000010000 */
[----:B------:R-:W-:Y:S02]  /*1ff0*/  FADD.FTZ R81, R122, -R81 ;  /* 0x800000517a517221 */ /* 0x000fe40000010000 */
[----:B------:R-:W-:Y:S02]  /*2000*/  FADD.FTZ R87, R144, -R87 ;  /* 0x8000005790577221 */ /* 0x000fe40000010000 */
[----:B-----5:R-:W-:Y:S02]  /*2010*/  FADD.FTZ R163, R153, -R82 ;  /* 0x8000005299a37221 */ /* 0x020fe40000010000 */
[----:B------:R-:W-:-:S02]  /*2020*/  FMUL.FTZ R82, R114, R83 ;  /* 0x0000005372527220 */ /* 0x000fc40000410000 */
[C---:B------:R-:W-:Y:S02]  /*2030*/  FMUL.FTZ R81, R114.reuse, R81 ;  /* 0x0000005172517220 */ /* 0x040fe40000410000 */
[C---:B------:R-:W-:Y:S02]  /*2040*/  FMUL.FTZ R83, R114.reuse, R87 ;  /* 0x0000005772537220 */ /* 0x040fe40000410000 */
[----:B------:R-:W-:Y:S02]  /*2050*/  FMUL.FTZ R164, R114, R163 ;  /* 0x000000a372a47220 */ /* 0x000fe40000410000 */
[----:B------:R-:W-:Y:S02]  /*2060*/  @P0 FADD.FTZ R81, R56, R81 ;  /* 0x0000005138510221 */ /* 0x000fe40000010000 */
[----:B------:R-:W-:Y:S02]  /*2070*/  @P0 FADD.FTZ R82, R57, R82 ;  /* 0x0000005239520221 */ /* 0x000fe40000010000 */
[----:B------:R-:W-:-:S02]  /*2080*/  @P0 FADD.FTZ R83, R58, R83 ;  /* 0x000000533a530221 */ /* 0x000fc40000010000 */
        /* <DEDUP_REMOVED lines=16> */
.L_x_7466:
[----:B------:R-:W-:Y:S05]  /*2190*/  BSYNC B0 ;  /* 0x0000000000007941 */ /* 0x000fea0003800000 */
.L_x_7465:
[----:B------:R-:W-:Y:S01]  /*21a0*/  BSSY B0, `(.L_x_7467) ;  /* 0x0000024000007945 */ /* 0x000fe20003800000 */
[----:B------:R-:W-:Y:S05]  /*21b0*/  @!P3 BRA `(.L_x_7468) ;  /* 0x000002200000b947 */ /* 0x000fea0003800000 */
[----:B------:R-:W-:Y:S01]  /*21c0*/  ISETP.NE.U32.AND P0, PT, RZ, c[0x0][0x218], PT ;  /* 0x00008600ff007a0c */ /* 0x000fe20003f05070 */
[-CC-:B0-----:R-:W-:Y:S01]  /*21d0*/  FFMA.FTZ R80, R124, R84.reuse, R85.reuse ;  /* 0x000000547c507223 */ /* 0x181fe20000010055 */
[----:B------:R-:W-:Y:S01]  /*21e0*/  MOV R166, 0x10 ;  /* 0x0000001000a67802 */ /* 0x000fe20000000f00 */
        /* <DEDUP_REMOVED lines=31> */
.L_x_7468:
[----:B------:R-:W-:Y:S05]  /*23e0*/  BSYNC B0 ;  /* 0x0000000000007941 */ /* 0x000fea0003800000 */
.L_x_7467:
        /* <DEDUP_REMOVED lines=36> */
.L_x_7470:
[----:B------:R-:W-:Y:S05]  /*2630*/  BSYNC B0 ;  /* 0x0000000000007941 */ /* 0x000fea0003800000 */
.L_x_7469:
        /* <DEDUP_REMOVED lines=36> */
.L_x_7472:
[----:B------:R-:W-:Y:S05]  /*2880*/  BSYNC B0 ;  /* 0x0000000000007941 */ /* 0x000fea0003800000 */
.L_x_7471:
[----:B------:R-:W-:Y:S01]  /*2890*/  ISETP.GE.U32.AND P0, PT, R112, 0x600, PT ;  /* 0x000006007000780c */ /* 0x000fe20003f06070 */
[----:B------:R-:W-:-:S12]  /*28a0*/  BSSY B0, `(.L_x_7473) ;  /* 0x0000023000007945 */ /* 0x000fd80003800000 */
[----:B------:R-:W-:Y:S05]  /*28b0*/  @!P0 BRA `(.L_x_7474) ;  /* 0x0000021000008947 */ /* 0x000fea0003800000 */
[----:B------:R-:W-:Y:S01]  /*28c0*/  ISETP.NE.U32.AND P0, PT, RZ, c[0x0][0x218], PT ;  /* 0x00008600ff007a0c */ /* 0x000fe20003f05070 */
[-CC-:B0-----:R-:W-:Y:S01]  /*28d0*/  FFMA.FTZ R81, R135, R84.reuse, R85.reuse ;  /* 0x0000005487517223 */ /* 0x181fe20000010055 */
[----:B------:R-:W-:Y:S01]  /*28e0*/  HFMA2.MMA R86, -RZ, RZ, 0, 9.5367431640625e-07 ;  /* 0x00000010ff567435 */ /* 0x000fe200000001ff */
[-CC-:B------:R-:W-:Y:S01]  /*28f0*/  FFMA.FTZ R80, R136, R84.reuse, R85.reuse ;  /* 0x0000005488507223 */ /* 0x180fe20000010055 */
[----:B------:R-:W-:Y:S01]  /*2900*/  ISETP.NE.AND.EX P0, PT, RZ, c[0x0][0x21c], PT, P0 ;  /* 0x00008700ff007a0c */ /* 0x000fe20003f05300 */
[-CC-:B------:R-:W-:Y:S02]  /*2910*/  FFMA.FTZ R87, R137, R84.reuse, R85.reuse ;  /* 0x0000005489577223 */ /* 0x180fe40000010055 */
[----:B------:R-:W-:Y:S02]  /*2920*/  FFMA.FTZ R84, R162, R84, R85 ;  /* 0x00000054a2547223 */ /* 0x000fe40000010055 */
[----:B------:R-:W-:Y:S02]  /*2930*/  FADD.FTZ R81, R138, -R81 ;  /* 0x800000518a517221 */ /* 0x000fe40000010000 */
[----:B------:R-:W-:-:S02]  /*2940*/  FADD.FTZ R83, R149, -R80 ;  /* 0x8000005095537221 */ /* 0x000fc40000010000 */
[----:B------:R-:W-:Y:S02]  /*2950*/  FADD.FTZ R87, R160, -R87 ;  /* 0x80000057a0577221 */ /* 0x000fe40000010000 */
[----:B------:R-:W-:Y:S02]  /*2960*/  FADD.FTZ R85, R161, -R84 ;  /* 0x80000054a1557221 */ /* 0x000fe40000010000 */
[C---:B-----5:R-:W-:Y:S02]  /*2970*/  FMUL.FTZ R81, R114.reuse, R81 ;  /* 0x0000005172517220 */ /* 0x060fe40000410000 */
[C---:B------:R-:W-:Y:S02]  /*2980*/  FMUL.FTZ R82, R114.reuse, R83 ;  /* 0x0000005372527220 */ /* 0x040fe40000410000 */
[C---:B------:R-:W-:Y:S02]  /*2990*/  FMUL.FTZ R87, R114.reuse, R87 ;  /* 0x0000005772577220 */ /* 0x040fe40000410000 */
[----:B------:R-:W-:-:S02]  /*29a0*/  FMUL.FTZ R114, R114, R85 ;  /* 0x0000005572727220 */ /* 0x000fc40000410000 */
[----:B------:R-:W-:Y:S02]  /*29b0*/  @P0 FADD.FTZ R81, R72, R81 ;  /* 0x0000005148510221 */ /* 0x000fe40000010000 */
[----:B------:R-:W-:Y:S02]  /*29c0*/  @P0 FADD.FTZ R82, R73, R82 ;  /* 0x0000005249520221 */ /* 0x000fe40000010000 */
[----:B------:R-:W-:Y:S02]  /*29d0*/  @P0 FADD.FTZ R87, R74, R87 ;  /* 0x000000574a570221 */ /* 0x000fe40000010000 */
[----:B------:R-:W-:Y:S01]  /*29e0*/  @P0 FADD.FTZ R114, R75, R114 ;  /* 0x000000724b720221 */ /* 0x000fe20000010000 */
[----:B------:R-:W-:Y:S01]  /*29f0*/  ISETP.NE.U32.AND P0, PT, RZ, c[0x0][0x258], PT ;  /* 0x00009600ff007a0c */ /* 0x000fe20003f05070 */
[-C--:B------:R-:W-:Y:S02]  /*2a00*/  FMUL.FTZ R80, R81, R111.reuse ;  /* 0x0000006f51507220 */ /* 0x080fe40000410000 */
[----:B------:R-:W-:Y:S01]  /*2a10*/  FMUL.FTZ R83, R114, R111 ;  /* 0x0000006f72537220 */ /* 0x000fe20000410000 */
[----:B------:R-:W-:-:S04]  /*2a20*/  ISETP.NE.AND.EX P0, PT, RZ, c[0x0][0x25c], PT, P0 ;  /* 0x00009700ff007a0c */ /* 0x000fc80003f05300 */
[----:B------:R-:W-:Y:S01]  /*2a30*/  SEL R76, R81, R76, P0 ;  /* 0x0000004c514c7207 */ /* 0x000fe20000000000 */
[C---:B------:R-:W-:Y:S01]  /*2a40*/  FMUL.FTZ R81, R82.reuse, R111 ;  /* 0x0000006f52517220 */ /* 0x040fe20000410000 */
[----:B------:R-:W-:Y:S01]  /*2a50*/  SEL R77, R82, R77, P0 ;  /* 0x0000004d524d7207 */ /* 0x000fe20000000000 */
[C---:B------:R-:W-:Y:S01]  /*2a60*/  FMUL.FTZ R82, R87.reuse, R111 ;  /* 0x0000006f57527220 */ /* 0x040fe20000410000 */
[----:B------:R-:W-:Y:S02]  /*2a70*/  SEL R78, R87, R78, P0 ;  /* 0x0000004e574e7207 */ /* 0x000fe40000000000 */
[----:B------:R-:W-:-:S03]  /*2a80*/  SEL R79, R114, R79, P0 ;  /* 0x0000004f724f7207 */ /* 0x000fc60000000000 */
[----:B------:R-:W-:-:S04]  /*2a90*/  @P0 IMAD.WIDE.U32 R84, R113, R86, c[0x0][0x258] ;  /* 0x0000960071540625 */ /* 0x000fc800078e0056 */
[----:B------:R-:W-:Y:S01]  /*2aa0*/  IMAD.WIDE.U32 R86, R113, R86, c[0x0][0x248] ;  /* 0x0000920071567625 */ /* 0x000fe200078e0056 */
[----:B------:R0:W-:Y:S04]  /*2ab0*/  @P0 STG.E.128 [R84.64], R76 ;  /* 0x0000004c54000986 */ /* 0x0001e8000c101d04 */
[----:B------:R0:W-:Y:S02]  /*2ac0*/  STG.E.128 [R86.64], R80 ;  /* 0x0000005056007986 */ /* 0x0001e4000c101d04 */
.L_x_7474:
[----:B------:R-:W-:Y:S05]  /*2ad0*/  BSYNC B0 ;  /* 0x0000000000007941 */ /* 0x000fea0003800000 */
.L_x_7473:
[----:B------:R-:W-:Y:S02]  /*2ae0*/  LOP3.LUT P0, RZ, R110, 0xff, RZ, 0xc0, !PT ;  /* 0x000000ff6eff7812 */ /* 0x000fe4000780c0ff */
[----:B------:R-:W-:Y:S02]  /*2af0*/  IADD3 R0, R0, c[0x0][0x160], RZ ;  /* 0x0000580000007a10 */ /* 0x000fe40007ffe0ff */
[----:B------:R-:W-:Y:S02]  /*2b00*/  SEL R110, RZ, 0x1, P0 ;  /* 0x00000001ff6e7807 */ /* 0x000fe40000000000 */
[----:B------:R-:W-:-:S13]  /*2b10*/  ISETP.GE.AND P0, PT, R0, c[0x0][0x164], PT ;  /* 0x0000590000007a0c */ /* 0x000fda0003f06270 */
[----:B0----5:R-:W-:Y:S01]  /*2b20*/  @P0 CALL.REL.NOINC `(.L_x_7448) ;  /* 0x0000001000000944 */ /* 0x021fe20003c00000 */
[----:B------:R-:W-:Y:S05]  /*2b30*/  BRA `(.L_x_7475) ;  /* 0xffffdc2000007947 */ /* 0x000fea000383ffff */
.L_x_7448:
[----:B-1----:R-:W0:Y:S01]  /*2b40*/  S2UR UR6, SR_CTAID.X ;  /* 0x00000000000679c3 */ /* 0x002e220000002500 */
[----:B------:R-:W0:Y:S01]  /*2b50*/  S2R R2, SR_TID.X ;  /* 0x0000000000027919 */ /* 0x000e220000002100 */
[----:B-----5:R-:W-:Y:S02]  /*2b60*/  @P1 MOV R53, 0x10 ;  /* 0x0000001000351802 */ /* 0x020fe40000000f00 */
[----:B------:R-:W-:Y:S02]  /*2b70*/  @P2 MOV R57, 0x10 ;  /* 0x0000001000392802 */ /* 0x000fe40000000f00 */
[----:B------:R-:W-:Y:S02]  /*2b80*/  @P3 MOV R61, 0x10 ;  /* 0x00000010003d3802 */ /* 0x000fe40000000f00 */
[----:B------:R-:W-:Y:S02]  /*2b90*/  @P4 MOV R65, 0x10 ;  /* 0x0000001000414802 */ /* 0x000fe40000000f00 */
[----:B------:R-:W-:-:S02]  /*2ba0*/  ISETP.GE.U32.AND P0, PT, R112, 0x600, PT ;  /* 0x000006007000780c */ /* 0x000fc40003f06070 */
        /* <DEDUP_REMOVED lines=10> */
[----:B------:R1:W-:Y:S03]  /*2c50*/  @P1 STG.E.128 [R52.64], R48 ;  /* 0x0000003034001986 */ /* 0x0003e6000c101d04 */
        /* <DEDUP_REMOVED lines=15> */
[C---:B0-----:R-:W-:Y:S01]  /*2d50*/  @P5 IMAD.WIDE.U32 R2, R0.reuse, R69, c[0x0][0x228] ;  /* 0x00008a0000025625 */ /* 0x041fe200078e0045 */
[----:B------:R1:W-:Y:S01]  /*2d60*/  @P5 STG.E.128 [R66.64], R8 ;  /* 0x0000000842005986 */ /* 0x0003e2000c101d04 */
[----:B------:R-:W-:-:S03]  /*2d70*/  @P5 IADD3 R0, R0, 0x100, RZ ;  /* 0x0000010000005810 */ /* 0x000fc60007ffe0ff */
[----:B------:R1:W-:Y:S01]  /*2d80*/  @P5 STG.E.128 [R2.64], R32 ;  /* 0x0000002002005986 */ /* 0x0003e2000c101d04 */
[----:B------:R-:W-:Y:S05]  /*2d90*/  @!P0 EXIT ;  /* 0x000000000000894d */ /* 0x000fea0003800000 */
[----:B-1----:R-:W-:-:S10]  /*2da0*/  HFMA2.MMA R9, -RZ, RZ, 0, 9.5367431640625e-07 ;  /* 0x00000010ff097435 */ /* 0x002fd400000001ff */
[----:B------:R-:W-:-:S04]  /*2db0*/  IMAD.WIDE.U32 R2, R0, R9, c[0x0][0x220] ;  /* 0x0000880000027625 */ /* 0x000fc800078e0009 */
[----:B------:R-:W-:Y:S01]  /*2dc0*/  IMAD.WIDE.U32 R8, R0, R9, c[0x0][0x228] ;  /* 0x00008a0000087625 */ /* 0x000fe200078e0009 */
[----:B------:R-:W-:Y:S04]  /*2dd0*/  STG.E.128 [R2.64], R4 ;  /* 0x0000000402007986 */ /* 0x000fe8000c101d04 */
[----:B------:R-:W-:Y:S01]  /*2de0*/  STG.E.128 [R8.64], R28 ;  /* 0x0000001c08007986 */ /* 0x000fe2000c101d04 */
[----:B------:R-:W-:Y:S05]  /*2df0*/  EXIT ;  /* 0x000000000000794d */ /* 0x000fea0003800000 */
.L_x_7461:
[----:B------:R-:W-:Y:S01]  /*2e00*/  HFMA2.MMA R170, -RZ, RZ, 0, 9.5367431640625e-07 ;  /* 0x00000010ffaa7435 */ /* 0x000fe200000001ff */
[----:B------:R-:W-:Y:S02]  /*2e10*/  MOV R85, R165 ;  /* 0x000000a500557202 */ /* 0x000fe40000000f00 */
[----:B-----5:R-:W-:Y:S02]  /*2e20*/  MOV R163, 0x1f ;  /* 0x0000001f00a37802 */ /* 0x020fe40000000f00 */
[----:B------:R-:W-:-:S02]  /*2e30*/  MOV R172, 0xffffffff ;  /* 0xffffffff00ac7802 */ /* 0x000fc40000000f00 */
[----:B------:R-:W-:Y:S02]  /*2e40*/  MOV R80, 0x2e60 ;  /* 0x00002e6000507802 */ /* 0x000fe40000000f00 */
[----:B------:R-:W-:Y:S05]  /*2e50*/  CALL.REL.NOINC `($__internal_160_$__cuda_sm70_shflsync_down_p) ;  /* 0x0000046000007944 */ /* 0x000fea0003c00000 */
[----:B-1----:R-:W-:Y:S01]  /*2e60*/  MOV R84, R85 ;  /* 0x0000005500547202 */ /* 0x002fe20000000f00 */
[----:B0-----:R-:W-:Y:S05]  /*2e70*/  BRA `(.L_x_7476) ;  /* 0xffffeb7000007947 */ /* 0x001fea000383ffff */
.L_x_7462:
[----:B------:R-:W-:Y:S01]  /*2e80*/  HFMA2.MMA R170, -RZ, RZ, 0, 9.5367431640625e-07 ;  /* 0x00000010ffaa7435 */ /* 0x000fe200000001ff */
[----:B------:R-:W-:Y:S02]  /*2e90*/  MOV R85, R166 ;  /* 0x000000a600557202 */ /* 0x000fe40000000f00 */
[----:B-----5:R-:W-:Y:S02]  /*2ea0*/  MOV R163, 0x1f ;  /* 0x0000001f00a37802 */ /* 0x020fe40000000f00 */
[----:B------:R-:W-:Y:S02]  /*2eb0*/  MOV R172, 0xffffffff ;  /* 0xffffffff00ac7802 */ /* 0x000fe40000000f00 */
[----:B------:R-:W-:Y:S02]  /*2ec0*/  MOV R80, 0x2ee0 ;  /* 0x00002ee000507802 */ /* 0x000fe40000000f00 */
[----:B01----:R-:W-:Y:S05]  /*2ed0*/  CALL.REL.NOINC `($__internal_160_$__cuda_sm70_shflsync_down_p) ;  /* 0x000003e000007944 */ /* 0x003fea0003c00000 */
[----:B------:R-:W-:Y:S01]  /*2ee0*/  FADD.FTZ R84, R84, R165 ;  /* 0x000000a554547221 */ /* 0x000fe20000010000 */
[----:B0-----:R-:W-:Y:S01]  /*2ef0*/  HFMA2.MMA R170, -RZ, RZ, 0, 4.76837158203125e-07 ;  /* 0x00000008ffaa7435 */ /* 0x001fe200000001ff */
[----:B-1----:R-:W-:Y:S01]  /*2f00*/  FADD.FTZ R166, R166, R85 ;  /* 0x00000055a6a67221 */ /* 0x002fe20000010000 */
[----:B------:R-:W-:-:S02]  /*2f10*/  MOV R163, 0x1f ;  /* 0x0000001f00a37802 */ /* 0x000fc40000000f00 */
[----:B------:R-:W-:Y:S02]  /*2f20*/  MOV R172, 0xffffffff ;  /* 0xffffffff00ac7802 */ /* 0x000fe40000000f00 */
[----:B------:R-:W-:Y:S02]  /*2f30*/  MOV R85, R84 ;  /* 0x0000005400557202 */ /* 0x000fe40000000f00 */
[----:B------:R-:W-:Y:S02]  /*2f40*/  MOV R80, 0x2f60 ;  /* 0x00002f6000507802 */ /* 0x000fe40000000f00 */
[----:B------:R-:W-:Y:S05]  /*2f50*/  CALL.REL.NOINC `($__internal_160_$__cuda_sm70_shflsync_down_p) ;  /* 0x0000036000007944 */ /* 0x000fea0003c00000 */
[----:B0-----:R-:W-:Y:S01]  /*2f60*/  HFMA2.MMA R170, -RZ, RZ, 0, 4.76837158203125e-07 ;  /* 0x00000008ffaa7435 */ /* 0x001fe200000001ff */
[----:B-1----:R-:W-:Y:S02]  /*2f70*/  MOV R83, R85 ;  /* 0x0000005500537202 */ /* 0x002fe40000000f00 */
[----:B------:R-:W-:Y:S02]  /*2f80*/  MOV R85, R166 ;  /* 0x000000a600557202 */ /* 0x000fe40000000f00 */
[----:B------:R-:W-:Y:S02]  /*2f90*/  MOV R163, 0x1f ;  /* 0x0000001f00a37802 */ /* 0x000fe40000000f00 */
[----:B------:R-:W-:-:S02]  /*2fa0*/  MOV R172, 0xffffffff ;  /* 0xffffffff00ac7802 */ /* 0x000fc40000000f00 */
[----:B------:R-:W-:Y:S02]  /*2fb0*/  MOV R80, 0x2fd0 ;  /* 0x00002fd000507802 */ /* 0x000fe40000000f00 */
[----:B------:R-:W-:Y:S05]  /*2fc0*/  CALL.REL.NOINC `($__internal_160_$__cuda_sm70_shflsync_down_p) ;  /* 0x000002f000007944 */ /* 0x000fea0003c00000 */
[----:B------:R-:W-:Y:S01]  /*2fd0*/  FADD.FTZ R84, R83, R84 ;  /* 0x0000005453547221 */ /* 0x000fe20000010000 */
[----:B0-----:R-:W-:Y:S01]  /*2fe0*/  HFMA2.MMA R170, -RZ, RZ, 0, 2.384185791015625e-07 ;  /* 0x00000004ffaa7435 */ /* 0x001fe200000001ff */
[----:B-1----:R-:W-:Y:S01]  /*2ff0*/  FADD.FTZ R166, R166, R85 ;  /* 0x00000055a6a67221 */ /* 0x002fe20000010000 */
[----:B------:R-:W-:Y:S02]  /*3000*/  MOV R163, 0x1f ;  /* 0x0000001f00a37802 */ /* 0x000fe40000000f00 */
[----:B------:R-:W-:Y:S02]  /*3010*/  MOV R172, 0xffffffff ;  /* 0xffffffff00ac7802 */ /* 0x000fe40000000f00 */
[----:B------:R-:W-:Y:S02]  /*3020*/  MOV R85, R84 ;  /* 0x0000005400557202 */ /* 0x000fe40000000f00 */
[----:B------:R-:W-:Y:S02]  /*3030*/  MOV R80, 0x3050 ;  /* 0x0000305000507802 */ /* 0x000fe40000000f00 */
[----:B------:R-:W-:Y:S05]  /*3040*/  CALL.REL.NOINC `($__internal_160_$__cuda_sm70_shflsync_down_p) ;  /* 0x0000027000007944 */ /* 0x000fea0003c00000 */
[----:B0-----:R-:W-:Y:S01]  /*3050*/  HFMA2.MMA R170, -RZ, RZ, 0, 2.384185791015625e-07 ;  /* 0x00000004ffaa7435 */ /* 0x001fe200000001ff */
[----:B-1----:R-:W-:-:S02]  /*3060*/  MOV R83, R85 ;  /* 0x0000005500537202 */ /* 0x002fc40000000f00 */
[----:B------:R-:W-:Y:S02]  /*3070*/  MOV R85, R166 ;  /* 0x000000a600557202 */ /* 0x000fe40000000f00 */
[----:B------:R-:W-:Y:S02]  /*3080*/  MOV R163, 0x1f ;  /* 0x0000001f00a37802 */ /* 0x000fe40000000f00 */
[----:B------:R-:W-:Y:S02]  /*3090*/  MOV R172, 0xffffffff ;  /* 0xffffffff00ac7802 */ /* 0x000fe40000000f00 */
[----:B------:R-:W-:Y:S02]  /*30a0*/  MOV R80, 0x30c0 ;  /* 0x000030c000507802 */ /* 0x000fe40000000f00 */
[----:B------:R-:W-:Y:S05]  /*30b0*/  CALL.REL.NOINC `($__internal_160_$__cuda_sm70_shflsync_down_p) ;  /* 0x0000020000007944 */ /* 0x000fea0003c00000 */
[----:B------:R-:W-:Y:S01]  /*30c0*/  FADD.FTZ R84, R83, R84 ;  /* 0x0000005453547221 */ /* 0x000fe20000010000 */
[----:B0-----:R-:W-:Y:S01]  /*30d0*/  HFMA2.MMA R170, -RZ, RZ, 0, 1.1920928955078125e-07 ;  /* 0x00000002ffaa7435 */ /* 0x001fe200000001ff */
[----:B-1----:R-:W-:Y:S01]  /*30e0*/  FADD.FTZ R164, R166, R85 ;  /* 0x00000055a6a47221 */ /* 0x002fe20000010000 */
[----:B------:R-:W-:Y:S02]  /*30f0*/  MOV R163, 0x1f ;  /* 0x0000001f00a37802 */ /* 0x000fe40000000f00 */
[----:B------:R-:W-:-:S02]  /*3100*/  MOV R172, 0xffffffff ;  /* 0xffffffff00ac7802 */ /* 0x000fc40000000f00 */
[----:B------:R-:W-:Y:S02]  /*3110*/  MOV R85, R84 ;  /* 0x0000005400557202 */ /* 0x000fe40000000f00 */
[----:B------:R-:W-:Y:S02]  /*3120*/  MOV R80, 0x3140 ;  /* 0x0000314000507802 */ /* 0x000fe40000000f00 */
[----:B------:R-:W-:Y:S05]  /*3130*/  CALL.REL.NOINC `($__internal_160_$__cuda_sm70_shflsync_down_p) ;  /* 0x0000018000007944 */ /* 0x000fea0003c00000 */
[----:B0-----:R-:W-:Y:S01]  /*3140*/  HFMA2.MMA R170, -RZ, RZ, 0, 1.1920928955078125e-07 ;  /* 0x00000002ffaa7435 */ /* 0x001fe200000001ff */
[----:B-1----:R-:W-:Y:S02]  /*3150*/  MOV R83, R85 ;  /* 0x0000005500537202 */ /* 0x002fe40000000f00 */
[----:B------:R-:W-:Y:S02]  /*3160*/  MOV R85, R164 ;  /* 0x000000a400557202 */ /* 0x000fe40000000f00 */
[----:B------:R-:W-:Y:S02]  /*3170*/  MOV R163, 0x1f ;  /* 0x0000001f00a37802 */ /* 0x000fe40000000f00 */
[----:B------:R-:W-:Y:S02]  /*3180*/  MOV R172, 0xffffffff ;  /* 0xffffffff00ac7802 */ /* 0x000fe40000000f00 */
[----:B------:R-:W-:-:S02]  /*3190*/  MOV R80, 0x31b0 ;  /* 0x000031b000507802 */ /* 0x000fc40000000f00 */
[----:B------:R-:W-:Y:S05]  /*31a0*/  CALL.REL.NOINC `($__internal_160_$__cuda_sm70_shflsync_down_p) ;  /* 0x0000011000007944 */ /* 0x000fea0003c00000 */
[----:B------:R-:W-:Y:S01]  /*31b0*/  FADD.FTZ R87, R83, R84 ;  /* 0x0000005453577221 */ /* 0x000fe20000010000 */
[----:B0-----:R-:W-:Y:S01]  /*31c0*/  HFMA2.MMA R170, -RZ, RZ, 0, 5.9604644775390625e-08 ;  /* 0x00000001ffaa7435 */ /* 0x001fe200000001ff */
[----:B-1----:R-:W-:Y:S01]  /*31d0*/  FADD.FTZ R164, R164, R85 ;  /* 0x00000055a4a47221 */ /* 0x002fe20000010000 */
[----:B------:R-:W-:-:S02]  /*31e0*/  MOV R163, 0x1f ;  /* 0x0000001f00a37802 */ /* 0x000fc40000000f00 */
[----:B------:R-:W-:Y:S02]  /*31f0*/  MOV R172, 0xffffffff ;  /* 0xffffffff00ac7802 */ /* 0x000fe40000000f00 */
[----:B------:R-:W-:Y:S02]  /*3200*/  MOV R85, R87 ;  /* 0x0000005700557202 */ /* 0x000fe40000000f00 */
[----:B------:R-:W-:Y:S02]  /*3210*/  MOV R80, 0x3230 ;  /* 0x0000323000507802 */ /* 0x000fe40000000f00 */
[----:B------:R-:W-:Y:S05]  /*3220*/  CALL.REL.NOINC `($__internal_160_$__cuda_sm70_shflsync_down_p) ;  /* 0x0000009000007944 */ /* 0x000fea0003c00000 */
[----:B0-----:R-:W-:Y:S01]  /*3230*/  HFMA2.MMA R170, -RZ, RZ, 0, 5.9604644775390625e-08 ;  /* 0x00000001ffaa7435 */ /* 0x001fe200000001ff */
[----:B-1----:R-:W-:Y:S02]  /*3240*/  MOV R166, R85 ;  /* 0x0000005500a67202 */ /* 0x002fe40000000f00 */
[----:B------:R-:W-:Y:S02]  /*3250*/  MOV R85, R164 ;  /* 0x000000a400557202 */ /* 0x000fe40000000f00 */
[----:B------:R-:W-:Y:S02]  /*3260*/  MOV R163, 0x1f ;  /* 0x0000001f00a37802 */ /* 0x000fe40000000f00 */
[----:B------:R-:W-:-:S02]  /*3270*/  MOV R172, 0xffffffff ;  /* 0xffffffff00ac7802 */ /* 0x000fc40000000f00 */
[----:B------:R-:W-:Y:S02]  /*3280*/  MOV R80, 0x32a0 ;  /* 0x000032a000507802 */ /* 0x000fe40000000f00 */
[----:B------:R-:W-:Y:S05]  /*3290*/  CALL.REL.NOINC `($__internal_160_$__cuda_sm70_shflsync_down_p) ;  /* 0x0000002000007944 */ /* 0x000fea0003c00000 */
[----:B-1----:R-:W-:Y:S01]  /*32a0*/  MOV R81, R85 ;  /* 0x0000005500517202 */ /* 0x002fe20000000f00 */
[----:B0-----:R-:W-:Y:S05]  /*32b0*/  BRA `(.L_x_7477) ;  /* 0xffffe85000007947 */ /* 0x001fea000383ffff */
        .weak           $__internal_160_$__cuda_sm70_shflsync_down_p
        .type           $__internal_160_$__cuda_sm70_shflsync_down_p,@function
        .size           $__internal_160_$__cuda_sm70_shflsync_down_p,(.L_x_9414 - $__internal_160_$__cuda_sm70_shflsync_down_p)
$__internal_160_$__cuda_sm70_shflsync_down_p:
[----:B------:R-:W-:Y:S01]  /*32c0*/  HFMA2.MMA R81, -RZ, RZ, 0, 0 ;  /* 0x00000000ff517435 */ /* 0x000fe200000001ff */
[----:B------:R-:W-:Y:S04]  /*32d0*/  WARPSYNC R172 ;  /* 0x000000ac00007348 */ /* 0x000fe80003800000 */
[----:B------:R0:W1:Y:S01]  /*32e0*/  SHFL.DOWN PT, R85, R85, R170, R163 ;  /* 0x080000aa55557389 */ /* 0x00006200000e00a3 */
[----:B------:R-:W-:Y:S05]  /*32f0*/  RET.REL.NODEC R80 `(_ZN10layer_norm13ln_bwd_kernelINS_13Kernel_traitsI6__halfffffjLj6144ELj1ELj1ELj8ELj16ENS_18Kernel_traits_baseILj6144ES2_ffffjLj256EEEEELb0ELb0ELb0ELb0EEEvNS_9BwdParamsE) ;  /* 0xffffcd0050007950 */ /* 0x000fea0003c3ffff */
.L_x_7478:
        /* <DEDUP_REMOVED lines=16> */
.L_x_9414:


//--------------------- .text._ZN10layer_norm13ln_bwd_kernelINS_13Kernel_traitsI6__halfffffjLj6144ELj1ELj1ELj8ELj16ENS_18Kernel_traits_baseILj6144ES2_ffffjLj256EEEEELb0ELb0ELb0ELb1EEEvNS_9BwdParamsE --------------------------
	.section	.text._ZN10layer_norm13ln_bwd_kernelINS_13Kernel_traitsI6__halfffffjLj6144ELj1ELj1ELj8ELj16ENS_18Kernel_traits_baseILj6144ES2_ffffjLj256EEEEELb0ELb0ELb0ELb1EEEvNS_9BwdParamsE,"ax",@progbits
	.sectioninfo	@"SHI_REGISTERS=184"
	.align	128
        .global         _ZN10layer_norm13ln_bwd_kernelINS_13Kernel_traitsI6__halfffffjLj6144ELj1ELj1ELj8ELj16ENS_18Kernel_traits_baseILj6144ES2_ffffjLj256EEEEELb0ELb0ELb0ELb1EEEvNS_9BwdParamsE
        .type           _ZN10layer_norm13ln_bwd_kernelINS_13Kernel_traitsI6__halfffffjLj6144ELj1ELj1ELj8ELj16ENS_18Kernel_traits_baseILj6144ES2_ffffjLj256EEEEELb0ELb0ELb0ELb1EEEvNS_9BwdParamsE,@function
        .size           _ZN10layer_norm13ln_bwd_kernelINS_13Kernel_traitsI6__halfffffjLj6144ELj1ELj1ELj8ELj16ENS_18Kernel_traits_baseILj6144ES2_ffffjLj256EEEEELb0ELb0ELb0ELb1EEEvNS_9BwdParamsE,(.L_x_9415 - _ZN10layer_norm13ln_bwd_kernelINS_13Kernel_traitsI6__halfffffjLj6144ELj1ELj1ELj8ELj16ENS_18Kernel_traits_baseILj6144ES2_ffffjLj256EEEEELb0ELb0ELb0ELb1EEEvNS_9BwdParamsE)
        .other          _ZN10layer_norm13ln_bwd_kernelINS_13Kernel_traitsI6__halfffffjLj6144ELj1ELj1ELj8ELj16ENS_18Kernel_traits_baseILj6144ES2_ffffjLj256EEEEELb0ELb0ELb0ELb1EEEvNS_9BwdParamsE,@"STO_CUDA_ENTRY STV_DEFAULT"
_ZN10layer_norm13ln_bwd_kernelINS_13Kernel_traitsI6__halfffffjLj6144ELj1ELj1ELj8ELj16ENS_18Kernel_traits_baseILj6144ES2_ffffjLj256EEEEELb0ELb0ELb0ELb1EEEvNS_9BwdParamsE:
.text._ZN10layer_norm13ln_bwd_kernelINS_13Kernel_traitsI6__halfffffjLj6144ELj1ELj1ELj8ELj16ENS_18Kernel_traits_baseILj6144ES2_ffffjLj256EEEEELb0ELb0ELb0ELb1EEEvNS_9BwdParamsE:
        /* <DEDUP_REMOVED lines=32> */
.L_x_7479:
[----:B------:R-:W-:-:S04]  /*0200*/  SHF.L.U32 R0, R163, 0x3, RZ ;  /* 0x00000003a3007819 */ /* 0x000fc800000006ff */
[----:B------:R-:W-:-:S04]  /*0210*/  LOP3.LUT R0, R0, 0x7f8, RZ, 0xc0, !PT ;  /* 0x000007f800007812 */ /* 0x000fc800078ec0ff */
[----:B------:R-:W-:-:S04]  /*0220*/  IADD3 R2, P0, R0, c[0x0][0x1b0], RZ ;  /* 0x00006c0000027a10 */ /* 0x000fc80007f1e0ff */
[----:B------:R-:W-:-:S05]  /*0230*/  IADD3.X R3, RZ, c[0x0][0x1b4], RZ, P0, !PT ;  /* 0x00006d00ff037a10 */ /* 0x000fca00007fe4ff */
[----:B------:R-:W2:Y:S04]  /*0240*/  LDG.E.64 R158, [R2.64] ;  /* 0x00000004029e7981 */ /* 0x000ea8000c1e1b00 */
[----:B------:R-:W3:Y:S04]  /*0250*/  LDG.E.64 R154, [R2.64+0x800] ;  /* 0x00080004029a7981 */ /* 0x000ee8000c1e1b00 */
[----:B------:R-:W4:Y:S04]  /*0260*/  LDG.E.64 R150, [R2.64+0x1000] ;  /* 0x0010000402967981 */ /* 0x000f28000c1e1b00 */
[----:B------:R-:W5:Y:S04]  /*0270*/  LDG.E.64 R146, [R2.64+0x1800] ;  /* 0x0018000402927981 */ /* 0x000f68000c1e1b00 */
[----:B------:R-:W5:Y:S04]  /*0280*/  LDG.E.64 R142, [R2.64+0x2000] ;  /* 0x00200004028e7981 */ /* 0x000f68000c1e1b00 */
[----:B------:R-:W5:Y:S01]  /*0290*/  LDG.E.64 R138, [R2.64+0x2800] ;  /* 0x00280004028a7981 */ /* 0x000f62000c1e1b00 */
[----:B------:R-:W-:Y:S01]  /*02a0*/  HFMA2.MMA R169, -RZ, RZ, 0, 5.9604644775390625e-08 ;  /* 0x00000001ffa97435 */ /* 0x000fe200000001ff */
[----:B------:R-:W-:Y:S01]  /*02b0*/  CS2R R136, SRZ ;  /* 0x0000000000887805 */ /* 0x000fe2000001ff00 */
[----:B------:R-:W-:Y:S01]  /*02c0*/  HFMA2.MMA R111, -RZ, RZ, 0, 0 ;  /* 0x00000000ff6f7435 */ /* 0x000fe200000001ff */
[----:B------:R-:W-:Y:S01]  /*02d0*/  MOV R160, RZ ;  /* 0x000000ff00a07202 */ /* 0x000fe20000000f00 */
[----:B------:R-:W-:Y:S01]  /*02e0*/  HFMA2.MMA R107, -RZ, RZ, 0, 0 ;  /* 0x00000000ff6b7435 */ /* 0x000fe200000001ff */
[----:B------:R-:W-:Y:S01]  /*02f0*/  CS2R R134, SRZ ;  /* 0x0000000000867805 */ /* 0x000fe2000001ff00 */
[----:B------:R-:W-:Y:S01]  /*0300*/  HFMA2.MMA R103, -RZ, RZ, 0, 0 ;  /* 0x00000000ff677435 */ /* 0x000fe200000001ff */
[----:B------:R-:W-:Y:S01]  /*0310*/  CS2R R132, SRZ ;  /* 0x0000000000847805 */ /* 0x000fe2000001ff00 */
[----:B------:R-:W-:Y:S01]  /*0320*/  HFMA2.MMA R99, -RZ, RZ, 0, 0 ;  /* 0x00000000ff637435 */ /* 0x000fe200000001ff */
[----:B------:R-:W-:Y:S01]  /*0330*/  MOV R156, RZ ;  /* 0x000000ff009c7202 */ /* 0x000fe20000000f00 */
[----:B------:R-:W-:Y:S01]  /*0340*/  HFMA2.MMA R95, -RZ, RZ, 0, 0 ;  /* 0x00000000ff5f7435 */ /* 0x000fe200000001ff */
[----:B------:R-:W-:Y:S01]  /*0350*/  CS2R R130, SRZ ;  /* 0x0000000000827805 */ /* 0x000fe2000001ff00 */
[----:B------:R-:W-:Y:S01]  /*0360*/  HFMA2.MMA R91, -RZ, RZ, 0, 0 ;  /* 0x00000000ff5b7435 */ /* 0x000fe200000001ff */
[----:B------:R-:W-:Y:S01]  /*0370*/  CS2R R128, SRZ ;  /* 0x0000000000807805 */ /* 0x000fe2000001ff00 */
[----:B------:R-:W-:Y:S01]  /*0380*/  MOV R152, RZ ;  /* 0x000000ff00987202 */ /* 0x000fe20000000f00 */
[----:B------:R-:W-:Y:S01]  /*0390*/  CS2R R126, SRZ ;  /* 0x00000000007e7805 */ /* 0x000fe2000001ff00 */
        /* <DEDUP_REMOVED lines=9> */
[----:B------:R-:W-:-:S02]  /*0430*/  MOV R113, RZ ;  /* 0x000000ff00717202 */ /* 0x000fc40000000f00 */
[----:B------:R-:W-:Y:S02]  /*0440*/  MOV R109, RZ ;  /* 0x000000ff006d7202 */ /* 0x000fe40000000f00 */
[----:B------:R-:W-:Y:S02]  /*0450*/  MOV R105, RZ ;  /* 0x000000ff00697202 */ /* 0x000fe40000000f00 */
[----:B------:R-:W-:Y:S02]  /*0460*/  MOV R101, RZ ;  /* 0x000000ff00657202 */ /* 0x000fe40000000f00 */
[----:B------:R-:W-:Y:S02]  /*0470*/  MOV R97, RZ ;  /* 0x000000ff00617202 */ /* 0x000fe40000000f00 */
[----:B------:R-:W-:Y:S02]  /*0480*/  MOV R93, RZ ;  /* 0x000000ff005d7202 */ /* 0x000fe40000000f00 */
[--C-:B--2---:R-:W-:Y:S01]  /*0490*/  SHF.R.U64 R112, R158, 0x10, R159.reuse ;  /* 0x000000109e707819 */ /* 0x104fe2000000129f */
[----:B------:R-:W-:Y:S01]  /*04a0*/  HADD2.F32 R161, -RZ, R158.H0_H0 ;  /* 0x2000009effa17230 */ /* 0x000fe20000004100 */
[----:B------:R-:W-:Y:S01]  /*04b0*/  SHF.R.U32.HI R110, RZ, 0x10, R159 ;  /* 0x00000010ff6e7819 */ /* 0x000fe2000001169f */
[----:B------:R-:W-:Y:S01]  /*04c0*/  HFMA2.MMA R158, -RZ, RZ, 0, 0 ;  /* 0x00000000ff9e7435 */ /* 0x000fe200000001ff */
[--C-:B---3--:R-:W-:Y:S01]  /*04d0*/  SHF.R.U64 R108, R154, 0x10, R155.reuse ;  /* 0x000000109a6c7819 */ /* 0x108fe2000000129b */
[----:B------:R-:W-:Y:S01]  /*04e0*/  HADD2.F32 R157, -RZ, R154.H0_H0 ;  /* 0x2000009aff9d7230 */ /* 0x000fe20000004100 */
[----:B------:R-:W-:Y:S01]  /*04f0*/  SHF.R.U32.HI R106, RZ, 0x10, R155 ;  /* 0x00000010ff6a7819 */ /* 0x000fe2000001169b */
[----:B------:R-:W-:Y:S01]  /*0500*/  HFMA2.MMA R154, -RZ, RZ, 0, 0 ;  /* 0x00000000ff9a7435 */ /* 0x000fe200000001ff */
[--C-:B----4-:R-:W-:Y:S01]  /*0510*/  SHF.R.U64 R104, R150, 0x10, R151.reuse ;  /* 0x0000001096687819 */ /* 0x110fe20000001297 */
[----:B------:R-:W-:Y:S01]  /*0520*/  HADD2.F32 R153, -RZ, R150.H0_H0 ;  /* 0x20000096ff997230 */ /* 0x000fe20000004100 */
[----:B------:R-:W-:Y:S01]  /*0530*/  SHF.R.U32.HI R102, RZ, 0x10, R151 ;  /* 0x00000010ff667819 */ /* 0x000fe20000011697 */
[----:B------:R-:W-:Y:S01]  /*0540*/  HFMA2.MMA R150, -RZ, RZ, 0, 0 ;  /* 0x00000000ff967435 */ /* 0x000fe200000001ff */
[--C-:B-----5:R-:W-:Y:S01]  /*0550*/  SHF.R.U64 R100, R146, 0x10, R147.reuse ;  /* 0x0000001092647819 */ /* 0x120fe20000001293 */
[----:B------:R-:W-:Y:S01]  /*0560*/  HADD2.F32 R149, -RZ, R146.H0_H0 ;  /* 0x20000092ff957230 */ /* 0x000fe20000004100 */
[----:B------:R-:W-:Y:S01]  /*0570*/  SHF.R.U32.HI R98, RZ, 0x10, R147 ;  /* 0x00000010ff627819 */ /* 0x000fe20000011693 */
[----:B------:R-:W-:Y:S01]  /*0580*/  HFMA2.MMA R146, -RZ, RZ, 0, 0 ;  /* 0x00000000ff927435 */ /* 0x000fe200000001ff */
[--C-:B------:R-:W-:Y:S01]  /*0590*/  SHF.R.U64 R96, R142, 0x10, R143.reuse ;  /* 0x000000108e607819 */ /* 0x100fe2000000128f */
[----:B------:R-:W-:Y:S01]  /*05a0*/  HADD2.F32 R145, -RZ, R142.H0_H0 ;  /* 0x2000008eff917230 */ /* 0x000fe20000004100 */
[----:B------:R-:W-:Y:S01]  /*05b0*/  SHF.R.U32.HI R94, RZ, 0x10, R143 ;  /* 0x00000010ff5e7819 */ /* 0x000fe2000001168f */
[----:B------:R-:W-:Y:S01]  /*05c0*/  HFMA2.MMA R142, -RZ, RZ, 0, 0 ;  /* 0x00000000ff8e7435 */ /* 0x000fe200000001ff */
[--C-:B------:R-:W-:Y:S01]  /*05d0*/  SHF.R.U64 R92, R138, 0x10, R139.reuse ;  /* 0x000000108a5c7819 */ /* 0x100fe2000000128b */
[----:B------:R-:W-:Y:S01]  /*05e0*/  HADD2.F32 R141, -RZ, R138.H0_H0 ;  /* 0x2000008aff8d7230 */ /* 0x000fe20000004100 */
[----:B------:R-:W-:Y:S01]  /*05f0*/  SHF.R.U32.HI R90, RZ, 0x10, R139 ;  /* 0x00000010ff5a7819 */ /* 0x000fe2000001168b */
[----:B------:R-:W-:Y:S01]  /*0600*/  HFMA2.MMA R138, -RZ, RZ, 0, 0 ;  /* 0x00000000ff8a7435 */ /* 0x000fe200000001ff */
[----:B------:R-:W-:-:S02]  /*0610*/  HADD2.F32 R159, -RZ, R159.H0_H0 ;  /* 0x2000009fff9f7230 */ /* 0x000fc40000004100 */
[----:B------:R-:W-:Y:S02]  /*0620*/  HADD2.F32 R155, -RZ, R155.H0_H0 ;  /* 0x2000009bff9b7230 */ /* 0x000fe40000004100 */
[----:B------:R-:W-:Y:S02]  /*0630*/  HADD2.F32 R151, -RZ, R151.H0_H0 ;  /* 0x20000097ff977230 */ /* 0x000fe40000004100 */
[----:B------:R-:W-:Y:S02]  /*0640*/  HADD2.F32 R147, -RZ, R147.H0_H0 ;  /* 0x20000093ff937230 */ /* 0x000fe40000004100 */
[----:B------:R-:W-:Y:S02]  /*0650*/  HADD2.F32 R143, -RZ, R143.H0_H0 ;  /* 0x2000008fff8f7230 */ /* 0x000fe40000004100 */
[----:B------:R-:W-:Y:S02]  /*0660*/  HADD2.F32 R139, -RZ, R139.H0_H0 ;  /* 0x2000008bff8b7230 */ /* 0x000fe40000004100 */
        /* <DEDUP_REMOVED lines=12> */
.L_x_7485:
[----:B------:R-:W-:Y:S01]  /*0730*/  IMAD R0, R162, c[0x0][0x168], RZ ;  /* 0x00005a00a2007a24 */ /* 0x000fe200078e02ff */
[----:B------:R-:W-:Y:S02]  /*0740*/  MOV R53, 0x4 ;  /* 0x0000000400357802 */ /* 0x000fe40000000f00 */
[----:B------:R-:W-:-:S02]  /*0750*/  LOP3.LUT R32, R163, 0xff, RZ, 0xc0, !PT ;  /* 0x000000ffa3207812 */ /* 0x000fc400078ec0ff */
[----:B------:R-:W-:Y:S02]  /*0760*/  SHF.R.S32.HI R3, RZ, 0x1f, R0 ;  /* 0x0000001fff037819 */ /* 0x000fe40000011400 */
[----:B------:R-:W-:Y:S02]  /*0770*/  MOV R87, 0x10 ;  /* 0x0000001000577802 */ /* 0x000fe40000000f00 */
[----:B------:R-:W-:Y:S01]  /*0780*/  LEA.HI R89, R3, R0, RZ, 0x2 ;  /* 0x0000000003597211 */ /* 0x000fe200078f10ff */
[----:B------:R-:W-:-:S03]  /*0790*/  IMAD.WIDE R2, R162, R53, c[0x0][0x1a0] ;  /* 0x00006800a2027625 */ /* 0x000fc600078e0235 */
[----:B------:R-:W-:Y:S02]  /*07a0*/  LEA.HI.SX32 R89, R89, R32, 0x1e ;  /* 0x0000002059597211 */ /* 0x000fe400078ff2ff */
[----:B------:R0:W2:Y:S01]  /*07b0*/  LDG.E R178, [R2.64] ;  /* 0x0000000402b27981 */ /* 0x0000a2000c1e1900 */
[----:B------:R-:W-:Y:S01]  /*07c0*/  IMAD.WIDE R52, R162, R53, c[0x0][0x1a8] ;  /* 0x00006a00a2347625 */ /* 0x000fe200078e0235 */
[----:B------:R-:W-:-:S03]  /*07d0*/  IADD3 R166, R89, 0x200, RZ ;  /* 0x0000020059a67810 */ /* 0x000fc60007ffe0ff */
[CC--:B------:R-:W-:Y:S01]  /*07e0*/  IMAD.WIDE.U32 R32, R89.reuse, R87.reuse, c[0x0][0x188] ;  /* 0x0000620059207625 */ /* 0x0c0fe200078e0057 */
[----:B------:R1:W3:Y:S03]  /*07f0*/  LDG.E R167, [R52.64] ;  /* 0x0000000434a77981 */ /* 0x0002e6000c1e1900 */
[CC--:B------:R-:W-:Y:S02]  /*0800*/  IMAD.WIDE.U32 R48, R166.reuse, R87.reuse, c[0x0][0x188] ;  /* 0x00006200a6307625 */ /* 0x0c0fe400078e0057 */
[----:B------:R-:W4:Y:S01]  /*0810*/  LDG.E.128 R32, [R32.64] ;  /* 0x0000000420207981 */ /* 0x000f22000c1e1d00 */
[----:B------:R-:W-:Y:S01]  /*0820*/  IADD3 R165, R89, 0x300, RZ ;  /* 0x0000030059a57810 */ /* 0x000fe20007ffe0ff */
[-C--:B------:R-:W-:Y:S02]  /*0830*/  IMAD.WIDE.U32 R54, R166, R87.reuse, c[0x0][0x208] ;  /* 0x00008200a6367625 */ /* 0x080fe400078e0057 */
[----:B------:R-:W3:Y:S02]  /*0840*/  LDG.E.128 R48, [R48.64] ;  /* 0x0000000430307981 */ /* 0x000ee4000c1e1d00 */
[----:B------:R-:W-:-:S02]  /*0850*/  IMAD.WIDE.U32 R56, R165, R87, c[0x0][0x188] ;  /* 0x00006200a5387625 */ /* 0x000fc400078e0057 */
[----:B-1----:R-:W3:Y:S02]  /*0860*/  LDG.E.128 R52, [R54.64] ;  /* 0x0000000436347981 */ /* 0x002ee4000c1e1d00 */
[C---:B------:R-:W-:Y:S02]  /*0870*/  IMAD.WIDE.U32 R36, R89.reuse, R87, c[0x0][0x208] ;  /* 0x0000820059247625 */ /* 0x040fe400078e0057 */
[----:B------:R-:W3:Y:S01]  /*0880*/  LDG.E.128 R56, [R56.64] ;  /* 0x0000000438387981 */ /* 0x000ee2000c1e1d00 */
[----:B------:R-:W-:-:S03]  /*0890*/  IADD3 R168, R89, 0x100, RZ ;  /* 0x0000010059a87810 */ /* 0x000fc60007ffe0ff */
[----:B------:R-:W3:Y:S02]  /*08a0*/  LDG.E.128 R36, [R36.64] ;  /* 0x0000000424247981 */ /* 0x000ee4000c1e1d00 */
[----:B------:R-:W-:-:S04]  /*08b0*/  IMAD.WIDE.U32 R40, R168, R87, c[0x0][0x188] ;  /* 0x00006200a8287625 */ /* 0x000fc800078e0057 */
[----:B------:R-:W-:Y:S02]  /*08c0*/  IMAD.WIDE.U32 R44, R168, R87, c[0x0][0x208] ;  /* 0x00008200a82c7625 */ /* 0x000fe400078e0057 */
[----:B------:R-:W3:Y:S01]  /*08d0*/  LDG.E.128 R40, [R40.64] ;  /* 0x0000000428287981 */ /* 0x000ee2000c1e1d00 */
[----:B------:R-:W-:-:S03]  /*08e0*/  IADD3 R88, R89, 0x400, RZ ;  /* 0x0000040059587810 */ /* 0x000fc60007ffe0ff */
[----:B------:R-:W3:Y:S02]  /*08f0*/  LDG.E.128 R44, [R44.64] ;  /* 0x000000042c2c7981 */ /* 0x000ee4000c1e1d00 */
[----:B------:R-:W-:-:S06]  /*0900*/  IMAD.WIDE.U32 R64, R88, R87, c[0x0][0x188] ;  /* 0x0000620058407625 */ /* 0x000fcc00078e0057 */
[----:B------:R-:W3:Y:S01]  /*0910*/  LDG.E.128 R64, [R64.64] ;  /* 0x0000000440407981 */ /* 0x000ee2000c1e1d00 */
[----:B------:R-:W-:-:S06]  /*0920*/  IMAD.WIDE.U32 R60, R165, R87, c[0x0][0x208] ;  /* 0x00008200a53c7625 */ /* 0x000fcc00078e0057 */
[----:B------:R-:W3:Y:S01]  /*0930*/  LDG.E.128 R60, [R60.64] ;  /* 0x000000043c3c7981 */ /* 0x000ee2000c1e1d00 */
[----:B------:R-:W-:Y:S01]  /*0940*/  IMAD.WIDE.U32 R68, R88, R87, c[0x0][0x208] ;  /* 0x0000820058447625 */ /* 0x000fe200078e0057 */
[----:B------:R-:W-:-:S05]  /*0950*/  IADD3 R0, R89, 0x500, RZ ;  /* 0x0000050059007810 */ /* 0x000fca0007ffe0ff */
[----:B------:R-:W3:Y:S01]  /*0960*/  LDG.E.128 R68, [R68.64] ;  /* 0x0000000444447981 */ /* 0x000ee2000c1e1d00 */
[----:B------:R-:W-:-:S04]  /*0970*/  IMAD.WIDE.U32 R72, R0, R87, c[0x0][0x188] ;  /* 0x0000620000487625 */ /* 0x000fc800078e0057 */
[----:B------:R-:W-:Y:S02]  /*0980*/  IMAD.WIDE.U32 R76, R0, R87, c[0x0][0x208] ;  /* 0x00008200004c7625 */ /* 0x000fe400078e0057 */
[----:B------:R-:W3:Y:S04]  /*0990*/  LDG.E.128 R72, [R72.64] ;  /* 0x0000000448487981 */ /* 0x000ee8000c1e1d00 */
[----:B------:R-:W3:Y:S01]  /*09a0*/  LDG.E.128 R76, [R76.64] ;  /* 0x000000044c4c7981 */ /* 0x000ee2000c1e1d00 */
[----:B------:R-:W-:-:S04]  /*09b0*/  ISETP.NE.U32.AND P0, PT, RZ, c[0x0][0x1c0], PT ;  /* 0x00007000ff007a0c */ /* 0x000fc80003f05070 */
[----:B------:R-:W-:Y:S02]  /*09c0*/  ISETP.NE.AND.EX P0, PT, RZ, c[0x0][0x1c4], PT, P0 ;  /* 0x00007100ff007a0c */ /* 0x000fe40003f05300 */
[----:B------:R-:W-:Y:S02]  /*09d0*/  ISETP.NE.U32.AND P1, PT, RZ, c[0x0][0x218], PT ;  /* 0x00008600ff007a0c */ /* 0x000fe40003f25070 */
[----:B0-----:R-:W-:Y:S02]  /*09e0*/  SHF.R.S32.HI R3, RZ, 0x1f, R162 ;  /* 0x0000001fff037819 */ /* 0x001fe400000114a2 */
[----:B------:R-:W-:Y:S02]  /*09f0*/  ISETP.NE.AND.EX P1, PT, RZ, c[0x0][0x21c], PT, P1 ;  /* 0x00008700ff007a0c */ /* 0x000fe40003f25310 */
[----:B------:R-:W-:-:S05]  /*0a00*/  MOV R164, 0x3f800000 ;  /* 0x3f80000000a47802 */ /* 0x000fca0000000f00 */
[----:B------:R-:W-:-:S04]  /*0a10*/  @P0 LEA R170, P2, R162, c[0x0][0x1c0], 0x2 ;  /* 0x00007000a2aa0a11 */ /* 0x000fc800078410ff */
[----:B------:R-:W-:Y:S01]  /*0a20*/  @P0 LEA.HI.X R171, R162, c[0x0][0x1c4], R3, 0x2, P2 ;  /* 0x00007100a2ab0a11 */ /* 0x000fe200010f1403 */
[----:B------:R-:W-:-:S04]  /*0a30*/  ULDC.U8 UR6, c[0x0][0x1f0] ;  /* 0x00007c0000067ab9 */ /* 0x000fc80000000000 */
[----:B------:R0:W5:Y:S01]  /*0a40*/  @P0 LDG.E R164, [R170.64] ;  /* 0x00000004aaa40981 */ /* 0x000162000c1e1900 */
[----:B------:R-:W-:Y:S01]  /*0a50*/  ISETP.NE.AND P0, PT, RZ, UR6, PT ;  /* 0x00000006ff007c0c */ /* 0x000fe2000bf05270 */
[----:B------:R-:W-:-:S04]  /*0a60*/  @P1 IMAD.WIDE.U32 R2, R168, R87, c[0x0][0x218] ;  /* 0x00008600a8021625 */ /* 0x000fc800078e0057 */
[-C--:B------:R-:W-:Y:S01]  /*0a70*/  @P1 IMAD.WIDE.U32 R84, R88, R87.reuse, c[0x0][0x218] ;  /* 0x0000860058541625 */ /* 0x080fe200078e0057 */
[----:B------:R4:W5:Y:S04]  /*0a80*/  @P1 LDG.E.128 R8, [R2.64] ;  /* 0x0000000402081981 */ /* 0x000968000c1e1d00 */
[----:B------:R3:W5:Y:S01]  /*0a90*/  @P1 LDG.E.128 R20, [R84.64] ;  /* 0x0000000454141981 */ /* 0x000762000c1e1d00 */
[----:B------:R-:W-:-:S04]  /*0aa0*/  @P1 IMAD.WIDE.U32 R80, R166, R87, c[0x0][0x218] ;  /* 0x00008600a6501625 */ /* 0x000fc800078e0057 */
[-C--:B------:R-:W-:Y:S01]  /*0ab0*/  @P1 IMAD.WIDE.U32 R172, R89, R87.reuse, c[0x0][0x218] ;  /* 0x0000860059ac1625 */ /* 0x080fe200078e0057 */
[----:B------:R1:W5:Y:S03]  /*0ac0*/  @P1 LDG.E.128 R12, [R80.64] ;  /* 0x00000004500c1981 */ /* 0x000366000c1e1d00 */
[-C--:B------:R-:W-:Y:S01]  /*0ad0*/  @P1 IMAD.WIDE.U32 R82, R165, R87.reuse, c[0x0][0x218] ;  /* 0x00008600a5521625 */ /* 0x080fe200078e0057 */
[----:B------:R0:W5:Y:S03]  /*0ae0*/  @P1 LDG.E.128 R4, [R172.64] ;  /* 0x00000004ac041981 */ /* 0x000166000c1e1d00 */
[----:B------:R-:W-:Y:S01]  /*0af0*/  @P1 IMAD.WIDE.U32 R86, R0, R87, c[0x0][0x218] ;  /* 0x0000860000561625 */ /* 0x000fe200078e0057 */
[----:B------:R0:W5:Y:S04]  /*0b00*/  @P1 LDG.E.128 R16, [R82.64] ;  /* 0x0000000452101981 */ /* 0x000168000c1e1d00 */
[----:B------:R0:W5:Y:S01]  /*0b10*/  @P1 LDG.E.128 R24, [R86.64] ;  /* 0x0000000456181981 */ /* 0x000162000c1e1d00 */
[----:B------:R-:W-:-:S02]  /*0b20*/  LOP3.LUT P1, RZ, R163, 0x1f, RZ, 0xc0, !PT ;  /* 0x0000001fa3ff7812 */ /* 0x000fc4000782c0ff */
[----:B--2---:R-:W-:-:S05]  /*0b30*/  FSEL R178, R178, RZ, !P0 ;  /* 0x000000ffb2b27208 */ /* 0x004fca0004000000 */
[C---:B----4-:R-:W-:Y:S02]  /*0b40*/  FADD.FTZ R2, -R178.reuse, R35 ;  /* 0x00000023b2027221 */ /* 0x050fe40000010100 */
[C---:B------:R-:W-:Y:S02]  /*0b50*/  FADD.FTZ R32, -R178.reuse, R32 ;  /* 0x00000020b2207221 */ /* 0x040fe40000010100 */
[C---:B---3--:R-:W-:Y:S02]  /*0b60*/  FMUL.FTZ R84, R167.reuse, R2 ;  /* 0x00000002a7547220 */ /* 0x048fe40000410000 */
[C---:B------:R-:W-:Y:S02]  /*0b70*/  FADD.FTZ R48, -R178.reuse, R48 ;  /* 0x00000030b2307221 */ /* 0x040fe40000010100 */
[----:B------:R-:W-:Y:S02]  /*0b80*/  FADD.FTZ R2, -R178, R49 ;  /* 0x00000031b2027221 */ /* 0x000fe40000010100 */
[----:B------:R-:W-:-:S02]  /*0b90*/  FMUL.FTZ R48, R167, R48 ;  /* 0x00000030a7307220 */ /* 0x000fc40000410000 */
[C---:B0-----:R-:W-:Y:S02]  /*0ba0*/  FMUL.FTZ R170, R167.reuse, R32 ;  /* 0x00000020a7aa7220 */ /* 0x041fe40000410000 */
[C---:B------:R-:W-:Y:S02]  /*0bb0*/  FADD.FTZ R50, -R178.reuse, R50 ;  /* 0x00000032b2327221 */ /* 0x040fe40000010100 */
[----:B------:R-:W-:Y:S02]  /*0bc0*/  FMUL.FTZ R49, R167, R2 ;  /* 0x00000002a7317220 */ /* 0x000fe40000410000 */
[----:B------:R-:W-:Y:S02]  /*0bd0*/  FADD.FTZ R32, -R178, R51 ;  /* 0x00000033b2207221 */ /* 0x000fe40000010100 */
[C---:B------:R-:W-:Y:S02]  /*0be0*/  FADD.FTZ R123, R52.reuse, R123 ;  /* 0x0000007b347b7221 */ /* 0x040fe40000010000 */
[----:B------:R-:W-:-:S02]  /*0bf0*/  FFMA.FTZ R99, R52, R48, R99 ;  /* 0x0000003034637223 */ /* 0x000fc40000010063 */
[----:B------:R-:W-:Y:S02]  /*0c00*/  FMUL.FTZ R51, R153, R52 ;  /* 0x0000003499337220 */ /* 0x000fe40000410000 */
[----:B------:R-:W-:Y:S02]  /*0c10*/  FADD.FTZ R146, R53, R146 ;  /* 0x0000009235927221 */ /* 0x000fe40000010000 */
[----:B------:R-:W-:Y:S02]  /*0c20*/  FMUL.FTZ R50, R167, R50 ;  /* 0x00000032a7327220 */ /* 0x000fe40000410000 */
[----:B------:R-:W-:Y:S02]  /*0c30*/  FFMA.FTZ R122, R53, R49, R122 ;  /* 0x00000031357a7223 */ /* 0x000fe4000001007a */
[----:B------:R-:W-:Y:S02]  /*0c40*/  FMUL.FTZ R52, R104, R53 ;  /* 0x0000003568347220 */ /* 0x000fe40000410000 */
[----:B------:R-:W-:-:S02]  /*0c50*/  FMUL.FTZ R53, R167, R32 ;  /* 0x00000020a7357220 */ /* 0x000fc40000410000 */
[C---:B------:R-:W-:Y:S02]  /*0c60*/  FADD.FTZ R56, -R178.reuse, R56 ;  /* 0x00000038b2387221 */ /* 0x040fe40000010100 */
[----:B------:R-:W-:Y:S02]  /*0c70*/  FADD.FTZ R2, -R178, R57 ;  /* 0x00000039b2027221 */ /* 0x000fe40000010100 */
[----:B-1----:R-:W-:Y:S02]  /*0c80*/  FMUL.FTZ R81, R161, R36 ;  /* 0x00000024a1517220 */ /* 0x002fe40000410000 */
[C---:B------:R-:W-:Y:S02]  /*0c90*/  FADD.FTZ R125, R54.reuse, R125 ;  /* 0x0000007d367d7221 */ /* 0x040fe40000010000 */
[----:B------:R-:W-:Y:S02]  /*0ca0*/  FFMA.FTZ R101, R54, R50, R101 ;  /* 0x0000003236657223 */ /* 0x000fe40000010065 */
[----:B------:R-:W-:-:S02]  /*0cb0*/  FMUL.FTZ R179, R151, R54 ;  /* 0x0000003697b37220 */ /* 0x000fc40000410000 */
[----:B------:R-:W-:Y:S02]  /*0cc0*/  FADD.FTZ R172, -R178, R33 ;  /* 0x00000021b2ac7221 */ /* 0x000fe40000010100 */
[C---:B------:R-:W-:Y:S02]  /*0cd0*/  FADD.FTZ R148, R55.reuse, R148 ;  /* 0x0000009437947221 */ /* 0x040fe40000010000 */
[----:B------:R-:W-:Y:S02]  /*0ce0*/  FFMA.FTZ R124, R55, R53, R124 ;  /* 0x00000035377c7223 */ /* 0x000fe4000001007c */
[----:B------:R-:W-:Y:S02]  /*0cf0*/  FMUL.FTZ R54, R102, R55 ;  /* 0x0000003766367220 */ /* 0x000fe40000410000 */
[C---:B------:R-:W-:Y:S02]  /*0d00*/  FMUL.FTZ R55, R167.reuse, R56 ;  /* 0x00000038a7377220 */ /* 0x040fe40000410000 */
[----:B------:R-:W-:-:S02]  /*0d10*/  FMUL.FTZ R56, R167, R2 ;  /* 0x00000002a7387220 */ /* 0x000fc40000410000 */
[----:B------:R-:W-:Y:S02]  /*0d20*/  FMUL.FTZ R83, R112, R37 ;  /* 0x0000002570537220 */ /* 0x000fe40000410000 */
[----:B------:R-:W-:Y:S02]  /*0d30*/  FADD.FTZ R2, RZ, R81 ;  /* 0x00000051ff027221 */ /* 0x000fe40000010000 */
[----:B------:R-:W-:Y:S02]  /*0d40*/  FADD.FTZ R34, -R178, R34 ;  /* 0x00000022b2227221 */ /* 0x000fe40000010100 */
[----:B------:R-:W-:Y:S02]  /*0d50*/  FMUL.FTZ R80, R167, R172 ;  /* 0x000000aca7507220 */ /* 0x000fe40000410000 */
[----:B------:R-:W-:Y:S02]  /*0d60*/  FFMA.FTZ R3, R170, R81, RZ ;  /* 0x00000051aa037223 */ /* 0x000fe400000100ff */
[----:B------:R-:W-:-:S02]  /*0d70*/  FMUL.FTZ R87, R159, R38 ;  /* 0x000000269f577220 */ /* 0x000fc40000410000 */
[----:B------:R-:W-:Y:S02]  /*0d80*/  FADD.FTZ R2, R2, R83 ;  /* 0x0000005302027221 */ /* 0x000fe40000010000 */
[----:B------:R-:W-:Y:S02]  /*0d90*/  FMUL.FTZ R82, R167, R34 ;  /* 0x00000022a7527220 */ /* 0x000fe40000410000 */
[----:B------:R-:W-:Y:S02]  /*0da0*/  FFMA.FTZ R3, R80, R83, R3 ;  /* 0x0000005350037223 */ /* 0x000fe40000010003 */
[----:B------:R-:W-:Y:S02]  /*0db0*/  FMUL.FTZ R171, R110, R39 ;  /* 0x000000276eab7220 */ /* 0x000fe40000410000 */
[----:B------:R-:W-:Y:S02]  /*0dc0*/  FADD.FTZ R2, R2, R87 ;  /* 0x0000005702027221 */ /* 0x000fe40000010000 */
[----:B------:R-:W-:-:S02]  /*0dd0*/  FADD.FTZ R40, -R178, R40 ;  /* 0x00000028b2287221 */ /* 0x000fc40000010100 */
[----:B------:R-:W-:Y:S02]  /*0de0*/  FFMA.FTZ R3, R82, R87, R3 ;  /* 0x0000005752037223 */ /* 0x000fe40000010003 */
[----:B------:R-:W-:Y:S02]  /*0df0*/  FMUL.FTZ R172, R157, R44 ;  /* 0x0000002c9dac7220 */ /* 0x000fe40000410000 */
[----:B------:R-:W-:Y:S02]  /*0e00*/  FADD.FTZ R33, R2, R171 ;  /* 0x000000ab02217221 */ /* 0x000fe40000010000 */
[----:B------:R-:W-:Y:S02]  /*0e10*/  FADD.FTZ R86, -R178, R41 ;  /* 0x00000029b2567221 */ /* 0x000fe40000010100 */
[----:B------:R-:W-:Y:S02]  /*0e20*/  FMUL.FTZ R85, R167, R40 ;  /* 0x00000028a7557220 */ /* 0x000fe40000410000 */
[----:B------:R-:W-:-:S02]  /*0e30*/  FFMA.FTZ R3, R84, R171, R3 ;  /* 0x000000ab54037223 */ /* 0x000fc40000010003 */
[----:B------:R-:W-:Y:S02]  /*0e40*/  FMUL.FTZ R175, R108, R45 ;  /* 0x0000002d6caf7220 */ /* 0x000fe40000410000 */
[----:B------:R-:W-:Y:S02]  /*0e50*/  FADD.FTZ R2, R33, R172 ;  /* 0x000000ac21027221 */ /* 0x000fe40000010000 */
[C---:B------:R-:W-:Y:S02]  /*0e60*/  FADD.FTZ R42, -R178.reuse, R42 ;  /* 0x0000002ab22a7221 */ /* 0x040fe40000010100 */
[----:B------:R-:W-:Y:S02]  /*0e70*/  FMUL.FTZ R86, R167, R86 ;  /* 0x00000056a7567220 */ /* 0x000fe40000410000 */
[----:B------:R-:W-:Y:S02]  /*0e80*/  FFMA.FTZ R3, R85, R172, R3 ;  /* 0x000000ac55037223 */ /* 0x000fe40000010003 */
[----:B------:R-:W-:-:S02]  /*0e90*/  FADD.FTZ R58, -R178, R58 ;  /* 0x0000003ab23a7221 */ /* 0x000fc40000010100 */
[----:B------:R-:W-:Y:S02]  /*0ea0*/  FADD.FTZ R32, -R178, R59 ;  /* 0x0000003bb2207221 */ /* 0x000fe40000010100 */
[----:B------:R-:W-:Y:S02]  /*0eb0*/  FMUL.FTZ R176, R155, R46 ;  /* 0x0000002e9bb07220 */ /* 0x000fe40000410000 */
[----:B------:R-:W-:Y:S02]  /*0ec0*/  FADD.FTZ R33, R2, R175 ;  /* 0x000000af02217221 */ /* 0x000fe40000010000 */
[----:B------:R-:W-:Y:S02]  /*0ed0*/  FADD.FTZ R174, -R178, R43 ;  /* 0x0000002bb2ae7221 */ /* 0x000fe40000010100 */
[----:B------:R-:W-:Y:S02]  /*0ee0*/  FMUL.FTZ R173, R167, R42 ;  /* 0x0000002aa7ad7220 */ /* 0x000fe40000410000 */
[----:B------:R-:W-:-:S02]  /*0ef0*/  FFMA.FTZ R3, R86, R175, R3 ;  /* 0x000000af56037223 */ /* 0x000fc40000010003 */
[C---:B------:R-:W-:Y:S02]  /*0f00*/  FMUL.FTZ R57, R167.reuse, R58 ;  /* 0x0000003aa7397220 */ /* 0x040fe40000410000 */
[----:B------:R-:W-:Y:S02]  /*0f10*/  FMUL.FTZ R58, R167, R32 ;  /* 0x00000020a73a7220 */ /* 0x000fe40000410000 */
[----:B------:R-:W-:Y:S02]  /*0f20*/  FADD.FTZ R64, -R178, R64 ;  /* 0x00000040b2407221 */ /* 0x000fe40000010100 */
[----:B------:R-:W-:Y:S02]  /*0f30*/  FMUL.FTZ R177, R106, R47 ;  /* 0x0000002f6ab17220 */ /* 0x000fe40000410000 */
[----:B------:R-:W-:Y:S02]  /*0f40*/  FADD.FTZ R32, -R178, R65 ;  /* 0x00000041b2207221 */ /* 0x000fe40000010100 */
[----:B------:R-:W-:-:S02]  /*0f50*/  FADD.FTZ R2, R33, R176 ;  /* 0x000000b021027221 */ /* 0x000fc40000010000 */
[----:B------:R-:W-:Y:S02]  /*0f60*/  FMUL.FTZ R174, R167, R174 ;  /* 0x000000aea7ae7220 */ /* 0x000fe40000410000 */
[----:B------:R-:W-:Y:S02]  /*0f70*/  FFMA.FTZ R3, R173, R176, R3 ;  /* 0x000000b0ad037223 */ /* 0x000fe40000010003 */
[C---:B------:R-:W-:Y:S02]  /*0f80*/  FMUL.FTZ R59, R167.reuse, R64 ;  /* 0x00000040a73b7220 */ /* 0x040fe40000410000 */
        /* <DEDUP_REMOVED lines=9> */
[C---:B------:R-:W-:Y:S02]  /*1020*/  FADD.FTZ R127, R60.reuse, R127 ;  /* 0x0000007f3c7f7221 */ /* 0x040fe40000010000 */
[----:B------:R-:W-:Y:S02]  /*1030*/  FFMA.FTZ R103, R60, R55, R103 ;  /* 0x000000373c677223 */ /* 0x000fe40000010067 */
[----:B------:R-:W-:Y:S02]  /*1040*/  FMUL.FTZ R60, R149, R60 ;  /* 0x0000003c953c7220 */ /* 0x000fe40000410000 */
[----:B------:R-:W-:Y:S02]  /*1050*/  FADD.FTZ R3, R3, R54 ;  /* 0x0000003603037221 */ /* 0x000fe40000010000 */
[----:B------:R-:W-:Y:S02]  /*1060*/  FFMA.FTZ R32, R53, R54, R2 ;  /* 0x0000003635207223 */ /* 0x000fe40000010002 */
[----:B------:R-:W-:-:S02]  /*1070*/  FADD.FTZ R150, R61, R150 ;  /* 0x000000963d967221 */ /* 0x000fc40000010000 */
[----:B------:R-:W-:Y:S02]  /*1080*/  FFMA.FTZ R126, R61, R56, R126 ;  /* 0x000000383d7e7223 */ /* 0x000fe4000001007e */
[----:B------:R-:W-:Y:S02]  /*1090*/  FADD.FTZ R2, R3, R60 ;  /* 0x0000003c03027221 */ /* 0x000fe40000010000 */
[----:B------:R-:W-:Y:S02]  /*10a0*/  FMUL.FTZ R61, R100, R61 ;  /* 0x0000003d643d7220 */ /* 0x000fe40000410000 */
[----:B------:R-:W-:Y:S02]  /*10b0*/  FFMA.FTZ R3, R55, R60, R32 ;  /* 0x0000003c37037223 */ /* 0x000fe40000010020 */
[C---:B------:R-:W-:Y:S02]  /*10c0*/  FADD.FTZ R129, R62.reuse, R129 ;  /* 0x000000813e817221 */ /* 0x040fe40000010000 */
[----:B------:R-:W-:-:S02]  /*10d0*/  FFMA.FTZ R105, R62, R57, R105 ;  /* 0x000000393e697223 */ /* 0x000fc40000010069 */
[----:B------:R-:W-:Y:S02]  /*10e0*/  FMUL.FTZ R62, R147, R62 ;  /* 0x0000003e933e7220 */ /* 0x000fe40000410000 */
[----:B------:R-:W-:Y:S02]  /*10f0*/  FADD.FTZ R33, R2, R61 ;  /* 0x0000003d02217221 */ /* 0x000fe40000010000 */
[----:B------:R-:W-:Y:S02]  /*1100*/  FFMA.FTZ R3, R56, R61, R3 ;  /* 0x0000003d38037223 */ /* 0x000fe40000010003 */
[C---:B------:R-:W-:Y:S02]  /*1110*/  FADD.FTZ R152, R63.reuse, R152 ;  /* 0x000000983f987221 */ /* 0x040fe40000010000 */
[----:B------:R-:W-:Y:S02]  /*1120*/  FFMA.FTZ R128, R63, R58, R128 ;  /* 0x0000003a3f807223 */ /* 0x000fe40000010080 */
[----:B------:R-:W-:-:S02]  /*1130*/  FMUL.FTZ R63, R98, R63 ;  /* 0x0000003f623f7220 */ /* 0x000fc40000410000 */
[----:B------:R-:W-:Y:S02]  /*1140*/  FADD.FTZ R2, R33, R62 ;  /* 0x0000003e21027221 */ /* 0x000fe40000010000 */
[----:B------:R-:W-:Y:S02]  /*1150*/  FFMA.FTZ R3, R57, R62, R3 ;  /* 0x0000003e39037223 */ /* 0x000fe40000010003 */
[----:B------:R-:W-:Y:S02]  /*1160*/  FADD.FTZ R66, -R178, R66 ;  /* 0x00000042b2427221 */ /* 0x000fe40000010100 */
        /* <DEDUP_REMOVED lines=9> */
[----:B------:R-:W-:Y:S02]  /*1200*/  FMUL.FTZ R69, R96, R69 ;  /* 0x0000004560457220 */ /* 0x000fe40000410000 */
[----:B------:R-:W-:Y:S02]  /*1210*/  FADD.FTZ R2, R33, R68 ;  /* 0x0000004421027221 */ /* 0x000fe40000010000 */
[----:B------:R-:W-:Y:S02]  /*1220*/  FFMA.FTZ R3, R59, R68, R3 ;  /* 0x000000443b037223 */ /* 0x000fe40000010003 */
[C---:B------:R-:W-:Y:S02]  /*1230*/  FADD.FTZ R133, R70.reuse, R133 ;  /* 0x0000008546857221 */ /* 0x040fe40000010000 */
[----:B------:R-:W-:Y:S02]  /*1240*/  FFMA.FTZ R109, R70, R65, R109 ;  /* 0x00000041466d7223 */ /* 0x000fe4000001006d */
[----:B------:R-:W-:-:S02]  /*1250*/  FMUL.FTZ R66, R167, R34 ;  /* 0x00000022a7427220 */ /* 0x000fc40000410000 */
[----:B------:R-:W-:Y:S02]  /*1260*/  FADD.FTZ R72, -R178, R72 ;  /* 0x00000048b2487221 */ /* 0x000fe40000010100 */
[----:B------:R-:W-:Y:S02]  /*1270*/  FMUL.FTZ R70, R143, R70 ;  /* 0x000000468f467220 */ /* 0x000fe40000410000 */
[----:B------:R-:W-:Y:S02]  /*1280*/  FADD.FTZ R33, R2, R69 ;  /* 0x0000004502217221 */ /* 0x000fe40000010000 */
[----:B------:R-:W-:Y:S02]  /*1290*/  FFMA.FTZ R3, R64, R69, R3 ;  /* 0x0000004540037223 */ /* 0x000fe40000010003 */
[C---:B------:R-:W-:Y:S02]  /*12a0*/  FADD.FTZ R156, R71.reuse, R156 ;  /* 0x0000009c479c7221 */ /* 0x040fe40000010000 */
[----:B------:R-:W-:-:S02]  /*12b0*/  FFMA.FTZ R132, R71, R66, R132 ;  /* 0x0000004247847223 */ /* 0x000fc40000010084 */
[----:B------:R-:W-:Y:S02]  /*12c0*/  FADD.FTZ R32, -R178, R73 ;  /* 0x00000049b2207221 */ /* 0x000fe40000010100 */
[----:B------:R-:W-:Y:S02]  /*12d0*/  FMUL.FTZ R67, R167, R72 ;  /* 0x00000048a7437220 */ /* 0x000fe40000410000 */
[----:B------:R-:W-:Y:S02]  /*12e0*/  FMUL.FTZ R71, R94, R71 ;  /* 0x000000475e477220 */ /* 0x000fe40000410000 */
[----:B------:R-:W-:Y:S02]  /*12f0*/  FADD.FTZ R2, R33, R70 ;  /* 0x0000004621027221 */ /* 0x000fe40000010000 */
[----:B------:R-:W-:Y:S02]  /*1300*/  FFMA.FTZ R3, R65, R70, R3 ;  /* 0x0000004641037223 */ /* 0x000fe40000010003 */
[----:B------:R-:W-:-:S02]  /*1310*/  FADD.FTZ R74, -R178, R74 ;  /* 0x0000004ab24a7221 */ /* 0x000fc40000010100 */
[C---:B------:R-:W-:Y:S02]  /*1320*/  FADD.FTZ R135, R76.reuse, R135 ;  /* 0x000000874c877221 */ /* 0x040fe40000010000 */
[----:B------:R-:W-:Y:S02]  /*1330*/  FFMA.FTZ R111, R76, R67, R111 ;  /* 0x000000434c6f7223 */ /* 0x000fe4000001006f */
[----:B------:R-:W-:Y:S02]  /*1340*/  FMUL.FTZ R72, R167, R32 ;  /* 0x00000020a7487220 */ /* 0x000fe40000410000 */
[----:B------:R-:W-:Y:S02]  /*1350*/  FMUL.FTZ R76, R141, R76 ;  /* 0x0000004c8d4c7220 */ /* 0x000fe40000410000 */
[----:B------:R-:W-:Y:S02]  /*1360*/  FADD.FTZ R33, R2, R71 ;  /* 0x0000004702217221 */ /* 0x000fe40000010000 */
[----:B------:R-:W-:-:S02]  /*1370*/  FFMA.FTZ R3, R66, R71, R3 ;  /* 0x0000004742037223 */ /* 0x000fc40000010003 */
[----:B------:R-:W-:Y:S02]  /*1380*/  FADD.FTZ R178, -R178, R75 ;  /* 0x0000004bb2b27221 */ /* 0x000fe40000010100 */
[C---:B------:R-:W-:Y:S02]  /*1390*/  FADD.FTZ R158, R77.reuse, R158 ;  /* 0x0000009e4d9e7221 */ /* 0x040fe40000010000 */
[----:B------:R-:W-:Y:S02]  /*13a0*/  FFMA.FTZ R134, R77, R72, R134 ;  /* 0x000000484d867223 */ /* 0x000fe40000010086 */
[----:B------:R-:W-:Y:S02]  /*13b0*/  FMUL.FTZ R75, R167, R74 ;  /* 0x0000004aa74b7220 */ /* 0x000fe40000410000 */
[----:B------:R-:W-:Y:S02]  /*13c0*/  FMUL.FTZ R77, R92, R77 ;  /* 0x0000004d5c4d7220 */ /* 0x000fe40000410000 */
[----:B------:R-:W-:-:S02]  /*13d0*/  FADD.FTZ R2, R33, R76 ;  /* 0x0000004c21027221 */ /* 0x000fc40000010000 */
[----:B------:R-:W-:Y:S02]  /*13e0*/  FFMA.FTZ R3, R67, R76, R3 ;  /* 0x0000004c43037223 */ /* 0x000fe40000010003 */
[C---:B------:R-:W-:Y:S02]  /*13f0*/  FADD.FTZ R137, R78.reuse, R137 ;  /* 0x000000894e897221 */ /* 0x040fe40000010000 */
        /* <DEDUP_REMOVED lines=8> */
[C---:B------:R-:W-:Y:S02]  /*1480*/  FADD.FTZ R138, R37.reuse, R138 ;  /* 0x0000008a258a7221 */ /* 0x040fe40000010000 */
[----:B------:R-:W-:-:S02]  /*1490*/  FFMA.FTZ R114, R37, R80, R114 ;  /* 0x0000005025727223 */ /* 0x000fc40000010072 */
[C---:B------:R-:W-:Y:S02]  /*14a0*/  FADD.FTZ R115, R36.reuse, R115 ;  /* 0x0000007324737221 */ /* 0x040fe40000010000 */
[----:B------:R-:W-:Y:S02]  /*14b0*/  FFMA.FTZ R91, R36, R170, R91 ;  /* 0x000000aa245b7223 */ /* 0x000fe4000001005b */
[C---:B------:R-:W-:Y:S02]  /*14c0*/  FADD.FTZ R117, R38.reuse, R117 ;  /* 0x0000007526757221 */ /* 0x040fe40000010000 */
        /* <DEDUP_REMOVED lines=13> */
[----:B------:R-:W-:Y:S02]  /*15a0*/  FADD.FTZ R35, R2, R73 ;  /* 0x0000004902237221 */ /* 0x000fe40000010000 */
[----:B------:R-:W-:Y:S01]  /*15b0*/  FFMA.FTZ R37, R74, R73, R3 ;  /* 0x000000494a257223 */ /* 0x000fe20000010003 */
[----:B------:R-:W-:Y:S05]  /*15c0*/  BRA.DIV ~URZ, `(.L_x_7481) ;  /* 0x000013b27f007947 */ /* 0x000fea000b800000 */
[----:B------:R0:W1:Y:S02]  /*15d0*/  SHFL.DOWN PT, R32, R35, 0x10, 0x1f ;  /* 0x0a001f0023207f89 */ /* 0x00006400000e0000 */
.L_x_7486:
        /* <DEDUP_REMOVED lines=18> */
.L_x_7487:
        /* <DEDUP_REMOVED lines=16> */
[----:B------:R-:W-:-:S04]  /*1800*/  SHF.L.U32 R169, R169, 0x3, RZ ;  /* 0x00000003a9a97819 */ /* 0x000fc800000006ff */
[----:B------:R-:W-:Y:S04]  /*1810*/  @!P1 STS.64 [R79.X8+0x6000], R2 ;  /* 0x006000024f009388 */ /* 0x000fe80000008a00 */
[----:B------:R-:W-:Y:S01]  /*1820*/  BAR.SYNC.DEFER_BLOCKING 0x0 ;  /* 0x0000000000007b1d */ /* 0x000fe20000010000 */
[----:B------:R-:W-:-:S04]  /*1830*/  ISETP.NE.U32.AND P1, PT, RZ, c[0x0][0x218], PT ;  /* 0x00008600ff007a0c */ /* 0x000fc80003f25070 */
[----:B------:R-:W-:Y:S01]  /*1840*/  ISETP.NE.AND.EX P1, PT, RZ, c[0x0][0x21c], PT, P1 ;  /* 0x00008700ff007a0c */ /* 0x000fe20003f25310 */
        /* <DEDUP_REMOVED lines=33> */
[C---:B------:R-:W-:Y:S02]  /*1a60*/  FMUL.FTZ R37, R167.reuse, R170 ;  /* 0x000000aaa7257220 */ /* 0x040fe40000410000 */
[C---:B------:R-:W-:Y:S02]  /*1a70*/  FMUL.FTZ R80, R167.reuse, R80 ;  /* 0x00000050a7507220 */ /* 0x040fe40000410000 */
[C---:B------:R-:W-:Y:S02]  /*1a80*/  FMUL.FTZ R39, R167.reuse, R82 ;  /* 0x00000052a7277220 */ /* 0x040fe40000410000 */
[----:B------:R-:W-:-:S02]  /*1a90*/  FMUL.FTZ R84, R167, R84 ;  /* 0x00000054a7547220 */ /* 0x000fc40000410000 */
[----:B-----5:R-:W-:Y:S02]  /*1aa0*/  @P1 FADD.FTZ R37, R4, R37 ;  /* 0x0000002504251221 */ /* 0x020fe40000010000 */
[----:B------:R-:W-:Y:S02]  /*1ab0*/  @P1 FADD.FTZ R80, R5, R80 ;  /* 0x0000005005501221 */ /* 0x000fe40000010000 */
[----:B------:R-:W-:Y:S02]  /*1ac0*/  @P1 FADD.FTZ R39, R6, R39 ;  /* 0x0000002706271221 */ /* 0x000fe40000010000 */
[----:B------:R-:W-:Y:S01]  /*1ad0*/  @P1 FADD.FTZ R84, R7, R84 ;  /* 0x0000005407541221 */ /* 0x000fe20000010000 */
[----:B------:R-:W-:Y:S05]  /*1ae0*/  @!P3 BRA `(.L_x_7483) ;  /* 0x000000700000b947 */ /* 0x000fea0003800000 */
[----:B------:R-:W-:Y:S01]  /*1af0*/  HFMA2.MMA R2, -RZ, RZ, 0, 9.5367431640625e-07 ;  /* 0x00000010ff027435 */ /* 0x000fe200000001ff */
[----:B------:R-:W-:Y:S02]  /*1b00*/  SEL R35, R84, R31, P0 ;  /* 0x0000001f54237207 */ /* 0x000fe40000000000 */
[----:B------:R-:W-:-:S02]  /*1b10*/  SEL R34, R39, R30, P0 ;  /* 0x0000001e27227207 */ /* 0x000fc40000000000 */
[----:B------:R-:W-:Y:S02]  /*1b20*/  SEL R33, R80, R29, P0 ;  /* 0x0000001d50217207 */ /* 0x000fe40000000000 */
[----:B------:R-:W-:-:S03]  /*1b30*/  SEL R32, R37, R28, P0 ;  /* 0x0000001c25207207 */ /* 0x000fc60000000000 */
[----:B------:R-:W-:-:S05]  /*1b40*/  IMAD.WIDE.U32 R2, R89, R2, c[0x0][0x258] ;  /* 0x0000960059027625 */ /* 0x000fca00078e0002 */
[----:B------:R0:W-:Y:S02]  /*1b50*/  STG.E.128 [R2.64], R32 ;  /* 0x0000002002007986 */ /* 0x0001e4000c101d04 */
.L_x_7483:
[-CC-:B------:R-:W-:Y:S01]  /*1b60*/  FFMA.FTZ R53, R53, R41.reuse, R46.reuse ;  /* 0x0000002935357223 */ /* 0x180fe2000001002e */
[----:B------:R-:W-:Y:S01]  /*1b70*/  IADD3 R36, R89, 0x100, RZ ;  /* 0x0000010059247810 */ /* 0x000fe20007ffe0ff */
[-CC-:B------:R-:W-:Y:S01]  /*1b80*/  FFMA.FTZ R85, R85, R41.reuse, R46.reuse ;  /* 0x0000002955557223 */ /* 0x180fe2000001002e */
[----:B------:R-:W-:Y:S01]  /*1b90*/  IADD3 R38, R89, 0x200, RZ ;  /* 0x0000020059267810 */ /* 0x000fe20007ffe0ff */
[-CC-:B------:R-:W-:Y:S01]  /*1ba0*/  FFMA.FTZ R86, R86, R41.reuse, R46.reuse ;  /* 0x0000002956567223 */ /* 0x180fe2000001002e */
[----:B------:R-:W-:Y:S01]  /*1bb0*/  IADD3 R162, R162, c[0x0][0x160], RZ ;  /* 0x00005800a2a27a10 */ /* 0x000fe20007ffe0ff */
        /* <DEDUP_REMOVED lines=12> */
[----:B------:R-:W-:Y:S01]  /*1c80*/  FADD.FTZ R64, R69, -R64 ;  /* 0x8000004045407221 */ /* 0x000fe20000010000 */
[----:B------:R-:W-:Y:S01]  /*1c90*/  MOV R69, 0x10 ;  /* 0x0000001000457802 */ /* 0x000fe20000000f00 */
[----:B------:R-:W-:Y:S02]  /*1ca0*/  FADD.FTZ R52, R52, -R49 ;  /* 0x8000003134347221 */ /* 0x000fe40000010000 */
[----:B------:R-:W-:-:S02]  /*1cb0*/  FFMA.FTZ R55, R55, R41, R46 ;  /* 0x0000002937377223 */ /* 0x000fc4000001002e */
[-CC-:B------:R-:W-:Y:S02]  /*1cc0*/  FFMA.FTZ R56, R56, R41.reuse, R46.reuse ;  /* 0x0000002938387223 */ /* 0x180fe4000001002e */
[-CC-:B------:R-:W-:Y:S02]  /*1cd0*/  FFMA.FTZ R57, R57, R41.reuse, R46.reuse ;  /* 0x0000002939397223 */ /* 0x180fe4000001002e */
[-C--:B------:R-:W-:Y:S02]  /*1ce0*/  FFMA.FTZ R58, R58, R41.reuse, R46 ;  /* 0x000000293a3a7223 */ /* 0x080fe4000001002e */
[----:B------:R-:W-:Y:S02]  /*1cf0*/  FADD.FTZ R48, R51, -R48 ;  /* 0x8000003033307221 */ /* 0x000fe40000010000 */
[-CC-:B------:R-:W-:Y:S02]  /*1d00*/  FFMA.FTZ R59, R59, R41.reuse, R46.reuse ;  /* 0x000000293b3b7223 */ /* 0x180fe4000001002e */
[----:B------:R-:W-:-:S02]  /*1d10*/  FFMA.FTZ R65, R65, R41, R46 ;  /* 0x0000002941417223 */ /* 0x000fc4000001002e */
[-CC-:B------:R-:W-:Y:S02]  /*1d20*/  FFMA.FTZ R66, R66, R41.reuse, R46.reuse ;  /* 0x0000002942427223 */ /* 0x180fe4000001002e */
[-CC-:B------:R-:W-:Y:S02]  /*1d30*/  FFMA.FTZ R67, R67, R41.reuse, R46.reuse ;  /* 0x0000002943437223 */ /* 0x180fe4000001002e */
[-CC-:B------:R-:W-:Y:S02]  /*1d40*/  FFMA.FTZ R72, R72, R41.reuse, R46.reuse ;  /* 0x0000002948487223 */ /* 0x180fe4000001002e */
[-CC-:B------:R-:W-:Y:S02]  /*1d50*/  FFMA.FTZ R75, R75, R41.reuse, R46.reuse ;  /* 0x000000294b4b7223 */ /* 0x180fe4000001002e */
[----:B------:R-:W-:Y:S02]  /*1d60*/  FFMA.FTZ R74, R74, R41, R46 ;  /* 0x000000294a4a7223 */ /* 0x000fe4000001002e */
[----:B0-----:R-:W-:-:S02]  /*1d70*/  FMUL.FTZ R32, R37, R164 ;  /* 0x000000a425207220 */ /* 0x001fc40000410000 */
[C---:B------:R-:W-:Y:S02]  /*1d80*/  FMUL.FTZ R42, R167.reuse, R54 ;  /* 0x00000036a72a7220 */ /* 0x040fe40000410000 */
[C---:B------:R-:W-:Y:S02]  /*1d90*/  FMUL.FTZ R41, R167.reuse, R172 ;  /* 0x000000aca7297220 */ /* 0x040fe40000410000 */
[C---:B------:R-:W-:Y:S02]  /*1da0*/  FMUL.FTZ R86, R167.reuse, R86 ;  /* 0x00000056a7567220 */ /* 0x040fe40000410000 */
[C---:B------:R-:W-:Y:S02]  /*1db0*/  FMUL.FTZ R37, R167.reuse, R176 ;  /* 0x000000b0a7257220 */ /* 0x040fe40000410000 */
[C---:B------:R-:W-:Y:S02]  /*1dc0*/  FMUL.FTZ R174, R167.reuse, R174 ;  /* 0x000000aea7ae7220 */ /* 0x040fe40000410000 */
[----:B------:R-:W-:-:S02]  /*1dd0*/  FMUL.FTZ R45, R167, R50 ;  /* 0x00000032a72d7220 */ /* 0x000fc40000410000 */
[----:B------:R-:W-:Y:S02]  /*1de0*/  FMUL.FTZ R40, R167, R52 ;  /* 0x00000034a7287220 */ /* 0x000fe40000410000 */
[----:B------:R-:W-:Y:S02]  /*1df0*/  FADD.FTZ R60, R60, -R55 ;  /* 0x800000373c3c7221 */ /* 0x000fe40000010000 */
[----:B------:R-:W-:Y:S02]  /*1e00*/  FADD.FTZ R56, R61, -R56 ;  /* 0x800000383d387221 */ /* 0x000fe40000010000 */
[----:B------:R-:W-:Y:S02]  /*1e10*/  FADD.FTZ R62, R62, -R57 ;  /* 0x800000393e3e7221 */ /* 0x000fe40000010000 */
[----:B------:R-:W-:Y:S02]  /*1e20*/  FADD.FTZ R58, R63, -R58 ;  /* 0x8000003a3f3a7221 */ /* 0x000fe40000010000 */
[----:B------:R-:W-:-:S02]  /*1e30*/  FMUL.FTZ R35, R84, R164 ;  /* 0x000000a454237220 */ /* 0x000fc40000410000 */
[-C--:B------:R-:W-:Y:S02]  /*1e40*/  FMUL.FTZ R34, R39, R164.reuse ;  /* 0x000000a427227220 */ /* 0x080fe40000410000 */
[----:B------:R-:W-:Y:S02]  /*1e50*/  FMUL.FTZ R33, R80, R164 ;  /* 0x000000a450217220 */ /* 0x000fe40000410000 */
[----:B------:R-:W-:-:S04]  /*1e60*/  IMAD.WIDE.U32 R2, R89, R69, c[0x0][0x248] ;  /* 0x0000920059027625 */ /* 0x000fc800078e0045 */
[----:B------:R-:W-:Y:S01]  /*1e70*/  FMUL.FTZ R49, R167, R48 ;  /* 0x00000030a7317220 */ /* 0x000fe20000410000 */
[----:B------:R0:W-:Y:S01]  /*1e80*/  STG.E.128 [R2.64], R32 ;  /* 0x0000002002007986 */ /* 0x0001e2000c101d04 */
[----:B------:R-:W-:Y:S02]  /*1e90*/  @P1 FADD.FTZ R42, R15, R42 ;  /* 0x0000002a0f2a1221 */ /* 0x000fe40000010000 */
[----:B------:R-:W-:Y:S02]  /*1ea0*/  @P1 FADD.FTZ R41, R8, R41 ;  /* 0x0000002908291221 */ /* 0x000fe40000010000 */
[----:B------:R-:W-:Y:S01]  /*1eb0*/  @P1 FADD.FTZ R86, R9, R86 ;  /* 0x0000005609561221 */ /* 0x000fe20000010000 */
[----:B------:R-:W-:Y:S01]  /*1ec0*/  @P3 SEL R43, R42, R31, P0 ;  /* 0x0000001f2a2b3207 */ /* 0x000fe20000000000 */
[----:B------:R-:W-:Y:S02]  /*1ed0*/  @P1 FADD.FTZ R37, R10, R37 ;  /* 0x000000250a251221 */ /* 0x000fe40000010000 */
[----:B------:R-:W-:-:S02]  /*1ee0*/  @P1 FADD.FTZ R174, R11, R174 ;  /* 0x000000ae0bae1221 */ /* 0x000fc40000010000 */
[----:B------:R-:W-:Y:S02]  /*1ef0*/  @P1 FADD.FTZ R45, R14, R45 ;  /* 0x0000002d0e2d1221 */ /* 0x000fe40000010000 */
[----:B------:R-:W-:Y:S02]  /*1f00*/  FADD.FTZ R68, R68, -R59 ;  /* 0x8000003b44447221 */ /* 0x000fe40000010000 */
[----:B------:R-:W-:Y:S02]  /*1f10*/  @P1 FADD.FTZ R40, R13, R40 ;  /* 0x000000280d281221 */ /* 0x000fe40000010000 */
[----:B------:R-:W-:Y:S01]  /*1f20*/  FADD.FTZ R70, R70, -R65 ;  /* 0x8000004146467221 */ /* 0x000fe20000010000 */
[----:B0-----:R-:W-:Y:S01]  /*1f30*/  @P3 SEL R35, R174, R31, P0 ;  /* 0x0000001fae233207 */ /* 0x001fe20000000000 */
[----:B------:R-:W-:Y:S01]  /*1f40*/  FADD.FTZ R66, R71, -R66 ;  /* 0x8000004247427221 */ /* 0x000fe20000010000 */
[----:B------:R-:W-:Y:S01]  /*1f50*/  @P3 SEL R34, R37, R30, P0 ;  /* 0x0000001e25223207 */ /* 0x000fe20000000000 */
[----:B------:R-:W-:Y:S01]  /*1f60*/  FADD.FTZ R76, R76, -R67 ;  /* 0x800000434c4c7221 */ /* 0x000fe20000010000 */
[----:B------:R-:W-:Y:S01]  /*1f70*/  @P3 SEL R33, R86, R29, P0 ;  /* 0x0000001d56213207 */ /* 0x000fe20000000000 */
[----:B------:R-:W-:Y:S01]  /*1f80*/  FADD.FTZ R72, R77, -R72 ;  /* 0x800000484d487221 */ /* 0x000fe20000010000 */
[----:B------:R-:W-:Y:S01]  /*1f90*/  @P3 SEL R32, R41, R28, P0 ;  /* 0x0000001c29203207 */ /* 0x000fe20000000000 */
[----:B------:R-:W-:-:S02]  /*1fa0*/  FADD.FTZ R78, R78, -R75 ;  /* 0x8000004b4e4e7221 */ /* 0x000fc40000010000 */
[----:B------:R-:W-:Y:S02]  /*1fb0*/  FADD.FTZ R74, R73, -R74 ;  /* 0x8000004a494a7221 */ /* 0x000fe40000010000 */
[----:B------:R-:W-:Y:S01]  /*1fc0*/  FMUL.FTZ R57, R167, R60 ;  /* 0x0000003ca7397220 */ /* 0x000fe20000410000 */
[----:B------:R-:W-:Y:S01]  /*1fd0*/  IADD3 R60, R89, 0x300, RZ ;  /* 0x00000300593c7810 */ /* 0x000fe20007ffe0ff */
[C---:B------:R-:W-:Y:S02]  /*1fe0*/  FMUL.FTZ R56, R167.reuse, R56 ;  /* 0x00000038a7387220 */ /* 0x040fe40000410000 */
[----:B------:R-:W-:Y:S01]  /*1ff0*/  FMUL.FTZ R59, R167, R62 ;  /* 0x0000003ea73b7220 */ /* 0x000fe20000410000 */
[----:B------:R-:W-:Y:S01]  /*2000*/  IADD3 R62, R89, 0x400, RZ ;  /* 0x00000400593e7810 */ /* 0x000fe20007ffe0ff */
[----:B------:R-:W-:Y:S02]  /*2010*/  FMUL.FTZ R58, R167, R58 ;  /* 0x0000003aa73a7220 */ /* 0x000fe40000410000 */
[----:B------:R-:W-:-:S02]  /*2020*/  @P1 FADD.FTZ R49, R12, R49 ;  /* 0x000000310c311221 */ /* 0x000fc40000010000 */
[----:B------:R-:W-:-:S04]  /*2030*/  IMAD.WIDE.U32 R2, R69, R36, c[0x0][0x248] ;  /* 0x0000920045027625 */ /* 0x000fc800078e0024 */
[----:B------:R-:W-:-:S04]  /*2040*/  IMAD.WIDE.U32 R52, R69, R38, c[0x0][0x248] ;  /* 0x0000920045347625 */ /* 0x000fc800078e0026 */
[----:B------:R-:W-:Y:S01]  /*2050*/  FMUL.FTZ R47, R42, R164 ;  /* 0x000000a42a2f7220 */ /* 0x000fe20000410000 */
[----:B------:R-:W-:Y:S01]  /*2060*/  @P3 SEL R42, R45, R30, P0 ;  /* 0x0000001e2d2a3207 */ /* 0x000fe20000000000 */
[----:B------:R-:W-:-:S04]  /*2070*/  @P3 IMAD.WIDE.U32 R168, R168, R69, c[0x0][0x258] ;  /* 0x00009600a8a83625 */ /* 0x000fc800078e0045 */
[-C--:B------:R-:W-:Y:S01]  /*2080*/  FMUL.FTZ R38, R37, R164.reuse ;  /* 0x000000a425267220 */ /* 0x080fe20000410000 */
[----:B------:R0:W-:Y:S01]  /*2090*/  @P3 STG.E.128 [R168.64], R32 ;  /* 0x00000020a8003986 */ /* 0x0001e2000c101d04 */
[-C--:B------:R-:W-:Y:S01]  /*20a0*/  FMUL.FTZ R36, R41, R164.reuse ;  /* 0x000000a429247220 */ /* 0x080fe20000410000 */
[----:B------:R-:W-:Y:S01]  /*20b0*/  @P3 SEL R41, R40, R29, P0 ;  /* 0x0000001d28293207 */ /* 0x000fe20000000000 */
[----:B------:R-:W-:Y:S02]  /*20c0*/  FMUL.FTZ R46, R45, R164 ;  /* 0x000000a42d2e7220 */ /* 0x000fe40000410000 */
[C---:B------:R-:W-:Y:S02]  /*20d0*/  FMUL.FTZ R61, R167.reuse, R68 ;  /* 0x00000044a73d7220 */ /* 0x040fe40000410000 */
[C---:B------:R-:W-:Y:S02]  /*20e0*/  FMUL.FTZ R64, R167.reuse, R64 ;  /* 0x00000040a7407220 */ /* 0x040fe40000410000 */
[----:B------:R-:W-:-:S02]  /*20f0*/  FMUL.FTZ R63, R167, R70 ;  /* 0x00000046a73f7220 */ /* 0x000fc40000410000 */
[C---:B------:R-:W-:Y:S02]  /*2100*/  FMUL.FTZ R66, R167.reuse, R66 ;  /* 0x00000042a7427220 */ /* 0x040fe40000410000 */
[C---:B------:R-:W-:Y:S02]  /*2110*/  FMUL.FTZ R65, R167.reuse, R76 ;  /* 0x0000004ca7417220 */ /* 0x040fe40000410000 */
[C---:B------:R-:W-:Y:S02]  /*2120*/  FMUL.FTZ R72, R167.reuse, R72 ;  /* 0x00000048a7487220 */ /* 0x040fe40000410000 */
[C---:B------:R-:W-:Y:S01]  /*2130*/  FMUL.FTZ R67, R167.reuse, R78 ;  /* 0x0000004ea7437220 */ /* 0x040fe20000410000 */
[----:B0-----:R-:W-:Y:S01]  /*2140*/  SEL R169, RZ, 0x1, P2 ;  /* 0x00000001ffa97807 */ /* 0x001fe20001000000 */
[----:B------:R-:W-:Y:S02]  /*2150*/  FMUL.FTZ R74, R167, R74 ;  /* 0x0000004aa74a7220 */ /* 0x000fe40000410000 */
[----:B------:R-:W-:-:S02]  /*2160*/  @P1 FADD.FTZ R57, R16, R57 ;  /* 0x0000003910391221 */ /* 0x000fc40000010000 */
[----:B------:R-:W-:Y:S02]  /*2170*/  @P1 FADD.FTZ R56, R17, R56 ;  /* 0x0000003811381221 */ /* 0x000fe40000010000 */
[----:B------:R-:W-:Y:S01]  /*2180*/  @P1 FADD.FTZ R59, R18, R59 ;  /* 0x0000003b123b1221 */ /* 0x000fe20000010000 */
[----:B------:R-:W-:Y:S01]  /*2190*/  @P3 SEL R48, R57, R28, P0 ;  /* 0x0000001c39303207 */ /* 0x000fe20000000000 */
[----:B------:R-:W-:Y:S02]  /*21a0*/  @P1 FADD.FTZ R58, R19, R58 ;  /* 0x0000003a133a1221 */ /* 0x000fe40000010000 */
[----:B------:R-:W-:Y:S01]  /*21b0*/  FMUL.FTZ R39, R174, R164 ;  /* 0x000000a4ae277220 */ /* 0x000fe20000410000 */
[----:B------:R-:W-:Y:S01]  /*21c0*/  @P3 SEL R50, R59, R30, P0 ;  /* 0x0000001e3b323207 */ /* 0x000fe20000000000 */
[-C--:B------:R-:W-:Y:S01]  /*21d0*/  FMUL.FTZ R37, R86, R164.reuse ;  /* 0x000000a456257220 */ /* 0x080fe20000410000 */
[----:B------:R-:W-:Y:S01]  /*21e0*/  @P3 SEL R51, R58, R31, P0 ;  /* 0x0000001f3a333207 */ /* 0x000fe20000000000 */
[----:B------:R-:W-:Y:S01]  /*21f0*/  FMUL.FTZ R45, R40, R164 ;  /* 0x000000a4282d7220 */ /* 0x000fe20000410000 */
[C---:B------:R-:W-:Y:S01]  /*2200*/  @P3 SEL R40, R49.reuse, R28, P0 ;  /* 0x0000001c31283207 */ /* 0x040fe20000000000 */
[----:B------:R-:W-:Y:S01]  /*2210*/  @P3 IMAD.WIDE.U32 R166, R166, R69, c[0x0][0x258] ;  /* 0x00009600a6a63625 */ /* 0x000fe200078e0045 */
[----:B------:R0:W-:Y:S03]  /*2220*/  STG.E.128 [R2.64], R36 ;  /* 0x0000002402007986 */ /* 0x0001e6000c101d04 */
[----:B------:R-:W-:Y:S01]  /*2230*/  FMUL.FTZ R44, R49, R164 ;  /* 0x000000a4312c7220 */ /* 0x000fe20000410000 */
[----:B------:R-:W-:Y:S01]  /*2240*/  @P3 SEL R49, R56, R29, P0 ;  /* 0x0000001d38313207 */ /* 0x000fe20000000000 */
[----:B------:R-:W-:Y:S01]  /*2250*/  @P3 IMAD.WIDE.U32 R54, R165, R69, c[0x0][0x258] ;  /* 0x00009600a5363625 */ /* 0x000fe200078e0045 */
[----:B------:R-:W-:Y:S03]  /*2260*/  @P3 STG.E.128 [R166.64], R40 ;  /* 0x00000028a6003986 */ /* 0x000fe6000c101d04 */
[----:B------:R-:W-:Y:S01]  /*2270*/  @P1 FADD.FTZ R61, R20, R61 ;  /* 0x0000003d143d1221 */ /* 0x000fe20000010000 */
[----:B------:R1:W-:Y:S01]  /*2280*/  STG.E.128 [R52.64], R44 ;  /* 0x0000002c34007986 */ /* 0x0003e2000c101d04 */
[----:B------:R-:W-:-:S02]  /*2290*/  @P1 FADD.FTZ R64, R21, R64 ;  /* 0x0000004015401221 */ /* 0x000fc40000010000 */
[----:B------:R-:W-:Y:S01]  /*22a0*/  @P1 FADD.FTZ R63, R22, R63 ;  /* 0x0000003f163f1221 */ /* 0x000fe20000010000 */
[----:B------:R2:W-:Y:S01]  /*22b0*/  @P3 STG.E.128 [R54.64], R48 ;  /* 0x0000003036003986 */ /* 0x0005e2000c101d04 */
[----:B------:R-:W-:Y:S02]  /*22c0*/  @P1 FADD.FTZ R66, R23, R66 ;  /* 0x0000004217421221 */ /* 0x000fe40000010000 */
[----:B------:R-:W-:Y:S01]  /*22d0*/  @P1 FADD.FTZ R65, R24, R65 ;  /* 0x0000004118411221 */ /* 0x000fe20000010000 */
[----:B0-----:R-:W-:Y:S01]  /*22e0*/  @P3 SEL R38, R63, R30, P0 ;  /* 0x0000001e3f263207 */ /* 0x001fe20000000000 */
[----:B------:R-:W-:Y:S01]  /*22f0*/  @P1 FADD.FTZ R72, R25, R72 ;  /* 0x0000004819481221 */ /* 0x000fe20000010000 */
[----:B------:R-:W-:Y:S01]  /*2300*/  @P3 SEL R39, R66, R31, P0 ;  /* 0x0000001f42273207 */ /* 0x000fe20000000000 */
[----:B------:R-:W-:Y:S01]  /*2310*/  @P1 FADD.FTZ R67, R26, R67 ;  /* 0x000000431a431221 */ /* 0x000fe20000010000 */
[-C--:B------:R-:W-:Y:S01]  /*2320*/  @P3 SEL R37, R64, R29.reuse, P0 ;  /* 0x0000001d40253207 */ /* 0x080fe20000000000 */
[----:B------:R-:W-:Y:S01]  /*2330*/  @P1 FADD.FTZ R74, R27, R74 ;  /* 0x0000004a1b4a1221 */ /* 0x000fe20000010000 */
[----:B------:R-:W-:Y:S01]  /*2340*/  @P3 SEL R36, R61, R28, P0 ;  /* 0x0000001c3d243207 */ /* 0x000fe20000000000 */
[----:B------:R-:W-:Y:S01]  /*2350*/  FMUL.FTZ R35, R58, R164 ;  /* 0x000000a43a237220 */ /* 0x000fe20000410000 */
[----:B------:R-:W-:Y:S01]  /*2360*/  SEL R28, R65, R28, P0 ;  /* 0x0000001c411c7207 */ /* 0x000fe20000000000 */
[-C--:B------:R-:W-:Y:S01]  /*2370*/  FMUL.FTZ R34, R59, R164.reuse ;  /* 0x000000a43b227220 */ /* 0x080fe20000410000 */
[----:B-1----:R-:W-:Y:S01]  /*2380*/  IADD3 R52, R89, 0x500, RZ ;  /* 0x0000050059347810 */ /* 0x002fe20007ffe0ff */
[-C--:B------:R-:W-:Y:S01]  /*2390*/  FMUL.FTZ R33, R56, R164.reuse ;  /* 0x000000a438217220 */ /* 0x080fe20000410000 */
[----:B------:R-:W-:Y:S01]  /*23a0*/  SEL R29, R72, R29, P0 ;  /* 0x0000001d481d7207 */ /* 0x000fe20000000000 */
[----:B------:R-:W-:Y:S01]  /*23b0*/  FMUL.FTZ R32, R57, R164 ;  /* 0x000000a439207220 */ /* 0x000fe20000410000 */
[----:B------:R-:W-:Y:S01]  /*23c0*/  SEL R30, R67, R30, P0 ;  /* 0x0000001e431e7207 */ /* 0x000fe20000000000 */
[----:B------:R-:W-:Y:S01]  /*23d0*/  IMAD.WIDE.U32 R2, R69, R60, c[0x0][0x248] ;  /* 0x0000920045027625 */ /* 0x000fe200078e003c */
[----:B------:R-:W-:-:S02]  /*23e0*/  SEL R31, R74, R31, P0 ;  /* 0x0000001f4a1f7207 */ /* 0x000fc40000000000 */
[----:B------:R-:W-:Y:S01]  /*23f0*/  ISETP.GE.AND P0, PT, R162, c[0x0][0x164], PT ;  /* 0x00005900a2007a0c */ /* 0x000fe20003f06270 */
[----:B------:R-:W-:Y:S01]  /*2400*/  @P3 IMAD.WIDE.U32 R88, R88, R69, c[0x0][0x258] ;  /* 0x0000960058583625 */ /* 0x000fe200078e0045 */
[----:B------:R0:W-:Y:S03]  /*2410*/  STG.E.128 [R2.64], R32 ;  /* 0x0000002002007986 */ /* 0x0001e6000c101d04 */
[-C--:B------:R-:W-:Y:S01]  /*2420*/  FMUL.FTZ R43, R66, R164.reuse ;  /* 0x000000a4422b7220 */ /* 0x080fe20000410000 */
[----:B------:R0:W-:Y:S01]  /*2430*/  @P3 STG.E.128 [R88.64], R36 ;  /* 0x0000002458003986 */ /* 0x0001e2000c101d04 */
[-C--:B------:R-:W-:Y:S02]  /*2440*/  FMUL.FTZ R42, R63, R164.reuse ;  /* 0x000000a43f2a7220 */ /* 0x080fe40000410000 */
[-C--:B------:R-:W-:Y:S02]  /*2450*/  FMUL.FTZ R41, R64, R164.reuse ;  /* 0x000000a440297220 */ /* 0x080fe40000410000 */
[----:B------:R-:W-:-:S02]  /*2460*/  FMUL.FTZ R40, R61, R164 ;  /* 0x000000a43d287220 */ /* 0x000fc40000410000 */
[----:B--2---:R-:W-:-:S04]  /*2470*/  IMAD.WIDE.U32 R48, R69, R62, c[0x0][0x248] ;  /* 0x0000920045307625 */ /* 0x004fc800078e003e */
[----:B------:R-:W-:Y:S01]  /*2480*/  @P3 IMAD.WIDE.U32 R50, R0, R69, c[0x0][0x258] ;  /* 0x0000960000323625 */ /* 0x000fe200078e0045 */
[----:B------:R0:W-:Y:S03]  /*2490*/  STG.E.128 [R48.64], R40 ;  /* 0x0000002830007986 */ /* 0x0001e6000c101d04 */
[-C--:B------:R-:W-:Y:S01]  /*24a0*/  FMUL.FTZ R44, R65, R164.reuse ;  /* 0x000000a4412c7220 */ /* 0x080fe20000410000 */
[----:B------:R0:W-:Y:S01]  /*24b0*/  @P3 STG.E.128 [R50.64], R28 ;  /* 0x0000001c32003986 */ /* 0x0001e2000c101d04 */
[-C--:B------:R-:W-:Y:S02]  /*24c0*/  FMUL.FTZ R45, R72, R164.reuse ;  /* 0x000000a4482d7220 */ /* 0x080fe40000410000 */
[-C--:B------:R-:W-:Y:S02]  /*24d0*/  FMUL.FTZ R46, R67, R164.reuse ;  /* 0x000000a4432e7220 */ /* 0x080fe40000410000 */
[----:B------:R-:W-:-:S02]  /*24e0*/  FMUL.FTZ R47, R74, R164 ;  /* 0x000000a44a2f7220 */ /* 0x000fc40000410000 */
[----:B------:R-:W-:-:S05]  /*24f0*/  IMAD.WIDE.U32 R52, R69, R52, c[0x0][0x248] ;  /* 0x0000920045347625 */ /* 0x000fca00078e0034 */
[----:B------:R0:W-:Y:S02]  /*2500*/  STG.E.128 [R52.64], R44 ;  /* 0x0000002c34007986 */ /* 0x0001e4000c101d04 */
[----:B0-----:R-:W-:Y:S01]  /*2510*/  @P0 CALL.REL.NOINC `(.L_x_7484) ;  /* 0x0000001000000944 */ /* 0x001fe20003c00000 */
[----:B------:R-:W-:Y:S05]  /*2520*/  BRA `(.L_x_7485) ;  /* 0xffffe20000007947 */ /* 0x000fea000383ffff */
.L_x_7484:
        /* <DEDUP_REMOVED lines=48> */
.L_x_7480:
[----:B------:R-:W0:Y:S01]  /*2830*/  S2UR UR6, SR_CTAID.X ;  /* 0x00000000000679c3 */ /* 0x000e220000002500 */
[----:B------:R-:W-:Y:S01]  /*2840*/  HFMA2.MMA R13, -RZ, RZ, 0, 9.5367431640625e-07 ;  /* 0x00000010ff0d7435 */ /* 0x000fe200000001ff */
[C---:B0-----:R-:W-:Y:S02]  /*2850*/  LEA.HI R0, R163.reuse, UR6, RZ, 0x18 ;  /* 0x00000006a3007c11 */ /* 0x041fe4000f8fc0ff */
[----:B------:R-:W-:-:S03]  /*2860*/  LOP3.LUT R163, R163, 0xff, RZ, 0xc0, !PT ;  /* 0x000000ffa3a37812 */ /* 0x000fc600078ec0ff */
[----:B------:R-:W-:-:S05]  /*2870*/  IMAD R0, R0, c[0x0][0x168], RZ ;  /* 0x00005a0000007a24 */ /* 0x000fca00078e02ff */
[----:B------:R-:W-:-:S05]  /*2880*/  LEA.HI R0, R0, R163, RZ, 0x1e ;  /* 0x000000a300007211 */ /* 0x000fca00078ff0ff */
[----:B------:R-:W-:-:S04]  /*2890*/  IMAD.WIDE.U32 R2, R0, R13, c[0x0][0x220] ;  /* 0x0000880000027625 */ /* 0x000fc800078e000d */
[----:B------:R-:W-:Y:S01]  /*28a0*/  IMAD.WIDE.U32 R12, R0, R13, c[0x0][0x228] ;  /* 0x00008a00000c7625 */ /* 0x000fe200078e000d */
[----:B------:R-:W-:Y:S04]  /*28b0*/  STG.E.128 [R2.64], R8 ;  /* 0x0000000802007986 */ /* 0x000fe8000c101d04 */
        /* <DEDUP_REMOVED lines=12> */
.L_x_7481:
[----:B------:R-:W-:Y:S01]  /*2980*/  HFMA2.MMA R38, -RZ, RZ, 0, 9.5367431640625e-07 ;  /* 0x00000010ff267435 */ /* 0x000fe200000001ff */
[----:B------:R-:W-:-:S02]  /*2990*/  MOV R33, R35 ;  /* 0x0000002300217202 */ /* 0x000fc40000000f00 */
[----:B------:R-:W-:Y:S02]  /*29a0*/  MOV R34, 0x1f ;  /* 0x0000001f00227802 */ /* 0x000fe40000000f00 */
[----:B------:R-:W-:Y:S02]  /*29b0*/  MOV R39, 0xffffffff ;  /* 0xffffffff00277802 */ /* 0x000fe40000000f00 */
[----:B------:R-:W-:Y:S02]  /*29c0*/  MOV R2, 0x29e0 ;  /* 0x000029e000027802 */ /* 0x000fe40000000f00 */
[----:B-----5:R-:W-:Y:S05]  /*29d0*/  CALL.REL.NOINC `($__internal_161_$__cuda_sm70_shflsync_down_p) ;  /* 0x0000045000007944 */ /* 0x020fea0003c00000 */
[----:B-1----:R-:W-:Y:S01]  /*29e0*/  MOV R32, R38 ;  /* 0x0000002600207202 */ /* 0x002fe20000000f00 */
[----:B0-----:R-:W-:Y:S05]  /*29f0*/  BRA `(.L_x_7486) ;  /* 0xffffebe000007947 */ /* 0x001fea000383ffff */
.L_x_7482:
[----:B------:R-:W-:Y:S01]  /*2a00*/  HFMA2.MMA R38, -RZ, RZ, 0, 9.5367431640625e-07 ;  /* 0x00000010ff267435 */ /* 0x000fe200000001ff */
[----:B------:R-:W-:Y:S02]  /*2a10*/  MOV R33, R37 ;  /* 0x0000002500217202 */ /* 0x000fe40000000f00 */
[----:B------:R-:W-:Y:S02]  /*2a20*/  MOV R34, 0x1f ;  /* 0x0000001f00227802 */ /* 0x000fe40000000f00 */
[----:B------:R-:W-:-:S02]  /*2a30*/  MOV R39, 0xffffffff ;  /* 0xffffffff00277802 */ /* 0x000fc40000000f00 */
[----:B------:R-:W-:Y:S02]  /*2a40*/  MOV R2, 0x2a60 ;  /* 0x00002a6000027802 */ /* 0x000fe40000000f00 */
[----:B01---5:R-:W-:Y:S05]  /*2a50*/  CALL.REL.NOINC `($__internal_161_$__cuda_sm70_shflsync_down_p) ;  /* 0x000003d000007944 */ /* 0x023fea0003c00000 */
[----:B------:R-:W-:Y:S01]  /*2a60*/  FADD.FTZ R35, R35, R32 ;  /* 0x0000002023237221 */ /* 0x000fe20000010000 */
[----:B0-----:R-:W-:Y:S01]  /*2a70*/  MOV R34, 0x1f ;  /* 0x0000001f00227802 */ /* 0x001fe20000000f00 */
[----:B-1----:R-:W-:Y:S01]  /*2a80*/  FADD.FTZ R37, R37, R38 ;  /* 0x0000002625257221 */ /* 0x002fe20000010000 */
[----:B------:R-:W-:Y:S01]  /*2a90*/  HFMA2.MMA R38, -RZ, RZ, 0, 4.76837158203125e-07 ;  /* 0x00000008ff267435 */ /* 0x000fe200000001ff */
[----:B------:R-:W-:Y:S02]  /*2aa0*/  MOV R39, 0xffffffff ;  /* 0xffffffff00277802 */ /* 0x000fe40000000f00 */
[----:B------:R-:W-:Y:S02]  /*2ab0*/  MOV R33, R35 ;  /* 0x0000002300217202 */ /* 0x000fe40000000f00 */
[----:B------:R-:W-:Y:S02]  /*2ac0*/  MOV R2, 0x2ae0 ;  /* 0x00002ae000027802 */ /* 0x000fe40000000f00 */
[----:B------:R-:W-:Y:S05]  /*2ad0*/  CALL.REL.NOINC `($__internal_161_$__cuda_sm70_shflsync_down_p) ;  /* 0x0000035000007944 */ /* 0x000fea0003c00000 */
[----:B-1----:R-:W-:Y:S01]  /*2ae0*/  MOV R32, R38 ;  /* 0x0000002600207202 */ /* 0x002fe20000000f00 */
[----:B------:R-:W-:Y:S01]  /*2af0*/  HFMA2.MMA R38, -RZ, RZ, 0, 4.76837158203125e-07 ;  /* 0x00000008ff267435 */ /* 0x000fe200000001ff */
[----:B0-----:R-:W-:-:S02]  /*2b00*/  MOV R33, R37 ;  /* 0x0000002500217202 */ /* 0x001fc40000000f00 */
[----:B------:R-:W-:Y:S02]  /*2b10*/  MOV R34, 0x1f ;  /* 0x0000001f00227802 */ /* 0x000fe40000000f00 */
[----:B------:R-:W-:Y:S02]  /*2b20*/  MOV R39, 0xffffffff ;  /* 0xffffffff00277802 */ /* 0x000fe40000000f00 */
[----:B------:R-:W-:Y:S02]  /*2b30*/  MOV R2, 0x2b50 ;  /* 0x00002b5000027802 */ /* 0x000fe40000000f00 */
[----:B------:R-:W-:Y:S05]  /*2b40*/  CALL.REL.NOINC `($__internal_161_$__cuda_sm70_shflsync_down_p) ;  /* 0x000002e000007944 */ /* 0x000fea0003c00000 */
[----:B------:R-:W-:Y:S01]  /*2b50*/  FADD.FTZ R35, R32, R35 ;  /* 0x0000002320237221 */ /* 0x000fe20000010000 */
[----:B0-----:R-:W-:Y:S01]  /*2b60*/  MOV R34, 0x1f ;  /* 0x0000001f00227802 */ /* 0x001fe20000000f00 */
[----:B-1----:R-:W-:Y:S01]  /*2b70*/  FADD.FTZ R37, R37, R38 ;  /* 0x0000002625257221 */ /* 0x002fe20000010000 */
[----:B------:R-:W-:Y:S01]  /*2b80*/  HFMA2.MMA R38, -RZ, RZ, 0, 2.384185791015625e-07 ;  /* 0x00000004ff267435 */ /* 0x000fe200000001ff */
[----:B------:R-:W-:Y:S02]  /*2b90*/  MOV R39, 0xffffffff ;  /* 0xffffffff00277802 */ /* 0x000fe40000000f00 */
[----:B------:R-:W-:-:S02]  /*2ba0*/  MOV R33, R35 ;  /* 0x0000002300217202 */ /* 0x000fc40000000f00 */
[----:B------:R-:W-:Y:S02]  /*2bb0*/  MOV R2, 0x2bd0 ;  /* 0x00002bd000027802 */ /* 0x000fe40000000f00 */
[----:B------:R-:W-:Y:S05]  /*2bc0*/  CALL.REL.NOINC `($__internal_161_$__cuda_sm70_shflsync_down_p) ;  /* 0x0000026000007944 */ /* 0x000fea0003c00000 */
[----:B-1----:R-:W-:Y:S01]  /*2bd0*/  MOV R32, R38 ;  /* 0x0000002600207202 */ /* 0x002fe20000000f00 */
[----:B------:R-:W-:Y:S01]  /*2be0*/  HFMA2.MMA R38, -RZ, RZ, 0, 2.384185791015625e-07 ;  /* 0x00000004ff267435 */ /* 0x000fe200000001ff */
[----:B0-----:R-:W-:Y:S02]  /*2bf0*/  MOV R33, R37 ;  /* 0x0000002500217202 */ /* 0x001fe40000000f00 */
[----:B------:R-:W-:Y:S02]  /*2c00*/  MOV R34, 0x1f ;  /* 0x0000001f00227802 */ /* 0x000fe40000000f00 */
[----:B------:R-:W-:Y:S02]  /*2c10*/  MOV R39, 0xffffffff ;  /* 0xffffffff00277802 */ /* 0x000fe40000000f00 */
[----:B------:R-:W-:Y:S02]  /*2c20*/  MOV R2, 0x2c40 ;  /* 0x00002c4000027802 */ /* 0x000fe40000000f00 */
[----:B------:R-:W-:Y:S05]  /*2c30*/  CALL.REL.NOINC `($__internal_161_$__cuda_sm70_shflsync_down_p) ;  /* 0x000001f000007944 */ /* 0x000fea0003c00000 */
[----:B------:R-:W-:Y:S01]  /*2c40*/  FADD.FTZ R35, R32, R35 ;  /* 0x0000002320237221 */ /* 0x000fe20000010000 */
[----:B0-----:R-:W-:Y:S01]  /*2c50*/  MOV R34, 0x1f ;  /* 0x0000001f00227802 */ /* 0x001fe20000000f00 */
[----:B-1----:R-:W-:Y:S01]  /*2c60*/  FADD.FTZ R37, R37, R38 ;  /* 0x0000002625257221 */ /* 0x002fe20000010000 */
[----:B------:R-:W-:Y:S01]  /*2c70*/  HFMA2.MMA R38, -RZ, RZ, 0, 1.1920928955078125e-07 ;  /* 0x00000002ff267435 */ /* 0x000fe200000001ff */
[----:B------:R-:W-:-:S02]  /*2c80*/  MOV R39, 0xffffffff ;  /* 0xffffffff00277802 */ /* 0x000fc40000000f00 */
[----:B------:R-:W-:Y:S02]  /*2c90*/  MOV R33, R35 ;  /* 0x0000002300217202 */ /* 0x000fe40000000f00 */
[----:B------:R-:W-:Y:S02]  /*2ca0*/  MOV R2, 0x2cc0 ;  /* 0x00002cc000027802 */ /* 0x000fe40000000f00 */
[----:B------:R-:W-:Y:S05]  /*2cb0*/  CALL.REL.NOINC `($__internal_161_$__cuda_sm70_shflsync_down_p) ;  /* 0x0000017000007944 */ /* 0x000fea0003c00000 */
[----:B-1----:R-:W-:Y:S01]  /*2cc0*/  MOV R32, R38 ;  /* 0x0000002600207202 */ /* 0x002fe20000000f00 */
[----:B------:R-:W-:Y:S01]  /*2cd0*/  HFMA2.MMA R38, -RZ, RZ, 0, 1.1920928955078125e-07 ;  /* 0x00000002ff267435 */ /* 0x000fe200000001ff */
[----:B0-----:R-:W-:Y:S02]  /*2ce0*/  MOV R33, R37 ;  /* 0x0000002500217202 */ /* 0x001fe40000000f00 */
[----:B------:R-:W-:Y:S02]  /*2cf0*/  MOV R34, 0x1f ;  /* 0x0000001f00227802 */ /* 0x000fe40000000f00 */
[----:B------:R-:W-:Y:S02]  /*2d00*/  MOV R39, 0xffffffff ;  /* 0xffffffff00277802 */ /* 0x000fe40000000f00 */
[----:B------:R-:W-:-:S02]  /*2d10*/  MOV R2, 0x2d30 ;  /* 0x00002d3000027802 */ /* 0x000fc40000000f00 */
[----:B------:R-:W-:Y:S05]  /*2d20*/  CALL.REL.NOINC `($__internal_161_$__cuda_sm70_shflsync_down_p) ;  /* 0x0000010000007944 */ /* 0x000fea0003c00000 */
[----:B------:R-:W-:Y:S01]  /*2d30*/  FADD.FTZ R35, R32, R35 ;  /* 0x0000002320237221 */ /* 0x000fe20000010000 */
[----:B0-----:R-:W-:Y:S01]  /*2d40*/  MOV R34, 0x1f ;  /* 0x0000001f00227802 */ /* 0x001fe20000000f00 */
[----:B-1----:R-:W-:Y:S01]  /*2d50*/  FADD.FTZ R37, R37, R38 ;  /* 0x0000002625257221 */ /* 0x002fe20000010000 */
[----:B------:R-:W-:Y:S01]  /*2d60*/  HFMA2.MMA R38, -RZ, RZ, 0, 5.9604644775390625e-08 ;  /* 0x00000001ff267435 */ /* 0x000fe200000001ff */
[----:B------:R-:W-:-:S02]  /*2d70*/  MOV R39, 0xffffffff ;  /* 0xffffffff00277802 */ /* 0x000fc40000000f00 */
[----:B------:R-:W-:Y:S02]  /*2d80*/  MOV R33, R35 ;  /* 0x0000002300217202 */ /* 0x000fe40000000f00 */
[----:B------:R-:W-:Y:S02]  /*2d90*/  MOV R2, 0x2db0 ;  /* 0x00002db000027802 */ /* 0x000fe40000000f00 */
[----:B------:R-:W-:Y:S05]  /*2da0*/  CALL.REL.NOINC `($__internal_161_$__cuda_sm70_shflsync_down_p) ;  /* 0x0000008000007944 */ /* 0x000fea0003c00000 */
[----:B-1----:R-:W-:Y:S01]  /*2db0*/  MOV R36, R38 ;  /* 0x0000002600247202 */ /* 0x002fe20000000f00 */
[----:B------:R-:W-:Y:S01]  /*2dc0*/  HFMA2.MMA R38, -RZ, RZ, 0, 5.9604644775390625e-08 ;  /* 0x00000001ff267435 */ /* 0x000fe200000001ff */
[----:B0-----:R-:W-:Y:S02]  /*2dd0*/  MOV R33, R37 ;  /* 0x0000002500217202 */ /* 0x001fe40000000f00 */
[----:B------:R-:W-:Y:S02]  /*2de0*/  MOV R34, 0x1f ;  /* 0x0000001f00227802 */ /* 0x000fe40000000f00 */
[----:B------:R-:W-:Y:S02]  /*2df0*/  MOV R39, 0xffffffff ;  /* 0xffffffff00277802 */ /* 0x000fe40000000f00 */
[----:B------:R-:W-:-:S02]  /*2e00*/  MOV R2, 0x2e20 ;  /* 0x00002e2000027802 */ /* 0x000fc40000000f00 */
[----:B------:R-:W-:Y:S05]  /*2e10*/  CALL.REL.NOINC `($__internal_161_$__cuda_sm70_shflsync_down_p) ;  /* 0x0000001000007944 */ /* 0x000fea0003c00000 */
[----:B01----:R-:W-:Y:S05]  /*2e20*/  BRA `(.L_x_7487) ;  /* 0xffffe8d000007947 */ /* 0x003fea000383ffff */
        .weak           $__internal_161_$__cuda_sm70_shflsync_down_p
        .type           $__internal_161_$__cuda_sm70_shflsync_down_p,@function
        .size           $__internal_161_$__cuda_sm70_shflsync_down_p,(.L_x_9415 - $__internal_161_$__cuda_sm70_shflsync_down_p)
$__internal_161_$__cuda_sm70_shflsync_down_p:
[----:B------:R-:W-:Y:S01]  /*2e30*/  HFMA2.MMA R3, -RZ, RZ, 0, 0 ;  /* 0x00000000ff037435 */ /* 0x000fe200000001ff */
[----:B------:R-:W-:Y:S04]  /*2e40*/  WARPSYNC R39 ;  /* 0x0000002700007348 */ /* 0x000fe80003800000 */
[----:B------:R0:W1:Y:S01]  /*2e50*/  SHFL.DOWN PT, R38, R33, R38, R34 ;  /* 0x0800002621267389 */ /* 0x00006200000e0022 */
[----:B------:R-:W-:Y:S05]  /*2e60*/  RET.REL.NODEC R2 `(_ZN10layer_norm13ln_bwd_kernelINS_13Kernel_traitsI6__halfffffjLj6144ELj1ELj1ELj8ELj16ENS_18Kernel_traits_baseILj6144ES2_ffffjLj256EEEEELb0ELb0ELb0ELb1EEEvNS_9BwdParamsE) ;  /* 0xffffd19002007950 */ /* 0x000fea0003c3ffff */
.L_x_7488:
        /* <DEDUP_REMOVED lines=9> */
.L_x_9415:


//--------------------- .text._ZN10layer_norm13ln_bwd_kernelINS_13Kernel_traitsI6__halfffffjLj6144ELj1ELj1ELj8ELj16ENS_18Kernel_traits_baseILj6144ES2_ffffjLj256EEEEELb0ELb0ELb1ELb0EEEvNS_9BwdParamsE --------------------------
	.section	.text._ZN10layer_norm13ln_bwd_kernelINS_13Kernel_traitsI6__halfffffjLj6144ELj1ELj1ELj8ELj16ENS_18Kernel_traits_baseILj6144ES2_ffffjLj256EEEEELb0ELb0ELb1ELb0EEEvNS_9BwdParamsE,"ax",@progbits
	.sectioninfo	@"SHI_REGISTERS=184"
	.align	128
        .global         _ZN10layer_norm13ln_bwd_kernelINS_13Kernel_traitsI6__halfffffjLj6144ELj1ELj1ELj8ELj16ENS_18Kernel_traits_baseILj6144ES2_ffffjLj256EEEEELb0ELb0ELb1ELb0EEEvNS_9BwdParamsE
        .type           _ZN10layer_norm13ln_bwd_kernelINS_13Kernel_traitsI6__halfffffjLj6144ELj1ELj1ELj8ELj16ENS_18Kernel_traits_baseILj6144ES2_ffffjLj256EEEEELb0ELb0ELb1ELb0EEEvNS_9BwdParamsE,@function
        .size           _ZN10layer_norm13ln_bwd_kernelINS_13Kernel_traitsI6__halfffffjLj6144ELj1ELj1ELj8ELj16ENS_18Kernel_traits_baseILj6144ES2_ffffjLj256EEEEELb0ELb0ELb1ELb0EEEvNS_9BwdParamsE,(.L_x_9416 - _ZN10layer_norm13ln_bwd_kernelINS_13Kernel_traitsI6__halfffffjLj6144ELj1ELj1ELj8ELj16ENS_18Kernel_traits_baseILj6144ES2_ffffjLj256EEEEELb0ELb0ELb1ELb0EEEvNS_9BwdParamsE)
        .other          _ZN10layer_norm13ln_bwd_kernelINS_13Kernel_traitsI6__halfffffjLj6144ELj1ELj1ELj8ELj16ENS_18Kernel_traits_baseILj6144ES2_ffffjLj256EEEEELb0ELb0ELb1ELb0EEEvNS_9BwdParamsE,@"STO_CUDA_ENTRY STV_DEFAULT"
_ZN10layer_norm13ln_bwd_kernelINS_13Kernel_traitsI6__halfffffjLj6144ELj1ELj1ELj8ELj16ENS_18Kernel_traits_baseILj6144ES2_ffffjLj256EEEEELb0ELb0ELb1ELb0EEEvNS_9BwdParamsE:
.text._ZN10layer_norm13ln_bwd_kernelINS_13Kernel_traitsI6__halfffffjLj6144ELj1ELj1ELj8ELj16ENS_18Kernel_traits_baseILj6144ES2_ffffjLj256EEEEELb0ELb0ELb1ELb0EEEvNS_9BwdParamsE:
        /* <DEDUP_REMOVED lines=11> */
[----:B------:R-:W-:Y:S02]  /*00b0*/  P2R R2, PR, RZ, 0x20 ;  /* 0x00000020ff027803 */ /* 0x000fe40000000000 */
[----:B------:R-:W-:Y:S02]  /*00c0*/  P2R R2, PR, RZ, 0x10 ;  /* 0x00000010ff027803 */ /* 0x000fe40000000000 */
[C---:B------:R-:W-:Y:S02]  /*00d0*/  ISETP.GE.U32.AND P0, PT, R0.reuse, 0x300, PT ;  /* 0x000003000000780c */ /* 0x040fe40003f06070 */
[----:B------:R-:W-:-:S02]  /*00e0*/  ISETP.GE.U32.AND P1, PT, R0, 0x400, PT ;  /* 0x000004000000780c */ /* 0x000fc40003f26070 */
[C---:B------:R-:W-:Y:S02]  /*00f0*/  ISETP.GE.U32.AND P2, PT, R0.reuse, 0x500, PT ;  /* 0x000005000000780c */ /* 0x040fe40003f46070 */
[----:B------:R-:W-:Y:S01]  /*0100*/  @P5 MOV R3, 0x8 ;  /* 0x0000000800035802 */ /* 0x000fe20000000f00 */
[----:B------:R-:W-:Y:S01]  /*0110*/  @P4 IMAD.MOV.U32 R7, RZ, RZ, 0x8 ;  /* 0x00000008ff074424 */ /* 0x000fe200078e00ff */
[----:B------:R-:W0:Y:S01]  /*0120*/  S2UR UR6, SR_CTAID.X ;  /* 0x00000000000679c3 */ /* 0x000e220000002500 */
[----:B------:R-:W-:Y:S02]  /*0130*/  ISETP.GE.U32.AND P3, PT, R0, 0x600, PT ;  /* 0x000006000000780c */ /* 0x000fe40003f66070 */
[C---:B------:R-:W-:Y:S01]  /*0140*/  @P5 IMAD.WIDE.U32 R2, R4.reuse, R3, c[0x0][0x1b0] ;  /* 0x00006c0004025625 */ /* 0x040fe200078e0003 */
[----:B------:R-:W-:Y:S02]  /*0150*/  @P5 LOP3.LUT R4, R4, 0x100, RZ, 0xfc, !PT ;  /* 0x0000010004045812 */ /* 0x000fe400078efcff */
[----:B------:R-:W-:Y:S01]  /*0160*/  @P0 MOV R9, 0x8 ;  /* 0x0000000800090802 */ /* 0x000fe20000000f00 */
[----:B------:R-:W-:Y:S01]  /*0170*/  @P1 IMAD.MOV.U32 R11, RZ, RZ, 0x8 ;  /* 0x00000008ff0b1424 */ /* 0x000fe200078e00ff */
[----:B------:R1:W5:Y:S01]  /*0180*/  @P5 LDG.E.64 R52, [R2.64] ;  /* 0x0000000402345981 */ /* 0x000362000c1e1b00 */
[C---:B------:R-:W-:Y:S01]  /*0190*/  @P4 IMAD.WIDE.U32 R6, R4.reuse, R7, c[0x0][0x1b0] ;  /* 0x00006c0004064625 */ /* 0x040fe200078e0007 */
[----:B------:R-:W-:-:S02]  /*01a0*/  @P4 IADD3 R4, R4, 0x100, RZ ;  /* 0x0000010004044810 */ /* 0x000fc40007ffe0ff */
[----:B------:R-:W-:Y:S02]  /*01b0*/  @P2 MOV R13, 0x8 ;  /* 0x00000008000d2802 */ /* 0x000fe40000000f00 */
[----:B------:R-:W-:Y:S01]  /*01c0*/  P2R R5, PR, RZ, 0x8 ;  /* 0x00000008ff057803 */ /* 0x000fe20000000000 */
[C---:B------:R-:W-:Y:S01]  /*01d0*/  @P0 IMAD.WIDE.U32 R8, R4.reuse, R9, c[0x0][0x1b0] ;  /* 0x00006c0004080625 */ /* 0x040fe200078e0009 */
[----:B------:R-:W-:Y:S01]  /*01e0*/  @P0 IADD3 R4, R4, 0x100, RZ ;  /* 0x0000010004040810 */ /* 0x000fe20007ffe0ff */
[----:B------:R2:W5:Y:S02]  /*01f0*/  @P4 LDG.E.64 R54, [R6.64] ;  /* 0x0000000406364981 */ /* 0x000564000c1e1b00 */
[----:B------:R-:W-:Y:S02]  /*0200*/  @P3 IMAD.MOV.U32 R5, RZ, RZ, 0x8 ;  /* 0x00000008ff053424 */ /* 0x000fe400078e00ff */
        /* <DEDUP_REMOVED lines=38> */
[--C-:B------:R-:W-:Y:S01]  /*0470*/  IMAD.MOV.U32 R103, RZ, RZ, R53.reuse ;  /* 0x000000ffff677224 */ /* 0x100fe200078e0035 */
[----:B------:R-:W-:Y:S01]  /*0480*/  SHF.R.U64 R102, R52, 0x10, R53 ;  /* 0x0000001034667819 */ /* 0x000fe20000001235 */
[----:B------:R-:W-:Y:S01]  /*0490*/  IMAD.MOV.U32 R107, RZ, RZ, R55 ;  /* 0x000000ffff6b7224 */ /* 0x000fe200078e0037 */
[----:B------:R-:W-:Y:S01]  /*04a0*/  SHF.R.U32.HI R104, RZ, 0x10, R53 ;  /* 0x00000010ff687819 */ /* 0x000fe20000011635 */
[----:B------:R-:W-:Y:S01]  /*04b0*/  IMAD.MOV.U32 R111, RZ, RZ, R57 ;  /* 0x000000ffff6f7224 */ /* 0x000fe200078e0039 */
[----:B------:R-:W-:Y:S01]  /*04c0*/  MOV R105, R54 ;  /* 0x0000003600697202 */ /* 0x000fe20000000f00 */
[----:B------:R-:W-:Y:S01]  /*04d0*/  IMAD.MOV.U32 R115, RZ, RZ, R59 ;  /* 0x000000ffff737224 */ /* 0x000fe200078e003b */
[----:B------:R-:W-:Y:S01]  /*04e0*/  SHF.R.U64 R106, R54, 0x10, R55 ;  /* 0x00000010366a7819 */ /* 0x000fe20000001237 */
[----:B------:R-:W-:Y:S01]  /*04f0*/  IMAD.MOV.U32 R119, RZ, RZ, R61 ;  /* 0x000000ffff777224 */ /* 0x000fe200078e003d */
[----:B------:R-:W-:Y:S01]  /*0500*/  SHF.R.U32.HI R108, RZ, 0x10, R55 ;  /* 0x00000010ff6c7819 */ /* 0x000fe20000011637 */
[----:B------:R-:W-:Y:S01]  /*0510*/  IMAD.MOV.U32 R123, RZ, RZ, R63 ;  /* 0x000000ffff7b7224 */ /* 0x000fe200078e003f */
[----:B------:R-:W-:Y:S01]  /*0520*/  MOV R109, R56 ;  /* 0x00000038006d7202 */ /* 0x000fe20000000f00 */
[----:B------:R-:W-:Y:S01]  /*0530*/  HFMA2.MMA R125, -RZ, RZ, 0, 5.9604644775390625e-08 ;  /* 0x00000001ff7d7435 */ /* 0x000fe200000001ff */
[--C-:B------:R-:W-:Y:S01]  /*0540*/  SHF.R.U64 R110, R56, 0x10, R57.reuse ;  /* 0x00000010386e7819 */ /* 0x100fe20000001239 */
[----:B------:R-:W-:Y:S01]  /*0550*/  IMAD.MOV.U32 R49, RZ, RZ, RZ ;  /* 0x000000ffff317224 */ /* 0x000fe200078e00ff */
[----:B------:R-:W-:Y:S01]  /*0560*/  SHF.R.U32.HI R112, RZ, 0x10, R57 ;  /* 0x00000010ff707819 */ /* 0x000fe20000011639 */
[----:B------:R-:W-:Y:S01]  /*0570*/  HADD2.F32 R101, -RZ, R101.H0_H0 ;  /* 0x20000065ff657230 */ /* 0x000fe20000004100 */
[----:B------:R-:W-:Y:S01]  /*0580*/  MOV R113, R58 ;  /* 0x0000003a00717202 */ /* 0x000fe20000000f00 */
[----:B------:R-:W-:Y:S01]  /*0590*/  HADD2.F32 R102, -RZ, R102.H0_H0 ;  /* 0x20000066ff667230 */ /* 0x000fe20000004100 */
[--C-:B------:R-:W-:Y:S01]  /*05a0*/  SHF.R.U64 R114, R58, 0x10, R59.reuse ;  /* 0x000000103a727819 */ /* 0x100fe2000000123b */
[----:B------:R-:W-:Y:S01]  /*05b0*/  HADD2.F32 R103, -RZ, R103.H0_H0 ;  /* 0x20000067ff677230 */ /* 0x000fe20000004100 */
        /* <DEDUP_REMOVED lines=27> */
[----:B0-----:R-:W-:Y:S02]  /*0770*/  HADD2.F32 R124, -RZ, R124.H0_H0 ;  /* 0x2000007cff7c7230 */ /* 0x001fe40000004100 */
.L_x_7580:
[----:B------:R-:W-:-:S05]  /*0780*/  MOV R89, 0x4 ;  /* 0x0000000400597802 */ /* 0x000fca0000000f00 */
[----:B------:R-:W-:-:S06]  /*0790*/  IMAD.WIDE R86, R100, R89, c[0x0][0x1d8] ;  /* 0x0000760064567625 */ /* 0x000fcc00078e0259 */
[----:B------:R-:W2:Y:S01]  /*07a0*/  LDG.E R86, [R86.64] ;  /* 0x0000000456567981 */ /* 0x000ea2000c1e1900 */
[----:B------:R-:W-:-:S04]  /*07b0*/  IMAD.WIDE R2, R100, R89, c[0x0][0x1a0] ;  /* 0x0000680064027625 */ /* 0x000fc800078e0259 */
[----:B------:R-:W-:-:S04]  /*07c0*/  IMAD.WIDE R84, R100, R89, c[0x0][0x1a8] ;  /* 0x00006a0064547625 */ /* 0x000fc800078e0259 */
[C---:B------:R-:W-:Y:S01]  /*07d0*/  IMAD R90, R100.reuse, c[0x0][0x168], RZ ;  /* 0x00005a00645a7a24 */ /* 0x040fe200078e02ff */
[----:B------:R0:W5:Y:S01]  /*07e0*/  LDG.E R149, [R84.64] ;  /* 0x0000000454957981 */ /* 0x000162000c1e1900 */
[----:B------:R-:W-:Y:S01]  /*07f0*/  IMAD.WIDE R88, R100, R89, c[0x0][0x1d0] ;  /* 0x0000740064587625 */ /* 0x000fe200078e0259 */
[----:B------:R-:W-:Y:S02]  /*0800*/  BSSY B0, `(.L_x_7490) ;  /* 0x000014b000007945 */ /* 0x000fe40003800000 */
[----:B------:R1:W5:Y:S04]  /*0810*/  LDG.E R93, [R2.64] ;  /* 0x00000004025d7981 */ /* 0x000368000c1e1900 */
[----:B------:R0:W5:Y:S01]  /*0820*/  LDG.E R165, [R88.64] ;  /* 0x0000000458a57981 */ /* 0x000162000c1e1900 */
[----:B------:R-:W-:-:S04]  /*0830*/  SHF.R.S32.HI R91, RZ, 0x1f, R90 ;  /* 0x0000001fff5b7819 */ /* 0x000fc8000001145a */
[----:B------:R-:W-:Y:S02]  /*0840*/  LEA.HI R91, R91, R90, RZ, 0x2 ;  /* 0x0000005a5b5b7211 */ /* 0x000fe400078f10ff */
[----:B------:R-:W-:Y:S01]  /*0850*/  LOP3.LUT R90, R174, 0xff, RZ, 0xc0, !PT ;  /* 0x000000ffae5a7812 */ /* 0x000fe200078ec0ff */
[----:B------:R-:W-:-:S03]  /*0860*/  IMAD.MOV.U32 R92, RZ, RZ, 0x10 ;  /* 0x00000010ff5c7424 */ /* 0x000fc600078e00ff */
[----:B------:R-:W-:-:S05]  /*0870*/  LEA.HI.SX32 R167, R91, R90, 0x1e ;  /* 0x0000005a5ba77211 */ /* 0x000fca00078ff2ff */
[----:B-1----:R-:W-:Y:S01]  /*0880*/  IMAD.WIDE.U32 R2, R167, R92, c[0x0][0x218] ;  /* 0x00008600a7027625 */ /* 0x002fe200078e005c */
[----:B--2---:R-:W-:-:S13]  /*0890*/  ISETP.GT.AND P3, PT, R86, RZ, PT ;  /* 0x000000ff5600720c */ /* 0x004fda0003f64270 */
[----:B------:R-:W-:Y:S05]  /*08a0*/  @P3 BRA `(.L_x_7491) ;  /* 0x0000038000003947 */ /* 0x000fea0003800000 */
[----:B0-----:R-:W-:Y:S01]  /*08b0*/  LOP3.LUT P4, RZ, R0, 0xffffff00, RZ, 0xc0, !PT ;  /* 0xffffff0000ff7812 */ /* 0x001fe2000788c0ff */
[----:B------:R-:W-:Y:S01]  /*08c0*/  BSSY B1, `(.L_x_7492) ;  /* 0x0000008000017945 */ /* 0x000fe20003800000 */
[----:B------:R-:W-:-:S11]  /*08d0*/  MOV R85, R167 ;  /* 0x000000a700557202 */ /* 0x000fd60000000f00 */
[----:B------:R-:W-:Y:S05]  /*08e0*/  @!P4 BRA `(.L_x_7493) ;  /* 0x000000500000c947 */ /* 0x000fea0003800000 */
[----:B------:R-:W-:-:S04]  /*08f0*/  ISETP.NE.U32.AND P4, PT, RZ, c[0x0][0x218], PT ;  /* 0x00008600ff007a0c */ /* 0x000fc80003f85070 */
[----:B------:R-:W-:-:S13]  /*0900*/  ISETP.NE.AND.EX P4, PT, RZ, c[0x0][0x21c], PT, P4 ;  /* 0x00008700ff007a0c */ /* 0x000fda0003f85340 */
[----:B------:R-:W-:Y:S05]  /*0910*/  @!P4 BRA `(.L_x_7494) ;  /* 0x000000100000c947 */ /* 0x000fea0003800000 */
[----:B------:R0:W5:Y:S02]  /*0920*/  LDG.E.128 R52, [R2.64] ;  /* 0x0000000402347981 */ /* 0x000164000c1e1d00 */
.L_x_7494:
[----:B------:R-:W-:Y:S02]  /*0930*/  IADD3 R85, R167, 0x100, RZ ;  /* 0x00000100a7557810 */ /* 0x000fe40007ffe0ff */
.L_x_7493:
[----:B------:R-:W-:Y:S05]  /*0940*/  BSYNC B1 ;  /* 0x0000000000017941 */ /* 0x000fea0003800000 */
.L_x_7492:
[----:B------:R-:W-:Y:S01]  /*0950*/  ISETP.GE.U32.AND P4, PT, R0, 0x200, PT ;  /* 0x000002000000780c */ /* 0x000fe20003f86070 */
[----:B------:R-:W-:-:S12]  /*0960*/  BSSY B1, `(.L_x_7495) ;  /* 0x0000008000017945 */ /* 0x000fd80003800000 */
[----:B------:R-:W-:Y:S05]  /*0970*/  @!P4 BRA `(.L_x_7496) ;  /* 0x000000600000c947 */ /* 0x000fea0003800000 */
[----:B------:R-:W-:-:S04]  /*0980*/  ISETP.NE.U32.AND P4, PT, RZ, c[0x0][0x218], PT ;  /* 0x00008600ff007a0c */ /* 0x000fc80003f85070 */
[----:B------:R-:W-:-:S13]  /*0990*/  ISETP.NE.AND.EX P4, PT, RZ, c[0x0][0x21c], PT, P4 ;  /* 0x00008700ff007a0c */ /* 0x000fda0003f85340 */
[----:B------:R-:W-:Y:S05]  /*09a0*/  @!P4 BRA `(.L_x_7497) ;  /* 0x000000200000c947 */ /* 0x000fea0003800000 */
[----:B------:R-:W-:-:S06]  /*09b0*/  IMAD.WIDE.U32 R56, R85, R92, c[0x0][0x218] ;  /* 0x0000860055387625 */ /* 0x000fcc00078e005c */
[----:B------:R-:W5:Y:S02]  /*09c0*/  LDG.E.128 R56, [R56.64] ;  /* 0x0000000438387981 */ /* 0x000f64000c1e1d00 */
.L_x_7497:
[----:B------:R-:W-:Y:S02]  /*09d0*/  IADD3 R85, R85, 0x100, RZ ;  /* 0x0000010055557810 */ /* 0x000fe40007ffe0ff */
.L_x_7496:
[----:B------:R-:W-:Y:S05]  /*09e0*/  BSYNC B1 ;  /* 0x0000000000017941 */ /* 0x000fea0003800000 */
.L_x_7495:
[----:B------:R-:W-:Y:S01]  /*09f0*/  BSSY B1, `(.L_x_7498) ;  /* 0x0000008000017945 */ /* 0x000fe20003800000 */
[----:B------:R-:W-:Y:S05]  /*0a00*/  @!P0 BRA `(.L_x_7499) ;  /* 0x0000006000008947 */ /* 0x000fea0003800000 */
[----:B------:R-:W-:-:S04]  /*0a10*/  ISETP.NE.U32.AND P4, PT, RZ, c[0x0][0x218], PT ;  /* 0x00008600ff007a0c */ /* 0x000fc80003f85070 */
[----:B------:R-:W-:-:S13]  /*0a20*/  ISETP.NE.AND.EX P4, PT, RZ, c[0x0][0x21c], PT, P4 ;  /* 0x00008700ff007a0c */ /* 0x000fda0003f85340 */
[----:B------:R-:W-:Y:S05]  /*0a30*/  @!P4 BRA `(.L_x_7500) ;  /* 0x000000200000c947 */ /* 0x000fea0003800000 */
[----:B------:R-:W-:-:S06]  /*0a40*/  IMAD.WIDE.U32 R60, R85, R92, c[0x0][0x218] ;  /* 0x00008600553c7625 */ /* 0x000fcc00078e005c */
[----:B------:R-:W5:Y:S02]  /*0a50*/  LDG.E.128 R60, [R60.64] ;  /* 0x000000043c3c7981 */ /* 0x000f64000c1e1d00 */
.L_x_7500:
[----:B------:R-:W-:Y:S02]  /*0a60*/  IADD3 R85, R85, 0x100, RZ ;  /* 0x0000010055557810 */ /* 0x000fe40007ffe0ff */
.L_x_7499:
[----:B------:R-:W-:Y:S05]  /*0a70*/  BSYNC B1 ;  /* 0x0000000000017941 */ /* 0x000fea0003800000 */
.L_x_7498:
[----:B------:R-:W-:Y:S01]  /*0a80*/  BSSY B1, `(.L_x_7501) ;  /* 0x0000008000017945 */ /* 0x000fe20003800000 */
[----:B------:R-:W-:Y:S05]  /*0a90*/  @!P1 BRA `(.L_x_7502) ;  /* 0x0000006000009947 */ /* 0x000fea0003800000 */
[----:B------:R-:W-:-:S04]  /*0aa0*/  ISETP.NE.U32.AND P4, PT, RZ, c[0x0][0x218], PT ;  /* 0x00008600ff007a0c */ /* 0x000fc80003f85070 */
[----:B------:R-:W-:-:S13]  /*0ab0*/  ISETP.NE.AND.EX P4, PT, RZ, c[0x0][0x21c], PT, P4 ;  /* 0x00008700ff007a0c */ /* 0x000fda0003f85340 */
[----:B------:R-:W-:Y:S05]  /*0ac0*/  @!P4 BRA `(.L_x_7503) ;  /* 0x000000200000c947 */ /* 0x000fea0003800000 */
[----:B------:R-:W-:-:S06]  /*0ad0*/  IMAD.WIDE.U32 R64, R85, R92, c[0x0][0x218] ;  /* 0x0000860055407625 */ /* 0x000fcc00078e005c */
[----:B------:R-:W5:Y:S02]  /*0ae0*/  LDG.E.128 R64, [R64.64] ;  /* 0x0000000440407981 */ /* 0x000f64000c1e1d00 */
.L_x_7503:
[----:B------:R-:W-:Y:S02]  /*0af0*/  IADD3 R85, R85, 0x100, RZ ;  /* 0x0000010055557810 */ /* 0x000fe40007ffe0ff */
.L_x_7502:
[----:B------:R-:W-:Y:S05]  /*0b00*/  BSYNC B1 ;  /* 0x0000000000017941 */ /* 0x000fea0003800000 */
.L_x_7501:
[----:B------:R-:W-:Y:S01]  /*0b10*/  BSSY B1, `(.L_x_7504) ;  /* 0x0000008000017945 */ /* 0x000fe20003800000 */
[----:B------:R-:W-:Y:S05]  /*0b20*/  @!P2 BRA `(.L_x_7505) ;  /* 0x000000600000a947 */ /* 0x000fea0003800000 */
[----:B------:R-:W-:-:S04]  /*0b30*/  ISETP.NE.U32.AND P4, PT, RZ, c[0x0][0x218], PT ;  /* 0x00008600ff007a0c */ /* 0x000fc80003f85070 */
[----:B------:R-:W-:-:S13]  /*0b40*/  ISETP.NE.AND.EX P4, PT, RZ, c[0x0][0x21c], PT, P4 ;  /* 0x00008700ff007a0c */ /* 0x000fda0003f85340 */
[----:B------:R-:W-:Y:S05]  /*0b50*/  @!P4 BRA `(.L_x_7506) ;  /* 0x000000200000c947 */ /* 0x000fea0003800000 */
[----:B------:R-:W-:-:S06]  /*0b60*/  IMAD.WIDE.U32 R68, R85, R92, c[0x0][0x218] ;  /* 0x0000860055447625 */ /* 0x000fcc00078e005c */
[----:B------:R-:W5:Y:S02]  /*0b70*/  LDG.E.128 R68, [R68.64] ;  /* 0x0000000444447981 */ /* 0x000f64000c1e1d00 */
.L_x_7506:
[----:B------:R-:W-:Y:S02]  /*0b80*/  IADD3 R85, R85, 0x100, RZ ;  /* 0x0000010055557810 */ /* 0x000fe40007ffe0ff */
.L_x_7505:
[----:B------:R-:W-:Y:S05]  /*0b90*/  BSYNC B1 ;  /* 0x0000000000017941 */ /* 0x000fea0003800000 */
.L_x_7504:
        /* <DEDUP_REMOVED lines=9> */
.L_x_7491:
[----:B0-----:R-:W-:Y:S01]  /*0c30*/  IADD3 R84, R86, -0x1, RZ ;  /* 0xffffffff56547810 */ /* 0x001fe20007ffe0ff */
[----:B------:R-:W-:Y:S01]  /*0c40*/  BSSY B1, `(.L_x_7508) ;  /* 0x0000031000017945 */ /* 0x000fe20003800000 */
[----:B------:R-:W-:Y:S01]  /*0c50*/  LOP3.LUT P4, RZ, R0, 0xffffff00, RZ, 0xc0, !PT ;  /* 0xffffff0000ff7812 */ /* 0x000fe2000788c0ff */
[----:B------:R-:W-:Y:S01]  /*0c60*/  IMAD.MOV.U32 R99, RZ, RZ, RZ ;  /* 0x000000ffff637224 */ /* 0x000fe200078e00ff */
[----:B------:R-:W-:Y:S01]  /*0c70*/  MOV R94, RZ ;  /* 0x000000ff005e7202 */ /* 0x000fe20000000f00 */
[----:B------:R-:W-:Y:S02]  /*0c80*/  IMAD R84, R84, c[0x0][0x168], RZ ;  /* 0x00005a0054547a24 */ /* 0x000fe400078e02ff */
[----:B------:R-:W-:-:S03]  /*0c90*/  IMAD.MOV.U32 R97, RZ, RZ, R167 ;  /* 0x000000ffff617224 */ /* 0x000fc600078e00a7 */
[----:B------:R-:W-:-:S04]  /*0ca0*/  SHF.R.S32.HI R85, RZ, 0x1f, R84 ;  /* 0x0000001fff557819 */ /* 0x000fc80000011454 */
[----:B------:R-:W-:-:S04]  /*0cb0*/  LEA.HI R85, R85, R84, RZ, 0x2 ;  /* 0x0000005455557211 */ /* 0x000fc800078f10ff */
[----:B------:R-:W-:Y:S01]  /*0cc0*/  LEA.HI.SX32 R95, R85, R90, 0x1e ;  /* 0x0000005a555f7211 */ /* 0x000fe200078ff2ff */
[----:B------:R-:W-:Y:S05]  /*0cd0*/  @!P4 BRA `(.L_x_7509) ;  /* 0x000002700000c947 */ /* 0x000fea0003800000 */
[----:B------:R-:W-:Y:S01]  /*0ce0*/  IMAD.WIDE.U32 R88, R167, R92, c[0x0][0x188] ;  /* 0x00006200a7587625 */ /* 0x000fe200078e005c */
[----:B------:R-:W-:-:S03]  /*0cf0*/  ISETP.NE.AND P4, PT, R176, RZ, PT ;  /* 0x000000ffb000720c */ /* 0x000fc60003f85270 */
[----:B------:R-:W-:Y:S01]  /*0d00*/  IMAD.WIDE.U32 R84, R95, R92, c[0x0][0x208] ;  /* 0x000082005f547625 */ /* 0x000fe200078e005c */
[----:B-----5:R-:W-:Y:S01]  /*0d10*/  FSEL R94, R93, RZ, !P4 ;  /* 0x000000ff5d5e7208 */ /* 0x020fe20006000000 */
[----:B------:R-:W2:Y:S01]  /*0d20*/  LDG.E.128 R88, [R88.64] ;  /* 0x0000000458587981 */ /* 0x000ea2000c1e1d00 */
[----:B------:R-:W-:-:S03]  /*0d30*/  ISETP.NE.U32.AND P4, PT, RZ, c[0x0][0x218], PT ;  /* 0x00008600ff007a0c */ /* 0x000fc60003f85070 */
[----:B------:R-:W3:Y:S01]  /*0d40*/  LDG.E.128 R84, [R84.64] ;  /* 0x0000000454547981 */ /* 0x000ee2000c1e1d00 */
[----:B------:R-:W-:-:S13]  /*0d50*/  ISETP.NE.AND.EX P4, PT, RZ, c[0x0][0x21c], PT, P4 ;  /* 0x00008700ff007a0c */ /* 0x000fda0003f85340 */
[----:B------:R0:W5:Y:S01]  /*0d60*/  @P4 LDG.E.128 R52, [R2.64] ;  /* 0x0000000402344981 */ /* 0x000162000c1e1d00 */
[----:B------:R-:W-:Y:S02]  /*0d70*/  IADD3 R97, R167, 0x100, RZ ;  /* 0x00000100a7617810 */ /* 0x000fe40007ffe0ff */
[----:B------:R-:W-:Y:S01]  /*0d80*/  IADD3 R95, R95, 0x100, RZ ;  /* 0x000001005f5f7810 */ /* 0x000fe20007ffe0ff */
[C---:B--2---:R-:W-:Y:S02]  /*0d90*/  FADD.FTZ R96, -R94.reuse, R88 ;  /* 0x000000585e607221 */ /* 0x044fe40000010100 */
[----:B------:R-:W-:Y:S02]  /*0da0*/  FADD.FTZ R126, -R94, R89 ;  /* 0x000000595e7e7221 */ /* 0x000fe40000010100 */
[----:B------:R-:W-:Y:S02]  /*0db0*/  FMUL.FTZ R127, R149, R96 ;  /* 0x00000060957f7220 */ /* 0x000fe40000410000 */
[----:B---3--:R-:W-:-:S02]  /*0dc0*/  FMUL.FTZ R128, R101, R84 ;  /* 0x0000005465807220 */ /* 0x008fc40000410000 */
[----:B------:R-:W-:Y:S02]  /*0dd0*/  FMUL.FTZ R126, R149, R126 ;  /* 0x0000007e957e7220 */ /* 0x000fe40000410000 */
[----:B------:R-:W-:Y:S02]  /*0de0*/  FADD.FTZ R90, -R94, R90 ;  /* 0x0000005a5e5a7221 */ /* 0x000fe40000010100 */
[----:B------:R-:W-:Y:S02]  /*0df0*/  FMUL.FTZ R177, R102, R85 ;  /* 0x0000005566b17220 */ /* 0x000fe40000410000 */
[----:B0-----:R-:W-:Y:S02]  /*0e00*/  FADD.FTZ R2, RZ, R128 ;  /* 0x00000080ff027221 */ /* 0x001fe40000010000 */
[----:B------:R-:W-:Y:S02]  /*0e10*/  FFMA.FTZ R3, R127, R128, RZ ;  /* 0x000000807f037223 */ /* 0x000fe400000100ff */
        /* <DEDUP_REMOVED lines=19> */
.L_x_7509:
[----:B------:R-:W-:Y:S05]  /*0f50*/  BSYNC B1 ;  /* 0x0000000000017941 */ /* 0x000fea0003800000 */
.L_x_7508:
[----:B------:R-:W-:Y:S01]  /*0f60*/  ISETP.GE.U32.AND P4, PT, R0, 0x200, PT ;  /* 0x000002000000780c */ /* 0x000fe20003f86070 */
[----:B------:R-:W-:-:S12]  /*0f70*/  BSSY B1, `(.L_x_7510) ;  /* 0x000002a000017945 */ /* 0x000fd80003800000 */
        /* <DEDUP_REMOVED lines=9> */
[----:B------:R-:W-:-:S05]  /*1010*/  @P4 IMAD.WIDE.U32 R2, R97, R92, c[0x0][0x218] ;  /* 0x0000860061024625 */ /* 0x000fca00078e005c */
[----:B------:R0:W5:Y:S01]  /*1020*/  @P4 LDG.E.128 R56, [R2.64] ;  /* 0x0000000402384981 */ /* 0x000162000c1e1d00 */
[----:B------:R-:W-:Y:S02]  /*1030*/  IADD3 R95, R95, 0x100, RZ ;  /* 0x000001005f5f7810 */ /* 0x000fe40007ffe0ff */
[----:B------:R-:W-:Y:S01]  /*1040*/  IADD3 R97, R97, 0x100, RZ ;  /* 0x0000010061617810 */ /* 0x000fe20007ffe0ff */
[C---:B--2---:R-:W-:Y:S02]  /*1050*/  FADD.FTZ R96, -R152.reuse, R88 ;  /* 0x0000005898607221 */ /* 0x044fe40000010100 */
[----:B------:R-:W-:Y:S02]  /*1060*/  FADD.FTZ R130, -R152, R89 ;  /* 0x0000005998827221 */ /* 0x000fe40000010100 */
[----:B------:R-:W-:Y:S02]  /*1070*/  FMUL.FTZ R129, R149, R96 ;  /* 0x0000006095817220 */ /* 0x000fe40000410000 */
[----:B---3--:R-:W-:-:S02]  /*1080*/  FMUL.FTZ R132, R105, R84 ;  /* 0x0000005469847220 */ /* 0x008fc40000410000 */
[----:B------:R-:W-:Y:S02]  /*1090*/  FADD.FTZ R90, -R152, R90 ;  /* 0x0000005a985a7221 */ /* 0x000fe40000010100 */
[----:B------:R-:W-:Y:S02]  /*10a0*/  FMUL.FTZ R130, R149, R130 ;  /* 0x0000008295827220 */ /* 0x000fe40000410000 */
[----:B------:R-:W-:Y:S02]  /*10b0*/  FMUL.FTZ R151, R106, R85 ;  /* 0x000000556a977220 */ /* 0x000fe40000410000 */
[----:B0-----:R-:W-:Y:S02]  /*10c0*/  FADD.FTZ R2, R99, R132 ;  /* 0x0000008463027221 */ /* 0x001fe40000010000 */
        /* <DEDUP_REMOVED lines=20> */
.L_x_7511:
[----:B------:R-:W-:Y:S05]  /*1210*/  BSYNC B1 ;  /* 0x0000000000017941 */ /* 0x000fea0003800000 */
.L_x_7510:
[----:B------:R-:W-:Y:S01]  /*1220*/  BSSY B1, `(.L_x_7512) ;  /* 0x000002a000017945 */ /* 0x000fe20003800000 */
        /* <DEDUP_REMOVED lines=41> */
.L_x_7513:
[----:B------:R-:W-:Y:S05]  /*14c0*/  BSYNC B1 ;  /* 0x0000000000017941 */ /* 0x000fea0003800000 */
.L_x_7512:
        /* <DEDUP_REMOVED lines=42> */
.L_x_7515:
[----:B------:R-:W-:Y:S05]  /*1770*/  BSYNC B1 ;  /* 0x0000000000017941 */ /* 0x000fea0003800000 */
.L_x_7514:
        /* <DEDUP_REMOVED lines=42> */
.L_x_7517:
[----:B------:R-:W-:Y:S05]  /*1a20*/  BSYNC B1 ;  /* 0x0000000000017941 */ /* 0x000fea0003800000 */
.L_x_7516:
[----:B------:R-:W-:-:S13]  /*1a30*/  ISETP.GE.U32.AND P4, PT, R0, 0x600, PT ;  /* 0x000006000000780c */ /* 0x000fda0003f86070 */
        /* <DEDUP_REMOVED lines=11> */
[C---:B--2---:R-:W-:Y:S02]  /*1af0*/  FADD.FTZ R92, -R93.reuse, R84 ;  /* 0x000000545d5c7221 */ /* 0x044fe40000010100 */
[----:B------:R-:W-:Y:S02]  /*1b00*/  FADD.FTZ R146, -R93, R85 ;  /* 0x000000555d927221 */ /* 0x000fe40000010100 */
[----:B------:R-:W-:Y:S02]  /*1b10*/  FMUL.FTZ R137, R149, R92 ;  /* 0x0000005c95897220 */ /* 0x000fe40000410000 */
[----:B---3--:R-:W-:Y:S02]  /*1b20*/  FMUL.FTZ R148, R121, R88 ;  /* 0x0000005879947220 */ /* 0x008fe40000410000 */
[----:B------:R-:W-:Y:S02]  /*1b30*/  FADD.FTZ R86, -R93, R86 ;  /* 0x000000565d567221 */ /* 0x000fe40000010100 */
[----:B------:R-:W-:-:S02]  /*1b40*/  FMUL.FTZ R146, R149, R146 ;  /* 0x0000009295927220 */ /* 0x000fc40000410000 */
[----:B------:R-:W-:Y:S02]  /*1b50*/  FMUL.FTZ R159, R122, R89 ;  /* 0x000000597a9f7220 */ /* 0x000fe40000410000 */
[----:B0-----:R-:W-:Y:S02]  /*1b60*/  FADD.FTZ R2, R99, R148 ;  /* 0x0000009463027221 */ /* 0x001fe40000010000 */
        /* <DEDUP_REMOVED lines=20> */
.L_x_7507:
[----:B------:R-:W-:Y:S05]  /*1cb0*/  BSYNC B0 ;  /* 0x0000000000007941 */ /* 0x000fea0003800000 */
.L_x_7490:
[----:B------:R-:W-:Y:S02]  /*1cc0*/  LOP3.LUT P4, RZ, R125, 0xff, RZ, 0xc0, !PT ;  /* 0x000000ff7dff7812 */ /* 0x000fe4000788c0ff */
[----:B------:R-:W-:-:S04]  /*1cd0*/  SHF.R.U32.HI R84, RZ, 0x5, R174 ;  /* 0x00000005ff547819 */ /* 0x000fc800000116ae */
[----:B------:R-:W-:-:S07]  /*1ce0*/  LOP3.LUT R178, R84, 0x7fffff8, RZ, 0xc0, !PT ;  /* 0x07fffff854b27812 */ /* 0x000fce00078ec0ff */
[----:B------:R-:W-:Y:S02]  /*1cf0*/  @!P4 IADD3 R178, R178, 0x8, RZ ;  /* 0x00000008b2b2c810 */ /* 0x000fe40007ffe0ff */
[----:B------:R-:W-:Y:S01]  /*1d00*/  LOP3.LUT P4, RZ, R174, 0x1f, RZ, 0xc0, !PT ;  /* 0x0000001faeff7812 */ /* 0x000fe2000788c0ff */
[----:B------:R-:W-:Y:S10]  /*1d10*/  BRA.DIV ~URZ, `(.L_x_7518) ;  /* 0x000024727f007947 */ /* 0x000ff4000b800000 */
[----:B------:R1:W2:Y:S02]  /*1d20*/  SHFL.DOWN PT, R86, R99, 0x10, 0x1f ;  /* 0x0a001f0063567f89 */ /* 0x0002a400000e0000 */
.L_x_7581:
[----:B------:R-:W-:Y:S05]  /*1d30*/  BRA.DIV ~URZ, `(.L_x_7519) ;  /* 0x000024d27f007947 */ /* 0x000fea000b800000 */
[----:B0-----:R-:W0:Y:S01]  /*1d40*/  SHFL.DOWN PT, R3, R94, 0x10, 0x1f ;  /* 0x0a001f005e037f89 */ /* 0x001e2200000e0000 */
[----:B-12---:R-:W-:-:S05]  /*1d50*/  FADD.FTZ R99, R86, R99 ;  /* 0x0000006356637221 */ /* 0x006fca0000010000 */
        /* <DEDUP_REMOVED lines=15> */
.L_x_7582:
[----:B------:R-:W-:Y:S01]  /*1e50*/  @!P4 LOP3.LUT R85, R84, 0x7, RZ, 0xc0, !PT ;  /* 0x000000075455c812 */ /* 0x000fe200078ec0ff */
[----:B--2---:R-:W-:Y:S01]  /*1e60*/  FADD.FTZ R2, R89, R88 ;  /* 0x0000005859027221 */ /* 0x004fe20000010000 */
[----:B------:R-:W-:Y:S01]  /*1e70*/  WARPSYNC 0xffffffff ;  /* 0xffffffff00007948 */ /* 0x000fe20003800000 */
[----:B0-----:R-:W-:Y:S01]  /*1e80*/  FADD.FTZ R3, R3, R90 ;  /* 0x0000005a03037221 */ /* 0x001fe20000010000 */
[----:B------:R-:W-:Y:S01]  /*1e90*/  @!P4 IADD3 R180, R178, R85, RZ ;  /* 0x00000055b2b4c210 */ /* 0x000fe20007ffe0ff */
[----:B------:R-:W-:Y:S01]  /*1ea0*/  BSSY B0, `(.L_x_7520) ;  /* 0x0000074000007945 */ /* 0x000fe20003800000 */
[----:B------:R-:W-:-:S03]  /*1eb0*/  LOP3.LUT P5, RZ, R0, 0xffffff00, RZ, 0xc0, !PT ;  /* 0xffffff0000ff7812 */ /* 0x000fc600078ac0ff */
[----:B------:R0:W-:Y:S04]  /*1ec0*/  @!P4 STS.64 [R180.X8+0x6000], R2 ;  /* 0x00600002b400c388 */ /* 0x0001e80000008a00 */
[----:B------:R-:W-:Y:S01]  /*1ed0*/  BAR.SYNC.DEFER_BLOCKING 0x0 ;  /* 0x0000000000007b1d */ /* 0x000fe20000010000 */
[----:B-----5:R-:W-:-:S13]  /*1ee0*/  ISETP.GE.AND P4, PT, R165, 0x1, PT ;  /* 0x00000001a500780c */ /* 0x020fda0003f86270 */
[----:B0-----:R-:W-:-:S05]  /*1ef0*/  @P4 IADD3 R2, R165, -0x1, RZ ;  /* 0xffffffffa5024810 */ /* 0x001fca0007ffe0ff */
[----:B------:R-:W-:Y:S01]  /*1f00*/  @P4 IMAD R2, R2, c[0x0][0x168], RZ ;  /* 0x00005a0002024a24 */ /* 0x000fe200078e02ff */
[----:B------:R-:W0:Y:S04]  /*1f10*/  LDS.128 R84, [R178.X8+0x6000] ;  /* 0x00600000b2547984 */ /* 0x000e280000008c00 */
[----:B------:R-:W-:Y:S01]  /*1f20*/  @P4 SHF.R.S32.HI R3, RZ, 0x1f, R2 ;  /* 0x0000001fff034819 */ /* 0x000fe20000011402 */
[----:B-1----:R-:W1:Y:S03]  /*1f30*/  LDS.128 R88, [R178.X8+0x6010] ;  /* 0x00601000b2587984 */ /* 0x002e660000008c00 */
[----:B------:R-:W-:Y:S01]  /*1f40*/  @P4 LEA.HI R3, R3, R2, RZ, 0x2 ;  /* 0x0000000203034211 */ /* 0x000fe200078f10ff */
[----:B------:R-:W2:Y:S04]  /*1f50*/  LDS.128 R92, [R178.X8+0x6020] ;  /* 0x00602000b25c7984 */ /* 0x000ea80000008c00 */
[----:B------:R-:W3:Y:S01]  /*1f60*/  LDS.128 R96, [R178.X8+0x6030] ;  /* 0x00603000b2607984 */ /* 0x000ee20000008c00 */
        /* <DEDUP_REMOVED lines=24> */
[----:B------:R-:W-:-:S04]  /*20f0*/  @!P3 ISETP.NE.AND.EX P5, PT, RZ, c[0x0][0x21c], PT, P5 ;  /* 0x00008700ff00ba0c */ /* 0x000fc80003fa5350 */
[----:B------:R-:W-:Y:S02]  /*2100*/  @!P3 FSEL R88, R53, RZ, P5 ;  /* 0x000000ff3558b208 */ /* 0x000fe40002800000 */
[----:B------:R-:W-:-:S04]  /*2110*/  @!P3 ISETP.NE.U32.AND P5, PT, RZ, c[0x0][0x218], PT ;  /* 0x00008600ff00ba0c */ /* 0x000fc80003fa5070 */
[----:B------:R-:W-:-:S04]  /*2120*/  @!P3 ISETP.NE.AND.EX P5, PT, RZ, c[0x0][0x21c], PT, P5 ;  /* 0x00008700ff00ba0c */ /* 0x000fc80003fa5350 */
[----:B------:R-:W-:Y:S02]  /*2130*/  @!P3 FSEL R89, R54, RZ, P5 ;  /* 0x000000ff3659b208 */ /* 0x000fe40002800000 */
[----:B------:R-:W-:-:S04]  /*2140*/  @!P3 ISETP.NE.U32.AND P5, PT, RZ, c[0x0][0x218], PT ;  /* 0x00008600ff00ba0c */ /* 0x000fc80003fa5070 */
[----:B------:R-:W-:-:S04]  /*2150*/  @!P3 ISETP.NE.AND.EX P5, PT, RZ, c[0x0][0x21c], PT, P5 ;  /* 0x00008700ff00ba0c */ /* 0x000fc80003fa5350 */
[----:B------:R-:W-:Y:S02]  /*2160*/  @!P3 FSEL R90, R55, RZ, P5 ;  /* 0x000000ff375ab208 */ /* 0x000fe40002800000 */
[----:B------:R-:W-:-:S04]  /*2170*/  @!P3 ISETP.NE.U32.AND P5, PT, RZ, c[0x0][0x218], PT ;  /* 0x00008600ff00ba0c */ /* 0x000fc80003fa5070 */
[----:B------:R-:W-:-:S04]  /*2180*/  @!P3 ISETP.NE.AND.EX P5, PT, RZ, c[0x0][0x21c], PT, P5 ;  /* 0x00008700ff00ba0c */ /* 0x000fc80003fa5350 */
        /* <DEDUP_REMOVED lines=10> */
.L_x_7523:
[----:B------:R-:W-:Y:S05]  /*2230*/  BSYNC B1 ;  /* 0x0000000000017941 */ /* 0x000fea0003800000 */
.L_x_7522:
[----:B------:R-:W-:Y:S01]  /*2240*/  ISETP.NE.U32.AND P5, PT, RZ, c[0x0][0x258], PT ;  /* 0x00009600ff007a0c */ /* 0x000fe20003fa5070 */
[----:B------:R-:W-:Y:S03]  /*2250*/  BSSY B1, `(.L_x_7524) ;  /* 0x000000c000017945 */ /* 0x000fe60003800000 */
[----:B------:R-:W-:-:S04]  /*2260*/  ISETP.NE.AND.EX P5, PT, RZ, c[0x0][0x25c], PT, P5 ;  /* 0x00009700ff007a0c */ /* 0x000fc80003fa5350 */
[----:B------:R-:W-:Y:S01]  /*2270*/  SEL R76, R87, R76, P5 ;  /* 0x0000004c574c7207 */ /* 0x000fe20002800000 */
        /* <DEDUP_REMOVED lines=9> */
.L_x_7525:
[----:B------:R-:W-:Y:S05]  /*2310*/  BSYNC B1 ;  /* 0x0000000000017941 */ /* 0x000fea0003800000 */
.L_x_7524:
[----:B------:R-:W-:Y:S01]  /*2320*/  BSSY B1, `(.L_x_7526) ;  /* 0x000000b000017945 */ /* 0x000fe20003800000 */
        /* <DEDUP_REMOVED lines=10> */
.L_x_7527:
[----:B------:R-:W-:Y:S05]  /*23d0*/  BSYNC B1 ;  /* 0x0000000000017941 */ /* 0x000fea0003800000 */
.L_x_7526:
        /* <DEDUP_REMOVED lines=11> */
.L_x_7529:
[----:B------:R-:W-:Y:S05]  /*2490*/  BSYNC B1 ;  /* 0x0000000000017941 */ /* 0x000fea0003800000 */
.L_x_7528:
[----:B------:R-:W-:Y:S01]  /*24a0*/  SEL R79, R90, R79, P5 ;  /* 0x0000004f5a4f7207 */ /* 0x000fe20002800000 */
[----:B------:R-:W-:Y:S01]  /*24b0*/  FMUL.FTZ R87, R87, c[0x0][0x1ec] ;  /* 0x00007b0057577a20 */ /* 0x000fe20000410000 */
[----:B------:R-:W-:Y:S01]  /*24c0*/  ISETP.NE.U32.AND P5, PT, RZ, c[0x0][0x258], PT ;  /* 0x00009600ff007a0c */ /* 0x000fe20003fa5070 */
[----:B------:R-:W-:Y:S02]  /*24d0*/  FMUL.FTZ R88, R88, c[0x0][0x1ec] ;  /* 0x00007b0058587a20 */ /* 0x000fe40000410000 */
[----:B------:R-:W-:Y:S01]  /*24e0*/  FMUL.FTZ R89, R89, c[0x0][0x1ec] ;  /* 0x00007b0059597a20 */ /* 0x000fe20000410000 */
[----:B------:R-:W-:Y:S01]  /*24f0*/  ISETP.NE.AND.EX P5, PT, RZ, c[0x0][0x25c], PT, P5 ;  /* 0x00009700ff007a0c */ /* 0x000fe20003fa5350 */
[----:B------:R-:W-:-:S12]  /*2500*/  FMUL.FTZ R90, R90, c[0x0][0x1ec] ;  /* 0x00007b005a5a7a20 */ /* 0x000fd80000410000 */
[----:B------:R-:W-:-:S05]  /*2510*/  @P5 MOV R2, 0x10 ;  /* 0x0000001000025802 */ /* 0x000fca0000000f00 */
[C---:B------:R-:W-:Y:S01]  /*2520*/  @P5 IMAD.WIDE.U32 R2, R167.reuse, R2, c[0x0][0x258] ;  /* 0x00009600a7025625 */ /* 0x040fe200078e0002 */
[----:B------:R-:W-:-:S04]  /*2530*/  IADD3 R167, R167, 0x100, RZ ;  /* 0x00000100a7a77810 */ /* 0x000fc80007ffe0ff */
[----:B------:R0:W-:Y:S01]  /*2540*/  @P5 STG.E.128 [R2.64], R76 ;  /* 0x0000004c02005986 */ /* 0x0001e2000c101d04 */
[----:B------:R-:W-:-:S04]  /*2550*/  ISETP.GT.AND P5, PT, R165, RZ, PT ;  /* 0x000000ffa500720c */ /* 0x000fc80003fa4270 */
[----:B------:R-:W-:Y:S01]  /*2560*/  SEL R80, R87, R80, P5 ;  /* 0x0000005057507207 */ /* 0x000fe20002800000 */
[----:B------:R-:W-:Y:S01]  /*2570*/  @P4 IMAD.MOV.U32 R87, RZ, RZ, 0x10 ;  /* 0x00000010ff574424 */ /* 0x000fe200078e00ff */
[----:B------:R-:W-:Y:S02]  /*2580*/  SEL R81, R88, R81, P5 ;  /* 0x0000005158517207 */ /* 0x000fe40002800000 */
[----:B------:R-:W-:Y:S02]  /*2590*/  SEL R82, R89, R82, P5 ;  /* 0x0000005259527207 */ /* 0x000fe40002800000 */
[----:B------:R-:W-:Y:S01]  /*25a0*/  SEL R83, R90, R83, P5 ;  /* 0x000000535a537207 */ /* 0x000fe20002800000 */
[C---:B0-----:R-:W-:Y:S01]  /*25b0*/  @P4 IMAD.WIDE.U32 R2, R84.reuse, R87, c[0x0][0x248] ;  /* 0x0000920054024625 */ /* 0x041fe200078e0057 */
[----:B------:R-:W-:-:S04]  /*25c0*/  IADD3 R84, R84, 0x100, RZ ;  /* 0x0000010054547810 */ /* 0x000fc80007ffe0ff */
[----:B------:R0:W-:Y:S03]  /*25d0*/  @P4 STG.E.128 [R2.64], R80 ;  /* 0x0000005002004986 */ /* 0x0001e6000c101d04 */
.L_x_7521:
[----:B------:R-:W-:Y:S05]  /*25e0*/  BSYNC B0 ;  /* 0x0000000000007941 */ /* 0x000fea0003800000 */
.L_x_7520:
[----:B------:R-:W-:Y:S01]  /*25f0*/  ISETP.GE.U32.AND P5, PT, R0, 0x200, PT ;  /* 0x000002000000780c */ /* 0x000fe20003fa6070 */
[----:B------:R-:W-:-:S12]  /*2600*/  BSSY B0, `(.L_x_7530) ;  /* 0x000004d000007945 */ /* 0x000fd80003800000 */
[----:B------:R-:W-:Y:S05]  /*2610*/  @!P5 BRA `(.L_x_7531) ;  /* 0x000004b00000d947 */ /* 0x000fea0003800000 */
[----:B------:R-:W-:Y:S01]  /*2620*/  ISETP.NE.AND P5, PT, R176, RZ, PT ;  /* 0x000000ffb000720c */ /* 0x000fe20003fa5270 */
[----:B------:R-:W-:Y:S03]  /*2630*/  BSSY B1, `(.L_x_7532) ;  /* 0x0000015000017945 */ /* 0x000fe60003800000 */
[----:B------:R-:W-:Y:S02]  /*2640*/  FSEL R91, R85, RZ, !P5 ;  /* 0x000000ff555b7208 */ /* 0x000fe40006800000 */
        /* <DEDUP_REMOVED lines=13> */
[----:B------:R-:W-:Y:S01]  /*2720*/  ISETP.NE.U32.AND P5, PT, RZ, c[0x0][0x218], PT ;  /* 0x00008600ff007a0c */ /* 0x000fe20003fa5070 */
[----:B0-----:R-:W-:-:S03]  /*2730*/  FFMA.FTZ R3, R129, R86, R91 ;  /* 0x0000005681037223 */ /* 0x001fc6000001005b */
[----:B------:R-:W-:Y:S01]  /*2740*/  ISETP.NE.AND.EX P5, PT, RZ, c[0x0][0x21c], PT, P5 ;  /* 0x00008700ff007a0c */ /* 0x000fe20003fa5350 */
[----:B------:R-:W-:-:S04]  /*2750*/  FADD.FTZ R2, R132, -R3 ;  /* 0x8000000384027221 */ /* 0x000fc80000010000 */
[----:B------:R-:W-:-:S08]  /*2760*/  FMUL.FTZ R87, R149, R2 ;  /* 0x0000000295577220 */ /* 0x000fd00000410000 */
[----:B------:R-:W-:Y:S02]  /*2770*/  @P5 FADD.FTZ R87, R56, R87 ;  /* 0x0000005738575221 */ /* 0x000fe40000010000 */
.L_x_7533:
[----:B------:R-:W-:Y:S05]  /*2780*/  BSYNC B1 ;  /* 0x0000000000017941 */ /* 0x000fea0003800000 */
.L_x_7532:
[----:B------:R-:W-:Y:S01]  /*2790*/  ISETP.NE.U32.AND P5, PT, RZ, c[0x0][0x258], PT ;  /* 0x00009600ff007a0c */ /* 0x000fe20003fa5070 */
[----:B------:R-:W-:Y:S03]  /*27a0*/  BSSY B1, `(.L_x_7534) ;  /* 0x000000a000017945 */ /* 0x000fe60003800000 */
[----:B------:R-:W-:-:S04]  /*27b0*/  ISETP.NE.AND.EX P5, PT, RZ, c[0x0][0x25c], PT, P5 ;  /* 0x00009700ff007a0c */ /* 0x000fc80003fa5350 */
[----:B------:R-:W-:Y:S01]  /*27c0*/  SEL R76, R87, R76, P5 ;  /* 0x0000004c574c7207 */ /* 0x000fe20002800000 */
[----:B------:R-:W-:Y:S05]  /*27d0*/  @!P3 BRA `(.L_x_7535) ;  /* 0x000000600000b947 */ /* 0x000fea0003800000 */
[----:B------:R-:W-:Y:S01]  /*27e0*/  ISETP.NE.U32.AND P6, PT, RZ, c[0x0][0x218], PT ;  /* 0x00008600ff007a0c */ /* 0x000fe20003fc5070 */
[----:B0-----:R-:W-:-:S03]  /*27f0*/  FFMA.FTZ R2, R130, R86, R91 ;  /* 0x0000005682027223 */ /* 0x001fc6000001005b */
[----:B------:R-:W-:Y:S01]  /*2800*/  ISETP.NE.AND.EX P6, PT, RZ, c[0x0][0x21c], PT, P6 ;  /* 0x00008700ff007a0c */ /* 0x000fe20003fc5360 */
[----:B------:R-:W-:-:S04]  /*2810*/  FADD.FTZ R2, R151, -R2 ;  /* 0x8000000297027221 */ /* 0x000fc80000010000 */
[----:B------:R-:W-:-:S08]  /*2820*/  FMUL.FTZ R88, R149, R2 ;  /* 0x0000000295587220 */ /* 0x000fd00000410000 */
[----:B------:R-:W-:Y:S02]  /*2830*/  @P6 FADD.FTZ R88, R57, R88 ;  /* 0x0000005839586221 */ /* 0x000fe40000010000 */
.L_x_7535:
[----:B------:R-:W-:Y:S05]  /*2840*/  BSYNC B1 ;  /* 0x0000000000017941 */ /* 0x000fea0003800000 */
.L_x_7534:
[----:B------:R-:W-:Y:S01]  /*2850*/  BSSY B1, `(.L_x_7536) ;  /* 0x0000009000017945 */ /* 0x000fe20003800000 */
        /* <DEDUP_REMOVED lines=8> */
.L_x_7537:
[----:B------:R-:W-:Y:S05]  /*28e0*/  BSYNC B1 ;  /* 0x0000000000017941 */ /* 0x000fea0003800000 */
.L_x_7536:
[----:B------:R-:W-:Y:S01]  /*28f0*/  BSSY B1, `(.L_x_7538) ;  /* 0x0000008000017945 */ /* 0x000fe20003800000 */
[----:B------:R-:W-:Y:S05]  /*2900*/  @!P3 BRA `(.L_x_7539) ;  /* 0x000000600000b947 */ /* 0x000fea0003800000 */
[----:B------:R-:W-:Y:S01]  /*2910*/  ISETP.NE.U32.AND P6, PT, RZ, c[0x0][0x218], PT ;  /* 0x00008600ff007a0c */ /* 0x000fe20003fc5070 */
[----:B0-----:R-:W-:-:S03]  /*2920*/  FFMA.FTZ R2, R152, R86, R91 ;  /* 0x0000005698027223 */ /* 0x001fc6000001005b */
[----:B------:R-:W-:Y:S01]  /*2930*/  ISETP.NE.AND.EX P6, PT, RZ, c[0x0][0x21c], PT, P6 ;  /* 0x00008700ff007a0c */ /* 0x000fe20003fc5360 */
[----:B------:R-:W-:-:S04]  /*2940*/  FADD.FTZ R2, R169, -R2 ;  /* 0x80000002a9027221 */ /* 0x000fc80000010000 */
[----:B------:R-:W-:-:S08]  /*2950*/  FMUL.FTZ R90, R149, R2 ;  /* 0x00000002955a7220 */ /* 0x000fd00000410000 */
[----:B------:R-:W-:Y:S02]  /*2960*/  @P6 FADD.FTZ R90, R59, R90 ;  /* 0x0000005a3b5a6221 */ /* 0x000fe40000010000 */
.L_x_7539:
[----:B------:R-:W-:Y:S05]  /*2970*/  BSYNC B1 ;  /* 0x0000000000017941 */ /* 0x000fea0003800000 */
.L_x_7538:
[----:B------:R-:W-:Y:S01]  /*2980*/  SEL R78, R89, R78, P5 ;  /* 0x0000004e594e7207 */ /* 0x000fe20002800000 */
[----:B------:R-:W-:Y:S01]  /*2990*/  FMUL.FTZ R87, R87, c[0x0][0x1ec] ;  /* 0x00007b0057577a20 */ /* 0x000fe20000410000 */
[----:B------:R-:W-:Y:S01]  /*29a0*/  SEL R79, R90, R79, P5 ;  /* 0x0000004f5a4f7207 */ /* 0x000fe20002800000 */
[----:B------:R-:W-:Y:S01]  /*29b0*/  FMUL.FTZ R88, R88, c[0x0][0x1ec] ;  /* 0x00007b0058587a20 */ /* 0x000fe20000410000 */
[----:B------:R-:W-:Y:S01]  /*29c0*/  ISETP.NE.U32.AND P5, PT, RZ, c[0x0][0x258], PT ;  /* 0x00009600ff007a0c */ /* 0x000fe20003fa5070 */
[----:B------:R-:W-:Y:S02]  /*29d0*/  FMUL.FTZ R89, R89, c[0x0][0x1ec] ;  /* 0x00007b0059597a20 */ /* 0x000fe40000410000 */
[----:B------:R-:W-:Y:S01]  /*29e0*/  FMUL.FTZ R90, R90, c[0x0][0x1ec] ;  /* 0x00007b005a5a7a20 */ /* 0x000fe20000410000 */
[----:B------:R-:W-:-:S13]  /*29f0*/  ISETP.NE.AND.EX P5, PT, RZ, c[0x0][0x25c], PT, P5 ;  /* 0x00009700ff007a0c */ /* 0x000fda0003fa5350 */
[----:B0-----:R-:W-:-:S05]  /*2a00*/  @P5 MOV R2, 0x10 ;  /* 0x0000001000025802 */ /* 0x001fca0000000f00 */
        /* <DEDUP_REMOVED lines=12> */
.L_x_7531:
[----:B------:R-:W-:Y:S05]  /*2ad0*/  BSYNC B0 ;  /* 0x0000000000007941 */ /* 0x000fea0003800000 */
.L_x_7530:
[----:B------:R-:W-:Y:S01]  /*2ae0*/  BSSY B0, `(.L_x_7540) ;  /* 0x000004d000007945 */ /* 0x000fe20003800000 */
        /* <DEDUP_REMOVED lines=23> */
.L_x_7543:
[----:B------:R-:W-:Y:S05]  /*2c60*/  BSYNC B1 ;  /* 0x0000000000017941 */ /* 0x000fea0003800000 */
.L_x_7542:
        /* <DEDUP_REMOVED lines=11> */
.L_x_7545:
[----:B------:R-:W-:Y:S05]  /*2d20*/  BSYNC B1 ;  /* 0x0000000000017941 */ /* 0x000fea0003800000 */
.L_x_7544:
        /* <DEDUP_REMOVED lines=9> */
.L_x_7547:
[----:B------:R-:W-:Y:S05]  /*2dc0*/  BSYNC B1 ;  /* 0x0000000000017941 */ /* 0x000fea0003800000 */
.L_x_7546:
        /* <DEDUP_REMOVED lines=8> */
.L_x_7549:
[----:B------:R-:W-:Y:S05]  /*2e50*/  BSYNC B1 ;  /* 0x0000000000017941 */ /* 0x000fea0003800000 */
.L_x_7548:
        /* <DEDUP_REMOVED lines=21> */
.L_x_7541:
[----:B------:R-:W-:Y:S05]  /*2fb0*/  BSYNC B0 ;  /* 0x0000000000007941 */ /* 0x000fea0003800000 */
.L_x_7540:
        /* <DEDUP_REMOVED lines=24> */
.L_x_7553:
[----:B------:R-:W-:Y:S05]  /*3140*/  BSYNC B1 ;  /* 0x0000000000017941 */ /* 0x000fea0003800000 */
.L_x_7552:
        /* <DEDUP_REMOVED lines=11> */
.L_x_7555:
[----:B------:R-:W-:Y:S05]  /*3200*/  BSYNC B1 ;  /* 0x0000000000017941 */ /* 0x000fea0003800000 */
.L_x_7554:
        /* <DEDUP_REMOVED lines=9> */
.L_x_7557:
[----:B------:R-:W-:Y:S05]  /*32a0*/  BSYNC B1 ;  /* 0x0000000000017941 */ /* 0x000fea0003800000 */
.L_x_7556:
        /* <DEDUP_REMOVED lines=8> */
.L_x_7559:
[----:B------:R-:W-:Y:S05]  /*3330*/  BSYNC B1 ;  /* 0x0000000000017941 */ /* 0x000fea0003800000 */
.L_x_7558:
        /* <DEDUP_REMOVED lines=13> */
[----:B------:R-:W-:Y:S02]  /*3410*/  SEL R80, R87, R80, P5 ;  /* 0x0000005057507207 */ /* 0x000fe40002800000 */
[----:B------:R-:W-:Y:S02]  /*3420*/  @P4 MOV R87, 0x10 ;  /* 0x0000001000574802 */ /* 0x000fe40000000f00 */
[----:B------:R-:W-:Y:S02]  /*3430*/  SEL R81, R88, R81, P5 ;  /* 0x0000005158517207 */ /* 0x000fe40002800000 */
[----:B------:R-:W-:Y:S02]  /*3440*/  SEL R82, R89, R82, P5 ;  /* 0x0000005259527207 */ /* 0x000fe40002800000 */
[----:B------:R-:W-:Y:S01]  /*3450*/  SEL R83, R90, R83, P5 ;  /* 0x000000535a537207 */ /* 0x000fe20002800000 */
[C---:B0-----:R-:W-:Y:S01]  /*3460*/  @P4 IMAD.WIDE.U32 R2, R84.reuse, R87, c[0x0][0x248] ;  /* 0x0000920054024625 */ /* 0x041fe200078e0057 */
[----:B------:R-:W-:-:S04]  /*3470*/  IADD3 R84, R84, 0x100, RZ ;  /* 0x0000010054547810 */ /* 0x000fc80007ffe0ff */
[----:B------:R0:W-:Y:S03]  /*3480*/  @P4 STG.E.128 [R2.64], R80 ;  /* 0x0000005002004986 */ /* 0x0001e6000c101d04 */
.L_x_7551:
[----:B------:R-:W-:Y:S05]  /*3490*/  BSYNC B0 ;  /* 0x0000000000007941 */ /* 0x000fea0003800000 */
.L_x_7550:
        /* <DEDUP_REMOVED lines=24> */
.L_x_7563:
[----:B------:R-:W-:Y:S05]  /*3620*/  BSYNC B1 ;  /* 0x0000000000017941 */ /* 0x000fea0003800000 */
.L_x_7562:
        /* <DEDUP_REMOVED lines=11> */
.L_x_7565:
[----:B------:R-:W-:Y:S05]  /*36e0*/  BSYNC B1 ;  /* 0x0000000000017941 */ /* 0x000fea0003800000 */
.L_x_7564:
        /* <DEDUP_REMOVED lines=9> */
.L_x_7567:
[----:B------:R-:W-:Y:S05]  /*3780*/  BSYNC B1 ;  /* 0x0000000000017941 */ /* 0x000fea0003800000 */
.L_x_7566:
        /* <DEDUP_REMOVED lines=8> */
.L_x_7569:
[----:B------:R-:W-:Y:S05]  /*3810*/  BSYNC B1 ;  /* 0x0000000000017941 */ /* 0x000fea0003800000 */
.L_x_7568:
        /* <DEDUP_REMOVED lines=8> */
[----:B0-----:R-:W-:-:S04]  /*38a0*/  @P5 IMAD.MOV.U32 R2, RZ, RZ, 0x10 ;  /* 0x00000010ff025424 */ /* 0x001fc800078e00ff */
        /* <DEDUP_REMOVED lines=12> */
.L_x_7561:
[----:B------:R-:W-:Y:S05]  /*3970*/  BSYNC B0 ;  /* 0x0000000000007941 */ /* 0x000fea0003800000 */
.L_x_7560:
        /* <DEDUP_REMOVED lines=25> */
.L_x_7573:
[----:B------:R-:W-:Y:S05]  /*3b10*/  BSYNC B1 ;  /* 0x0000000000017941 */ /* 0x000fea0003800000 */
.L_x_7572:
        /* <DEDUP_REMOVED lines=11> */
.L_x_7575:
[----:B------:R-:W-:Y:S05]  /*3bd0*/  BSYNC B1 ;  /* 0x0000000000017941 */ /* 0x000fea0003800000 */
.L_x_7574:
        /* <DEDUP_REMOVED lines=9> */
.L_x_7577:
[----:B------:R-:W-:Y:S05]  /*3c70*/  BSYNC B1 ;  /* 0x0000000000017941 */ /* 0x000fea0003800000 */
.L_x_7576:
        /* <DEDUP_REMOVED lines=8> */
.L_x_7579:
[----:B------:R-:W-:Y:S05]  /*3d00*/  BSYNC B1 ;  /* 0x0000000000017941 */ /* 0x000fea0003800000 */
.L_x_7578:
[----:B------:R-:W-:Y:S01]  /*3d10*/  ISETP.NE.U32.AND P3, PT, RZ, c[0x0][0x258], PT ;  /* 0x00009600ff007a0c */ /* 0x000fe20003f65070 */
[----:B------:R-:W-:Y:S01]  /*3d20*/  FMUL.FTZ R85, R85, c[0x0][0x1ec] ;  /* 0x00007b0055557a20 */ /* 0x000fe20000410000 */
[C---:B------:R-:W-:Y:S01]  /*3d30*/  SEL R78, R87.reuse, R78, P5 ;  /* 0x0000004e574e7207 */ /* 0x040fe20002800000 */
[----:B------:R-:W-:Y:S01]  /*3d40*/  FMUL.FTZ R88, R88, c[0x0][0x1ec] ;  /* 0x00007b0058587a20 */ /* 0x000fe20000410000 */
[----:B------:R-:W-:Y:S01]  /*3d50*/  ISETP.NE.AND.EX P3, PT, RZ, c[0x0][0x25c], PT, P3 ;  /* 0x00009700ff007a0c */ /* 0x000fe20003f65330 */
[----:B------:R-:W-:Y:S01]  /*3d60*/  FMUL.FTZ R87, R87, c[0x0][0x1ec] ;  /* 0x00007b0057577a20 */ /* 0x000fe20000410000 */
[C---:B------:R-:W-:Y:S01]  /*3d70*/  SEL R79, R90.reuse, R79, P5 ;  /* 0x0000004f5a4f7207 */ /* 0x040fe20002800000 */
[----:B------:R-:W-:-:S10]  /*3d80*/  FMUL.FTZ R90, R90, c[0x0][0x1ec] ;  /* 0x00007b005a5a7a20 */ /* 0x000fd40000410000 */
[----:B0-----:R-:W-:-:S05]  /*3d90*/  @P3 MOV R2, 0x10 ;  /* 0x0000001000023802 */ /* 0x001fca0000000f00 */
[----:B------:R-:W-:-:S05]  /*3da0*/  @P3 IMAD.WIDE.U32 R2, R167, R2, c[0x0][0x258] ;  /* 0x00009600a7023625 */ /* 0x000fca00078e0002 */
[----:B------:R0:W-:Y:S01]  /*3db0*/  @P3 STG.E.128 [R2.64], R76 ;  /* 0x0000004c02003986 */ /* 0x0001e2000c101d04 */
[----:B------:R-:W-:-:S04]  /*3dc0*/  ISETP.GT.AND P3, PT, R165, RZ, PT ;  /* 0x000000ffa500720c */ /* 0x000fc80003f64270 */
[----:B------:R-:W-:Y:S01]  /*3dd0*/  SEL R80, R85, R80, P3 ;  /* 0x0000005055507207 */ /* 0x000fe20001800000 */
[----:B------:R-:W-:Y:S01]  /*3de0*/  @P4 IMAD.MOV.U32 R85, RZ, RZ, 0x10 ;  /* 0x00000010ff554424 */ /* 0x000fe200078e00ff */
[----:B------:R-:W-:Y:S02]  /*3df0*/  SEL R81, R88, R81, P3 ;  /* 0x0000005158517207 */ /* 0x000fe40001800000 */
[----:B------:R-:W-:Y:S01]  /*3e00*/  SEL R82, R87, R82, P3 ;  /* 0x0000005257527207 */ /* 0x000fe20001800000 */
[----:B------:R-:W-:Y:S01]  /*3e10*/  @P4 IMAD.WIDE.U32 R84, R84, R85, c[0x0][0x248] ;  /* 0x0000920054544625 */ /* 0x000fe200078e0055 */
[----:B------:R-:W-:-:S05]  /*3e20*/  SEL R83, R90, R83, P3 ;  /* 0x000000535a537207 */ /* 0x000fca0001800000 */
[----:B------:R0:W-:Y:S02]  /*3e30*/  @P4 STG.E.128 [R84.64], R80 ;  /* 0x0000005054004986 */ /* 0x0001e4000c101d04 */
.L_x_7571:
[----:B------:R-:W-:Y:S05]  /*3e40*/  BSYNC B0 ;  /* 0x0000000000007941 */ /* 0x000fea0003800000 */
.L_x_7570:
[----:B------:R-:W-:Y:S02]  /*3e50*/  LOP3.LUT P3, RZ, R125, 0xff, RZ, 0xc0, !PT ;  /* 0x000000ff7dff7812 */ /* 0x000fe4000786c0ff */
[----:B------:R-:W-:Y:S02]  /*3e60*/  IADD3 R100, R100, c[0x0][0x160], RZ ;  /* 0x0000580064647a10 */ /* 0x000fe40007ffe0ff */
[----:B------:R-:W-:Y:S02]  /*3e70*/  SEL R125, RZ, 0x1, P3 ;  /* 0x00000001ff7d7807 */ /* 0x000fe40001800000 */
[----:B------:R-:W-:-:S13]  /*3e80*/  ISETP.GE.AND P3, PT, R100, c[0x0][0x164], PT ;  /* 0x0000590064007a0c */ /* 0x000fda0003f66270 */
[----:B0-----:R-:W-:Y:S01]  /*3e90*/  @P3 CALL.REL.NOINC `(.L_x_7489) ;  /* 0x0000001000003944 */ /* 0x001fe20003c00000 */
[----:B------:R-:W-:Y:S05]  /*3ea0*/  BRA `(.L_x_7580) ;  /* 0xffffc8d000007947 */ /* 0x000fea000383ffff */
.L_x_7489:
[----:B-1----:R-:W0:Y:S01]  /*3eb0*/  S2UR UR6, SR_CTAID.X ;  /* 0x00000000000679c3 */ /* 0x002e220000002500 */
[----:B------:R-:W0:Y:S01]  /*3ec0*/  S2R R3, SR_TID.X ;  /* 0x0000000000037919 */ /* 0x000e220000002100 */
[C---:B------:R-:W-:Y:S01]  /*3ed0*/  LOP3.LUT P4, RZ, R0.reuse, 0xffffff00, RZ, 0xc0, !PT ;  /* 0xffffff0000ff7812 */ /* 0x040fe2000788c0ff */
[----:B-----5:R-:W-:Y:S01]  /*3ee0*/  @P0 IMAD.MOV.U32 R61, RZ, RZ, 0x10 ;  /* 0x00000010ff3d0424 */ /* 0x020fe200078e00ff */
[----:B------:R-:W-:Y:S02]  /*3ef0*/  ISETP.GE.U32.AND P3, PT, R0, 0x200, PT ;  /* 0x000002000000780c */ /* 0x000fe40003f66070 */
[----:B------:R-:W-:Y:S02]  /*3f00*/  @P1 MOV R65, 0x10 ;  /* 0x0000001000411802 */ /* 0x000fe40000000f00 */
[----:B------:R-:W-:-:S07]  /*3f10*/  @P2 MOV R69, 0x10 ;  /* 0x0000001000452802 */ /* 0x000fce0000000f00 */
        /* <DEDUP_REMOVED lines=15> */
[----:B------:R-:W-:Y:S01]  /*4010*/  @P0 IMAD.WIDE.U32 R58, R68, R61, c[0x0][0x220] ;  /* 0x00008800443a0625 */ /* 0x000fe200078e003d */
[----:B------:R1:W-:Y:S01]  /*4020*/  @P3 STG.E.128 [R56.64], R44 ;  /* 0x0000002c38003986 */ /* 0x0003e2000c101d04 */
[----:B------:R-:W-:-:S02]  /*4030*/  ISETP.GE.U32.AND P3, PT, R0, 0x600, PT ;  /* 0x000006000000780c */ /* 0x000fc40003f66070 */
        /* <DEDUP_REMOVED lines=15> */
[----:B-1----:R-:W-:-:S04]  /*4130*/  IMAD.MOV.U32 R9, RZ, RZ, 0x10 ;  /* 0x00000010ff097424 */ /* 0x002fc800078e00ff */
[----:B------:R-:W-:-:S04]  /*4140*/  IMAD.WIDE.U32 R2, R68, R9, c[0x0][0x220] ;  /* 0x0000880044027625 */ /* 0x000fc800078e0009 */
[----:B------:R-:W-:Y:S01]  /*4150*/  IMAD.WIDE.U32 R8, R68, R9, c[0x0][0x228] ;  /* 0x00008a0044087625 */ /* 0x000fe200078e0009 */
[----:B------:R-:W-:Y:S04]  /*4160*/  STG.E.128 [R2.64], R4 ;  /* 0x0000000402007986 */ /* 0x000fe8000c101d04 */
[----:B------:R-:W-:Y:S01]  /*4170*/  STG.E.128 [R8.64], R28 ;  /* 0x0000001c08007986 */ /* 0x000fe2000c101d04 */
[----:B------:R-:W-:Y:S05]  /*4180*/  EXIT ;  /* 0x000000000000794d */ /* 0x000fea0003800000 */
.L_x_7518:
[----:B------:R-:W-:Y:S01]  /*4190*/  HFMA2.MMA R92, -RZ, RZ, 0, 9.5367431640625e-07 ;  /* 0x00000010ff5c7435 */ /* 0x000fe200000001ff */
[----:B------:R-:W-:Y:S01]  /*41a0*/  MOV R87, R99 ;  /* 0x0000006300577202 */ /* 0x000fe20000000f00 */
[----:B------:R-:W-:Y:S01]  /*41b0*/  IMAD.MOV.U32 R91, RZ, RZ, 0x1f ;  /* 0x0000001fff5b7424 */ /* 0x000fe200078e00ff */
[----:B------:R-:W-:Y:S02]  /*41c0*/  MOV R96, 0xffffffff ;  /* 0xffffffff00607802 */ /* 0x000fe40000000f00 */
[----:B0-----:R-:W-:-:S02]  /*41d0*/  MOV R2, 0x41f0 ;  /* 0x000041f000027802 */ /* 0x001fc40000000f00 */
[----:B-----5:R-:W-:Y:S05]  /*41e0*/  CALL.REL.NOINC `($__internal_162_$__cuda_sm70_shflsync_down_p) ;  /* 0x0000046000007944 */ /* 0x020fea0003c00000 */
[----:B-1----:R-:W-:Y:S01]  /*41f0*/  MOV R86, R87 ;  /* 0x0000005700567202 */ /* 0x002fe20000000f00 */
[----:B0-----:R-:W-:Y:S05]  /*4200*/  BRA `(.L_x_7581) ;  /* 0xffffdb2000007947 */ /* 0x001fea000383ffff */
.L_x_7519:
[----:B------:R-:W-:Y:S01]  /*4210*/  HFMA2.MMA R92, -RZ, RZ, 0, 9.5367431640625e-07 ;  /* 0x00000010ff5c7435 */ /* 0x000fe200000001ff */
[----:B------:R-:W-:Y:S01]  /*4220*/  IMAD.MOV.U32 R87, RZ, RZ, R94 ;  /* 0x000000ffff577224 */ /* 0x000fe200078e005e */
[----:B------:R-:W-:Y:S01]  /*4230*/  MOV R91, 0x1f ;  /* 0x0000001f005b7802 */ /* 0x000fe20000000f00 */
[----:B------:R-:W-:Y:S01]  /*4240*/  IMAD.MOV.U32 R96, RZ, RZ, -0x1 ;  /* 0xffffffffff607424 */ /* 0x000fe200078e00ff */
[----:B0-----:R-:W-:-:S02]  /*4250*/  MOV R2, 0x4270 ;  /* 0x0000427000027802 */ /* 0x001fc40000000f00 */
[----:B-12--5:R-:W-:Y:S05]  /*4260*/  CALL.REL.NOINC `($__internal_162_$__cuda_sm70_shflsync_down_p) ;  /* 0x000003e000007944 */ /* 0x026fea0003c00000 */
[----:B------:R-:W-:Y:S01]  /*4270*/  FADD.FTZ R86, R86, R99 ;  /* 0x0000006356567221 */ /* 0x000fe20000010000 */
[----:B0-----:R-:W-:Y:S01]  /*4280*/  HFMA2.MMA R92, -RZ, RZ, 0, 4.76837158203125e-07 ;  /* 0x00000008ff5c7435 */ /* 0x001fe200000001ff */
[----:B-1----:R-:W-:Y:S01]  /*4290*/  FADD.FTZ R94, R94, R87 ;  /* 0x000000575e5e7221 */ /* 0x002fe20000010000 */
[----:B------:R-:W-:Y:S01]  /*42a0*/  MOV R91, 0x1f ;  /* 0x0000001f005b7802 */ /* 0x000fe20000000f00 */
[----:B------:R-:W-:Y:S01]  /*42b0*/  IMAD.MOV.U32 R96, RZ, RZ, -0x1 ;  /* 0xffffffffff607424 */ /* 0x000fe200078e00ff */
[----:B------:R-:W-:-:S02]  /*42c0*/  MOV R87, R86 ;  /* 0x0000005600577202 */ /* 0x000fc40000000f00 */
[----:B------:R-:W-:Y:S02]  /*42d0*/  MOV R2, 0x42f0 ;  /* 0x000042f000027802 */ /* 0x000fe40000000f00 */
[----:B------:R-:W-:Y:S05]  /*42e0*/  CALL.REL.NOINC `($__internal_162_$__cuda_sm70_shflsync_down_p) ;  /* 0x0000036000007944 */ /* 0x000fea0003c00000 */
[----:B0-----:R-:W-:Y:S01]  /*42f0*/  HFMA2.MMA R92, -RZ, RZ, 0, 4.76837158203125e-07 ;  /* 0x00000008ff5c7435 */ /* 0x001fe200000001ff */
[----:B-1----:R-:W-:Y:S01]  /*4300*/  MOV R85, R87 ;  /* 0x0000005700557202 */ /* 0x002fe20000000f00 */
[----:B------:R-:W-:Y:S01]  /*4310*/  IMAD.MOV.U32 R87, RZ, RZ, R94 ;  /* 0x000000ffff577224 */ /* 0x000fe200078e005e */
[----:B------:R-:W-:Y:S01]  /*4320*/  MOV R91, 0x1f ;  /* 0x0000001f005b7802 */ /* 0x000fe20000000f00 */
[----:B------:R-:W-:Y:S01]  /*4330*/  IMAD.MOV.U32 R96, RZ, RZ, -0x1 ;  /* 0xffffffffff607424 */ /* 0x000fe200078e00ff */
[----:B------:R-:W-:Y:S02]  /*4340*/  MOV R2, 0x4360 ;  /* 0x0000436000027802 */ /* 0x000fe40000000f00 */
[----:B------:R-:W-:Y:S05]  /*4350*/  CALL.REL.NOINC `($__internal_162_$__cuda_sm70_shflsync_down_p) ;  /* 0x000002f000007944 */ /* 0x000fea0003c00000 */
[----:B------:R-:W-:Y:S01]  /*4360*/  FADD.FTZ R86, R85, R86 ;  /* 0x0000005655567221 */ /* 0x000fe20000010000 */
[----:B0-----:R-:W-:Y:S01]  /*4370*/  HFMA2.MMA R92, -RZ, RZ, 0, 2.384185791015625e-07 ;  /* 0x00000004ff5c7435 */ /* 0x001fe200000001ff */
[----:B-1----:R-:W-:Y:S01]  /*4380*/  FADD.FTZ R94, R94, R87 ;  /* 0x000000575e5e7221 */ /* 0x002fe20000010000 */
[----:B------:R-:W-:Y:S01]  /*4390*/  MOV R91, 0x1f ;  /* 0x0000001f005b7802 */ /* 0x000fe20000000f00 */
[----:B------:R-:W-:Y:S01]  /*43a0*/  IMAD.MOV.U32 R96, RZ, RZ, -0x1 ;  /* 0xffffffffff607424 */ /* 0x000fe200078e00ff */
[----:B------:R-:W-:-:S02]  /*43b0*/  MOV R87, R86 ;  /* 0x0000005600577202 */ /* 0x000fc40000000f00 */
[----:B------:R-:W-:Y:S02]  /*43c0*/  MOV R2, 0x43e0 ;  /* 0x000043e000027802 */ /* 0x000fe40000000f00 */
[----:B------:R-:W-:Y:S05]  /*43d0*/  CALL.REL.NOINC `($__internal_162_$__cuda_sm70_shflsync_down_p) ;  /* 0x0000027000007944 */ /* 0x000fea0003c00000 */
[----:B0-----:R-:W-:Y:S01]  /*43e0*/  HFMA2.MMA R92, -RZ, RZ, 0, 2.384185791015625e-07 ;  /* 0x00000004ff5c7435 */ /* 0x001fe200000001ff */
[----:B-1----:R-:W-:Y:S01]  /*43f0*/  MOV R85, R87 ;  /* 0x0000005700557202 */ /* 0x002fe20000000f00 */
[----:B------:R-:W-:Y:S01]  /*4400*/  IMAD.MOV.U32 R87, RZ, RZ, R94 ;  /* 0x000000ffff577224 */ /* 0x000fe200078e005e */
[----:B------:R-:W-:Y:S01]  /*4410*/  MOV R91, 0x1f ;  /* 0x0000001f005b7802 */ /* 0x000fe20000000f00 */
[----:B------:R-:W-:Y:S01]  /*4420*/  IMAD.MOV.U32 R96, RZ, RZ, -0x1 ;  /* 0xffffffffff607424 */ /* 0x000fe200078e00ff */
[----:B------:R-:W-:Y:S02]  /*4430*/  MOV R2, 0x4450 ;  /* 0x0000445000027802 */ /* 0x000fe40000000f00 */
[----:B------:R-:W-:Y:S05]  /*4440*/  CALL.REL.NOINC `($__internal_162_$__cuda_sm70_shflsync_down_p) ;  /* 0x0000020000007944 */ /* 0x000fea0003c00000 */
[----:B------:R-:W-:Y:S01]  /*4450*/  FADD.FTZ R86, R85, R86 ;  /* 0x0000005655567221 */ /* 0x000fe20000010000 */
[----:B0-----:R-:W-:Y:S01]  /*4460*/  HFMA2.MMA R92, -RZ, RZ, 0, 1.1920928955078125e-07 ;  /* 0x00000002ff5c7435 */ /* 0x001fe200000001ff */
[----:B-1----:R-:W-:Y:S01]  /*4470*/  FADD.FTZ R90, R94, R87 ;  /* 0x000000575e5a7221 */ /* 0x002fe20000010000 */
[----:B------:R-:W-:Y:S01]  /*4480*/  MOV R91, 0x1f ;  /* 0x0000001f005b7802 */ /* 0x000fe20000000f00 */
[----:B------:R-:W-:Y:S01]  /*4490*/  IMAD.MOV.U32 R96, RZ, RZ, -0x1 ;  /* 0xffffffffff607424 */ /* 0x000fe200078e00ff */
[----:B------:R-:W-:-:S02]  /*44a0*/  MOV R87, R86 ;  /* 0x0000005600577202 */ /* 0x000fc40000000f00 */
[----:B------:R-:W-:Y:S02]  /*44b0*/  MOV R2, 0x44d0 ;  /* 0x000044d000027802 */ /* 0x000fe40000000f00 */
[----:B------:R-:W-:Y:S05]  /*44c0*/  CALL.REL.NOINC `($__internal_162_$__cuda_sm70_shflsync_down_p) ;  /* 0x0000018000007944 */ /* 0x000fea0003c00000 */
[----:B0-----:R-:W-:Y:S01]  /*44d0*/  HFMA2.MMA R92, -RZ, RZ, 0, 1.1920928955078125e-07 ;  /* 0x00000002ff5c7435 */ /* 0x001fe200000001ff */
[----:B-1----:R-:W-:Y:S01]  /*44e0*/  MOV R85, R87 ;  /* 0x0000005700557202 */ /* 0x002fe20000000f00 */
[----:B------:R-:W-:Y:S01]  /*44f0*/  IMAD.MOV.U32 R87, RZ, RZ, R90 ;  /* 0x000000ffff577224 */ /* 0x000fe200078e005a */
[----:B------:R-:W-:Y:S01]  /*4500*/  MOV R91, 0x1f ;  /* 0x0000001f005b7802 */ /* 0x000fe20000000f00 */
[----:B------:R-:W-:Y:S01]  /*4510*/  IMAD.MOV.U32 R96, RZ, RZ, -0x1 ;  /* 0xffffffffff607424 */ /* 0x000fe200078e00ff */
[----:B------:R-:W-:Y:S02]  /*4520*/  MOV R2, 0x4540 ;  /* 0x0000454000027802 */ /* 0x000fe40000000f00 */
[----:B------:R-:W-:Y:S05]  /*4530*/  CALL.REL.NOINC `($__internal_162_$__cuda_sm70_shflsync_down_p) ;  /* 0x0000011000007944 */ /* 0x000fea0003c00000 */
[----:B------:R-:W-:Y:S01]  /*4540*/  FADD.FTZ R88, R85, R86 ;  /* 0x0000005655587221 */ /* 0x000fe20000010000 */
[----:B0-----:R-:W-:Y:S01]  /*4550*/  HFMA2.MMA R92, -RZ, RZ, 0, 5.9604644775390625e-08 ;  /* 0x00000001ff5c7435 */ /* 0x001fe200000001ff */
[----:B-1----:R-:W-:Y:S01]  /*4560*/  FADD.FTZ R90, R90, R87 ;  /* 0x000000575a5a7221 */ /* 0x002fe20000010000 */
[----:B------:R-:W-:Y:S01]  /*4570*/  MOV R91, 0x1f ;  /* 0x0000001f005b7802 */ /* 0x000fe20000000f00 */
[----:B------:R-:W-:Y:S01]  /*4580*/  IMAD.MOV.U32 R96, RZ, RZ, -0x1 ;  /* 0xffffffffff607424 */ /* 0x000fe200078e00ff */
[----:B------:R-:W-:-:S02]  /*4590*/  MOV R87, R88 ;  /* 0x0000005800577202 */ /* 0x000fc40000000f00 */
[----:B------:R-:W-:Y:S02]  /*45a0*/  MOV R2, 0x45c0 ;  /* 0x000045c000027802 */ /* 0x000fe40000000f00 */
[----:B------:R-:W-:Y:S05]  /*45b0*/  CALL.REL.NOINC `($__internal_162_$__cuda_sm70_shflsync_down_p) ;  /* 0x0000009000007944 */ /* 0x000fea0003c00000 */
[----:B0-----:R-:W-:Y:S01]  /*45c0*/  HFMA2.MMA R92, -RZ, RZ, 0, 5.9604644775390625e-08 ;  /* 0x00000001ff5c7435 */ /* 0x001fe200000001ff */
[----:B-1----:R-:W-:Y:S01]  /*45d0*/  MOV R89, R87 ;  /* 0x0000005700597202 */ /* 0x002fe20000000f00 */
[----:B------:R-:W-:Y:S01]  /*45e0*/  IMAD.MOV.U32 R87, RZ, RZ, R90 ;  /* 0x000000ffff577224 */ /* 0x000fe200078e005a */
[----:B------:R-:W-:Y:S01]  /*45f0*/  MOV R91, 0x1f ;  /* 0x0000001f005b7802 */ /* 0x000fe20000000f00 */
[----:B------:R-:W-:Y:S01]  /*4600*/  IMAD.MOV.U32 R96, RZ, RZ, -0x1 ;  /* 0xffffffffff607424 */ /* 0x000fe200078e00ff */
[----:B------:R-:W-:Y:S02]  /*4610*/  MOV R2, 0x4630 ;  /* 0x0000463000027802 */ /* 0x000fe40000000f00 */
[----:B------:R-:W-:Y:S05]  /*4620*/  CALL.REL.NOINC `($__internal_162_$__cuda_sm70_shflsync_down_p) ;  /* 0x0000002000007944 */ /* 0x000fea0003c00000 */
[----:B-1----:R-:W-:Y:S01]  /*4630*/  MOV R3, R87 ;  /* 0x0000005700037202 */ /* 0x002fe20000000f00 */
[----:B0-----:R-:W-:Y:S05]  /*4640*/  BRA `(.L_x_7582) ;  /* 0xffffd80000007947 */ /* 0x001fea000383ffff */
        .weak           $__internal_162_$__cuda_sm70_shflsync_down_p
        .type           $__internal_162_$__cuda_sm70_shflsync_down_p,@function
        .size           $__internal_162_$__cuda_sm70_shflsync_down_p,(.L_x_9416 - $__internal_162_$__cuda_sm70_shflsync_down_p)
$__internal_162_$__cuda_sm70_shflsync_down_p:
[----:B------:R-:W-:Y:S01]  /*4650*/  HFMA2.MMA R3, -RZ, RZ, 0, 0 ;  /* 0x00000000ff037435 */ /* 0x000fe200000001ff */
[----:B------:R-:W-:Y:S04]  /*4660*/  WARPSYNC R96 ;  /* 0x0000006000007348 */ /* 0x000fe80003800000 */
[----:B------:R0:W1:Y:S01]  /*4670*/  SHFL.DOWN PT, R87, R87, R92, R91 ;  /* 0x0800005c57577389 */ /* 0x00006200000e005b */
[----:B------:R-:W-:Y:S05]  /*4680*/  RET.REL.NODEC R2 `(_ZN10layer_norm13ln_bwd_kernelINS_13Kernel_traitsI6__halfffffjLj6144ELj1ELj1ELj8ELj16ENS_18Kernel_traits_baseILj6144ES2_ffffjLj256EEEEELb0ELb0ELb1ELb0EEEvNS_9BwdParamsE) ;  /* 0xffffb97002007950 */ /* 0x000fea0003c3ffff */
.L_x_7583:
        /* <DEDUP_REMOVED lines=15> */
.L_x_9416:


//--------------------- .text._ZN10layer_norm13ln_bwd_kernelINS_13Kernel_traitsI6__halfffffjLj6144ELj1ELj1ELj8ELj16ENS_18Kernel_traits_baseILj6144ES2_ffffjLj256EEEEELb0ELb0ELb1ELb1EEEvNS_9BwdParamsE --------------------------
	.section	.text._ZN10layer_norm13ln_bwd_kernelINS_13Kernel_traitsI6__halfffffjLj6144ELj1ELj1ELj8ELj16ENS_18Kernel_traits_baseILj6144ES2_ffffjLj256EEEEELb0ELb0ELb1ELb1EEEvNS_9BwdParamsE,"ax",@progbits
	.sectioninfo	@"SHI_REGISTERS=194"
	.align	128
        .global         _ZN10layer_norm13ln_bwd_kernelINS_13Kernel_traitsI6__halfffffjLj6144ELj1ELj1ELj8ELj16ENS_18Kernel_traits_baseILj6144ES2_ffffjLj256EEEEELb0ELb0ELb1ELb1EEEvNS_9BwdParamsE
        .type           _ZN10layer_norm13ln_bwd_kernelINS_13Kernel_traitsI6__halfffffjLj6144ELj1ELj1ELj8ELj16ENS_18Kernel_traits_baseILj6144ES2_ffffjLj256EEEEELb0ELb0ELb1ELb1EEEvNS_9BwdParamsE,@function
        .size           _ZN10layer_norm13ln_bwd_kernelINS_13Kernel_traitsI6__halfffffjLj6144ELj1ELj1ELj8ELj16ENS_18Kernel_traits_baseILj6144ES2_ffffjLj256EEEEELb0ELb0ELb1ELb1EEEvNS_9BwdParamsE,(.L_x_9417 - _ZN10layer_norm13ln_bwd_kernelINS_13Kernel_traitsI6__halfffffjLj6144ELj1ELj1ELj8ELj16ENS_18Kernel_traits_baseILj6144ES2_ffffjLj256EEEEELb0ELb0ELb1ELb1EEEvNS_9BwdParamsE)
        .other          _ZN10layer_norm13ln_bwd_kernelINS_13Kernel_traitsI6__halfffffjLj6144ELj1ELj1ELj8ELj16ENS_18Kernel_traits_baseILj6144ES2_ffffjLj256EEEEELb0ELb0ELb1ELb1EEEvNS_9BwdParamsE,@"STO_CUDA_ENTRY STV_DEFAULT"
_ZN10layer_norm13ln_bwd_kernelINS_13Kernel_traitsI6__halfffffjLj6144ELj1ELj1ELj8ELj16ENS_18Kernel_traits_baseILj6144ES2_ffffjLj256EEEEELb0ELb0ELb1ELb1EEEvNS_9BwdParamsE:
.text._ZN10layer_norm13ln_bwd_kernelINS_13Kernel_traitsI6__halfffffjLj6144ELj1ELj1ELj8ELj16ENS_18Kernel_traits_baseILj6144ES2_ffffjLj256EEEEELb0ELb0ELb1ELb1EEEvNS_9BwdParamsE:
        /* <DEDUP_REMOVED lines=32> */
.L_x_7584:
        /* <DEDUP_REMOVED lines=36> */
[--C-:B--2---:R-:W-:Y:S01]  /*0440*/  SHF.R.U64 R162, R160, 0x10, R161.reuse ;  /* 0x00000010a0a27819 */ /* 0x104fe200000012a1 */
[----:B------:R-:W-:Y:S01]  /*0450*/  HADD2.F32 R163, -RZ, R160.H0_H0 ;  /* 0x200000a0ffa37230 */ /* 0x000fe20000004100 */
[----:B------:R-:W-:Y:S01]  /*0460*/  SHF.R.U32.HI R160, RZ, 0x10, R161 ;  /* 0x00000010ffa07819 */ /* 0x000fe200000116a1 */
[----:B------:R-:W-:Y:S01]  /*0470*/  HADD2.F32 R161, -RZ, R161.H0_H0 ;  /* 0x200000a1ffa17230 */ /* 0x000fe20000004100 */
[--C-:B---3--:R-:W-:Y:S01]  /*0480*/  SHF.R.U64 R158, R156, 0x10, R157.reuse ;  /* 0x000000109c9e7819 */ /* 0x108fe2000000129d */
[----:B------:R-:W-:Y:S01]  /*0490*/  HADD2.F32 R159, -RZ, R156.H0_H0 ;  /* 0x2000009cff9f7230 */ /* 0x000fe20000004100 */
[----:B------:R-:W-:Y:S01]  /*04a0*/  SHF.R.U32.HI R156, RZ, 0x10, R157 ;  /* 0x00000010ff9c7819 */ /* 0x000fe2000001169d */
[----:B------:R-:W-:Y:S01]  /*04b0*/  HADD2.F32 R157, -RZ, R157.H0_H0 ;  /* 0x2000009dff9d7230 */ /* 0x000fe20000004100 */
[--C-:B----4-:R-:W-:Y:S01]  /*04c0*/  SHF.R.U64 R154, R152, 0x10, R153.reuse ;  /* 0x00000010989a7819 */ /* 0x110fe20000001299 */
[----:B------:R-:W-:Y:S01]  /*04d0*/  HADD2.F32 R155, -RZ, R152.H0_H0 ;  /* 0x20000098ff9b7230 */ /* 0x000fe20000004100 */
[----:B------:R-:W-:Y:S01]  /*04e0*/  SHF.R.U32.HI R152, RZ, 0x10, R153 ;  /* 0x00000010ff987819 */ /* 0x000fe20000011699 */
[----:B------:R-:W-:Y:S01]  /*04f0*/  HADD2.F32 R153, -RZ, R153.H0_H0 ;  /* 0x20000099ff997230 */ /* 0x000fe20000004100 */
[--C-:B-----5:R-:W-:Y:S01]  /*0500*/  SHF.R.U64 R150, R148, 0x10, R149.reuse ;  /* 0x0000001094967819 */ /* 0x120fe20000001295 */
[----:B------:R-:W-:Y:S01]  /*0510*/  HADD2.F32 R151, -RZ, R148.H0_H0 ;  /* 0x20000094ff977230 */ /* 0x000fe20000004100 */
[----:B------:R-:W-:Y:S01]  /*0520*/  SHF.R.U32.HI R148, RZ, 0x10, R149 ;  /* 0x00000010ff947819 */ /* 0x000fe20000011695 */
[----:B------:R-:W-:Y:S01]  /*0530*/  HADD2.F32 R149, -RZ, R149.H0_H0 ;  /* 0x20000095ff957230 */ /* 0x000fe20000004100 */
[--C-:B------:R-:W-:Y:S01]  /*0540*/  SHF.R.U64 R146, R144, 0x10, R145.reuse ;  /* 0x0000001090927819 */ /* 0x100fe20000001291 */
[----:B------:R-:W-:Y:S01]  /*0550*/  HADD2.F32 R147, -RZ, R144.H0_H0 ;  /* 0x20000090ff937230 */ /* 0x000fe20000004100 */
[----:B------:R-:W-:Y:S01]  /*0560*/  SHF.R.U32.HI R144, RZ, 0x10, R145 ;  /* 0x00000010ff907819 */ /* 0x000fe20000011691 */
        /* <DEDUP_REMOVED lines=16> */
[----:B0-----:R-:W-:-:S02]  /*0670*/  HADD2.F32 R140, -RZ, R140.H0_H0 ;  /* 0x2000008cff8c7230 */ /* 0x001fc40000004100 */
.L_x_7650:
        /* <DEDUP_REMOVED lines=15> */
[C---:B------:R-:W-:Y:S02]  /*0770*/  IADD3 R184, R0.reuse, 0x200, RZ ;  /* 0x0000020000b87810 */ /* 0x040fe40007ffe0ff */
[C---:B------:R-:W-:Y:S01]  /*0780*/  IADD3 R183, R0.reuse, 0x300, RZ ;  /* 0x0000030000b77810 */ /* 0x040fe20007ffe0ff */
[----:B------:R-:W-:-:S04]  /*0790*/  IMAD.WIDE.U32 R136, R0, R187, c[0x0][0x218] ;  /* 0x0000860000887625 */ /* 0x000fc800078e00bb */
        /* <DEDUP_REMOVED lines=9> */
[C---:B------:R-:W-:Y:S01]  /*0830*/  IADD3 R68, R0.reuse, 0x400, RZ ;  /* 0x0000040000447810 */ /* 0x040fe20007ffe0ff */
[----:B------:R0:W5:Y:S01]  /*0840*/  LDG.E.128 R52, [R136.64] ;  /* 0x0000000488347981 */ /* 0x000162000c1e1d00 */
[----:B------:R-:W-:-:S03]  /*0850*/  IADD3 R72, R0, 0x500, RZ ;  /* 0x0000050000487810 */ /* 0x000fc60007ffe0ff */
[-C--:B------:R-:W-:Y:S01]  /*0860*/  IMAD.WIDE.U32 R68, R68, R187.reuse, c[0x0][0x218] ;  /* 0x0000860044447625 */ /* 0x080fe200078e00bb */
[----:B------:R0:W5:Y:S03]  /*0870*/  LDG.E.128 R56, [R134.64] ;  /* 0x0000000486387981 */ /* 0x000166000c1e1d00 */
[----:B------:R-:W-:Y:S01]  /*0880*/  IMAD.WIDE.U32 R72, R72, R187, c[0x0][0x218] ;  /* 0x0000860048487625 */ /* 0x000fe200078e00bb */
[----:B------:R0:W5:Y:S04]  /*0890*/  LDG.E.128 R60, [R132.64] ;  /* 0x00000004843c7981 */ /* 0x000168000c1e1d00 */
[----:B------:R0:W5:Y:S04]  /*08a0*/  LDG.E.128 R64, [R2.64] ;  /* 0x0000000402407981 */ /* 0x000168000c1e1d00 */
[----:B------:R-:W5:Y:S04]  /*08b0*/  LDG.E.128 R68, [R68.64] ;  /* 0x0000000444447981 */ /* 0x000f68000c1e1d00 */
[----:B------:R-:W5:Y:S01]  /*08c0*/  LDG.E.128 R72, [R72.64] ;  /* 0x0000000448487981 */ /* 0x000f62000c1e1d00 */
[----:B------:R-:W-:Y:S01]  /*08d0*/  CS2R R84, SRZ ;  /* 0x0000000000547805 */ /* 0x000fe2000001ff00 */
[----:B------:R-:W-:Y:S05]  /*08e0*/  BRA `(.L_x_7588) ;  /* 0x00000da000007947 */ /* 0x000fea0003800000 */
.L_x_7587:
[----:B0-----:R-:W-:Y:S01]  /*08f0*/  IADD3 R84, R84, -0x1, RZ ;  /* 0xffffffff54547810 */ /* 0x001fe20007ffe0ff */
[----:B------:R-:W-:-:S04]  /*0900*/  IMAD.WIDE R100, R164, R91, c[0x0][0x1a0] ;  /* 0x00006800a4647625 */ /* 0x000fc800078e025b */
[----:B------:R-:W-:Y:S01]  /*0910*/  IMAD R86, R84, c[0x0][0x168], RZ ;  /* 0x00005a0054567a24 */ /* 0x000fe200078e02ff */
[----:B------:R0:W2:Y:S01]  /*0920*/  LDG.E R166, [R100.64] ;  /* 0x0000000464a67981 */ /* 0x0000a2000c1e1900 */
[----:B------:R-:W-:-:S03]  /*0930*/  IMAD.WIDE.U32 R84, R0, R187, c[0x0][0x188] ;  /* 0x0000620000547625 */ /* 0x000fc600078e00bb */
[----:B------:R-:W-:-:S04]  /*0940*/  SHF.R.S32.HI R87, RZ, 0x1f, R86 ;  /* 0x0000001fff577819 */ /* 0x000fc80000011456 */
[----:B------:R-:W-:Y:S01]  /*0950*/  LEA.HI R86, R87, R86, RZ, 0x2 ;  /* 0x0000005657567211 */ /* 0x000fe200078f10ff */
[----:B------:R-:W-:-:S03]  /*0960*/  IMAD.WIDE.U32 R102, R184, R187, c[0x0][0x188] ;  /* 0x00006200b8667625 */ /* 0x000fc600078e00bb */
[----:B------:R-:W-:Y:S02]  /*0970*/  LEA.HI.SX32 R128, R86, R89, 0x1e ;  /* 0x0000005956807211 */ /* 0x000fe400078ff2ff */
[----:B------:R-:W3:Y:S01]  /*0980*/  LDG.E.128 R84, [R84.64] ;  /* 0x0000000454547981 */ /* 0x000ee2000c1e1d00 */
[----:B------:R-:W-:-:S03]  /*0990*/  IMAD.WIDE.U32 R108, R183, R187, c[0x0][0x188] ;  /* 0x00006200b76c7625 */ /* 0x000fc600078e00bb */
[----:B0-----:R-:W4:Y:S01]  /*09a0*/  LDG.E.128 R100, [R102.64] ;  /* 0x0000000466647981 */ /* 0x001f22000c1e1d00 */
[----:B------:R-:W-:-:S03]  /*09b0*/  IMAD.WIDE.U32 R88, R128, R187, c[0x0][0x208] ;  /* 0x0000820080587625 */ /* 0x000fc600078e00bb */
[----:B------:R-:W4:Y:S04]  /*09c0*/  LDG.E.128 R108, [R108.64] ;  /* 0x000000046c6c7981 */ /* 0x000f28000c1e1d00 */
[----:B------:R-:W4:Y:S01]  /*09d0*/  LDG.E.128 R88, [R88.64] ;  /* 0x0000000458587981 */ /* 0x000f22000c1e1d00 */
[----:B------:R-:W-:Y:S01]  /*09e0*/  IADD3 R96, R128, 0x100, RZ ;  /* 0x0000010080607810 */ /* 0x000fe20007ffe0ff */
[----:B------:R-:W-:-:S04]  /*09f0*/  IMAD.WIDE.U32 R92, R186, R187, c[0x0][0x188] ;  /* 0x00006200ba5c7625 */ /* 0x000fc800078e00bb */
[----:B------:R-:W-:Y:S02]  /*0a00*/  IMAD.WIDE.U32 R96, R96, R187, c[0x0][0x208] ;  /* 0x0000820060607625 */ /* 0x000fe400078e00bb */
[----:B------:R-:W4:Y:S04]  /*0a10*/  LDG.E.128 R92, [R92.64] ;  /* 0x000000045c5c7981 */ /* 0x000f28000c1e1d00 */
[----:B------:R-:W4:Y:S01]  /*0a20*/  LDG.E.128 R96, [R96.64] ;  /* 0x0000000460607981 */ /* 0x000f22000c1e1d00 */
[----:B------:R-:W-:-:S05]  /*0a30*/  IADD3 R104, R128, 0x200, RZ ;  /* 0x0000020080687810 */ /* 0x000fca0007ffe0ff */
[----:B------:R-:W-:Y:S01]  /*0a40*/  IMAD.WIDE.U32 R104, R104, R187, c[0x0][0x208] ;  /* 0x0000820068687625 */ /* 0x000fe200078e00bb */
[----:B------:R-:W-:-:S05]  /*0a50*/  IADD3 R112, R128, 0x300, RZ ;  /* 0x0000030080707810 */ /* 0x000fca0007ffe0ff */
[----:B------:R-:W4:Y:S01]  /*0a60*/  LDG.E.128 R104, [R104.64] ;  /* 0x0000000468687981 */ /* 0x000f22000c1e1d00 */
[----:B------:R-:W-:Y:S01]  /*0a70*/  IMAD.WIDE.U32 R112, R112, R187, c[0x0][0x208] ;  /* 0x0000820070707625 */ /* 0x000fe200078e00bb */
[----:B------:R-:W-:-:S05]  /*0a80*/  IADD3 R172, R0, 0x400, RZ ;  /* 0x0000040000ac7810 */ /* 0x000fca0007ffe0ff */
[----:B------:R-:W4:Y:S01]  /*0a90*/  LDG.E.128 R112, [R112.64] ;  /* 0x0000000470707981 */ /* 0x000f22000c1e1d00 */
[----:B------:R-:W-:Y:S01]  /*0aa0*/  IMAD.WIDE.U32 R116, R172, R187, c[0x0][0x188] ;  /* 0x00006200ac747625 */ /* 0x000fe200078e00bb */
[----:B------:R-:W-:Y:S02]  /*0ab0*/  IADD3 R120, R128, 0x400, RZ ;  /* 0x0000040080787810 */ /* 0x000fe40007ffe0ff */
[----:B------:R-:W-:-:S03]  /*0ac0*/  IADD3 R174, R0, 0x500, RZ ;  /* 0x0000050000ae7810 */ /* 0x000fc60007ffe0ff */
[----:B------:R-:W4:Y:S01]  /*0ad0*/  LDG.E.128 R116, [R116.64] ;  /* 0x0000000474747981 */ /* 0x000f22000c1e1d00 */
[----:B------:R-:W-:-:S04]  /*0ae0*/  IMAD.WIDE.U32 R120, R120, R187, c[0x0][0x208] ;  /* 0x0000820078787625 */ /* 0x000fc800078e00bb */
[----:B------:R-:W-:Y:S02]  /*0af0*/  IMAD.WIDE.U32 R124, R174, R187, c[0x0][0x188] ;  /* 0x00006200ae7c7625 */ /* 0x000fe400078e00bb */
[----:B------:R-:W4:Y:S01]  /*0b00*/  LDG.E.128 R120, [R120.64] ;  /* 0x0000000478787981 */ /* 0x000f22000c1e1d00 */
[----:B------:R-:W-:-:S03]  /*0b10*/  IADD3 R128, R128, 0x500, RZ ;  /* 0x0000050080807810 */ /* 0x000fc60007ffe0ff */
[----:B------:R-:W4:Y:S02]  /*0b20*/  LDG.E.128 R124, [R124.64] ;  /* 0x000000047c7c7981 */ /* 0x000f24000c1e1d00 */
[----:B------:R-:W-:-:S06]  /*0b30*/  IMAD.WIDE.U32 R128, R128, R187, c[0x0][0x208] ;  /* 0x0000820080807625 */ /* 0x000fcc00078e00bb */
[----:B------:R-:W4:Y:S01]  /*0b40*/  LDG.E.128 R128, [R128.64] ;  /* 0x0000000480807981 */ /* 0x000f22000c1e1d00 */
[----:B------:R-:W-:-:S04]  /*0b50*/  ISETP.NE.U32.AND P0, PT, RZ, c[0x0][0x218], PT ;  /* 0x00008600ff007a0c */ /* 0x000fc80003f05070 */
[----:B------:R-:W-:-:S13]  /*0b60*/  ISETP.NE.AND.EX P0, PT, RZ, c[0x0][0x21c], PT, P0 ;  /* 0x00008700ff007a0c */ /* 0x000fda0003f05300 */
[-C--:B------:R-:W-:Y:S01]  /*0b70*/  @P0 IMAD.WIDE.U32 R172, R172, R187.reuse, c[0x0][0x218] ;  /* 0x00008600acac0625 */ /* 0x080fe200078e00bb */
[----:B------:R0:W5:Y:S03]  /*0b80*/  @P0 LDG.E.128 R52, [R136.64] ;  /* 0x0000000488340981 */ /* 0x000166000c1e1d00 */
[----:B------:R-:W-:Y:S01]  /*0b90*/  @P0 IMAD.WIDE.U32 R174, R174, R187, c[0x0][0x218] ;  /* 0x00008600aeae0625 */ /* 0x000fe200078e00bb */
[----:B------:R0:W5:Y:S04]  /*0ba0*/  @P0 LDG.E.128 R56, [R134.64] ;  /* 0x0000000486380981 */ /* 0x000168000c1e1d00 */
[----:B------:R0:W5:Y:S04]  /*0bb0*/  @P0 LDG.E.128 R60, [R132.64] ;  /* 0x00000004843c0981 */ /* 0x000168000c1e1d00 */
[----:B------:R4:W5:Y:S04]  /*0bc0*/  @P0 LDG.E.128 R64, [R2.64] ;  /* 0x0000000402400981 */ /* 0x000968000c1e1d00 */
[----:B------:R1:W5:Y:S04]  /*0bd0*/  @P0 LDG.E.128 R68, [R172.64] ;  /* 0x00000004ac440981 */ /* 0x000368000c1e1d00 */
[----:B------:R0:W5:Y:S01]  /*0be0*/  @P0 LDG.E.128 R72, [R174.64] ;  /* 0x00000004ae480981 */ /* 0x000162000c1e1d00 */
[----:B------:R-:W-:-:S04]  /*0bf0*/  ISETP.NE.AND P0, PT, R185, RZ, PT ;  /* 0x000000ffb900720c */ /* 0x000fc80003f05270 */
[----:B--2---:R-:W-:-:S05]  /*0c00*/  FSEL R187, R166, RZ, !P0 ;  /* 0x000000ffa6bb7208 */ /* 0x004fca0004000000 */
[C---:B---3--:R-:W-:Y:S02]  /*0c10*/  FADD.FTZ R85, -R187.reuse, R85 ;  /* 0x00000055bb557221 */ /* 0x048fe40000010100 */
[C---:B------:R-:W-:Y:S02]  /*0c20*/  FADD.FTZ R87, -R187.reuse, R87 ;  /* 0x00000057bb577221 */ /* 0x040fe40000010100 */
[C---:B----4-:R-:W-:Y:S02]  /*0c30*/  FADD.FTZ R3, -R187.reuse, R100 ;  /* 0x00000064bb037221 */ /* 0x050fe40000010100 */
[C---:B-----5:R-:W-:Y:S02]  /*0c40*/  FMUL.FTZ R168, R138.reuse, R85 ;  /* 0x000000558aa87220 */ /* 0x060fe40000410000 */
[----:B------:R-:W-:Y:S02]  /*0c50*/  FADD.FTZ R169, -R187, R84 ;  /* 0x00000054bba97221 */ /* 0x000fe40000010100 */
[----:B------:R-:W-:-:S02]  /*0c60*/  FMUL.FTZ R166, R138, R87 ;  /* 0x000000578aa67220 */ /* 0x000fc40000410000 */
[C---:B------:R-:W-:Y:S02]  /*0c70*/  FADD.FTZ R85, -R187.reuse, R101 ;  /* 0x00000065bb557221 */ /* 0x040fe40000010100 */
[----:B------:R-:W-:Y:S02]  /*0c80*/  FADD.FTZ R87, -R187, R102 ;  /* 0x00000066bb577221 */ /* 0x000fe40000010100 */
[----:B------:R-:W-:Y:S02]  /*0c90*/  FMUL.FTZ R101, R138, R3 ;  /* 0x000000038a657220 */ /* 0x000fe40000410000 */
[----:B------:R-:W-:Y:S02]  /*0ca0*/  FFMA.FTZ R5, R89, R168, R5 ;  /* 0x000000a859057223 */ /* 0x000fe40000010005 */
[----:B------:R-:W-:Y:S02]  /*0cb0*/  FADD.FTZ R29, R29, R89 ;  /* 0x000000591d1d7221 */ /* 0x000fe40000010000 */
[----:B------:R-:W-:-:S02]  /*0cc0*/  FMUL.FTZ R171, R162, R89 ;  /* 0x00000059a2ab7220 */ /* 0x000fc40000410000 */
[----:B------:R-:W-:Y:S02]  /*0cd0*/  FADD.FTZ R3, -R187, R108 ;  /* 0x0000006cbb037221 */ /* 0x000fe40000010100 */
[C---:B------:R-:W-:Y:S02]  /*0ce0*/  FMUL.FTZ R169, R138.reuse, R169 ;  /* 0x000000a98aa97220 */ /* 0x040fe40000410000 */
[----:B-1----:R-:W-:Y:S02]  /*0cf0*/  FMUL.FTZ R172, R163, R88 ;  /* 0x00000058a3ac7220 */ /* 0x002fe40000410000 */
[----:B------:R-:W-:Y:S02]  /*0d00*/  FADD.FTZ R89, -R187, R103 ;  /* 0x00000067bb597221 */ /* 0x000fe40000010100 */
[C---:B------:R-:W-:Y:S02]  /*0d10*/  FMUL.FTZ R103, R138.reuse, R87 ;  /* 0x000000578a677220 */ /* 0x040fe40000410000 */
[----:B------:R-:W-:-:S02]  /*0d20*/  FMUL.FTZ R100, R138, R85 ;  /* 0x000000558a647220 */ /* 0x000fc40000410000 */
[C---:B------:R-:W-:Y:S02]  /*0d30*/  FADD.FTZ R109, -R187.reuse, R109 ;  /* 0x0000006dbb6d7221 */ /* 0x040fe40000010100 */
[C---:B------:R-:W-:Y:S02]  /*0d40*/  FADD.FTZ R87, -R187.reuse, R111 ;  /* 0x0000006fbb577221 */ /* 0x040fe40000010100 */
[C---:B------:R-:W-:Y:S02]  /*0d50*/  FADD.FTZ R85, -R187.reuse, R110 ;  /* 0x0000006ebb557221 */ /* 0x040fe40000010100 */
[----:B------:R-:W-:Y:S02]  /*0d60*/  FMUL.FTZ R111, R138, R3 ;  /* 0x000000038a6f7220 */ /* 0x000fe40000410000 */
[----:B------:R-:W-:Y:S02]  /*0d70*/  FADD.FTZ R167, -R187, R86 ;  /* 0x00000056bba77221 */ /* 0x000fe40000010100 */
[----:B------:R-:W-:-:S02]  /*0d80*/  FADD.FTZ R2, RZ, R172 ;  /* 0x000000acff027221 */ /* 0x000fc40000010000 */
[----:B------:R-:W-:Y:S02]  /*0d90*/  FFMA.FTZ R3, R169, R172, RZ ;  /* 0x000000aca9037223 */ /* 0x000fe400000100ff */
[C---:B------:R-:W-:Y:S02]  /*0da0*/  FMUL.FTZ R110, R138.reuse, R109 ;  /* 0x0000006d8a6e7220 */ /* 0x040fe40000410000 */
[C---:B------:R-:W-:Y:S02]  /*0db0*/  FMUL.FTZ R109, R138.reuse, R85 ;  /* 0x000000558a6d7220 */ /* 0x040fe40000410000 */
[----:B------:R-:W-:Y:S02]  /*0dc0*/  FMUL.FTZ R167, R138, R167 ;  /* 0x000000a78aa77220 */ /* 0x000fe40000410000 */
[----:B0-----:R-:W-:Y:S02]  /*0dd0*/  FMUL.FTZ R174, R161, R90 ;  /* 0x0000005aa1ae7220 */ /* 0x001fe40000410000 */
[----:B------:R-:W-:-:S02]  /*0de0*/  FADD.FTZ R85, R2, R171 ;  /* 0x000000ab02557221 */ /* 0x000fc40000010000 */
[----:B------:R-:W-:Y:S02]  /*0df0*/  FFMA.FTZ R3, R168, R171, R3 ;  /* 0x000000aba8037223 */ /* 0x000fe40000010003 */
[----:B------:R-:W-:Y:S02]  /*0e00*/  FMUL.FTZ R173, R160, R91 ;  /* 0x0000005ba0ad7220 */ /* 0x000fe40000410000 */
[----:B------:R-:W-:Y:S02]  /*0e10*/  FADD.FTZ R177, -R187, R92 ;  /* 0x0000005cbbb17221 */ /* 0x000fe40000010100 */
        /* <DEDUP_REMOVED lines=53> */
[----:B------:R-:W-:Y:S02]  /*1170*/  FFMA.FTZ R42, R114, R109, R42 ;  /* 0x0000006d722a7223 */ /* 0x000fe4000001002a */
[----:B------:R-:W-:Y:S02]  /*1180*/  FADD.FTZ R18, R18, R114 ;  /* 0x0000007212127221 */ /* 0x000fe40000010000 */
[----:B------:R-:W-:Y:S02]  /*1190*/  FADD.FTZ R87, -R187, R116 ;  /* 0x00000074bb577221 */ /* 0x000fe40000010100 */
[----:B------:R-:W-:-:S02]  /*11a0*/  FMUL.FTZ R114, R149, R114 ;  /* 0x0000007295727220 */ /* 0x000fc40000410000 */
[----:B------:R-:W-:Y:S02]  /*11b0*/  FADD.FTZ R85, R2, R113 ;  /* 0x0000007102557221 */ /* 0x000fe40000010000 */
[----:B------:R-:W-:Y:S02]  /*11c0*/  FFMA.FTZ R3, R110, R113, R3 ;  /* 0x000000716e037223 */ /* 0x000fe40000010003 */
[----:B------:R-:W-:Y:S02]  /*11d0*/  FFMA.FTZ R7, R91, R166, R7 ;  /* 0x000000a65b077223 */ /* 0x000fe40000010007 */
[----:B------:R-:W-:Y:S02]  /*11e0*/  FADD.FTZ R31, R31, R91 ;  /* 0x0000005b1f1f7221 */ /* 0x000fe40000010000 */
[----:B------:R-:W-:Y:S02]  /*11f0*/  FADD.FTZ R89, -R187, R117 ;  /* 0x00000075bb597221 */ /* 0x000fe40000010100 */
[----:B------:R-:W-:-:S02]  /*1200*/  FFMA.FTZ R43, R115, R108, R43 ;  /* 0x0000006c732b7223 */ /* 0x000fc4000001002b */
[----:B------:R-:W-:Y:S02]  /*1210*/  FADD.FTZ R19, R19, R115 ;  /* 0x0000007313137221 */ /* 0x000fe40000010000 */
[----:B------:R-:W-:Y:S02]  /*1220*/  FADD.FTZ R91, -R187, R118 ;  /* 0x00000076bb5b7221 */ /* 0x000fe40000010100 */
[----:B------:R-:W-:Y:S02]  /*1230*/  FMUL.FTZ R117, R138, R87 ;  /* 0x000000578a757220 */ /* 0x000fe40000410000 */
[----:B------:R-:W-:Y:S02]  /*1240*/  FMUL.FTZ R115, R148, R115 ;  /* 0x0000007394737220 */ /* 0x000fe40000410000 */
[----:B------:R-:W-:Y:S02]  /*1250*/  FADD.FTZ R2, R85, R114 ;  /* 0x0000007255027221 */ /* 0x000fe40000010000 */
[----:B------:R-:W-:-:S02]  /*1260*/  FFMA.FTZ R3, R109, R114, R3 ;  /* 0x000000726d037223 */ /* 0x000fc40000010003 */
[----:B------:R-:W-:Y:S02]  /*1270*/  FADD.FTZ R93, -R187, R119 ;  /* 0x00000077bb5d7221 */ /* 0x000fe40000010100 */
[C---:B------:R-:W-:Y:S02]  /*1280*/  FMUL.FTZ R116, R138.reuse, R89 ;  /* 0x000000598a747220 */ /* 0x040fe40000410000 */
        /* <DEDUP_REMOVED lines=8> */
[----:B------:R-:W-:Y:S02]  /*1310*/  FADD.FTZ R85, -R187, R126 ;  /* 0x0000007ebb557221 */ /* 0x000fe40000010100 */
[----:B------:R-:W-:-:S02]  /*1320*/  FMUL.FTZ R121, R146, R121 ;  /* 0x0000007992797220 */ /* 0x000fc40000410000 */
[----:B------:R-:W-:Y:S02]  /*1330*/  FADD.FTZ R2, R91, R120 ;  /* 0x000000785b027221 */ /* 0x000fe40000010000 */
[----:B------:R-:W-:Y:S02]  /*1340*/  FFMA.FTZ R3, R117, R120, R3 ;  /* 0x0000007875037223 */ /* 0x000fe40000010003 */
[C---:B------:R-:W-:Y:S02]  /*1350*/  FADD.FTZ R87, -R187.reuse, R124 ;  /* 0x0000007cbb577221 */ /* 0x040fe40000010100 */
[C---:B------:R-:W-:Y:S02]  /*1360*/  FADD.FTZ R89, -R187.reuse, R125 ;  /* 0x0000007dbb597221 */ /* 0x040fe40000010100 */
[----:B------:R-:W-:Y:S02]  /*1370*/  FADD.FTZ R187, -R187, R127 ;  /* 0x0000007fbbbb7221 */ /* 0x000fe40000010100 */
[----:B------:R-:W-:-:S02]  /*1380*/  FMUL.FTZ R118, R138, R93 ;  /* 0x0000005d8a767220 */ /* 0x000fc40000410000 */
        /* <DEDUP_REMOVED lines=48> */
.L_x_7588:
[----:B0-----:R-:W-:Y:S05]  /*1690*/  BSYNC B0 ;  /* 0x0000000000007941 */ /* 0x001fea0003800000 */
.L_x_7586:
[----:B------:R-:W-:Y:S02]  /*16a0*/  LOP3.LUT P1, RZ, R139, 0xff, RZ, 0xc0, !PT ;  /* 0x000000ff8bff7812 */ /* 0x000fe4000782c0ff */
[----:B------:R-:W-:-:S02]  /*16b0*/  SHF.R.U32.HI R86, RZ, 0x5, R165 ;  /* 0x00000005ff567819 */ /* 0x000fc400000116a5 */
[----:B------:R-:W-:Y:S02]  /*16c0*/  LOP3.LUT P0, RZ, R165, 0x1f, RZ, 0xc0, !PT ;  /* 0x0000001fa5ff7812 */ /* 0x000fe4000780c0ff */
[----:B------:R-:W-:-:S07]  /*16d0*/  LOP3.LUT R131, R86, 0x7fffff8, RZ, 0xc0, !PT ;  /* 0x07fffff856837812 */ /* 0x000fce00078ec0ff */
[----:B------:R-:W-:Y:S01]  /*16e0*/  @!P1 IADD3 R131, R131, 0x8, RZ ;  /* 0x0000000883839810 */ /* 0x000fe20007ffe0ff */
[----:B------:R-:W-:Y:S05]  /*16f0*/  BRA.DIV ~URZ, `(.L_x_7589) ;  /* 0x000020227f007947 */ /* 0x000fea000b800000 */
[----:B------:R0:W1:Y:S02]  /*1700*/  SHFL.DOWN PT, R88, R85, 0x10, 0x1f ;  /* 0x0a001f0055587f89 */ /* 0x00006400000e0000 */
.L_x_7651:
        /* <DEDUP_REMOVED lines=18> */
.L_x_7652:
[----:B------:R-:W-:Y:S01]  /*1830*/  @!P0 LOP3.LUT R86, R86, 0x7, RZ, 0xc0, !PT ;  /* 0x0000000756568812 */ /* 0x000fe200078ec0ff */
[----:B--2---:R-:W-:Y:S01]  /*1840*/  FADD.FTZ R2, R89, R84 ;  /* 0x0000005459027221 */ /* 0x004fe20000010000 */
[----:B------:R-:W-:Y:S01]  /*1850*/  WARPSYNC 0xffffffff ;  /* 0xffffffff00007948 */ /* 0x000fe20003800000 */
[----:B-1----:R-:W-:Y:S01]  /*1860*/  FADD.FTZ R3, R3, R90 ;  /* 0x0000005a03037221 */ /* 0x002fe20000010000 */
[----:B------:R-:W-:Y:S01]  /*1870*/  @!P0 IADD3 R132, R131, R86, RZ ;  /* 0x0000005683848210 */ /* 0x000fe20007ffe0ff */
[----:B------:R-:W-:Y:S01]  /*1880*/  BSSY B0, `(.L_x_7591) ;  /* 0x0000067000007945 */ /* 0x000fe20003800000 */
[----:B------:R-:W-:Y:S02]  /*1890*/  ISETP.NE.AND P1, PT, R185, RZ, PT ;  /* 0x000000ffb900720c */ /* 0x000fe40003f25270 */
[----:B------:R-:W-:Y:S01]  /*18a0*/  @!P5 ISETP.NE.U32.AND P2, PT, RZ, c[0x0][0x218], PT ;  /* 0x00008600ff00da0c */ /* 0x000fe20003f45070 */
[----:B------:R1:W-:Y:S04]  /*18b0*/  @!P0 STS.64 [R132.X8+0x6000], R2 ;  /* 0x0060000284008388 */ /* 0x0003e80000008a00 */
[----:B------:R-:W-:Y:S01]  /*18c0*/  BAR.SYNC.DEFER_BLOCKING 0x0 ;  /* 0x0000000000007b1d */ /* 0x000fe20000010000 */
[----:B------:R-:W-:-:S02]  /*18d0*/  @!P5 ISETP.NE.U32.AND P4, PT, RZ, c[0x0][0x218], PT ;  /* 0x00008600ff00da0c */ /* 0x000fc40003f85070 */
[----:B------:R-:W-:Y:S02]  /*18e0*/  @!P5 ISETP.NE.U32.AND P3, PT, RZ, c[0x0][0x218], PT ;  /* 0x00008600ff00da0c */ /* 0x000fe40003f65070 */
[----:B------:R-:W-:Y:S02]  /*18f0*/  @!P5 ISETP.NE.AND.EX P2, PT, RZ, c[0x0][0x21c], PT, P2 ;  /* 0x00008700ff00da0c */ /* 0x000fe40003f45320 */
[----:B------:R-:W-:Y:S02]  /*1900*/  @!P5 ISETP.NE.AND.EX P4, PT, RZ, c[0x0][0x21c], PT, P4 ;  /* 0x00008700ff00da0c */ /* 0x000fe40003f85340 */
[----:B------:R-:W-:Y:S02]  /*1910*/  @!P5 ISETP.NE.AND.EX P3, PT, RZ, c[0x0][0x21c], PT, P3 ;  /* 0x00008700ff00da0c */ /* 0x000fe40003f65330 */
[----:B-----5:R-:W-:Y:S02]  /*1920*/  @!P5 FSEL R135, R52, RZ, P2 ;  /* 0x000000ff3487d208 */ /* 0x020fe40001000000 */
[----:B-1----:R-:W-:-:S02]  /*1930*/  @!P5 FSEL R132, R53, RZ, P4 ;  /* 0x000000ff3584d208 */ /* 0x002fc40002000000 */
[----:B------:R-:W-:Y:S02]  /*1940*/  @!P5 ISETP.NE.U32.AND P2, PT, RZ, c[0x0][0x218], PT ;  /* 0x00008600ff00da0c */ /* 0x000fe40003f45070 */
[----:B------:R-:W-:Y:S02]  /*1950*/  @!P5 ISETP.NE.U32.AND P4, PT, RZ, c[0x0][0x218], PT ;  /* 0x00008600ff00da0c */ /* 0x000fe40003f85070 */
[----:B------:R-:W-:Y:S02]  /*1960*/  @!P5 FSEL R137, R54, RZ, P3 ;  /* 0x000000ff3689d208 */ /* 0x000fe40001800000 */
[----:B------:R-:W-:Y:S02]  /*1970*/  @!P5 ISETP.NE.U32.AND P3, PT, RZ, c[0x0][0x218], PT ;  /* 0x00008600ff00da0c */ /* 0x000fe40003f65070 */
[----:B------:R-:W-:Y:S01]  /*1980*/  ISETP.GE.AND P6, PT, R170, 0x1, PT ;  /* 0x00000001aa00780c */ /* 0x000fe20003fc6270 */
[----:B0-----:R-:W0:Y:S01]  /*1990*/  LDS.128 R84, [R131.X8+0x6000] ;  /* 0x0060000083547984 */ /* 0x001e220000008c00 */
[----:B------:R-:W-:-:S02]  /*19a0*/  @!P5 ISETP.NE.AND.EX P2, PT, RZ, c[0x0][0x21c], PT, P2 ;  /* 0x00008700ff00da0c */ /* 0x000fc40003f45320 */
[----:B------:R-:W-:Y:S01]  /*19b0*/  @!P5 ISETP.NE.AND.EX P4, PT, RZ, c[0x0][0x21c], PT, P4 ;  /* 0x00008700ff00da0c */ /* 0x000fe20003f85340 */
[----:B------:R-:W1:Y:S01]  /*19c0*/  LDS.128 R88, [R131.X8+0x6010] ;  /* 0x0060100083587984 */ /* 0x000e620000008c00 */
[----:B------:R-:W-:Y:S02]  /*19d0*/  @!P5 ISETP.NE.AND.EX P3, PT, RZ, c[0x0][0x21c], PT, P3 ;  /* 0x00008700ff00da0c */ /* 0x000fe40003f65330 */
[----:B------:R-:W-:Y:S01]  /*19e0*/  @!P5 FSEL R189, R56, RZ, P2 ;  /* 0x000000ff38bdd208 */ /* 0x000fe20001000000 */
[----:B------:R-:W2:Y:S01]  /*19f0*/  LDS.128 R92, [R131.X8+0x6020] ;  /* 0x00602000835c7984 */ /* 0x000ea20000008c00 */
[----:B------:R-:W-:Y:S02]  /*1a00*/  @!P5 FSEL R136, R57, RZ, P4 ;  /* 0x000000ff3988d208 */ /* 0x000fe40002000000 */
[----:B------:R-:W-:Y:S01]  /*1a10*/  @!P5 ISETP.NE.U32.AND P2, PT, RZ, c[0x0][0x218], PT ;  /* 0x00008600ff00da0c */ /* 0x000fe20003f45070 */
[----:B------:R3:W4:Y:S01]  /*1a20*/  LDS.128 R96, [R131.X8+0x6030] ;  /* 0x0060300083607984 */ /* 0x0007220000008c00 */
[----:B------:R-:W-:-:S02]  /*1a30*/  @!P5 ISETP.NE.U32.AND P4, PT, RZ, c[0x0][0x218], PT ;  /* 0x00008600ff00da0c */ /* 0x000fc40003f85070 */
[----:B------:R-:W-:Y:S02]  /*1a40*/  @!P5 FSEL R191, R58, RZ, P3 ;  /* 0x000000ff3abfd208 */ /* 0x000fe40001800000 */
[----:B------:R-:W-:Y:S02]  /*1a50*/  @!P5 ISETP.NE.U32.AND P3, PT, RZ, c[0x0][0x218], PT ;  /* 0x00008600ff00da0c */ /* 0x000fe40003f65070 */
[----:B------:R-:W-:Y:S02]  /*1a60*/  @!P5 ISETP.NE.AND.EX P2, PT, RZ, c[0x0][0x21c], PT, P2 ;  /* 0x00008700ff00da0c */ /* 0x000fe40003f45320 */
[----:B------:R-:W-:Y:S02]  /*1a70*/  @!P5 ISETP.NE.AND.EX P4, PT, RZ, c[0x0][0x21c], PT, P4 ;  /* 0x00008700ff00da0c */ /* 0x000fe40003f85340 */
[----:B------:R-:W-:Y:S02]  /*1a80*/  @!P5 ISETP.NE.AND.EX P3, PT, RZ, c[0x0][0x21c], PT, P3 ;  /* 0x00008700ff00da0c */ /* 0x000fe40003f65330 */
[----:B------:R-:W-:-:S02]  /*1a90*/  @P6 IADD3 R2, R170, -0x1, RZ ;  /* 0xffffffffaa026810 */ /* 0x000fc40007ffe0ff */
[----:B---3--:R-:W-:Y:S02]  /*1aa0*/  @!P5 FSEL R131, R60, RZ, P2 ;  /* 0x000000ff3c83d208 */ /* 0x008fe40001000000 */
[----:B------:R-:W-:Y:S01]  /*1ab0*/  @!P5 ISETP.NE.U32.AND P2, PT, RZ, c[0x0][0x218], PT ;  /* 0x00008600ff00da0c */ /* 0x000fe20003f45070 */
[----:B------:R-:W-:Y:S01]  /*1ac0*/  @P6 IMAD R2, R2, c[0x0][0x168], RZ ;  /* 0x00005a0002026a24 */ /* 0x000fe200078e02ff */
[----:B------:R-:W-:Y:S02]  /*1ad0*/  ISETP.NE.U32.AND P0, PT, RZ, c[0x0][0x258], PT ;  /* 0x00009600ff007a0c */ /* 0x000fe40003f05070 */
[----:B------:R-:W-:Y:S02]  /*1ae0*/  @!P5 ISETP.NE.AND.EX P2, PT, RZ, c[0x0][0x21c], PT, P2 ;  /* 0x00008700ff00da0c */ /* 0x000fe40003f45320 */
[----:B------:R-:W-:Y:S02]  /*1af0*/  @P6 SHF.R.S32.HI R3, RZ, 0x1f, R2 ;  /* 0x0000001fff036819 */ /* 0x000fe40000011402 */
[----:B------:R-:W-:-:S02]  /*1b00*/  ISETP.NE.AND.EX P0, PT, RZ, c[0x0][0x25c], PT, P0 ;  /* 0x00009700ff007a0c */ /* 0x000fc40003f05300 */
[----:B------:R-:W-:Y:S01]  /*1b10*/  @P6 LEA.HI R3, R3, R2, RZ, 0x2 ;  /* 0x0000000203036211 */ /* 0x000fe200078f10ff */
[----:B0-----:R-:W-:Y:S01]  /*1b20*/  FADD.FTZ R133, RZ, R84 ;  /* 0x00000054ff857221 */ /* 0x001fe20000010000 */
[----:B------:R-:W-:Y:S01]  /*1b30*/  @P6 LOP3.LUT R2, R165, 0xff, RZ, 0xc0, !PT ;  /* 0x000000ffa5026812 */ /* 0x000fe200078ec0ff */
[----:B------:R-:W-:Y:S02]  /*1b40*/  FADD.FTZ R84, RZ, R85 ;  /* 0x00000055ff547221 */ /* 0x000fe40000010000 */
[----:B------:R-:W-:Y:S02]  /*1b50*/  FADD.FTZ R133, R86, R133 ;  /* 0x0000008556857221 */ /* 0x000fe40000010000 */
[----:B------:R-:W-:Y:S02]  /*1b60*/  FADD.FTZ R84, R87, R84 ;  /* 0x0000005457547221 */ /* 0x000fe40000010000 */
[----:B-1----:R-:W-:Y:S02]  /*1b70*/  FADD.FTZ R133, R133, R88 ;  /* 0x0000005885857221 */ /* 0x002fe40000010000 */
[----:B------:R-:W-:Y:S01]  /*1b80*/  FADD.FTZ R84, R84, R89 ;  /* 0x0000005954547221 */ /* 0x000fe20000010000 */
[----:B------:R-:W-:Y:S01]  /*1b90*/  HFMA2.MMA R89, -RZ, RZ, 0, 0 ;  /* 0x00000000ff597435 */ /* 0x000fe200000001ff */
[----:B------:R-:W-:-:S02]  /*1ba0*/  FADD.FTZ R133, R90, R133 ;  /* 0x000000855a857221 */ /* 0x000fc40000010000 */
[----:B------:R-:W-:Y:S02]  /*1bb0*/  FADD.FTZ R84, R91, R84 ;  /* 0x000000545b547221 */ /* 0x000fe40000010000 */
[----:B--2---:R-:W-:Y:S01]  /*1bc0*/  FADD.FTZ R133, R133, R92 ;  /* 0x0000005c85857221 */ /* 0x004fe20000010000 */
[----:B------:R-:W-:Y:S01]  /*1bd0*/  @P6 LEA.HI.SX32 R89, R3, R2, 0x1e ;  /* 0x0000000203596211 */ /* 0x000fe200078ff2ff */
[----:B------:R-:W-:Y:S02]  /*1be0*/  FADD.FTZ R84, R84, R93 ;  /* 0x0000005d54547221 */ /* 0x000fe40000010000 */
[----:B------:R-:W-:Y:S02]  /*1bf0*/  FADD.FTZ R133, R94, R133 ;  /* 0x000000855e857221 */ /* 0x000fe40000010000 */
[----:B------:R-:W-:Y:S01]  /*1c00*/  FADD.FTZ R84, R95, R84 ;  /* 0x000000545f547221 */ /* 0x000fe20000010000 */
[----:B------:R-:W-:Y:S01]  /*1c10*/  @!P5 FSEL R95, R64, RZ, P2 ;  /* 0x000000ff405fd208 */ /* 0x000fe20001000000 */
[----:B----4-:R-:W-:Y:S01]  /*1c20*/  FADD.FTZ R133, R133, R96 ;  /* 0x0000006085857221 */ /* 0x010fe20000010000 */
[----:B------:R-:W-:Y:S01]  /*1c30*/  @!P5 FSEL R96, R61, RZ, P4 ;  /* 0x000000ff3d60d208 */ /* 0x000fe20002000000 */
[----:B------:R-:W-:Y:S01]  /*1c40*/  FADD.FTZ R84, R84, R97 ;  /* 0x0000006154547221 */ /* 0x000fe20000010000 */
[----:B------:R-:W-:Y:S01]  /*1c50*/  @!P5 ISETP.NE.U32.AND P4, PT, RZ, c[0x0][0x218], PT ;  /* 0x00008600ff00da0c */ /* 0x000fe20003f85070 */
[----:B------:R-:W-:Y:S01]  /*1c60*/  FADD.FTZ R98, R98, R133 ;  /* 0x0000008562627221 */ /* 0x000fe20000010000 */
[----:B------:R-:W-:Y:S01]  /*1c70*/  @!P5 FSEL R133, R62, RZ, P3 ;  /* 0x000000ff3e85d208 */ /* 0x000fe20001800000 */
[----:B------:R-:W-:Y:S01]  /*1c80*/  FADD.FTZ R84, R99, R84 ;  /* 0x0000005463547221 */ /* 0x000fe20000010000 */
[----:B------:R-:W-:Y:S01]  /*1c90*/  ISETP.NE.U32.AND P3, PT, RZ, c[0x0][0x258], PT ;  /* 0x00009600ff007a0c */ /* 0x000fe20003f65070 */
[----:B------:R-:W-:Y:S01]  /*1ca0*/  FMUL.FTZ R88, R98, c[0x0][0x1e0] ;  /* 0x0000780062587a20 */ /* 0x000fe20000410000 */
[----:B------:R-:W-:Y:S01]  /*1cb0*/  @!P5 ISETP.NE.AND.EX P4, PT, RZ, c[0x0][0x21c], PT, P4 ;  /* 0x00008700ff00da0c */ /* 0x000fe20003f85340 */
[----:B------:R-:W-:Y:S01]  /*1cc0*/  FMUL.FTZ R91, R84, c[0x0][0x1e0] ;  /* 0x00007800545b7a20 */ /* 0x000fe20000410000 */
[----:B------:R-:W-:-:S02]  /*1cd0*/  ISETP.NE.AND.EX P3, PT, RZ, c[0x0][0x25c], PT, P3 ;  /* 0x00009700ff007a0c */ /* 0x000fc40003f65330 */
[----:B------:R-:W-:Y:S02]  /*1ce0*/  FSEL R88, R88, RZ, !P1 ;  /* 0x000000ff58587208 */ /* 0x000fe40004800000 */
[----:B------:R-:W-:Y:S02]  /*1cf0*/  @!P5 ISETP.NE.U32.AND P1, PT, RZ, c[0x0][0x218], PT ;  /* 0x00008600ff00da0c */ /* 0x000fe40003f25070 */
[----:B------:R-:W-:Y:S02]  /*1d00*/  @!P5 FSEL R92, R65, RZ, P4 ;  /* 0x000000ff415cd208 */ /* 0x000fe40002000000 */
[----:B------:R-:W-:Y:S02]  /*1d10*/  @!P5 ISETP.NE.AND.EX P1, PT, RZ, c[0x0][0x21c], PT, P1 ;  /* 0x00008700ff00da0c */ /* 0x000fe40003f25310 */
[----:B------:R-:W-:Y:S02]  /*1d20*/  @!P5 ISETP.NE.U32.AND P2, PT, RZ, c[0x0][0x218], PT ;  /* 0x00008600ff00da0c */ /* 0x000fe40003f45070 */
[----:B------:R-:W-:-:S02]  /*1d30*/  @!P5 FSEL R134, R55, RZ, P1 ;  /* 0x000000ff3786d208 */ /* 0x000fc40000800000 */
[----:B------:R-:W-:Y:S02]  /*1d40*/  @!P5 ISETP.NE.U32.AND P1, PT, RZ, c[0x0][0x218], PT ;  /* 0x00008600ff00da0c */ /* 0x000fe40003f25070 */
[----:B------:R-:W-:Y:S02]  /*1d50*/  @!P5 ISETP.NE.U32.AND P4, PT, RZ, c[0x0][0x218], PT ;  /* 0x00008600ff00da0c */ /* 0x000fe40003f85070 */
[----:B------:R-:W-:Y:S02]  /*1d60*/  @!P5 ISETP.NE.AND.EX P1, PT, RZ, c[0x0][0x21c], PT, P1 ;  /* 0x00008700ff00da0c */ /* 0x000fe40003f25310 */
[----:B------:R-:W-:Y:S02]  /*1d70*/  @!P5 ISETP.NE.AND.EX P2, PT, RZ, c[0x0][0x21c], PT, P2 ;  /* 0x00008700ff00da0c */ /* 0x000fe40003f45320 */
[----:B------:R-:W-:Y:S02]  /*1d80*/  @!P5 FSEL R190, R59, RZ, P1 ;  /* 0x000000ff3bbed208 */ /* 0x000fe40000800000 */
[----:B------:R-:W-:-:S02]  /*1d90*/  @!P5 ISETP.NE.U32.AND P1, PT, RZ, c[0x0][0x218], PT ;  /* 0x00008600ff00da0c */ /* 0x000fc40003f25070 */
[----:B------:R-:W-:Y:S02]  /*1da0*/  @!P5 ISETP.NE.AND.EX P4, PT, RZ, c[0x0][0x21c], PT, P4 ;  /* 0x00008700ff00da0c */ /* 0x000fe40003f85340 */
[----:B------:R-:W-:Y:S02]  /*1db0*/  @!P5 ISETP.NE.AND.EX P1, PT, RZ, c[0x0][0x21c], PT, P1 ;  /* 0x00008700ff00da0c */ /* 0x000fe40003f25310 */
[----:B------:R-:W-:Y:S02]  /*1dc0*/  @!P5 FSEL R94, R67, RZ, P2 ;  /* 0x000000ff435ed208 */ /* 0x000fe40001000000 */
[----:B------:R-:W-:Y:S02]  /*1dd0*/  @!P5 FSEL R98, R63, RZ, P1 ;  /* 0x000000ff3f62d208 */ /* 0x000fe40000800000 */
[----:B------:R-:W-:Y:S02]  /*1de0*/  @!P5 ISETP.NE.U32.AND P1, PT, RZ, c[0x0][0x218], PT ;  /* 0x00008600ff00da0c */ /* 0x000fe40003f25070 */
[----:B------:R-:W-:-:S02]  /*1df0*/  @!P5 FSEL R93, R68, RZ, P4 ;  /* 0x000000ff445dd208 */ /* 0x000fc40002000000 */
[----:B------:R-:W-:Y:S02]  /*1e00*/  @!P5 ISETP.NE.AND.EX P1, PT, RZ, c[0x0][0x21c], PT, P1 ;  /* 0x00008700ff00da0c */ /* 0x000fe40003f25310 */
[----:B------:R-:W-:Y:S02]  /*1e10*/  @!P5 ISETP.NE.U32.AND P2, PT, RZ, c[0x0][0x218], PT ;  /* 0x00008600ff00da0c */ /* 0x000fe40003f45070 */
[----:B------:R-:W-:Y:S02]  /*1e20*/  @!P5 FSEL R97, R66, RZ, P1 ;  /* 0x000000ff4261d208 */ /* 0x000fe40000800000 */
[----:B------:R-:W-:Y:S02]  /*1e30*/  @!P5 ISETP.NE.U32.AND P1, PT, RZ, c[0x0][0x218], PT ;  /* 0x00008600ff00da0c */ /* 0x000fe40003f25070 */
[----:B------:R-:W-:Y:S02]  /*1e40*/  @!P5 ISETP.NE.U32.AND P4, PT, RZ, c[0x0][0x218], PT ;  /* 0x00008600ff00da0c */ /* 0x000fe40003f85070 */
[----:B------:R-:W-:-:S02]  /*1e50*/  @!P5 ISETP.NE.AND.EX P1, PT, RZ, c[0x0][0x21c], PT, P1 ;  /* 0x00008700ff00da0c */ /* 0x000fc40003f25310 */
[----:B------:R-:W-:Y:S02]  /*1e60*/  @P3 MOV R187, 0x10 ;  /* 0x0000001000bb3802 */ /* 0x000fe40000000f00 */
        /* <DEDUP_REMOVED lines=8> */
.L_x_7592:
[----:B------:R-:W-:Y:S05]  /*1ef0*/  BSYNC B0 ;  /* 0x0000000000007941 */ /* 0x000fea0003800000 */
.L_x_7591:
        /* <DEDUP_REMOVED lines=8> */
.L_x_7594:
[----:B------:R-:W-:Y:S05]  /*1f80*/  BSYNC B0 ;  /* 0x0000000000007941 */ /* 0x000fea0003800000 */
.L_x_7593:
        /* <DEDUP_REMOVED lines=8> */
.L_x_7596:
[----:B------:R-:W-:Y:S05]  /*2010*/  BSYNC B0 ;  /* 0x0000000000007941 */ /* 0x000fea0003800000 */
.L_x_7595:
        /* <DEDUP_REMOVED lines=8> */
.L_x_7598:
[----:B------:R-:W-:Y:S05]  /*20a0*/  BSYNC B0 ;  /* 0x0000000000007941 */ /* 0x000fea0003800000 */
.L_x_7597:
[----:B------:R-:W-:Y:S05]  /*20b0*/  @!P3 BRA `(.L_x_7599) ;  /* 0x000000700000b947 */ /* 0x000fea0003800000 */
[----:B------:R-:W-:Y:S01]  /*20c0*/  HFMA2.MMA R3, -RZ, RZ, 0, 9.5367431640625e-07 ;  /* 0x00000010ff037435 */ /* 0x000fe200000001ff */
[----:B------:R-:W-:Y:S02]  /*20d0*/  SEL R86, R137, R78, P0 ;  /* 0x0000004e89567207 */ /* 0x000fe40000000000 */
[----:B------:R-:W-:Y:S02]  /*20e0*/  SEL R85, R132, R77, P0 ;  /* 0x0000004d84557207 */ /* 0x000fe40000000000 */
[----:B------:R-:W-:Y:S02]  /*20f0*/  SEL R84, R135, R76, P0 ;  /* 0x0000004c87547207 */ /* 0x000fe40000000000 */
[----:B------:R-:W-:-:S03]  /*2100*/  SEL R87, R134, R79, P0 ;  /* 0x0000004f86577207 */ /* 0x000fc60000000000 */
[----:B------:R-:W-:-:S05]  /*2110*/  IMAD.WIDE.U32 R2, R0, R3, c[0x0][0x258] ;  /* 0x0000960000027625 */ /* 0x000fca00078e0003 */
[----:B------:R0:W-:Y:S02]  /*2120*/  STG.E.128 [R2.64], R84 ;  /* 0x0000005402007986 */ /* 0x0001e4000c101d04 */
.L_x_7599:
[----:B------:R-:W-:Y:S01]  /*2130*/  BSSY B0, `(.L_x_7600) ;  /* 0x000000e000007945 */ /* 0x000fe20003800000 */
[----:B------:R-:W-:Y:S05]  /*2140*/  @!P6 BRA `(.L_x_7601) ;  /* 0x000000c00000e947 */ /* 0x000fea0003800000 */
[----:B0-----:R-:W-:Y:S01]  /*2150*/  MOV R2, 0x10 ;  /* 0x0000001000027802 */ /* 0x001fe20000000f00 */
[----:B------:R-:W-:Y:S01]  /*2160*/  FMUL.FTZ R134, R134, c[0x0][0x1ec] ;  /* 0x00007b0086867a20 */ /* 0x000fe20000410000 */
[----:B------:R-:W-:Y:S01]  /*2170*/  ISETP.GT.AND P1, PT, R170, RZ, PT ;  /* 0x000000ffaa00720c */ /* 0x000fe20003f24270 */
[----:B------:R-:W-:Y:S02]  /*2180*/  FMUL.FTZ R137, R137, c[0x0][0x1ec] ;  /* 0x00007b0089897a20 */ /* 0x000fe40000410000 */
[----:B------:R-:W-:Y:S01]  /*2190*/  FMUL.FTZ R132, R132, c[0x0][0x1ec] ;  /* 0x00007b0084847a20 */ /* 0x000fe20000410000 */
[----:B------:R-:W-:Y:S01]  /*21a0*/  SEL R87, R134, R83, P1 ;  /* 0x0000005386577207 */ /* 0x000fe20000800000 */
[----:B------:R-:W-:Y:S01]  /*21b0*/  FMUL.FTZ R135, R135, c[0x0][0x1ec] ;  /* 0x00007b0087877a20 */ /* 0x000fe20000410000 */
[----:B------:R-:W-:Y:S01]  /*21c0*/  SEL R86, R137, R82, P1 ;  /* 0x0000005289567207 */ /* 0x000fe20000800000 */
[----:B------:R-:W-:Y:S01]  /*21d0*/  IMAD.WIDE.U32 R2, R89, R2, c[0x0][0x248] ;  /* 0x0000920059027625 */ /* 0x000fe200078e0002 */
[----:B------:R-:W-:-:S02]  /*21e0*/  SEL R85, R132, R81, P1 ;  /* 0x0000005184557207 */ /* 0x000fc40000800000 */
[----:B------:R-:W-:-:S05]  /*21f0*/  SEL R84, R135, R80, P1 ;  /* 0x0000005087547207 */ /* 0x000fca0000800000 */
[----:B------:R0:W-:Y:S02]  /*2200*/  STG.E.128 [R2.64], R84 ;  /* 0x0000005402007986 */ /* 0x0001e4000c101d04 */
.L_x_7601:
[----:B------:R-:W-:Y:S05]  /*2210*/  BSYNC B0 ;  /* 0x0000000000007941 */ /* 0x000fea0003800000 */
.L_x_7600:
        /* <DEDUP_REMOVED lines=8> */
.L_x_7603:
[----:B------:R-:W-:Y:S05]  /*22a0*/  BSYNC B0 ;  /* 0x0000000000007941 */ /* 0x000fea0003800000 */
.L_x_7602:
        /* <DEDUP_REMOVED lines=8> */
.L_x_7605:
[----:B------:R-:W-:Y:S05]  /*2330*/  BSYNC B0 ;  /* 0x0000000000007941 */ /* 0x000fea0003800000 */
.L_x_7604:
        /* <DEDUP_REMOVED lines=8> */
.L_x_7607:
[----:B------:R-:W-:Y:S05]  /*23c0*/  BSYNC B0 ;  /* 0x0000000000007941 */ /* 0x000fea0003800000 */
.L_x_7606:
        /* <DEDUP_REMOVED lines=8> */
.L_x_7609:
[----:B------:R-:W-:Y:S05]  /*2450*/  BSYNC B0 ;  /* 0x0000000000007941 */ /* 0x000fea0003800000 */
.L_x_7608:
[----:B------:R-:W-:Y:S01]  /*2460*/  @P3 IMAD.WIDE.U32 R186, R186, R187, c[0x0][0x258] ;  /* 0x00009600baba3625 */ /* 0x000fe200078e00bb */
[----:B0-----:R-:W-:Y:S01]  /*2470*/  SEL R86, R191, R78, P0 ;  /* 0x0000004ebf567207 */ /* 0x001fe20000000000 */
[----:B------:R-:W-:Y:S01]  /*2480*/  BSSY B0, `(.L_x_7610) ;  /* 0x0000017000007945 */ /* 0x000fe20003800000 */
[----:B------:R-:W-:Y:S02]  /*2490*/  @P3 SEL R85, R136, R77, P0 ;  /* 0x0000004d88553207 */ /* 0x000fe40000000000 */
[----:B------:R-:W-:Y:S02]  /*24a0*/  @P3 SEL R84, R189, R76, P0 ;  /* 0x0000004cbd543207 */ /* 0x000fe40000000000 */
[----:B------:R-:W-:Y:S02]  /*24b0*/  @P3 SEL R87, R190, R79, P0 ;  /* 0x0000004fbe573207 */ /* 0x000fe40000000000 */
[----:B------:R-:W-:Y:S02]  /*24c0*/  @!P5 ISETP.NE.AND.EX P2, PT, RZ, c[0x0][0x21c], PT, P2 ;  /* 0x00008700ff00da0c */ /* 0x000fe40003f45320 */
[----:B------:R-:W-:Y:S01]  /*24d0*/  @!P5 ISETP.NE.U32.AND P1, PT, RZ, c[0x0][0x218], PT ;  /* 0x00008600ff00da0c */ /* 0x000fe20003f25070 */
[----:B------:R0:W-:Y:S01]  /*24e0*/  @P3 STG.E.128 [R186.64], R84 ;  /* 0x00000054ba003986 */ /* 0x0001e2000c101d04 */
[----:B------:R-:W-:-:S02]  /*24f0*/  @P3 MOV R135, 0x10 ;  /* 0x0000001000873802 */ /* 0x000fc40000000f00 */
[----:B------:R-:W-:Y:S01]  /*2500*/  @!P5 FSEL R99, R70, RZ, P2 ;  /* 0x000000ff4663d208 */ /* 0x000fe20001000000 */
[----:B------:R-:W-:Y:S05]  /*2510*/  @!P6 BRA `(.L_x_7611) ;  /* 0x000000d00000e947 */ /* 0x000fea0003800000 */
[----:B------:R-:W-:Y:S01]  /*2520*/  HFMA2.MMA R3, -RZ, RZ, 0, 9.5367431640625e-07 ;  /* 0x00000010ff037435 */ /* 0x000fe200000001ff */
[----:B------:R-:W-:Y:S01]  /*2530*/  IADD3 R2, R89, 0x100, RZ ;  /* 0x0000010059027810 */ /* 0x000fe20007ffe0ff */
[----:B------:R-:W-:Y:S01]  /*2540*/  FMUL.FTZ R190, R190, c[0x0][0x1ec] ;  /* 0x00007b00bebe7a20 */ /* 0x000fe20000410000 */
[----:B------:R-:W-:Y:S01]  /*2550*/  ISETP.GT.AND P2, PT, R170, RZ, PT ;  /* 0x000000ffaa00720c */ /* 0x000fe20003f44270 */
[----:B------:R-:W-:Y:S02]  /*2560*/  FMUL.FTZ R191, R191, c[0x0][0x1ec] ;  /* 0x00007b00bfbf7a20 */ /* 0x000fe40000410000 */
[----:B------:R-:W-:Y:S01]  /*2570*/  FMUL.FTZ R136, R136, c[0x0][0x1ec] ;  /* 0x00007b0088887a20 */ /* 0x000fe20000410000 */
[----:B0-----:R-:W-:Y:S01]  /*2580*/  SEL R87, R190, R83, P2 ;  /* 0x00000053be577207 */ /* 0x001fe20001000000 */
[----:B------:R-:W-:Y:S01]  /*2590*/  FMUL.FTZ R189, R189, c[0x0][0x1ec] ;  /* 0x00007b00bdbd7a20 */ /* 0x000fe20000410000 */
[----:B------:R-:W-:Y:S01]  /*25a0*/  SEL R86, R191, R82, P2 ;  /* 0x00000052bf567207 */ /* 0x000fe20001000000 */
[----:B------:R-:W-:Y:S01]  /*25b0*/  IMAD.WIDE.U32 R2, R2, R3, c[0x0][0x248] ;  /* 0x0000920002027625 */ /* 0x000fe200078e0003 */
[----:B------:R-:W-:-:S02]  /*25c0*/  SEL R85, R136, R81, P2 ;  /* 0x0000005188557207 */ /* 0x000fc40001000000 */
[----:B------:R-:W-:-:S05]  /*25d0*/  SEL R84, R189, R80, P2 ;  /* 0x00000050bd547207 */ /* 0x000fca0001000000 */
[----:B------:R0:W-:Y:S02]  /*25e0*/  STG.E.128 [R2.64], R84 ;  /* 0x0000005402007986 */ /* 0x0001e4000c101d04 */
.L_x_7611:
[----:B------:R-:W-:Y:S05]  /*25f0*/  BSYNC B0 ;  /* 0x0000000000007941 */ /* 0x000fea0003800000 */
.L_x_7610:
        /* <DEDUP_REMOVED lines=8> */
.L_x_7613:
[----:B------:R-:W-:Y:S05]  /*2680*/  BSYNC B0 ;  /* 0x0000000000007941 */ /* 0x000fea0003800000 */
.L_x_7612:
        /* <DEDUP_REMOVED lines=8> */
.L_x_7615:
[----:B------:R-:W-:Y:S05]  /*2710*/  BSYNC B0 ;  /* 0x0000000000007941 */ /* 0x000fea0003800000 */
.L_x_7614:
        /* <DEDUP_REMOVED lines=8> */
.L_x_7617:
[----:B------:R-:W-:Y:S05]  /*27a0*/  BSYNC B0 ;  /* 0x0000000000007941 */ /* 0x000fea0003800000 */
.L_x_7616:
        /* <DEDUP_REMOVED lines=8> */
.L_x_7619:
[----:B------:R-:W-:Y:S05]  /*2830*/  BSYNC B0 ;  /* 0x0000000000007941 */ /* 0x000fea0003800000 */
.L_x_7618:
[----:B0-----:R-:W-:Y:S01]  /*2840*/  @P3 IMAD.WIDE.U32 R2, R184, R135, c[0x0][0x258] ;  /* 0x00009600b8023625 */ /* 0x001fe200078e0087 */
[----:B------:R-:W-:Y:S01]  /*2850*/  SEL R84, R131, R76, P0 ;  /* 0x0000004c83547207 */ /* 0x000fe20000000000 */
[----:B------:R-:W-:Y:S01]  /*2860*/  BSSY B0, `(.L_x_7620) ;  /* 0x0000017000007945 */ /* 0x000fe20003800000 */
[----:B------:R-:W-:Y:S02]  /*2870*/  SEL R85, R96, R77, P0 ;  /* 0x0000004d60557207 */ /* 0x000fe40000000000 */
[----:B------:R-:W-:Y:S02]  /*2880*/  SEL R86, R133, R78, P0 ;  /* 0x0000004e85567207 */ /* 0x000fe40000000000 */
[----:B------:R-:W-:Y:S02]  /*2890*/  @P3 SEL R87, R98, R79, P0 ;  /* 0x0000004f62573207 */ /* 0x000fe40000000000 */
[----:B------:R-:W-:Y:S02]  /*28a0*/  @!P5 ISETP.NE.AND.EX P4, PT, RZ, c[0x0][0x21c], PT, P4 ;  /* 0x00008700ff00da0c */ /* 0x000fe40003f85340 */
[----:B------:R-:W-:Y:S01]  /*28b0*/  ISETP.GT.AND P2, PT, R170, RZ, PT ;  /* 0x000000ffaa00720c */ /* 0x000fe20003f44270 */
[----:B------:R0:W-:Y:S01]  /*28c0*/  @P3 STG.E.128 [R2.64], R84 ;  /* 0x0000005402003986 */ /* 0x0001e2000c101d04 */
[----:B------:R-:W-:-:S02]  /*28d0*/  @P3 MOV R134, 0x10 ;  /* 0x0000001000863802 */ /* 0x000fc40000000f00 */
[----:B------:R-:W-:Y:S01]  /*28e0*/  @!P5 FSEL R132, R71, RZ, P4 ;  /* 0x000000ff4784d208 */ /* 0x000fe20002000000 */
[----:B------:R-:W-:Y:S05]  /*28f0*/  @!P6 BRA `(.L_x_7621) ;  /* 0x000000d00000e947 */ /* 0x000fea0003800000 */
[----:B0-----:R-:W-:Y:S01]  /*2900*/  HFMA2.MMA R3, -RZ, RZ, 0, 9.5367431640625e-07 ;  /* 0x00000010ff037435 */ /* 0x001fe200000001ff */
[----:B------:R-:W-:Y:S01]  /*2910*/  IADD3 R2, R89, 0x200, RZ ;  /* 0x0000020059027810 */ /* 0x000fe20007ffe0ff */
        /* <DEDUP_REMOVED lines=11> */
.L_x_7621:
[----:B------:R-:W-:Y:S05]  /*29d0*/  BSYNC B0 ;  /* 0x0000000000007941 */ /* 0x000fea0003800000 */
.L_x_7620:
        /* <DEDUP_REMOVED lines=8> */
.L_x_7623:
[----:B------:R-:W-:Y:S05]  /*2a60*/  BSYNC B0 ;  /* 0x0000000000007941 */ /* 0x000fea0003800000 */
.L_x_7622:
        /* <DEDUP_REMOVED lines=8> */
.L_x_7625:
[----:B------:R-:W-:Y:S05]  /*2af0*/  BSYNC B0 ;  /* 0x0000000000007941 */ /* 0x000fea0003800000 */
.L_x_7624:
        /* <DEDUP_REMOVED lines=8> */
.L_x_7627:
[----:B------:R-:W-:Y:S05]  /*2b80*/  BSYNC B0 ;  /* 0x0000000000007941 */ /* 0x000fea0003800000 */
.L_x_7626:
        /* <DEDUP_REMOVED lines=8> */
.L_x_7629:
[----:B------:R-:W-:Y:S05]  /*2c10*/  BSYNC B0 ;  /* 0x0000000000007941 */ /* 0x000fea0003800000 */
.L_x_7628:
[----:B0-----:R-:W-:Y:S01]  /*2c20*/  @P3 IMAD.WIDE.U32 R2, R183, R134, c[0x0][0x258] ;  /* 0x00009600b7023625 */ /* 0x001fe200078e0086 */
[----:B------:R-:W-:Y:S01]  /*2c30*/  SEL R84, R95, R76, P0 ;  /* 0x0000004c5f547207 */ /* 0x000fe20000000000 */
[----:B------:R-:W-:Y:S01]  /*2c40*/  BSSY B0, `(.L_x_7630) ;  /* 0x0000018000007945 */ /* 0x000fe20003800000 */
[----:B------:R-:W-:Y:S02]  /*2c50*/  SEL R85, R92, R77, P0 ;  /* 0x0000004d5c557207 */ /* 0x000fe40000000000 */
[----:B------:R-:W-:Y:S02]  /*2c60*/  SEL R86, R97, R78, P0 ;  /* 0x0000004e61567207 */ /* 0x000fe40000000000 */
[----:B------:R-:W-:Y:S02]  /*2c70*/  @P3 SEL R87, R94, R79, P0 ;  /* 0x0000004f5e573207 */ /* 0x000fe40000000000 */
[----:B------:R-:W-:Y:S02]  /*2c80*/  @!P5 ISETP.NE.AND.EX P1, PT, RZ, c[0x0][0x21c], PT, P1 ;  /* 0x00008700ff00da0c */ /* 0x000fe40003f25310 */
[----:B------:R-:W-:Y:S01]  /*2c90*/  @!P5 ISETP.NE.U32.AND P4, PT, RZ, c[0x0][0x218], PT ;  /* 0x00008600ff00da0c */ /* 0x000fe20003f85070 */
[----:B------:R0:W-:Y:S01]  /*2ca0*/  @P3 STG.E.128 [R2.64], R84 ;  /* 0x0000005402003986 */ /* 0x0001e2000c101d04 */
[----:B------:R-:W-:-:S02]  /*2cb0*/  @P3 IADD3 R96, R0, 0x400, RZ ;  /* 0x0000040000603810 */ /* 0x000fc40007ffe0ff */
[----:B------:R-:W-:Y:S02]  /*2cc0*/  @P3 MOV R133, 0x10 ;  /* 0x0000001000853802 */ /* 0x000fe40000000f00 */
        /* <DEDUP_REMOVED lines=15> */
.L_x_7631:
[----:B------:R-:W-:Y:S05]  /*2dc0*/  BSYNC B0 ;  /* 0x0000000000007941 */ /* 0x000fea0003800000 */
.L_x_7630:
        /* <DEDUP_REMOVED lines=8> */
.L_x_7633:
[----:B------:R-:W-:Y:S05]  /*2e50*/  BSYNC B0 ;  /* 0x0000000000007941 */ /* 0x000fea0003800000 */
.L_x_7632:
        /* <DEDUP_REMOVED lines=8> */
.L_x_7635:
[----:B------:R-:W-:Y:S05]  /*2ee0*/  BSYNC B0 ;  /* 0x0000000000007941 */ /* 0x000fea0003800000 */
.L_x_7634:
        /* <DEDUP_REMOVED lines=8> */
.L_x_7637:
[----:B------:R-:W-:Y:S05]  /*2f70*/  BSYNC B0 ;  /* 0x0000000000007941 */ /* 0x000fea0003800000 */
.L_x_7636:
        /* <DEDUP_REMOVED lines=8> */
.L_x_7639:
[----:B------:R-:W-:Y:S05]  /*3000*/  BSYNC B0 ;  /* 0x0000000000007941 */ /* 0x000fea0003800000 */
.L_x_7638:
        /* <DEDUP_REMOVED lines=9> */
[----:B------:R-:W-:Y:S01]  /*30a0*/  @!P5 FSEL R92, R73, RZ, P4 ;  /* 0x000000ff495cd208 */ /* 0x000fe20002000000 */
[----:B------:R-:W-:Y:S05]  /*30b0*/  @!P6 BRA `(.L_x_7641) ;  /* 0x000000d00000e947 */ /* 0x000fea0003800000 */
[----:B0-----:R-:W-:Y:S01]  /*30c0*/  IADD3 R2, R89, 0x400, RZ ;  /* 0x0000040059027810 */ /* 0x001fe20007ffe0ff */
[----:B------:R-:W-:Y:S01]  /*30d0*/  FMUL.FTZ R132, R132, c[0x0][0x1ec] ;  /* 0x00007b0084847a20 */ /* 0x000fe20000410000 */
[----:B------:R-:W-:Y:S01]  /*30e0*/  MOV R3, 0x10 ;  /* 0x0000001000037802 */ /* 0x000fe20000000f00 */
[----:B------:R-:W-:Y:S01]  /*30f0*/  FMUL.FTZ R99, R99, c[0x0][0x1ec] ;  /* 0x00007b0063637a20 */ /* 0x000fe20000410000 */
[----:B------:R-:W-:Y:S01]  /*3100*/  ISETP.GT.AND P4, PT, R170, RZ, PT ;  /* 0x000000ffaa00720c */ /* 0x000fe20003f84270 */
[----:B------:R-:W-:-:S02]  /*3110*/  FMUL.FTZ R90, R90, c[0x0][0x1ec] ;  /* 0x00007b005a5a7a20 */ /* 0x000fc40000410000 */
[----:B------:R-:W-:Y:S01]  /*3120*/  FMUL.FTZ R93, R93, c[0x0][0x1ec] ;  /* 0x00007b005d5d7a20 */ /* 0x000fe20000410000 */
[----:B------:R-:W-:Y:S01]  /*3130*/  SEL R87, R132, R83, P4 ;  /* 0x0000005384577207 */ /* 0x000fe20002000000 */
[----:B------:R-:W-:Y:S01]  /*3140*/  IMAD.WIDE.U32 R2, R2, R3, c[0x0][0x248] ;  /* 0x0000920002027625 */ /* 0x000fe200078e0003 */
[----:B------:R-:W-:Y:S02]  /*3150*/  SEL R86, R99, R82, P4 ;  /* 0x0000005263567207 */ /* 0x000fe40002000000 */
[----:B------:R-:W-:Y:S02]  /*3160*/  SEL R85, R90, R81, P4 ;  /* 0x000000515a557207 */ /* 0x000fe40002000000 */
[----:B------:R-:W-:-:S05]  /*3170*/  SEL R84, R93, R80, P4 ;  /* 0x000000505d547207 */ /* 0x000fca0002000000 */
[----:B------:R0:W-:Y:S02]  /*3180*/  STG.E.128 [R2.64], R84 ;  /* 0x0000005402007986 */ /* 0x0001e4000c101d04 */
.L_x_7641:
[----:B------:R-:W-:Y:S05]  /*3190*/  BSYNC B0 ;  /* 0x0000000000007941 */ /* 0x000fea0003800000 */
.L_x_7640:
        /* <DEDUP_REMOVED lines=8> */
.L_x_7643:
[----:B------:R-:W-:Y:S05]  /*3220*/  BSYNC B0 ;  /* 0x0000000000007941 */ /* 0x000fea0003800000 */
.L_x_7642:
        /* <DEDUP_REMOVED lines=8> */
.L_x_7645:
[----:B------:R-:W-:Y:S05]  /*32b0*/  BSYNC B0 ;  /* 0x0000000000007941 */ /* 0x000fea0003800000 */
.L_x_7644:
[----:B------:R-:W-:Y:S01]  /*32c0*/  @!P5 ISETP.NE.U32.AND P4, PT, RZ, c[0x0][0x218], PT ;  /* 0x00008600ff00da0c */ /* 0x000fe20003f85070 */
[----:B------:R-:W-:Y:S01]  /*32d0*/  BSSY B0, `(.L_x_7646) ;  /* 0x000000e000007945 */ /* 0x000fe20003800000 */
[C---:B------:R-:W-:Y:S01]  /*32e0*/  SEL R76, R131.reuse, R76, P0 ;  /* 0x0000004c834c7207 */ /* 0x040fe20000000000 */
[----:B------:R-:W-:Y:S01]  /*32f0*/  FMUL.FTZ R131, R131, c[0x0][0x1ec] ;  /* 0x00007b0083837a20 */ /* 0x000fe20000410000 */
[----:B------:R-:W-:Y:S01]  /*3300*/  @!P5 ISETP.NE.AND.EX P4, PT, RZ, c[0x0][0x21c], PT, P4 ;  /* 0x00008700ff00da0c */ /* 0x000fe20003f85340 */
[----:B0-----:R-:W-:Y:S01]  /*3310*/  FMUL.FTZ R2, R92, c[0x0][0x1ec] ;  /* 0x00007b005c027a20 */ /* 0x001fe20000410000 */
[----:B------:R-:W-:Y:S02]  /*3320*/  @!P5 ISETP.NE.AND.EX P1, PT, RZ, c[0x0][0x21c], PT, P1 ;  /* 0x00008700ff00da0c */ /* 0x000fe40003f25310 */
        /* <DEDUP_REMOVED lines=8> */
.L_x_7647:
[----:B------:R-:W-:Y:S05]  /*33b0*/  BSYNC B0 ;  /* 0x0000000000007941 */ /* 0x000fea0003800000 */
.L_x_7646:
[----:B------:R-:W-:Y:S01]  /*33c0*/  FMUL.FTZ R85, R3, c[0x0][0x1ec] ;  /* 0x00007b0003557a20 */ /* 0x000fe20000410000 */
[----:B------:R-:W-:Y:S01]  /*33d0*/  BSSY B0, `(.L_x_7648) ;  /* 0x000000e000007945 */ /* 0x000fe20003800000 */
[----:B------:R-:W-:Y:S02]  /*33e0*/  SEL R81, R2, R81, P2 ;  /* 0x0000005102517207 */ /* 0x000fe40001000000 */
[----:B------:R-:W-:Y:S02]  /*33f0*/  SEL R80, R131, R80, P2 ;  /* 0x0000005083507207 */ /* 0x000fe40001000000 */
[----:B------:R-:W-:Y:S02]  /*3400*/  SEL R77, R92, R77, P0 ;  /* 0x0000004d5c4d7207 */ /* 0x000fe40000000000 */
[----:B------:R-:W-:Y:S02]  /*3410*/  SEL R78, R3, R78, P0 ;  /* 0x0000004e034e7207 */ /* 0x000fe40000000000 */
[----:B------:R-:W-:-:S02]  /*3420*/  SEL R82, R85, R82, P2 ;  /* 0x0000005255527207 */ /* 0x000fc40001000000 */
        /* <DEDUP_REMOVED lines=8> */
.L_x_7649:
[----:B------:R-:W-:Y:S05]  /*34b0*/  BSYNC B0 ;  /* 0x0000000000007941 */ /* 0x000fea0003800000 */
.L_x_7648:
[----:B------:R-:W-:Y:S01]  /*34c0*/  @P3 IADD3 R3, R0, 0x500, RZ ;  /* 0x0000050000033810 */ /* 0x000fe20007ffe0ff */
[C---:B------:R-:W-:Y:S01]  /*34d0*/  FMUL.FTZ R0, R2.reuse, c[0x0][0x1ec] ;  /* 0x00007b0002007a20 */ /* 0x040fe20000410000 */
[----:B------:R-:W-:Y:S02]  /*34e0*/  @P3 MOV R86, 0x10 ;  /* 0x0000001000563802 */ /* 0x000fe40000000f00 */
[----:B------:R-:W-:Y:S02]  /*34f0*/  @P6 IADD3 R84, R89, 0x500, RZ ;  /* 0x0000050059546810 */ /* 0x000fe40007ffe0ff */
[----:B------:R-:W-:Y:S02]  /*3500*/  @P6 MOV R85, 0x10 ;  /* 0x0000001000556802 */ /* 0x000fe40000000f00 */
[----:B------:R-:W-:Y:S01]  /*3510*/  SEL R79, R2, R79, P0 ;  /* 0x0000004f024f7207 */ /* 0x000fe20000000000 */
[----:B------:R-:W-:Y:S01]  /*3520*/  @P3 IMAD.WIDE.U32 R2, R3, R86, c[0x0][0x258] ;  /* 0x0000960003023625 */ /* 0x000fe200078e0056 */
[----:B------:R-:W-:-:S02]  /*3530*/  SEL R83, R0, R83, P2 ;  /* 0x0000005300537207 */ /* 0x000fc40001000000 */
[----:B------:R-:W-:Y:S01]  /*3540*/  IADD3 R164, R164, c[0x0][0x160], RZ ;  /* 0x00005800a4a47a10 */ /* 0x000fe20007ffe0ff */
[----:B------:R-:W-:Y:S01]  /*3550*/  @P6 IMAD.WIDE.U32 R84, R84, R85, c[0x0][0x248] ;  /* 0x0000920054546625 */ /* 0x000fe200078e0055 */
[----:B------:R0:W-:Y:S01]  /*3560*/  @P3 STG.E.128 [R2.64], R76 ;  /* 0x0000004c02003986 */ /* 0x0001e2000c101d04 */
[----:B------:R-:W-:Y:S02]  /*3570*/  LOP3.LUT P1, RZ, R139, 0xff, RZ, 0xc0, !PT ;  /* 0x000000ff8bff7812 */ /* 0x000fe4000782c0ff */
[----:B------:R-:W-:Y:S01]  /*3580*/  ISETP.GE.AND P0, PT, R164, c[0x0][0x164], PT ;  /* 0x00005900a4007a0c */ /* 0x000fe20003f06270 */
[----:B------:R0:W-:Y:S01]  /*3590*/  @P6 STG.E.128 [R84.64], R80 ;  /* 0x0000005054006986 */ /* 0x0001e2000c101d04 */
[----:B------:R-:W-:-:S11]  /*35a0*/  SEL R139, RZ, 0x1, P1 ;  /* 0x00000001ff8b7807 */ /* 0x000fd60000800000 */
[----:B0-----:R-:W-:Y:S01]  /*35b0*/  @P0 CALL.REL.NOINC `(.L_x_7585) ;  /* 0x0000001000000944 */ /* 0x001fe20003c00000 */
[----:B------:R-:W-:Y:S05]  /*35c0*/  BRA `(.L_x_7650) ;  /* 0xffffd0b000007947 */ /* 0x000fea000383ffff */
.L_x_7585:
        /* <DEDUP_REMOVED lines=21> */
.L_x_7589:
[----:B------:R-:W-:Y:S01]  /*3720*/  HFMA2.MMA R92, -RZ, RZ, 0, 9.5367431640625e-07 ;  /* 0x00000010ff5c7435 */ /* 0x000fe200000001ff */
[----:B------:R-:W-:-:S02]  /*3730*/  MOV R87, R85 ;  /* 0x0000005500577202 */ /* 0x000fc40000000f00 */
[----:B------:R-:W-:Y:S02]  /*3740*/  MOV R91, 0x1f ;  /* 0x0000001f005b7802 */ /* 0x000fe40000000f00 */
[----:B------:R-:W-:Y:S02]  /*3750*/  MOV R94, 0xffffffff ;  /* 0xffffffff005e7802 */ /* 0x000fe40000000f00 */
[----:B------:R-:W-:Y:S02]  /*3760*/  MOV R2, 0x3780 ;  /* 0x0000378000027802 */ /* 0x000fe40000000f00 */
[----:B-----5:R-:W-:Y:S05]  /*3770*/  CALL.REL.NOINC `($__internal_163_$__cuda_sm70_shflsync_down_p) ;  /* 0x0000046000007944 */ /* 0x020fea0003c00000 */
[----:B-1----:R-:W-:Y:S01]  /*3780*/  MOV R88, R87 ;  /* 0x0000005700587202 */ /* 0x002fe20000000f00 */
[----:B0-----:R-:W-:Y:S05]  /*3790*/  BRA `(.L_x_7651) ;  /* 0xffffdf7000007947 */ /* 0x001fea000383ffff */
.L_x_7590:
[----:B------:R-:W-:Y:S01]  /*37a0*/  HFMA2.MMA R92, -RZ, RZ, 0, 9.5367431640625e-07 ;  /* 0x00000010ff5c7435 */ /* 0x000fe200000001ff */
[----:B------:R-:W-:Y:S02]  /*37b0*/  MOV R87, R84 ;  /* 0x0000005400577202 */ /* 0x000fe40000000f00 */
[----:B------:R-:W-:Y:S02]  /*37c0*/  MOV R91, 0x1f ;  /* 0x0000001f005b7802 */ /* 0x000fe40000000f00 */
[----:B------:R-:W-:-:S02]  /*37d0*/  MOV R94, 0xffffffff ;  /* 0xffffffff005e7802 */ /* 0x000fc40000000f00 */
[----:B------:R-:W-:Y:S02]  /*37e0*/  MOV R2, 0x3800 ;  /* 0x0000380000027802 */ /* 0x000fe40000000f00 */
[----:B01---5:R-:W-:Y:S05]  /*37f0*/  CALL.REL.NOINC `($__internal_163_$__cuda_sm70_shflsync_down_p) ;  /* 0x000003e000007944 */ /* 0x023fea0003c00000 */
[----:B------:R-:W-:Y:S01]  /*3800*/  FADD.FTZ R85, R88, R85 ;  /* 0x0000005558557221 */ /* 0x000fe20000010000 */
[----:B0-----:R-:W-:Y:S01]  /*3810*/  HFMA2.MMA R92, -RZ, RZ, 0, 4.76837158203125e-07 ;  /* 0x00000008ff5c7435 */ /* 0x001fe200000001ff */
[----:B-1----:R-:W-:Y:S01]  /*3820*/  FADD.FTZ R88, R84, R87 ;  /* 0x0000005754587221 */ /* 0x002fe20000010000 */
[----:B------:R-:W-:Y:S02]  /*3830*/  MOV R91, 0x1f ;  /* 0x0000001f005b7802 */ /* 0x000fe40000000f00 */
[----:B------:R-:W-:Y:S02]  /*3840*/  MOV R94, 0xffffffff ;  /* 0xffffffff005e7802 */ /* 0x000fe40000000f00 */
[----:B------:R-:W-:Y:S02]  /*3850*/  MOV R87, R85 ;  /* 0x0000005500577202 */ /* 0x000fe40000000f00 */
[----:B------:R-:W-:Y:S02]  /*3860*/  MOV R2, 0x3880 ;  /* 0x0000388000027802 */ /* 0x000fe40000000f00 */
[----:B------:R-:W-:Y:S05]  /*3870*/  CALL.REL.NOINC `($__internal_163_$__cuda_sm70_shflsync_down_p) ;  /* 0x0000036000007944 */ /* 0x000fea0003c00000 */
[----:B0-----:R-:W-:Y:S01]  /*3880*/  HFMA2.MMA R92, -RZ, RZ, 0, 4.76837158203125e-07 ;  /* 0x00000008ff5c7435 */ /* 0x001fe200000001ff */
[----:B-1----:R-:W-:-:S02]  /*3890*/  MOV R84, R87 ;  /* 0x0000005700547202 */ /* 0x002fc40000000f00 */
[----:B------:R-:W-:Y:S02]  /*38a0*/  MOV R87, R88 ;  /* 0x0000005800577202 */ /* 0x000fe40000000f00 */
[----:B------:R-:W-:Y:S02]  /*38b0*/  MOV R91, 0x1f ;  /* 0x0000001f005b7802 */ /* 0x000fe40000000f00 */
[----:B------:R-:W-:Y:S02]  /*38c0*/  MOV R94, 0xffffffff ;  /* 0xffffffff005e7802 */ /* 0x000fe40000000f00 */
[----:B------:R-:W-:Y:S02]  /*38d0*/  MOV R2, 0x38f0 ;  /* 0x000038f000027802 */ /* 0x000fe40000000f00 */
[----:B------:R-:W-:Y:S05]  /*38e0*/  CALL.REL.NOINC `($__internal_163_$__cuda_sm70_shflsync_down_p) ;  /* 0x000002f000007944 */ /* 0x000fea0003c00000 */
[----:B------:R-:W-:Y:S01]  /*38f0*/  FADD.FTZ R85, R84, R85 ;  /* 0x0000005554557221 */ /* 0x000fe20000010000 */
[----:B0-----:R-:W-:Y:S01]  /*3900*/  HFMA2.MMA R92, -RZ, RZ, 0, 2.384185791015625e-07 ;  /* 0x00000004ff5c7435 */ /* 0x001fe200000001ff */
[----:B-1----:R-:W-:Y:S01]  /*3910*/  FADD.FTZ R88, R88, R87 ;  /* 0x0000005758587221 */ /* 0x002fe20000010000 */
[----:B------:R-:W-:Y:S02]  /*3920*/  MOV R91, 0x1f ;  /* 0x0000001f005b7802 */ /* 0x000fe40000000f00 */
[----:B------:R-:W-:-:S02]  /*3930*/  MOV R94, 0xffffffff ;  /* 0xffffffff005e7802 */ /* 0x000fc40000000f00 */
[----:B------:R-:W-:Y:S02]  /*3940*/  MOV R87, R85 ;  /* 0x0000005500577202 */ /* 0x000fe40000000f00 */
[----:B------:R-:W-:Y:S02]  /*3950*/  MOV R2, 0x3970 ;  /* 0x0000397000027802 */ /* 0x000fe40000000f00 */
[----:B------:R-:W-:Y:S05]  /*3960*/  CALL.REL.NOINC `($__internal_163_$__cuda_sm70_shflsync_down_p) ;  /* 0x0000027000007944 */ /* 0x000fea0003c00000 */
[----:B0-----:R-:W-:Y:S01]  /*3970*/  HFMA2.MMA R92, -RZ, RZ, 0, 2.384185791015625e-07 ;  /* 0x00000004ff5c7435 */ /* 0x001fe200000001ff */
[----:B-1----:R-:W-:Y:S02]  /*3980*/  MOV R84, R87 ;  /* 0x0000005700547202 */ /* 0x002fe40000000f00 */
[----:B------:R-:W-:Y:S02]  /*3990*/  MOV R87, R88 ;  /* 0x0000005800577202 */ /* 0x000fe40000000f00 */
[----:B------:R-:W-:Y:S02]  /*39a0*/  MOV R91, 0x1f ;  /* 0x0000001f005b7802 */ /* 0x000fe40000000f00 */
[----:B------:R-:W-:Y:S02]  /*39b0*/  MOV R94, 0xffffffff ;  /* 0xffffffff005e7802 */ /* 0x000fe40000000f00 */
[----:B------:R-:W-:-:S02]  /*39c0*/  MOV R2, 0x39e0 ;  /* 0x000039e000027802 */ /* 0x000fc40000000f00 */
[----:B------:R-:W-:Y:S05]  /*39d0*/  CALL.REL.NOINC `($__internal_163_$__cuda_sm70_shflsync_down_p) ;  /* 0x0000020000007944 */ /* 0x000fea0003c00000 */
[----:B------:R-:W-:Y:S01]  /*39e0*/  FADD.FTZ R85, R84, R85 ;  /* 0x0000005554557221 */ /* 0x000fe20000010000 */
[----:B0-----:R-:W-:Y:S01]  /*39f0*/  HFMA2.MMA R92, -RZ, RZ, 0, 1.1920928955078125e-07 ;  /* 0x00000002ff5c7435 */ /* 0x001fe200000001ff */
[----:B-1----:R-:W-:Y:S01]  /*3a00*/  FADD.FTZ R88, R88, R87 ;  /* 0x0000005758587221 */ /* 0x002fe20000010000 */
[----:B------:R-:W-:-:S02]  /*3a10*/  MOV R91, 0x1f ;  /* 0x0000001f005b7802 */ /* 0x000fc40000000f00 */
[----:B------:R-:W-:Y:S02]  /*3a20*/  MOV R94, 0xffffffff ;  /* 0xffffffff005e7802 */ /* 0x000fe40000000f00 */
[----:B------:R-:W-:Y:S02]  /*3a30*/  MOV R87, R85 ;  /* 0x0000005500577202 */ /* 0x000fe40000000f00 */
[----:B------:R-:W-:Y:S02]  /*3a40*/  MOV R2, 0x3a60 ;  /* 0x00003a6000027802 */ /* 0x000fe40000000f00 */
[----:B------:R-:W-:Y:S05]  /*3a50*/  CALL.REL.NOINC `($__internal_163_$__cuda_sm70_shflsync_down_p) ;  /* 0x0000018000007944 */ /* 0x000fea0003c00000 */
[----:B0-----:R-:W-:Y:S01]  /*3a60*/  HFMA2.MMA R92, -RZ, RZ, 0, 1.1920928955078125e-07 ;  /* 0x00000002ff5c7435 */ /* 0x001fe200000001ff */
[----:B-1----:R-:W-:Y:S02]  /*3a70*/  MOV R84, R87 ;  /* 0x0000005700547202 */ /* 0x002fe40000000f00 */
[----:B------:R-:W-:Y:S02]  /*3a80*/  MOV R87, R88 ;  /* 0x0000005800577202 */ /* 0x000fe40000000f00 */
[----:B------:R-:W-:Y:S02]  /*3a90*/  MOV R91, 0x1f ;  /* 0x0000001f005b7802 */ /* 0x000fe40000000f00 */
[----:B------:R-:W-:-:S02]  /*3aa0*/  MOV R94, 0xffffffff ;  /* 0xffffffff005e7802 */ /* 0x000fc40000000f00 */
[----:B------:R-:W-:Y:S02]  /*3ab0*/  MOV R2, 0x3ad0 ;  /* 0x00003ad000027802 */ /* 0x000fe40000000f00 */
[----:B------:R-:W-:Y:S05]  /*3ac0*/  CALL.REL.NOINC `($__internal_163_$__cuda_sm70_shflsync_down_p) ;  /* 0x0000011000007944 */ /* 0x000fea0003c00000 */
[----:B------:R-:W-:Y:S01]  /*3ad0*/  FADD.FTZ R84, R84, R85 ;  /* 0x0000005554547221 */ /* 0x000fe20000010000 */
[----:B0-----:R-:W-:Y:S01]  /*3ae0*/  HFMA2.MMA R92, -RZ, RZ, 0, 5.9604644775390625e-08 ;  /* 0x00000001ff5c7435 */ /* 0x001fe200000001ff */
[----:B-1----:R-:W-:Y:S01]  /*3af0*/  FADD.FTZ R90, R88, R87 ;  /* 0x00000057585a7221 */ /* 0x002fe20000010000 */
[----:B------:R-:W-:Y:S02]  /*3b00*/  MOV R91, 0x1f ;  /* 0x0000001f005b7802 */ /* 0x000fe40000000f00 */
[----:B------:R-:W-:Y:S02]  /*3b10*/  MOV R94, 0xffffffff ;  /* 0xffffffff005e7802 */ /* 0x000fe40000000f00 */
[----:B------:R-:W-:Y:S02]  /*3b20*/  MOV R87, R84 ;  /* 0x0000005400577202 */ /* 0x000fe40000000f00 */
[----:B------:R-:W-:Y:S02]  /*3b30*/  MOV R2, 0x3b50 ;  /* 0x00003b5000027802 */ /* 0x000fe40000000f00 */
[----:B------:R-:W-:Y:S05]  /*3b40*/  CALL.REL.NOINC `($__internal_163_$__cuda_sm70_shflsync_down_p) ;  /* 0x0000009000007944 */ /* 0x000fea0003c00000 */
[----:B0-----:R-:W-:Y:S01]  /*3b50*/  HFMA2.MMA R92, -RZ, RZ, 0, 5.9604644775390625e-08 ;  /* 0x00000001ff5c7435 */ /* 0x001fe200000001ff */
[----:B-1----:R-:W-:-:S02]  /*3b60*/  MOV R89, R87 ;  /* 0x0000005700597202 */ /* 0x002fc40000000f00 */
[----:B------:R-:W-:Y:S02]  /*3b70*/  MOV R87, R90 ;  /* 0x0000005a00577202 */ /* 0x000fe40000000f00 */
[----:B------:R-:W-:Y:S02]  /*3b80*/  MOV R91, 0x1f ;  /* 0x0000001f005b7802 */ /* 0x000fe40000000f00 */
[----:B------:R-:W-:Y:S02]  /*3b90*/  MOV R94, 0xffffffff ;  /* 0xffffffff005e7802 */ /* 0x000fe40000000f00 */
[----:B------:R-:W-:Y:S02]  /*3ba0*/  MOV R2, 0x3bc0 ;  /* 0x00003bc000027802 */ /* 0x000fe40000000f00 */
[----:B------:R-:W-:Y:S05]  /*3bb0*/  CALL.REL.NOINC `($__internal_163_$__cuda_sm70_shflsync_down_p) ;  /* 0x0000002000007944 */ /* 0x000fea0003c00000 */
[----:B-1----:R-:W-:Y:S01]  /*3bc0*/  MOV R3, R87 ;  /* 0x0000005700037202 */ /* 0x002fe20000000f00 */
[----:B0-----:R-:W-:Y:S05]  /*3bd0*/  BRA `(.L_x_7652) ;  /* 0xffffdc5000007947 */ /* 0x001fea000383ffff */
        .weak           $__internal_163_$__cuda_sm70_shflsync_down_p
        .type           $__internal_163_$__cuda_sm70_shflsync_down_p,@function
        .size           $__internal_163_$__cuda_sm70_shflsync_down_p,(.L_x_9417 - $__internal_163_$__cuda_sm70_shflsync_down_p)
$__internal_163_$__cuda_sm70_shflsync_down_p:
[----:B------:R-:W-:Y:S01]  /*3be0*/  HFMA2.MMA R3, -RZ, RZ, 0, 0 ;  /* 0x00000000ff037435 */ /* 0x000fe200000001ff */
[----:B------:R-:W-:Y:S04]  /*3bf0*/  WARPSYNC R94 ;  /* 0x0000005e00007348 */ /* 0x000fe80003800000 */
[----:B------:R0:W1:Y:S01]  /*3c00*/  SHFL.DOWN PT, R87, R87, R92, R91 ;  /* 0x0800005c57577389 */ /* 0x00006200000e005b */
[----:B------:R-:W-:Y:S05]  /*3c10*/  RET.REL.NODEC R2 `(_ZN10layer_norm13ln_bwd_kernelINS_13Kernel_traitsI6__halfffffjLj6144ELj1ELj1ELj8ELj16ENS_18Kernel_traits_baseILj6144ES2_ffffjLj256EEEEELb0ELb0ELb1ELb1EEEvNS_9BwdParamsE) ;  /* 0xffffc3e002007950 */ /* 0x000fea0003c3ffff */
.L_x_7653:
        /* <DEDUP_REMOVED lines=14> */
.L_x_9417:


//--------------------- .text._ZN10layer_norm13ln_bwd_kernelINS_13Kernel_traitsI6__halfffffjLj6144ELj1ELj1ELj8ELj16ENS_18Kernel_traits_baseILj6144ES2_ffffjLj256EEEEELb0ELb1ELb0ELb0EEEvNS_9BwdParamsE --------------------------
	.section	.text._ZN10layer_norm13ln_bwd_kernelINS_13Kernel_traitsI6__halfffffjLj6144ELj1ELj1ELj8ELj16ENS_18Kernel_traits_baseILj6144ES2_ffffjLj256EEEEELb0ELb1ELb0ELb0EEEvNS_9BwdParamsE,"ax",@progbits
	.sectioninfo	@"SHI_REGISTERS=229"
	.align	128
        .global         _ZN10layer_norm13ln_bwd_kernelINS_13Kernel_traitsI6__halfffffjLj6144ELj1ELj1ELj8ELj16ENS_18Kernel_traits_baseILj6144ES2_ffffjLj256EEEEELb0ELb1ELb0ELb0EEEvNS_9BwdParamsE
        .type           _ZN10layer_norm13ln_bwd_kernelINS_13Kernel_traitsI6__halfffffjLj6144ELj1ELj1ELj8ELj16ENS_18Kernel_traits_baseILj6144ES2_ffffjLj256EEEEELb0ELb1ELb0ELb0EEEvNS_9BwdParamsE,@function
        .size           _ZN10layer_norm13ln_bwd_kernelINS_13Kernel_traitsI6__halfffffjLj6144ELj1ELj1ELj8ELj16ENS_18Kernel_traits_baseILj6144ES2_ffffjLj256EEEEELb0ELb1ELb0ELb0EEEvNS_9BwdParamsE,(.L_x_9418 - _ZN10layer_norm13ln_bwd_kernelINS_13Kernel_traitsI6__halfffffjLj6144ELj1ELj1ELj8ELj16ENS_18Kernel_traits_baseILj6144ES2_ffffjLj256EEEEELb0ELb1ELb0ELb0EEEvNS_9BwdParamsE)
        .other          _ZN10layer_norm13ln_bwd_kernelINS_13Kernel_traitsI6__halfffffjLj6144ELj1ELj1ELj8ELj16ENS_18Kernel_traits_baseILj6144ES2_ffffjLj256EEEEELb0ELb1ELb0ELb0EEEvNS_9BwdParamsE,@"STO_CUDA_ENTRY STV_DEFAULT"
_ZN10layer_norm13ln_bwd_kernelINS_13Kernel_traitsI6__halfffffjLj6144ELj1ELj1ELj8ELj16ENS_18Kernel_traits_baseILj6144ES2_ffffjLj256EEEEELb0ELb1ELb0ELb0EEEvNS_9BwdParamsE:
.text._ZN10layer_norm13ln_bwd_kernelINS_13Kernel_traitsI6__halfffffjLj6144ELj1ELj1ELj8ELj16ENS_18Kernel_traits_baseILj6144ES2_ffffjLj256EEEEELb0ELb1ELb0ELb0EEEvNS_9BwdParamsE:
[----:B------:R-:W-:Y:S02]  /*0000*/  MOV R1, c[0x0][0x28] ;  /* 0x00000a0000017a02 */ /* 0x000fe40000000f00 */
[----:B------:R-:W0:Y:S01]  /*0010*/  S2R R166, SR_TID.X ;  /* 0x0000000000a67919 */ /* 0x000e220000002100 */
[----:B------:R-:W-:Y:S01]  /*0020*/  MOV R0, c[0x0][0x168] ;  /* 0x00005a0000007a02 */ /* 0x000fe20000000f00 */
[----:B------:R-:W-:-:S03]  /*0030*/  ULDC.64 UR4, c[0x0][0x118] ;  /* 0x0000460000047ab9 */ /* 0x000fc60000000a00 */
[----:B------:R-:W-:-:S04]  /*0040*/  SHF.R.S32.HI R0, RZ, 0x1f, R0 ;  /* 0x0000001fff007819 */ /* 0x000fc80000011400 */
[----:B------:R-:W-:Y:S02]  /*0050*/  LEA.HI R0, R0, c[0x0][0x168], RZ, 0x2 ;  /* 0x00005a0000007a11 */ /* 0x000fe400078f10ff */
[----:B0-----:R-:W-:-:S04]  /*0060*/  LOP3.LUT R169, R166, 0xff, RZ, 0xc, !PT ;  /* 0x000000ffa6a97812 */ /* 0x001fc800078e0cff */
[----:B------:R-:W-:Y:S02]  /*0070*/  LEA.HI.SX32 R169, R0, R169, 0x1e ;  /* 0x000000a900a97211 */ /* 0x000fe400078ff2ff */
[----:B------:R-:W-:Y:S02]  /*0080*/  LOP3.LUT R0, R166, 0xff, RZ, 0xc0, !PT ;  /* 0x000000ffa6007812 */ /* 0x000fe400078ec0ff */
[C---:B------:R-:W-:Y:S02]  /*0090*/  LOP3.LUT P0, RZ, R169.reuse, 0xffffff00, RZ, 0xc0, !PT ;  /* 0xffffff00a9ff7812 */ /* 0x040fe4000780c0ff */
[C---:B------:R-:W-:Y:S02]  /*00a0*/  ISETP.GE.U32.AND P1, PT, R169.reuse, 0x200, PT ;  /* 0x00000200a900780c */ /* 0x040fe40003f26070 */
[C---:B------:R-:W-:Y:S02]  /*00b0*/  ISETP.GE.U32.AND P2, PT, R169.reuse, 0x300, PT ;  /* 0x00000300a900780c */ /* 0x040fe40003f46070 */
[----:B------:R-:W-:-:S02]  /*00c0*/  ISETP.GE.U32.AND P3, PT, R169, 0x400, PT ;  /* 0x00000400a900780c */ /* 0x000fc40003f66070 */
[C---:B------:R-:W-:Y:S01]  /*00d0*/  ISETP.GE.U32.AND P4, PT, R169.reuse, 0x500, PT ;  /* 0x00000500a900780c */ /* 0x040fe20003f86070 */
[----:B------:R-:W0:Y:S01]  /*00e0*/  S2UR UR6, SR_CTAID.X ;  /* 0x00000000000679c3 */ /* 0x000e220000002500 */
[----:B------:R-:W-:-:S03]  /*00f0*/  ISETP.GE.U32.AND P5, PT, R169, 0x600, PT ;  /* 0x00000600a900780c */ /* 0x000fc60003fa6070 */
[----:B------:R-:W-:Y:S02]  /*0100*/  @P0 MOV R7, 0x8 ;  /* 0x0000000800070802 */ /* 0x000fe40000000f00 */
[----:B------:R-:W-:Y:S02]  /*0110*/  @P1 MOV R33, 0x8 ;  /* 0x0000000800211802 */ /* 0x000fe40000000f00 */
[----:B------:R-:W-:Y:S01]  /*0120*/  @P2 MOV R37, 0x8 ;  /* 0x0000000800252802 */ /* 0x000fe20000000f00 */
[CC--:B------:R-:W-:Y:S01]  /*0130*/  @P0 IMAD.WIDE.U32 R2, R0.reuse, R7.reuse, c[0x0][0x1b0] ;  /* 0x00006c0000020625 */ /* 0x0c0fe200078e0007 */
[----:B------:R-:W-:Y:S02]  /*0140*/  @P3 MOV R41, 0x8 ;  /* 0x0000000800293802 */ /* 0x000fe40000000f00 */
[----:B------:R-:W-:Y:S01]  /*0150*/  P2R R38, PR, RZ, 0x20 ;  /* 0x00000020ff267803 */ /* 0x000fe20000000000 */
[C---:B------:R-:W-:Y:S01]  /*0160*/  @P0 IMAD.WIDE.U32 R6, R0.reuse, R7, c[0x0][0x1c8] ;  /* 0x0000720000060625 */ /* 0x040fe200078e0007 */
[----:B------:R-:W-:Y:S01]  /*0170*/  @P0 LOP3.LUT R0, R0, 0x100, RZ, 0xfc, !PT ;  /* 0x0000010000000812 */ /* 0x000fe200078efcff */
[----:B------:R1:W5:Y:S01]  /*0180*/  @P0 LDG.E.64 R4, [R2.64] ;  /* 0x0000000402040981 */ /* 0x000362000c1e1b00 */
[----:B------:R-:W-:-:S03]  /*0190*/  @P4 MOV R45, 0x8 ;  /* 0x00000008002d4802 */ /* 0x000fc60000000f00 */
[CC--:B------:R-:W-:Y:S01]  /*01a0*/  @P1 IMAD.WIDE.U32 R30, R0.reuse, R33.reuse, c[0x0][0x1b0] ;  /* 0x00006c00001e1625 */ /* 0x0c0fe200078e0021 */
[----:B------:R-:W-:Y:S01]  /*01b0*/  @P5 MOV R47, 0x8 ;  /* 0x00000008002f5802 */ /* 0x000fe20000000f00 */
[----:B------:R2:W5:Y:S02]  /*01c0*/  @P0 LDG.E.64 R8, [R6.64] ;  /* 0x0000000406080981 */ /* 0x000564000c1e1b00 */
[C---:B------:R-:W-:Y:S01]  /*01d0*/  @P1 IMAD.WIDE.U32 R32, R0.reuse, R33, c[0x0][0x1c8] ;  /* 0x0000720000201625 */ /* 0x040fe200078e0021 */
[----:B------:R-:W-:Y:S01]  /*01e0*/  @P1 IADD3 R0, R0, 0x100, RZ ;  /* 0x0000010000001810 */ /* 0x000fe20007ffe0ff */
[----:B------:R3:W5:Y:S04]  /*01f0*/  @P1 LDG.E.64 R10, [R30.64] ;  /* 0x000000041e0a1981 */ /* 0x000768000c1e1b00 */
[CC--:B------:R-:W-:Y:S01]  /*0200*/  @P2 IMAD.WIDE.U32 R34, R0.reuse, R37.reuse, c[0x0][0x1b0] ;  /* 0x00006c0000222625 */ /* 0x0c0fe200078e0025 */
[----:B------:R3:W5:Y:S03]  /*0210*/  @P1 LDG.E.64 R12, [R32.64] ;  /* 0x00000004200c1981 */ /* 0x000766000c1e1b00 */
[C---:B------:R-:W-:Y:S01]  /*0220*/  @P2 IMAD.WIDE.U32 R36, R0.reuse, R37, c[0x0][0x1c8] ;  /* 0x0000720000242625 */ /* 0x040fe200078e0025 */
[----:B------:R3:W5:Y:S01]  /*0230*/  @P2 LDG.E.64 R14, [R34.64] ;  /* 0x00000004220e2981 */ /* 0x000762000c1e1b00 */
[----:B------:R-:W-:-:S02]  /*0240*/  @P2 IADD3 R0, R0, 0x100, RZ ;  /* 0x0000010000002810 */ /* 0x000fc40007ffe0ff */
[----:B0-----:R-:W-:Y:S01]  /*0250*/  LEA.HI R168, R166, UR6, RZ, 0x18 ;  /* 0x00000006a6a87c11 */ /* 0x001fe2000f8fc0ff */
[----:B------:R0:W5:Y:S02]  /*0260*/  @P2 LDG.E.64 R16, [R36.64] ;  /* 0x0000000424102981 */ /* 0x000164000c1e1b00 */
[----:B------:R-:W-:-:S04]  /*0270*/  @P3 IMAD.WIDE.U32 R38, R0, R41, c[0x0][0x1b0] ;  /* 0x00006c0000263625 */ /* 0x000fc800078e0029 */
[C---:B------:R-:W-:Y:S01]  /*0280*/  @P3 IMAD.WIDE.U32 R40, R0.reuse, R41, c[0x0][0x1c8] ;  /* 0x0000720000283625 */ /* 0x040fe200078e0029 */
[----:B------:R-:W-:Y:S01]  /*0290*/  @P3 IADD3 R0, R0, 0x100, RZ ;  /* 0x0000010000003810 */ /* 0x000fe20007ffe0ff */
[----:B------:R4:W5:Y:S04]  /*02a0*/  @P3 LDG.E.64 R18, [R38.64] ;  /* 0x0000000426123981 */ /* 0x000968000c1e1b00 */
[CC--:B------:R-:W-:Y:S01]  /*02b0*/  @P4 IMAD.WIDE.U32 R42, R0.reuse, R45.reuse, c[0x0][0x1b0] ;  /* 0x00006c00002a4625 */ /* 0x0c0fe200078e002d */
[----:B------:R0:W5:Y:S03]  /*02c0*/  @P3 LDG.E.64 R20, [R40.64] ;  /* 0x0000000428143981 */ /* 0x000166000c1e1b00 */
[C---:B------:R-:W-:Y:S01]  /*02d0*/  @P4 IMAD.WIDE.U32 R44, R0.reuse, R45, c[0x0][0x1c8] ;  /* 0x00007200002c4625 */ /* 0x040fe200078e002d */
[----:B------:R-:W-:Y:S01]  /*02e0*/  @P4 IADD3 R0, R0, 0x100, RZ ;  /* 0x0000010000004810 */ /* 0x000fe20007ffe0ff */
[----:B------:R0:W5:Y:S04]  /*02f0*/  @P4 LDG.E.64 R22, [R42.64] ;  /* 0x000000042a164981 */ /* 0x000168000c1e1b00 */
[CC--:B-1----:R-:W-:Y:S01]  /*0300*/  @P5 IMAD.WIDE.U32 R2, R0.reuse, R47.reuse, c[0x0][0x1b0] ;  /* 0x00006c0000025625 */ /* 0x0c2fe200078e002f */
[----:B------:R1:W5:Y:S03]  /*0310*/  @P4 LDG.E.64 R24, [R44.64] ;  /* 0x000000042c184981 */ /* 0x000366000c1e1b00 */
[----:B--2---:R-:W-:Y:S01]  /*0320*/  @P5 IMAD.WIDE.U32 R6, R0, R47, c[0x0][0x1c8] ;  /* 0x0000720000065625 */ /* 0x004fe200078e002f */
        /* <DEDUP_REMOVED lines=35> */
[----:B0-----:R-:W-:Y:S01]  /*0560*/  CS2R R40, SRZ ;  /* 0x0000000000287805 */ /* 0x001fe2000001ff00 */
[----:B------:R-:W-:Y:S01]  /*0570*/  CS2R R42, SRZ ;  /* 0x00000000002a7805 */ /* 0x000fe2000001ff00 */
[----:B------:R-:W-:Y:S01]  /*0580*/  CS2R R36, SRZ ;  /* 0x0000000000247805 */ /* 0x000fe2000001ff00 */
[----:B----4-:R-:W-:Y:S01]  /*0590*/  CS2R R38, SRZ ;  /* 0x0000000000267805 */ /* 0x010fe2000001ff00 */
[----:B------:R-:W-:Y:S05]  /*05a0*/  @P5 BRA `(.L_x_7654) ;  /* 0x00002fd000005947 */ /* 0x000fea0003800000 */
[----:B---3--:R-:W0:Y:S01]  /*05b0*/  LDC.U8 R165, c[0x0][0x1f0] ;  /* 0x00007c00ffa57b82 */ /* 0x008e220000000000 */
        /* <DEDUP_REMOVED lines=10> */
[----:B------:R-:W-:Y:S01]  /*0660*/  SHF.R.U64 R160, R10, 0x10, R11 ;  /* 0x000000100aa07819 */ /* 0x000fe2000000120b */
[----:B------:R-:W-:Y:S01]  /*0670*/  HADD2.F32 R162, -RZ, R162.H0_H0 ;  /* 0x200000a2ffa27230 */ /* 0x000fe20000004100 */
[----:B------:R-:W-:Y:S01]  /*0680*/  MOV R0, R14 ;  /* 0x0000000e00007202 */ /* 0x000fe20000000f00 */
[----:B------:R-:W-:Y:S01]  /*0690*/  HADD2.F32 R159, -RZ, R159.H0_H0 ;  /* 0x2000009fff9f7230 */ /* 0x000fe20000004100 */
[----:B------:R-:W-:Y:S01]  /*06a0*/  SHF.R.U64 R2, R14, 0x10, R15 ;  /* 0x000000100e027819 */ /* 0x000fe2000000120f */
[----:B------:R-:W-:Y:S01]  /*06b0*/  HADD2.F32 R160, -RZ, R160.H0_H0 ;  /* 0x200000a0ffa07230 */ /* 0x000fe20000004100 */
[----:B------:R-:W-:Y:S01]  /*06c0*/  MOV R157, R11 ;  /* 0x0000000b009d7202 */ /* 0x000fe20000000f00 */
[----:B------:R-:W-:Y:S01]  /*06d0*/  HADD2.F32 R0, -RZ, R0.H0_H0 ;  /* 0x20000000ff007230 */ /* 0x000fe20000004100 */
[----:B------:R-:W-:Y:S01]  /*06e0*/  SHF.R.U32.HI R158, RZ, 0x10, R11 ;  /* 0x00000010ff9e7819 */ /* 0x000fe2000001160b */
[----:B------:R-:W-:Y:S01]  /*06f0*/  HADD2.F32 R2, -RZ, R2.H0_H0 ;  /* 0x20000002ff027230 */ /* 0x000fe20000004100 */
        /* <DEDUP_REMOVED lines=12> */
[----:B------:R-:W-:-:S02]  /*07c0*/  MOV R14, R26 ;  /* 0x0000001a000e7202 */ /* 0x000fc40000000f00 */
[----:B------:R-:W-:Y:S02]  /*07d0*/  SHF.R.U64 R116, R26, 0x10, R27 ;  /* 0x000000101a747819 */ /* 0x000fe4000000121b */
[----:B------:R-:W-:Y:S02]  /*07e0*/  MOV R7, R19 ;  /* 0x0000001300077202 */ /* 0x000fe40000000f00 */
[----:B------:R-:W-:Y:S02]  /*07f0*/  SHF.R.U32.HI R119, RZ, 0x10, R19 ;  /* 0x00000010ff777819 */ /* 0x000fe40000011613 */
[----:B------:R-:W-:Y:S01]  /*0800*/  MOV R11, R23 ;  /* 0x00000017000b7202 */ /* 0x000fe20000000f00 */
[----:B------:R-:W-:Y:S01]  /*0810*/  HADD2.F32 R7, -RZ, R7.H0_H0 ;  /* 0x20000007ff077230 */ /* 0x000fe20000004100 */
[----:B------:R-:W-:Y:S02]  /*0820*/  SHF.R.U32.HI R117, RZ, 0x10, R23 ;  /* 0x00000010ff757819 */ /* 0x000fe40000011617 */
[----:B------:R-:W-:Y:S01]  /*0830*/  MOV R15, R27 ;  /* 0x0000001b000f7202 */ /* 0x000fe20000000f00 */
[----:B------:R-:W-:Y:S01]  /*0840*/  HADD2.F32 R11, -RZ, R11.H0_H0 ;  /* 0x2000000bff0b7230 */ /* 0x000fe20000004100 */
[----:B------:R-:W-:-:S02]  /*0850*/  SHF.R.U32.HI R115, RZ, 0x10, R27 ;  /* 0x00000010ff737819 */ /* 0x000fc4000001161b */
[----:B------:R-:W-:Y:S01]  /*0860*/  MOV R18, R8 ;  /* 0x0000000800127202 */ /* 0x000fe20000000f00 */
[----:B------:R-:W-:Y:S01]  /*0870*/  HADD2.F32 R15, -RZ, R15.H0_H0 ;  /* 0x2000000fff0f7230 */ /* 0x000fe20000004100 */
[----:B------:R-:W-:Y:S02]  /*0880*/  MOV R22, R12 ;  /* 0x0000000c00167202 */ /* 0x000fe40000000f00 */
[----:B------:R-:W-:Y:S02]  /*0890*/  MOV R26, R16 ;  /* 0x00000010001a7202 */ /* 0x000fe40000000f00 */
[----:B------:R-:W-:Y:S02]  /*08a0*/  MOV R30, R20 ;  /* 0x00000014001e7202 */ /* 0x000fe40000000f00 */
[----:B------:R-:W-:Y:S01]  /*08b0*/  SHF.R.U64 R114, R8, 0x10, R9 ;  /* 0x0000001008727819 */ /* 0x000fe20000001209 */
[----:B------:R-:W-:Y:S01]  /*08c0*/  HADD2.F32 R8, -RZ, R119.H0_H0 ;  /* 0x20000077ff087230 */ /* 0x000fe20000004100 */
[----:B------:R-:W-:-:S02]  /*08d0*/  MOV R19, R9 ;  /* 0x0000000900137202 */ /* 0x000fc40000000f00 */
[----:B------:R-:W-:Y:S01]  /*08e0*/  SHF.R.U32.HI R111, RZ, 0x10, R9 ;  /* 0x00000010ff6f7819 */ /* 0x000fe20000011609 */
[----:B------:R-:W-:Y:S01]  /*08f0*/  HADD2.F32 R9, -RZ, R10.H0_H0 ;  /* 0x2000000aff097230 */ /* 0x000fe20000004100 */
[--C-:B------:R-:W-:Y:S01]  /*0900*/  SHF.R.U64 R113, R12, 0x10, R13.reuse ;  /* 0x000000100c717819 */ /* 0x100fe2000000120d */
[----:B------:R-:W-:Y:S01]  /*0910*/  HADD2.F32 R10, -RZ, R118.H0_H0 ;  /* 0x20000076ff0a7230 */ /* 0x000fe20000004100 */
[----:B------:R-:W-:Y:S01]  /*0920*/  MOV R23, R13 ;  /* 0x0000000d00177202 */ /* 0x000fe20000000f00 */
[----:B------:R-:W-:Y:S01]  /*0930*/  HADD2.F32 R12, -RZ, R117.H0_H0 ;  /* 0x20000075ff0c7230 */ /* 0x000fe20000004100 */
        /* <DEDUP_REMOVED lines=42> */
.L_x_7681:
[----:B------:R-:W-:Y:S02]  /*0be0*/  ISETP.NE.U32.AND P5, PT, RZ, c[0x0][0x1c0], PT ;  /* 0x00007000ff007a0c */ /* 0x000fe40003fa5070 */
[----:B------:R-:W-:-:S02]  /*0bf0*/  SHF.R.S32.HI R137, RZ, 0x1f, R168 ;  /* 0x0000001fff897819 */ /* 0x000fc400000114a8 */
[----:B------:R-:W-:Y:S02]  /*0c00*/  ISETP.NE.AND.EX P5, PT, RZ, c[0x0][0x1c4], PT, P5 ;  /* 0x00007100ff007a0c */ /* 0x000fe40003fa5350 */
[----:B------:R-:W-:-:S11]  /*0c10*/  MOV R183, 0x3f800000 ;  /* 0x3f80000000b77802 */ /* 0x000fd60000000f00 */
[----:B------:R-:W-:-:S04]  /*0c20*/  @P5 LEA R140, P6, R168, c[0x0][0x1c0], 0x2 ;  /* 0x00007000a88c5a11 */ /* 0x000fc800078c10ff */
[C---:B------:R-:W-:Y:S02]  /*0c30*/  @P5 LEA.HI.X R141, R168.reuse, c[0x0][0x1c4], R137, 0x2, P6 ;  /* 0x00007100a88d5a11 */ /* 0x040fe400030f1489 */
[----:B------:R-:W-:Y:S01]  /*0c40*/  MOV R137, 0x4 ;  /* 0x0000000400897802 */ /* 0x000fe20000000f00 */
[C---:B------:R-:W-:Y:S02]  /*0c50*/  IMAD R142, R168.reuse, c[0x0][0x168], RZ ;  /* 0x00005a00a88e7a24 */ /* 0x040fe400078e02ff */
[----:B------:R0:W5:Y:S02]  /*0c60*/  @P5 LDG.E R183, [R140.64] ;  /* 0x000000048cb75981 */ /* 0x000164000c1e1900 */
[----:B------:R-:W-:-:S04]  /*0c70*/  IMAD.WIDE R138, R168, R137, c[0x0][0x1a0] ;  /* 0x00006800a88a7625 */ /* 0x000fc800078e0289 */
[----:B------:R-:W-:Y:S01]  /*0c80*/  IMAD.WIDE R136, R168, R137, c[0x0][0x1a8] ;  /* 0x00006a00a8887625 */ /* 0x000fe200078e0289 */
[----:B------:R0:W5:Y:S04]  /*0c90*/  LDG.E R147, [R138.64] ;  /* 0x000000048a937981 */ /* 0x000168000c1e1900 */
[----:B------:R0:W5:Y:S01]  /*0ca0*/  LDG.E R217, [R136.64] ;  /* 0x0000000488d97981 */ /* 0x000162000c1e1900 */
[----:B------:R-:W-:Y:S01]  /*0cb0*/  LOP3.LUT P5, RZ, R167, 0xff, RZ, 0xc0, !PT ;  /* 0x000000ffa7ff7812 */ /* 0x000fe200078ac0ff */
[----:B------:R-:W-:Y:S01]  /*0cc0*/  BSSY B0, `(.L_x_7655) ;  /* 0x0000036000007945 */ /* 0x000fe20003800000 */
[----:B------:R-:W-:Y:S02]  /*0cd0*/  SHF.R.S32.HI R143, RZ, 0x1f, R142 ;  /* 0x0000001fff8f7819 */ /* 0x000fe4000001148e */
[----:B------:R-:W-:-:S02]  /*0ce0*/  SHF.R.U32.HI R144, RZ, 0x5, R166 ;  /* 0x00000005ff907819 */ /* 0x000fc400000116a6 */
[----:B------:R-:W-:Y:S02]  /*0cf0*/  LEA.HI R143, R143, R142, RZ, 0x2 ;  /* 0x0000008e8f8f7211 */ /* 0x000fe400078f10ff */
[----:B------:R-:W-:Y:S02]  /*0d00*/  LOP3.LUT R182, R166, 0xff, RZ, 0xc0, !PT ;  /* 0x000000ffa6b67812 */ /* 0x000fe400078ec0ff */
[----:B------:R-:W-:Y:S02]  /*0d10*/  LOP3.LUT R219, R144, 0x7fffff8, RZ, 0xc0, !PT ;  /* 0x07fffff890db7812 */ /* 0x000fe400078ec0ff */
[----:B------:R-:W-:Y:S02]  /*0d20*/  LEA.HI.SX32 R182, R143, R182, 0x1e ;  /* 0x000000b68fb67211 */ /* 0x000fe400078ff2ff */
[----:B------:R-:W-:Y:S02]  /*0d30*/  MOV R145, RZ ;  /* 0x000000ff00917202 */ /* 0x000fe40000000f00 */
[----:B------:R-:W-:-:S02]  /*0d40*/  MOV R146, RZ ;  /* 0x000000ff00927202 */ /* 0x000fc40000000f00 */
[----:B------:R-:W-:Y:S02]  /*0d50*/  @!P5 IADD3 R219, R219, 0x8, RZ ;  /* 0x00000008dbdbd810 */ /* 0x000fe40007ffe0ff */
        /* <DEDUP_REMOVED lines=15> */
[----:B------:R-:W-:-:S03]  /*0e50*/  IADD3 R150, R182, 0x100, RZ ;  /* 0x00000100b6967810 */ /* 0x000fc60007ffe0ff */
[C---:B--2---:R-:W-:Y:S02]  /*0e60*/  FADD.FTZ R146, -R145.reuse, R136 ;  /* 0x0000008891927221 */ /* 0x044fe40000010100 */
[----:B------:R-:W-:Y:S02]  /*0e70*/  FADD.FTZ R180, -R145, R137 ;  /* 0x0000008991b47221 */ /* 0x000fe40000010100 */
[----:B------:R-:W-:Y:S02]  /*0e80*/  FMUL.FTZ R181, R217, R146 ;  /* 0x00000092d9b57220 */ /* 0x000fe40000410000 */
[----:B---3--:R-:W-:Y:S02]  /*0e90*/  FMUL.FTZ R194, R163, R140 ;  /* 0x0000008ca3c27220 */ /* 0x008fe40000410000 */
[----:B------:R-:W-:Y:S02]  /*0ea0*/  FADD.FTZ R138, -R145, R138 ;  /* 0x0000008a918a7221 */ /* 0x000fe40000010100 */
[----:B------:R-:W-:-:S02]  /*0eb0*/  FMUL.FTZ R180, R217, R180 ;  /* 0x000000b4d9b47220 */ /* 0x000fc40000410000 */
[----:B------:R-:W-:Y:S02]  /*0ec0*/  FMUL.FTZ R209, R164, R141 ;  /* 0x0000008da4d17220 */ /* 0x000fe40000410000 */
[----:B------:R-:W-:Y:S02]  /*0ed0*/  FADD.FTZ R136, RZ, R194 ;  /* 0x000000c2ff887221 */ /* 0x000fe40000010000 */
[----:B------:R-:W-:Y:S02]  /*0ee0*/  FFMA.FTZ R137, R181, R194, RZ ;  /* 0x000000c2b5897223 */ /* 0x000fe400000100ff */
        /* <DEDUP_REMOVED lines=19> */
.L_x_7656:
[----:B0-----:R-:W-:Y:S05]  /*1020*/  BSYNC B0 ;  /* 0x0000000000007941 */ /* 0x001fea0003800000 */
.L_x_7655:
[----:B------:R-:W-:Y:S01]  /*1030*/  BSSY B0, `(.L_x_7657) ;  /* 0x000002c000007945 */ /* 0x000fe20003800000 */
[----:B------:R-:W-:Y:S05]  /*1040*/  @!P1 BRA `(.L_x_7658) ;  /* 0x000002a000009947 */ /* 0x000fea0003800000 */
[----:B------:R-:W-:Y:S01]  /*1050*/  LEA R136, P5, R150, c[0x0][0x188], 0x4 ;  /* 0x0000620096887a11 */ /* 0x000fe200078a20ff */
[----:B------:R-:W-:-:S03]  /*1060*/  HFMA2.MMA R141, -RZ, RZ, 0, 9.5367431640625e-07 ;  /* 0x00000010ff8d7435 */ /* 0x000fc600000001ff */
[----:B------:R-:W-:Y:S02]  /*1070*/  LEA.HI.X R137, R150, c[0x0][0x18c], RZ, 0x4, P5 ;  /* 0x0000630096897a11 */ /* 0x000fe400028f24ff */
[----:B------:R-:W-:-:S04]  /*1080*/  ISETP.NE.U32.AND P5, PT, RZ, c[0x0][0x218], PT ;  /* 0x00008600ff007a0c */ /* 0x000fc80003fa5070 */
[----:B------:R-:W2:Y:S01]  /*1090*/  LDG.E.128 R136, [R136.64] ;  /* 0x0000000488887981 */ /* 0x000ea2000c1e1d00 */
[----:B------:R-:W-:Y:S01]  /*10a0*/  IMAD.WIDE.U32 R140, R150, R141, c[0x0][0x208] ;  /* 0x00008200968c7625 */ /* 0x000fe200078e008d */
[----:B------:R-:W-:-:S05]  /*10b0*/  ISETP.NE.AND.EX P5, PT, RZ, c[0x0][0x21c], PT, P5 ;  /* 0x00008700ff007a0c */ /* 0x000fca0003fa5350 */
[----:B------:R-:W3:Y:S08]  /*10c0*/  LDG.E.128 R140, [R140.64] ;  /* 0x000000048c8c7981 */ /* 0x000ef0000c1e1d00 */
[----:B------:R-:W-:-:S04]  /*10d0*/  @P5 LEA R148, P6, R150, c[0x0][0x218], 0x4 ;  /* 0x0000860096945a11 */ /* 0x000fc800078c20ff */
[----:B------:R-:W-:-:S05]  /*10e0*/  @P5 LEA.HI.X R149, R150, c[0x0][0x21c], RZ, 0x4, P6 ;  /* 0x0000870096955a11 */ /* 0x000fca00030f24ff */
[----:B------:R0:W5:Y:S01]  /*10f0*/  @P5 LDG.E.128 R112, [R148.64] ;  /* 0x0000000494705981 */ /* 0x000162000c1e1d00 */
[----:B------:R-:W-:-:S04]  /*1100*/  ISETP.NE.AND P5, PT, R165, RZ, PT ;  /* 0x000000ffa500720c */ /* 0x000fc80003fa5270 */
[----:B-----5:R-:W-:Y:S02]  /*1110*/  FSEL R220, R147, RZ, !P5 ;  /* 0x000000ff93dc7208 */ /* 0x020fe40006800000 */
[----:B------:R-:W-:-:S03]  /*1120*/  IADD3 R150, R150, 0x100, RZ ;  /* 0x0000010096967810 */ /* 0x000fc60007ffe0ff */
[C---:B--2---:R-:W-:Y:S02]  /*1130*/  FADD.FTZ R178, -R220.reuse, R136 ;  /* 0x00000088dcb27221 */ /* 0x044fe40000010100 */
[C---:B------:R-:W-:Y:S02]  /*1140*/  FADD.FTZ R192, -R220.reuse, R137 ;  /* 0x00000089dcc07221 */ /* 0x040fe40000010100 */
[C---:B------:R-:W-:Y:S02]  /*1150*/  FMUL.FTZ R179, R217.reuse, R178 ;  /* 0x000000b2d9b37220 */ /* 0x040fe40000410000 */
[----:B------:R-:W-:Y:S02]  /*1160*/  FMUL.FTZ R178, R217, R192 ;  /* 0x000000c0d9b27220 */ /* 0x000fe40000410000 */
[----:B---3--:R-:W-:Y:S02]  /*1170*/  FMUL.FTZ R192, R159, R140 ;  /* 0x0000008c9fc07220 */ /* 0x008fe40000410000 */
        /* <DEDUP_REMOVED lines=23> */
.L_x_7658:
[----:B0-----:R-:W-:Y:S05]  /*12f0*/  BSYNC B0 ;  /* 0x0000000000007941 */ /* 0x001fea0003800000 */
.L_x_7657:
[----:B------:R-:W-:Y:S01]  /*1300*/  BSSY B0, `(.L_x_7659) ;  /* 0x000002c000007945 */ /* 0x000fe20003800000 */
[----:B------:R-:W-:Y:S05]  /*1310*/  @!P2 BRA `(.L_x_7660) ;  /* 0x000002a00000a947 */ /* 0x000fea0003800000 */
[C---:B------:R-:W-:Y:S02]  /*1320*/  LEA R136, P5, R150.reuse, c[0x0][0x188], 0x4 ;  /* 0x0000620096887a11 */ /* 0x040fe400078a20ff */
[----:B------:R-:W-:Y:S02]  /*1330*/  MOV R141, 0x10 ;  /* 0x00000010008d7802 */ /* 0x000fe40000000f00 */
[----:B------:R-:W-:-:S02]  /*1340*/  LEA.HI.X R137, R150, c[0x0][0x18c], RZ, 0x4, P5 ;  /* 0x0000630096897a11 */ /* 0x000fc400028f24ff */
        /* <DEDUP_REMOVED lines=39> */
.L_x_7660:
[----:B0-----:R-:W-:Y:S05]  /*15c0*/  BSYNC B0 ;  /* 0x0000000000007941 */ /* 0x001fea0003800000 */
.L_x_7659:
        /* <DEDUP_REMOVED lines=44> */
.L_x_7662:
[----:B0-----:R-:W-:Y:S05]  /*1890*/  BSYNC B0 ;  /* 0x0000000000007941 */ /* 0x001fea0003800000 */
.L_x_7661:
        /* <DEDUP_REMOVED lines=44> */
.L_x_7664:
[----:B0-----:R-:W-:Y:S05]  /*1b60*/  BSYNC B0 ;  /* 0x0000000000007941 */ /* 0x001fea0003800000 */
.L_x_7663:
        /* <DEDUP_REMOVED lines=44> */
.L_x_7666:
[----:B0-----:R-:W-:Y:S05]  /*1e30*/  BSYNC B0 ;  /* 0x0000000000007941 */ /* 0x001fea0003800000 */
.L_x_7665:
[----:B------:R-:W-:Y:S01]  /*1e40*/  LOP3.LUT P5, RZ, R166, 0x1f, RZ, 0xc0, !PT ;  /* 0x0000001fa6ff7812 */ /* 0x000fe200078ac0ff */
[----:B------:R-:W-:Y:S10]  /*1e50*/  BRA.DIV ~URZ, `(.L_x_7667) ;  /* 0x00001aa27f007947 */ /* 0x000ff4000b800000 */
[----:B------:R0:W1:Y:S02]  /*1e60*/  SHFL.DOWN PT, R138, R145, 0x10, 0x1f ;  /* 0x0a001f00918a7f89 */ /* 0x00006400000e0000 */
.L_x_7682:
        /* <DEDUP_REMOVED lines=18> */
.L_x_7683:
        /* <DEDUP_REMOVED lines=10> */
[----:B-----5:R-:W2:Y:S04]  /*2030*/  LDS.128 R144, [R219.X8+0x6020] ;  /* 0x00602000db907984 */ /* 0x020ea80000008c00 */
        /* <DEDUP_REMOVED lines=20> */
[----:B------:R-:W-:-:S05]  /*2180*/  MOV R147, 0x10 ;  /* 0x0000001000937802 */ /* 0x000fca0000000f00 */
[----:B------:R-:W-:-:S06]  /*2190*/  IMAD.WIDE.U32 R136, R182, R147, c[0x0][0x170] ;  /* 0x00005c00b6887625 */ /* 0x000fcc00078e0093 */
[----:B------:R-:W2:Y:S01]  /*21a0*/  LDG.E.128 R136, [R136.64] ;  /* 0x0000000488887981 */ /* 0x000ea2000c1e1d00 */
[----:B------:R-:W-:-:S04]  /*21b0*/  ISETP.NE.AND P5, PT, R165, RZ, PT ;  /* 0x000000ffa500720c */ /* 0x000fc80003fa5270 */
        /* <DEDUP_REMOVED lines=21> */
[-C--:B------:R-:W-:Y:S01]  /*2310*/  FMUL.FTZ R150, R142, R183.reuse ;  /* 0x000000b78e967220 */ /* 0x080fe20000410000 */
[----:B------:R-:W-:Y:S01]  /*2320*/  ISETP.NE.AND.EX P5, PT, RZ, c[0x0][0x25c], PT, P5 ;  /* 0x00009700ff007a0c */ /* 0x000fe20003fa5350 */
[----:B------:R-:W-:-:S02]  /*2330*/  FMUL.FTZ R197, R143, R183 ;  /* 0x000000b78fc57220 */ /* 0x000fc40000410000 */
[----:B------:R-:W-:Y:S01]  /*2340*/  FMUL.FTZ R196, R140, R183 ;  /* 0x000000b78cc47220 */ /* 0x000fe20000410000 */
[----:B------:R-:W-:Y:S01]  /*2350*/  SEL R132, R141, R132, P5 ;  /* 0x000000848d847207 */ /* 0x000fe20002800000 */
[----:B------:R-:W-:Y:S01]  /*2360*/  IMAD.WIDE.U32 R144, R182, R147, c[0x0][0x248] ;  /* 0x00009200b6907625 */ /* 0x000fe200078e0093 */
[----:B------:R-:W-:Y:S02]  /*2370*/  SEL R133, R142, R133, P5 ;  /* 0x000000858e857207 */ /* 0x000fe40002800000 */
[----:B------:R-:W-:Y:S01]  /*2380*/  SEL R134, R143, R134, P5 ;  /* 0x000000868f867207 */ /* 0x000fe20002800000 */
[----:B------:R-:W-:Y:S01]  /*2390*/  FMUL.FTZ R141, R18, R150 ;  /* 0x00000096128d7220 */ /* 0x000fe20000410000 */
[----:B------:R-:W-:Y:S01]  /*23a0*/  SEL R135, R140, R135, P5 ;  /* 0x000000878c877207 */ /* 0x000fe20002800000 */
[----:B------:R-:W-:Y:S01]  /*23b0*/  FMUL.FTZ R140, R17, R151 ;  /* 0x00000097118c7220 */ /* 0x000fe20000410000 */
[----:B------:R-:W-:Y:S01]  /*23c0*/  ISETP.NE.U32.AND P5, PT, RZ, c[0x0][0x258], PT ;  /* 0x00009600ff007a0c */ /* 0x000fe20003fa5070 */
[----:B------:R-:W-:-:S02]  /*23d0*/  FMUL.FTZ R142, R19, R197 ;  /* 0x000000c5138e7220 */ /* 0x000fc40000410000 */
[----:B------:R-:W-:Y:S01]  /*23e0*/  FMUL.FTZ R143, R20, R196 ;  /* 0x000000c4148f7220 */ /* 0x000fe20000410000 */
[----:B------:R-:W-:-:S13]  /*23f0*/  ISETP.NE.AND.EX P5, PT, RZ, c[0x0][0x25c], PT, P5 ;  /* 0x00009700ff007a0c */ /* 0x000fda0003fa5350 */
[C---:B------:R-:W-:Y:S01]  /*2400*/  @P5 IMAD.WIDE.U32 R146, R182.reuse, R147, c[0x0][0x258] ;  /* 0x00009600b6925625 */ /* 0x040fe200078e0093 */
[----:B------:R-:W-:-:S04]  /*2410*/  IADD3 R182, R182, 0x100, RZ ;  /* 0x00000100b6b67810 */ /* 0x000fc80007ffe0ff */
[----:B------:R0:W-:Y:S04]  /*2420*/  @P5 STG.E.128 [R146.64], R132 ;  /* 0x0000008492005986 */ /* 0x0001e8000c101d04 */
[----:B------:R0:W-:Y:S01]  /*2430*/  STG.E.128 [R144.64], R140 ;  /* 0x0000008c90007986 */ /* 0x0001e2000c101d04 */
[----:B--2---:R-:W-:Y:S02]  /*2440*/  FFMA.FTZ R56, R151, R136, R56 ;  /* 0x0000008897387223 */ /* 0x004fe40000010038 */
[----:B------:R-:W-:Y:S02]  /*2450*/  FFMA.FTZ R57, R137, R150, R57 ;  /* 0x0000009689397223 */ /* 0x000fe40000010039 */
[----:B------:R-:W-:Y:S02]  /*2460*/  FFMA.FTZ R58, R138, R197, R58 ;  /* 0x000000c58a3a7223 */ /* 0x000fe4000001003a */
[----:B------:R-:W-:-:S02]  /*2470*/  FFMA.FTZ R59, R139, R196, R59 ;  /* 0x000000c48b3b7223 */ /* 0x000fc4000001003b */
.L_x_7670:
[----:B0-----:R-:W-:Y:S05]  /*2480*/  BSYNC B0 ;  /* 0x0000000000007941 */ /* 0x001fea0003800000 */
.L_x_7669:
[----:B------:R-:W-:Y:S01]  /*2490*/  BSSY B0, `(.L_x_7671) ;  /* 0x0000034000007945 */ /* 0x000fe20003800000 */
[----:B------:R-:W-:Y:S05]  /*24a0*/  @!P1 BRA `(.L_x_7672) ;  /* 0x0000032000009947 */ /* 0x000fea0003800000 */
[----:B------:R-:W-:-:S04]  /*24b0*/  ISETP.NE.AND P5, PT, R165, RZ, PT ;  /* 0x000000ffa500720c */ /* 0x000fc80003fa5270 */
[----:B------:R-:W-:Y:S02]  /*24c0*/  FSEL R140, R148, RZ, !P5 ;  /* 0x000000ff948c7208 */ /* 0x000fe40006800000 */
[----:B------:R-:W-:-:S03]  /*24d0*/  ISETP.NE.U32.AND P5, PT, RZ, c[0x0][0x258], PT ;  /* 0x00009600ff007a0c */ /* 0x000fc60003fa5070 */
[-CC-:B------:R-:W-:Y:S01]  /*24e0*/  FFMA.FTZ R137, R179, R149.reuse, R140.reuse ;  /* 0x00000095b3897223 */ /* 0x180fe2000001008c */
[----:B------:R-:W-:Y:S01]  /*24f0*/  ISETP.NE.AND.EX P5, PT, RZ, c[0x0][0x25c], PT, P5 ;  /* 0x00009700ff007a0c */ /* 0x000fe20003fa5350 */
[-CC-:B------:R-:W-:Y:S02]  /*2500*/  FFMA.FTZ R138, R178, R149.reuse, R140.reuse ;  /* 0x00000095b28a7223 */ /* 0x180fe4000001008c */
[----:B------:R-:W-:Y:S01]  /*2510*/  FADD.FTZ R136, R192, -R137 ;  /* 0x80000089c0887221 */ /* 0x000fe20000010000 */
[----:B------:R-:W-:Y:S01]  /*2520*/  HFMA2.MMA R137, -RZ, RZ, 0, 9.5367431640625e-07 ;  /* 0x00000010ff897435 */ /* 0x000fe200000001ff */
[-CC-:B------:R-:W-:Y:S02]  /*2530*/  FFMA.FTZ R139, R203, R149.reuse, R140.reuse ;  /* 0x00000095cb8b7223 */ /* 0x180fe4000001008c */
[----:B------:R-:W-:Y:S02]  /*2540*/  FMUL.FTZ R141, R217, R136 ;  /* 0x00000088d98d7220 */ /* 0x000fe40000410000 */
[----:B------:R-:W-:-:S02]  /*2550*/  FFMA.FTZ R140, R220, R149, R140 ;  /* 0x00000095dc8c7223 */ /* 0x000fc4000001008c */
[----:B------:R-:W-:Y:S02]  /*2560*/  FADD.FTZ R138, R205, -R138 ;  /* 0x8000008acd8a7221 */ /* 0x000fe40000010000 */
[----:B------:R-:W-:Y:S01]  /*2570*/  FADD.FTZ R144, R213, -R140 ;  /* 0x8000008cd5907221 */ /* 0x000fe20000010000 */
[C---:B------:R-:W-:Y:S01]  /*2580*/  @P5 LEA R146, P6, R182.reuse, c[0x0][0x258], 0x4 ;  /* 0x00009600b6925a11 */ /* 0x040fe200078c20ff */
[----:B------:R-:W-:-:S03]  /*2590*/  IMAD.WIDE.U32 R136, R182, R137, c[0x0][0x170] ;  /* 0x00005c00b6887625 */ /* 0x000fc600078e0089 */
[----:B------:R-:W-:Y:S01]  /*25a0*/  @P5 LEA.HI.X R147, R182, c[0x0][0x25c], RZ, 0x4, P6 ;  /* 0x00009700b6935a11 */ /* 0x000fe200030f24ff */
[----:B------:R-:W-:Y:S01]  /*25b0*/  FADD.FTZ R142, R222, -R139 ;  /* 0x8000008bde8e7221 */ /* 0x000fe20000010000 */
[----:B------:R-:W-:Y:S01]  /*25c0*/  ISETP.NE.U32.AND P6, PT, RZ, c[0x0][0x218], PT ;  /* 0x00008600ff007a0c */ /* 0x000fe20003fc5070 */
[C---:B------:R-:W-:Y:S02]  /*25d0*/  FMUL.FTZ R140, R217.reuse, R138 ;  /* 0x0000008ad98c7220 */ /* 0x040fe40000410000 */
[----:B------:R-:W2:Y:S01]  /*25e0*/  LDG.E.128 R136, [R136.64] ;  /* 0x0000000488887981 */ /* 0x000ea2000c1e1d00 */
[----:B------:R-:W-:Y:S01]  /*25f0*/  ISETP.NE.AND.EX P6, PT, RZ, c[0x0][0x21c], PT, P6 ;  /* 0x00008700ff007a0c */ /* 0x000fe20003fc5360 */
[C---:B------:R-:W-:Y:S02]  /*2600*/  FMUL.FTZ R143, R217.reuse, R142 ;  /* 0x0000008ed98f7220 */ /* 0x040fe40000410000 */
[----:B------:R-:W-:-:S10]  /*2610*/  FMUL.FTZ R142, R217, R144 ;  /* 0x00000090d98e7220 */ /* 0x000fd40000410000 */
[----:B------:R-:W-:Y:S02]  /*2620*/  @P6 FADD.FTZ R141, R112, R141 ;  /* 0x0000008d708d6221 */ /* 0x000fe40000010000 */
[----:B------:R-:W-:Y:S02]  /*2630*/  @P6 FADD.FTZ R140, R113, R140 ;  /* 0x0000008c718c6221 */ /* 0x000fe40000010000 */
[----:B------:R-:W-:Y:S02]  /*2640*/  @P6 FADD.FTZ R143, R114, R143 ;  /* 0x0000008f728f6221 */ /* 0x000fe40000010000 */
[----:B------:R-:W-:Y:S01]  /*2650*/  @P6 FADD.FTZ R142, R115, R142 ;  /* 0x0000008e738e6221 */ /* 0x000fe20000010000 */
[----:B------:R-:W-:-:S04]  /*2660*/  ISETP.NE.U32.AND P6, PT, RZ, c[0x0][0x258], PT ;  /* 0x00009600ff007a0c */ /* 0x000fc80003fc5070 */
[----:B------:R-:W-:-:S04]  /*2670*/  ISETP.NE.AND.EX P6, PT, RZ, c[0x0][0x25c], PT, P6 ;  /* 0x00009700ff007a0c */ /* 0x000fc80003fc5360 */
[----:B------:R-:W-:Y:S02]  /*2680*/  SEL R132, R141, R132, P6 ;  /* 0x000000848d847207 */ /* 0x000fe40003000000 */
[----:B------:R-:W-:Y:S02]  /*2690*/  SEL R133, R140, R133, P6 ;  /* 0x000000858c857207 */ /* 0x000fe40003000000 */
[----:B------:R-:W-:Y:S02]  /*26a0*/  SEL R134, R143, R134, P6 ;  /* 0x000000868f867207 */ /* 0x000fe40003000000 */
[----:B------:R-:W-:Y:S01]  /*26b0*/  SEL R135, R142, R135, P6 ;  /* 0x000000878e877207 */ /* 0x000fe20003000000 */
[-C--:B------:R-:W-:Y:S02]  /*26c0*/  FMUL.FTZ R151, R141, R183.reuse ;  /* 0x000000b78d977220 */ /* 0x080fe40000410000 */
[-C--:B------:R-:W-:Y:S02]  /*26d0*/  FMUL.FTZ R150, R140, R183.reuse ;  /* 0x000000b78c967220 */ /* 0x080fe40000410000 */
[----:B------:R0:W-:Y:S01]  /*26e0*/  @P5 STG.E.128 [R146.64], R132 ;  /* 0x0000008492005986 */ /* 0x0001e2000c101d04 */
[----:B------:R-:W-:Y:S01]  /*26f0*/  LEA R144, P5, R182, c[0x0][0x248], 0x4 ;  /* 0x00009200b6907a11 */ /* 0x000fe200078a20ff */
[----:B------:R-:W-:-:S02]  /*2700*/  FMUL.FTZ R197, R143, R183 ;  /* 0x000000b78fc57220 */ /* 0x000fc40000410000 */
[----:B------:R-:W-:Y:S01]  /*2710*/  FMUL.FTZ R196, R142, R183 ;  /* 0x000000b78ec47220 */ /* 0x000fe20000410000 */
[----:B------:R-:W-:Y:S01]  /*2720*/  LEA.HI.X R145, R182, c[0x0][0x24c], RZ, 0x4, P5 ;  /* 0x00009300b6917a11 */ /* 0x000fe200028f24ff */
[----:B------:R-:W-:Y:S02]  /*2730*/  FMUL.FTZ R140, R21, R151 ;  /* 0x00000097158c7220 */ /* 0x000fe40000410000 */
[----:B------:R-:W-:Y:S02]  /*2740*/  FMUL.FTZ R141, R22, R150 ;  /* 0x00000096168d7220 */ /* 0x000fe40000410000 */
[----:B------:R-:W-:Y:S02]  /*2750*/  FMUL.FTZ R142, R23, R197 ;  /* 0x000000c5178e7220 */ /* 0x000fe40000410000 */
[----:B------:R-:W-:-:S05]  /*2760*/  FMUL.FTZ R143, R24, R196 ;  /* 0x000000c4188f7220 */ /* 0x000fca0000410000 */
[----:B------:R0:W-:Y:S01]  /*2770*/  STG.E.128 [R144.64], R140 ;  /* 0x0000008c90007986 */ /* 0x0001e2000c101d04 */
[----:B------:R-:W-:Y:S01]  /*2780*/  IADD3 R182, R182, 0x100, RZ ;  /* 0x00000100b6b67810 */ /* 0x000fe20007ffe0ff */
[----:B--2---:R-:W-:Y:S02]  /*2790*/  FFMA.FTZ R52, R151, R136, R52 ;  /* 0x0000008897347223 */ /* 0x004fe40000010034 */
[----:B------:R-:W-:Y:S02]  /*27a0*/  FFMA.FTZ R53, R137, R150, R53 ;  /* 0x0000009689357223 */ /* 0x000fe40000010035 */
[----:B------:R-:W-:Y:S02]  /*27b0*/  FFMA.FTZ R54, R138, R197, R54 ;  /* 0x000000c58a367223 */ /* 0x000fe40000010036 */
[----:B------:R-:W-:Y:S02]  /*27c0*/  FFMA.FTZ R55, R139, R196, R55 ;  /* 0x000000c48b377223 */ /* 0x000fe40000010037 */
.L_x_7672:
[----:B0-----:R-:W-:Y:S05]  /*27d0*/  BSYNC B0 ;  /* 0x0000000000007941 */ /* 0x001fea0003800000 */
.L_x_7671:
        /* <DEDUP_REMOVED lines=9> */
[----:B------:R-:W-:Y:S01]  /*2870*/  MOV R137, 0x10 ;  /* 0x0000001000897802 */ /* 0x000fe20000000f00 */
[-CC-:B------:R-:W-:Y:S02]  /*2880*/  FFMA.FTZ R139, R199, R149.reuse, R140.reuse ;  /* 0x00000095c78b7223 */ /* 0x180fe4000001008c */
[----:B------:R-:W-:Y:S02]  /*2890*/  FMUL.FTZ R141, R217, R136 ;  /* 0x00000088d98d7220 */ /* 0x000fe40000410000 */
[----:B------:R-:W-:-:S02]  /*28a0*/  FFMA.FTZ R140, R216, R149, R140 ;  /* 0x00000095d88c7223 */ /* 0x000fc4000001008c */
[----:B------:R-:W-:Y:S02]  /*28b0*/  FADD.FTZ R138, R201, -R138 ;  /* 0x8000008ac98a7221 */ /* 0x000fe40000010000 */
[C---:B------:R-:W-:Y:S01]  /*28c0*/  IMAD.WIDE.U32 R136, R182.reuse, R137, c[0x0][0x170] ;  /* 0x00005c00b6887625 */ /* 0x040fe200078e0089 */
[----:B------:R-:W-:-:S03]  /*28d0*/  @P5 LEA R146, P6, R182, c[0x0][0x258], 0x4 ;  /* 0x00009600b6925a11 */ /* 0x000fc600078c20ff */
[----:B------:R-:W-:Y:S01]  /*28e0*/  FADD.FTZ R144, R211, -R140 ;  /* 0x8000008cd3907221 */ /* 0x000fe20000010000 */
        /* <DEDUP_REMOVED lines=35> */
.L_x_7674:
[----:B0-----:R-:W-:Y:S05]  /*2b20*/  BSYNC B0 ;  /* 0x0000000000007941 */ /* 0x001fea0003800000 */
.L_x_7673:
        /* <DEDUP_REMOVED lines=11> */
[----:B------:R-:W-:Y:S01]  /*2be0*/  HFMA2.MMA R137, -RZ, RZ, 0, 9.5367431640625e-07 ;  /* 0x00000010ff897435 */ /* 0x000fe200000001ff */
[----:B------:R-:W-:-:S02]  /*2bf0*/  FADD.FTZ R144, R210, -R141 ;  /* 0x8000008dd2907221 */ /* 0x000fc40000010000 */
[----:B------:R-:W-:Y:S02]  /*2c00*/  FMUL.FTZ R141, R217, R136 ;  /* 0x00000088d98d7220 */ /* 0x000fe40000410000 */
[----:B------:R-:W-:Y:S01]  /*2c10*/  FADD.FTZ R138, R195, -R138 ;  /* 0x8000008ac38a7221 */ /* 0x000fe20000010000 */
[----:B------:R-:W-:Y:S01]  /*2c20*/  @P5 LEA R146, P6, R182, c[0x0][0x258], 0x4 ;  /* 0x00009600b6925a11 */ /* 0x000fe200078c20ff */
[----:B------:R-:W-:Y:S02]  /*2c30*/  FADD.FTZ R142, R214, -R139 ;  /* 0x8000008bd68e7221 */ /* 0x000fe40000010000 */
[----:B------:R-:W-:Y:S01]  /*2c40*/  FMUL.FTZ R140, R217, R138 ;  /* 0x0000008ad98c7220 */ /* 0x000fe20000410000 */
[C---:B------:R-:W-:Y:S01]  /*2c50*/  @P5 LEA.HI.X R147, R182.reuse, c[0x0][0x25c], RZ, 0x4, P6 ;  /* 0x00009700b6935a11 */ /* 0x040fe200030f24ff */
[----:B------:R-:W-:Y:S01]  /*2c60*/  IMAD.WIDE.U32 R136, R182, R137, c[0x0][0x170] ;  /* 0x00005c00b6887625 */ /* 0x000fe200078e0089 */
[----:B------:R-:W-:-:S03]  /*2c70*/  ISETP.NE.U32.AND P6, PT, RZ, c[0x0][0x218], PT ;  /* 0x00008600ff007a0c */ /* 0x000fc60003fc5070 */
[C---:B------:R-:W-:Y:S01]  /*2c80*/  FMUL.FTZ R143, R217.reuse, R142 ;  /* 0x0000008ed98f7220 */ /* 0x040fe20000410000 */
[----:B------:R-:W-:Y:S01]  /*2c90*/  ISETP.NE.AND.EX P6, PT, RZ, c[0x0][0x21c], PT, P6 ;  /* 0x00008700ff007a0c */ /* 0x000fe20003fc5360 */
[----:B------:R-:W2:Y:S01]  /*2ca0*/  LDG.E.128 R136, [R136.64] ;  /* 0x0000000488887981 */ /* 0x000ea2000c1e1d00 */
[----:B------:R-:W-:-:S11]  /*2cb0*/  FMUL.FTZ R142, R217, R144 ;  /* 0x00000090d98e7220 */ /* 0x000fd60000410000 */
        /* <DEDUP_REMOVED lines=27> */
.L_x_7676:
[----:B0-----:R-:W-:Y:S05]  /*2e70*/  BSYNC B0 ;  /* 0x0000000000007941 */ /* 0x001fea0003800000 */
.L_x_7675:
        /* <DEDUP_REMOVED lines=11> */
[----:B------:R-:W-:Y:S01]  /*2f30*/  MOV R137, 0x10 ;  /* 0x0000001000897802 */ /* 0x000fe20000000f00 */
[----:B------:R-:W-:-:S02]  /*2f40*/  FADD.FTZ R144, R204, -R141 ;  /* 0x8000008dcc907221 */ /* 0x000fc40000010000 */
[----:B------:R-:W-:Y:S02]  /*2f50*/  FMUL.FTZ R141, R217, R136 ;  /* 0x00000088d98d7220 */ /* 0x000fe40000410000 */
        /* <DEDUP_REMOVED lines=38> */
.L_x_7678:
[----:B0-----:R-:W-:Y:S05]  /*31c0*/  BSYNC B0 ;  /* 0x0000000000007941 */ /* 0x001fea0003800000 */
.L_x_7677:
[----:B------:R-:W-:Y:S01]  /*31d0*/  ISETP.GE.U32.AND P5, PT, R169, 0x600, PT ;  /* 0x00000600a900780c */ /* 0x000fe20003fa6070 */
[----:B------:R-:W-:-:S12]  /*31e0*/  BSSY B0, `(.L_x_7679) ;  /* 0x0000033000007945 */ /* 0x000fd80003800000 */
        /* <DEDUP_REMOVED lines=9> */
[----:B------:R-:W-:Y:S02]  /*3280*/  FFMA.FTZ R139, R185, R149, R148 ;  /* 0x00000095b98b7223 */ /* 0x000fe40000010094 */
[----:B------:R-:W-:Y:S02]  /*3290*/  FMUL.FTZ R141, R217, R136 ;  /* 0x00000088d98d7220 */ /* 0x000fe40000410000 */
[----:B------:R-:W-:-:S02]  /*32a0*/  FADD.FTZ R138, R187, -R138 ;  /* 0x8000008abb8a7221 */ /* 0x000fc40000010000 */
[----:B------:R-:W-:Y:S02]  /*32b0*/  FADD.FTZ R142, R202, -R139 ;  /* 0x8000008bca8e7221 */ /* 0x000fe40000010000 */
[----:B------:R-:W-:Y:S01]  /*32c0*/  FMUL.FTZ R140, R217, R138 ;  /* 0x0000008ad98c7220 */ /* 0x000fe20000410000 */
[C---:B------:R-:W-:Y:S01]  /*32d0*/  @P5 LEA R146, P6, R182.reuse, c[0x0][0x258], 0x4 ;  /* 0x00009600b6925a11 */ /* 0x040fe200078c20ff */
[----:B------:R-:W-:-:S03]  /*32e0*/  IMAD.WIDE.U32 R136, R182, R137, c[0x0][0x170] ;  /* 0x00005c00b6887625 */ /* 0x000fc600078e0089 */
[----:B------:R-:W-:Y:S01]  /*32f0*/  @P5 LEA.HI.X R147, R182, c[0x0][0x25c], RZ, 0x4, P6 ;  /* 0x00009700b6935a11 */ /* 0x000fe200030f24ff */
[----:B------:R-:W-:Y:S01]  /*3300*/  FFMA.FTZ R149, R200, R149, R148 ;  /* 0x00000095c8957223 */ /* 0x000fe20000010094 */
[----:B------:R-:W-:Y:S01]  /*3310*/  ISETP.NE.U32.AND P6, PT, RZ, c[0x0][0x218], PT ;  /* 0x00008600ff007a0c */ /* 0x000fe20003fc5070 */
[----:B------:R-:W2:Y:S01]  /*3320*/  LDG.E.128 R136, [R136.64] ;  /* 0x0000000488887981 */ /* 0x000ea2000c1e1d00 */
[----:B------:R-:W-:Y:S02]  /*3330*/  FMUL.FTZ R143, R217, R142 ;  /* 0x0000008ed98f7220 */ /* 0x000fe40000410000 */
[----:B------:R-:W-:Y:S01]  /*3340*/  ISETP.NE.AND.EX P6, PT, RZ, c[0x0][0x21c], PT, P6 ;  /* 0x00008700ff007a0c */ /* 0x000fe20003fc5360 */
[----:B------:R-:W-:-:S04]  /*3350*/  FADD.FTZ R144, R198, -R149 ;  /* 0x80000095c6907221 */ /* 0x000fc80000010000 */
[----:B------:R-:W-:-:S08]  /*3360*/  FMUL.FTZ R142, R217, R144 ;  /* 0x00000090d98e7220 */ /* 0x000fd00000410000 */
        /* <DEDUP_REMOVED lines=22> */
[----:B--2---:R-:W-:Y:S02]  /*34d0*/  FFMA.FTZ R36, R149, R136, R36 ;  /* 0x0000008895247223 */ /* 0x004fe40000010024 */
[----:B------:R-:W-:Y:S02]  /*34e0*/  FFMA.FTZ R37, R137, R148, R37 ;  /* 0x0000009489257223 */ /* 0x000fe40000010025 */
[----:B------:R-:W-:Y:S02]  /*34f0*/  FFMA.FTZ R38, R138, R151, R38 ;  /* 0x000000978a267223 */ /* 0x000fe40000010026 */
[----:B------:R-:W-:Y:S02]  /*3500*/  FFMA.FTZ R39, R139, R150, R39 ;  /* 0x000000968b277223 */ /* 0x000fe40000010027 */
.L_x_7680:
[----:B0-----:R-:W-:Y:S05]  /*3510*/  BSYNC B0 ;  /* 0x0000000000007941 */ /* 0x001fea0003800000 */
.L_x_7679:
[----:B------:R-:W-:Y:S02]  /*3520*/  LOP3.LUT P5, RZ, R167, 0xff, RZ, 0xc0, !PT ;  /* 0x000000ffa7ff7812 */ /* 0x000fe400078ac0ff */
[----:B------:R-:W-:Y:S02]  /*3530*/  IADD3 R168, R168, c[0x0][0x160], RZ ;  /* 0x00005800a8a87a10 */ /* 0x000fe40007ffe0ff */
[----:B------:R-:W-:-:S02]  /*3540*/  SEL R167, RZ, 0x1, P5 ;  /* 0x00000001ffa77807 */ /* 0x000fc40002800000 */
[----:B------:R-:W-:-:S13]  /*3550*/  ISETP.GE.AND P5, PT, R168, c[0x0][0x164], PT ;  /* 0x00005900a8007a0c */ /* 0x000fda0003fa6270 */
[----:B------:R-:W-:Y:S01]  /*3560*/  @P5 CALL.REL.NOINC `(.L_x_7654) ;  /* 0x0000001000005944 */ /* 0x000fe20003c00000 */
[----:B------:R-:W-:Y:S05]  /*3570*/  BRA `(.L_x_7681) ;  /* 0xffffd66000007947 */ /* 0x000fea000383ffff */
.L_x_7654:
[----:B---3--:R-:W0:Y:S01]  /*3580*/  S2UR UR6, SR_CTAID.X ;  /* 0x00000000000679c3 */ /* 0x008e220000002500 */
[----:B------:R-:W0:Y:S01]  /*3590*/  S2R R2, SR_TID.X ;  /* 0x0000000000027919 */ /* 0x000e220000002100 */
[----:B------:R-:W-:Y:S02]  /*35a0*/  @P0 MOV R7, 0x10 ;  /* 0x0000001000070802 */ /* 0x000fe40000000f00 */
[----:B-----5:R-:W-:Y:S02]  /*35b0*/  @P1 MOV R13, 0x10 ;  /* 0x00000010000d1802 */ /* 0x020fe40000000f00 */
[----:B------:R-:W-:Y:S02]  /*35c0*/  @P2 MOV R19, 0x10 ;  /* 0x0000001000132802 */ /* 0x000fe40000000f00 */
[----:B------:R-:W-:Y:S02]  /*35d0*/  @P3 MOV R23, 0x10 ;  /* 0x0000001000173802 */ /* 0x000fe40000000f00 */
[----:B------:R-:W-:-:S02]  /*35e0*/  @P4 MOV R25, 0x10 ;  /* 0x0000001000194802 */ /* 0x000fc40000000f00 */
[----:B------:R-:W-:Y:S02]  /*35f0*/  ISETP.GE.U32.AND P5, PT, R169, 0x600, PT ;  /* 0x00000600a900780c */ /* 0x000fe40003fa6070 */
[C---:B0-----:R-:W-:Y:S02]  /*3600*/  LEA.HI R0, R2.reuse, UR6, RZ, 0x18 ;  /* 0x0000000602007c11 */ /* 0x041fe4000f8fc0ff */
[----:B------:R-:W-:-:S03]  /*3610*/  LOP3.LUT R3, R2, 0xff, RZ, 0xc0, !PT ;  /* 0x000000ff02037812 */ /* 0x000fc600078ec0ff */
[----:B------:R-:W-:-:S05]  /*3620*/  IMAD R0, R0, c[0x0][0x168], RZ ;  /* 0x00005a0000007a24 */ /* 0x000fca00078e02ff */
[----:B------:R-:W-:-:S05]  /*3630*/  LEA.HI R0, R0, R3, RZ, 0x1e ;  /* 0x0000000300007211 */ /* 0x000fca00078ff0ff */
[----:B------:R-:W-:-:S04]  /*3640*/  @P0 IMAD.WIDE.U32 R2, R0, R7, c[0x0][0x220] ;  /* 0x0000880000020625 */ /* 0x000fc800078e0007 */
[CC--:B------:R-:W-:Y:S01]  /*3650*/  @P0 IMAD.WIDE.U32 R4, R0.reuse, R7.reuse, c[0x0][0x228] ;  /* 0x00008a0000040625 */ /* 0x0c0fe200078e0007 */
[----:B------:R0:W-:Y:S03]  /*3660*/  @P0 STG.E.128 [R2.64], R80 ;  /* 0x0000005002000986 */ /* 0x0001e6000c101d04 */
[C---:B------:R-:W-:Y:S01]  /*3670*/  @P0 IMAD.WIDE.U32 R6, R0.reuse, R7, c[0x0][0x240] ;  /* 0x0000900000060625 */ /* 0x040fe200078e0007 */
[----:B------:R-:W-:Y:S01]  /*3680*/  @P0 IADD3 R0, R0, 0x100, RZ ;  /* 0x0000010000000810 */ /* 0x000fe20007ffe0ff */
[----:B------:R1:W-:Y:S04]  /*3690*/  @P0 STG.E.128 [R4.64], R104 ;  /* 0x0000006804000986 */ /* 0x0003e8000c101d04 */
[CC--:B------:R-:W-:Y:S01]  /*36a0*/  @P1 IMAD.WIDE.U32 R8, R0.reuse, R13.reuse, c[0x0][0x220] ;  /* 0x0000880000081625 */ /* 0x0c0fe200078e000d */
[----:B------:R2:W-:Y:S03]  /*36b0*/  @P0 STG.E.128 [R6.64], R56 ;  /* 0x0000003806000986 */ /* 0x0005e6000c101d04 */
        /* <DEDUP_REMOVED lines=14> */
[CC--:B0-----:R-:W-:Y:S01]  /*37a0*/  @P3 IMAD.WIDE.U32 R2, R0.reuse, R23.reuse, c[0x0][0x228] ;  /* 0x00008a0000023625 */ /* 0x0c1fe200078e0017 */
[----:B------:R4:W-:Y:S03]  /*37b0*/  @P3 STG.E.128 [R20.64], R68 ;  /* 0x0000004414003986 */ /* 0x0009e6000c101d04 */
[C---:B------:R-:W-:Y:S01]  /*37c0*/  @P3 IMAD.WIDE.U32 R22, R0.reuse, R23, c[0x0][0x240] ;  /* 0x0000900000163625 */ /* 0x040fe200078e0017 */
[----:B------:R-:W-:Y:S01]  /*37d0*/  @P3 IADD3 R0, R0, 0x100, RZ ;  /* 0x0000010000003810 */ /* 0x000fe20007ffe0ff */
[----:B------:R4:W-:Y:S04]  /*37e0*/  @P3 STG.E.128 [R2.64], R92 ;  /* 0x0000005c02003986 */ /* 0x0009e8000c101d04 */
[CC--:B-1----:R-:W-:Y:S01]  /*37f0*/  @P4 IMAD.WIDE.U32 R4, R0.reuse, R25.reuse, c[0x0][0x220] ;  /* 0x0000880000044625 */ /* 0x0c2fe200078e0019 */
[----:B------:R4:W-:Y:S03]  /*3800*/  @P3 STG.E.128 [R22.64], R44 ;  /* 0x0000002c16003986 */ /* 0x0009e6000c101d04 */
[CC--:B--2---:R-:W-:Y:S01]  /*3810*/  @P4 IMAD.WIDE.U32 R6, R0.reuse, R25.reuse, c[0x0][0x228] ;  /* 0x00008a0000064625 */ /* 0x0c4fe200078e0019 */
[----:B------:R4:W-:Y:S03]  /*3820*/  @P4 STG.E.128 [R4.64], R64 ;  /* 0x0000004004004986 */ /* 0x0009e6000c101d04 */
[C---:B---3--:R-:W-:Y:S01]  /*3830*/  @P4 IMAD.WIDE.U32 R8, R0.reuse, R25, c[0x0][0x240] ;  /* 0x0000900000084625 */ /* 0x048fe200078e0019 */
[----:B------:R4:W-:Y:S01]  /*3840*/  @P4 STG.E.128 [R6.64], R88 ;  /* 0x0000005806004986 */ /* 0x0009e2000c101d04 */
[----:B------:R-:W-:-:S03]  /*3850*/  @P4 IADD3 R0, R0, 0x100, RZ ;  /* 0x0000010000004810 */ /* 0x000fc60007ffe0ff */
[----:B------:R4:W-:Y:S01]  /*3860*/  @P4 STG.E.128 [R8.64], R40 ;  /* 0x0000002808004986 */ /* 0x0009e2000c101d04 */
[----:B------:R-:W-:Y:S05]  /*3870*/  @!P5 EXIT ;  /* 0x000000000000d94d */ /* 0x000fea0003800000 */
[----:B----4-:R-:W-:-:S10]  /*3880*/  HFMA2.MMA R7, -RZ, RZ, 0, 9.5367431640625e-07 ;  /* 0x00000010ff077435 */ /* 0x010fd400000001ff */
[----:B------:R-:W-:-:S04]  /*3890*/  IMAD.WIDE.U32 R2, R0, R7, c[0x0][0x220] ;  /* 0x0000880000027625 */ /* 0x000fc800078e0007 */
[CC--:B------:R-:W-:Y:S01]  /*38a0*/  IMAD.WIDE.U32 R4, R0.reuse, R7.reuse, c[0x0][0x228] ;  /* 0x00008a0000047625 */ /* 0x0c0fe200078e0007 */
[----:B------:R-:W-:Y:S03]  /*38b0*/  STG.E.128 [R2.64], R60 ;  /* 0x0000003c02007986 */ /* 0x000fe6000c101d04 */
[----:B------:R-:W-:Y:S01]  /*38c0*/  IMAD.WIDE.U32 R6, R0, R7, c[0x0][0x240] ;  /* 0x0000900000067625 */ /* 0x000fe200078e0007 */
[----:B------:R-:W-:Y:S04]  /*38d0*/  STG.E.128 [R4.64], R84 ;  /* 0x0000005404007986 */ /* 0x000fe8000c101d04 */
[----:B------:R-:W-:Y:S01]  /*38e0*/  STG.E.128 [R6.64], R36 ;  /* 0x0000002406007986 */ /* 0x000fe2000c101d04 */
[----:B------:R-:W-:Y:S05]  /*38f0*/  EXIT ;  /* 0x000000000000794d */ /* 0x000fea0003800000 */
.L_x_7667:
[----:B------:R-:W-:Y:S01]  /*3900*/  HFMA2.MMA R148, -RZ, RZ, 0, 9.5367431640625e-07 ;  /* 0x00000010ff947435 */ /* 0x000fe200000001ff */
[----:B------:R-:W-:-:S02]  /*3910*/  MOV R139, R145 ;  /* 0x00000091008b7202 */ /* 0x000fc40000000f00 */
[----:B------:R-:W-:Y:S02]  /*3920*/  MOV R197, 0x1f ;  /* 0x0000001f00c57802 */ /* 0x000fe40000000f00 */
[----:B------:R-:W-:Y:S02]  /*3930*/  MOV R150, 0xffffffff ;  /* 0xffffffff00967802 */ /* 0x000fe40000000f00 */
[----:B------:R-:W-:Y:S02]  /*3940*/  MOV R136, 0x3960 ;  /* 0x0000396000887802 */ /* 0x000fe40000000f00 */
[----:B-----5:R-:W-:Y:S05]  /*3950*/  CALL.REL.NOINC `($__internal_164_$__cuda_sm70_shflsync_down_p) ;  /* 0x0000045000007944 */ /* 0x020fea0003c00000 */
[----:B-1----:R-:W-:Y:S01]  /*3960*/  MOV R138, R197 ;  /* 0x000000c5008a7202 */ /* 0x002fe20000000f00 */
[----:B0-----:R-:W-:Y:S05]  /*3970*/  BRA `(.L_x_7682) ;  /* 0xffffe4f000007947 */ /* 0x001fea000383ffff */
.L_x_7668:
[----:B------:R-:W-:Y:S01]  /*3980*/  HFMA2.MMA R148, -RZ, RZ, 0, 9.5367431640625e-07 ;  /* 0x00000010ff947435 */ /* 0x000fe200000001ff */
[----:B------:R-:W-:Y:S02]  /*3990*/  MOV R139, R146 ;  /* 0x00000092008b7202 */ /* 0x000fe40000000f00 */
[----:B------:R-:W-:Y:S02]  /*39a0*/  MOV R197, 0x1f ;  /* 0x0000001f00c57802 */ /* 0x000fe40000000f00 */
[----:B------:R-:W-:-:S02]  /*39b0*/  MOV R150, 0xffffffff ;  /* 0xffffffff00967802 */ /* 0x000fc40000000f00 */
[----:B------:R-:W-:Y:S02]  /*39c0*/  MOV R136, 0x39e0 ;  /* 0x000039e000887802 */ /* 0x000fe40000000f00 */
[----:B01---5:R-:W-:Y:S05]  /*39d0*/  CALL.REL.NOINC `($__internal_164_$__cuda_sm70_shflsync_down_p) ;  /* 0x000003d000007944 */ /* 0x023fea0003c00000 */
[----:B------:R-:W-:Y:S01]  /*39e0*/  FADD.FTZ R145, R138, R145 ;  /* 0x000000918a917221 */ /* 0x000fe20000010000 */
[----:B0-----:R-:W-:Y:S01]  /*39f0*/  HFMA2.MMA R148, -RZ, RZ, 0, 4.76837158203125e-07 ;  /* 0x00000008ff947435 */ /* 0x001fe200000001ff */
[----:B-1----:R-:W-:Y:S01]  /*3a00*/  FADD.FTZ R146, R146, R197 ;  /* 0x000000c592927221 */ /* 0x002fe20000010000 */
[----:B------:R-:W-:Y:S02]  /*3a10*/  MOV R197, 0x1f ;  /* 0x0000001f00c57802 */ /* 0x000fe40000000f00 */
[----:B------:R-:W-:Y:S02]  /*3a20*/  MOV R150, 0xffffffff ;  /* 0xffffffff00967802 */ /* 0x000fe40000000f00 */
[----:B------:R-:W-:Y:S02]  /*3a30*/  MOV R139, R145 ;  /* 0x00000091008b7202 */ /* 0x000fe40000000f00 */
[----:B------:R-:W-:Y:S02]  /*3a40*/  MOV R136, 0x3a60 ;  /* 0x00003a6000887802 */ /* 0x000fe40000000f00 */
[----:B------:R-:W-:Y:S05]  /*3a50*/  CALL.REL.NOINC `($__internal_164_$__cuda_sm70_shflsync_down_p) ;  /* 0x0000035000007944 */ /* 0x000fea0003c00000 */
[----:B0-----:R-:W-:Y:S01]  /*3a60*/  HFMA2.MMA R148, -RZ, RZ, 0, 4.76837158203125e-07 ;  /* 0x00000008ff947435 */ /* 0x001fe200000001ff */
[----:B-1----:R-:W-:-:S02]  /*3a70*/  MOV R138, R197 ;  /* 0x000000c5008a7202 */ /* 0x002fc40000000f00 */
[----:B------:R-:W-:Y:S02]  /*3a80*/  MOV R139, R146 ;  /* 0x00000092008b7202 */ /* 0x000fe40000000f00 */
[----:B------:R-:W-:Y:S02]  /*3a90*/  MOV R197, 0x1f ;  /* 0x0000001f00c57802 */ /* 0x000fe40000000f00 */
[----:B------:R-:W-:Y:S02]  /*3aa0*/  MOV R150, 0xffffffff ;  /* 0xffffffff00967802 */ /* 0x000fe40000000f00 */
[----:B------:R-:W-:Y:S02]  /*3ab0*/  MOV R136, 0x3ad0 ;  /* 0x00003ad000887802 */ /* 0x000fe40000000f00 */
[----:B------:R-:W-:Y:S05]  /*3ac0*/  CALL.REL.NOINC `($__internal_164_$__cuda_sm70_shflsync_down_p) ;  /* 0x000002e000007944 */ /* 0x000fea0003c00000 */
[----:B------:R-:W-:Y:S01]  /*3ad0*/  FADD.FTZ R145, R138, R145 ;  /* 0x000000918a917221 */ /* 0x000fe20000010000 */
[----:B0-----:R-:W-:Y:S01]  /*3ae0*/  HFMA2.MMA R148, -RZ, RZ, 0, 2.384185791015625e-07 ;  /* 0x00000004ff947435 */ /* 0x001fe200000001ff */
[----:B-1----:R-:W-:Y:S01]  /*3af0*/  FADD.FTZ R146, R146, R197 ;  /* 0x000000c592927221 */ /* 0x002fe20000010000 */
[----:B------:R-:W-:Y:S02]  /*3b00*/  MOV R197, 0x1f ;  /* 0x0000001f00c57802 */ /* 0x000fe40000000f00 */
[----:B------:R-:W-:-:S02]  /*3b10*/  MOV R150, 0xffffffff ;  /* 0xffffffff00967802 */ /* 0x000fc40000000f00 */
[----:B------:R-:W-:Y:S02]  /*3b20*/  MOV R139, R145 ;  /* 0x00000091008b7202 */ /* 0x000fe40000000f00 */
[----:B------:R-:W-:Y:S02]  /*3b30*/  MOV R136, 0x3b50 ;  /* 0x00003b5000887802 */ /* 0x000fe40000000f00 */
[----:B------:R-:W-:Y:S05]  /*3b40*/  CALL.REL.NOINC `($__internal_164_$__cuda_sm70_shflsync_down_p) ;  /* 0x0000026000007944 */ /* 0x000fea0003c00000 */
[----:B0-----:R-:W-:Y:S01]  /*3b50*/  HFMA2.MMA R148, -RZ, RZ, 0, 2.384185791015625e-07 ;  /* 0x00000004ff947435 */ /* 0x001fe200000001ff */
[----:B-1----:R-:W-:Y:S02]  /*3b60*/  MOV R138, R197 ;  /* 0x000000c5008a7202 */ /* 0x002fe40000000f00 */
[----:B------:R-:W-:Y:S02]  /*3b70*/  MOV R139, R146 ;  /* 0x00000092008b7202 */ /* 0x000fe40000000f00 */
[----:B------:R-:W-:Y:S02]  /*3b80*/  MOV R197, 0x1f ;  /* 0x0000001f00c57802 */ /* 0x000fe40000000f00 */
[----:B------:R-:W-:Y:S02]  /*3b90*/  MOV R150, 0xffffffff ;  /* 0xffffffff00967802 */ /* 0x000fe40000000f00 */
[----:B------:R-:W-:-:S02]  /*3ba0*/  MOV R136, 0x3bc0 ;  /* 0x00003bc000887802 */ /* 0x000fc40000000f00 */
[----:B------:R-:W-:Y:S05]  /*3bb0*/  CALL.REL.NOINC `($__internal_164_$__cuda_sm70_shflsync_down_p) ;  /* 0x000001f000007944 */ /* 0x000fea0003c00000 */
[----:B------:R-:W-:Y:S01]  /*3bc0*/  FADD.FTZ R145, R138, R145 ;  /* 0x000000918a917221 */ /* 0x000fe20000010000 */
[----:B0-----:R-:W-:Y:S01]  /*3bd0*/  HFMA2.MMA R148, -RZ, RZ, 0, 1.1920928955078125e-07 ;  /* 0x00000002ff947435 */ /* 0x001fe200000001ff */
[----:B-1----:R-:W-:Y:S01]  /*3be0*/  FADD.FTZ R142, R146, R197 ;  /* 0x000000c5928e7221 */ /* 0x002fe20000010000 */
[----:B------:R-:W-:-:S02]  /*3bf0*/  MOV R197, 0x1f ;  /* 0x0000001f00c57802 */ /* 0x000fc40000000f00 */
[----:B------:R-:W-:Y:S02]  /*3c00*/  MOV R150, 0xffffffff ;  /* 0xffffffff00967802 */ /* 0x000fe40000000f00 */
[----:B------:R-:W-:Y:S02]  /*3c10*/  MOV R139, R145 ;  /* 0x00000091008b7202 */ /* 0x000fe40000000f00 */
[----:B------:R-:W-:Y:S02]  /*3c20*/  MOV R136, 0x3c40 ;  /* 0x00003c4000887802 */ /* 0x000fe40000000f00 */
[----:B------:R-:W-:Y:S05]  /*3c30*/  CALL.REL.NOINC `($__internal_164_$__cuda_sm70_shflsync_down_p) ;  /* 0x0000017000007944 */ /* 0x000fea0003c00000 */
[----:B0-----:R-:W-:Y:S01]  /*3c40*/  HFMA2.MMA R148, -RZ, RZ, 0, 1.1920928955078125e-07 ;  /* 0x00000002ff947435 */ /* 0x001fe200000001ff */
[----:B-1----:R-:W-:Y:S02]  /*3c50*/  MOV R138, R197 ;  /* 0x000000c5008a7202 */ /* 0x002fe40000000f00 */
[----:B------:R-:W-:Y:S02]  /*3c60*/  MOV R139, R142 ;  /* 0x0000008e008b7202 */ /* 0x000fe40000000f00 */
[----:B------:R-:W-:Y:S02]  /*3c70*/  MOV R197, 0x1f ;  /* 0x0000001f00c57802 */ /* 0x000fe40000000f00 */
[----:B------:R-:W-:-:S02]  /*3c80*/  MOV R150, 0xffffffff ;  /* 0xffffffff00967802 */ /* 0x000fc40000000f00 */
[----:B------:R-:W-:Y:S02]  /*3c90*/  MOV R136, 0x3cb0 ;  /* 0x00003cb000887802 */ /* 0x000fe40000000f00 */
[----:B------:R-:W-:Y:S05]  /*3ca0*/  CALL.REL.NOINC `($__internal_164_$__cuda_sm70_shflsync_down_p) ;  /* 0x0000010000007944 */ /* 0x000fea0003c00000 */
[----:B------:R-:W-:Y:S01]  /*3cb0*/  FADD.FTZ R140, R138, R145 ;  /* 0x000000918a8c7221 */ /* 0x000fe20000010000 */
[----:B0-----:R-:W-:Y:S01]  /*3cc0*/  HFMA2.MMA R148, -RZ, RZ, 0, 5.9604644775390625e-08 ;  /* 0x00000001ff947435 */ /* 0x001fe200000001ff */
[----:B-1----:R-:W-:Y:S01]  /*3cd0*/  FADD.FTZ R142, R142, R197 ;  /* 0x000000c58e8e7221 */ /* 0x002fe20000010000 */
[----:B------:R-:W-:Y:S02]  /*3ce0*/  MOV R197, 0x1f ;  /* 0x0000001f00c57802 */ /* 0x000fe40000000f00 */
[----:B------:R-:W-:Y:S02]  /*3cf0*/  MOV R150, 0xffffffff ;  /* 0xffffffff00967802 */ /* 0x000fe40000000f00 */
[----:B------:R-:W-:Y:S02]  /*3d00*/  MOV R139, R140 ;  /* 0x0000008c008b7202 */ /* 0x000fe40000000f00 */
[----:B------:R-:W-:Y:S02]  /*3d10*/  MOV R136, 0x3d30 ;  /* 0x00003d3000887802 */ /* 0x000fe40000000f00 */
[----:B------:R-:W-:Y:S05]  /*3d20*/  CALL.REL.NOINC `($__internal_164_$__cuda_sm70_shflsync_down_p) ;  /* 0x0000008000007944 */ /* 0x000fea0003c00000 */
[----:B0-----:R-:W-:Y:S01]  /*3d30*/  HFMA2.MMA R148, -RZ, RZ, 0, 5.9604644775390625e-08 ;  /* 0x00000001ff947435 */ /* 0x001fe200000001ff */
[----:B-1----:R-:W-:-:S02]  /*3d40*/  MOV R143, R197 ;  /* 0x000000c5008f7202 */ /* 0x002fc40000000f00 */
[----:B------:R-:W-:Y:S02]  /*3d50*/  MOV R139, R142 ;  /* 0x0000008e008b7202 */ /* 0x000fe40000000f00 */
[----:B------:R-:W-:Y:S02]  /*3d60*/  MOV R197, 0x1f ;  /* 0x0000001f00c57802 */ /* 0x000fe40000000f00 */
[----:B------:R-:W-:Y:S02]  /*3d70*/  MOV R150, 0xffffffff ;  /* 0xffffffff00967802 */ /* 0x000fe40000000f00 */
[----:B------:R-:W-:Y:S02]  /*3d80*/  MOV R136, 0x3da0 ;  /* 0x00003da000887802 */ /* 0x000fe40000000f00 */
[----:B------:R-:W-:Y:S05]  /*3d90*/  CALL.REL.NOINC `($__internal_164_$__cuda_sm70_shflsync_down_p) ;  /* 0x0000001000007944 */ /* 0x000fea0003c00000 */
[----:B01----:R-:W-:Y:S05]  /*3da0*/  BRA `(.L_x_7683) ;  /* 0xffffe1e000007947 */ /* 0x003fea000383ffff */
        .weak           $__internal_164_$__cuda_sm70_shflsync_down_p
        .type           $__internal_164_$__cuda_sm70_shflsync_down_p,@function
        .size           $__internal_164_$__cuda_sm70_shflsync_down_p,(.L_x_9418 - $__internal_164_$__cuda_sm70_shflsync_down_p)
$__internal_164_$__cuda_sm70_shflsync_down_p:
[----:B------:R-:W-:Y:S01]  /*3db0*/  HFMA2.MMA R137, -RZ, RZ, 0, 0 ;  /* 0x00000000ff897435 */ /* 0x000fe200000001ff */
[----:B------:R-:W-:Y:S04]  /*3dc0*/  WARPSYNC R150 ;  /* 0x0000009600007348 */ /* 0x000fe80003800000 */
[----:B------:R0:W1:Y:S01]  /*3dd0*/  SHFL.DOWN PT, R197, R139, R148, R197 ;  /* 0x080000948bc57389 */ /* 0x00006200000e00c5 */
[----:B------:R-:W-:Y:S05]  /*3de0*/  RET.REL.NODEC R136 `(_ZN10layer_norm13ln_bwd_kernelINS_13Kernel_traitsI6__halfffffjLj6144ELj1ELj1ELj8ELj16ENS_18Kernel_traits_baseILj6144ES2_ffffjLj256EEEEELb0ELb1ELb0ELb0EEEvNS_9BwdParamsE) ;  /* 0xffffc21088007950 */ /* 0x000fea0003c3ffff */
.L_x_7684:
        /* <DEDUP_REMOVED lines=9> */
.L_x_9418:


//--------------------- .text._ZN10layer_norm13ln_bwd_kernelINS_13Kernel_traitsI6__halfffffjLj6144ELj1ELj1ELj8ELj16ENS_18Kernel_traits_baseILj6144ES2_ffffjLj256EEEEELb0ELb1ELb0ELb1EEEvNS_9BwdParamsE --------------------------
	.section	.text._ZN10layer_norm13ln_bwd_kernelINS_13Kernel_traitsI6__halfffffjLj6144ELj1ELj1ELj8ELj16ENS_18Kernel_traits_baseILj6144ES2_ffffjLj256EEEEELb0ELb1ELb0ELb1EEEvNS_9BwdParamsE,"ax",@progbits
	.sectioninfo	@"SHI_REGISTERS=242"
	.align	128
        .global         _ZN10layer_norm13ln_bwd_kernelINS_13Kernel_traitsI6__halfffffjLj6144ELj1ELj1ELj8ELj16ENS_18Kernel_traits_baseILj6144ES2_ffffjLj256EEEEELb0ELb1ELb0ELb1EEEvNS_9BwdParamsE
        .type           _ZN10layer_norm13ln_bwd_kernelINS_13Kernel_traitsI6__halfffffjLj6144ELj1ELj1ELj8ELj16ENS_18Kernel_traits_baseILj6144ES2_ffffjLj256EEEEELb0ELb1ELb0ELb1EEEvNS_9BwdParamsE,@function
        .size           _ZN10layer_norm13ln_bwd_kernelINS_13Kernel_traitsI6__halfffffjLj6144ELj1ELj1ELj8ELj16ENS_18Kernel_traits_baseILj6144ES2_ffffjLj256EEEEELb0ELb1ELb0ELb1EEEvNS_9BwdParamsE,(.L_x_9419 - _ZN10layer_norm13ln_bwd_kernelINS_13Kernel_traitsI6__halfffffjLj6144ELj1ELj1ELj8ELj16ENS_18Kernel_traits_baseILj6144ES2_ffffjLj256EEEEELb0ELb1ELb0ELb1EEEvNS_9BwdParamsE)
        .other          _ZN10layer_norm13ln_bwd_kernelINS_13Kernel_traitsI6__halfffffjLj6144ELj1ELj1ELj8ELj16ENS_18Kernel_traits_baseILj6144ES2_ffffjLj256EEEEELb0ELb1ELb0ELb1EEEvNS_9BwdParamsE,@"STO_CUDA_ENTRY STV_DEFAULT"
_ZN10layer_norm13ln_bwd_kernelINS_13Kernel_traitsI6__halfffffjLj6144ELj1ELj1ELj8ELj16ENS_18Kernel_traits_baseILj6144ES2_ffffjLj256EEEEELb0ELb1ELb0ELb1EEEvNS_9BwdParamsE:
.text._ZN10layer_norm13ln_bwd_kernelINS_13Kernel_traitsI6__halfffffjLj6144ELj1ELj1ELj8ELj16ENS_18Kernel_traits_baseILj6144ES2_ffffjLj256EEEEELb0ELb1ELb0ELb1EEEvNS_9BwdParamsE:
        /* <DEDUP_REMOVED lines=44> */
.L_x_7685:
[----:B------:R-:W-:-:S04]  /*02c0*/  SHF.L.U32 R2, R0, 0x3, RZ ;  /* 0x0000000300027819 */ /* 0x000fc800000006ff */
[----:B------:R-:W-:-:S04]  /*02d0*/  LOP3.LUT R4, R2, 0x7f8, RZ, 0xc0, !PT ;  /* 0x000007f802047812 */ /* 0x000fc800078ec0ff */
[----:B------:R-:W-:-:S04]  /*02e0*/  IADD3 R2, P0, R4, c[0x0][0x1b0], RZ ;  /* 0x00006c0004027a10 */ /* 0x000fc80007f1e0ff */
[----:B------:R-:W-:Y:S02]  /*02f0*/  IADD3.X R3, RZ, c[0x0][0x1b4], RZ, P0, !PT ;  /* 0x00006d00ff037a10 */ /* 0x000fe400007fe4ff */
[----:B------:R-:W-:-:S03]  /*0300*/  IADD3 R4, P0, R4, c[0x0][0x1c8], RZ ;  /* 0x0000720004047a10 */ /* 0x000fc60007f1e0ff */
[----:B------:R0:W2:Y:S01]  /*0310*/  LDG.E.64 R194, [R2.64] ;  /* 0x0000000402c27981 */ /* 0x0000a2000c1e1b00 */
[----:B------:R-:W-:-:S03]  /*0320*/  IADD3.X R5, RZ, c[0x0][0x1cc], RZ, P0, !PT ;  /* 0x00007300ff057a10 */ /* 0x000fc600007fe4ff */
[----:B------:R0:W3:Y:S04]  /*0330*/  LDG.E.64 R190, [R2.64+0x800] ;  /* 0x0008000402be7981 */ /* 0x0000e8000c1e1b00 */
[----:B------:R0:W4:Y:S04]  /*0340*/  LDG.E.64 R186, [R2.64+0x1000] ;  /* 0x0010000402ba7981 */ /* 0x000128000c1e1b00 */
[----:B------:R0:W5:Y:S04]  /*0350*/  LDG.E.64 R182, [R2.64+0x1800] ;  /* 0x0018000402b67981 */ /* 0x000168000c1e1b00 */
[----:B------:R0:W5:Y:S04]  /*0360*/  LDG.E.64 R178, [R2.64+0x2000] ;  /* 0x0020000402b27981 */ /* 0x000168000c1e1b00 */
[----:B------:R0:W5:Y:S04]  /*0370*/  LDG.E.64 R174, [R2.64+0x2800] ;  /* 0x0028000402ae7981 */ /* 0x000168000c1e1b00 */
[----:B------:R1:W5:Y:S04]  /*0380*/  LDG.E.64 R170, [R4.64] ;  /* 0x0000000404aa7981 */ /* 0x000368000c1e1b00 */
[----:B------:R1:W5:Y:S04]  /*0390*/  LDG.E.64 R148, [R4.64+0x800] ;  /* 0x0008000404947981 */ /* 0x000368000c1e1b00 */
[----:B------:R1:W5:Y:S04]  /*03a0*/  LDG.E.64 R150, [R4.64+0x1000] ;  /* 0x0010000404967981 */ /* 0x000368000c1e1b00 */
[----:B------:R1:W5:Y:S04]  /*03b0*/  LDG.E.64 R152, [R4.64+0x1800] ;  /* 0x0018000404987981 */ /* 0x000368000c1e1b00 */
[----:B------:R1:W5:Y:S04]  /*03c0*/  LDG.E.64 R154, [R4.64+0x2000] ;  /* 0x00200004049a7981 */ /* 0x000368000c1e1b00 */
[----:B------:R1:W5:Y:S01]  /*03d0*/  LDG.E.64 R156, [R4.64+0x2800] ;  /* 0x00280004049c7981 */ /* 0x000362000c1e1b00 */
        /* <DEDUP_REMOVED lines=68> */
[----:B------:R-:W-:Y:S01]  /*0820*/  HFMA2.MMA R148, -RZ, RZ, 0, 0 ;  /* 0x00000000ff947435 */ /* 0x000fe200000001ff */
        /* <DEDUP_REMOVED lines=41> */
.L_x_7690:
[----:B------:R-:W-:Y:S01]  /*0ac0*/  IMAD R72, R198, c[0x0][0x168], RZ ;  /* 0x00005a00c6487a24 */ /* 0x000fe200078e02ff */
[----:B------:R-:W-:Y:S02]  /*0ad0*/  MOV R201, 0x4 ;  /* 0x0000000400c97802 */ /* 0x000fe40000000f00 */
[----:B------:R-:W-:Y:S02]  /*0ae0*/  LOP3.LUT R74, R0, 0xff, RZ, 0xc0, !PT ;  /* 0x000000ff004a7812 */ /* 0x000fe400078ec0ff */
[----:B------:R-:W-:Y:S01]  /*0af0*/  SHF.R.S32.HI R73, RZ, 0x1f, R72 ;  /* 0x0000001fff497819 */ /* 0x000fe20000011448 */
[----:B------:R-:W-:Y:S01]  /*0b00*/  IMAD.WIDE R86, R198, R201, c[0x0][0x1a0] ;  /* 0x00006800c6567625 */ /* 0x000fe200078e02c9 */
[----:B------:R-:W-:Y:S02]  /*0b10*/  MOV R208, 0x10 ;  /* 0x0000001000d07802 */ /* 0x000fe40000000f00 */
[----:B------:R-:W-:Y:S02]  /*0b20*/  LEA.HI R73, R73, R72, RZ, 0x2 ;  /* 0x0000004849497211 */ /* 0x000fe400078f10ff */
[----:B------:R0:W2:Y:S02]  /*0b30*/  LDG.E R232, [R86.64] ;  /* 0x0000000456e87981 */ /* 0x0000a4000c1e1900 */
[----:B------:R-:W-:-:S04]  /*0b40*/  LEA.HI.SX32 R203, R73, R74, 0x1e ;  /* 0x0000004a49cb7211 */ /* 0x000fc800078ff2ff */
[C---:B------:R-:W-:Y:S01]  /*0b50*/  IADD3 R206, R203.reuse, 0x100, RZ ;  /* 0x00000100cbce7810 */ /* 0x040fe20007ffe0ff */
[C---:B------:R-:W-:Y:S01]  /*0b60*/  IMAD.WIDE.U32 R72, R203.reuse, R208, c[0x0][0x188] ;  /* 0x00006200cb487625 */ /* 0x040fe200078e00d0 */
[----:B------:R-:W-:-:S03]  /*0b70*/  IADD3 R205, R203, 0x200, RZ ;  /* 0x00000200cbcd7810 */ /* 0x000fc60007ffe0ff */
[----:B------:R-:W-:Y:S02]  /*0b80*/  IMAD.WIDE R200, R198, R201, c[0x0][0x1a8] ;  /* 0x00006a00c6c87625 */ /* 0x000fe400078e02c9 */
[----:B------:R-:W3:Y:S02]  /*0b90*/  LDG.E.128 R72, [R72.64] ;  /* 0x0000000448487981 */ /* 0x000ee4000c1e1d00 */
[-C--:B------:R-:W-:Y:S02]  /*0ba0*/  IMAD.WIDE.U32 R80, R206, R208.reuse, c[0x0][0x188] ;  /* 0x00006200ce507625 */ /* 0x080fe400078e00d0 */
[----:B------:R1:W4:Y:S02]  /*0bb0*/  LDG.E R200, [R200.64] ;  /* 0x00000004c8c87981 */ /* 0x000324000c1e1900 */
[----:B------:R-:W-:Y:S02]  /*0bc0*/  IMAD.WIDE.U32 R88, R205, R208, c[0x0][0x188] ;  /* 0x00006200cd587625 */ /* 0x000fe400078e00d0 */
[----:B------:R-:W4:Y:S01]  /*0bd0*/  LDG.E.128 R80, [R80.64] ;  /* 0x0000000450507981 */ /* 0x000f22000c1e1d00 */
[----:B------:R-:W-:-:S03]  /*0be0*/  IADD3 R204, R203, 0x300, RZ ;  /* 0x00000300cbcc7810 */ /* 0x000fc60007ffe0ff */
[----:B------:R-:W4:Y:S01]  /*0bf0*/  LDG.E.128 R88, [R88.64] ;  /* 0x0000000458587981 */ /* 0x000f22000c1e1d00 */
[----:B------:R-:W-:-:S04]  /*0c00*/  IMAD.WIDE.U32 R92, R205, R208, c[0x0][0x208] ;  /* 0x00008200cd5c7625 */ /* 0x000fc800078e00d0 */
[-C--:B------:R-:W-:Y:S02]  /*0c10*/  IMAD.WIDE.U32 R76, R203, R208.reuse, c[0x0][0x208] ;  /* 0x00008200cb4c7625 */ /* 0x080fe400078e00d0 */
[----:B------:R-:W4:Y:S02]  /*0c20*/  LDG.E.128 R92, [R92.64] ;  /* 0x000000045c5c7981 */ /* 0x000f24000c1e1d00 */
[-C--:B------:R-:W-:Y:S02]  /*0c30*/  IMAD.WIDE.U32 R96, R204, R208.reuse, c[0x0][0x188] ;  /* 0x00006200cc607625 */ /* 0x080fe400078e00d0 */
[----:B------:R-:W4:Y:S04]  /*0c40*/  LDG.E.128 R76, [R76.64] ;  /* 0x000000044c4c7981 */ /* 0x000f28000c1e1d00 */
[----:B------:R-:W4:Y:S01]  /*0c50*/  LDG.E.128 R96, [R96.64] ;  /* 0x0000000460607981 */ /* 0x000f22000c1e1d00 */
[----:B------:R-:W-:-:S06]  /*0c60*/  IMAD.WIDE.U32 R84, R206, R208, c[0x0][0x208] ;  /* 0x00008200ce547625 */ /* 0x000fcc00078e00d0 */
[----:B0-----:R-:W4:Y:S01]  /*0c70*/  LDG.E.128 R84, [R84.64] ;  /* 0x0000000454547981 */ /* 0x001f22000c1e1d00 */
[----:B------:R-:W-:Y:S01]  /*0c80*/  IMAD.WIDE.U32 R100, R204, R208, c[0x0][0x208] ;  /* 0x00008200cc647625 */ /* 0x000fe200078e00d0 */
[----:B------:R-:W-:-:S05]  /*0c90*/  IADD3 R202, R203, 0x400, RZ ;  /* 0x00000400cbca7810 */ /* 0x000fca0007ffe0ff */
[----:B------:R-:W4:Y:S01]  /*0ca0*/  LDG.E.128 R100, [R100.64] ;  /* 0x0000000464647981 */ /* 0x000f22000c1e1d00 */
[----:B------:R-:W-:-:S04]  /*0cb0*/  IMAD.WIDE.U32 R104, R202, R208, c[0x0][0x188] ;  /* 0x00006200ca687625 */ /* 0x000fc800078e00d0 */
[----:B------:R-:W-:Y:S02]  /*0cc0*/  IMAD.WIDE.U32 R108, R202, R208, c[0x0][0x208] ;  /* 0x00008200ca6c7625 */ /* 0x000fe400078e00d0 */
[----:B------:R-:W4:Y:S01]  /*0cd0*/  LDG.E.128 R104, [R104.64] ;  /* 0x0000000468687981 */ /* 0x000f22000c1e1d00 */
[----:B------:R-:W-:-:S03]  /*0ce0*/  IADD3 R199, R203, 0x500, RZ ;  /* 0x00000500cbc77810 */ /* 0x000fc60007ffe0ff */
[----:B------:R-:W4:Y:S02]  /*0cf0*/  LDG.E.128 R108, [R108.64] ;  /* 0x000000046c6c7981 */ /* 0x000f24000c1e1d00 */
[----:B------:R-:W-:-:S04]  /*0d00*/  IMAD.WIDE.U32 R112, R199, R208, c[0x0][0x188] ;  /* 0x00006200c7707625 */ /* 0x000fc800078e00d0 */
[----:B------:R-:W-:Y:S02]  /*0d10*/  IMAD.WIDE.U32 R116, R199, R208, c[0x0][0x208] ;  /* 0x00008200c7747625 */ /* 0x000fe400078e00d0 */
[----:B------:R-:W4:Y:S04]  /*0d20*/  LDG.E.128 R112, [R112.64] ;  /* 0x0000000470707981 */ /* 0x000f28000c1e1d00 */
[----:B------:R-:W4:Y:S01]  /*0d30*/  LDG.E.128 R116, [R116.64] ;  /* 0x0000000474747981 */ /* 0x000f22000c1e1d00 */
[----:B------:R-:W-:-:S04]  /*0d40*/  ISETP.NE.U32.AND P0, PT, RZ, c[0x0][0x1c0], PT ;  /* 0x00007000ff007a0c */ /* 0x000fc80003f05070 */
[----:B------:R-:W-:Y:S02]  /*0d50*/  ISETP.NE.AND.EX P0, PT, RZ, c[0x0][0x1c4], PT, P0 ;  /* 0x00007100ff007a0c */ /* 0x000fe40003f05300 */
[----:B-1----:R-:W-:Y:S02]  /*0d60*/  SHF.R.S32.HI R201, RZ, 0x1f, R198 ;  /* 0x0000001fffc97819 */ /* 0x002fe400000114c6 */
[----:B------:R-:W-:-:S09]  /*0d70*/  ISETP.NE.U32.AND P1, PT, RZ, c[0x0][0x218], PT ;  /* 0x00008600ff007a0c */ /* 0x000fd20003f25070 */
[C---:B------:R-:W-:Y:S02]  /*0d80*/  @P0 LEA R218, P2, R198.reuse, c[0x0][0x1c0], 0x2 ;  /* 0x00007000c6da0a11 */ /* 0x040fe400078410ff */
[----:B------:R-:W-:Y:S02]  /*0d90*/  ISETP.NE.AND.EX P1, PT, RZ, c[0x0][0x21c], PT, P1 ;  /* 0x00008700ff007a0c */ /* 0x000fe40003f25310 */
[----:B------:R-:W-:Y:S02]  /*0da0*/  @P0 LEA.HI.X R219, R198, c[0x0][0x1c4], R201, 0x2, P2 ;  /* 0x00007100c6db0a11 */ /* 0x000fe400010f14c9 */
[----:B------:R-:W-:Y:S01]  /*0db0*/  MOV R201, 0x3f800000 ;  /* 0x3f80000000c97802 */ /* 0x000fe20000000f00 */
[----:B------:R-:W-:-:S05]  /*0dc0*/  ULDC.U8 UR6, c[0x0][0x1f0] ;  /* 0x00007c0000067ab9 */ /* 0x000fca0000000000 */
[----:B------:R0:W5:Y:S01]  /*0dd0*/  @P0 LDG.E R201, [R218.64] ;  /* 0x00000004dac90981 */ /* 0x000162000c1e1900 */
[----:B------:R-:W-:Y:S02]  /*0de0*/  ISETP.NE.AND P0, PT, RZ, UR6, PT ;  /* 0x00000006ff007c0c */ /* 0x000fe4000bf05270 */
        /* <DEDUP_REMOVED lines=14> */
[----:B---3--:R-:W-:-:S04]  /*0ed0*/  FADD.FTZ R73, -R232, R73 ;  /* 0x00000049e8497221 */ /* 0x008fc80000010100 */
[----:B----4-:R-:W-:Y:S02]  /*0ee0*/  FMUL.FTZ R210, R200, R73 ;  /* 0x00000049c8d27220 */ /* 0x010fe40000410000 */
[----:B------:R-:W-:-:S04]  /*0ef0*/  FADD.FTZ R73, -R232, R80 ;  /* 0x00000050e8497221 */ /* 0x000fc80000010100 */
[----:B-1----:R-:W-:Y:S02]  /*0f00*/  FMUL.FTZ R214, R200, R73 ;  /* 0x00000049c8d67220 */ /* 0x002fe40000410000 */
[C---:B------:R-:W-:Y:S02]  /*0f10*/  FADD.FTZ R73, -R232.reuse, R88 ;  /* 0x00000058e8497221 */ /* 0x040fe40000010100 */
[C---:B------:R-:W-:Y:S02]  /*0f20*/  FADD.FTZ R89, -R232.reuse, R89 ;  /* 0x00000059e8597221 */ /* 0x040fe40000010100 */
[----:B------:R-:W-:Y:S02]  /*0f30*/  FADD.FTZ R75, -R232, R75 ;  /* 0x0000004be84b7221 */ /* 0x000fe40000010100 */
[----:B------:R-:W-:Y:S02]  /*0f40*/  FMUL.FTZ R224, R200, R73 ;  /* 0x00000049c8e07220 */ /* 0x000fe40000410000 */
[----:B------:R-:W-:-:S02]  /*0f50*/  FADD.FTZ R73, -R232, R91 ;  /* 0x0000005be8497221 */ /* 0x000fc40000010100 */
[C---:B------:R-:W-:Y:S02]  /*0f60*/  FMUL.FTZ R91, R200.reuse, R89 ;  /* 0x00000059c85b7220 */ /* 0x040fe40000410000 */
[----:B------:R-:W-:Y:S02]  /*0f70*/  FMUL.FTZ R211, R200, R75 ;  /* 0x0000004bc8d37220 */ /* 0x000fe40000410000 */
[C---:B0-----:R-:W-:Y:S02]  /*0f80*/  FADD.FTZ R219, -R232.reuse, R72 ;  /* 0x00000048e8db7221 */ /* 0x041fe40000010100 */
[----:B------:R-:W-:Y:S02]  /*0f90*/  FADD.FTZ R75, -R232, R82 ;  /* 0x00000052e84b7221 */ /* 0x000fe40000010100 */
[C---:B------:R-:W-:Y:S02]  /*0fa0*/  FADD.FTZ R41, R93.reuse, R41 ;  /* 0x000000295d297221 */ /* 0x040fe40000010000 */
[----:B------:R-:W-:-:S02]  /*0fb0*/  FFMA.FTZ R132, R93, R91, R132 ;  /* 0x0000005b5d847223 */ /* 0x000fc40000010084 */
[----:B------:R-:W-:Y:S02]  /*0fc0*/  FMUL.FTZ R226, R188, R93 ;  /* 0x0000005dbce27220 */ /* 0x000fe40000410000 */
[----:B------:R-:W-:Y:S02]  /*0fd0*/  FMUL.FTZ R93, R200, R73 ;  /* 0x00000049c85d7220 */ /* 0x000fe40000410000 */
[----:B------:R-:W-:Y:S02]  /*0fe0*/  FMUL.FTZ R209, R197, R76 ;  /* 0x0000004cc5d17220 */ /* 0x000fe40000410000 */
[----:B------:R-:W-:Y:S02]  /*0ff0*/  FADD.FTZ R73, -R232, R96 ;  /* 0x00000060e8497221 */ /* 0x000fe40000010100 */
[C---:B------:R-:W-:Y:S02]  /*1000*/  FMUL.FTZ R216, R200.reuse, R219 ;  /* 0x000000dbc8d87220 */ /* 0x040fe40000410000 */
[----:B------:R-:W-:-:S02]  /*1010*/  FMUL.FTZ R218, R200, R75 ;  /* 0x0000004bc8da7220 */ /* 0x000fc40000410000 */
[----:B------:R-:W-:Y:S02]  /*1020*/  FADD.FTZ R75, -R232, R90 ;  /* 0x0000005ae84b7221 */ /* 0x000fe40000010100 */
[----:B------:R-:W-:Y:S02]  /*1030*/  FMUL.FTZ R213, R196, R77 ;  /* 0x0000004dc4d57220 */ /* 0x000fe40000410000 */
[----:B------:R-:W-:Y:S02]  /*1040*/  FMUL.FTZ R96, R200, R73 ;  /* 0x00000049c8607220 */ /* 0x000fe40000410000 */
[----:B------:R-:W-:Y:S02]  /*1050*/  FADD.FTZ R72, RZ, R209 ;  /* 0x000000d1ff487221 */ /* 0x000fe40000010000 */
[----:B------:R-:W-:Y:S02]  /*1060*/  FADD.FTZ R221, -R232, R74 ;  /* 0x0000004ae8dd7221 */ /* 0x000fe40000010100 */
[----:B------:R-:W-:-:S02]  /*1070*/  FADD.FTZ R40, R92, R40 ;  /* 0x000000285c287221 */ /* 0x000fc40000010000 */
[----:B------:R-:W-:Y:S02]  /*1080*/  FFMA.FTZ R133, R92, R224, R133 ;  /* 0x000000e05c857223 */ /* 0x000fe40000010085 */
[----:B------:R-:W-:Y:S02]  /*1090*/  FMUL.FTZ R225, R189, R92 ;  /* 0x0000005cbde17220 */ /* 0x000fe40000410000 */
[----:B------:R-:W-:Y:S02]  /*10a0*/  FFMA.FTZ R73, R216, R209, RZ ;  /* 0x000000d1d8497223 */ /* 0x000fe400000100ff */
[----:B------:R-:W-:Y:S02]  /*10b0*/  FMUL.FTZ R92, R200, R75 ;  /* 0x0000004bc85c7220 */ /* 0x000fe40000410000 */
[C---:B------:R-:W-:Y:S02]  /*10c0*/  FADD.FTZ R97, -R232.reuse, R97 ;  /* 0x00000061e8617221 */ /* 0x040fe40000010100 */
[----:B------:R-:W-:-:S02]  /*10d0*/  FADD.FTZ R75, -R232, R98 ;  /* 0x00000062e84b7221 */ /* 0x000fc40000010100 */
[----:B------:R-:W-:Y:S02]  /*10e0*/  FMUL.FTZ R215, R195, R78 ;  /* 0x0000004ec3d77220 */ /* 0x000fe40000410000 */
[----:B------:R-:W-:Y:S02]  /*10f0*/  FADD.FTZ R72, R72, R213 ;  /* 0x000000d548487221 */ /* 0x000fe40000010000 */
[----:B------:R-:W-:Y:S02]  /*1100*/  FMUL.FTZ R208, R200, R221 ;  /* 0x000000ddc8d07220 */ /* 0x000fe40000410000 */
[----:B------:R-:W-:Y:S02]  /*1110*/  FFMA.FTZ R73, R210, R213, R73 ;  /* 0x000000d5d2497223 */ /* 0x000fe40000010049 */
[C---:B------:R-:W-:Y:S02]  /*1120*/  FMUL.FTZ R98, R200.reuse, R97 ;  /* 0x00000061c8627220 */ /* 0x040fe40000410000 */
[----:B------:R-:W-:-:S02]  /*1130*/  FMUL.FTZ R97, R200, R75 ;  /* 0x0000004bc8617220 */ /* 0x000fc40000410000 */
[----:B------:R-:W-:Y:S02]  /*1140*/  FMUL.FTZ R212, R194, R79 ;  /* 0x0000004fc2d47220 */ /* 0x000fe40000410000 */
[----:B------:R-:W-:Y:S02]  /*1150*/  FADD.FTZ R75, R72, R215 ;  /* 0x000000d7484b7221 */ /* 0x000fe40000010000 */
[----:B------:R-:W-:Y:S02]  /*1160*/  FFMA.FTZ R73, R208, R215, R73 ;  /* 0x000000d7d0497223 */ /* 0x000fe40000010049 */
[----:B------:R-:W-:Y:S02]  /*1170*/  FMUL.FTZ R219, R193, R84 ;  /* 0x00000054c1db7220 */ /* 0x000fe40000410000 */
[----:B------:R-:W-:Y:S02]  /*1180*/  FADD.FTZ R72, R75, R212 ;  /* 0x000000d44b487221 */ /* 0x000fe40000010000 */
[----:B------:R-:W-:-:S02]  /*1190*/  FADD.FTZ R81, -R232, R81 ;  /* 0x00000051e8517221 */ /* 0x000fc40000010100 */
[----:B------:R-:W-:Y:S02]  /*11a0*/  FFMA.FTZ R74, R211, R212, R73 ;  /* 0x000000d4d34a7223 */ /* 0x000fe40000010049 */
[----:B------:R-:W-:Y:S02]  /*11b0*/  FMUL.FTZ R222, R192, R85 ;  /* 0x00000055c0de7220 */ /* 0x000fe40000410000 */
[----:B------:R-:W-:Y:S02]  /*11c0*/  FADD.FTZ R73, R72, R219 ;  /* 0x000000db48497221 */ /* 0x000fe40000010000 */
[----:B------:R-:W-:Y:S02]  /*11d0*/  FMUL.FTZ R217, R200, R81 ;  /* 0x00000051c8d97220 */ /* 0x000fe40000410000 */
[----:B------:R-:W-:Y:S02]  /*11e0*/  FFMA.FTZ R72, R214, R219, R74 ;  /* 0x000000dbd6487223 */ /* 0x000fe4000001004a */
[----:B------:R-:W-:-:S02]  /*11f0*/  FMUL.FTZ R221, R191, R86 ;  /* 0x00000056bfdd7220 */ /* 0x000fc40000410000 */
[----:B------:R-:W-:Y:S02]  /*1200*/  FADD.FTZ R74, R73, R222 ;  /* 0x000000de494a7221 */ /* 0x000fe40000010000 */
[----:B------:R-:W-:Y:S02]  /*1210*/  FADD.FTZ R83, -R232, R83 ;  /* 0x00000053e8537221 */ /* 0x000fe40000010100 */
[----:B------:R-:W-:Y:S02]  /*1220*/  FFMA.FTZ R72, R217, R222, R72 ;  /* 0x000000ded9487223 */ /* 0x000fe40000010048 */
[----:B------:R-:W-:Y:S02]  /*1230*/  FMUL.FTZ R223, R190, R87 ;  /* 0x00000057bedf7220 */ /* 0x000fe40000410000 */
[----:B------:R-:W-:Y:S02]  /*1240*/  FADD.FTZ R74, R74, R221 ;  /* 0x000000dd4a4a7221 */ /* 0x000fe40000010000 */
[----:B------:R-:W-:-:S02]  /*1250*/  FMUL.FTZ R220, R200, R83 ;  /* 0x00000053c8dc7220 */ /* 0x000fc40000410000 */
[----:B------:R-:W-:Y:S02]  /*1260*/  FFMA.FTZ R72, R218, R221, R72 ;  /* 0x000000ddda487223 */ /* 0x000fe40000010048 */
[----:B------:R-:W-:Y:S02]  /*1270*/  FADD.FTZ R74, R74, R223 ;  /* 0x000000df4a4a7221 */ /* 0x000fe40000010000 */
[----:B------:R-:W-:Y:S02]  /*1280*/  FFMA.FTZ R72, R220, R223, R72 ;  /* 0x000000dfdc487223 */ /* 0x000fe40000010048 */
[----:B------:R-:W-:Y:S02]  /*1290*/  FADD.FTZ R73, R74, R225 ;  /* 0x000000e14a497221 */ /* 0x000fe40000010000 */
[----:B------:R-:W-:Y:S02]  /*12a0*/  FFMA.FTZ R72, R224, R225, R72 ;  /* 0x000000e1e0487223 */ /* 0x000fe40000010048 */
[----:B------:R-:W-:-:S02]  /*12b0*/  FMUL.FTZ R227, R187, R94 ;  /* 0x0000005ebbe37220 */ /* 0x000fc40000410000 */
[----:B------:R-:W-:Y:S02]  /*12c0*/  FADD.FTZ R74, R73, R226 ;  /* 0x000000e2494a7221 */ /* 0x000fe40000010000 */
[----:B------:R-:W-:Y:S02]  /*12d0*/  FFMA.FTZ R72, R91, R226, R72 ;  /* 0x000000e25b487223 */ /* 0x000fe40000010048 */
[C---:B------:R-:W-:Y:S02]  /*12e0*/  FADD.FTZ R38, R94.reuse, R38 ;  /* 0x000000265e267221 */ /* 0x040fe40000010000 */
[----:B------:R-:W-:Y:S02]  /*12f0*/  FFMA.FTZ R131, R94, R92, R131 ;  /* 0x0000005c5e837223 */ /* 0x000fe40000010083 */
[----:B------:R-:W-:Y:S02]  /*1300*/  FMUL.FTZ R94, R186, R95 ;  /* 0x0000005fba5e7220 */ /* 0x000fe40000410000 */
[----:B------:R-:W-:-:S02]  /*1310*/  FADD.FTZ R73, R74, R227 ;  /* 0x000000e34a497221 */ /* 0x000fc40000010000 */
[----:B------:R-:W-:Y:S02]  /*1320*/  FFMA.FTZ R72, R92, R227, R72 ;  /* 0x000000e35c487223 */ /* 0x000fe40000010048 */
[C---:B------:R-:W-:Y:S02]  /*1330*/  FADD.FTZ R146, R77.reuse, R146 ;  /* 0x000000924d927221 */ /* 0x040fe40000010000 */
[----:B------:R-:W-:Y:S02]  /*1340*/  FFMA.FTZ R148, R77, R210, R148 ;  /* 0x000000d24d947223 */ /* 0x000fe40000010094 */
[----:B------:R-:W-:Y:S02]  /*1350*/  FADD.FTZ R77, -R232, R99 ;  /* 0x00000063e84d7221 */ /* 0x000fe40000010100 */
        /* <DEDUP_REMOVED lines=8> */
[C---:B------:R-:W-:Y:S02]  /*13e0*/  FADD.FTZ R36, R100.reuse, R36 ;  /* 0x0000002464247221 */ /* 0x040fe40000010000 */
[----:B------:R-:W-:Y:S02]  /*13f0*/  FFMA.FTZ R129, R100, R96, R129 ;  /* 0x0000006064817223 */ /* 0x000fe40000010081 */
[C---:B------:R-:W-:Y:S02]  /*1400*/  FADD.FTZ R34, R102.reuse, R34 ;  /* 0x0000002266227221 */ /* 0x040fe40000010000 */
[----:B------:R-:W-:Y:S02]  /*1410*/  FFMA.FTZ R127, R102, R97, R127 ;  /* 0x00000061667f7223 */ /* 0x000fe4000001007f */
[----:B------:R-:W-:Y:S02]  /*1420*/  FMUL.FTZ R100, R200, R77 ;  /* 0x0000004dc8647220 */ /* 0x000fe40000410000 */
[----:B------:R-:W-:-:S02]  /*1430*/  FMUL.FTZ R102, R183, R102 ;  /* 0x00000066b7667220 */ /* 0x000fc40000410000 */
[----:B------:R-:W-:Y:S02]  /*1440*/  FADD.FTZ R75, R72, R101 ;  /* 0x00000065484b7221 */ /* 0x000fe40000010000 */
[----:B------:R-:W-:Y:S02]  /*1450*/  FFMA.FTZ R73, R98, R101, R73 ;  /* 0x0000006562497223 */ /* 0x000fe40000010049 */
[C---:B------:R-:W-:Y:S02]  /*1460*/  FADD.FTZ R35, R103.reuse, R35 ;  /* 0x0000002367237221 */ /* 0x040fe40000010000 */
[----:B------:R-:W-:Y:S02]  /*1470*/  FFMA.FTZ R126, R103, R100, R126 ;  /* 0x00000064677e7223 */ /* 0x000fe4000001007e */
[----:B------:R-:W-:Y:S02]  /*1480*/  FMUL.FTZ R103, R182, R103 ;  /* 0x00000067b6677220 */ /* 0x000fe40000410000 */
[----:B------:R-:W-:-:S02]  /*1490*/  FADD.FTZ R72, R75, R102 ;  /* 0x000000664b487221 */ /* 0x000fc40000010000 */
[----:B------:R-:W-:Y:S02]  /*14a0*/  FADD.FTZ R233, -R232, R104 ;  /* 0x00000068e8e97221 */ /* 0x000fe40000010100 */
[----:B------:R-:W-:Y:S02]  /*14b0*/  FFMA.FTZ R73, R97, R102, R73 ;  /* 0x0000006661497223 */ /* 0x000fe40000010049 */
[----:B------:R-:W-:Y:S02]  /*14c0*/  FADD.FTZ R75, R72, R103 ;  /* 0x00000067484b7221 */ /* 0x000fe40000010000 */
[----:B------:R-:W-:Y:S02]  /*14d0*/  FADD.FTZ R105, -R232, R105 ;  /* 0x00000069e8697221 */ /* 0x000fe40000010100 */
[----:B------:R-:W-:Y:S02]  /*14e0*/  FMUL.FTZ R233, R200, R233 ;  /* 0x000000e9c8e97220 */ /* 0x000fe40000410000 */
[----:B------:R-:W-:-:S02]  /*14f0*/  FMUL.FTZ R230, R181, R108 ;  /* 0x0000006cb5e67220 */ /* 0x000fc40000410000 */
[----:B------:R-:W-:Y:S02]  /*1500*/  FFMA.FTZ R72, R100, R103, R73 ;  /* 0x0000006764487223 */ /* 0x000fe40000010049 */
[----:B------:R-:W-:Y:S02]  /*1510*/  FADD.FTZ R231, -R232, R106 ;  /* 0x0000006ae8e77221 */ /* 0x000fe40000010100 */
[----:B------:R-:W-:Y:S02]  /*1520*/  FMUL.FTZ R229, R200, R105 ;  /* 0x00000069c8e57220 */ /* 0x000fe40000410000 */
[----:B------:R-:W-:Y:S02]  /*1530*/  FMUL.FTZ R104, R180, R109 ;  /* 0x0000006db4687220 */ /* 0x000fe40000410000 */
[----:B------:R-:W-:Y:S02]  /*1540*/  FADD.FTZ R73, R75, R230 ;  /* 0x000000e64b497221 */ /* 0x000fe40000010000 */
[----:B------:R-:W-:-:S02]  /*1550*/  FFMA.FTZ R72, R233, R230, R72 ;  /* 0x000000e6e9487223 */ /* 0x000fc40000010048 */
[C---:B------:R-:W-:Y:S02]  /*1560*/  FADD.FTZ R39, R95.reuse, R39 ;  /* 0x000000275f277221 */ /* 0x040fe40000010000 */
        /* <DEDUP_REMOVED lines=11> */
[C---:B------:R-:W-:Y:S02]  /*1620*/  FADD.FTZ R31, R111.reuse, R31 ;  /* 0x0000001f6f1f7221 */ /* 0x040fe40000010000 */
[----:B------:R-:W-:Y:S02]  /*1630*/  FFMA.FTZ R122, R111, R95, R122 ;  /* 0x0000005f6f7a7223 */ /* 0x000fe4000001007a */
[C---:B------:R-:W-:Y:S02]  /*1640*/  FADD.FTZ R33, R109.reuse, R33 ;  /* 0x000000216d217221 */ /* 0x040fe40000010000 */
[----:B------:R-:W-:Y:S02]  /*1650*/  FFMA.FTZ R124, R109, R229, R124 ;  /* 0x000000e56d7c7223 */ /* 0x000fe4000001007c */
[C---:B------:R-:W-:Y:S02]  /*1660*/  FADD.FTZ R111, -R232.reuse, R114 ;  /* 0x00000072e86f7221 */ /* 0x040fe40000010100 */
[----:B------:R-:W-:-:S02]  /*1670*/  FADD.FTZ R107, -R232, R113 ;  /* 0x00000071e86b7221 */ /* 0x000fc40000010100 */
[----:B------:R-:W-:Y:S02]  /*1680*/  FMUL.FTZ R106, R200, R77 ;  /* 0x0000004dc86a7220 */ /* 0x000fe40000410000 */
[----:B------:R-:W-:Y:S02]  /*1690*/  FMUL.FTZ R109, R177, R116 ;  /* 0x00000074b16d7220 */ /* 0x000fe40000410000 */
[----:B------:R-:W-:Y:S02]  /*16a0*/  FADD.FTZ R74, R73, R90 ;  /* 0x0000005a494a7221 */ /* 0x000fe40000010000 */
[----:B------:R-:W-:Y:S02]  /*16b0*/  FFMA.FTZ R72, R95, R90, R72 ;  /* 0x0000005a5f487223 */ /* 0x000fe40000010048 */
[C---:B------:R-:W-:Y:S02]  /*16c0*/  FADD.FTZ R32, R108.reuse, R32 ;  /* 0x000000206c207221 */ /* 0x040fe40000010000 */
        /* <DEDUP_REMOVED lines=20> */
[C---:B------:R-:W-:Y:S02]  /*1810*/  FADD.FTZ R147, R76.reuse, R147 ;  /* 0x000000934c937221 */ /* 0x040fe40000010000 */
[----:B------:R-:W-:Y:S02]  /*1820*/  FFMA.FTZ R159, R76, R216, R159 ;  /* 0x000000d84c9f7223 */ /* 0x000fe4000001009f */
[C---:B------:R-:W-:Y:S02]  /*1830*/  FADD.FTZ R143, R78.reuse, R143 ;  /* 0x0000008f4e8f7221 */ /* 0x040fe40000010000 */
        /* <DEDUP_REMOVED lines=15> */
[----:B------:R-:W-:Y:S02]  /*1930*/  FADD.FTZ R77, R74, R113 ;  /* 0x000000714a4d7221 */ /* 0x000fe40000010000 */
[----:B------:R-:W-:Y:S01]  /*1940*/  FFMA.FTZ R79, R110, R113, R72 ;  /* 0x000000716e4f7223 */ /* 0x000fe20000010048 */
[----:B------:R-:W-:Y:S05]  /*1950*/  BRA.DIV ~URZ, `(.L_x_7687) ;  /* 0x000018b27f007947 */ /* 0x000fea000b800000 */
[----:B------:R0:W1:Y:S02]  /*1960*/  SHFL.DOWN PT, R74, R77, 0x10, 0x1f ;  /* 0x0a001f004d4a7f89 */ /* 0x00006400000e0000 */
.L_x_7691:
        /* <DEDUP_REMOVED lines=18> */
.L_x_7692:
        /* <DEDUP_REMOVED lines=17> */
[----:B------:R1:W-:Y:S04]  /*1ba0*/  @!P1 STS.64 [R105.X8+0x6000], R88 ;  /* 0x0060005869009388 */ /* 0x0003e80000008a00 */
[----:B------:R-:W-:Y:S01]  /*1bb0*/  BAR.SYNC.DEFER_BLOCKING 0x0 ;  /* 0x0000000000007b1d */ /* 0x000fe20000010000 */
[----:B------:R-:W-:-:S04]  /*1bc0*/  ISETP.NE.U32.AND P1, PT, RZ, c[0x0][0x218], PT ;  /* 0x00008600ff007a0c */ /* 0x000fc80003f25070 */
[----:B------:R-:W-:Y:S02]  /*1bd0*/  ISETP.NE.AND.EX P1, PT, RZ, c[0x0][0x21c], PT, P1 ;  /* 0x00008700ff007a0c */ /* 0x000fe40003f25310 */
[----:B-1----:R-:W-:Y:S01]  /*1be0*/  IADD3 R89, R203, 0x100, RZ ;  /* 0x00000100cb597810 */ /* 0x002fe20007ffe0ff */
[----:B------:R-:W1:Y:S04]  /*1bf0*/  LDS.128 R72, [R112+0x6000] ;  /* 0x0060000070487984 */ /* 0x000e680000000c00 */
[----:B0-----:R-:W0:Y:S04]  /*1c00*/  LDS.128 R76, [R112+0x6010] ;  /* 0x00601000704c7984 */ /* 0x001e280000000c00 */
[----:B------:R-:W2:Y:S04]  /*1c10*/  LDS.128 R80, [R112+0x6020] ;  /* 0x0060200070507984 */ /* 0x000ea80000000c00 */
[----:B------:R3:W4:Y:S02]  /*1c20*/  LDS.128 R84, [R112+0x6030] ;  /* 0x0060300070547984 */ /* 0x0007240000000c00 */
[----:B---3--:R-:W-:Y:S01]  /*1c30*/  HFMA2.MMA R112, -RZ, RZ, 0, 9.5367431640625e-07 ;  /* 0x00000010ff707435 */ /* 0x008fe200000001ff */
        /* <DEDUP_REMOVED lines=17> */
[----:B------:R-:W-:Y:S02]  /*1d50*/  FMUL.FTZ R115, R72, c[0x0][0x1e0] ;  /* 0x0000780048737a20 */ /* 0x000fe40000410000 */
[----:B------:R-:W-:Y:S01]  /*1d60*/  IMAD.WIDE.U32 R72, R203, R112, c[0x0][0x170] ;  /* 0x00005c00cb487625 */ /* 0x000fe200078e0070 */
[----:B------:R-:W-:-:S02]  /*1d70*/  FSEL R114, R86, RZ, !P0 ;  /* 0x000000ff56727208 */ /* 0x000fc40004000000 */
[----:B------:R-:W-:Y:S01]  /*1d80*/  ISETP.NE.U32.AND P0, PT, RZ, c[0x0][0x258], PT ;  /* 0x00009600ff007a0c */ /* 0x000fe20003f05070 */
[----:B------:R-:W-:-:S03]  /*1d90*/  IMAD.WIDE.U32 R84, R203, R112, c[0x0][0x248] ;  /* 0x00009200cb547625 */ /* 0x000fc600078e0070 */
[----:B------:R-:W-:Y:S01]  /*1da0*/  ISETP.NE.AND.EX P0, PT, RZ, c[0x0][0x25c], PT, P0 ;  /* 0x00009700ff007a0c */ /* 0x000fe20003f05300 */
        /* <DEDUP_REMOVED lines=12> */
[-CC-:B------:R-:W-:Y:S02]  /*1e70*/  FFMA.FTZ R214, R214, R115.reuse, R114.reuse ;  /* 0x00000073d6d67223 */ /* 0x180fe40000010072 */
[-CC-:B------:R-:W-:Y:S02]  /*1e80*/  FFMA.FTZ R209, R217, R115.reuse, R114.reuse ;  /* 0x00000073d9d17223 */ /* 0x180fe40000010072 */
[-CC-:B------:R-:W-:Y:S02]  /*1e90*/  FFMA.FTZ R218, R218, R115.reuse, R114.reuse ;  /* 0x00000073dada7223 */ /* 0x180fe40000010072 */
[----:B------:R-:W-:Y:S02]  /*1ea0*/  FFMA.FTZ R220, R220, R115, R114 ;  /* 0x00000073dcdc7223 */ /* 0x000fe40000010072 */
[----:B-----5:R-:W-:Y:S02]  /*1eb0*/  @P1 FADD.FTZ R75, R44, R75 ;  /* 0x0000004b2c4b1221 */ /* 0x020fe40000010000 */
[----:B------:R-:W-:-:S02]  /*1ec0*/  @P1 FADD.FTZ R74, R45, R74 ;  /* 0x0000004a2d4a1221 */ /* 0x000fc40000010000 */
        /* <DEDUP_REMOVED lines=8> */
[----:B------:R-:W-:Y:S02]  /*1f50*/  FADD.FTZ R207, R219, -R214 ;  /* 0x800000d6dbcf7221 */ /* 0x000fe40000010000 */
[----:B------:R-:W-:-:S02]  /*1f60*/  FADD.FTZ R209, R222, -R209 ;  /* 0x800000d1ded17221 */ /* 0x000fc40000010000 */
[----:B------:R-:W-:Y:S02]  /*1f70*/  FADD.FTZ R237, R221, -R218 ;  /* 0x800000dadded7221 */ /* 0x000fe40000010000 */
[----:B------:R-:W-:Y:S02]  /*1f80*/  FADD.FTZ R239, R223, -R220 ;  /* 0x800000dcdfef7221 */ /* 0x000fe40000010000 */
[----:B------:R-:W-:Y:S02]  /*1f90*/  FFMA.FTZ R96, R96, R115, R114 ;  /* 0x0000007360607223 */ /* 0x000fe40000010072 */
[-C--:B------:R-:W-:Y:S02]  /*1fa0*/  FMUL.FTZ R119, R75, R201.reuse ;  /* 0x000000c94b777220 */ /* 0x080fe40000410000 */
[-C--:B------:R-:W-:Y:S02]  /*1fb0*/  FMUL.FTZ R208, R74, R201.reuse ;  /* 0x000000c94ad07220 */ /* 0x080fe40000410000 */
[-C--:B------:R-:W-:Y:S01]  /*1fc0*/  FMUL.FTZ R117, R215, R201.reuse ;  /* 0x000000c9d7757220 */ /* 0x080fe20000410000 */
[----:B------:R-:W2:Y:S01]  /*1fd0*/  LDG.E.128 R72, [R72.64] ;  /* 0x0000000448487981 */ /* 0x000ea2000c1e1d00 */
[----:B------:R-:W-:-:S02]  /*1fe0*/  FMUL.FTZ R116, R80, R201 ;  /* 0x000000c950747220 */ /* 0x000fc40000410000 */
[-CC-:B------:R-:W-:Y:S02]  /*1ff0*/  FFMA.FTZ R224, R224, R115.reuse, R114.reuse ;  /* 0x00000073e0e07223 */ /* 0x180fe40000010072 */
[----:B------:R-:W-:Y:S02]  /*2000*/  FFMA.FTZ R219, R91, R115, R114 ;  /* 0x000000735bdb7223 */ /* 0x000fe40000010072 */
[----:B------:R-:W-:Y:S02]  /*2010*/  FADD.FTZ R227, R227, -R92 ;  /* 0x8000005ce3e37221 */ /* 0x000fe40000010000 */
[----:B------:R-:W-:Y:S02]  /*2020*/  FADD.FTZ R235, R94, -R235 ;  /* 0x800000eb5eeb7221 */ /* 0x000fe40000010000 */
[----:B------:R-:W-:-:S04]  /*2030*/  @P0 IMAD.WIDE.U32 R86, R203, R112, c[0x0][0x258] ;  /* 0x00009600cb560625 */ /* 0x000fc800078e0070 */
[----:B------:R-:W-:Y:S02]  /*2040*/  FADD.FTZ R105, R99, -R96 ;  /* 0x8000006063697221 */ /* 0x000fe40000010000 */
[----:B------:R-:W-:Y:S02]  /*2050*/  FFMA.FTZ R223, R97, R115, R114 ;  /* 0x0000007361df7223 */ /* 0x000fe40000010072 */
[----:B------:R-:W-:Y:S02]  /*2060*/  FMUL.FTZ R80, R173, R119 ;  /* 0x00000077ad507220 */ /* 0x000fe40000410000 */
[----:B------:R-:W-:Y:S02]  /*2070*/  FMUL.FTZ R81, R172, R208 ;  /* 0x000000d0ac517220 */ /* 0x000fe40000410000 */
[----:B------:R-:W-:Y:S02]  /*2080*/  FMUL.FTZ R82, R171, R117 ;  /* 0x00000075ab527220 */ /* 0x000fe40000410000 */
[----:B------:R-:W-:-:S02]  /*2090*/  FMUL.FTZ R83, R170, R116 ;  /* 0x00000074aa537220 */ /* 0x000fc40000410000 */
[C---:B------:R-:W-:Y:S02]  /*20a0*/  FMUL.FTZ R93, R200.reuse, R207 ;  /* 0x000000cfc85d7220 */ /* 0x040fe40000410000 */
[C---:B------:R-:W-:Y:S02]  /*20b0*/  FMUL.FTZ R92, R200.reuse, R209 ;  /* 0x000000d1c85c7220 */ /* 0x040fe40000410000 */
[C---:B------:R-:W-:Y:S02]  /*20c0*/  FMUL.FTZ R237, R200.reuse, R237 ;  /* 0x000000edc8ed7220 */ /* 0x040fe40000410000 */
[----:B------:R-:W-:Y:S02]  /*20d0*/  FMUL.FTZ R94, R200, R239 ;  /* 0x000000efc85e7220 */ /* 0x000fe40000410000 */
[----:B------:R-:W-:Y:S01]  /*20e0*/  IMAD.WIDE.U32 R96, R206, R112, c[0x0][0x170] ;  /* 0x00005c00ce607625 */ /* 0x000fe200078e0070 */
[----:B------:R0:W-:Y:S03]  /*20f0*/  @P0 STG.E.128 [R86.64], R76 ;  /* 0x0000004c56000986 */ /* 0x0001e6000c101d04 */
[----:B------:R-:W-:-:S02]  /*2100*/  FFMA.FTZ R98, R98, R115, R114 ;  /* 0x0000007362627223 */ /* 0x000fc40000010072 */
[-CC-:B------:R-:W-:Y:S02]  /*2110*/  FFMA.FTZ R100, R100, R115.reuse, R114.reuse ;  /* 0x0000007364647223 */ /* 0x180fe40000010072 */
[----:B------:R-:W-:Y:S02]  /*2120*/  FFMA.FTZ R95, R95, R115, R114 ;  /* 0x000000735f5f7223 */ /* 0x000fe40000010072 */
[----:B------:R-:W-:Y:S02]  /*2130*/  FADD.FTZ R211, R225, -R224 ;  /* 0x800000e0e1d37221 */ /* 0x000fe40000010000 */
[----:B------:R-:W-:Y:S01]  /*2140*/  FADD.FTZ R219, R226, -R219 ;  /* 0x800000dbe2db7221 */ /* 0x000fe20000010000 */
[----:B------:R1:W-:Y:S01]  /*2150*/  STG.E.128 [R84.64], R80 ;  /* 0x0000005054007986 */ /* 0x0003e2000c101d04 */
[----:B------:R-:W-:Y:S02]  /*2160*/  @P1 FADD.FTZ R93, R48, R93 ;  /* 0x0000005d305d1221 */ /* 0x000fe40000010000 */
[----:B------:R-:W-:-:S02]  /*2170*/  @P1 FADD.FTZ R92, R49, R92 ;  /* 0x0000005c315c1221 */ /* 0x000fc40000010000 */
[----:B------:R-:W-:Y:S01]  /*2180*/  @P1 FADD.FTZ R237, R50, R237 ;  /* 0x000000ed32ed1221 */ /* 0x000fe20000010000 */
[----:B0-----:R0:W3:Y:S01]  /*2190*/  LDG.E.128 R76, [R96.64] ;  /* 0x00000004604c7981 */ /* 0x0010e2000c1e1d00 */
[----:B------:R-:W-:Y:S02]  /*21a0*/  @P1 FADD.FTZ R94, R51, R94 ;  /* 0x0000005e335e1221 */ /* 0x000fe40000010000 */
[----:B------:R-:W-:Y:S02]  /*21b0*/  FADD.FTZ R221, R101, -R98 ;  /* 0x8000006265dd7221 */ /* 0x000fe40000010000 */
[----:B------:R-:W-:Y:S02]  /*21c0*/  FADD.FTZ R225, R103, -R100 ;  /* 0x8000006467e17221 */ /* 0x000fe40000010000 */
[----:B------:R-:W-:Y:S01]  /*21d0*/  FADD.FTZ R215, R90, -R95 ;  /* 0x8000005f5ad77221 */ /* 0x000fe20000010000 */
[----:B------:R-:W-:Y:S01]  /*21e0*/  LEA R88, P4, R89, c[0x0][0x248], 0x4 ;  /* 0x0000920059587a11 */ /* 0x000fe200078820ff */
[----:B------:R-:W-:Y:S01]  /*21f0*/  @P0 IMAD.WIDE.U32 R90, R206, R112, c[0x0][0x258] ;  /* 0x00009600ce5a0625 */ /* 0x000fe200078e0070 */
[----:B------:R-:W-:-:S03]  /*2200*/  IADD3 R95, R203, 0x200, RZ ;  /* 0x00000200cb5f7810 */ /* 0x000fc60007ffe0ff */
[C---:B------:R-:W-:Y:S02]  /*2210*/  FMUL.FTZ R101, R200.reuse, R211 ;  /* 0x000000d3c8657220 */ /* 0x040fe40000410000 */
[C---:B------:R-:W-:Y:S02]  /*2220*/  FMUL.FTZ R100, R200.reuse, R219 ;  /* 0x000000dbc8647220 */ /* 0x040fe40000410000 */
[C---:B------:R-:W-:Y:S02]  /*2230*/  FMUL.FTZ R227, R200.reuse, R227 ;  /* 0x000000e3c8e37220 */ /* 0x040fe40000410000 */
[----:B0-----:R-:W-:Y:S02]  /*2240*/  FMUL.FTZ R96, R200, R235 ;  /* 0x000000ebc8607220 */ /* 0x001fe40000410000 */
[-C--:B------:R-:W-:Y:S02]  /*2250*/  FMUL.FTZ R209, R93, R201.reuse ;  /* 0x000000c95dd17220 */ /* 0x080fe40000410000 */
[----:B------:R-:W-:-:S02]  /*2260*/  FMUL.FTZ R210, R92, R201 ;  /* 0x000000c95cd27220 */ /* 0x000fc40000410000 */
[-C--:B------:R-:W-:Y:S02]  /*2270*/  FMUL.FTZ R207, R237, R201.reuse ;  /* 0x000000c9edcf7220 */ /* 0x080fe40000410000 */
[----:B------:R-:W-:Y:S01]  /*2280*/  FMUL.FTZ R206, R94, R201 ;  /* 0x000000c95ece7220 */ /* 0x000fe20000410000 */
[----:B-1----:R-:W-:Y:S01]  /*2290*/  SEL R80, R93, R68, P2 ;  /* 0x000000445d507207 */ /* 0x002fe20001000000 */
[----:B------:R-:W-:Y:S01]  /*22a0*/  @P1 FADD.FTZ R101, R52, R101 ;  /* 0x0000006534651221 */ /* 0x000fe20000010000 */
[----:B------:R-:W-:Y:S01]  /*22b0*/  SEL R81, R92, R69, P2 ;  /* 0x000000455c517207 */ /* 0x000fe20001000000 */
[----:B------:R-:W-:Y:S01]  /*22c0*/  @P1 FADD.FTZ R100, R53, R100 ;  /* 0x0000006435641221 */ /* 0x000fe20000010000 */
[----:B------:R-:W-:Y:S01]  /*22d0*/  SEL R82, R237, R70, P2 ;  /* 0x00000046ed527207 */ /* 0x000fe20001000000 */
[----:B------:R-:W-:Y:S01]  /*22e0*/  @P1 FADD.FTZ R227, R54, R227 ;  /* 0x000000e336e31221 */ /* 0x000fe20000010000 */
[----:B------:R-:W-:Y:S01]  /*22f0*/  SEL R83, R94, R71, P2 ;  /* 0x000000475e537207 */ /* 0x000fe20001000000 */
[----:B------:R-:W-:Y:S01]  /*2300*/  @P1 FADD.FTZ R96, R55, R96 ;  /* 0x0000006037601221 */ /* 0x000fe20000010000 */
[----:B------:R-:W-:Y:S01]  /*2310*/  LEA.HI.X R89, R89, c[0x0][0x24c], RZ, 0x4, P4 ;  /* 0x0000930059597a11 */ /* 0x000fe200020f24ff */
[----:B------:R-:W-:Y:S01]  /*2320*/  FMUL.FTZ R84, R169, R209 ;  /* 0x000000d1a9547220 */ /* 0x000fe20000410000 */
[----:B------:R-:W-:Y:S01]  /*2330*/  LEA R92, P4, R95, c[0x0][0x248], 0x4 ;  /* 0x000092005f5c7a11 */ /* 0x000fe200078820ff */
[----:B------:R-:W-:-:S02]  /*2340*/  FMUL.FTZ R85, R158, R210 ;  /* 0x000000d29e557220 */ /* 0x000fc40000410000 */
[----:B------:R-:W-:Y:S02]  /*2350*/  FMUL.FTZ R86, R149, R207 ;  /* 0x000000cf95567220 */ /* 0x000fe40000410000 */
[----:B------:R-:W-:Y:S02]  /*2360*/  FMUL.FTZ R87, R160, R206 ;  /* 0x000000cea0577220 */ /* 0x000fe40000410000 */
[----:B------:R-:W-:Y:S01]  /*2370*/  IMAD.WIDE.U32 R98, R95, R112, c[0x0][0x170] ;  /* 0x00005c005f627625 */ /* 0x000fe200078e0070 */
[----:B------:R0:W-:Y:S03]  /*2380*/  @P0 STG.E.128 [R90.64], R80 ;  /* 0x000000505a000986 */ /* 0x0001e6000c101d04 */
[----:B------:R-:W-:Y:S01]  /*2390*/  FFMA.FTZ R213, R229, R115, R114 ;  /* 0x00000073e5d57223 */ /* 0x000fe20000010072 */
[----:B------:R-:W-:Y:S01]  /*23a0*/  IADD3 R229, R203, 0x300, RZ ;  /* 0x00000300cbe57810 */ /* 0x000fe20007ffe0ff */
[----:B------:R-:W-:-:S02]  /*23b0*/  FADD.FTZ R223, R102, -R223 ;  /* 0x800000df66df7221 */ /* 0x000fc40000010000 */
[-C--:B------:R-:W-:Y:S02]  /*23c0*/  FMUL.FTZ R219, R101, R201.reuse ;  /* 0x000000c965db7220 */ /* 0x080fe40000410000 */
[-C--:B------:R-:W-:Y:S02]  /*23d0*/  FMUL.FTZ R212, R100, R201.reuse ;  /* 0x000000c964d47220 */ /* 0x080fe40000410000 */
[-C--:B------:R-:W-:Y:S02]  /*23e0*/  FMUL.FTZ R211, R227, R201.reuse ;  /* 0x000000c9e3d37220 */ /* 0x080fe40000410000 */
[----:B------:R-:W-:Y:S01]  /*23f0*/  FMUL.FTZ R214, R96, R201 ;  /* 0x000000c960d67220 */ /* 0x000fe20000410000 */
[----:B------:R1:W-:Y:S01]  /*2400*/  STG.E.128 [R88.64], R84 ;  /* 0x0000005458007986 */ /* 0x0003e2000c101d04 */
[----:B------:R-:W-:Y:S01]  /*2410*/  FMUL.FTZ R102, R200, R221 ;  /* 0x000000ddc8667220 */ /* 0x000fe20000410000 */
[----:B------:R-:W-:Y:S01]  /*2420*/  LEA.HI.X R93, R95, c[0x0][0x24c], RZ, 0x4, P4 ;  /* 0x000093005f5d7a11 */ /* 0x000fe200020f24ff */
[-CC-:B------:R-:W-:Y:S01]  /*2430*/  FFMA.FTZ R217, R233, R115.reuse, R114.reuse ;  /* 0x00000073e9d97223 */ /* 0x180fe20000010072 */
[----:B0-----:R0:W4:Y:S01]  /*2440*/  LDG.E.128 R80, [R98.64] ;  /* 0x0000000462507981 */ /* 0x001122000c1e1d00 */
[----:B------:R-:W-:-:S02]  /*2450*/  FFMA.FTZ R103, R231, R115, R114 ;  /* 0x00000073e7677223 */ /* 0x000fc40000010072 */
[----:B------:R-:W-:-:S04]  /*2460*/  @P0 IMAD.WIDE.U32 R94, R205, R112, c[0x0][0x258] ;  /* 0x00009600cd5e0625 */ /* 0x000fc800078e0070 */
[----:B------:R-:W-:Y:S02]  /*2470*/  FMUL.FTZ R90, R151, R211 ;  /* 0x000000d3975a7220 */ /* 0x000fe40000410000 */
[----:B------:R-:W-:Y:S02]  /*2480*/  FMUL.FTZ R91, R162, R214 ;  /* 0x000000d6a25b7220 */ /* 0x000fe40000410000 */
[C---:B------:R-:W-:Y:S02]  /*2490*/  FMUL.FTZ R105, R200.reuse, R105 ;  /* 0x00000069c8697220 */ /* 0x040fe40000410000 */
[----:B0-----:R-:W-:Y:S01]  /*24a0*/  FMUL.FTZ R98, R200, R225 ;  /* 0x000000e1c8627220 */ /* 0x001fe20000410000 */
[----:B-1----:R-:W-:Y:S01]  /*24b0*/  SEL R84, R101, R68, P2 ;  /* 0x0000004465547207 */ /* 0x002fe20001000000 */
[----:B------:R-:W-:Y:S01]  /*24c0*/  FMUL.FTZ R88, R150, R219 ;  /* 0x000000db96587220 */ /* 0x000fe20000410000 */
[----:B------:R-:W-:Y:S01]  /*24d0*/  SEL R85, R100, R69, P2 ;  /* 0x0000004564557207 */ /* 0x000fe20001000000 */
[----:B------:R-:W-:Y:S01]  /*24e0*/  FMUL.FTZ R89, R161, R212 ;  /* 0x000000d4a1597220 */ /* 0x000fe20000410000 */
[----:B------:R-:W-:Y:S01]  /*24f0*/  SEL R86, R227, R70, P2 ;  /* 0x00000046e3567207 */ /* 0x000fe20001000000 */
[----:B------:R-:W-:Y:S01]  /*2500*/  FMUL.FTZ R227, R200, R223 ;  /* 0x000000dfc8e37220 */ /* 0x000fe20000410000 */
[----:B------:R-:W-:Y:S01]  /*2510*/  SEL R87, R96, R71, P2 ;  /* 0x0000004760577207 */ /* 0x000fe20001000000 */
[----:B------:R-:W-:-:S04]  /*2520*/  IMAD.WIDE.U32 R100, R229, R112, c[0x0][0x170] ;  /* 0x00005c00e5647625 */ /* 0x000fc800078e0070 */
[----:B------:R-:W-:Y:S01]  /*2530*/  @P1 FADD.FTZ R102, R57, R102 ;  /* 0x0000006639661221 */ /* 0x000fe20000010000 */
[----:B------:R0:W-:Y:S01]  /*2540*/  @P0 STG.E.128 [R94.64], R84 ;  /* 0x000000545e000986 */ /* 0x0001e2000c101d04 */
[----:B------:R-:W-:Y:S02]  /*2550*/  FADD.FTZ R217, R230, -R217 ;  /* 0x800000d9e6d97221 */ /* 0x000fe40000010000 */
[----:B------:R-:W-:Y:S02]  /*2560*/  FADD.FTZ R213, R104, -R213 ;  /* 0x800000d568d57221 */ /* 0x000fe40000010000 */
[----:B------:R-:W-:Y:S01]  /*2570*/  FADD.FTZ R103, R228, -R103 ;  /* 0x80000067e4677221 */ /* 0x000fe20000010000 */
[----:B------:R1:W-:Y:S01]  /*2580*/  STG.E.128 [R92.64], R88 ;  /* 0x000000585c007986 */ /* 0x0003e2000c101d04 */
[----:B------:R-:W-:Y:S02]  /*2590*/  @P1 FADD.FTZ R105, R56, R105 ;  /* 0x0000006938691221 */ /* 0x000fe40000010000 */
[----:B------:R-:W-:-:S02]  /*25a0*/  @P1 FADD.FTZ R227, R58, R227 ;  /* 0x000000e33ae31221 */ /* 0x000fc40000010000 */
[----:B------:R-:W-:Y:S02]  /*25b0*/  @P1 FADD.FTZ R98, R59, R98 ;  /* 0x000000623b621221 */ /* 0x000fe40000010000 */
[----:B------:R-:W-:Y:S02]  /*25c0*/  FMUL.FTZ R218, R102, R201 ;  /* 0x000000c966da7220 */ /* 0x000fe40000410000 */
[C---:B------:R-:W-:Y:S02]  /*25d0*/  FMUL.FTZ R217, R200.reuse, R217 ;  /* 0x000000d9c8d97220 */ /* 0x040fe40000410000 */
[----:B------:R-:W-:Y:S01]  /*25e0*/  FMUL.FTZ R103, R200, R103 ;  /* 0x00000067c8677220 */ /* 0x000fe20000410000 */
[----:B0-----:R0:W4:Y:S01]  /*25f0*/  LDG.E.128 R84, [R100.64] ;  /* 0x0000000464547981 */ /* 0x001122000c1e1d00 */
[----:B------:R-:W-:Y:S01]  /*2600*/  LEA R96, P4, R229, c[0x0][0x248], 0x4 ;  /* 0x00009200e5607a11 */ /* 0x000fe200078820ff */
[----:B------:R-:W-:Y:S01]  /*2610*/  @P0 IMAD.WIDE.U32 R204, R204, R112, c[0x0][0x258] ;  /* 0x00009600cccc0625 */ /* 0x000fe200078e0070 */
[----:B-1----:R-:W-:-:S03]  /*2620*/  SEL R89, R102, R69, P2 ;  /* 0x0000004566597207 */ /* 0x002fc60001000000 */
[C---:B------:R-:W-:Y:S01]  /*2630*/  FMUL.FTZ R102, R200.reuse, R213 ;  /* 0x000000d5c8667220 */ /* 0x040fe20000410000 */
[----:B------:R-:W-:Y:S01]  /*2640*/  SEL R88, R105, R68, P2 ;  /* 0x0000004469587207 */ /* 0x000fe20001000000 */
[----:B0-----:R-:W-:Y:S01]  /*2650*/  FMUL.FTZ R100, R200, R215 ;  /* 0x000000d7c8647220 */ /* 0x001fe20000410000 */
[----:B------:R-:W-:Y:S01]  /*2660*/  SEL R90, R227, R70, P2 ;  /* 0x00000046e35a7207 */ /* 0x000fe20001000000 */
[----:B------:R-:W-:Y:S01]  /*2670*/  FMUL.FTZ R223, R105, R201 ;  /* 0x000000c969df7220 */ /* 0x000fe20000410000 */
[C---:B------:R-:W-:Y:S01]  /*2680*/  SEL R91, R98.reuse, R71, P2 ;  /* 0x00000047625b7207 */ /* 0x040fe20001000000 */
[-C--:B------:R-:W-:Y:S02]  /*2690*/  FMUL.FTZ R216, R227, R201.reuse ;  /* 0x000000c9e3d87220 */ /* 0x080fe40000410000 */
[----:B------:R-:W-:Y:S01]  /*26a0*/  FMUL.FTZ R221, R98, R201 ;  /* 0x000000c962dd7220 */ /* 0x000fe20000410000 */
[----:B------:R-:W-:Y:S01]  /*26b0*/  IADD3 R231, R203, 0x400, RZ ;  /* 0x00000400cbe77810 */ /* 0x000fe20007ffe0ff */
[----:B------:R-:W-:-:S02]  /*26c0*/  @P1 FADD.FTZ R217, R60, R217 ;  /* 0x000000d93cd91221 */ /* 0x000fc40000010000 */
[----:B------:R-:W-:Y:S02]  /*26d0*/  @P1 FADD.FTZ R102, R61, R102 ;  /* 0x000000663d661221 */ /* 0x000fe40000010000 */
[----:B------:R-:W-:Y:S02]  /*26e0*/  @P1 FADD.FTZ R103, R62, R103 ;  /* 0x000000673e671221 */ /* 0x000fe40000010000 */
[----:B------:R-:W-:Y:S01]  /*26f0*/  @P1 FADD.FTZ R100, R63, R100 ;  /* 0x000000643f641221 */ /* 0x000fe20000010000 */
[----:B------:R-:W-:Y:S01]  /*2700*/  LEA.HI.X R97, R229, c[0x0][0x24c], RZ, 0x4, P4 ;  /* 0x00009300e5617a11 */ /* 0x000fe200020f24ff */
[----:B------:R-:W-:Y:S01]  /*2710*/  FMUL.FTZ R92, R152, R223 ;  /* 0x000000df985c7220 */ /* 0x000fe20000410000 */
[----:B------:R0:W-:Y:S01]  /*2720*/  @P0 STG.E.128 [R204.64], R88 ;  /* 0x00000058cc000986 */ /* 0x0001e2000c101d04 */
[----:B------:R-:W-:Y:S01]  /*2730*/  FMUL.FTZ R93, R163, R218 ;  /* 0x000000daa35d7220 */ /* 0x000fe20000410000 */
[----:B------:R-:W-:Y:S01]  /*2740*/  IADD3 R225, R203, 0x500, RZ ;  /* 0x00000500cbe17810 */ /* 0x000fe20007ffe0ff */
[----:B------:R-:W-:-:S02]  /*2750*/  FMUL.FTZ R94, R153, R216 ;  /* 0x000000d8995e7220 */ /* 0x000fc40000410000 */
[----:B------:R-:W-:Y:S01]  /*2760*/  FMUL.FTZ R95, R164, R221 ;  /* 0x000000dda45f7220 */ /* 0x000fe20000410000 */
[----:B------:R-:W-:Y:S01]  /*2770*/  LEA R104, P4, R231, c[0x0][0x248], 0x4 ;  /* 0x00009200e7687a11 */ /* 0x000fe200078820ff */
[-C--:B------:R-:W-:Y:S02]  /*2780*/  FMUL.FTZ R213, R217, R201.reuse ;  /* 0x000000c9d9d57220 */ /* 0x080fe40000410000 */
[----:B------:R-:W-:Y:S02]  /*2790*/  FMUL.FTZ R220, R102, R201 ;  /* 0x000000c966dc7220 */ /* 0x000fe40000410000 */
[CC--:B------:R-:W-:Y:S01]  /*27a0*/  IMAD.WIDE.U32 R98, R231.reuse, R112.reuse, c[0x0][0x170] ;  /* 0x00005c00e7627625 */ /* 0x0c0fe200078e0070 */
[----:B------:R1:W-:Y:S01]  /*27b0*/  STG.E.128 [R96.64], R92 ;  /* 0x0000005c60007986 */ /* 0x0003e2000c101d04 */
[----:B------:R-:W-:Y:S02]  /*27c0*/  LEA.HI.X R105, R231, c[0x0][0x24c], RZ, 0x4, P4 ;  /* 0x00009300e7697a11 */ /* 0x000fe400020f24ff */
[----:B------:R-:W-:-:S04]  /*27d0*/  @P0 IMAD.WIDE.U32 R202, R202, R112, c[0x0][0x258] ;  /* 0x00009600caca0625 */ /* 0x000fc800078e0070 */
[-C--:B0-----:R-:W-:Y:S02]  /*27e0*/  FMUL.FTZ R204, R103, R201.reuse ;  /* 0x000000c967cc7220 */ /* 0x081fe40000410000 */
[----:B------:R-:W-:Y:S01]  /*27f0*/  FMUL.FTZ R205, R100, R201 ;  /* 0x000000c964cd7220 */ /* 0x000fe20000410000 */
[----:B------:R-:W-:Y:S02]  /*2800*/  SEL R88, R217, R68, P2 ;  /* 0x00000044d9587207 */ /* 0x000fe40001000000 */
[----:B------:R-:W-:Y:S02]  /*2810*/  SEL R89, R102, R69, P2 ;  /* 0x0000004566597207 */ /* 0x000fe40001000000 */
[----:B------:R-:W-:Y:S02]  /*2820*/  SEL R90, R103, R70, P2 ;  /* 0x00000046675a7207 */ /* 0x000fe40001000000 */
[----:B------:R-:W-:Y:S01]  /*2830*/  SEL R91, R100, R71, P2 ;  /* 0x00000047645b7207 */ /* 0x000fe20001000000 */
[----:B------:R-:W-:Y:S01]  /*2840*/  IMAD.WIDE.U32 R100, R225, R112, c[0x0][0x170] ;  /* 0x00005c00e1647625 */ /* 0x000fe200078e0070 */
[----:B-1----:R-:W4:Y:S03]  /*2850*/  LDG.E.128 R96, [R98.64] ;  /* 0x0000000462607981 */ /* 0x002f26000c1e1d00 */
[----:B------:R-:W-:-:S02]  /*2860*/  FMUL.FTZ R92, R154, R213 ;  /* 0x000000d59a5c7220 */ /* 0x000fc40000410000 */
[----:B------:R-:W-:Y:S02]  /*2870*/  FMUL.FTZ R93, R165, R220 ;  /* 0x000000dca55d7220 */ /* 0x000fe40000410000 */
[----:B------:R-:W-:Y:S02]  /*2880*/  FMUL.FTZ R94, R155, R204 ;  /* 0x000000cc9b5e7220 */ /* 0x000fe40000410000 */
[----:B------:R-:W-:Y:S01]  /*2890*/  FMUL.FTZ R95, R166, R205 ;  /* 0x000000cda65f7220 */ /* 0x000fe20000410000 */
[----:B------:R0:W-:Y:S04]  /*28a0*/  @P0 STG.E.128 [R202.64], R88 ;  /* 0x00000058ca000986 */ /* 0x0001e8000c101d04 */
[----:B------:R1:W-:Y:S04]  /*28b0*/  STG.E.128 [R104.64], R92 ;  /* 0x0000005c68007986 */ /* 0x0003e8000c101d04 */
[----:B------:R-:W4:Y:S01]  /*28c0*/  LDG.E.128 R100, [R100.64] ;  /* 0x0000000464647981 */ /* 0x000f22000c1e1d00 */
        /* <DEDUP_REMOVED lines=8> */
[C---:B------:R-:W-:Y:S02]  /*2950*/  FMUL.FTZ R109, R200.reuse, R109 ;  /* 0x0000006dc86d7220 */ /* 0x040fe40000410000 */
[C---:B0-----:R-:W-:Y:S02]  /*2960*/  FMUL.FTZ R88, R200.reuse, R107 ;  /* 0x0000006bc8587220 */ /* 0x041fe40000410000 */
[C---:B------:R-:W-:Y:S02]  /*2970*/  FMUL.FTZ R111, R200.reuse, R111 ;  /* 0x0000006fc86f7220 */ /* 0x040fe40000410000 */
[----:B------:R-:W-:Y:S02]  /*2980*/  FMUL.FTZ R200, R200, R113 ;  /* 0x00000071c8c87220 */ /* 0x000fe40000410000 */
[----:B------:R-:W-:-:S02]  /*2990*/  @P1 FADD.FTZ R109, R64, R109 ;  /* 0x0000006d406d1221 */ /* 0x000fc40000010000 */
[----:B------:R-:W-:Y:S02]  /*29a0*/  @P1 FADD.FTZ R88, R65, R88 ;  /* 0x0000005841581221 */ /* 0x000fe40000010000 */
[----:B------:R-:W-:Y:S02]  /*29b0*/  @P1 FADD.FTZ R111, R66, R111 ;  /* 0x0000006f426f1221 */ /* 0x000fe40000010000 */
[----:B------:R-:W-:Y:S01]  /*29c0*/  @P1 FADD.FTZ R200, R67, R200 ;  /* 0x000000c843c81221 */ /* 0x000fe20000010000 */
[C---:B------:R-:W-:Y:S01]  /*29d0*/  SEL R68, R109.reuse, R68, P2 ;  /* 0x000000446d447207 */ /* 0x040fe20001000000 */
[----:B------:R-:W-:Y:S01]  /*29e0*/  FMUL.FTZ R109, R109, R201 ;  /* 0x000000c96d6d7220 */ /* 0x000fe20000410000 */
[C---:B------:R-:W-:Y:S01]  /*29f0*/  SEL R69, R88.reuse, R69, P2 ;  /* 0x0000004558457207 */ /* 0x040fe20001000000 */
[----:B------:R-:W-:Y:S01]  /*2a00*/  FMUL.FTZ R88, R88, R201 ;  /* 0x000000c958587220 */ /* 0x000fe20000410000 */
[----:B------:R-:W-:Y:S01]  /*2a10*/  SEL R70, R111, R70, P2 ;  /* 0x000000466f467207 */ /* 0x000fe20001000000 */
[----:B------:R-:W-:Y:S01]  /*2a20*/  @P0 IMAD.WIDE.U32 R112, R199, R112, c[0x0][0x258] ;  /* 0x00009600c7700625 */ /* 0x000fe200078e0070 */
[----:B------:R-:W-:-:S02]  /*2a30*/  SEL R71, R200, R71, P2 ;  /* 0x00000047c8477207 */ /* 0x000fc40001000000 */
[----:B------:R-:W-:-:S03]  /*2a40*/  IADD3 R198, R198, c[0x0][0x160], RZ ;  /* 0x00005800c6c67a10 */ /* 0x000fc60007ffe0ff */
[----:B------:R1:W-:Y:S01]  /*2a50*/  @P0 STG.E.128 [R112.64], R68 ;  /* 0x0000004470000986 */ /* 0x0003e2000c101d04 */
[----:B------:R-:W-:Y:S01]  /*2a60*/  ISETP.GE.AND P0, PT, R198, c[0x0][0x164], PT ;  /* 0x00005900c6007a0c */ /* 0x000fe20003f06270 */
[----:B--2---:R-:W-:Y:S02]  /*2a70*/  FFMA.FTZ R24, R119, R72, R24 ;  /* 0x0000004877187223 */ /* 0x004fe40000010018 */
[----:B------:R-:W-:Y:S02]  /*2a80*/  FFMA.FTZ R25, R73, R208, R25 ;  /* 0x000000d049197223 */ /* 0x000fe40000010019 */
[----:B------:R-:W-:Y:S02]  /*2a90*/  FFMA.FTZ R22, R74, R117, R22 ;  /* 0x000000754a167223 */ /* 0x000fe40000010016 */
[----:B------:R-:W-:Y:S02]  /*2aa0*/  FFMA.FTZ R23, R75, R116, R23 ;  /* 0x000000744b177223 */ /* 0x000fe40000010017 */
[----:B------:R-:W-:-:S02]  /*2ab0*/  FMUL.FTZ R72, R156, R109 ;  /* 0x0000006d9c487220 */ /* 0x000fc40000410000 */
[----:B------:R-:W-:Y:S02]  /*2ac0*/  FMUL.FTZ R73, R167, R88 ;  /* 0x00000058a7497220 */ /* 0x000fe40000410000 */
[----:B---3--:R-:W-:Y:S02]  /*2ad0*/  FFMA.FTZ R18, R78, R207, R18 ;  /* 0x000000cf4e127223 */ /* 0x008fe40000010012 */
[----:B------:R-:W-:Y:S01]  /*2ae0*/  FFMA.FTZ R20, R209, R76, R20 ;  /* 0x0000004cd1147223 */ /* 0x000fe20000010014 */
[----:B------:R-:W-:Y:S01]  /*2af0*/  LEA R76, P4, R225, c[0x0][0x248], 0x4 ;  /* 0x00009200e14c7a11 */ /* 0x000fe200078820ff */
[-C--:B------:R-:W-:Y:S02]  /*2b00*/  FMUL.FTZ R78, R111, R201.reuse ;  /* 0x000000c96f4e7220 */ /* 0x080fe40000410000 */
[----:B------:R-:W-:Y:S02]  /*2b10*/  FMUL.FTZ R201, R200, R201 ;  /* 0x000000c9c8c97220 */ /* 0x000fe40000410000 */
[----:B------:R-:W-:Y:S01]  /*2b20*/  FFMA.FTZ R21, R77, R210, R21 ;  /* 0x000000d24d157223 */ /* 0x000fe20000010015 */
[----:B------:R-:W-:Y:S01]  /*2b30*/  LEA.HI.X R77, R225, c[0x0][0x24c], RZ, 0x4, P4 ;  /* 0x00009300e14d7a11 */ /* 0x000fe200020f24ff */
[----:B------:R-:W-:-:S02]  /*2b40*/  FMUL.FTZ R74, R157, R78 ;  /* 0x0000004e9d4a7220 */ /* 0x000fc40000410000 */
[----:B------:R-:W-:-:S05]  /*2b50*/  FMUL.FTZ R75, R168, R201 ;  /* 0x000000c9a84b7220 */ /* 0x000fca0000410000 */
[----:B------:R1:W-:Y:S01]  /*2b60*/  STG.E.128 [R76.64], R72 ;  /* 0x000000484c007986 */ /* 0x0003e2000c101d04 */
[----:B------:R-:W-:Y:S01]  /*2b70*/  FFMA.FTZ R19, R79, R206, R19 ;  /* 0x000000ce4f137223 */ /* 0x000fe20000010013 */
[----:B------:R-:W-:Y:S01]  /*2b80*/  SEL R207, RZ, 0x1, P3 ;  /* 0x00000001ffcf7807 */ /* 0x000fe20001800000 */
[----:B----4-:R-:W-:Y:S02]  /*2b90*/  FFMA.FTZ R16, R219, R80, R16 ;  /* 0x00000050db107223 */ /* 0x010fe40000010010 */
[----:B------:R-:W-:Y:S02]  /*2ba0*/  FFMA.FTZ R17, R81, R212, R17 ;  /* 0x000000d451117223 */ /* 0x000fe40000010011 */
[----:B------:R-:W-:Y:S02]  /*2bb0*/  FFMA.FTZ R14, R82, R211, R14 ;  /* 0x000000d3520e7223 */ /* 0x000fe4000001000e */
[----:B------:R-:W-:Y:S02]  /*2bc0*/  FFMA.FTZ R15, R83, R214, R15 ;  /* 0x000000d6530f7223 */ /* 0x000fe4000001000f */
[----:B------:R-:W-:-:S02]  /*2bd0*/  FFMA.FTZ R3, R223, R84, R3 ;  /* 0x00000054df037223 */ /* 0x000fc40000010003 */
[----:B------:R-:W-:Y:S02]  /*2be0*/  FFMA.FTZ R2, R85, R218, R2 ;  /* 0x000000da55027223 */ /* 0x000fe40000010002 */
[----:B------:R-:W-:Y:S02]  /*2bf0*/  FFMA.FTZ R5, R86, R216, R5 ;  /* 0x000000d856057223 */ /* 0x000fe40000010005 */
        /* <DEDUP_REMOVED lines=8> */
[----:B------:R-:W-:Y:S01]  /*2c80*/  FFMA.FTZ R12, R103, R201, R12 ;  /* 0x000000c9670c7223 */ /* 0x000fe2000001000c */
[----:B-1----:R-:W-:Y:S01]  /*2c90*/  @P0 CALL.REL.NOINC `(.L_x_7689) ;  /* 0x0000001000000944 */ /* 0x002fe20003c00000 */
[----:B------:R-:W-:Y:S05]  /*2ca0*/  BRA `(.L_x_7690) ;  /* 0xffffde1000007947 */ /* 0x000fea000383ffff */
.L_x_7689:
        /* <DEDUP_REMOVED lines=58> */
.L_x_7686:
        /* <DEDUP_REMOVED lines=28> */
.L_x_7687:
[----:B------:R-:W-:Y:S01]  /*3210*/  HFMA2.MMA R76, -RZ, RZ, 0, 9.5367431640625e-07 ;  /* 0x00000010ff4c7435 */ /* 0x000fe200000001ff */
[----:B------:R-:W-:-:S02]  /*3220*/  MOV R75, R77 ;  /* 0x0000004d004b7202 */ /* 0x000fc40000000f00 */
[----:B------:R-:W-:Y:S02]  /*3230*/  MOV R78, 0x1f ;  /* 0x0000001f004e7802 */ /* 0x000fe40000000f00 */
[----:B------:R-:W-:Y:S02]  /*3240*/  MOV R81, 0xffffffff ;  /* 0xffffffff00517802 */ /* 0x000fe40000000f00 */
[----:B------:R-:W-:Y:S02]  /*3250*/  MOV R72, 0x3270 ;  /* 0x0000327000487802 */ /* 0x000fe40000000f00 */
[----:B-----5:R-:W-:Y:S05]  /*3260*/  CALL.REL.NOINC `($__internal_165_$__cuda_sm70_shflsync_down_p) ;  /* 0x0000046000007944 */ /* 0x020fea0003c00000 */
[----:B-1----:R-:W-:Y:S01]  /*3270*/  MOV R74, R75 ;  /* 0x0000004b004a7202 */ /* 0x002fe20000000f00 */
[----:B0-----:R-:W-:Y:S05]  /*3280*/  BRA `(.L_x_7691) ;  /* 0xffffe6e000007947 */ /* 0x001fea000383ffff */
.L_x_7688:
[----:B------:R-:W-:Y:S01]  /*3290*/  HFMA2.MMA R76, -RZ, RZ, 0, 9.5367431640625e-07 ;  /* 0x00000010ff4c7435 */ /* 0x000fe200000001ff */
[----:B------:R-:W-:Y:S02]  /*32a0*/  MOV R75, R79 ;  /* 0x0000004f004b7202 */ /* 0x000fe40000000f00 */
[----:B------:R-:W-:Y:S02]  /*32b0*/  MOV R78, 0x1f ;  /* 0x0000001f004e7802 */ /* 0x000fe40000000f00 */
[----:B------:R-:W-:-:S02]  /*32c0*/  MOV R81, 0xffffffff ;  /* 0xffffffff00517802 */ /* 0x000fc40000000f00 */
[----:B------:R-:W-:Y:S02]  /*32d0*/  MOV R72, 0x32f0 ;  /* 0x000032f000487802 */ /* 0x000fe40000000f00 */
[----:B01---5:R-:W-:Y:S05]  /*32e0*/  CALL.REL.NOINC `($__internal_165_$__cuda_sm70_shflsync_down_p) ;  /* 0x000003e000007944 */ /* 0x023fea0003c00000 */
[----:B------:R-:W-:Y:S01]  /*32f0*/  FADD.FTZ R77, R77, R74 ;  /* 0x0000004a4d4d7221 */ /* 0x000fe20000010000 */
[----:B0-----:R-:W-:Y:S01]  /*3300*/  HFMA2.MMA R76, -RZ, RZ, 0, 4.76837158203125e-07 ;  /* 0x00000008ff4c7435 */ /* 0x001fe200000001ff */
[----:B-1----:R-:W-:Y:S01]  /*3310*/  FADD.FTZ R80, R79, R75 ;  /* 0x0000004b4f507221 */ /* 0x002fe20000010000 */
[----:B------:R-:W-:Y:S02]  /*3320*/  MOV R78, 0x1f ;  /* 0x0000001f004e7802 */ /* 0x000fe40000000f00 */
[----:B------:R-:W-:Y:S02]  /*3330*/  MOV R81, 0xffffffff ;  /* 0xffffffff00517802 */ /* 0x000fe40000000f00 */
[----:B------:R-:W-:Y:S02]  /*3340*/  MOV R75, R77 ;  /* 0x0000004d004b7202 */ /* 0x000fe40000000f00 */
[----:B------:R-:W-:Y:S02]  /*3350*/  MOV R72, 0x3370 ;  /* 0x0000337000487802 */ /* 0x000fe40000000f00 */
[----:B------:R-:W-:Y:S05]  /*3360*/  CALL.REL.NOINC `($__internal_165_$__cuda_sm70_shflsync_down_p) ;  /* 0x0000036000007944 */ /* 0x000fea0003c00000 */
[----:B0-----:R-:W-:Y:S01]  /*3370*/  HFMA2.MMA R76, -RZ, RZ, 0, 4.76837158203125e-07 ;  /* 0x00000008ff4c7435 */ /* 0x001fe200000001ff */
[----:B-1----:R-:W-:-:S02]  /*3380*/  MOV R74, R75 ;  /* 0x0000004b004a7202 */ /* 0x002fc40000000f00 */
[----:B------:R-:W-:Y:S02]  /*3390*/  MOV R75, R80 ;  /* 0x00000050004b7202 */ /* 0x000fe40000000f00 */
[----:B------:R-:W-:Y:S02]  /*33a0*/  MOV R78, 0x1f ;  /* 0x0000001f004e7802 */ /* 0x000fe40000000f00 */
[----:B------:R-:W-:Y:S02]  /*33b0*/  MOV R81, 0xffffffff ;  /* 0xffffffff00517802 */ /* 0x000fe40000000f00 */
[----:B------:R-:W-:Y:S02]  /*33c0*/  MOV R72, 0x33e0 ;  /* 0x000033e000487802 */ /* 0x000fe40000000f00 */
[----:B------:R-:W-:Y:S05]  /*33d0*/  CALL.REL.NOINC `($__internal_165_$__cuda_sm70_shflsync_down_p) ;  /* 0x000002f000007944 */ /* 0x000fea0003c00000 */
[----:B------:R-:W-:Y:S01]  /*33e0*/  FADD.FTZ R77, R74, R77 ;  /* 0x0000004d4a4d7221 */ /* 0x000fe20000010000 */
[----:B0-----:R-:W-:Y:S01]  /*33f0*/  HFMA2.MMA R76, -RZ, RZ, 0, 2.384185791015625e-07 ;  /* 0x00000004ff4c7435 */ /* 0x001fe200000001ff */
[----:B-1----:R-:W-:Y:S01]  /*3400*/  FADD.FTZ R80, R80, R75 ;  /* 0x0000004b50507221 */ /* 0x002fe20000010000 */
[----:B------:R-:W-:Y:S02]  /*3410*/  MOV R78, 0x1f ;  /* 0x0000001f004e7802 */ /* 0x000fe40000000f00 */
[----:B------:R-:W-:-:S02]  /*3420*/  MOV R81, 0xffffffff ;  /* 0xffffffff00517802 */ /* 0x000fc40000000f00 */
[----:B------:R-:W-:Y:S02]  /*3430*/  MOV R75, R77 ;  /* 0x0000004d004b7202 */ /* 0x000fe40000000f00 */
[----:B------:R-:W-:Y:S02]  /*3440*/  MOV R72, 0x3460 ;  /* 0x0000346000487802 */ /* 0x000fe40000000f00 */
[----:B------:R-:W-:Y:S05]  /*3450*/  CALL.REL.NOINC `($__internal_165_$__cuda_sm70_shflsync_down_p) ;  /* 0x0000027000007944 */ /* 0x000fea0003c00000 */
[----:B0-----:R-:W-:Y:S01]  /*3460*/  HFMA2.MMA R76, -RZ, RZ, 0, 2.384185791015625e-07 ;  /* 0x00000004ff4c7435 */ /* 0x001fe200000001ff */
[----:B-1----:R-:W-:Y:S02]  /*3470*/  MOV R74, R75 ;  /* 0x0000004b004a7202 */ /* 0x002fe40000000f00 */
[----:B------:R-:W-:Y:S02]  /*3480*/  MOV R75, R80 ;  /* 0x00000050004b7202 */ /* 0x000fe40000000f00 */
[----:B------:R-:W-:Y:S02]  /*3490*/  MOV R78, 0x1f ;  /* 0x0000001f004e7802 */ /* 0x000fe40000000f00 */
[----:B------:R-:W-:Y:S02]  /*34a0*/  MOV R81, 0xffffffff ;  /* 0xffffffff00517802 */ /* 0x000fe40000000f00 */
[----:B------:R-:W-:-:S02]  /*34b0*/  MOV R72, 0x34d0 ;  /* 0x000034d000487802 */ /* 0x000fc40000000f00 */
[----:B------:R-:W-:Y:S05]  /*34c0*/  CALL.REL.NOINC `($__internal_165_$__cuda_sm70_shflsync_down_p) ;  /* 0x0000020000007944 */ /* 0x000fea0003c00000 */
[----:B------:R-:W-:Y:S01]  /*34d0*/  FADD.FTZ R77, R74, R77 ;  /* 0x0000004d4a4d7221 */ /* 0x000fe20000010000 */
[----:B0-----:R-:W-:Y:S01]  /*34e0*/  HFMA2.MMA R76, -RZ, RZ, 0, 1.1920928955078125e-07 ;  /* 0x00000002ff4c7435 */ /* 0x001fe200000001ff */
[----:B-1----:R-:W-:Y:S01]  /*34f0*/  FADD.FTZ R80, R80, R75 ;  /* 0x0000004b50507221 */ /* 0x002fe20000010000 */
[----:B------:R-:W-:-:S02]  /*3500*/  MOV R78, 0x1f ;  /* 0x0000001f004e7802 */ /* 0x000fc40000000f00 */
[----:B------:R-:W-:Y:S02]  /*3510*/  MOV R81, 0xffffffff ;  /* 0xffffffff00517802 */ /* 0x000fe40000000f00 */
[----:B------:R-:W-:Y:S02]  /*3520*/  MOV R75, R77 ;  /* 0x0000004d004b7202 */ /* 0x000fe40000000f00 */
[----:B------:R-:W-:Y:S02]  /*3530*/  MOV R72, 0x3550 ;  /* 0x0000355000487802 */ /* 0x000fe40000000f00 */
[----:B------:R-:W-:Y:S05]  /*3540*/  CALL.REL.NOINC `($__internal_165_$__cuda_sm70_shflsync_down_p) ;  /* 0x0000018000007944 */ /* 0x000fea0003c00000 */
[----:B0-----:R-:W-:Y:S01]  /*3550*/  HFMA2.MMA R76, -RZ, RZ, 0, 1.1920928955078125e-07 ;  /* 0x00000002ff4c7435 */ /* 0x001fe200000001ff */
[----:B-1----:R-:W-:Y:S02]  /*3560*/  MOV R74, R75 ;  /* 0x0000004b004a7202 */ /* 0x002fe40000000f00 */
[----:B------:R-:W-:Y:S02]  /*3570*/  MOV R75, R80 ;  /* 0x00000050004b7202 */ /* 0x000fe40000000f00 */
[----:B------:R-:W-:Y:S02]  /*3580*/  MOV R78, 0x1f ;  /* 0x0000001f004e7802 */ /* 0x000fe40000000f00 */
[----:B------:R-:W-:-:S02]  /*3590*/  MOV R81, 0xffffffff ;  /* 0xffffffff00517802 */ /* 0x000fc40000000f00 */
[----:B------:R-:W-:Y:S02]  /*35a0*/  MOV R72, 0x35c0 ;  /* 0x000035c000487802 */ /* 0x000fe40000000f00 */
[----:B------:R-:W-:Y:S05]  /*35b0*/  CALL.REL.NOINC `($__internal_165_$__cuda_sm70_shflsync_down_p) ;  /* 0x0000011000007944 */ /* 0x000fea0003c00000 */
[----:B------:R-:W-:Y:S01]  /*35c0*/  FADD.FTZ R77, R74, R77 ;  /* 0x0000004d4a4d7221 */ /* 0x000fe20000010000 */
[----:B0-----:R-:W-:Y:S01]  /*35d0*/  HFMA2.MMA R76, -RZ, RZ, 0, 5.9604644775390625e-08 ;  /* 0x00000001ff4c7435 */ /* 0x001fe200000001ff */
[----:B-1----:R-:W-:Y:S01]  /*35e0*/  FADD.FTZ R79, R80, R75 ;  /* 0x0000004b504f7221 */ /* 0x002fe20000010000 */
[----:B------:R-:W-:Y:S02]  /*35f0*/  MOV R78, 0x1f ;  /* 0x0000001f004e7802 */ /* 0x000fe40000000f00 */
[----:B------:R-:W-:Y:S02]  /*3600*/  MOV R81, 0xffffffff ;  /* 0xffffffff00517802 */ /* 0x000fe40000000f00 */
[----:B------:R-:W-:Y:S02]  /*3610*/  MOV R75, R77 ;  /* 0x0000004d004b7202 */ /* 0x000fe40000000f00 */
[----:B------:R-:W-:Y:S02]  /*3620*/  MOV R72, 0x3640 ;  /* 0x0000364000487802 */ /* 0x000fe40000000f00 */
[----:B------:R-:W-:Y:S05]  /*3630*/  CALL.REL.NOINC `($__internal_165_$__cuda_sm70_shflsync_down_p) ;  /* 0x0000009000007944 */ /* 0x000fea0003c00000 */
[----:B0-----:R-:W-:Y:S01]  /*3640*/  HFMA2.MMA R76, -RZ, RZ, 0, 5.9604644775390625e-08 ;  /* 0x00000001ff4c7435 */ /* 0x001fe200000001ff */
[----:B-1----:R-:W-:-:S02]  /*3650*/  MOV R88, R75 ;  /* 0x0000004b00587202 */ /* 0x002fc40000000f00 */
[----:B------:R-:W-:Y:S02]  /*3660*/  MOV R75, R79 ;  /* 0x0000004f004b7202 */ /* 0x000fe40000000f00 */
[----:B------:R-:W-:Y:S02]  /*3670*/  MOV R78, 0x1f ;  /* 0x0000001f004e7802 */ /* 0x000fe40000000f00 */
[----:B------:R-:W-:Y:S02]  /*3680*/  MOV R81, 0xffffffff ;  /* 0xffffffff00517802 */ /* 0x000fe40000000f00 */
[----:B------:R-:W-:Y:S02]  /*3690*/  MOV R72, 0x36b0 ;  /* 0x000036b000487802 */ /* 0x000fe40000000f00 */
[----:B------:R-:W-:Y:S05]  /*36a0*/  CALL.REL.NOINC `($__internal_165_$__cuda_sm70_shflsync_down_p) ;  /* 0x0000002000007944 */ /* 0x000fea0003c00000 */
[----:B-1----:R-:W-:Y:S01]  /*36b0*/  MOV R72, R75 ;  /* 0x0000004b00487202 */ /* 0x002fe20000000f00 */
[----:B0-----:R-:W-:Y:S05]  /*36c0*/  BRA `(.L_x_7692) ;  /* 0xffffe3c000007947 */ /* 0x001fea000383ffff */
        .weak           $__internal_165_$__cuda_sm70_shflsync_down_p
        .type           $__internal_165_$__cuda_sm70_shflsync_down_p,@function
        .size           $__internal_165_$__cuda_sm70_shflsync_down_p,(.L_x_9419 - $__internal_165_$__cuda_sm70_shflsync_down_p)
$__internal_165_$__cuda_sm70_shflsync_down_p:
[----:B------:R-:W-:Y:S01]  /*36d0*/  HFMA2.MMA R73, -RZ, RZ, 0, 0 ;  /* 0x00000000ff497435 */ /* 0x000fe200000001ff */
[----:B------:R-:W-:Y:S04]  /*36e0*/  WARPSYNC R81 ;  /* 0x0000005100007348 */ /* 0x000fe80003800000 */
[----:B------:R0:W1:Y:S01]  /*36f0*/  SHFL.DOWN PT, R75, R75, R76, R78 ;  /* 0x0800004c4b4b7389 */ /* 0x00006200000e004e */
[----:B------:R-:W-:Y:S05]  /*3700*/  RET.REL.NODEC R72 `(_ZN10layer_norm13ln_bwd_kernelINS_13Kernel_traitsI6__halfffffjLj6144ELj1ELj1ELj8ELj16ENS_18Kernel_traits_baseILj6144ES2_ffffjLj256EEEEELb0ELb1ELb0ELb1EEEvNS_9BwdParamsE) ;  /* 0xffffc8f048007950 */ /* 0x000fea0003c3ffff */
.L_x_7693:
        /* <DEDUP_REMOVED lines=15> */
.L_x_9419:


//--------------------- .text._ZN10layer_norm13ln_bwd_kernelINS_13Kernel_traitsI6__halfffffjLj6144ELj1ELj1ELj8ELj16ENS_18Kernel_traits_baseILj6144ES2_ffffjLj256EEEEELb0ELb1ELb1ELb0EEEvNS_9BwdParamsE --------------------------
	.section	.text._ZN10layer_norm13ln_bwd_kernelINS_13Kernel_traitsI6__halfffffjLj6144ELj1ELj1ELj8ELj16ENS_18Kernel_traits_baseILj6144ES2_ffffjLj256EEEEELb0ELb1ELb1ELb0EEEvNS_9BwdParamsE,"ax",@progbits
	.sectioninfo	@"SHI_REGISTERS=236"
	.align	128
        .global         _ZN10layer_norm13ln_bwd_kernelINS_13Kernel_traitsI6__halfffffjLj6144ELj1ELj1ELj8ELj16ENS_18Kernel_traits_baseILj6144ES2_ffffjLj256EEEEELb0ELb1ELb1ELb0EEEvNS_9BwdParamsE
        .type           _ZN10layer_norm13ln_bwd_kernelINS_13Kernel_traitsI6__halfffffjLj6144ELj1ELj1ELj8ELj16ENS_18Kernel_traits_baseILj6144ES2_ffffjLj256EEEEELb0ELb1ELb1ELb0EEEvNS_9BwdParamsE,@function
        .size           _ZN10layer_norm13ln_bwd_kernelINS_13Kernel_traitsI6__halfffffjLj6144ELj1ELj1ELj8ELj16ENS_18Kernel_traits_baseILj6144ES2_ffffjLj256EEEEELb0ELb1ELb1ELb0EEEvNS_9BwdParamsE,(.L_x_9420 - _ZN10layer_norm13ln_bwd_kernelINS_13Kernel_traitsI6__halfffffjLj6144ELj1ELj1ELj8ELj16ENS_18Kernel_traits_baseILj6144ES2_ffffjLj256EEEEELb0ELb1ELb1ELb0EEEvNS_9BwdParamsE)
        .other          _ZN10layer_norm13ln_bwd_kernelINS_13Kernel_traitsI6__halfffffjLj6144ELj1ELj1ELj8ELj16ENS_18Kernel_traits_baseILj6144ES2_ffffjLj256EEEEELb0ELb1ELb1ELb0EEEvNS_9BwdParamsE,@"STO_CUDA_ENTRY STV_DEFAULT"
_ZN10layer_norm13ln_bwd_kernelINS_13Kernel_traitsI6__halfffffjLj6144ELj1ELj1ELj8ELj16ENS_18Kernel_traits_baseILj6144ES2_ffffjLj256EEEEELb0ELb1ELb1ELb0EEEvNS_9BwdParamsE:
.text._ZN10layer_norm13ln_bwd_kernelINS_13Kernel_traitsI6__halfffffjLj6144ELj1ELj1ELj8ELj16ENS_18Kernel_traits_baseILj6144ES2_ffffjLj256EEEEELb0ELb1ELb1ELb0EEEvNS_9BwdParamsE:
        /* <DEDUP_REMOVED lines=10> */
[----:B------:R-:W-:Y:S02]  /*00a0*/  ISETP.GE.U32.AND P4, PT, R178, 0x200, PT ;  /* 0x00000200b200780c */ /* 0x000fe40003f86070 */
[----:B------:R-:W-:Y:S02]  /*00b0*/  P2R R2, PR, RZ, 0x20 ;  /* 0x00000020ff027803 */ /* 0x000fe40000000000 */
[----:B------:R-:W-:-:S02]  /*00c0*/  P2R R2, PR, RZ, 0x10 ;  /* 0x00000010ff027803 */ /* 0x000fc40000000000 */
[C---:B------:R-:W-:Y:S02]  /*00d0*/  ISETP.GE.U32.AND P0, PT, R178.reuse, 0x300, PT ;  /* 0x00000300b200780c */ /* 0x040fe40003f06070 */
[C---:B------:R-:W-:Y:S02]  /*00e0*/  ISETP.GE.U32.AND P1, PT, R178.reuse, 0x400, PT ;  /* 0x00000400b200780c */ /* 0x040fe40003f26070 */
[C---:B------:R-:W-:Y:S02]  /*00f0*/  ISETP.GE.U32.AND P2, PT, R178.reuse, 0x500, PT ;  /* 0x00000500b200780c */ /* 0x040fe40003f46070 */
[----:B------:R-:W-:Y:S02]  /*0100*/  @P5 MOV R7, 0x8 ;  /* 0x0000000800075802 */ /* 0x000fe40000000f00 */
[----:B------:R-:W-:Y:S01]  /*0110*/  @P4 MOV R33, 0x8 ;  /* 0x0000000800214802 */ /* 0x000fe20000000f00 */
[----:B------:R-:W0:Y:S01]  /*0120*/  S2UR UR6, SR_CTAID.X ;  /* 0x00000000000679c3 */ /* 0x000e220000002500 */
[----:B------:R-:W-:Y:S01]  /*0130*/  ISETP.GE.U32.AND P3, PT, R178, 0x600, PT ;  /* 0x00000600b200780c */ /* 0x000fe20003f66070 */
[----:B------:R-:W-:-:S02]  /*0140*/  @P5 IMAD.WIDE.U32 R2, R0, R7, c[0x0][0x1b0] ;  /* 0x00006c0000025625 */ /* 0x000fc400078e0007 */
[----:B------:R-:W-:Y:S02]  /*0150*/  @P0 MOV R37, 0x8 ;  /* 0x0000000800250802 */ /* 0x000fe40000000f00 */
[C---:B------:R-:W-:Y:S01]  /*0160*/  @P5 IMAD.WIDE.U32 R6, R0.reuse, R7, c[0x0][0x1c8] ;  /* 0x0000720000065625 */ /* 0x040fe200078e0007 */
[----:B------:R-:W-:Y:S01]  /*0170*/  @P5 LOP3.LUT R0, R0, 0x100, RZ, 0xfc, !PT ;  /* 0x0000010000005812 */ /* 0x000fe200078efcff */
[----:B------:R1:W5:Y:S01]  /*0180*/  @P5 LDG.E.64 R4, [R2.64] ;  /* 0x0000000402045981 */ /* 0x000362000c1e1b00 */
[----:B------:R-:W-:Y:S02]  /*0190*/  @P1 MOV R41, 0x8 ;  /* 0x0000000800291802 */ /* 0x000fe40000000f00 */
[----:B------:R-:W-:Y:S01]  /*01a0*/  P2R R38, PR, RZ, 0x8 ;  /* 0x00000008ff267803 */ /* 0x000fe20000000000 */
[CC--:B------:R-:W-:Y:S01]  /*01b0*/  @P4 IMAD.WIDE.U32 R30, R0.reuse, R33.reuse, c[0x0][0x1b0] ;  /* 0x00006c00001e4625 */ /* 0x0c0fe200078e0021 */
[----:B------:R-:W-:Y:S01]  /*01c0*/  @P2 MOV R45, 0x8 ;  /* 0x00000008002d2802 */ /* 0x000fe20000000f00 */
[----:B------:R2:W5:Y:S02]  /*01d0*/  @P5 LDG.E.64 R8, [R6.64] ;  /* 0x0000000406085981 */ /* 0x000564000c1e1b00 */
[C---:B------:R-:W-:Y:S01]  /*01e0*/  @P4 IMAD.WIDE.U32 R32, R0.reuse, R33, c[0x0][0x1c8] ;  /* 0x0000720000204625 */ /* 0x040fe200078e0021 */
[----:B------:R-:W-:Y:S01]  /*01f0*/  @P4 IADD3 R0, R0, 0x100, RZ ;  /* 0x0000010000004810 */ /* 0x000fe20007ffe0ff */
[----:B------:R3:W5:Y:S04]  /*0200*/  @P4 LDG.E.64 R10, [R30.64] ;  /* 0x000000041e0a4981 */ /* 0x000768000c1e1b00 */
[CC--:B------:R-:W-:Y:S01]  /*0210*/  @P0 IMAD.WIDE.U32 R34, R0.reuse, R37.reuse, c[0x0][0x1b0] ;  /* 0x00006c0000220625 */ /* 0x0c0fe200078e0025 */
[----:B------:R-:W-:Y:S01]  /*0220*/  @P3 MOV R47, 0x8 ;  /* 0x00000008002f3802 */ /* 0x000fe20000000f00 */
[----:B------:R4:W5:Y:S02]  /*0230*/  @P4 LDG.E.64 R12, [R32.64] ;  /* 0x00000004200c4981 */ /* 0x000964000c1e1b00 */
[C---:B------:R-:W-:Y:S01]  /*0240*/  @P0 IMAD.WIDE.U32 R36, R0.reuse, R37, c[0x0][0x1c8] ;  /* 0x0000720000240625 */ /* 0x040fe200078e0025 */
[----:B------:R-:W-:Y:S01]  /*0250*/  @P0 IADD3 R0, R0, 0x100, RZ ;  /* 0x0000010000000810 */ /* 0x000fe20007ffe0ff */
[----:B------:R1:W5:Y:S04]  /*0260*/  @P0 LDG.E.64 R14, [R34.64] ;  /* 0x00000004220e0981 */ /* 0x000368000c1e1b00 */
[CC--:B------:R-:W-:Y:S01]  /*0270*/  @P1 IMAD.WIDE.U32 R38, R0.reuse, R41.reuse, c[0x0][0x1b0] ;  /* 0x00006c0000261625 */ /* 0x0c0fe200078e0029 */
[----:B0-----:R-:W-:Y:S01]  /*0280*/  LEA.HI R177, R179, UR6, RZ, 0x18 ;  /* 0x00000006b3b17c11 */ /* 0x001fe2000f8fc0ff */
[----:B------:R0:W5:Y:S02]  /*0290*/  @P0 LDG.E.64 R16, [R36.64] ;  /* 0x0000000424100981 */ /* 0x000164000c1e1b00 */
        /* <DEDUP_REMOVED lines=47> */
[----:B------:R-:W-:Y:S01]  /*0590*/  CS2R R38, SRZ ;  /* 0x0000000000267805 */ /* 0x000fe2000001ff00 */
[----:B----4-:R-:W-:Y:S01]  /*05a0*/  CS2R R32, SRZ ;  /* 0x0000000000207805 */ /* 0x010fe2000001ff00 */
[----:B------:R-:W-:Y:S01]  /*05b0*/  CS2R R34, SRZ ;  /* 0x0000000000227805 */ /* 0x000fe2000001ff00 */
[----:B------:R-:W-:Y:S05]  /*05c0*/  @P3 BRA `(.L_x_7694) ;  /* 0x00003fe000003947 */ /* 0x000fea0003800000 */
[----:B---3--:R-:W0:Y:S01]  /*05d0*/  LDC.U8 R176, c[0x0][0x1f0] ;  /* 0x00007c00ffb07b82 */ /* 0x008e220000000000 */
[----:B------:R-:W-:Y:S01]  /*05e0*/  HFMA2.MMA R108, -RZ, RZ, 0, 5.9604644775390625e-08 ;  /* 0x00000001ff6c7435 */ /* 0x000fe200000001ff */
[----:B-----5:R-:W-:Y:S01]  /*05f0*/  MOV R175, R4 ;  /* 0x0000000400af7202 */ /* 0x020fe20000000f00 */
[----:B------:R-:W-:Y:S01]  /*0600*/  IMAD.MOV.U32 R31, RZ, RZ, R26 ;  /* 0x000000ffff1f7224 */ /* 0x000fe200078e001a */
[----:B------:R-:W-:Y:S01]  /*0610*/  SHF.R.U64 R174, R4, 0x10, R5 ;  /* 0x0000001004ae7819 */ /* 0x000fe20000001205 */
[----:B------:R-:W-:Y:S01]  /*0620*/  HFMA2.MMA R101, -RZ, RZ, 0, 0 ;  /* 0x00000000ff657435 */ /* 0x000fe200000001ff */
[----:B------:R-:W-:Y:S01]  /*0630*/  MOV R171, R10 ;  /* 0x0000000a00ab7202 */ /* 0x000fe20000000f00 */
[----:B------:R-:W-:Y:S01]  /*0640*/  HADD2.F32 R175, -RZ, R175.H0_H0 ;  /* 0x200000afffaf7230 */ /* 0x000fe20000004100 */
[----:B------:R-:W-:Y:S01]  /*0650*/  SHF.R.U64 R170, R10, 0x10, R11 ;  /* 0x000000100aaa7819 */ /* 0x000fe2000000120b */
        /* <DEDUP_REMOVED lines=25> */
[----:B------:R-:W-:-:S02]  /*07f0*/  SHF.R.U32.HI R172, RZ, 0x10, R5 ;  /* 0x00000010ffac7819 */ /* 0x000fc40000011605 */
        /* <DEDUP_REMOVED lines=20> */
[----:B------:R-:W-:-:S02]  /*0940*/  MOV R23, R12 ;  /* 0x0000000c00177202 */ /* 0x000fc40000000f00 */
[--C-:B------:R-:W-:Y:S02]  /*0950*/  SHF.R.U64 R22, R12, 0x10, R13.reuse ;  /* 0x000000100c167819 */ /* 0x100fe4000000120d */
[----:B------:R-:W-:Y:S01]  /*0960*/  MOV R3, R13 ;  /* 0x0000000d00037202 */ /* 0x000fe20000000f00 */
[----:B------:R-:W-:Y:S01]  /*0970*/  HADD2.F32 R23, -RZ, R23.H0_H0 ;  /* 0x20000017ff177230 */ /* 0x000fe20000004100 */
[----:B------:R-:W-:Y:S01]  /*0980*/  SHF.R.U32.HI R6, RZ, 0x10, R13 ;  /* 0x00000010ff067819 */ /* 0x000fe2000001160d */
[----:B------:R-:W-:Y:S01]  /*0990*/  HADD2.F32 R22, -RZ, R22.H0_H0 ;  /* 0x20000016ff167230 */ /* 0x000fe20000004100 */
[----:B------:R-:W-:Y:S02]  /*09a0*/  MOV R19, R16 ;  /* 0x0000001000137202 */ /* 0x000fe40000000f00 */
[--C-:B------:R-:W-:Y:S02]  /*09b0*/  SHF.R.U64 R18, R16, 0x10, R17.reuse ;  /* 0x0000001010127819 */ /* 0x100fe40000001211 */
        /* <DEDUP_REMOVED lines=28> */
[----:B------:R-:W-:Y:S01]  /*0b80*/  PRMT R3, R108, 0x7610, R3 ;  /* 0x000076106c037816 */ /* 0x000fe20000000003 */
[----:B------:R-:W-:-:S02]  /*0b90*/  HADD2.F32 R11, -RZ, R11.H0_H0 ;  /* 0x2000000bff0b7230 */ /* 0x000fc40000004100 */
[----:B------:R-:W-:Y:S02]  /*0ba0*/  HADD2.F32 R10, -RZ, R106.H0_H0 ;  /* 0x2000006aff0a7230 */ /* 0x000fe40000004100 */
[----:B------:R-:W-:Y:S02]  /*0bb0*/  HADD2.F32 R9, -RZ, R9.H0_H0 ;  /* 0x20000009ff097230 */ /* 0x000fe40000004100 */
[----:B------:R-:W-:Y:S02]  /*0bc0*/  HADD2.F32 R8, -RZ, R8.H0_H0 ;  /* 0x20000008ff087230 */ /* 0x000fe40000004100 */
[----:B------:R-:W-:Y:S02]  /*0bd0*/  HADD2.F32 R7, -RZ, R7.H0_H0 ;  /* 0x20000007ff077230 */ /* 0x000fe40000004100 */
[----:B------:R-:W-:Y:S02]  /*0be0*/  HADD2.F32 R6, -RZ, R105.H0_H0 ;  /* 0x20000069ff067230 */ /* 0x000fe40000004100 */
[----:B------:R-:W-:-:S02]  /*0bf0*/  HADD2.F32 R5, -RZ, R5.H0_H0 ;  /* 0x20000005ff057230 */ /* 0x000fc40000004100 */
[----:B0-----:R-:W-:Y:S02]  /*0c00*/  HADD2.F32 R4, -RZ, R104.H0_H0 ;  /* 0x20000068ff047230 */ /* 0x001fe40000004100 */
.L_x_7787:
[----:B------:R-:W-:-:S04]  /*0c10*/  IMAD.MOV.U32 R140, RZ, RZ, 0x4 ;  /* 0x00000004ff8c7424 */ /* 0x000fc800078e00ff */
[----:B------:R-:W-:-:S06]  /*0c20*/  IMAD.WIDE R144, R177, R140, c[0x0][0x1d8] ;  /* 0x00007600b1907625 */ /* 0x000fcc00078e028c */
[----:B------:R-:W2:Y:S01]  /*0c30*/  LDG.E R144, [R144.64] ;  /* 0x0000000490907981 */ /* 0x000ea2000c1e1900 */
[----:B------:R-:W-:-:S04]  /*0c40*/  IMAD.WIDE R150, R177, R140, c[0x0][0x1a0] ;  /* 0x00006800b1967625 */ /* 0x000fc800078e028c */
[CC--:B------:R-:W-:Y:S02]  /*0c50*/  IMAD.WIDE R142, R177.reuse, R140.reuse, c[0x0][0x1a8] ;  /* 0x00006a00b18e7625 */ /* 0x0c0fe400078e028c */
[----:B------:R0:W5:Y:S02]  /*0c60*/  LDG.E R150, [R150.64] ;  /* 0x0000000496967981 */ /* 0x000164000c1e1900 */
        /* <DEDUP_REMOVED lines=10> */
[----:B------:R-:W-:Y:S01]  /*0d10*/  IMAD.WIDE.U32 R154, R180, R149, c[0x0][0x218] ;  /* 0x00008600b49a7625 */ /* 0x000fe200078e0095 */
        /* <DEDUP_REMOVED lines=10> */
.L_x_7699:
[----:B------:R-:W-:Y:S02]  /*0dc0*/  IADD3 R140, R180, 0x100, RZ ;  /* 0x00000100b48c7810 */ /* 0x000fe40007ffe0ff */
.L_x_7698:
[----:B------:R-:W-:Y:S05]  /*0dd0*/  BSYNC B1 ;  /* 0x0000000000017941 */ /* 0x000fea0003800000 */
.L_x_7697:
        /* <DEDUP_REMOVED lines=8> */
.L_x_7702:
[----:B------:R-:W-:Y:S02]  /*0e60*/  IADD3 R140, R140, 0x100, RZ ;  /* 0x000001008c8c7810 */ /* 0x000fe40007ffe0ff */
.L_x_7701:
[----:B------:R-:W-:Y:S05]  /*0e70*/  BSYNC B1 ;  /* 0x0000000000017941 */ /* 0x000fea0003800000 */
.L_x_7700:
[----:B------:R-:W-:Y:S01]  /*0e80*/  BSSY B1, `(.L_x_7703) ;  /* 0x0000008000017945 */ /* 0x000fe20003800000 */
[----:B------:R-:W-:Y:S05]  /*0e90*/  @!P0 BRA `(.L_x_7704) ;  /* 0x0000006000008947 */ /* 0x000fea0003800000 */
[----:B------:R-:W-:-:S04]  /*0ea0*/  ISETP.NE.U32.AND P4, PT, RZ, c[0x0][0x218], PT ;  /* 0x00008600ff007a0c */ /* 0x000fc80003f85070 */
[----:B------:R-:W-:-:S13]  /*0eb0*/  ISETP.NE.AND.EX P4, PT, RZ, c[0x0][0x21c], PT, P4 ;  /* 0x00008700ff007a0c */ /* 0x000fda0003f85340 */
[----:B------:R-:W-:Y:S05]  /*0ec0*/  @!P4 BRA `(.L_x_7705) ;  /* 0x000000200000c947 */ /* 0x000fea0003800000 */
[----:B------:R-:W-:-:S06]  /*0ed0*/  IMAD.WIDE.U32 R112, R140, R149, c[0x0][0x218] ;  /* 0x000086008c707625 */ /* 0x000fcc00078e0095 */
[----:B------:R-:W5:Y:S02]  /*0ee0*/  LDG.E.128 R112, [R112.64] ;  /* 0x0000000470707981 */ /* 0x000f64000c1e1d00 */
.L_x_7705:
[----:B------:R-:W-:Y:S02]  /*0ef0*/  IADD3 R140, R140, 0x100, RZ ;  /* 0x000001008c8c7810 */ /* 0x000fe40007ffe0ff */
.L_x_7704:
[----:B------:R-:W-:Y:S05]  /*0f00*/  BSYNC B1 ;  /* 0x0000000000017941 */ /* 0x000fea0003800000 */
.L_x_7703:
[----:B------:R-:W-:Y:S01]  /*0f10*/  BSSY B1, `(.L_x_7706) ;  /* 0x0000008000017945 */ /* 0x000fe20003800000 */
[----:B------:R-:W-:Y:S05]  /*0f20*/  @!P1 BRA `(.L_x_7707) ;  /* 0x0000006000009947 */ /* 0x000fea0003800000 */
[----:B------:R-:W-:-:S04]  /*0f30*/  ISETP.NE.U32.AND P4, PT, RZ, c[0x0][0x218], PT ;  /* 0x00008600ff007a0c */ /* 0x000fc80003f85070 */
[----:B------:R-:W-:-:S13]  /*0f40*/  ISETP.NE.AND.EX P4, PT, RZ, c[0x0][0x21c], PT, P4 ;  /* 0x00008700ff007a0c */ /* 0x000fda0003f85340 */
[----:B------:R-:W-:Y:S05]  /*0f50*/  @!P4 BRA `(.L_x_7708) ;  /* 0x000000200000c947 */ /* 0x000fea0003800000 */
[----:B------:R-:W-:-:S06]  /*0f60*/  IMAD.WIDE.U32 R116, R140, R149, c[0x0][0x218] ;  /* 0x000086008c747625 */ /* 0x000fcc00078e0095 */
[----:B------:R-:W5:Y:S02]  /*0f70*/  LDG.E.128 R116, [R116.64] ;  /* 0x0000000474747981 */ /* 0x000f64000c1e1d00 */
.L_x_7708:
[----:B------:R-:W-:Y:S02]  /*0f80*/  IADD3 R140, R140, 0x100, RZ ;  /* 0x000001008c8c7810 */ /* 0x000fe40007ffe0ff */
.L_x_7707:
[----:B------:R-:W-:Y:S05]  /*0f90*/  BSYNC B1 ;  /* 0x0000000000017941 */ /* 0x000fea0003800000 */
.L_x_7706:
[----:B------:R-:W-:Y:S01]  /*0fa0*/  BSSY B1, `(.L_x_7709) ;  /* 0x0000008000017945 */ /* 0x000fe20003800000 */
[----:B------:R-:W-:Y:S05]  /*0fb0*/  @!P2 BRA `(.L_x_7710) ;  /* 0x000000600000a947 */ /* 0x000fea0003800000 */
[----:B------:R-:W-:-:S04]  /*0fc0*/  ISETP.NE.U32.AND P4, PT, RZ, c[0x0][0x218], PT ;  /* 0x00008600ff007a0c */ /* 0x000fc80003f85070 */
[----:B------:R-:W-:-:S13]  /*0fd0*/  ISETP.NE.AND.EX P4, PT, RZ, c[0x0][0x21c], PT, P4 ;  /* 0x00008700ff007a0c */ /* 0x000fda0003f85340 */
[----:B------:R-:W-:Y:S05]  /*0fe0*/  @!P4 BRA `(.L_x_7711) ;  /* 0x000000200000c947 */ /* 0x000fea0003800000 */
[----:B------:R-:W-:-:S06]  /*0ff0*/  IMAD.WIDE.U32 R120, R140, R149, c[0x0][0x218] ;  /* 0x000086008c787625 */ /* 0x000fcc00078e0095 */
[----:B------:R-:W5:Y:S02]  /*1000*/  LDG.E.128 R120, [R120.64] ;  /* 0x0000000478787981 */ /* 0x000f64000c1e1d00 */
.L_x_7711:
[----:B------:R-:W-:Y:S02]  /*1010*/  IADD3 R140, R140, 0x100, RZ ;  /* 0x000001008c8c7810 */ /* 0x000fe40007ffe0ff */
.L_x_7710:
[----:B------:R-:W-:Y:S05]  /*1020*/  BSYNC B1 ;  /* 0x0000000000017941 */ /* 0x000fea0003800000 */
.L_x_7709:
        /* <DEDUP_REMOVED lines=9> */
.L_x_7696:
[----:B0-----:R-:W-:Y:S01]  /*10c0*/  IADD3 R140, R144, -0x1, RZ ;  /* 0xffffffff908c7810 */ /* 0x001fe20007ffe0ff */
[----:B------:R-:W-:Y:S01]  /*10d0*/  BSSY B1, `(.L_x_7713) ;  /* 0x0000031000017945 */ /* 0x000fe20003800000 */
[----:B------:R-:W-:Y:S01]  /*10e0*/  LOP3.LUT P4, RZ, R178, 0xffffff00, RZ, 0xc0, !PT ;  /* 0xffffff00b2ff7812 */ /* 0x000fe2000788c0ff */
[----:B------:R-:W-:Y:S01]  /*10f0*/  HFMA2.MMA R153, -RZ, RZ, 0, 0 ;  /* 0x00000000ff997435 */ /* 0x000fe200000001ff */
[----:B------:R-:W-:Y:S01]  /*1100*/  MOV R151, RZ ;  /* 0x000000ff00977202 */ /* 0x000fe20000000f00 */
[----:B------:R-:W-:Y:S01]  /*1110*/  IMAD R140, R140, c[0x0][0x168], RZ ;  /* 0x00005a008c8c7a24 */ /* 0x000fe200078e02ff */
[----:B------:R-:W-:-:S04]  /*1120*/  MOV R152, R180 ;  /* 0x000000b400987202 */ /* 0x000fc80000000f00 */
        /* <DEDUP_REMOVED lines=19> */
[C---:B------:R-:W-:Y:S02]  /*1260*/  FADD.FTZ R143, -R151.reuse, R143 ;  /* 0x0000008f978f7221 */ /* 0x040fe40000010100 */
[----:B------:R-:W-:Y:S02]  /*1270*/  FADD.FTZ R203, -R151, R142 ;  /* 0x0000008e97cb7221 */ /* 0x000fe40000010100 */
[----:B------:R-:W-:Y:S02]  /*1280*/  FMUL.FTZ R192, R2, R153 ;  /* 0x0000009902c07220 */ /* 0x000fe40000410000 */
[----:B------:R-:W-:Y:S02]  /*1290*/  FMUL.FTZ R217, R174, R145 ;  /* 0x00000091aed97220 */ /* 0x000fe40000410000 */
[----:B------:R-:W-:Y:S02]  /*12a0*/  FADD.FTZ R140, RZ, R206 ;  /* 0x000000ceff8c7221 */ /* 0x000fe40000010000 */
[----:B------:R-:W-:-:S02]  /*12b0*/  FFMA.FTZ R141, R189, R206, RZ ;  /* 0x000000cebd8d7223 */ /* 0x000fc400000100ff */
[C---:B------:R-:W-:Y:S02]  /*12c0*/  FMUL.FTZ R230, R2.reuse, R143 ;  /* 0x0000008f02e67220 */ /* 0x040fe40000410000 */
[----:B------:R-:W-:Y:S02]  /*12d0*/  FMUL.FTZ R203, R2, R203 ;  /* 0x000000cb02cb7220 */ /* 0x000fe40000410000 */
[----:B------:R-:W-:Y:S02]  /*12e0*/  FMUL.FTZ R232, R173, R146 ;  /* 0x00000092ade87220 */ /* 0x000fe40000410000 */
        /* <DEDUP_REMOVED lines=15> */
.L_x_7714:
[----:B0-----:R-:W-:Y:S05]  /*13e0*/  BSYNC B1 ;  /* 0x0000000000017941 */ /* 0x001fea0003800000 */
.L_x_7713:
        /* <DEDUP_REMOVED lines=43> */
.L_x_7716:
[----:B0-----:R-:W-:Y:S05]  /*16a0*/  BSYNC B1 ;  /* 0x0000000000017941 */ /* 0x001fea0003800000 */
.L_x_7715:
        /* <DEDUP_REMOVED lines=42> */
.L_x_7718:
[----:B0-----:R-:W-:Y:S05]  /*1950*/  BSYNC B1 ;  /* 0x0000000000017941 */ /* 0x001fea0003800000 */
.L_x_7717:
        /* <DEDUP_REMOVED lines=42> */
.L_x_7720:
[----:B0-----:R-:W-:Y:S05]  /*1c00*/  BSYNC B1 ;  /* 0x0000000000017941 */ /* 0x001fea0003800000 */
.L_x_7719:
        /* <DEDUP_REMOVED lines=42> */
.L_x_7722:
[----:B0-----:R-:W-:Y:S05]  /*1eb0*/  BSYNC B1 ;  /* 0x0000000000017941 */ /* 0x001fea0003800000 */
.L_x_7721:
        /* <DEDUP_REMOVED lines=40> */
.L_x_7712:
[----:B0-----:R-:W-:Y:S05]  /*2140*/  BSYNC B0 ;  /* 0x0000000000007941 */ /* 0x001fea0003800000 */
.L_x_7695:
[----:B------:R-:W-:Y:S02]  /*2150*/  LOP3.LUT P4, RZ, R3, 0xff, RZ, 0xc0, !PT ;  /* 0x000000ff03ff7812 */ /* 0x000fe4000788c0ff */
[----:B------:R-:W-:-:S04]  /*2160*/  SHF.R.U32.HI R142, RZ, 0x5, R179 ;  /* 0x00000005ff8e7819 */ /* 0x000fc800000116b3 */
[----:B------:R-:W-:-:S07]  /*2170*/  LOP3.LUT R229, R142, 0x7fffff8, RZ, 0xc0, !PT ;  /* 0x07fffff88ee57812 */ /* 0x000fce00078ec0ff */
[----:B------:R-:W-:Y:S02]  /*2180*/  @!P4 IADD3 R229, R229, 0x8, RZ ;  /* 0x00000008e5e5c810 */ /* 0x000fe40007ffe0ff */
[----:B------:R-:W-:Y:S01]  /*2190*/  LOP3.LUT P4, RZ, R179, 0x1f, RZ, 0xc0, !PT ;  /* 0x0000001fb3ff7812 */ /* 0x000fe2000788c0ff */
[----:B------:R-:W-:Y:S10]  /*21a0*/  BRA.DIV ~URZ, `(.L_x_7723) ;  /* 0x000027a27f007947 */ /* 0x000ff4000b800000 */
[----:B------:R0:W1:Y:S02]  /*21b0*/  SHFL.DOWN PT, R144, R153, 0x10, 0x1f ;  /* 0x0a001f0099907f89 */ /* 0x00006400000e0000 */
.L_x_7788:
        /* <DEDUP_REMOVED lines=18> */
.L_x_7789:
[----:B------:R-:W-:Y:S01]  /*22e0*/  @!P4 LOP3.LUT R142, R142, 0x7, RZ, 0xc0, !PT ;  /* 0x000000078e8ec812 */ /* 0x000fe200078ec0ff */
[----:B---3--:R-:W-:Y:S01]  /*22f0*/  FADD.FTZ R196, R196, R145 ;  /* 0x00000091c4c47221 */ /* 0x008fe20000010000 */
[----:B------:R-:W-:Y:S01]  /*2300*/  WARPSYNC 0xffffffff ;  /* 0xffffffff00007948 */ /* 0x000fe20003800000 */
[----:B--2---:R-:W-:Y:S01]  /*2310*/  FADD.FTZ R197, R140, R147 ;  /* 0x000000938cc57221 */ /* 0x004fe20000010000 */
[----:B------:R-:W-:Y:S01]  /*2320*/  @!P4 IADD3 R231, R229, R142, RZ ;  /* 0x0000008ee5e7c210 */ /* 0x000fe20007ffe0ff */
[----:B------:R-:W-:Y:S01]  /*2330*/  BSSY B0, `(.L_x_7725) ;  /* 0x000007d000007945 */ /* 0x000fe20003800000 */
[----:B------:R-:W-:-:S03]  /*2340*/  LOP3.LUT P5, RZ, R178, 0xffffff00, RZ, 0xc0, !PT ;  /* 0xffffff00b2ff7812 */ /* 0x000fc600078ac0ff */
[----:B------:R-:W-:Y:S04]  /*2350*/  @!P4 STS.64 [R231.X8+0x6000], R196 ;  /* 0x006000c4e700c388 */ /* 0x000fe80000008a00 */
[----:B------:R-:W-:Y:S01]  /*2360*/  BAR.SYNC.DEFER_BLOCKING 0x0 ;  /* 0x0000000000007b1d */ /* 0x000fe20000010000 */
[----:B-----5:R-:W-:-:S13]  /*2370*/  ISETP.GE.AND P4, PT, R0, 0x1, PT ;  /* 0x000000010000780c */ /* 0x020fda0003f86270 */
        /* <DEDUP_REMOVED lines=44> */
[----:B------:R-:W-:-:S05]  /*2640*/  MOV R129, 0x10 ;  /* 0x0000001000817802 */ /* 0x000fca0000000f00 */
[----:B------:R-:W-:-:S06]  /*2650*/  IMAD.WIDE.U32 R128, R0, R129, c[0x0][0x170] ;  /* 0x00005c0000807625 */ /* 0x000fcc00078e0081 */
[----:B------:R-:W5:Y:S02]  /*2660*/  LDG.E.128 R128, [R128.64] ;  /* 0x0000000480807981 */ /* 0x000f64000c1e1d00 */
.L_x_7728:
[----:B------:R-:W-:Y:S05]  /*2670*/  BSYNC B1 ;  /* 0x0000000000017941 */ /* 0x000fea0003800000 */
.L_x_7727:
        /* <DEDUP_REMOVED lines=10> */
.L_x_7730:
[----:B------:R-:W-:Y:S05]  /*2720*/  BSYNC B1 ;  /* 0x0000000000017941 */ /* 0x000fea0003800000 */
.L_x_7729:
        /* <DEDUP_REMOVED lines=13> */
.L_x_7732:
[----:B------:R-:W-:Y:S05]  /*2800*/  BSYNC B1 ;  /* 0x0000000000017941 */ /* 0x000fea0003800000 */
.L_x_7731:
        /* <DEDUP_REMOVED lines=11> */
.L_x_7734:
[----:B------:R-:W-:Y:S05]  /*28c0*/  BSYNC B1 ;  /* 0x0000000000017941 */ /* 0x000fea0003800000 */
.L_x_7733:
        /* <DEDUP_REMOVED lines=11> */
.L_x_7736:
[----:B------:R-:W-:Y:S05]  /*2980*/  BSYNC B1 ;  /* 0x0000000000017941 */ /* 0x000fea0003800000 */
.L_x_7735:
[----:B------:R-:W-:Y:S01]  /*2990*/  SEL R135, R148, R135, P5 ;  /* 0x0000008794877207 */ /* 0x000fe20002800000 */
[----:B------:R-:W-:Y:S01]  /*29a0*/  @P4 FMUL.FTZ R145, R145, c[0x0][0x1ec] ;  /* 0x00007b0091914a20 */ /* 0x000fe20000410000 */
[----:B------:R-:W-:Y:S01]  /*29b0*/  ISETP.NE.U32.AND P5, PT, RZ, c[0x0][0x258], PT ;  /* 0x00009600ff007a0c */ /* 0x000fe20003fa5070 */
[----:B------:R-:W-:Y:S01]  /*29c0*/  @P4 FMUL.FTZ R144, R144, c[0x0][0x1ec] ;  /* 0x00007b0090904a20 */ /* 0x000fe20000410000 */
[----:B------:R-:W-:Y:S01]  /*29d0*/  @P4 MOV R141, 0x10 ;  /* 0x00000010008d4802 */ /* 0x000fe20000000f00 */
[----:B------:R-:W-:Y:S01]  /*29e0*/  @P4 FMUL.FTZ R149, R149, c[0x0][0x1ec] ;  /* 0x00007b0095954a20 */ /* 0x000fe20000410000 */
[----:B------:R-:W-:Y:S01]  /*29f0*/  ISETP.NE.AND.EX P5, PT, RZ, c[0x0][0x25c], PT, P5 ;  /* 0x00009700ff007a0c */ /* 0x000fe20003fa5350 */
[----:B------:R-:W-:Y:S02]  /*2a00*/  @P4 FMUL.FTZ R148, R148, c[0x0][0x1ec] ;  /* 0x00007b0094944a20 */ /* 0x000fe40000410000 */
[C---:B------:R-:W-:Y:S01]  /*2a10*/  @P4 IMAD.WIDE.U32 R140, R0.reuse, R141, c[0x0][0x248] ;  /* 0x00009200008c4625 */ /* 0x040fe200078e008d */
[----:B------:R-:W-:-:S03]  /*2a20*/  IADD3 R0, R0, 0x100, RZ ;  /* 0x0000010000007810 */ /* 0x000fc60007ffe0ff */
[----:B------:R-:W-:Y:S02]  /*2a30*/  @P4 FMUL.FTZ R136, R27, R145 ;  /* 0x000000911b884220 */ /* 0x000fe40000410000 */
[----:B------:R-:W-:Y:S02]  /*2a40*/  @P4 FMUL.FTZ R137, R26, R144 ;  /* 0x000000901a894220 */ /* 0x000fe40000410000 */
[----:B------:R-:W-:Y:S02]  /*2a50*/  @P4 FMUL.FTZ R138, R25, R149 ;  /* 0x00000095198a4220 */ /* 0x000fe40000410000 */
[----:B------:R-:W-:Y:S01]  /*2a60*/  @P5 MOV R143, 0x10 ;  /* 0x00000010008f5802 */ /* 0x000fe20000000f00 */
[----:B------:R-:W-:Y:S02]  /*2a70*/  @P4 FMUL.FTZ R139, R24, R148 ;  /* 0x00000094188b4220 */ /* 0x000fe40000410000 */
[----:B-----5:R-:W-:Y:S02]  /*2a80*/  @P4 FFMA.FTZ R52, R128, R145, R52 ;  /* 0x0000009180344223 */ /* 0x020fe40000010034 */
[C---:B------:R-:W-:Y:S01]  /*2a90*/  @P5 IMAD.WIDE.U32 R142, R180.reuse, R143, c[0x0][0x258] ;  /* 0x00009600b48e5625 */ /* 0x040fe200078e008f */
[----:B------:R-:W-:-:S03]  /*2aa0*/  IADD3 R180, R180, 0x100, RZ ;  /* 0x00000100b4b47810 */ /* 0x000fc60007ffe0ff */
[----:B------:R-:W-:Y:S01]  /*2ab0*/  @P4 FFMA.FTZ R53, R129, R144, R53 ;  /* 0x0000009081354223 */ /* 0x000fe20000010035 */
[----:B------:R0:W-:Y:S01]  /*2ac0*/  @P5 STG.E.128 [R142.64], R132 ;  /* 0x000000848e005986 */ /* 0x0001e2000c101d04 */
[----:B------:R-:W-:Y:S02]  /*2ad0*/  @P4 FFMA.FTZ R54, R130, R149, R54 ;  /* 0x0000009582364223 */ /* 0x000fe40000010036 */
[----:B------:R-:W-:Y:S01]  /*2ae0*/  @P4 FFMA.FTZ R55, R131, R148, R55 ;  /* 0x0000009483374223 */ /* 0x000fe20000010037 */
[----:B------:R0:W-:Y:S04]  /*2af0*/  @P4 STG.E.128 [R140.64], R136 ;  /* 0x000000888c004986 */ /* 0x0001e8000c101d04 */
.L_x_7726:
[----:B------:R-:W-:Y:S05]  /*2b00*/  BSYNC B0 ;  /* 0x0000000000007941 */ /* 0x000fea0003800000 */
.L_x_7725:
[----:B------:R-:W-:Y:S01]  /*2b10*/  ISETP.GE.U32.AND P5, PT, R178, 0x200, PT ;  /* 0x00000200b200780c */ /* 0x000fe20003fa6070 */
[----:B------:R-:W-:-:S12]  /*2b20*/  BSSY B0, `(.L_x_7737) ;  /* 0x0000053000007945 */ /* 0x000fd80003800000 */
[----:B------:R-:W-:Y:S05]  /*2b30*/  @!P5 BRA `(.L_x_7738) ;  /* 0x000005100000d947 */ /* 0x000fea0003800000 */
[----:B------:R-:W-:Y:S01]  /*2b40*/  ISETP.NE.AND P5, PT, R176, RZ, PT ;  /* 0x000000ffb000720c */ /* 0x000fe20003fa5270 */
[----:B------:R-:W-:Y:S03]  /*2b50*/  BSSY B1, `(.L_x_7739) ;  /* 0x0000015000017945 */ /* 0x000fe60003800000 */
[----:B0-----:R-:W-:Y:S02]  /*2b60*/  FSEL R142, R146, RZ, !P5 ;  /* 0x000000ff928e7208 */ /* 0x001fe40006800000 */
        /* <DEDUP_REMOVED lines=19> */
.L_x_7740:
[----:B------:R-:W-:Y:S05]  /*2ca0*/  BSYNC B1 ;  /* 0x0000000000017941 */ /* 0x000fea0003800000 */
.L_x_7739:
[----:B------:R-:W-:Y:S01]  /*2cb0*/  ISETP.NE.U32.AND P5, PT, RZ, c[0x0][0x258], PT ;  /* 0x00009600ff007a0c */ /* 0x000fe20003fa5070 */
[----:B------:R-:W-:Y:S03]  /*2cc0*/  BSSY B1, `(.L_x_7741) ;  /* 0x000000a000017945 */ /* 0x000fe60003800000 */
[----:B------:R-:W-:-:S04]  /*2cd0*/  ISETP.NE.AND.EX P5, PT, RZ, c[0x0][0x25c], PT, P5 ;  /* 0x00009700ff007a0c */ /* 0x000fc80003fa5350 */
[----:B------:R-:W-:Y:S01]  /*2ce0*/  SEL R132, R149, R132, P5 ;  /* 0x0000008495847207 */ /* 0x000fe20002800000 */
[----:B------:R-:W-:Y:S05]  /*2cf0*/  @!P3 BRA `(.L_x_7742) ;  /* 0x000000600000b947 */ /* 0x000fea0003800000 */
[----:B------:R-:W-:Y:S01]  /*2d00*/  ISETP.NE.U32.AND P6, PT, RZ, c[0x0][0x218], PT ;  /* 0x00008600ff007a0c */ /* 0x000fe20003fc5070 */
[----:B------:R-:W-:-:S03]  /*2d10*/  FFMA.FTZ R140, R190, R147, R142 ;  /* 0x00000093be8c7223 */ /* 0x000fc6000001008e */
[----:B------:R-:W-:Y:S01]  /*2d20*/  ISETP.NE.AND.EX P6, PT, RZ, c[0x0][0x21c], PT, P6 ;  /* 0x00008700ff007a0c */ /* 0x000fe20003fc5360 */
[----:B------:R-:W-:-:S04]  /*2d30*/  FADD.FTZ R141, R215, -R140 ;  /* 0x8000008cd78d7221 */ /* 0x000fc80000010000 */
[----:B------:R-:W-:-:S08]  /*2d40*/  FMUL.FTZ R148, R2, R141 ;  /* 0x0000008d02947220 */ /* 0x000fd00000410000 */
[----:B------:R-:W-:Y:S02]  /*2d50*/  @P6 FADD.FTZ R148, R109, R148 ;  /* 0x000000946d946221 */ /* 0x000fe40000010000 */
.L_x_7742:
[----:B------:R-:W-:Y:S05]  /*2d60*/  BSYNC B1 ;  /* 0x0000000000017941 */ /* 0x000fea0003800000 */
.L_x_7741:
[----:B------:R-:W-:Y:S01]  /*2d70*/  BSSY B1, `(.L_x_7743) ;  /* 0x0000009000017945 */ /* 0x000fe20003800000 */
        /* <DEDUP_REMOVED lines=8> */
.L_x_7744:
[----:B------:R-:W-:Y:S05]  /*2e00*/  BSYNC B1 ;  /* 0x0000000000017941 */ /* 0x000fea0003800000 */
.L_x_7743:
        /* <DEDUP_REMOVED lines=8> */
.L_x_7746:
[----:B------:R-:W-:Y:S05]  /*2e90*/  BSYNC B1 ;  /* 0x0000000000017941 */ /* 0x000fea0003800000 */
.L_x_7745:
[----:B------:R-:W-:Y:S02]  /*2ea0*/  @P4 MOV R143, 0x10 ;  /* 0x00000010008f4802 */ /* 0x000fe40000000f00 */
[----:B------:R-:W-:Y:S02]  /*2eb0*/  SEL R134, R151, R134, P5 ;  /* 0x0000008697867207 */ /* 0x000fe40002800000 */
[----:B------:R-:W-:Y:S01]  /*2ec0*/  SEL R135, R150, R135, P5 ;  /* 0x0000008796877207 */ /* 0x000fe20002800000 */
[----:B------:R-:W-:-:S05]  /*2ed0*/  @P4 IMAD.WIDE.U32 R142, R0, R143, c[0x0][0x170] ;  /* 0x00005c00008e4625 */ /* 0x000fca00078e008f */
[----:B------:R-:W2:Y:S01]  /*2ee0*/  @P4 LDG.E.128 R128, [R142.64] ;  /* 0x000000048e804981 */ /* 0x000ea2000c1e1d00 */
[----:B------:R-:W-:Y:S01]  /*2ef0*/  ISETP.NE.U32.AND P5, PT, RZ, c[0x0][0x258], PT ;  /* 0x00009600ff007a0c */ /* 0x000fe20003fa5070 */
[----:B------:R-:W-:Y:S01]  /*2f00*/  @P4 FMUL.FTZ R149, R149, c[0x0][0x1ec] ;  /* 0x00007b0095954a20 */ /* 0x000fe20000410000 */
[----:B------:R-:W-:Y:S01]  /*2f10*/  @P4 MOV R141, 0x10 ;  /* 0x00000010008d4802 */ /* 0x000fe20000000f00 */
[----:B------:R-:W-:Y:S01]  /*2f20*/  @P4 FMUL.FTZ R148, R148, c[0x0][0x1ec] ;  /* 0x00007b0094944a20 */ /* 0x000fe20000410000 */
[----:B------:R-:W-:Y:S01]  /*2f30*/  ISETP.NE.AND.EX P5, PT, RZ, c[0x0][0x25c], PT, P5 ;  /* 0x00009700ff007a0c */ /* 0x000fe20003fa5350 */
[----:B------:R-:W-:Y:S02]  /*2f40*/  @P4 FMUL.FTZ R151, R151, c[0x0][0x1ec] ;  /* 0x00007b0097974a20 */ /* 0x000fe40000410000 */
[----:B------:R-:W-:Y:S02]  /*2f50*/  @P4 FMUL.FTZ R150, R150, c[0x0][0x1ec] ;  /* 0x00007b0096964a20 */ /* 0x000fe40000410000 */
[C---:B------:R-:W-:Y:S01]  /*2f60*/  @P4 IMAD.WIDE.U32 R140, R0.reuse, R141, c[0x0][0x248] ;  /* 0x00009200008c4625 */ /* 0x040fe200078e008d */
[----:B------:R-:W-:-:S03]  /*2f70*/  IADD3 R0, R0, 0x100, RZ ;  /* 0x0000010000007810 */ /* 0x000fc60007ffe0ff */
[----:B------:R-:W-:Y:S02]  /*2f80*/  @P4 FMUL.FTZ R136, R23, R149 ;  /* 0x0000009517884220 */ /* 0x000fe40000410000 */
[----:B------:R-:W-:Y:S02]  /*2f90*/  @P4 FMUL.FTZ R137, R22, R148 ;  /* 0x0000009416894220 */ /* 0x000fe40000410000 */
[----:B------:R-:W-:Y:S01]  /*2fa0*/  @P5 MOV R145, 0x10 ;  /* 0x0000001000915802 */ /* 0x000fe20000000f00 */
[----:B------:R-:W-:Y:S02]  /*2fb0*/  @P4 FMUL.FTZ R138, R21, R151 ;  /* 0x00000097158a4220 */ /* 0x000fe40000410000 */
[----:B------:R-:W-:Y:S02]  /*2fc0*/  @P4 FMUL.FTZ R139, R20, R150 ;  /* 0x00000096148b4220 */ /* 0x000fe40000410000 */
[C---:B------:R-:W-:Y:S01]  /*2fd0*/  @P5 IMAD.WIDE.U32 R144, R180.reuse, R145, c[0x0][0x258] ;  /* 0x00009600b4905625 */ /* 0x040fe200078e0091 */
[----:B------:R-:W-:-:S04]  /*2fe0*/  IADD3 R180, R180, 0x100, RZ ;  /* 0x00000100b4b47810 */ /* 0x000fc80007ffe0ff */
[----:B------:R0:W-:Y:S04]  /*2ff0*/  @P5 STG.E.128 [R144.64], R132 ;  /* 0x0000008490005986 */ /* 0x0001e8000c101d04 */
[----:B------:R0:W-:Y:S01]  /*3000*/  @P4 STG.E.128 [R140.64], R136 ;  /* 0x000000888c004986 */ /* 0x0001e2000c101d04 */
[----:B--2---:R-:W-:Y:S02]  /*3010*/  @P4 FFMA.FTZ R48, R128, R149, R48 ;  /* 0x0000009580304223 */ /* 0x004fe40000010030 */
[----:B------:R-:W-:Y:S02]  /*3020*/  @P4 FFMA.FTZ R49, R129, R148, R49 ;  /* 0x0000009481314223 */ /* 0x000fe40000010031 */
[----:B------:R-:W-:Y:S02]  /*3030*/  @P4 FFMA.FTZ R50, R130, R151, R50 ;  /* 0x0000009782324223 */ /* 0x000fe40000010032 */
[----:B------:R-:W-:-:S02]  /*3040*/  @P4 FFMA.FTZ R51, R131, R150, R51 ;  /* 0x0000009683334223 */ /* 0x000fc40000010033 */
.L_x_7738:
[----:B0-----:R-:W-:Y:S05]  /*3050*/  BSYNC B0 ;  /* 0x0000000000007941 */ /* 0x001fea0003800000 */
.L_x_7737:
[----:B------:R-:W-:Y:S01]  /*3060*/  BSSY B0, `(.L_x_7747) ;  /* 0x0000053000007945 */ /* 0x000fe20003800000 */
[----:B------:R-:W-:Y:S05]  /*3070*/  @!P0 BRA `(.L_x_7748) ;  /* 0x0000051000008947 */ /* 0x000fea0003800000 */
[----:B------:R-:W-:Y:S01]  /*3080*/  ISETP.NE.AND P5, PT, R176, RZ, PT ;  /* 0x000000ffb000720c */ /* 0x000fe20003fa5270 */
[----:B------:R-:W-:Y:S03]  /*3090*/  BSSY B1, `(.L_x_7749) ;  /* 0x0000015000017945 */ /* 0x000fe60003800000 */
[----:B------:R-:W-:-:S02]  /*30a0*/  FSEL R142, R146, RZ, !P5 ;  /* 0x000000ff928e7208 */ /* 0x000fc40006800000 */
        /* <DEDUP_REMOVED lines=19> */
.L_x_7750:
[----:B------:R-:W-:Y:S05]  /*31e0*/  BSYNC B1 ;  /* 0x0000000000017941 */ /* 0x000fea0003800000 */
.L_x_7749:
        /* <DEDUP_REMOVED lines=11> */
.L_x_7752:
[----:B------:R-:W-:Y:S05]  /*32a0*/  BSYNC B1 ;  /* 0x0000000000017941 */ /* 0x000fea0003800000 */
.L_x_7751:
        /* <DEDUP_REMOVED lines=9> */
.L_x_7754:
[----:B------:R-:W-:Y:S05]  /*3340*/  BSYNC B1 ;  /* 0x0000000000017941 */ /* 0x000fea0003800000 */
.L_x_7753:
        /* <DEDUP_REMOVED lines=8> */
.L_x_7756:
[----:B------:R-:W-:Y:S05]  /*33d0*/  BSYNC B1 ;  /* 0x0000000000017941 */ /* 0x000fea0003800000 */
.L_x_7755:
[----:B------:R-:W-:Y:S01]  /*33e0*/  @P4 IMAD.MOV.U32 R145, RZ, RZ, 0x10 ;  /* 0x00000010ff914424 */ /* 0x000fe200078e00ff */
        /* <DEDUP_REMOVED lines=26> */
.L_x_7748:
[----:B0-----:R-:W-:Y:S05]  /*3590*/  BSYNC B0 ;  /* 0x0000000000007941 */ /* 0x001fea0003800000 */
.L_x_7747:
        /* <DEDUP_REMOVED lines=24> */
.L_x_7760:
[----:B------:R-:W-:Y:S05]  /*3720*/  BSYNC B1 ;  /* 0x0000000000017941 */ /* 0x000fea0003800000 */
.L_x_7759:
        /* <DEDUP_REMOVED lines=11> */
.L_x_7762:
[----:B------:R-:W-:Y:S05]  /*37e0*/  BSYNC B1 ;  /* 0x0000000000017941 */ /* 0x000fea0003800000 */
.L_x_7761:
        /* <DEDUP_REMOVED lines=9> */
.L_x_7764:
[----:B------:R-:W-:Y:S05]  /*3880*/  BSYNC B1 ;  /* 0x0000000000017941 */ /* 0x000fea0003800000 */
.L_x_7763:
        /* <DEDUP_REMOVED lines=8> */
.L_x_7766:
[----:B------:R-:W-:Y:S05]  /*3910*/  BSYNC B1 ;  /* 0x0000000000017941 */ /* 0x000fea0003800000 */
.L_x_7765:
        /* <DEDUP_REMOVED lines=27> */
.L_x_7758:
[----:B0-----:R-:W-:Y:S05]  /*3ad0*/  BSYNC B0 ;  /* 0x0000000000007941 */ /* 0x001fea0003800000 */
.L_x_7757:
        /* <DEDUP_REMOVED lines=24> */
.L_x_7770:
[----:B------:R-:W-:Y:S05]  /*3c60*/  BSYNC B1 ;  /* 0x0000000000017941 */ /* 0x000fea0003800000 */
.L_x_7769:
        /* <DEDUP_REMOVED lines=11> */
.L_x_7772:
[----:B------:R-:W-:Y:S05]  /*3d20*/  BSYNC B1 ;  /* 0x0000000000017941 */ /* 0x000fea0003800000 */
.L_x_7771:
        /* <DEDUP_REMOVED lines=9> */
.L_x_7774:
[----:B------:R-:W-:Y:S05]  /*3dc0*/  BSYNC B1 ;  /* 0x0000000000017941 */ /* 0x000fea0003800000 */
.L_x_7773:
        /* <DEDUP_REMOVED lines=8> */
.L_x_7776:
[----:B------:R-:W-:Y:S05]  /*3e50*/  BSYNC B1 ;  /* 0x0000000000017941 */ /* 0x000fea0003800000 */
.L_x_7775:
        /* <DEDUP_REMOVED lines=27> */
.L_x_7768:
[----:B0-----:R-:W-:Y:S05]  /*4010*/  BSYNC B0 ;  /* 0x0000000000007941 */ /* 0x001fea0003800000 */
.L_x_7767:
        /* <DEDUP_REMOVED lines=25> */
.L_x_7780:
[----:B------:R-:W-:Y:S05]  /*41b0*/  BSYNC B1 ;  /* 0x0000000000017941 */ /* 0x000fea0003800000 */
.L_x_7779:
        /* <DEDUP_REMOVED lines=11> */
.L_x_7782:
[----:B------:R-:W-:Y:S05]  /*4270*/  BSYNC B1 ;  /* 0x0000000000017941 */ /* 0x000fea0003800000 */
.L_x_7781:
        /* <DEDUP_REMOVED lines=9> */
.L_x_7784:
[----:B------:R-:W-:Y:S05]  /*4310*/  BSYNC B1 ;  /* 0x0000000000017941 */ /* 0x000fea0003800000 */
.L_x_7783:
        /* <DEDUP_REMOVED lines=8> */
.L_x_7786:
[----:B------:R-:W-:Y:S05]  /*43a0*/  BSYNC B1 ;  /* 0x0000000000017941 */ /* 0x000fea0003800000 */
.L_x_7785:
        /* <DEDUP_REMOVED lines=12> */
[----:B------:R-:W-:-:S04]  /*4470*/  @P4 IMAD.WIDE.U32 R142, R0, R143, c[0x0][0x248] ;  /* 0x00009200008e4625 */ /* 0x000fc800078e008f */
[----:B------:R-:W-:Y:S02]  /*4480*/  @P4 FMUL.FTZ R136, R7, R149 ;  /* 0x0000009507884220 */ /* 0x000fe40000410000 */
[----:B------:R-:W-:Y:S02]  /*4490*/  @P4 FMUL.FTZ R137, R6, R146 ;  /* 0x0000009206894220 */ /* 0x000fe40000410000 */
[----:B------:R-:W-:Y:S01]  /*44a0*/  @P3 MOV R145, 0x10 ;  /* 0x0000001000913802 */ /* 0x000fe20000000f00 */
[----:B------:R-:W-:Y:S02]  /*44b0*/  @P4 FMUL.FTZ R138, R5, R151 ;  /* 0x00000097058a4220 */ /* 0x000fe40000410000 */
[----:B------:R-:W-:Y:S02]  /*44c0*/  @P4 FMUL.FTZ R139, R4, R148 ;  /* 0x00000094048b4220 */ /* 0x000fe40000410000 */
[----:B------:R-:W-:-:S05]  /*44d0*/  @P3 IMAD.WIDE.U32 R144, R180, R145, c[0x0][0x258] ;  /* 0x00009600b4903625 */ /* 0x000fca00078e0091 */
[----:B------:R0:W-:Y:S04]  /*44e0*/  @P3 STG.E.128 [R144.64], R132 ;  /* 0x0000008490003986 */ /* 0x0001e8000c101d04 */
[----:B------:R0:W-:Y:S01]  /*44f0*/  @P4 STG.E.128 [R142.64], R136 ;  /* 0x000000888e004986 */ /* 0x0001e2000c101d04 */
[----:B--2---:R-:W-:Y:S02]  /*4500*/  @P4 FFMA.FTZ R32, R128, R149, R32 ;  /* 0x0000009580204223 */ /* 0x004fe40000010020 */
[----:B------:R-:W-:Y:S02]  /*4510*/  @P4 FFMA.FTZ R33, R129, R146, R33 ;  /* 0x0000009281214223 */ /* 0x000fe40000010021 */
[----:B------:R-:W-:Y:S02]  /*4520*/  @P4 FFMA.FTZ R34, R130, R151, R34 ;  /* 0x0000009782224223 */ /* 0x000fe40000010022 */
[----:B------:R-:W-:-:S02]  /*4530*/  @P4 FFMA.FTZ R35, R131, R148, R35 ;  /* 0x0000009483234223 */ /* 0x000fc40000010023 */
.L_x_7778:
[----:B0-----:R-:W-:Y:S05]  /*4540*/  BSYNC B0 ;  /* 0x0000000000007941 */ /* 0x001fea0003800000 */
.L_x_7777:
[----:B------:R-:W-:Y:S02]  /*4550*/  LOP3.LUT P3, RZ, R3, 0xff, RZ, 0xc0, !PT ;  /* 0x000000ff03ff7812 */ /* 0x000fe4000786c0ff */
[----:B------:R-:W-:-:S02]  /*4560*/  IADD3 R177, R177, c[0x0][0x160], RZ ;  /* 0x00005800b1b17a10 */ /* 0x000fc40007ffe0ff */
[----:B------:R-:W-:Y:S02]  /*4570*/  SEL R3, RZ, 0x1, P3 ;  /* 0x00000001ff037807 */ /* 0x000fe40001800000 */
[----:B------:R-:W-:-:S13]  /*4580*/  ISETP.GE.AND P3, PT, R177, c[0x0][0x164], PT ;  /* 0x00005900b1007a0c */ /* 0x000fda0003f66270 */
[----:B------:R-:W-:Y:S01]  /*4590*/  @P3 CALL.REL.NOINC `(.L_x_7694) ;  /* 0x0000001000003944 */ /* 0x000fe20003c00000 */
[----:B------:R-:W-:Y:S05]  /*45a0*/  BRA `(.L_x_7787) ;  /* 0xffffc66000007947 */ /* 0x000fea000383ffff */
.L_x_7694:
[----:B---3--:R-:W0:Y:S01]  /*45b0*/  S2UR UR6, SR_CTAID.X ;  /* 0x00000000000679c3 */ /* 0x008e220000002500 */
        /* <DEDUP_REMOVED lines=57> */
.L_x_7723:
[----:B------:R-:W-:Y:S01]  /*4950*/  HFMA2.MMA R149, -RZ, RZ, 0, 9.5367431640625e-07 ;  /* 0x00000010ff957435 */ /* 0x000fe200000001ff */
[----:B------:R-:W-:-:S02]  /*4960*/  MOV R146, R153 ;  /* 0x0000009900927202 */ /* 0x000fc40000000f00 */
[----:B------:R-:W-:Y:S02]  /*4970*/  MOV R148, 0x1f ;  /* 0x0000001f00947802 */ /* 0x000fe40000000f00 */
[----:B------:R-:W-:Y:S02]  /*4980*/  MOV R155, 0xffffffff ;  /* 0xffffffff009b7802 */ /* 0x000fe40000000f00 */
[----:B------:R-:W-:Y:S02]  /*4990*/  MOV R140, 0x49b0 ;  /* 0x000049b0008c7802 */ /* 0x000fe40000000f00 */
[----:B-----5:R-:W-:Y:S05]  /*49a0*/  CALL.REL.NOINC `($__internal_166_$__cuda_sm70_shflsync_down_p) ;  /* 0x0000046000007944 */ /* 0x020fea0003c00000 */
[----:B-1----:R-:W-:Y:S01]  /*49b0*/  MOV R144, R146 ;  /* 0x0000009200907202 */ /* 0x002fe20000000f00 */
[----:B0-----:R-:W-:Y:S05]  /*49c0*/  BRA `(.L_x_7788) ;  /* 0xffffd7f000007947 */ /* 0x001fea000383ffff */
.L_x_7724:
[----:B------:R-:W-:Y:S01]  /*49d0*/  HFMA2.MMA R149, -RZ, RZ, 0, 9.5367431640625e-07 ;  /* 0x00000010ff957435 */ /* 0x000fe200000001ff */
[----:B------:R-:W-:Y:S02]  /*49e0*/  MOV R146, R151 ;  /* 0x0000009700927202 */ /* 0x000fe40000000f00 */
[----:B------:R-:W-:Y:S02]  /*49f0*/  MOV R148, 0x1f ;  /* 0x0000001f00947802 */ /* 0x000fe40000000f00 */
[----:B------:R-:W-:-:S02]  /*4a00*/  MOV R155, 0xffffffff ;  /* 0xffffffff009b7802 */ /* 0x000fc40000000f00 */
[----:B------:R-:W-:Y:S02]  /*4a10*/  MOV R140, 0x4a30 ;  /* 0x00004a30008c7802 */ /* 0x000fe40000000f00 */
[----:B01---5:R-:W-:Y:S05]  /*4a20*/  CALL.REL.NOINC `($__internal_166_$__cuda_sm70_shflsync_down_p) ;  /* 0x000003e000007944 */ /* 0x023fea0003c00000 */
[----:B------:R-:W-:Y:S01]  /*4a30*/  FADD.FTZ R144, R144, R153 ;  /* 0x0000009990907221 */ /* 0x000fe20000010000 */
[----:B0-----:R-:W-:Y:S01]  /*4a40*/  HFMA2.MMA R149, -RZ, RZ, 0, 4.76837158203125e-07 ;  /* 0x00000008ff957435 */ /* 0x001fe200000001ff */
[----:B-1----:R-:W-:Y:S01]  /*4a50*/  FADD.FTZ R151, R151, R146 ;  /* 0x0000009297977221 */ /* 0x002fe20000010000 */
[----:B------:R-:W-:Y:S02]  /*4a60*/  MOV R148, 0x1f ;  /* 0x0000001f00947802 */ /* 0x000fe40000000f00 */
[----:B------:R-:W-:Y:S02]  /*4a70*/  MOV R155, 0xffffffff ;  /* 0xffffffff009b7802 */ /* 0x000fe40000000f00 */
[----:B------:R-:W-:Y:S02]  /*4a80*/  MOV R146, R144 ;  /* 0x0000009000927202 */ /* 0x000fe40000000f00 */
[----:B------:R-:W-:Y:S02]  /*4a90*/  MOV R140, 0x4ab0 ;  /* 0x00004ab0008c7802 */ /* 0x000fe40000000f00 */
[----:B------:R-:W-:Y:S05]  /*4aa0*/  CALL.REL.NOINC `($__internal_166_$__cuda_sm70_shflsync_down_p) ;  /* 0x0000036000007944 */ /* 0x000fea0003c00000 */
[----:B0-----:R-:W-:Y:S01]  /*4ab0*/  HFMA2.MMA R149, -RZ, RZ, 0, 4.76837158203125e-07 ;  /* 0x00000008ff957435 */ /* 0x001fe200000001ff */
[----:B-1----:R-:W-:Y:S01]  /*4ac0*/  MOV R143, R146 ;  /* 0x00000092008f7202 */ /* 0x002fe20000000f00 */
[----:B------:R-:W-:Y:S01]  /*4ad0*/  IMAD.MOV.U32 R146, RZ, RZ, R151 ;  /* 0x000000ffff927224 */ /* 0x000fe200078e0097 */
[----:B------:R-:W-:-:S02]  /*4ae0*/  MOV R148, 0x1f ;  /* 0x0000001f00947802 */ /* 0x000fc40000000f00 */
[----:B------:R-:W-:Y:S02]  /*4af0*/  MOV R155, 0xffffffff ;  /* 0xffffffff009b7802 */ /* 0x000fe40000000f00 */
[----:B------:R-:W-:Y:S02]  /*4b00*/  MOV R140, 0x4b20 ;  /* 0x00004b20008c7802 */ /* 0x000fe40000000f00 */
[----:B------:R-:W-:Y:S05]  /*4b10*/  CALL.REL.NOINC `($__internal_166_$__cuda_sm70_shflsync_down_p) ;  /* 0x000002f000007944 */ /* 0x000fea0003c00000 */
[----:B------:R-:W-:Y:S01]  /*4b20*/  FADD.FTZ R144, R143, R144 ;  /* 0x000000908f907221 */ /* 0x000fe20000010000 */
[----:B0-----:R-:W-:Y:S01]  /*4b30*/  HFMA2.MMA R149, -RZ, RZ, 0, 2.384185791015625e-07 ;  /* 0x00000004ff957435 */ /* 0x001fe200000001ff */
[----:B-1----:R-:W-:Y:S01]  /*4b40*/  FADD.FTZ R151, R151, R146 ;  /* 0x0000009297977221 */ /* 0x002fe20000010000 */
[----:B------:R-:W-:Y:S02]  /*4b50*/  MOV R148, 0x1f ;  /* 0x0000001f00947802 */ /* 0x000fe40000000f00 */
[----:B------:R-:W-:Y:S02]  /*4b60*/  MOV R155, 0xffffffff ;  /* 0xffffffff009b7802 */ /* 0x000fe40000000f00 */
[----:B------:R-:W-:Y:S02]  /*4b70*/  MOV R146, R144 ;  /* 0x0000009000927202 */ /* 0x000fe40000000f00 */
[----:B------:R-:W-:-:S02]  /*4b80*/  MOV R140, 0x4ba0 ;  /* 0x00004ba0008c7802 */ /* 0x000fc40000000f00 */
[----:B------:R-:W-:Y:S05]  /*4b90*/  CALL.REL.NOINC `($__internal_166_$__cuda_sm70_shflsync_down_p) ;  /* 0x0000027000007944 */ /* 0x000fea0003c00000 */
[----:B0-----:R-:W-:Y:S01]  /*4ba0*/  HFMA2.MMA R149, -RZ, RZ, 0, 2.384185791015625e-07 ;  /* 0x00000004ff957435 */ /* 0x001fe200000001ff */
[----:B-1----:R-:W-:-:S02]  /*4bb0*/  MOV R143, R146 ;  /* 0x00000092008f7202 */ /* 0x002fc40000000f00 */
[----:B------:R-:W-:Y:S02]  /*4bc0*/  MOV R146, R151 ;  /* 0x0000009700927202 */ /* 0x000fe40000000f00 */
[----:B------:R-:W-:Y:S02]  /*4bd0*/  MOV R148, 0x1f ;  /* 0x0000001f00947802 */ /* 0x000fe40000000f00 */
[----:B------:R-:W-:Y:S02]  /*4be0*/  MOV R155, 0xffffffff ;  /* 0xffffffff009b7802 */ /* 0x000fe40000000f00 */
[----:B------:R-:W-:Y:S02]  /*4bf0*/  MOV R140, 0x4c10 ;  /* 0x00004c10008c7802 */ /* 0x000fe40000000f00 */
[----:B------:R-:W-:Y:S05]  /*4c00*/  CALL.REL.NOINC `($__internal_166_$__cuda_sm70_shflsync_down_p) ;  /* 0x0000020000007944 */ /* 0x000fea0003c00000 */
[----:B------:R-:W-:Y:S01]  /*4c10*/  FADD.FTZ R144, R143, R144 ;  /* 0x000000908f907221 */ /* 0x000fe20000010000 */
[----:B0-----:R-:W-:Y:S01]  /*4c20*/  HFMA2.MMA R149, -RZ, RZ, 0, 1.1920928955078125e-07 ;  /* 0x00000002ff957435 */ /* 0x001fe200000001ff */
[----:B-1----:R-:W-:Y:S01]  /*4c30*/  FADD.FTZ R147, R151, R146 ;  /* 0x0000009297937221 */ /* 0x002fe20000010000 */
[----:B------:R-:W-:Y:S01]  /*4c40*/  MOV R148, 0x1f ;  /* 0x0000001f00947802 */ /* 0x000fe20000000f00 */
[----:B------:R-:W-:Y:S01]  /*4c50*/  IMAD.MOV.U32 R146, RZ, RZ, R144 ;  /* 0x000000ffff927224 */ /* 0x000fe200078e0090 */
[----:B------:R-:W-:-:S02]  /*4c60*/  MOV R155, 0xffffffff ;  /* 0xffffffff009b7802 */ /* 0x000fc40000000f00 */
[----:B------:R-:W-:Y:S02]  /*4c70*/  MOV R140, 0x4c90 ;  /* 0x00004c90008c7802 */ /* 0x000fe40000000f00 */
[----:B------:R-:W-:Y:S05]  /*4c80*/  CALL.REL.NOINC `($__internal_166_$__cuda_sm70_shflsync_down_p) ;  /* 0x0000018000007944 */ /* 0x000fea0003c00000 */
[----:B0-----:R-:W-:Y:S01]  /*4c90*/  HFMA2.MMA R149, -RZ, RZ, 0, 1.1920928955078125e-07 ;  /* 0x00000002ff957435 */ /* 0x001fe200000001ff */
[----:B-1----:R-:W-:Y:S02]  /*4ca0*/  MOV R143, R146 ;  /* 0x00000092008f7202 */ /* 0x002fe40000000f00 */
[----:B------:R-:W-:Y:S02]  /*4cb0*/  MOV R146, R147 ;  /* 0x0000009300927202 */ /* 0x000fe40000000f00 */
[----:B------:R-:W-:Y:S02]  /*4cc0*/  MOV R148, 0x1f ;  /* 0x0000001f00947802 */ /* 0x000fe40000000f00 */
[----:B------:R-:W-:Y:S02]  /*4cd0*/  MOV R155, 0xffffffff ;  /* 0xffffffff009b7802 */ /* 0x000fe40000000f00 */
[----:B------:R-:W-:Y:S02]  /*4ce0*/  MOV R140, 0x4d00 ;  /* 0x00004d00008c7802 */ /* 0x000fe40000000f00 */
[----:B------:R-:W-:Y:S05]  /*4cf0*/  CALL.REL.NOINC `($__internal_166_$__cuda_sm70_shflsync_down_p) ;  /* 0x0000011000007944 */ /* 0x000fea0003c00000 */
[----:B------:R-:W-:Y:S01]  /*4d00*/  FADD.FTZ R145, R143, R144 ;  /* 0x000000908f917221 */ /* 0x000fe20000010000 */
[----:B0-----:R-:W-:Y:S01]  /*4d10*/  HFMA2.MMA R149, -RZ, RZ, 0, 5.9604644775390625e-08 ;  /* 0x00000001ff957435 */ /* 0x001fe200000001ff */
[----:B-1----:R-:W-:Y:S01]  /*4d20*/  FADD.FTZ R147, R147, R146 ;  /* 0x0000009293937221 */ /* 0x002fe20000010000 */
[----:B------:R-:W-:-:S02]  /*4d30*/  MOV R148, 0x1f ;  /* 0x0000001f00947802 */ /* 0x000fc40000000f00 */
[----:B------:R-:W-:Y:S02]  /*4d40*/  MOV R155, 0xffffffff ;  /* 0xffffffff009b7802 */ /* 0x000fe40000000f00 */
[----:B------:R-:W-:Y:S02]  /*4d50*/  MOV R146, R145 ;  /* 0x0000009100927202 */ /* 0x000fe40000000f00 */
[----:B------:R-:W-:Y:S02]  /*4d60*/  MOV R140, 0x4d80 ;  /* 0x00004d80008c7802 */ /* 0x000fe40000000f00 */
[----:B------:R-:W-:Y:S05]  /*4d70*/  CALL.REL.NOINC `($__internal_166_$__cuda_sm70_shflsync_down_p) ;  /* 0x0000009000007944 */ /* 0x000fea0003c00000 */
[----:B0-----:R-:W-:Y:S01]  /*4d80*/  HFMA2.MMA R149, -RZ, RZ, 0, 5.9604644775390625e-08 ;  /* 0x00000001ff957435 */ /* 0x001fe200000001ff */
[----:B-1----:R-:W-:Y:S02]  /*4d90*/  MOV R196, R146 ;  /* 0x0000009200c47202 */ /* 0x002fe40000000f00 */
[----:B------:R-:W-:Y:S02]  /*4da0*/  MOV R146, R147 ;  /* 0x0000009300927202 */ /* 0x000fe40000000f00 */
[----:B------:R-:W-:Y:S02]  /*4db0*/  MOV R148, 0x1f ;  /* 0x0000001f00947802 */ /* 0x000fe40000000f00 */
[----:B------:R-:W-:-:S02]  /*4dc0*/  MOV R155, 0xffffffff ;  /* 0xffffffff009b7802 */ /* 0x000fc40000000f00 */
[----:B------:R-:W-:Y:S02]  /*4dd0*/  MOV R140, 0x4df0 ;  /* 0x00004df0008c7802 */ /* 0x000fe40000000f00 */
[----:B------:R-:W-:Y:S05]  /*4de0*/  CALL.REL.NOINC `($__internal_166_$__cuda_sm70_shflsync_down_p) ;  /* 0x0000002000007944 */ /* 0x000fea0003c00000 */
[----:B-1----:R-:W-:Y:S01]  /*4df0*/  MOV R140, R146 ;  /* 0x00000092008c7202 */ /* 0x002fe20000000f00 */
[----:B0-----:R-:W-:Y:S05]  /*4e00*/  BRA `(.L_x_7789) ;  /* 0xffffd4d000007947 */ /* 0x001fea000383ffff */
        .weak           $__internal_166_$__cuda_sm70_shflsync_down_p
        .type           $__internal_166_$__cuda_sm70_shflsync_down_p,@function
        .size           $__internal_166_$__cuda_sm70_shflsync_down_p,(.L_x_9420 - $__internal_166_$__cuda_sm70_shflsync_down_p)
$__internal_166_$__cuda_sm70_shflsync_down_p:
[----:B------:R-:W-:Y:S01]  /*4e10*/  HFMA2.MMA R141, -RZ, RZ, 0, 0 ;  /* 0x00000000ff8d7435 */ /* 0x000fe200000001ff */
[----:B------:R-:W-:Y:S04]  /*4e20*/  WARPSYNC R155 ;  /* 0x0000009b00007348 */ /* 0x000fe80003800000 */
[----:B------:R0:W1:Y:S01]  /*4e30*/  SHFL.DOWN PT, R146, R146, R149, R148 ;  /* 0x0800009592927389 */ /* 0x00006200000e0094 */
[----:B------:R-:W-:Y:S05]  /*4e40*/  RET.REL.NODEC R140 `(_ZN10layer_norm13ln_bwd_kernelINS_13Kernel_traitsI6__halfffffjLj6144ELj1ELj1ELj8ELj16ENS_18Kernel_traits_baseILj6144ES2_ffffjLj256EEEEELb0ELb1ELb1ELb0EEEvNS_9BwdParamsE) ;  /* 0xffffb1b08c007950 */ /* 0x000fea0003c3ffff */
.L_x_7790:
        /* <DEDUP_REMOVED lines=11> */
.L_x_9420:


//--------------------- .text._ZN10layer_norm13ln_bwd_kernelINS_13Kernel_traitsI6__halfffffjLj6144ELj1ELj1ELj8ELj16ENS_18Kernel_traits_baseILj6144ES2_ffffjLj256EEEEELb0ELb1ELb1ELb1EEEvNS_9BwdParamsE --------------------------
	.section	.text._ZN10layer_norm13ln_bwd_kernelINS_13Kernel_traitsI6__halfffffjLj6144ELj1ELj1ELj8ELj16ENS_18Kernel_traits_baseILj6144ES2_ffffjLj256EEEEELb0ELb1ELb1ELb1EEEvNS_9BwdParamsE,"ax",@progbits
	.sectioninfo	@"SHI_REGISTERS=250"
	.align	128
        .global         _ZN10layer_norm13ln_bwd_kernelINS_13Kernel_traitsI6__halfffffjLj6144ELj1ELj1ELj8ELj16ENS_18Kernel_traits_baseILj6144ES2_ffffjLj256EEEEELb0ELb1ELb1ELb1EEEvNS_9BwdParamsE
        .type           _ZN10layer_norm13ln_bwd_kernelINS_13Kernel_traitsI6__halfffffjLj6144ELj1ELj1ELj8ELj16ENS_18Kernel_traits_baseILj6144ES2_ffffjLj256EEEEELb0ELb1ELb1ELb1EEEvNS_9BwdParamsE,@function
        .size           _ZN10layer_norm13ln_bwd_kernelINS_13Kernel_traitsI6__halfffffjLj6144ELj1ELj1ELj8ELj16ENS_18Kernel_traits_baseILj6144ES2_ffffjLj256EEEEELb0ELb1ELb1ELb1EEEvNS_9BwdParamsE,(.L_x_9421 - _ZN10layer_norm13ln_bwd_kernelINS_13Kernel_traitsI6__halfffffjLj6144ELj1ELj1ELj8ELj16ENS_18Kernel_traits_baseILj6144ES2_ffffjLj256EEEEELb0ELb1ELb1ELb1EEEvNS_9BwdParamsE)
        .other          _ZN10layer_norm13ln_bwd_kernelINS_13Kernel_traitsI6__halfffffjLj6144ELj1ELj1ELj8ELj16ENS_18Kernel_traits_baseILj6144ES2_ffffjLj256EEEEELb0ELb1ELb1ELb1EEEvNS_9BwdParamsE,@"STO_CUDA_ENTRY STV_DEFAULT"
_ZN10layer_norm13ln_bwd_kernelINS_13Kernel_traitsI6__halfffffjLj6144ELj1ELj1ELj8ELj16ENS_18Kernel_traits_baseILj6144ES2_ffffjLj256EEEEELb0ELb1ELb1ELb1EEEvNS_9BwdParamsE:
.text._ZN10layer_norm13ln_bwd_kernelINS_13Kernel_traitsI6__halfffffjLj6144ELj1ELj1ELj8ELj16ENS_18Kernel_traits_baseILj6144ES2_ffffjLj256EEEEELb0ELb1ELb1ELb1EEEvNS_9BwdParamsE:
        /* <DEDUP_REMOVED lines=44> */
.L_x_7791:
[----:B------:R-:W-:-:S04]  /*02c0*/  SHF.L.U32 R0, R200, 0x3, RZ ;  /* 0x00000003c8007819 */ /* 0x000fc800000006ff */
[----:B------:R-:W-:-:S04]  /*02d0*/  LOP3.LUT R0, R0, 0x7f8, RZ, 0xc0, !PT ;  /* 0x000007f800007812 */ /* 0x000fc800078ec0ff */
[----:B------:R-:W-:-:S04]  /*02e0*/  IADD3 R2, P0, R0, c[0x0][0x1b0], RZ ;  /* 0x00006c0000027a10 */ /* 0x000fc80007f1e0ff */
[----:B------:R-:W-:Y:S02]  /*02f0*/  IADD3.X R3, RZ, c[0x0][0x1b4], RZ, P0, !PT ;  /* 0x00006d00ff037a10 */ /* 0x000fe400007fe4ff */
[----:B------:R-:W-:-:S03]  /*0300*/  IADD3 R4, P0, R0, c[0x0][0x1c8], RZ ;  /* 0x0000720000047a10 */ /* 0x000fc60007f1e0ff */
[----:B------:R-:W2:Y:S01]  /*0310*/  LDG.E.64 R196, [R2.64+0x2800] ;  /* 0x0028000402c47981 */ /* 0x000ea2000c1e1b00 */
[----:B------:R-:W-:-:S03]  /*0320*/  IADD3.X R5, RZ, c[0x0][0x1cc], RZ, P0, !PT ;  /* 0x00007300ff057a10 */ /* 0x000fc600007fe4ff */
[----:B------:R-:W3:Y:S04]  /*0330*/  LDG.E.64 R6, [R2.64+0x2000] ;  /* 0x0020000402067981 */ /* 0x000ee8000c1e1b00 */
[----:B------:R-:W4:Y:S04]  /*0340*/  LDG.E.64 R194, [R4.64] ;  /* 0x0000000404c27981 */ /* 0x000f28000c1e1b00 */
[----:B------:R-:W5:Y:S04]  /*0350*/  LDG.E.64 R216, [R2.64] ;  /* 0x0000000402d87981 */ /* 0x000f68000c1e1b00 */
[----:B------:R-:W5:Y:S04]  /*0360*/  LDG.E.64 R212, [R2.64+0x800] ;  /* 0x0008000402d47981 */ /* 0x000f68000c1e1b00 */
[----:B------:R-:W5:Y:S04]  /*0370*/  LDG.E.64 R208, [R2.64+0x1000] ;  /* 0x0010000402d07981 */ /* 0x000f68000c1e1b00 */
[----:B------:R-:W5:Y:S04]  /*0380*/  LDG.E.64 R204, [R2.64+0x1800] ;  /* 0x0018000402cc7981 */ /* 0x000f68000c1e1b00 */
[----:B------:R-:W5:Y:S04]  /*0390*/  LDG.E.64 R192, [R4.64+0x800] ;  /* 0x0008000404c07981 */ /* 0x000f68000c1e1b00 */
[----:B------:R-:W5:Y:S04]  /*03a0*/  LDG.E.64 R190, [R4.64+0x1000] ;  /* 0x0010000404be7981 */ /* 0x000f68000c1e1b00 */
[----:B------:R-:W5:Y:S04]  /*03b0*/  LDG.E.64 R188, [R4.64+0x1800] ;  /* 0x0018000404bc7981 */ /* 0x000f68000c1e1b00 */
[----:B------:R-:W5:Y:S04]  /*03c0*/  LDG.E.64 R186, [R4.64+0x2000] ;  /* 0x0020000404ba7981 */ /* 0x000f68000c1e1b00 */
[----:B------:R0:W5:Y:S01]  /*03d0*/  LDG.E.64 R24, [R4.64+0x2800] ;  /* 0x0028000404187981 */ /* 0x000162000c1e1b00 */
        /* <DEDUP_REMOVED lines=39> */
[----:B------:R-:W-:-:S02]  /*0650*/  SHF.R.U32.HI R15, RZ, 0x10, R197 ;  /* 0x00000010ff0f7819 */ /* 0x000fc400000116c5 */
[--C-:B---3--:R-:W-:Y:S01]  /*0660*/  SHF.R.U64 R18, R6, 0x10, R7.reuse ;  /* 0x0000001006127819 */ /* 0x108fe20000001207 */
[----:B------:R-:W-:Y:S01]  /*0670*/  HADD2.F32 R203, -RZ, R6.H0_H0 ;  /* 0x20000006ffcb7230 */ /* 0x000fe20000004100 */
[----:B------:R-:W-:Y:S01]  /*0680*/  SHF.R.U32.HI R17, RZ, 0x10, R7 ;  /* 0x00000010ff117819 */ /* 0x000fe20000011607 */
[----:B------:R-:W-:Y:S01]  /*0690*/  HADD2.F32 R201, -RZ, R7.H0_H0 ;  /* 0x20000007ffc97230 */ /* 0x000fe20000004100 */
[--C-:B----4-:R-:W-:Y:S01]  /*06a0*/  SHF.R.U64 R14, R194, 0x10, R195.reuse ;  /* 0x00000010c20e7819 */ /* 0x110fe200000012c3 */
[----:B------:R-:W-:Y:S01]  /*06b0*/  HADD2.F32 R196, -RZ, R194.H0_H0 ;  /* 0x200000c2ffc47230 */ /* 0x000fe20000004100 */
[----:B------:R-:W-:Y:S02]  /*06c0*/  SHF.R.U32.HI R13, RZ, 0x10, R195 ;  /* 0x00000010ff0d7819 */ /* 0x000fe400000116c3 */
[--C-:B-----5:R-:W-:Y:S02]  /*06d0*/  SHF.R.U64 R184, R216, 0x10, R217.reuse ;  /* 0x00000010d8b87819 */ /* 0x120fe400000012d9 */
[----:B------:R-:W-:-:S02]  /*06e0*/  SHF.R.U32.HI R182, RZ, 0x10, R217 ;  /* 0x00000010ffb67819 */ /* 0x000fc400000116d9 */
[--C-:B------:R-:W-:Y:S02]  /*06f0*/  SHF.R.U64 R180, R212, 0x10, R213.reuse ;  /* 0x00000010d4b47819 */ /* 0x100fe400000012d5 */
[----:B------:R-:W-:Y:S02]  /*0700*/  SHF.R.U32.HI R23, RZ, 0x10, R213 ;  /* 0x00000010ff177819 */ /* 0x000fe400000116d5 */
[--C-:B------:R-:W-:Y:S02]  /*0710*/  SHF.R.U64 R22, R208, 0x10, R209.reuse ;  /* 0x00000010d0167819 */ /* 0x100fe400000012d1 */
[----:B------:R-:W-:Y:S02]  /*0720*/  SHF.R.U32.HI R21, RZ, 0x10, R209 ;  /* 0x00000010ff157819 */ /* 0x000fe400000116d1 */
[--C-:B------:R-:W-:Y:S02]  /*0730*/  SHF.R.U64 R20, R204, 0x10, R205.reuse ;  /* 0x00000010cc147819 */ /* 0x100fe400000012cd */
[----:B------:R-:W-:-:S02]  /*0740*/  SHF.R.U32.HI R19, RZ, 0x10, R205 ;  /* 0x00000010ff137819 */ /* 0x000fc400000116cd */
[--C-:B------:R-:W-:Y:S01]  /*0750*/  SHF.R.U64 R12, R192, 0x10, R193.reuse ;  /* 0x00000010c00c7819 */ /* 0x100fe200000012c1 */
[----:B------:R-:W-:Y:S01]  /*0760*/  HADD2.F32 R194, -RZ, R192.H0_H0 ;  /* 0x200000c0ffc27230 */ /* 0x000fe20000004100 */
[----:B------:R-:W-:Y:S02]  /*0770*/  SHF.R.U32.HI R11, RZ, 0x10, R193 ;  /* 0x00000010ff0b7819 */ /* 0x000fe400000116c1 */
[--C-:B------:R-:W-:Y:S01]  /*0780*/  SHF.R.U64 R10, R190, 0x10, R191.reuse ;  /* 0x00000010be0a7819 */ /* 0x100fe200000012bf */
[----:B------:R-:W-:Y:S01]  /*0790*/  HADD2.F32 R192, -RZ, R190.H0_H0 ;  /* 0x200000beffc07230 */ /* 0x000fe20000004100 */
[----:B------:R-:W-:Y:S02]  /*07a0*/  SHF.R.U32.HI R9, RZ, 0x10, R191 ;  /* 0x00000010ff097819 */ /* 0x000fe400000116bf */
[--C-:B------:R-:W-:Y:S02]  /*07b0*/  SHF.R.U64 R8, R188, 0x10, R189.reuse ;  /* 0x00000010bc087819 */ /* 0x100fe400000012bd */
[----:B------:R-:W-:-:S02]  /*07c0*/  SHF.R.U32.HI R7, RZ, 0x10, R189 ;  /* 0x00000010ff077819 */ /* 0x000fc400000116bd */
[--C-:B------:R-:W-:Y:S02]  /*07d0*/  SHF.R.U64 R6, R186, 0x10, R187.reuse ;  /* 0x00000010ba067819 */ /* 0x100fe400000012bb */
[----:B0-----:R-:W-:Y:S02]  /*07e0*/  SHF.R.U32.HI R5, RZ, 0x10, R187 ;  /* 0x00000010ff057819 */ /* 0x001fe400000116bb */
[--C-:B------:R-:W-:Y:S02]  /*07f0*/  SHF.R.U64 R4, R24, 0x10, R25.reuse ;  /* 0x0000001018047819 */ /* 0x100fe40000001219 */
[----:B------:R-:W-:Y:S01]  /*0800*/  SHF.R.U32.HI R3, RZ, 0x10, R25 ;  /* 0x00000010ff037819 */ /* 0x000fe20000011619 */
[----:B------:R-:W-:Y:S02]  /*0810*/  HADD2.F32 R190, -RZ, R188.H0_H0 ;  /* 0x200000bcffbe7230 */ /* 0x000fe40000004100 */
[----:B------:R-:W-:Y:S02]  /*0820*/  HADD2.F32 R188, -RZ, R186.H0_H0 ;  /* 0x200000baffbc7230 */ /* 0x000fe40000004100 */
[----:B------:R-:W-:-:S02]  /*0830*/  HADD2.F32 R186, -RZ, R24.H0_H0 ;  /* 0x20000018ffba7230 */ /* 0x000fc40000004100 */
[----:B------:R-:W-:Y:S01]  /*0840*/  HADD2.F32 R185, -RZ, R25.H0_H0 ;  /* 0x20000019ffb97230 */ /* 0x000fe20000004100 */
[----:B------:R-:W-:Y:S01]  /*0850*/  CS2R R24, SRZ ;  /* 0x0000000000187805 */ /* 0x000fe2000001ff00 */
        /* <DEDUP_REMOVED lines=37> */
[----:B-1----:R-:W-:Y:S02]  /*0ab0*/  HADD2.F32 R3, -RZ, R3.H0_H0 ;  /* 0x20000003ff037230 */ /* 0x002fe40000004100 */
.L_x_7846:
        /* <DEDUP_REMOVED lines=13> */
[----:B------:R-:W-:-:S04]  /*0b90*/  LEA.HI.SX32 R0, R0, R139, 0x1e ;  /* 0x0000008b00007211 */ /* 0x000fc800078ff2ff */
[C---:B------:R-:W-:Y:S01]  /*0ba0*/  IADD3 R222, R0.reuse, 0x100, RZ ;  /* 0x0000010000de7810 */ /* 0x040fe20007ffe0ff */
[CC--:B------:R-:W-:Y:S01]  /*0bb0*/  IMAD.WIDE.U32 R246, R0.reuse, R239.reuse, c[0x0][0x218] ;  /* 0x0000860000f67625 */ /* 0x0c0fe200078e00ef */
[C---:B------:R-:W-:Y:S02]  /*0bc0*/  IADD3 R216, R0.reuse, 0x200, RZ ;  /* 0x0000020000d87810 */ /* 0x040fe40007ffe0ff */
[----:B------:R-:W-:Y:S01]  /*0bd0*/  IADD3 R210, R0, 0x300, RZ ;  /* 0x0000030000d27810 */ /* 0x000fe20007ffe0ff */
[----:B------:R-:W-:-:S04]  /*0be0*/  IMAD.WIDE.U32 R244, R222, R239, c[0x0][0x218] ;  /* 0x00008600def47625 */ /* 0x000fc800078e00ef */
[----:B------:R-:W-:-:S04]  /*0bf0*/  IMAD.WIDE.U32 R242, R216, R239, c[0x0][0x218] ;  /* 0x00008600d8f27625 */ /* 0x000fc800078e00ef */
[----:B------:R-:W-:Y:S01]  /*0c00*/  IMAD.WIDE.U32 R240, R210, R239, c[0x0][0x218] ;  /* 0x00008600d2f07625 */ /* 0x000fe200078e00ef */
[----:B--2---:R-:W-:-:S13]  /*0c10*/  ISETP.GT.AND P5, PT, R136, RZ, PT ;  /* 0x000000ff8800720c */ /* 0x004fda0003fa4270 */
[----:B------:R-:W-:Y:S05]  /*0c20*/  @P5 BRA `(.L_x_7794) ;  /* 0x0000012000005947 */ /* 0x000fea0003800000 */
[----:B0-----:R-:W-:Y:S01]  /*0c30*/  ISETP.NE.U32.AND P0, PT, RZ, c[0x0][0x218], PT ;  /* 0x00008600ff007a0c */ /* 0x001fe20003f05070 */
[----:B------:R-:W-:Y:S01]  /*0c40*/  HFMA2.MMA R136, -RZ, RZ, 0, 0 ;  /* 0x00000000ff887435 */ /* 0x000fe200000001ff */
[----:B------:R-:W-:Y:S02]  /*0c50*/  MOV R135, RZ ;  /* 0x000000ff00877202 */ /* 0x000fe40000000f00 */
        /* <DEDUP_REMOVED lines=12> */
[----:B------:R-:W-:-:S02]  /*0d20*/  MOV R136, RZ ;  /* 0x000000ff00887202 */ /* 0x000fc40000000f00 */
[----:B------:R-:W-:Y:S01]  /*0d30*/  MOV R135, RZ ;  /* 0x000000ff00877202 */ /* 0x000fe20000000f00 */
[----:B------:R-:W-:Y:S05]  /*0d40*/  BRA `(.L_x_7795) ;  /* 0x00000da000007947 */ /* 0x000fea0003800000 */
.L_x_7794:
[----:B0-----:R-:W-:Y:S01]  /*0d50*/  IADD3 R132, R136, -0x1, RZ ;  /* 0xffffffff88847810 */ /* 0x001fe20007ffe0ff */
[----:B------:R-:W-:-:S04]  /*0d60*/  IMAD.WIDE R226, R198, R141, c[0x0][0x1a0] ;  /* 0x00006800c6e27625 */ /* 0x000fc800078e028d */
[----:B------:R-:W-:Y:S02]  /*0d70*/  IMAD R134, R132, c[0x0][0x168], RZ ;  /* 0x00005a0084867a24 */ /* 0x000fe400078e02ff */
[----:B------:R-:W-:Y:S01]  /*0d80*/  IMAD.WIDE.U32 R132, R0, R239, c[0x0][0x188] ;  /* 0x0000620000847625 */ /* 0x000fe200078e00ef */
[----:B------:R-:W2:Y:S02]  /*0d90*/  LDG.E R226, [R226.64] ;  /* 0x00000004e2e27981 */ /* 0x000ea4000c1e1900 */
[----:B------:R-:W-:-:S04]  /*0da0*/  SHF.R.S32.HI R135, RZ, 0x1f, R134 ;  /* 0x0000001fff877819 */ /* 0x000fc80000011486 */
[----:B------:R-:W-:Y:S01]  /*0db0*/  LEA.HI R134, R135, R134, RZ, 0x2 ;  /* 0x0000008687867211 */ /* 0x000fe200078f10ff */
[----:B------:R-:W-:-:S03]  /*0dc0*/  IMAD.WIDE.U32 R148, R216, R239, c[0x0][0x188] ;  /* 0x00006200d8947625 */ /* 0x000fc600078e00ef */
[----:B------:R-:W-:Y:S02]  /*0dd0*/  LEA.HI.SX32 R176, R134, R139, 0x1e ;  /* 0x0000008b86b07211 */ /* 0x000fe400078ff2ff */
[----:B------:R-:W3:Y:S01]  /*0de0*/  LDG.E.128 R132, [R132.64] ;  /* 0x0000000484847981 */ /* 0x000ee2000c1e1d00 */
[----:B------:R-:W-:-:S03]  /*0df0*/  IMAD.WIDE.U32 R156, R210, R239, c[0x0][0x188] ;  /* 0x00006200d29c7625 */ /* 0x000fc600078e00ef */
[----:B------:R-:W4:Y:S01]  /*0e00*/  LDG.E.128 R148, [R148.64] ;  /* 0x0000000494947981 */ /* 0x000f22000c1e1d00 */
        /* <DEDUP_REMOVED lines=39> */
[----:B------:R-:W-:Y:S02]  /*1080*/  FADD.FTZ R135, -R226, R135 ;  /* 0x00000087e2877221 */ /* 0x000fe40000010100 */
[----:B-----5:R-:W-:Y:S02]  /*1090*/  FMUL.FTZ R204, R2, R133 ;  /* 0x0000008502cc7220 */ /* 0x020fe40000410000 */
[C---:B----4-:R-:W-:Y:S02]  /*10a0*/  FADD.FTZ R133, -R226.reuse, R150 ;  /* 0x00000096e2857221 */ /* 0x050fe40000010100 */
[----:B------:R-:W-:Y:S02]  /*10b0*/  FADD.FTZ R223, -R226, R132 ;  /* 0x00000084e2df7221 */ /* 0x000fe40000010100 */
[----:B------:R-:W-:-:S02]  /*10c0*/  FMUL.FTZ R202, R2, R135 ;  /* 0x0000008702ca7220 */ /* 0x000fc40000410000 */
[----:B------:R-:W-:Y:S02]  /*10d0*/  FADD.FTZ R135, -R226, R151 ;  /* 0x00000097e2877221 */ /* 0x000fe40000010100 */
[----:B------:R-:W-:Y:S02]  /*10e0*/  FMUL.FTZ R151, R2, R133 ;  /* 0x0000008502977220 */ /* 0x000fe40000410000 */
[----:B------:R-:W-:Y:S02]  /*10f0*/  FADD.FTZ R133, -R226, R156 ;  /* 0x0000009ce2857221 */ /* 0x000fe40000010100 */
[----:B------:R-:W-:Y:S02]  /*1100*/  FMUL.FTZ R223, R2, R223 ;  /* 0x000000df02df7220 */ /* 0x000fe40000410000 */
[----:B------:R-:W-:Y:S02]  /*1110*/  FMUL.FTZ R206, R219, R136 ;  /* 0x00000088dbce7220 */ /* 0x000fe40000410000 */
[----:B------:R-:W-:-:S02]  /*1120*/  FFMA.FTZ R25, R137, R204, R25 ;  /* 0x000000cc89197223 */ /* 0x000fc40000010019 */
[----:B------:R-:W-:Y:S02]  /*1130*/  FADD.FTZ R81, R81, R137 ;  /* 0x0000008951517221 */ /* 0x000fe40000010000 */
[----:B-1----:R-:W-:Y:S02]  /*1140*/  FMUL.FTZ R225, R184, R137 ;  /* 0x00000089b8e17220 */ /* 0x002fe40000410000 */
[----:B------:R-:W-:Y:S02]  /*1150*/  FMUL.FTZ R150, R2, R135 ;  /* 0x0000008702967220 */ /* 0x000fe40000410000 */
[C---:B------:R-:W-:Y:S02]  /*1160*/  FADD.FTZ R157, -R226.reuse, R157 ;  /* 0x0000009de29d7221 */ /* 0x040fe40000010100 */
[C---:B------:R-:W-:Y:S02]  /*1170*/  FADD.FTZ R137, -R226.reuse, R159 ;  /* 0x0000009fe2897221 */ /* 0x040fe40000010100 */
[----:B------:R-:W-:-:S02]  /*1180*/  FADD.FTZ R135, -R226, R158 ;  /* 0x0000009ee2877221 */ /* 0x000fc40000010100 */
[----:B------:R-:W-:Y:S02]  /*1190*/  FMUL.FTZ R159, R2, R133 ;  /* 0x00000085029f7220 */ /* 0x000fe40000410000 */
[----:B------:R-:W-:Y:S02]  /*11a0*/  FADD.FTZ R221, -R226, R134 ;  /* 0x00000086e2dd7221 */ /* 0x000fe40000010100 */
[----:B------:R-:W-:Y:S02]  /*11b0*/  FADD.FTZ R132, RZ, R206 ;  /* 0x000000ceff847221 */ /* 0x000fe40000010000 */
[----:B------:R-:W-:Y:S02]  /*11c0*/  FFMA.FTZ R133, R223, R206, RZ ;  /* 0x000000cedf857223 */ /* 0x000fe400000100ff */
[C---:B------:R-:W-:Y:S02]  /*11d0*/  FMUL.FTZ R158, R2.reuse, R157 ;  /* 0x0000009d029e7220 */ /* 0x040fe40000410000 */
[----:B------:R-:W-:-:S02]  /*11e0*/  FMUL.FTZ R157, R2, R135 ;  /* 0x00000087029d7220 */ /* 0x000fc40000410000 */
[----:B------:R-:W-:Y:S02]  /*11f0*/  FMUL.FTZ R221, R2, R221 ;  /* 0x000000dd02dd7220 */ /* 0x000fe40000410000 */
[----:B------:R-:W-:Y:S02]  /*1200*/  FMUL.FTZ R208, R217, R138 ;  /* 0x0000008ad9d07220 */ /* 0x000fe40000410000 */
[----:B------:R-:W-:Y:S02]  /*1210*/  FADD.FTZ R135, R132, R225 ;  /* 0x000000e184877221 */ /* 0x000fe40000010000 */
[----:B------:R-:W-:Y:S02]  /*1220*/  FFMA.FTZ R133, R204, R225, R133 ;  /* 0x000000e1cc857223 */ /* 0x000fe40000010085 */
[----:B------:R-:W-:Y:S02]  /*1230*/  FMUL.FTZ R227, R182, R139 ;  /* 0x0000008bb6e37220 */ /* 0x000fe40000410000 */
[----:B0-----:R-:W-:-:S02]  /*1240*/  FADD.FTZ R231, -R226, R140 ;  /* 0x0000008ce2e77221 */ /* 0x001fc40000010100 */
        /* <DEDUP_REMOVED lines=62> */
[C---:B------:R-:W-:Y:S02]  /*1630*/  FADD.FTZ R141, -R226.reuse, R167 ;  /* 0x000000a7e28d7221 */ /* 0x040fe40000010100 */
[----:B------:R-:W-:Y:S02]  /*1640*/  FFMA.FTZ R95, R163, R156, R95 ;  /* 0x0000009ca35f7223 */ /* 0x000fe4000001005f */
[----:B------:R-:W-:Y:S02]  /*1650*/  FADD.FTZ R71, R71, R163 ;  /* 0x000000a347477221 */ /* 0x000fe40000010000 */
[----:B------:R-:W-:-:S02]  /*1660*/  FADD.FTZ R165, -R226, R165 ;  /* 0x000000a5e2a57221 */ /* 0x000fc40000010100 */
[----:B------:R-:W-:Y:S02]  /*1670*/  FMUL.FTZ R167, R2, R137 ;  /* 0x0000008902a77220 */ /* 0x000fe40000410000 */
[----:B------:R-:W-:Y:S02]  /*1680*/  FMUL.FTZ R163, R19, R163 ;  /* 0x000000a313a37220 */ /* 0x000fe40000410000 */
[----:B------:R-:W-:Y:S02]  /*1690*/  FADD.FTZ R132, R135, R162 ;  /* 0x000000a287847221 */ /* 0x000fe40000010000 */
[----:B------:R-:W-:Y:S02]  /*16a0*/  FFMA.FTZ R133, R157, R162, R133 ;  /* 0x000000a29d857223 */ /* 0x000fe40000010085 */
[----:B------:R-:W-:Y:S02]  /*16b0*/  FFMA.FTZ R27, R139, R202, R27 ;  /* 0x000000ca8b1b7223 */ /* 0x000fe4000001001b */
[----:B------:R-:W-:-:S02]  /*16c0*/  FADD.FTZ R83, R83, R139 ;  /* 0x0000008b53537221 */ /* 0x000fc40000010000 */
        /* <DEDUP_REMOVED lines=8> */
[----:B------:R-:W-:Y:S02]  /*1750*/  FADD.FTZ R173, -R226, R173 ;  /* 0x000000ade2ad7221 */ /* 0x000fe40000010100 */
[----:B------:R-:W-:Y:S02]  /*1760*/  FMUL.FTZ R165, R2, R139 ;  /* 0x0000008b02a57220 */ /* 0x000fe40000410000 */
[----:B------:R-:W-:Y:S02]  /*1770*/  FFMA.FTZ R89, R169, R166, R89 ;  /* 0x000000a6a9597223 */ /* 0x000fe40000010059 */
[----:B------:R-:W-:-:S02]  /*1780*/  FADD.FTZ R65, R65, R169 ;  /* 0x000000a941417221 */ /* 0x000fc40000010000 */
[----:B------:R-:W-:Y:S02]  /*1790*/  FADD.FTZ R135, -R226, R174 ;  /* 0x000000aee2877221 */ /* 0x000fe40000010100 */
[----:B------:R-:W-:Y:S02]  /*17a0*/  FMUL.FTZ R169, R18, R169 ;  /* 0x000000a912a97220 */ /* 0x000fe40000410000 */
[----:B------:R-:W-:Y:S02]  /*17b0*/  FADD.FTZ R132, R141, R168 ;  /* 0x000000a88d847221 */ /* 0x000fe40000010000 */
[----:B------:R-:W-:Y:S02]  /*17c0*/  FFMA.FTZ R133, R167, R168, R133 ;  /* 0x000000a8a7857223 */ /* 0x000fe40000010085 */
        /* <DEDUP_REMOVED lines=8> */
[----:B------:R-:W-:Y:S02]  /*1850*/  FADD.FTZ R139, -R226, R175 ;  /* 0x000000afe28b7221 */ /* 0x000fe40000010100 */
[----:B------:R-:W-:Y:S02]  /*1860*/  FFMA.FTZ R91, R171, R164, R91 ;  /* 0x000000a4ab5b7223 */ /* 0x000fe4000001005b */
[----:B------:R-:W-:Y:S02]  /*1870*/  FADD.FTZ R67, R67, R171 ;  /* 0x000000ab43437221 */ /* 0x000fe40000010000 */
        /* <DEDUP_REMOVED lines=39> */
.L_x_7795:
[----:B0-----:R-:W-:Y:S05]  /*1af0*/  BSYNC B0 ;  /* 0x0000000000007941 */ /* 0x001fea0003800000 */
.L_x_7793:
[----:B------:R-:W-:Y:S02]  /*1b00*/  LOP3.LUT P1, RZ, R181, 0xff, RZ, 0xc0, !PT ;  /* 0x000000ffb5ff7812 */ /* 0x000fe4000782c0ff */
[----:B------:R-:W-:-:S02]  /*1b10*/  SHF.R.U32.HI R134, RZ, 0x5, R200 ;  /* 0x00000005ff867819 */ /* 0x000fc400000116c8 */
[----:B------:R-:W-:Y:S02]  /*1b20*/  LOP3.LUT P0, RZ, R200, 0x1f, RZ, 0xc0, !PT ;  /* 0x0000001fc8ff7812 */ /* 0x000fe4000780c0ff */
[----:B------:R-:W-:-:S07]  /*1b30*/  LOP3.LUT R230, R134, 0x7fffff8, RZ, 0xc0, !PT ;  /* 0x07fffff886e67812 */ /* 0x000fce00078ec0ff */
[----:B------:R-:W-:Y:S01]  /*1b40*/  @!P1 IADD3 R230, R230, 0x8, RZ ;  /* 0x00000008e6e69810 */ /* 0x000fe20007ffe0ff */
[----:B------:R-:W-:Y:S05]  /*1b50*/  BRA.DIV ~URZ, `(.L_x_7796) ;  /* 0x000021d27f007947 */ /* 0x000fea000b800000 */
[----:B------:R0:W1:Y:S02]  /*1b60*/  SHFL.DOWN PT, R138, R135, 0x10, 0x1f ;  /* 0x0a001f00878a7f89 */ /* 0x00006400000e0000 */
.L_x_7847:
        /* <DEDUP_REMOVED lines=18> */
.L_x_7848:
[----:B-----5:R-:W-:Y:S01]  /*1c90*/  ISETP.GE.AND P6, PT, R228, 0x1, PT ;  /* 0x00000001e400780c */ /* 0x020fe20003fc6270 */
[----:B------:R-:W-:Y:S01]  /*1ca0*/  HFMA2.MMA R179, -RZ, RZ, 0, 0 ;  /* 0x00000000ffb37435 */ /* 0x000fe200000001ff */
[----:B--2---:R-:W-:Y:S01]  /*1cb0*/  FADD.FTZ R148, R139, R136 ;  /* 0x000000888b947221 */ /* 0x004fe20000010000 */
[----:B------:R-:W-:Y:S01]  /*1cc0*/  WARPSYNC 0xffffffff ;  /* 0xffffffff00007948 */ /* 0x000fe20003800000 */
[----:B-1----:R-:W-:-:S09]  /*1cd0*/  FADD.FTZ R149, R149, R140 ;  /* 0x0000008c95957221 */ /* 0x002fd20000010000 */
[----:B------:R-:W-:Y:S02]  /*1ce0*/  @P6 IADD3 R228, R228, -0x1, RZ ;  /* 0xffffffffe4e46810 */ /* 0x000fe40007ffe0ff */
[----:B------:R-:W-:Y:S02]  /*1cf0*/  @P6 LOP3.LUT R135, R200, 0xff, RZ, 0xc0, !PT ;  /* 0x000000ffc8876812 */ /* 0x000fe400078ec0ff */
[----:B------:R-:W-:Y:S01]  /*1d00*/  @P6 MOV R238, 0x10 ;  /* 0x0000001000ee6802 */ /* 0x000fe20000000f00 */
        /* <DEDUP_REMOVED lines=10> */
[----:B------:R-:W-:Y:S01]  /*1db0*/  @!P5 ISETP.NE.U32.AND P2, PT, RZ, c[0x0][0x218], PT ;  /* 0x00008600ff00da0c */ /* 0x000fe20003f45070 */
[----:B------:R-:W-:Y:S01]  /*1dc0*/  BSSY B0, `(.L_x_7798) ;  /* 0x0000027000007945 */ /* 0x000fe20003800000 */
[----:B------:R-:W-:Y:S01]  /*1dd0*/  ISETP.NE.AND P3, PT, R183, RZ, PT ;  /* 0x000000ffb700720c */ /* 0x000fe20003f65270 */
[----:B------:R-:W2:Y:S01]  /*1de0*/  LDS.128 R132, [R230.X8+0x6000] ;  /* 0x00600000e6847984 */ /* 0x000ea20000008c00 */
[----:B------:R-:W-:-:S02]  /*1df0*/  ISETP.NE.U32.AND P0, PT, RZ, c[0x0][0x258], PT ;  /* 0x00009600ff007a0c */ /* 0x000fc40003f05070 */
[----:B------:R-:W-:Y:S01]  /*1e00*/  @!P5 ISETP.NE.AND.EX P2, PT, RZ, c[0x0][0x21c], PT, P2 ;  /* 0x00008700ff00da0c */ /* 0x000fe20003f45320 */
[----:B0-----:R-:W0:Y:S01]  /*1e10*/  LDS.128 R136, [R230.X8+0x6010] ;  /* 0x00601000e6887984 */ /* 0x001e220000008c00 */
[----:B------:R-:W-:Y:S02]  /*1e20*/  ISETP.NE.U32.AND P1, PT, RZ, c[0x0][0x258], PT ;  /* 0x00009600ff007a0c */ /* 0x000fe40003f25070 */
[----:B------:R-:W-:Y:S01]  /*1e30*/  @!P5 ISETP.NE.U32.AND P4, PT, RZ, c[0x0][0x218], PT ;  /* 0x00008600ff00da0c */ /* 0x000fe20003f85070 */
[----:B------:R-:W3:Y:S01]  /*1e40*/  LDS.128 R140, [R230.X8+0x6020] ;  /* 0x00602000e68c7984 */ /* 0x000ee20000008c00 */
[----:B------:R-:W-:-:S03]  /*1e50*/  ISETP.NE.AND.EX P0, PT, RZ, c[0x0][0x25c], PT, P0 ;  /* 0x00009700ff007a0c */ /* 0x000fc60003f05300 */
[----:B------:R-:W4:Y:S01]  /*1e60*/  LDS.128 R144, [R230.X8+0x6030] ;  /* 0x00603000e6907984 */ /* 0x000f220000008c00 */
[----:B--2---:R-:W-:Y:S02]  /*1e70*/  FADD.FTZ R241, RZ, R132 ;  /* 0x00000084fff17221 */ /* 0x004fe40000010000 */
[----:B------:R-:W-:Y:S01]  /*1e80*/  FADD.FTZ R132, RZ, R133 ;  /* 0x00000085ff847221 */ /* 0x000fe20000010000 */
[----:B------:R-:W-:Y:S01]  /*1e90*/  @!P5 FSEL R133, R96, RZ, P2 ;  /* 0x000000ff6085d208 */ /* 0x000fe20001000000 */
[----:B------:R-:W-:Y:S02]  /*1ea0*/  FADD.FTZ R241, R134, R241 ;  /* 0x000000f186f17221 */ /* 0x000fe40000010000 */
[----:B------:R-:W-:Y:S02]  /*1eb0*/  FADD.FTZ R132, R135, R132 ;  /* 0x0000008487847221 */ /* 0x000fe40000010000 */
[----:B0-----:R-:W-:Y:S02]  /*1ec0*/  FADD.FTZ R241, R241, R136 ;  /* 0x00000088f1f17221 */ /* 0x001fe40000010000 */
        /* <DEDUP_REMOVED lines=16> */
[----:B-1----:R-:W-:Y:S01]  /*1fd0*/  ISETP.NE.U32.AND P2, PT, RZ, c[0x0][0x218], PT ;  /* 0x00008600ff007a0c */ /* 0x002fe20003f45070 */
[----:B------:R-:W-:-:S03]  /*1fe0*/  FFMA.FTZ R133, R223, R143, R142 ;  /* 0x0000008fdf857223 */ /* 0x000fc6000001008e */
[----:B------:R-:W-:Y:S01]  /*1ff0*/  ISETP.NE.AND.EX P2, PT, RZ, c[0x0][0x21c], PT, P2 ;  /* 0x00008700ff007a0c */ /* 0x000fe20003f45320 */
[----:B------:R-:W-:-:S04]  /*2000*/  FADD.FTZ R133, R206, -R133 ;  /* 0x80000085ce857221 */ /* 0x000fc80000010000 */
[----:B------:R-:W-:-:S08]  /*2010*/  FMUL.FTZ R133, R2, R133 ;  /* 0x0000008502857220 */ /* 0x000fd00000410000 */
[----:B------:R-:W-:Y:S02]  /*2020*/  @P2 FADD.FTZ R133, R96, R133 ;  /* 0x0000008560852221 */ /* 0x000fe40000010000 */
.L_x_7799:
[----:B-1----:R-:W-:Y:S05]  /*2030*/  BSYNC B0 ;  /* 0x0000000000007941 */ /* 0x002fea0003800000 */
.L_x_7798:
[----:B------:R-:W-:Y:S01]  /*2040*/  @P0 MOV R139, 0x10 ;  /* 0x00000010008b0802 */ /* 0x000fe20000000f00 */
[----:B------:R-:W-:Y:S01]  /*2050*/  BSSY B0, `(.L_x_7800) ;  /* 0x0000015000007945 */ /* 0x000fe20003800000 */
[----:B------:R-:W-:Y:S01]  /*2060*/  @P6 MOV R136, 0x10 ;  /* 0x0000001000886802 */ /* 0x000fe20000000f00 */
[----:B------:R-:W-:Y:S01]  /*2070*/  @P6 FMUL.FTZ R141, R133, c[0x0][0x1ec] ;  /* 0x00007b00858d6a20 */ /* 0x000fe20000410000 */
[----:B------:R-:W-:Y:S01]  /*2080*/  @!P5 ISETP.NE.U32.AND P2, PT, RZ, c[0x0][0x218], PT ;  /* 0x00008600ff00da0c */ /* 0x000fe20003f45070 */
[----:B------:R-:W-:Y:S01]  /*2090*/  @P0 IMAD.WIDE.U32 R138, R0, R139, c[0x0][0x258] ;  /* 0x00009600008a0625 */ /* 0x000fe200078e008b */
[----:B------:R-:W-:Y:S02]  /*20a0*/  ISETP.NE.AND.EX P1, PT, RZ, c[0x0][0x25c], PT, P1 ;  /* 0x00009700ff007a0c */ /* 0x000fe40003f25310 */
[----:B------:R-:W-:Y:S01]  /*20b0*/  @!P5 ISETP.NE.AND.EX P4, PT, RZ, c[0x0][0x21c], PT, P4 ;  /* 0x00008700ff00da0c */ /* 0x000fe20003f85340 */
[----:B------:R-:W-:Y:S01]  /*20c0*/  @P6 IMAD.WIDE.U32 R136, R179, R136, c[0x0][0x248] ;  /* 0x00009200b3886625 */ /* 0x000fe200078e0088 */
[----:B------:R-:W-:-:S02]  /*20d0*/  @!P5 ISETP.NE.AND.EX P3, PT, RZ, c[0x0][0x21c], PT, P3 ;  /* 0x00008700ff00da0c */ /* 0x000fc40003f65330 */
[----:B------:R-:W-:Y:S02]  /*20e0*/  @!P5 ISETP.NE.AND.EX P2, PT, RZ, c[0x0][0x21c], PT, P2 ;  /* 0x00008700ff00da0c */ /* 0x000fe40003f45320 */
[----:B------:R-:W-:Y:S02]  /*20f0*/  @P6 MOV R148, 0x10 ;  /* 0x0000001000946802 */ /* 0x000fe40000000f00 */
[----:B------:R-:W-:Y:S02]  /*2100*/  IADD3 R147, R179, 0x100, RZ ;  /* 0x00000100b3937810 */ /* 0x000fe40007ffe0ff */
        /* <DEDUP_REMOVED lines=9> */
.L_x_7801:
[----:B------:R-:W-:Y:S05]  /*21a0*/  BSYNC B0 ;  /* 0x0000000000007941 */ /* 0x000fea0003800000 */
.L_x_7800:
[----:B------:R-:W-:Y:S01]  /*21b0*/  BSSY B0, `(.L_x_7802) ;  /* 0x000000c000007945 */ /* 0x000fe20003800000 */
[----:B------:R-:W-:Y:S01]  /*21c0*/  @P6 FMUL.FTZ R128, R196, R141 ;  /* 0x0000008dc4806220 */ /* 0x000fe20000410000 */
[C---:B------:R-:W-:Y:S01]  /*21d0*/  SEL R133, R134.reuse, R125, P1 ;  /* 0x0000007d86857207 */ /* 0x040fe20000800000 */
        /* <DEDUP_REMOVED lines=9> */
.L_x_7803:
[----:B------:R-:W-:Y:S05]  /*2270*/  BSYNC B0 ;  /* 0x0000000000007941 */ /* 0x000fea0003800000 */
.L_x_7802:
[----:B------:R-:W-:Y:S01]  /*2280*/  BSSY B0, `(.L_x_7804) ;  /* 0x000000b000007945 */ /* 0x000fe20003800000 */
[C---:B------:R-:W-:Y:S01]  /*2290*/  @P6 FMUL.FTZ R145, R135.reuse, c[0x0][0x1ec] ;  /* 0x00007b0087916a20 */ /* 0x040fe20000410000 */
        /* <DEDUP_REMOVED lines=9> */
.L_x_7805:
[----:B------:R-:W-:Y:S05]  /*2330*/  BSYNC B0 ;  /* 0x0000000000007941 */ /* 0x000fea0003800000 */
.L_x_7804:
[C---:B------:R-:W-:Y:S01]  /*2340*/  @P6 FMUL.FTZ R146, R140.reuse, c[0x0][0x1ec] ;  /* 0x00007b008c926a20 */ /* 0x040fe20000410000 */
[----:B------:R-:W-:Y:S01]  /*2350*/  SEL R135, R140, R127, P1 ;  /* 0x0000007f8c877207 */ /* 0x000fe20000800000 */
[----:B------:R-:W-:Y:S02]  /*2360*/  @P6 FMUL.FTZ R129, R14, R144 ;  /* 0x000000900e816220 */ /* 0x000fe40000410000 */
[----:B------:R-:W-:Y:S02]  /*2370*/  @P6 FMUL.FTZ R130, R195, R145 ;  /* 0x00000091c3826220 */ /* 0x000fe40000410000 */
[----:B------:R-:W-:Y:S01]  /*2380*/  @P6 FMUL.FTZ R131, R13, R146 ;  /* 0x000000920d836220 */ /* 0x000fe20000410000 */
[----:B------:R0:W-:Y:S01]  /*2390*/  @P0 STG.E.128 [R138.64], R132 ;  /* 0x000000848a000986 */ /* 0x0001e2000c101d04 */
[----:B-----5:R-:W-:Y:S02]  /*23a0*/  @P6 FFMA.FTZ R56, R120, R141, R56 ;  /* 0x0000008d78386223 */ /* 0x020fe40000010038 */
[----:B------:R-:W-:Y:S01]  /*23b0*/  @P6 IMAD.WIDE.U32 R140, R147, R148, c[0x0][0x170] ;  /* 0x00005c00938c6625 */ /* 0x000fe200078e0094 */
[----:B------:R1:W-:Y:S03]  /*23c0*/  @P6 STG.E.128 [R136.64], R128 ;  /* 0x0000008088006986 */ /* 0x0003e6000c101d04 */
[----:B------:R-:W-:-:S02]  /*23d0*/  @P6 FFMA.FTZ R57, R121, R144, R57 ;  /* 0x0000009079396223 */ /* 0x000fc40000010039 */
[----:B------:R-:W-:Y:S02]  /*23e0*/  @P6 FFMA.FTZ R58, R122, R145, R58 ;  /* 0x000000917a3a6223 */ /* 0x000fe4000001003a */
[----:B------:R-:W-:Y:S02]  /*23f0*/  @P6 FFMA.FTZ R59, R123, R146, R59 ;  /* 0x000000927b3b6223 */ /* 0x000fe4000001003b */
[----:B------:R1:W5:Y:S01]  /*2400*/  @P6 LDG.E.128 R120, [R140.64] ;  /* 0x000000048c786981 */ /* 0x000362000c1e1d00 */
[----:B------:R-:W-:Y:S01]  /*2410*/  @!P5 ISETP.NE.U32.AND P2, PT, RZ, c[0x0][0x218], PT ;  /* 0x00008600ff00da0c */ /* 0x000fe20003f45070 */
[----:B------:R-:W-:Y:S01]  /*2420*/  BSSY B0, `(.L_x_7806) ;  /* 0x000000c000007945 */ /* 0x000fe20003800000 */
[----:B------:R-:W-:Y:S02]  /*2430*/  @!P5 ISETP.NE.U32.AND P3, PT, RZ, c[0x0][0x218], PT ;  /* 0x00008600ff00da0c */ /* 0x000fe40003f65070 */
[----:B------:R-:W-:Y:S02]  /*2440*/  @!P5 ISETP.NE.AND.EX P2, PT, RZ, c[0x0][0x21c], PT, P2 ;  /* 0x00008700ff00da0c */ /* 0x000fe40003f45320 */
[----:B------:R-:W-:-:S02]  /*2450*/  @!P5 ISETP.NE.U32.AND P4, PT, RZ, c[0x0][0x218], PT ;  /* 0x00008600ff00da0c */ /* 0x000fc40003f85070 */
[----:B0-----:R-:W-:Y:S01]  /*2460*/  @!P5 FSEL R133, R100, RZ, P2 ;  /* 0x000000ff6485d208 */ /* 0x001fe20001000000 */
[----:B------:R-:W-:Y:S05]  /*2470*/  @!P5 BRA `(.L_x_7807) ;  /* 0x000000600000d947 */ /* 0x000fea0003800000 */
[----:B-1----:R-:W-:Y:S01]  /*2480*/  ISETP.NE.U32.AND P2, PT, RZ, c[0x0][0x218], PT ;  /* 0x00008600ff007a0c */ /* 0x002fe20003f45070 */
[----:B------:R-:W-:-:S03]  /*2490*/  FFMA.FTZ R133, R231, R143, R142 ;  /* 0x0000008fe7857223 */ /* 0x000fc6000001008e */
[----:B------:R-:W-:Y:S01]  /*24a0*/  ISETP.NE.AND.EX P2, PT, RZ, c[0x0][0x21c], PT, P2 ;  /* 0x00008700ff007a0c */ /* 0x000fe20003f45320 */
[----:B------:R-:W-:-:S04]  /*24b0*/  FADD.FTZ R133, R218, -R133 ;  /* 0x80000085da857221 */ /* 0x000fc80000010000 */
[----:B------:R-:W-:-:S08]  /*24c0*/  FMUL.FTZ R133, R2, R133 ;  /* 0x0000008502857220 */ /* 0x000fd00000410000 */
[----:B------:R-:W-:Y:S02]  /*24d0*/  @P2 FADD.FTZ R133, R100, R133 ;  /* 0x0000008564852221 */ /* 0x000fe40000010000 */
.L_x_7807:
[----:B-1----:R-:W-:Y:S05]  /*24e0*/  BSYNC B0 ;  /* 0x0000000000007941 */ /* 0x002fea0003800000 */
.L_x_7806:
[----:B------:R-:W-:Y:S01]  /*24f0*/  @P0 MOV R139, 0x10 ;  /* 0x00000010008b0802 */ /* 0x000fe20000000f00 */
[----:B------:R-:W-:Y:S01]  /*2500*/  BSSY B0, `(.L_x_7808) ;  /* 0x0000014000007945 */ /* 0x000fe20003800000 */
[----:B------:R-:W-:Y:S01]  /*2510*/  @P6 MOV R136, 0x10 ;  /* 0x0000001000886802 */ /* 0x000fe20000000f00 */
[----:B------:R-:W-:Y:S01]  /*2520*/  @P6 FMUL.FTZ R141, R133, c[0x0][0x1ec] ;  /* 0x00007b00858d6a20 */ /* 0x000fe20000410000 */
[----:B------:R-:W-:Y:S01]  /*2530*/  @!P5 ISETP.NE.U32.AND P2, PT, RZ, c[0x0][0x218], PT ;  /* 0x00008600ff00da0c */ /* 0x000fe20003f45070 */
[----:B------:R-:W-:Y:S01]  /*2540*/  @P0 IMAD.WIDE.U32 R138, R222, R139, c[0x0][0x258] ;  /* 0x00009600de8a0625 */ /* 0x000fe200078e008b */
[----:B------:R-:W-:Y:S02]  /*2550*/  @!P5 ISETP.NE.AND.EX P3, PT, RZ, c[0x0][0x21c], PT, P3 ;  /* 0x00008700ff00da0c */ /* 0x000fe40003f65330 */
[----:B------:R-:W-:Y:S01]  /*2560*/  @!P5 ISETP.NE.AND.EX P4, PT, RZ, c[0x0][0x21c], PT, P4 ;  /* 0x00008700ff00da0c */ /* 0x000fe20003f85340 */
[----:B------:R-:W-:Y:S01]  /*2570*/  @P6 IMAD.WIDE.U32 R136, R147, R136, c[0x0][0x248] ;  /* 0x0000920093886625 */ /* 0x000fe200078e0088 */
[----:B------:R-:W-:-:S02]  /*2580*/  @!P5 ISETP.NE.AND.EX P2, PT, RZ, c[0x0][0x21c], PT, P2 ;  /* 0x00008700ff00da0c */ /* 0x000fc40003f45320 */
        /* <DEDUP_REMOVED lines=11> */
.L_x_7809:
[----:B------:R-:W-:Y:S05]  /*2640*/  BSYNC B0 ;  /* 0x0000000000007941 */ /* 0x000fea0003800000 */
.L_x_7808:
        /* <DEDUP_REMOVED lines=12> */
.L_x_7811:
[----:B------:R-:W-:Y:S05]  /*2710*/  BSYNC B0 ;  /* 0x0000000000007941 */ /* 0x000fea0003800000 */
.L_x_7810:
        /* <DEDUP_REMOVED lines=11> */
.L_x_7813:
[----:B------:R-:W-:Y:S05]  /*27d0*/  BSYNC B0 ;  /* 0x0000000000007941 */ /* 0x000fea0003800000 */
.L_x_7812:
        /* <DEDUP_REMOVED lines=26> */
.L_x_7815:
[----:B-1----:R-:W-:Y:S05]  /*2980*/  BSYNC B0 ;  /* 0x0000000000007941 */ /* 0x002fea0003800000 */
.L_x_7814:
        /* <DEDUP_REMOVED lines=21> */
.L_x_7817:
[----:B------:R-:W-:Y:S05]  /*2ae0*/  BSYNC B0 ;  /* 0x0000000000007941 */ /* 0x000fea0003800000 */
.L_x_7816:
        /* <DEDUP_REMOVED lines=12> */
.L_x_7819:
[----:B------:R-:W-:Y:S05]  /*2bb0*/  BSYNC B0 ;  /* 0x0000000000007941 */ /* 0x000fea0003800000 */
.L_x_7818:
        /* <DEDUP_REMOVED lines=11> */
.L_x_7821:
[----:B------:R-:W-:Y:S05]  /*2c70*/  BSYNC B0 ;  /* 0x0000000000007941 */ /* 0x000fea0003800000 */
.L_x_7820:
        /* <DEDUP_REMOVED lines=26> */
.L_x_7823:
[----:B-1----:R-:W-:Y:S05]  /*2e20*/  BSYNC B0 ;  /* 0x0000000000007941 */ /* 0x002fea0003800000 */
.L_x_7822:
        /* <DEDUP_REMOVED lines=21> */
.L_x_7825:
[----:B------:R-:W-:Y:S05]  /*2f80*/  BSYNC B0 ;  /* 0x0000000000007941 */ /* 0x000fea0003800000 */
.L_x_7824:
        /* <DEDUP_REMOVED lines=12> */
.L_x_7827:
[----:B------:R-:W-:Y:S05]  /*3050*/  BSYNC B0 ;  /* 0x0000000000007941 */ /* 0x000fea0003800000 */
.L_x_7826:
        /* <DEDUP_REMOVED lines=11> */
.L_x_7829:
[----:B------:R-:W-:Y:S05]  /*3110*/  BSYNC B0 ;  /* 0x0000000000007941 */ /* 0x000fea0003800000 */
.L_x_7828:
        /* <DEDUP_REMOVED lines=26> */
.L_x_7831:
[----:B-1----:R-:W-:Y:S05]  /*32c0*/  BSYNC B0 ;  /* 0x0000000000007941 */ /* 0x002fea0003800000 */
.L_x_7830:
[----:B------:R-:W-:Y:S01]  /*32d0*/  @P0 IADD3 R136, R0, 0x400, RZ ;  /* 0x0000040000880810 */ /* 0x000fe20007ffe0ff */
[----:B------:R-:W-:Y:S01]  /*32e0*/  BSSY B0, `(.L_x_7832) ;  /* 0x0000015000007945 */ /* 0x000fe20003800000 */
[----:B------:R-:W-:Y:S01]  /*32f0*/  @P0 MOV R137, 0x10 ;  /* 0x0000001000890802 */ /* 0x000fe20000000f00 */
[----:B------:R-:W-:Y:S01]  /*3300*/  @P6 FMUL.FTZ R141, R133, c[0x0][0x1ec] ;  /* 0x00007b00858d6a20 */ /* 0x000fe20000410000 */
[----:B------:R-:W-:Y:S02]  /*3310*/  @P6 MOV R139, 0x10 ;  /* 0x00000010008b6802 */ /* 0x000fe40000000f00 */
        /* <DEDUP_REMOVED lines=17> */
.L_x_7833:
[----:B------:R-:W-:Y:S05]  /*3430*/  BSYNC B0 ;  /* 0x0000000000007941 */ /* 0x000fea0003800000 */
.L_x_7832:
        /* <DEDUP_REMOVED lines=12> */
.L_x_7835:
[----:B------:R-:W-:Y:S05]  /*3500*/  BSYNC B0 ;  /* 0x0000000000007941 */ /* 0x000fea0003800000 */
.L_x_7834:
        /* <DEDUP_REMOVED lines=11> */
.L_x_7837:
[----:B------:R-:W-:Y:S05]  /*35c0*/  BSYNC B0 ;  /* 0x0000000000007941 */ /* 0x000fea0003800000 */
.L_x_7836:
        /* <DEDUP_REMOVED lines=26> */
.L_x_7839:
[----:B-1----:R-:W-:Y:S05]  /*3770*/  BSYNC B0 ;  /* 0x0000000000007941 */ /* 0x002fea0003800000 */
.L_x_7838:
[----:B------:R-:W-:Y:S01]  /*3780*/  @!P5 ISETP.NE.U32.AND P3, PT, RZ, c[0x0][0x218], PT ;  /* 0x00008600ff00da0c */ /* 0x000fe20003f65070 */
[----:B------:R-:W-:Y:S01]  /*3790*/  BSSY B0, `(.L_x_7840) ;  /* 0x000000e000007945 */ /* 0x000fe20003800000 */
[C---:B------:R-:W-:Y:S01]  /*37a0*/  SEL R124, R133.reuse, R124, P1 ;  /* 0x0000007c857c7207 */ /* 0x040fe20000800000 */
[----:B------:R-:W-:Y:S01]  /*37b0*/  @P6 FMUL.FTZ R133, R133, c[0x0][0x1ec] ;  /* 0x00007b0085856a20 */ /* 0x000fe20000410000 */
[----:B------:R-:W-:Y:S02]  /*37c0*/  @!P5 ISETP.NE.AND.EX P3, PT, RZ, c[0x0][0x21c], PT, P3 ;  /* 0x00008700ff00da0c */ /* 0x000fe40003f65330 */
[----:B------:R-:W-:Y:S02]  /*37d0*/  @!P5 ISETP.NE.AND.EX P4, PT, RZ, c[0x0][0x21c], PT, P4 ;  /* 0x00008700ff00da0c */ /* 0x000fe40003f85340 */
        /* <DEDUP_REMOVED lines=9> */
.L_x_7841:
[----:B------:R-:W-:Y:S05]  /*3870*/  BSYNC B0 ;  /* 0x0000000000007941 */ /* 0x000fea0003800000 */
.L_x_7840:
[----:B------:R-:W-:Y:S01]  /*3880*/  BSSY B0, `(.L_x_7842) ;  /* 0x000000c000007945 */ /* 0x000fe20003800000 */
[----:B------:R-:W-:Y:S01]  /*3890*/  SEL R125, R132, R125, P1 ;  /* 0x0000007d847d7207 */ /* 0x000fe20000800000 */
[----:B------:R-:W-:Y:S01]  /*38a0*/  @P6 FMUL.FTZ R128, R186, R133 ;  /* 0x00000085ba806220 */ /* 0x000fe20000410000 */
[----:B------:R-:W-:Y:S01]  /*38b0*/  @!P5 FSEL R135, R118, RZ, P4 ;  /* 0x000000ff7687d208 */ /* 0x000fe20002000000 */
        /* <DEDUP_REMOVED lines=8> */
.L_x_7843:
[----:B------:R-:W-:Y:S05]  /*3940*/  BSYNC B0 ;  /* 0x0000000000007941 */ /* 0x000fea0003800000 */
.L_x_7842:
[C---:B------:R-:W-:Y:S01]  /*3950*/  SEL R126, R135.reuse, R126, P1 ;  /* 0x0000007e877e7207 */ /* 0x040fe20000800000 */
[----:B------:R-:W-:Y:S01]  /*3960*/  @P6 FMUL.FTZ R135, R135, c[0x0][0x1ec] ;  /* 0x00007b0087876a20 */ /* 0x000fe20000410000 */
[----:B------:R-:W-:Y:S01]  /*3970*/  BSSY B0, `(.L_x_7844) ;  /* 0x000000e000007945 */ /* 0x000fe20003800000 */
[-C--:B------:R-:W-:Y:S02]  /*3980*/  @P6 FMUL.FTZ R129, R4, R132.reuse ;  /* 0x0000008404816220 */ /* 0x080fe40000410000 */
[----:B-----5:R-:W-:Y:S01]  /*3990*/  @P6 FFMA.FTZ R37, R121, R132, R37 ;  /* 0x0000008479256223 */ /* 0x020fe20000010025 */
[----:B------:R-:W-:Y:S01]  /*39a0*/  @!P5 FSEL R132, R119, RZ, P2 ;  /* 0x000000ff7784d208 */ /* 0x000fe20001000000 */
[----:B------:R-:W-:Y:S02]  /*39b0*/  @P6 FFMA.FTZ R36, R120, R133, R36 ;  /* 0x0000008578246223 */ /* 0x000fe40000010024 */
[-C--:B------:R-:W-:Y:S02]  /*39c0*/  @P6 FMUL.FTZ R130, R185, R135.reuse ;  /* 0x00000087b9826220 */ /* 0x080fe40000410000 */
[----:B------:R-:W-:Y:S01]  /*39d0*/  @P6 FFMA.FTZ R38, R122, R135, R38 ;  /* 0x000000877a266223 */ /* 0x000fe20000010026 */
[----:B------:R-:W-:Y:S05]  /*39e0*/  @!P5 BRA `(.L_x_7845) ;  /* 0x000000600000d947 */ /* 0x000fea0003800000 */
[----:B------:R-:W-:Y:S01]  /*39f0*/  ISETP.NE.U32.AND P2, PT, RZ, c[0x0][0x218], PT ;  /* 0x00008600ff007a0c */ /* 0x000fe20003f45070 */
[----:B------:R-:W-:-:S03]  /*3a00*/  FFMA.FTZ R143, R178, R143, R142 ;  /* 0x0000008fb28f7223 */ /* 0x000fc6000001008e */
[----:B------:R-:W-:Y:S01]  /*3a10*/  ISETP.NE.AND.EX P2, PT, RZ, c[0x0][0x21c], PT, P2 ;  /* 0x00008700ff007a0c */ /* 0x000fe20003f45320 */
[----:B------:R-:W-:-:S04]  /*3a20*/  FADD.FTZ R143, R174, -R143 ;  /* 0x8000008fae8f7221 */ /* 0x000fc80000010000 */
[----:B------:R-:W-:-:S08]  /*3a30*/  FMUL.FTZ R132, R2, R143 ;  /* 0x0000008f02847220 */ /* 0x000fd00000410000 */
[----:B------:R-:W-:Y:S02]  /*3a40*/  @P2 FADD.FTZ R132, R119, R132 ;  /* 0x0000008477842221 */ /* 0x000fe40000010000 */
.L_x_7845:
[----:B------:R-:W-:Y:S05]  /*3a50*/  BSYNC B0 ;  /* 0x0000000000007941 */ /* 0x000fea0003800000 */
.L_x_7844:
[----:B------:R-:W-:Y:S01]  /*3a60*/  @P0 IADD3 R134, R0, 0x500, RZ ;  /* 0x0000050000860810 */ /* 0x000fe20007ffe0ff */
[C---:B------:R-:W-:Y:S01]  /*3a70*/  @P6 FMUL.FTZ R0, R132.reuse, c[0x0][0x1ec] ;  /* 0x00007b0084006a20 */ /* 0x040fe20000410000 */
[----:B------:R-:W-:Y:S02]  /*3a80*/  @P0 MOV R135, 0x10 ;  /* 0x0000001000870802 */ /* 0x000fe40000000f00 */
[----:B------:R-:W-:Y:S01]  /*3a90*/  @P6 MOV R2, 0x10 ;  /* 0x0000001000026802 */ /* 0x000fe20000000f00 */
[----:B------:R-:W-:Y:S01]  /*3aa0*/  @P6 FMUL.FTZ R131, R3, R0 ;  /* 0x0000000003836220 */ /* 0x000fe20000410000 */
[----:B------:R-:W-:Y:S01]  /*3ab0*/  SEL R127, R132, R127, P1 ;  /* 0x0000007f847f7207 */ /* 0x000fe20000800000 */
[----:B------:R-:W-:Y:S01]  /*3ac0*/  @P0 IMAD.WIDE.U32 R134, R134, R135, c[0x0][0x258] ;  /* 0x0000960086860625 */ /* 0x000fe200078e0087 */
[----:B------:R-:W-:Y:S02]  /*3ad0*/  IADD3 R198, R198, c[0x0][0x160], RZ ;  /* 0x00005800c6c67a10 */ /* 0x000fe40007ffe0ff */
[----:B------:R-:W-:Y:S01]  /*3ae0*/  LOP3.LUT P1, RZ, R181, 0xff, RZ, 0xc0, !PT ;  /* 0x000000ffb5ff7812 */ /* 0x000fe2000782c0ff */
[----:B------:R-:W-:Y:S01]  /*3af0*/  @P6 IMAD.WIDE.U32 R132, R179, R2, c[0x0][0x248] ;  /* 0x00009200b3846625 */ /* 0x000fe200078e0002 */
[----:B------:R0:W-:Y:S01]  /*3b00*/  @P0 STG.E.128 [R134.64], R124 ;  /* 0x0000007c86000986 */ /* 0x0001e2000c101d04 */
[----:B------:R-:W-:-:S02]  /*3b10*/  ISETP.GE.AND P0, PT, R198, c[0x0][0x164], PT ;  /* 0x00005900c6007a0c */ /* 0x000fc40003f06270 */
[----:B------:R-:W-:Y:S01]  /*3b20*/  SEL R181, RZ, 0x1, P1 ;  /* 0x00000001ffb57807 */ /* 0x000fe20000800000 */
[----:B------:R0:W-:Y:S01]  /*3b30*/  @P6 STG.E.128 [R132.64], R128 ;  /* 0x0000008084006986 */ /* 0x0001e2000c101d04 */
[----:B------:R-:W-:-:S09]  /*3b40*/  @P6 FFMA.FTZ R39, R123, R0, R39 ;  /* 0x000000007b276223 */ /* 0x000fd20000010027 */
[----:B0-----:R-:W-:Y:S01]  /*3b50*/  @P0 CALL.REL.NOINC `(.L_x_7792) ;  /* 0x0000001000000944 */ /* 0x001fe20003c00000 */
[----:B------:R-:W-:Y:S05]  /*3b60*/  BRA `(.L_x_7846) ;  /* 0xffffcf5000007947 */ /* 0x000fea000383ffff */
.L_x_7792:
[----:B------:R-:W0:Y:S01]  /*3b70*/  S2UR UR6, SR_CTAID.X ;  /* 0x00000000000679c3 */ /* 0x000e220000002500 */
[----:B------:R-:W-:Y:S01]  /*3b80*/  HFMA2.MMA R7, -RZ, RZ, 0, 9.5367431640625e-07 ;  /* 0x00000010ff077435 */ /* 0x000fe200000001ff */
        /* <DEDUP_REMOVED lines=26> */
.L_x_7796:
[----:B------:R-:W-:Y:S01]  /*3d30*/  HFMA2.MMA R142, -RZ, RZ, 0, 9.5367431640625e-07 ;  /* 0x00000010ff8e7435 */ /* 0x000fe200000001ff */
[----:B------:R-:W-:-:S02]  /*3d40*/  MOV R137, R135 ;  /* 0x0000008700897202 */ /* 0x000fc40000000f00 */
[----:B------:R-:W-:Y:S02]  /*3d50*/  MOV R149, 0x1f ;  /* 0x0000001f00957802 */ /* 0x000fe40000000f00 */
[----:B------:R-:W-:Y:S02]  /*3d60*/  MOV R144, 0xffffffff ;  /* 0xffffffff00907802 */ /* 0x000fe40000000f00 */
[----:B------:R-:W-:Y:S02]  /*3d70*/  MOV R132, 0x3d90 ;  /* 0x00003d9000847802 */ /* 0x000fe40000000f00 */
[----:B-----5:R-:W-:Y:S05]  /*3d80*/  CALL.REL.NOINC `($__internal_167_$__cuda_sm70_shflsync_down_p) ;  /* 0x0000045000007944 */ /* 0x020fea0003c00000 */
[----:B-1----:R-:W-:Y:S01]  /*3d90*/  MOV R138, R149 ;  /* 0x00000095008a7202 */ /* 0x002fe20000000f00 */
[----:B0-----:R-:W-:Y:S05]  /*3da0*/  BRA `(.L_x_7847) ;  /* 0xffffddc000007947 */ /* 0x001fea000383ffff */
.L_x_7797:
[----:B------:R-:W-:Y:S01]  /*3db0*/  HFMA2.MMA R142, -RZ, RZ, 0, 9.5367431640625e-07 ;  /* 0x00000010ff8e7435 */ /* 0x000fe200000001ff */
[----:B------:R-:W-:Y:S02]  /*3dc0*/  MOV R137, R136 ;  /* 0x0000008800897202 */ /* 0x000fe40000000f00 */
[----:B------:R-:W-:Y:S02]  /*3dd0*/  MOV R149, 0x1f ;  /* 0x0000001f00957802 */ /* 0x000fe40000000f00 */
[----:B------:R-:W-:-:S02]  /*3de0*/  MOV R144, 0xffffffff ;  /* 0xffffffff00907802 */ /* 0x000fc40000000f00 */
[----:B------:R-:W-:Y:S02]  /*3df0*/  MOV R132, 0x3e10 ;  /* 0x00003e1000847802 */ /* 0x000fe40000000f00 */
[----:B01---5:R-:W-:Y:S05]  /*3e00*/  CALL.REL.NOINC `($__internal_167_$__cuda_sm70_shflsync_down_p) ;  /* 0x000003d000007944 */ /* 0x023fea0003c00000 */
[----:B------:R-:W-:Y:S01]  /*3e10*/  FADD.FTZ R138, R138, R135 ;  /* 0x000000878a8a7221 */ /* 0x000fe20000010000 */
[----:B0-----:R-:W-:Y:S01]  /*3e20*/  HFMA2.MMA R142, -RZ, RZ, 0, 4.76837158203125e-07 ;  /* 0x00000008ff8e7435 */ /* 0x001fe200000001ff */
[----:B-1----:R-:W-:Y:S01]  /*3e30*/  FADD.FTZ R136, R136, R149 ;  /* 0x0000009588887221 */ /* 0x002fe20000010000 */
[----:B------:R-:W-:Y:S02]  /*3e40*/  MOV R149, 0x1f ;  /* 0x0000001f00957802 */ /* 0x000fe40000000f00 */
[----:B------:R-:W-:Y:S02]  /*3e50*/  MOV R144, 0xffffffff ;  /* 0xffffffff00907802 */ /* 0x000fe40000000f00 */
[----:B------:R-:W-:Y:S02]  /*3e60*/  MOV R137, R138 ;  /* 0x0000008a00897202 */ /* 0x000fe40000000f00 */
[----:B------:R-:W-:Y:S02]  /*3e70*/  MOV R132, 0x3e90 ;  /* 0x00003e9000847802 */ /* 0x000fe40000000f00 */
[----:B------:R-:W-:Y:S05]  /*3e80*/  CALL.REL.NOINC `($__internal_167_$__cuda_sm70_shflsync_down_p) ;  /* 0x0000035000007944 */ /* 0x000fea0003c00000 */
[----:B0-----:R-:W-:Y:S01]  /*3e90*/  HFMA2.MMA R142, -RZ, RZ, 0, 4.76837158203125e-07 ;  /* 0x00000008ff8e7435 */ /* 0x001fe200000001ff */
[----:B-1----:R-:W-:-:S02]  /*3ea0*/  MOV R135, R149 ;  /* 0x0000009500877202 */ /* 0x002fc40000000f00 */
[----:B------:R-:W-:Y:S02]  /*3eb0*/  MOV R137, R136 ;  /* 0x0000008800897202 */ /* 0x000fe40000000f00 */
[----:B------:R-:W-:Y:S02]  /*3ec0*/  MOV R149, 0x1f ;  /* 0x0000001f00957802 */ /* 0x000fe40000000f00 */
[----:B------:R-:W-:Y:S02]  /*3ed0*/  MOV R144, 0xffffffff ;  /* 0xffffffff00907802 */ /* 0x000fe40000000f00 */
[----:B------:R-:W-:Y:S02]  /*3ee0*/  MOV R132, 0x3f00 ;  /* 0x00003f0000847802 */ /* 0x000fe40000000f00 */
[----:B------:R-:W-:Y:S05]  /*3ef0*/  CALL.REL.NOINC `($__internal_167_$__cuda_sm70_shflsync_down_p) ;  /* 0x000002e000007944 */ /* 0x000fea0003c00000 */
[----:B------:R-:W-:Y:S01]  /*3f00*/  FADD.FTZ R138, R135, R138 ;  /* 0x0000008a878a7221 */ /* 0x000fe20000010000 */
[----:B0-----:R-:W-:Y:S01]  /*3f10*/  HFMA2.MMA R142, -RZ, RZ, 0, 2.384185791015625e-07 ;  /* 0x00000004ff8e7435 */ /* 0x001fe200000001ff */
[----:B-1----:R-:W-:Y:S01]  /*3f20*/  FADD.FTZ R136, R136, R149 ;  /* 0x0000009588887221 */ /* 0x002fe20000010000 */
[----:B------:R-:W-:Y:S02]  /*3f30*/  MOV R149, 0x1f ;  /* 0x0000001f00957802 */ /* 0x000fe40000000f00 */
[----:B------:R-:W-:-:S02]  /*3f40*/  MOV R144, 0xffffffff ;  /* 0xffffffff00907802 */ /* 0x000fc40000000f00 */
[----:B------:R-:W-:Y:S02]  /*3f50*/  MOV R137, R138 ;  /* 0x0000008a00897202 */ /* 0x000fe40000000f00 */
[----:B------:R-:W-:Y:S02]  /*3f60*/  MOV R132, 0x3f80 ;  /* 0x00003f8000847802 */ /* 0x000fe40000000f00 */
[----:B------:R-:W-:Y:S05]  /*3f70*/  CALL.REL.NOINC `($__internal_167_$__cuda_sm70_shflsync_down_p) ;  /* 0x0000026000007944 */ /* 0x000fea0003c00000 */
[----:B0-----:R-:W-:Y:S01]  /*3f80*/  HFMA2.MMA R142, -RZ, RZ, 0, 2.384185791015625e-07 ;  /* 0x00000004ff8e7435 */ /* 0x001fe200000001ff */
[----:B-1----:R-:W-:Y:S02]  /*3f90*/  MOV R135, R149 ;  /* 0x0000009500877202 */ /* 0x002fe40000000f00 */
[----:B------:R-:W-:Y:S02]  /*3fa0*/  MOV R137, R136 ;  /* 0x0000008800897202 */ /* 0x000fe40000000f00 */
[----:B------:R-:W-:Y:S02]  /*3fb0*/  MOV R149, 0x1f ;  /* 0x0000001f00957802 */ /* 0x000fe40000000f00 */
[----:B------:R-:W-:Y:S02]  /*3fc0*/  MOV R144, 0xffffffff ;  /* 0xffffffff00907802 */ /* 0x000fe40000000f00 */
[----:B------:R-:W-:-:S02]  /*3fd0*/  MOV R132, 0x3ff0 ;  /* 0x00003ff000847802 */ /* 0x000fc40000000f00 */
[----:B------:R-:W-:Y:S05]  /*3fe0*/  CALL.REL.NOINC `($__internal_167_$__cuda_sm70_shflsync_down_p) ;  /* 0x000001f000007944 */ /* 0x000fea0003c00000 */
[----:B------:R-:W-:Y:S01]  /*3ff0*/  FADD.FTZ R138, R135, R138 ;  /* 0x0000008a878a7221 */ /* 0x000fe20000010000 */
[----:B0-----:R-:W-:Y:S01]  /*4000*/  HFMA2.MMA R142, -RZ, RZ, 0, 1.1920928955078125e-07 ;  /* 0x00000002ff8e7435 */ /* 0x001fe200000001ff */
[----:B-1----:R-:W-:Y:S01]  /*4010*/  FADD.FTZ R140, R136, R149 ;  /* 0x00000095888c7221 */ /* 0x002fe20000010000 */
[----:B------:R-:W-:-:S02]  /*4020*/  MOV R149, 0x1f ;  /* 0x0000001f00957802 */ /* 0x000fc40000000f00 */
[----:B------:R-:W-:Y:S02]  /*4030*/  MOV R144, 0xffffffff ;  /* 0xffffffff00907802 */ /* 0x000fe40000000f00 */
[----:B------:R-:W-:Y:S02]  /*4040*/  MOV R137, R138 ;  /* 0x0000008a00897202 */ /* 0x000fe40000000f00 */
[----:B------:R-:W-:Y:S02]  /*4050*/  MOV R132, 0x4070 ;  /* 0x0000407000847802 */ /* 0x000fe40000000f00 */
[----:B------:R-:W-:Y:S05]  /*4060*/  CALL.REL.NOINC `($__internal_167_$__cuda_sm70_shflsync_down_p) ;  /* 0x0000017000007944 */ /* 0x000fea0003c00000 */
[----:B0-----:R-:W-:Y:S01]  /*4070*/  HFMA2.MMA R142, -RZ, RZ, 0, 1.1920928955078125e-07 ;  /* 0x00000002ff8e7435 */ /* 0x001fe200000001ff */
[----:B-1----:R-:W-:Y:S02]  /*4080*/  MOV R135, R149 ;  /* 0x0000009500877202 */ /* 0x002fe40000000f00 */
[----:B------:R-:W-:Y:S02]  /*4090*/  MOV R137, R140 ;  /* 0x0000008c00897202 */ /* 0x000fe40000000f00 */
[----:B------:R-:W-:Y:S02]  /*40a0*/  MOV R149, 0x1f ;  /* 0x0000001f00957802 */ /* 0x000fe40000000f00 */
[----:B------:R-:W-:-:S02]  /*40b0*/  MOV R144, 0xffffffff ;  /* 0xffffffff00907802 */ /* 0x000fc40000000f00 */
[----:B------:R-:W-:Y:S02]  /*40c0*/  MOV R132, 0x40e0 ;  /* 0x000040e000847802 */ /* 0x000fe40000000f00 */
[----:B------:R-:W-:Y:S05]  /*40d0*/  CALL.REL.NOINC `($__internal_167_$__cuda_sm70_shflsync_down_p) ;  /* 0x0000010000007944 */ /* 0x000fea0003c00000 */
[----:B------:R-:W-:Y:S01]  /*40e0*/  FADD.FTZ R136, R135, R138 ;  /* 0x0000008a87887221 */ /* 0x000fe20000010000 */
[----:B0-----:R-:W-:Y:S01]  /*40f0*/  HFMA2.MMA R142, -RZ, RZ, 0, 5.9604644775390625e-08 ;  /* 0x00000001ff8e7435 */ /* 0x001fe200000001ff */
[----:B-1----:R-:W-:Y:S01]  /*4100*/  FADD.FTZ R140, R140, R149 ;  /* 0x000000958c8c7221 */ /* 0x002fe20000010000 */
[----:B------:R-:W-:Y:S02]  /*4110*/  MOV R149, 0x1f ;  /* 0x0000001f00957802 */ /* 0x000fe40000000f00 */
[----:B------:R-:W-:Y:S02]  /*4120*/  MOV R144, 0xffffffff ;  /* 0xffffffff00907802 */ /* 0x000fe40000000f00 */
[----:B------:R-:W-:Y:S02]  /*4130*/  MOV R137, R136 ;  /* 0x0000008800897202 */ /* 0x000fe40000000f00 */
[----:B------:R-:W-:Y:S02]  /*4140*/  MOV R132, 0x4160 ;  /* 0x0000416000847802 */ /* 0x000fe40000000f00 */
[----:B------:R-:W-:Y:S05]  /*4150*/  CALL.REL.NOINC `($__internal_167_$__cuda_sm70_shflsync_down_p) ;  /* 0x0000008000007944 */ /* 0x000fea0003c00000 */
[----:B0-----:R-:W-:Y:S01]  /*4160*/  HFMA2.MMA R142, -RZ, RZ, 0, 5.9604644775390625e-08 ;  /* 0x00000001ff8e7435 */ /* 0x001fe200000001ff */
[----:B-1----:R-:W-:-:S02]  /*4170*/  MOV R139, R149 ;  /* 0x00000095008b7202 */ /* 0x002fc40000000f00 */
[----:B------:R-:W-:Y:S02]  /*4180*/  MOV R137, R140 ;  /* 0x0000008c00897202 */ /* 0x000fe40000000f00 */
[----:B------:R-:W-:Y:S02]  /*4190*/  MOV R149, 0x1f ;  /* 0x0000001f00957802 */ /* 0x000fe40000000f00 */
[----:B------:R-:W-:Y:S02]  /*41a0*/  MOV R144, 0xffffffff ;  /* 0xffffffff00907802 */ /* 0x000fe40000000f00 */
[----:B------:R-:W-:Y:S02]  /*41b0*/  MOV R132, 0x41d0 ;  /* 0x000041d000847802 */ /* 0x000fe40000000f00 */
[----:B------:R-:W-:Y:S05]  /*41c0*/  CALL.REL.NOINC `($__internal_167_$__cuda_sm70_shflsync_down_p) ;  /* 0x0000001000007944 */ /* 0x000fea0003c00000 */
[----:B01----:R-:W-:Y:S05]  /*41d0*/  BRA `(.L_x_7848) ;  /* 0xffffdab000007947 */ /* 0x003fea000383ffff */
        .weak           $__internal_167_$__cuda_sm70_shflsync_down_p
        .type           $__internal_167_$__cuda_sm70_shflsync_down_p,@function
        .size           $__internal_167_$__cuda_sm70_shflsync_down_p,(.L_x_9421 - $__internal_167_$__cuda_sm70_shflsync_down_p)
$__internal_167_$__cuda_sm70_shflsync_down_p:
[----:B------:R-:W-:Y:S01]  /*41e0*/  HFMA2.MMA R133, -RZ, RZ, 0, 0 ;  /* 0x00000000ff857435 */ /* 0x000fe200000001ff */
[----:B------:R-:W-:Y:S04]  /*41f0*/  WARPSYNC R144 ;  /* 0x0000009000007348 */ /* 0x000fe80003800000 */
[----:B------:R0:W1:Y:S01]  /*4200*/  SHFL.DOWN PT, R149, R137, R142, R149 ;  /* 0x0800008e89957389 */ /* 0x00006200000e0095 */
[----:B------:R-:W-:Y:S05]  /*4210*/  RET.REL.NODEC R132 `(_ZN10layer_norm13ln_bwd_kernelINS_13Kernel_traitsI6__halfffffjLj6144ELj1ELj1ELj8ELj16ENS_18Kernel_traits_baseILj6144ES2_ffffjLj256EEEEELb0ELb1ELb1ELb1EEEvNS_9BwdParamsE) ;  /* 0xffffbde084007950 */ /* 0x000fea0003c3ffff */
.L_x_7849:
        /* <DEDUP_REMOVED lines=14> */
.L_x_9421:


//--------------------- .text._ZN10layer_norm13ln_bwd_kernelINS_13Kernel_traitsI6__halfffffjLj6144ELj1ELj1ELj8ELj16ENS_18Kernel_traits_baseILj6144ES2_ffffjLj256EEEEELb1ELb0ELb0ELb0EEEvNS_9BwdParamsE --------------------------
	.section	.text._ZN10layer_norm13ln_bwd_kernelINS_13Kernel_traitsI6__halfffffjLj6144ELj1ELj1ELj8ELj16ENS_18Kernel_traits_baseILj6144ES2_ffffjLj256EEEEELb1ELb0ELb0ELb0EEEvNS_9BwdParamsE,"ax",@progbits
	.sectioninfo	@"SHI_REGISTERS=191"
	.align	128
        .global         _ZN10layer_norm13ln_bwd_kernelINS_13Kernel_traitsI6__halfffffjLj6144ELj1ELj1ELj8ELj16ENS_18Kernel_traits_baseILj6144ES2_ffffjLj256EEEEELb1ELb0ELb0ELb0EEEvNS_9BwdParamsE
        .type           _ZN10layer_norm13ln_bwd_kernelINS_13Kernel_traitsI6__halfffffjLj6144ELj1ELj1ELj8ELj16ENS_18Kernel_traits_baseILj6144ES2_ffffjLj256EEEEELb1ELb0ELb0ELb0EEEvNS_9BwdParamsE,@function
        .size           _ZN10layer_norm13ln_bwd_kernelINS_13Kernel_traitsI6__halfffffjLj6144ELj1ELj1ELj8ELj16ENS_18Kernel_traits_baseILj6144ES2_ffffjLj256EEEEELb1ELb0ELb0ELb0EEEvNS_9BwdParamsE,(.L_x_9422 - _ZN10layer_norm13ln_bwd_kernelINS_13Kernel_traitsI6__halfffffjLj6144ELj1ELj1ELj8ELj16ENS_18Kernel_traits_baseILj6144ES2_ffffjLj256EEEEELb1ELb0ELb0ELb0EEEvNS_9BwdParamsE)
        .other          _ZN10layer_norm13ln_bwd_kernelINS_13Kernel_traitsI6__halfffffjLj6144ELj1ELj1ELj8ELj16ENS_18Kernel_traits_baseILj6144ES2_ffffjLj256EEEEELb1ELb0ELb0ELb0EEEvNS_9BwdParamsE,@"STO_CUDA_ENTRY STV_DEFAULT"
_ZN10layer_norm13ln_bwd_kernelINS_13Kernel_traitsI6__halfffffjLj6144ELj1ELj1ELj8ELj16ENS_18Kernel_traits_baseILj6144ES2_ffffjLj256EEEEELb1ELb0ELb0ELb0EEEvNS_9BwdParamsE:
.text._ZN10layer_norm13ln_bwd_kernelINS_13Kernel_traitsI6__halfffffjLj6144ELj1ELj1ELj8ELj16ENS_18Kernel_traits_baseILj6144ES2_ffffjLj256EEEEELb1ELb0ELb0ELb0EEEvNS_9BwdParamsE:
        /* <DEDUP_REMOVED lines=22> */
[----:B------:R-:W-:Y:S01]  /*0160*/  @P5 MOV R25, 0x8 ;  /* 0x0000000800195802 */ /* 0x000fe20000000f00 */
[C---:B------:R-:W-:Y:S01]  /*0170*/  @P2 IMAD.WIDE.U32 R18, R14.reuse, R19, c[0x0][0x1b0] ;  /* 0x00006c000e122625 */ /* 0x040fe200078e0013 */
[----:B------:R-:W-:Y:S01]  /*0180*/  @P2 IADD3 R14, R14, 0x100, RZ ;  /* 0x000001000e0e2810 */ /* 0x000fe20007ffe0ff */
[----:B------:R1:W5:Y:S01]  /*0190*/  @P1 LDG.E.64 R4, [R2.64] ;  /* 0x0000000402041981 */ /* 0x000362000c1e1b00 */
[----:B------:R-:W-:-:S02]  /*01a0*/  @P0 MOV R15, 0x8 ;  /* 0x00000008000f0802 */ /* 0x000fc40000000f00 */
[----:B------:R-:W-:Y:S01]  /*01b0*/  P2R R0, PR, RZ, 0x1 ;  /* 0x00000001ff007803 */ /* 0x000fe20000000000 */
[C---:B------:R-:W-:Y:S01]  /*01c0*/  @P3 IMAD.WIDE.U32 R20, R14.reuse, R21, c[0x0][0x1b0] ;  /* 0x00006c000e143625 */ /* 0x040fe200078e0015 */
[----:B------:R-:W-:Y:S01]  /*01d0*/  @P3 IADD3 R14, R14, 0x100, RZ ;  /* 0x000001000e0e3810 */ /* 0x000fe20007ffe0ff */
[----:B------:R1:W5:Y:S04]  /*01e0*/  @P2 LDG.E.64 R6, [R18.64] ;  /* 0x0000000412062981 */ /* 0x000368000c1e1b00 */
[C---:B------:R-:W-:Y:S01]  /*01f0*/  @P4 IMAD.WIDE.U32 R22, R14.reuse, R23, c[0x0][0x1b0] ;  /* 0x00006c000e164625 */ /* 0x040fe200078e0017 */
[----:B------:R-:W-:Y:S01]  /*0200*/  @P4 IADD3 R14, R14, 0x100, RZ ;  /* 0x000001000e0e4810 */ /* 0x000fe20007ffe0ff */
[----:B------:R1:W5:Y:S04]  /*0210*/  @P3 LDG.E.64 R8, [R20.64] ;  /* 0x0000000414083981 */ /* 0x000368000c1e1b00 */
[C---:B------:R-:W-:Y:S01]  /*0220*/  @P5 IMAD.WIDE.U32 R24, R14.reuse, R25, c[0x0][0x1b0] ;  /* 0x00006c000e185625 */ /* 0x040fe200078e0019 */
[----:B------:R1:W5:Y:S01]  /*0230*/  @P4 LDG.E.64 R10, [R22.64] ;  /* 0x00000004160a4981 */ /* 0x000362000c1e1b00 */
[----:B------:R-:W-:-:S03]  /*0240*/  @P5 IADD3 R14, R14, 0x100, RZ ;  /* 0x000001000e0e5810 */ /* 0x000fc60007ffe0ff */
[----:B------:R1:W5:Y:S02]  /*0250*/  @P5 LDG.E.64 R12, [R24.64] ;  /* 0x00000004180c5981 */ /* 0x000364000c1e1b00 */
[----:B------:R-:W-:Y:S01]  /*0260*/  @P0 IMAD.WIDE.U32 R14, R14, R15, c[0x0][0x1b0] ;  /* 0x00006c000e0e0625 */ /* 0x000fe200078e000f */
[----:B0-----:R-:W-:-:S04]  /*0270*/  LEA.HI R155, R156, UR6, RZ, 0x18 ;  /* 0x000000069c9b7c11 */ /* 0x001fc8000f8fc0ff */
        /* <DEDUP_REMOVED lines=78> */
.L_x_7877:
        /* <DEDUP_REMOVED lines=9> */
[----:B------:R0:W5:Y:S04]  /*07f0*/  LDG.E R117, [R30.64] ;  /* 0x000000041e757981 */ /* 0x000168000c1e1900 */
[----:B------:R0:W5:Y:S01]  /*0800*/  LDG.E R164, [R108.64] ;  /* 0x000000046ca47981 */ /* 0x000162000c1e1900 */
[----:B------:R-:W-:-:S03]  /*0810*/  IMAD R112, R155, c[0x0][0x168], RZ ;  /* 0x00005a009b707a24 */ /* 0x000fc600078e02ff */
[----:B------:R1:W5:Y:S01]  /*0820*/  @P0 LDG.E R160, [R110.64] ;  /* 0x000000046ea00981 */ /* 0x000362000c1e1900 */
[----:B------:R-:W-:Y:S02]  /*0830*/  LOP3.LUT P0, RZ, R129, 0xff, RZ, 0xc0, !PT ;  /* 0x000000ff81ff7812 */ /* 0x000fe4000780c0ff */
[----:B------:R-:W-:Y:S02]  /*0840*/  SHF.R.S32.HI R113, RZ, 0x1f, R112 ;  /* 0x0000001fff717819 */ /* 0x000fe40000011470 */
[----:B------:R-:W-:Y:S02]  /*0850*/  SHF.R.U32.HI R116, RZ, 0x5, R156 ;  /* 0x00000005ff747819 */ /* 0x000fe4000001169c */
[----:B------:R-:W-:Y:S02]  /*0860*/  LEA.HI R113, R113, R112, RZ, 0x2 ;  /* 0x0000007071717211 */ /* 0x000fe400078f10ff */
[----:B-1----:R-:W-:Y:S01]  /*0870*/  LOP3.LUT R110, R156, 0xff, RZ, 0xc0, !PT ;  /* 0x000000ff9c6e7812 */ /* 0x002fe200078ec0ff */
[----:B------:R-:W-:Y:S01]  /*0880*/  BSSY B0, `(.L_x_7851) ;  /* 0x0000034000007945 */ /* 0x000fe20003800000 */
[----:B------:R-:W-:-:S02]  /*0890*/  LOP3.LUT R173, R116, 0x7fffff8, RZ, 0xc0, !PT ;  /* 0x07fffff874ad7812 */ /* 0x000fc400078ec0ff */
[----:B------:R-:W-:Y:S01]  /*08a0*/  LEA.HI.SX32 R159, R113, R110, 0x1e ;  /* 0x0000006e719f7211 */ /* 0x000fe200078ff2ff */
[----:B------:R-:W-:Y:S01]  /*08b0*/  CS2R R118, SRZ ;  /* 0x0000000000767805 */ /* 0x000fe2000001ff00 */
[----:B------:R-:W-:Y:S02]  /*08c0*/  @!P0 IADD3 R173, R173, 0x8, RZ ;  /* 0x00000008adad8810 */ /* 0x000fe40007ffe0ff */
[----:B------:R-:W-:Y:S01]  /*08d0*/  MOV R120, R159 ;  /* 0x0000009f00787202 */ /* 0x000fe20000000f00 */
[----:B------:R-:W-:Y:S05]  /*08e0*/  @!P1 BRA `(.L_x_7852) ;  /* 0x000002d000009947 */ /* 0x000fea0003800000 */
[C---:B0-----:R-:W-:Y:S02]  /*08f0*/  LEA R4, P0, R159.reuse, c[0x0][0x190], 0x2 ;  /* 0x000064009f047a11 */ /* 0x041fe400078010ff */
[----:B------:R-:W-:Y:S02]  /*0900*/  MOV R108, 0x10 ;  /* 0x00000010006c7802 */ /* 0x000fe40000000f00 */
[C---:B------:R-:W-:Y:S02]  /*0910*/  LEA.HI.X R5, R159.reuse, c[0x0][0x194], RZ, 0x2, P0 ;  /* 0x000065009f057a11 */ /* 0x040fe400000f14ff */
[C---:B------:R-:W-:Y:S01]  /*0920*/  LEA R112, P0, R159.reuse, c[0x0][0x188], 0x4 ;  /* 0x000062009f707a11 */ /* 0x040fe200078020ff */
[----:B------:R-:W-:-:S02]  /*0930*/  IMAD.WIDE.U32 R108, R159, R108, c[0x0][0x208] ;  /* 0x000082009f6c7625 */ /* 0x000fc400078e006c */
[----:B------:R0:W5:Y:S01]  /*0940*/  LDG.E R128, [R4.64] ;  /* 0x0000000404807981 */ /* 0x000162000c1e1900 */
[----:B------:R-:W-:Y:S02]  /*0950*/  LEA.HI.X R113, R159, c[0x0][0x18c], RZ, 0x4, P0 ;  /* 0x000063009f717a11 */ /* 0x000fe400000f24ff */
[----:B------:R-:W-:Y:S01]  /*0960*/  ISETP.NE.U32.AND P0, PT, RZ, c[0x0][0x218], PT ;  /* 0x00008600ff007a0c */ /* 0x000fe20003f05070 */
[----:B------:R-:W2:Y:S03]  /*0970*/  LDG.E.128 R108, [R108.64] ;  /* 0x000000046c6c7981 */ /* 0x000ea6000c1e1d00 */
[----:B------:R-:W-:Y:S01]  /*0980*/  ISETP.NE.AND.EX P0, PT, RZ, c[0x0][0x21c], PT, P0 ;  /* 0x00008700ff007a0c */ /* 0x000fe20003f05300 */
[----:B------:R-:W3:-:S12]  /*0990*/  LDG.E.128 R112, [R112.64] ;  /* 0x0000000470707981 */ /* 0x000ed8000c1e1d00 */
[----:B------:R-:W-:-:S04]  /*09a0*/  @P0 LEA R2, P6, R159, c[0x0][0x218], 0x4 ;  /* 0x000086009f020a11 */ /* 0x000fc800078c20ff */
[----:B------:R-:W-:-:S05]  /*09b0*/  @P0 LEA.HI.X R3, R159, c[0x0][0x21c], RZ, 0x4, P6 ;  /* 0x000087009f030a11 */ /* 0x000fca00030f24ff */
[----:B------:R1:W5:Y:S01]  /*09c0*/  @P0 LDG.E.128 R80, [R2.64] ;  /* 0x0000000402500981 */ /* 0x000362000c1e1d00 */
[----:B------:R-:W-:-:S04]  /*09d0*/  ISETP.NE.AND P0, PT, R154, RZ, PT ;  /* 0x000000ff9a00720c */ /* 0x000fc80003f05270 */
[----:B-----5:R-:W-:Y:S02]  /*09e0*/  FSEL R0, R117, RZ, !P0 ;  /* 0x000000ff75007208 */ /* 0x020fe40004000000 */
[----:B------:R-:W-:Y:S01]  /*09f0*/  IADD3 R120, R159, 0x100, RZ ;  /* 0x000001009f787810 */ /* 0x000fe20007ffe0ff */
[----:B--2---:R-:W-:Y:S02]  /*0a00*/  FMUL.FTZ R186, R153, R108 ;  /* 0x0000006c99ba7220 */ /* 0x004fe40000410000 */
[C---:B---3--:R-:W-:Y:S02]  /*0a10*/  FADD.FTZ R163, -R0.reuse, R112 ;  /* 0x0000007000a37221 */ /* 0x048fe40000010100 */
[----:B------:R-:W-:Y:S02]  /*0a20*/  FADD.FTZ R31, -R0, R113 ;  /* 0x00000071001f7221 */ /* 0x000fe40000010100 */
[----:B------:R-:W-:Y:S02]  /*0a30*/  FMUL.FTZ R163, R164, R163 ;  /* 0x000000a3a4a37220 */ /* 0x000fe40000410000 */
[----:B------:R-:W-:-:S02]  /*0a40*/  FADD.FTZ R119, -R0, R114 ;  /* 0x0000007200777221 */ /* 0x000fc40000010100 */
[----:B------:R-:W-:Y:S02]  /*0a50*/  FADD.FTZ R115, -R0, R115 ;  /* 0x0000007300737221 */ /* 0x000fe40000010100 */
[----:B------:R-:W-:Y:S02]  /*0a60*/  FMUL.FTZ R162, R164, R31 ;  /* 0x0000001fa4a27220 */ /* 0x000fe40000410000 */
[----:B------:R-:W-:Y:S02]  /*0a70*/  FMUL.FTZ R0, R152, R109 ;  /* 0x0000006d98007220 */ /* 0x000fe40000410000 */
[----:B0-----:R-:W-:Y:S02]  /*0a80*/  FADD.FTZ R5, RZ, R186 ;  /* 0x000000baff057221 */ /* 0x001fe40000010000 */
[----:B------:R-:W-:Y:S02]  /*0a90*/  FFMA.FTZ R31, R163, R186, RZ ;  /* 0x000000baa31f7223 */ /* 0x000fe400000100ff */
[----:B-1----:R-:W-:-:S02]  /*0aa0*/  FMUL.FTZ R2, R164, R119 ;  /* 0x00000077a4027220 */ /* 0x002fc40000410000 */
        /* <DEDUP_REMOVED lines=17> */
.L_x_7852:
[----:B0-----:R-:W-:Y:S05]  /*0bc0*/  BSYNC B0 ;  /* 0x0000000000007941 */ /* 0x001fea0003800000 */
.L_x_7851:
[----:B------:R-:W-:Y:S01]  /*0bd0*/  BSSY B0, `(.L_x_7853) ;  /* 0x000002f000007945 */ /* 0x000fe20003800000 */
[----:B------:R-:W-:Y:S05]  /*0be0*/  @!P2 BRA `(.L_x_7854) ;  /* 0x000002d00000a947 */ /* 0x000fea0003800000 */
[----:B------:R-:W-:Y:S01]  /*0bf0*/  LEA R8, P0, R120, c[0x0][0x190], 0x2 ;  /* 0x0000640078087a11 */ /* 0x000fe200078010ff */
[----:B------:R-:W-:-:S03]  /*0c00*/  HFMA2.MMA R109, -RZ, RZ, 0, 9.5367431640625e-07 ;  /* 0x00000010ff6d7435 */ /* 0x000fc600000001ff */
[C---:B------:R-:W-:Y:S02]  /*0c10*/  LEA.HI.X R9, R120.reuse, c[0x0][0x194], RZ, 0x2, P0 ;  /* 0x0000650078097a11 */ /* 0x040fe400000f14ff */
[----:B------:R-:W-:-:S03]  /*0c20*/  LEA R112, P0, R120, c[0x0][0x188], 0x4 ;  /* 0x0000620078707a11 */ /* 0x000fc600078020ff */
[----:B------:R0:W5:Y:S01]  /*0c30*/  LDG.E R127, [R8.64] ;  /* 0x00000004087f7981 */ /* 0x000162000c1e1900 */
        /* <DEDUP_REMOVED lines=15> */
[----:B---3--:R-:W-:Y:S02]  /*0d30*/  FMUL.FTZ R184, R149, R108 ;  /* 0x0000006c95b87220 */ /* 0x008fe40000410000 */
[----:B------:R-:W-:Y:S02]  /*0d40*/  FMUL.FTZ R166, R164, R31 ;  /* 0x0000001fa4a67220 */ /* 0x000fe40000410000 */
[----:B------:R-:W-:-:S02]  /*0d50*/  FADD.FTZ R121, -R10, R114 ;  /* 0x000000720a797221 */ /* 0x000fc40000010100 */
[----:B-1----:R-:W-:Y:S02]  /*0d60*/  FMUL.FTZ R6, R148, R109 ;  /* 0x0000006d94067220 */ /* 0x002fe40000410000 */
[----:B------:R-:W-:Y:S02]  /*0d70*/  FADD.FTZ R119, R119, R184 ;  /* 0x000000b877777221 */ /* 0x000fe40000010000 */
[----:B------:R-:W-:Y:S02]  /*0d80*/  FFMA.FTZ R31, R161, R184, R118 ;  /* 0x000000b8a11f7223 */ /* 0x000fe40000010076 */
[----:B------:R-:W-:Y:S02]  /*0d90*/  FADD.FTZ R115, -R10, R115 ;  /* 0x000000730a737221 */ /* 0x000fe40000010100 */
[----:B------:R-:W-:Y:S02]  /*0da0*/  FMUL.FTZ R7, R164, R121 ;  /* 0x00000079a4077220 */ /* 0x000fe40000410000 */
        /* <DEDUP_REMOVED lines=17> */
.L_x_7854:
[----:B------:R-:W-:Y:S05]  /*0ec0*/  BSYNC B0 ;  /* 0x0000000000007941 */ /* 0x000fea0003800000 */
.L_x_7853:
[----:B------:R-:W-:Y:S01]  /*0ed0*/  BSSY B0, `(.L_x_7855) ;  /* 0x000002f000007945 */ /* 0x000fe20003800000 */
[----:B------:R-:W-:Y:S05]  /*0ee0*/  @!P3 BRA `(.L_x_7856) ;  /* 0x000002d00000b947 */ /* 0x000fea0003800000 */
[C---:B------:R-:W-:Y:S02]  /*0ef0*/  LEA R112, P0, R120.reuse, c[0x0][0x190], 0x2 ;  /* 0x0000640078707a11 */ /* 0x040fe400078010ff */
[----:B------:R-:W-:Y:S02]  /*0f00*/  MOV R109, 0x10 ;  /* 0x00000010006d7802 */ /* 0x000fe40000000f00 */
[----:B------:R-:W-:-:S02]  /*0f10*/  LEA.HI.X R113, R120, c[0x0][0x194], RZ, 0x2, P0 ;  /* 0x0000650078717a11 */ /* 0x000fc400000f14ff */
[C---:B------:R-:W-:Y:S01]  /*0f20*/  LEA R12, P0, R120.reuse, c[0x0][0x188], 0x4 ;  /* 0x00006200780c7a11 */ /* 0x040fe200078020ff */
[C---:B------:R-:W-:Y:S02]  /*0f30*/  IMAD.WIDE.U32 R108, R120.reuse, R109, c[0x0][0x208] ;  /* 0x00008200786c7625 */ /* 0x040fe400078e006d */
        /* <DEDUP_REMOVED lines=15> */
[C---:B------:R-:W-:Y:S02]  /*1030*/  FMUL.FTZ R165, R164.reuse, R165 ;  /* 0x000000a5a4a57220 */ /* 0x040fe40000410000 */
[----:B------:R-:W-:-:S02]  /*1040*/  FMUL.FTZ R168, R164, R11 ;  /* 0x0000000ba4a87220 */ /* 0x000fc40000410000 */
[----:B------:R-:W-:Y:S02]  /*1050*/  FADD.FTZ R115, -R114, R14 ;  /* 0x0000000e72737221 */ /* 0x000fe40000010100 */
[----:B------:R-:W-:Y:S02]  /*1060*/  FMUL.FTZ R11, R144, R109 ;  /* 0x0000006d900b7220 */ /* 0x000fe40000410000 */
[----:B-1----:R-:W-:Y:S02]  /*1070*/  FADD.FTZ R30, R119, R182 ;  /* 0x000000b6771e7221 */ /* 0x002fe40000010000 */
        /* <DEDUP_REMOVED lines=20> */
.L_x_7856:
[----:B0-----:R-:W-:Y:S05]  /*11c0*/  BSYNC B0 ;  /* 0x0000000000007941 */ /* 0x001fea0003800000 */
.L_x_7855:
        /* <DEDUP_REMOVED lines=23> */
[----:B------:R-:W-:Y:S02]  /*1340*/  FADD.FTZ R121, -R123, R18 ;  /* 0x000000127b797221 */ /* 0x000fe40000010100 */
[----:B------:R-:W-:-:S02]  /*1350*/  FMUL.FTZ R170, R164, R115 ;  /* 0x00000073a4aa7220 */ /* 0x000fc40000410000 */
[----:B------:R-:W-:Y:S02]  /*1360*/  FMUL.FTZ R16, R140, R109 ;  /* 0x0000006d8c107220 */ /* 0x000fe40000410000 */
[----:B------:R-:W-:Y:S02]  /*1370*/  FADD.FTZ R119, R119, R180 ;  /* 0x000000b477777221 */ /* 0x000fe40000010000 */
[----:B-1----:R-:W-:Y:S02]  /*1380*/  FFMA.FTZ R31, R167, R180, R118 ;  /* 0x000000b4a71f7223 */ /* 0x002fe40000010076 */
        /* <DEDUP_REMOVED lines=19> */
.L_x_7858:
[----:B0-----:R-:W-:Y:S05]  /*14c0*/  BSYNC B0 ;  /* 0x0000000000007941 */ /* 0x001fea0003800000 */
.L_x_7857:
        /* <DEDUP_REMOVED lines=27> */
[----:B------:R-:W-:Y:S02]  /*1680*/  FADD.FTZ R30, R119, R178 ;  /* 0x000000b2771e7221 */ /* 0x000fe40000010000 */
[----:B------:R-:W-:Y:S02]  /*1690*/  FFMA.FTZ R118, R169, R178, R118 ;  /* 0x000000b2a9767223 */ /* 0x000fe40000010076 */
[----:B-1----:R-:W-:-:S02]  /*16a0*/  FMUL.FTZ R22, R164, R31 ;  /* 0x0000001fa4167220 */ /* 0x002fc40000410000 */
[----:B------:R-:W-:Y:S02]  /*16b0*/  FMUL.FTZ R23, R135, R110 ;  /* 0x0000006e87177220 */ /* 0x000fe40000410000 */
[----:B------:R-:W-:Y:S02]  /*16c0*/  FADD.FTZ R30, R30, R21 ;  /* 0x000000151e1e7221 */ /* 0x000fe40000010000 */
[----:B------:R-:W-:Y:S02]  /*16d0*/  FFMA.FTZ R118, R172, R21, R118 ;  /* 0x00000015ac767223 */ /* 0x000fe40000010076 */
[----:B0-----:R-:W-:Y:S02]  /*16e0*/  FMUL.FTZ R24, R134, R111 ;  /* 0x0000006f86187220 */ /* 0x001fe40000410000 */
        /* <DEDUP_REMOVED lines=13> */
.L_x_7860:
[----:B------:R-:W-:Y:S05]  /*17c0*/  BSYNC B0 ;  /* 0x0000000000007941 */ /* 0x000fea0003800000 */
.L_x_7859:
[----:B------:R-:W-:Y:S01]  /*17d0*/  ISETP.GE.U32.AND P0, PT, R157, 0x600, PT ;  /* 0x000006009d00780c */ /* 0x000fe20003f06070 */
[----:B------:R-:W-:-:S12]  /*17e0*/  BSSY B0, `(.L_x_7861) ;  /* 0x000002e000007945 */ /* 0x000fd80003800000 */
[----:B------:R-:W-:Y:S05]  /*17f0*/  @!P0 BRA `(.L_x_7862) ;  /* 0x000002c000008947 */ /* 0x000fea0003800000 */
[----:B------:R-:W-:Y:S01]  /*1800*/  ISETP.NE.AND P0, PT, R154, RZ, PT ;  /* 0x000000ff9a00720c */ /* 0x000fe20003f05270 */
[----:B------:R-:W-:-:S03]  /*1810*/  HFMA2.MMA R29, -RZ, RZ, 0, 9.5367431640625e-07 ;  /* 0x00000010ff1d7435 */ /* 0x000fc600000001ff */
[----:B-----5:R-:W-:Y:S02]  /*1820*/  FSEL R114, R117, RZ, !P0 ;  /* 0x000000ff75727208 */ /* 0x020fe40004000000 */
[----:B------:R-:W-:-:S04]  /*1830*/  LEA R112, P0, R120, c[0x0][0x190], 0x2 ;  /* 0x0000640078707a11 */ /* 0x000fc800078010ff */
[C---:B------:R-:W-:Y:S02]  /*1840*/  LEA.HI.X R113, R120.reuse, c[0x0][0x194], RZ, 0x2, P0 ;  /* 0x0000650078717a11 */ /* 0x040fe400000f14ff */
        /* <DEDUP_REMOVED lines=11> */
[C---:B---3--:R-:W-:Y:S02]  /*1900*/  FADD.FTZ R115, -R114.reuse, R109 ;  /* 0x0000006d72737221 */ /* 0x048fe40000010100 */
[C---:B------:R-:W-:Y:S02]  /*1910*/  FADD.FTZ R171, -R114.reuse, R108 ;  /* 0x0000006c72ab7221 */ /* 0x040fe40000010100 */
[----:B------:R-:W-:Y:S02]  /*1920*/  FADD.FTZ R117, -R114, R110 ;  /* 0x0000006e72757221 */ /* 0x000fe40000010100 */
[C---:B------:R-:W-:Y:S02]  /*1930*/  FMUL.FTZ R174, R164.reuse, R115 ;  /* 0x00000073a4ae7220 */ /* 0x040fe40000410000 */
[----:B------:R-:W-:Y:S02]  /*1940*/  FMUL.FTZ R171, R164, R171 ;  /* 0x000000aba4ab7220 */ /* 0x000fe40000410000 */
[----:B--2---:R-:W-:-:S02]  /*1950*/  FMUL.FTZ R176, R133, R28 ;  /* 0x0000001c85b07220 */ /* 0x004fc40000410000 */
[----:B------:R-:W-:Y:S02]  /*1960*/  FADD.FTZ R77, R77, R29 ;  /* 0x0000001d4d4d7221 */ /* 0x000fe40000010000 */
[----:B------:R-:W-:Y:S02]  /*1970*/  FFMA.FTZ R53, R29, R174, R53 ;  /* 0x000000ae1d357223 */ /* 0x000fe40000010035 */
[----:B-1----:R-:W-:Y:S02]  /*1980*/  FMUL.FTZ R26, R132, R29 ;  /* 0x0000001d841a7220 */ /* 0x002fe40000410000 */
        /* <DEDUP_REMOVED lines=19> */
.L_x_7862:
[----:B0-----:R-:W-:Y:S05]  /*1ac0*/  BSYNC B0 ;  /* 0x0000000000007941 */ /* 0x001fea0003800000 */
.L_x_7861:
[----:B------:R-:W-:Y:S01]  /*1ad0*/  LOP3.LUT P0, RZ, R156, 0x1f, RZ, 0xc0, !PT ;  /* 0x0000001f9cff7812 */ /* 0x000fe2000780c0ff */
[----:B------:R-:W-:Y:S10]  /*1ae0*/  BRA.DIV ~URZ, `(.L_x_7863) ;  /* 0x000018a27f007947 */ /* 0x000ff4000b800000 */
[----:B------:R0:W1:Y:S02]  /*1af0*/  SHFL.DOWN PT, R108, R119, 0x10, 0x1f ;  /* 0x0a001f00776c7f89 */ /* 0x00006400000e0000 */
.L_x_7878:
        /* <DEDUP_REMOVED lines=18> */
.L_x_7879:
[----:B------:R-:W-:Y:S01]  /*1c20*/  @!P0 LOP3.LUT R116, R116, 0x7, RZ, 0xc0, !PT ;  /* 0x0000000774748812 */ /* 0x000fe200078ec0ff */
[----:B--2---:R-:W-:Y:S01]  /*1c30*/  FADD.FTZ R30, R113, R110 ;  /* 0x0000006e711e7221 */ /* 0x004fe20000010000 */
[----:B------:R-:W-:Y:S01]  /*1c40*/  WARPSYNC 0xffffffff ;  /* 0xffffffff00007948 */ /* 0x000fe20003800000 */
[----:B-1----:R-:W-:Y:S01]  /*1c50*/  FADD.FTZ R31, R31, R112 ;  /* 0x000000701f1f7221 */ /* 0x002fe20000010000 */
[----:B------:R-:W-:Y:S01]  /*1c60*/  @!P0 IADD3 R175, R173, R116, RZ ;  /* 0x00000074adaf8210 */ /* 0x000fe20007ffe0ff */
[----:B------:R-:W-:Y:S04]  /*1c70*/  BSSY B0, `(.L_x_7865) ;  /* 0x000004a000007945 */ /* 0x000fe80003800000 */
[----:B------:R-:W-:Y:S04]  /*1c80*/  @!P0 STS.64 [R175.X8+0x6000], R30 ;  /* 0x0060001eaf008388 */ /* 0x000fe80000008a00 */
[----:B------:R-:W-:Y:S01]  /*1c90*/  BAR.SYNC.DEFER_BLOCKING 0x0 ;  /* 0x0000000000007b1d */ /* 0x000fe20000010000 */
[----:B------:R-:W-:-:S05]  /*1ca0*/  ISETP.NE.AND P0, PT, R154, RZ, PT ;  /* 0x000000ff9a00720c */ /* 0x000fca0003f05270 */
[----:B0-----:R-:W0:Y:S04]  /*1cb0*/  LDS.128 R108, [R173.X8+0x6000] ;  /* 0x00600000ad6c7984 */ /* 0x001e280000008c00 */
[----:B------:R-:W1:Y:S04]  /*1cc0*/  LDS.128 R112, [R173.X8+0x6010] ;  /* 0x00601000ad707984 */ /* 0x000e680000008c00 */
[----:B-----5:R-:W2:Y:S04]  /*1cd0*/  LDS.128 R116, [R173.X8+0x6020] ;  /* 0x00602000ad747984 */ /* 0x020ea80000008c00 */
        /* <DEDUP_REMOVED lines=31> */
[----:B------:R-:W-:Y:S02]  /*1ed0*/  FADD.FTZ R117, R4, -R117 ;  /* 0x8000007504757221 */ /* 0x000fe40000010000 */
        /* <DEDUP_REMOVED lines=11> */
[C---:B------:R-:W-:Y:S01]  /*1f90*/  SEL R104, R109.reuse, R104, P0 ;  /* 0x000000686d687207 */ /* 0x040fe20000000000 */
[----:B------:R-:W-:Y:S01]  /*1fa0*/  FMUL.FTZ R109, R109, R160 ;  /* 0x000000a06d6d7220 */ /* 0x000fe20000410000 */
[----:B------:R-:W-:Y:S02]  /*1fb0*/  SEL R105, R108, R105, P0 ;  /* 0x000000696c697207 */ /* 0x000fe40000000000 */
[----:B------:R-:W-:Y:S01]  /*1fc0*/  SEL R106, R115, R106, P0 ;  /* 0x0000006a736a7207 */ /* 0x000fe20000000000 */
[----:B------:R-:W-:Y:S01]  /*1fd0*/  FMUL.FTZ R108, R109, c[0x0][0x1e8] ;  /* 0x00007a006d6c7a20 */ /* 0x000fe20000410000 */
[----:B------:R-:W-:Y:S01]  /*1fe0*/  SEL R107, R114, R107, P0 ;  /* 0x0000006b726b7207 */ /* 0x000fe20000000000 */
[----:B------:R-:W-:Y:S02]  /*1ff0*/  FMUL.FTZ R109, R110, c[0x0][0x1e8] ;  /* 0x00007a006e6d7a20 */ /* 0x000fe40000410000 */
[----:B------:R-:W-:-:S04]  /*2000*/  @P0 IMAD.WIDE.U32 R30, R159, R116, c[0x0][0x258] ;  /* 0x000096009f1e0625 */ /* 0x000fc800078e0074 */
[-C--:B------:R-:W-:Y:S01]  /*2010*/  FMUL.FTZ R115, R115, R160.reuse ;  /* 0x000000a073737220 */ /* 0x080fe20000410000 */
[----:B------:R0:W-:Y:S01]  /*2020*/  @P0 STG.E.128 [R30.64], R104 ;  /* 0x000000681e000986 */ /* 0x0001e2000c101d04 */
[----:B------:R-:W-:Y:S01]  /*2030*/  LOP3.LUT P0, RZ, R128, 0xff, RZ, 0xc0, !PT ;  /* 0x000000ff80ff7812 */ /* 0x000fe2000780c0ff */
[----:B------:R-:W-:Y:S02]  /*2040*/  FMUL.FTZ R114, R114, R160 ;  /* 0x000000a072727220 */ /* 0x000fe40000410000 */
[----:B------:R-:W-:Y:S01]  /*2050*/  FMUL.FTZ R110, R115, c[0x0][0x1e8] ;  /* 0x00007a00736e7a20 */ /* 0x000fe20000410000 */
[----:B------:R-:W-:Y:S01]  /*2060*/  SEL R108, R108, RZ, P0 ;  /* 0x000000ff6c6c7207 */ /* 0x000fe20000000000 */
[----:B------:R-:W-:Y:S01]  /*2070*/  FMUL.FTZ R111, R114, c[0x0][0x1e8] ;  /* 0x00007a00726f7a20 */ /* 0x000fe20000410000 */
[----:B------:R-:W-:-:S04]  /*2080*/  LOP3.LUT P0, RZ, R128, 0xff00, RZ, 0xc0, !PT ;  /* 0x0000ff0080ff7812 */ /* 0x000fc8000780c0ff */
[----:B------:R-:W-:Y:S02]  /*2090*/  SEL R109, R109, RZ, P0 ;  /* 0x000000ff6d6d7207 */ /* 0x000fe40000000000 */
[----:B------:R-:W-:-:S04]  /*20a0*/  LOP3.LUT P0, RZ, R128, 0xff0000, RZ, 0xc0, !PT ;  /* 0x00ff000080ff7812 */ /* 0x000fc8000780c0ff */
[----:B------:R-:W-:Y:S01]  /*20b0*/  SEL R110, R110, RZ, P0 ;  /* 0x000000ff6e6e7207 */ /* 0x000fe20000000000 */
[C---:B0-----:R-:W-:Y:S01]  /*20c0*/  IMAD.WIDE.U32 R30, R159.reuse, R116, c[0x0][0x248] ;  /* 0x000092009f1e7625 */ /* 0x041fe200078e0074 */
[----:B------:R-:W-:Y:S02]  /*20d0*/  LOP3.LUT P0, RZ, R128, 0xff000000, RZ, 0xc0, !PT ;  /* 0xff00000080ff7812 */ /* 0x000fe4000780c0ff */
[----:B------:R-:W-:Y:S02]  /*20e0*/  IADD3 R159, R159, 0x100, RZ ;  /* 0x000001009f9f7810 */ /* 0x000fe40007ffe0ff */
[----:B------:R-:W-:-:S05]  /*20f0*/  SEL R111, R111, RZ, P0 ;  /* 0x000000ff6f6f7207 */ /* 0x000fca0000000000 */
[----:B------:R0:W-:Y:S04]  /*2100*/  STG.E.128 [R30.64], R108 ;  /* 0x0000006c1e007986 */ /* 0x0001e8000c101d04 */
.L_x_7866:
[----:B------:R-:W-:Y:S05]  /*2110*/  BSYNC B0 ;  /* 0x0000000000007941 */ /* 0x000fea0003800000 */
.L_x_7865:
[----:B------:R-:W-:Y:S01]  /*2120*/  BSSY B0, `(.L_x_7867) ;  /* 0x0000030000007945 */ /* 0x000fe20003800000 */
        /* <DEDUP_REMOVED lines=42> */
[----:B0-----:R-:W-:Y:S01]  /*23d0*/  IMAD.WIDE.U32 R30, R159, R116, c[0x0][0x248] ;  /* 0x000092009f1e7625 */ /* 0x001fe200078e0074 */
[----:B------:R-:W-:Y:S02]  /*23e0*/  LOP3.LUT P0, RZ, R127, 0xff000000, RZ, 0xc0, !PT ;  /* 0xff0000007fff7812 */ /* 0x000fe4000780c0ff */
[----:B------:R-:W-:Y:S02]  /*23f0*/  IADD3 R159, R159, 0x100, RZ ;  /* 0x000001009f9f7810 */ /* 0x000fe40007ffe0ff */
[----:B------:R-:W-:-:S05]  /*2400*/  SEL R111, R111, RZ, P0 ;  /* 0x000000ff6f6f7207 */ /* 0x000fca0000000000 */
[----:B------:R0:W-:Y:S04]  /*2410*/  STG.E.128 [R30.64], R108 ;  /* 0x0000006c1e007986 */ /* 0x0001e8000c101d04 */
.L_x_7868:
[----:B------:R-:W-:Y:S05]  /*2420*/  BSYNC B0 ;  /* 0x0000000000007941 */ /* 0x000fea0003800000 */
.L_x_7867:
[----:B------:R-:W-:Y:S01]  /*2430*/  BSSY B0, `(.L_x_7869) ;  /* 0x0000030000007945 */ /* 0x000fe20003800000 */
[----:B------:R-:W-:Y:S05]  /*2440*/  @!P3 BRA `(.L_x_7870) ;  /* 0x000002e00000b947 */ /* 0x000fea0003800000 */
[----:B------:R-:W-:Y:S01]  /*2450*/  ISETP.NE.U32.AND P0, PT, RZ, c[0x0][0x218], PT ;  /* 0x00008600ff007a0c */ /* 0x000fe20003f05070 */
[-CC-:B0-----:R-:W-:Y:S01]  /*2460*/  FFMA.FTZ R31, R165, R112.reuse, R113.reuse ;  /* 0x00000070a51f7223 */ /* 0x181fe20000010071 */
        /* <DEDUP_REMOVED lines=44> */
.L_x_7870:
[----:B------:R-:W-:Y:S05]  /*2730*/  BSYNC B0 ;  /* 0x0000000000007941 */ /* 0x000fea0003800000 */
.L_x_7869:
        /* <DEDUP_REMOVED lines=48> */
.L_x_7872:
[----:B------:R-:W-:Y:S05]  /*2a40*/  BSYNC B0 ;  /* 0x0000000000007941 */ /* 0x000fea0003800000 */
.L_x_7871:
        /* <DEDUP_REMOVED lines=48> */
.L_x_7874:
[----:B------:R-:W-:Y:S05]  /*2d50*/  BSYNC B0 ;  /* 0x0000000000007941 */ /* 0x000fea0003800000 */
.L_x_7873:
[----:B------:R-:W-:Y:S01]  /*2d60*/  ISETP.GE.U32.AND P0, PT, R157, 0x600, PT ;  /* 0x000006009d00780c */ /* 0x000fe20003f06070 */
[----:B------:R-:W-:-:S12]  /*2d70*/  BSSY B0, `(.L_x_7875) ;  /* 0x000002f000007945 */ /* 0x000fd80003800000 */
[----:B------:R-:W-:Y:S05]  /*2d80*/  @!P0 BRA `(.L_x_7876) ;  /* 0x000002d000008947 */ /* 0x000fea0003800000 */
[----:B------:R-:W-:Y:S01]  /*2d90*/  ISETP.NE.U32.AND P0, PT, RZ, c[0x0][0x218], PT ;  /* 0x00008600ff007a0c */ /* 0x000fe20003f05070 */
[-CC-:B0-----:R-:W-:Y:S02]  /*2da0*/  FFMA.FTZ R31, R171, R112.reuse, R113.reuse ;  /* 0x00000070ab1f7223 */ /* 0x181fe40000010071 */
[-CC-:B------:R-:W-:Y:S01]  /*2db0*/  FFMA.FTZ R109, R174, R112.reuse, R113.reuse ;  /* 0x00000070ae6d7223 */ /* 0x180fe20000010071 */
[----:B------:R-:W-:Y:S01]  /*2dc0*/  ISETP.NE.AND.EX P0, PT, RZ, c[0x0][0x21c], PT, P0 ;  /* 0x00008700ff007a0c */ /* 0x000fe20003f05300 */
[-CC-:B------:R-:W-:Y:S02]  /*2dd0*/  FFMA.FTZ R115, R27, R112.reuse, R113.reuse ;  /* 0x000000701b737223 */ /* 0x180fe40000010071 */
[----:B------:R-:W-:Y:S02]  /*2de0*/  FFMA.FTZ R112, R188, R112, R113 ;  /* 0x00000070bc707223 */ /* 0x000fe40000010071 */
[----:B------:R-:W-:Y:S02]  /*2df0*/  FADD.FTZ R31, R176, -R31 ;  /* 0x8000001fb01f7221 */ /* 0x000fe40000010000 */
[----:B------:R-:W-:-:S02]  /*2e00*/  FADD.FTZ R111, R26, -R109 ;  /* 0x8000006d1a6f7221 */ /* 0x000fc40000010000 */
[----:B------:R-:W-:Y:S02]  /*2e10*/  FADD.FTZ R115, R28, -R115 ;  /* 0x800000731c737221 */ /* 0x000fe40000010000 */
[----:B------:R-:W-:Y:S01]  /*2e20*/  FADD.FTZ R113, R29, -R112 ;  /* 0x800000701d717221 */ /* 0x000fe20000010000 */
[----:B------:R-:W-:Y:S01]  /*2e30*/  HFMA2.MMA R112, -RZ, RZ, 0, 9.5367431640625e-07 ;  /* 0x00000010ff707435 */ /* 0x000fe200000001ff */
        /* <DEDUP_REMOVED lines=31> */
[----:B------:R-:W-:-:S04]  /*3030*/  LOP3.LUT P0, RZ, R158, 0xff000000, RZ, 0xc0, !PT ;  /* 0xff0000009eff7812 */ /* 0x000fc8000780c0ff */
[----:B------:R-:W-:-:S05]  /*3040*/  SEL R111, R111, RZ, P0 ;  /* 0x000000ff6f6f7207 */ /* 0x000fca0000000000 */
[----:B------:R0:W-:Y:S04]  /*3050*/  STG.E.128 [R30.64], R108 ;  /* 0x0000006c1e007986 */ /* 0x0001e8000c101d04 */
.L_x_7876:
[----:B------:R-:W-:Y:S05]  /*3060*/  BSYNC B0 ;  /* 0x0000000000007941 */ /* 0x000fea0003800000 */
.L_x_7875:
[----:B------:R-:W-:Y:S02]  /*3070*/  LOP3.LUT P0, RZ, R129, 0xff, RZ, 0xc0, !PT ;  /* 0x000000ff81ff7812 */ /* 0x000fe4000780c0ff */
[----:B------:R-:W-:Y:S02]  /*3080*/  IADD3 R155, R155, c[0x0][0x160], RZ ;  /* 0x000058009b9b7a10 */ /* 0x000fe40007ffe0ff */
[----:B------:R-:W-:Y:S02]  /*3090*/  SEL R129, RZ, 0x1, P0 ;  /* 0x00000001ff817807 */ /* 0x000fe40000000000 */
[----:B------:R-:W-:-:S13]  /*30a0*/  ISETP.GE.AND P0, PT, R155, c[0x0][0x164], PT ;  /* 0x000059009b007a0c */ /* 0x000fda0003f06270 */
[----:B0-----:R-:W-:Y:S01]  /*30b0*/  @P0 CALL.REL.NOINC `(.L_x_7850) ;  /* 0x0000001000000944 */ /* 0x001fe20003c00000 */
[----:B------:R-:W-:Y:S05]  /*30c0*/  BRA `(.L_x_7877) ;  /* 0xffffd69000007947 */ /* 0x000fea000383ffff */
.L_x_7850:
        /* <DEDUP_REMOVED lines=44> */
.L_x_7863:
[----:B------:R-:W-:Y:S01]  /*3390*/  HFMA2.MMA R114, -RZ, RZ, 0, 9.5367431640625e-07 ;  /* 0x00000010ff727435 */ /* 0x000fe200000001ff */
[----:B------:R-:W-:Y:S02]  /*33a0*/  MOV R109, R119 ;  /* 0x00000077006d7202 */ /* 0x000fe40000000f00 */
[----:B------:R-:W-:Y:S02]  /*33b0*/  MOV R111, 0x1f ;  /* 0x0000001f006f7802 */ /* 0x000fe40000000f00 */
[----:B------:R-:W-:-:S02]  /*33c0*/  MOV R120, 0xffffffff ;  /* 0xffffffff00787802 */ /* 0x000fc40000000f00 */
[----:B------:R-:W-:Y:S02]  /*33d0*/  MOV R30, 0x33f0 ;  /* 0x000033f0001e7802 */ /* 0x000fe40000000f00 */
[----:B-----5:R-:W-:Y:S05]  /*33e0*/  CALL.REL.NOINC `($__internal_168_$__cuda_sm70_shflsync_down_p) ;  /* 0x0000046000007944 */ /* 0x020fea0003c00000 */
[----:B-1----:R-:W-:Y:S01]  /*33f0*/  MOV R108, R109 ;  /* 0x0000006d006c7202 */ /* 0x002fe20000000f00 */
[----:B0-----:R-:W-:Y:S05]  /*3400*/  BRA `(.L_x_7878) ;  /* 0xffffe6f000007947 */ /* 0x001fea000383ffff */
.L_x_7864:
[----:B------:R-:W-:Y:S01]  /*3410*/  HFMA2.MMA R114, -RZ, RZ, 0, 9.5367431640625e-07 ;  /* 0x00000010ff727435 */ /* 0x000fe200000001ff */
[----:B------:R-:W-:Y:S02]  /*3420*/  MOV R109, R118 ;  /* 0x00000076006d7202 */ /* 0x000fe40000000f00 */
[----:B------:R-:W-:Y:S02]  /*3430*/  MOV R111, 0x1f ;  /* 0x0000001f006f7802 */ /* 0x000fe40000000f00 */
[----:B------:R-:W-:Y:S02]  /*3440*/  MOV R120, 0xffffffff ;  /* 0xffffffff00787802 */ /* 0x000fe40000000f00 */
[----:B------:R-:W-:Y:S02]  /*3450*/  MOV R30, 0x3470 ;  /* 0x00003470001e7802 */ /* 0x000fe40000000f00 */
[----:B01---5:R-:W-:Y:S05]  /*3460*/  CALL.REL.NOINC `($__internal_168_$__cuda_sm70_shflsync_down_p) ;  /* 0x000003e000007944 */ /* 0x023fea0003c00000 */
[----:B------:R-:W-:Y:S01]  /*3470*/  FADD.FTZ R119, R108, R119 ;  /* 0x000000776c777221 */ /* 0x000fe20000010000 */
[----:B0-----:R-:W-:Y:S01]  /*3480*/  HFMA2.MMA R114, -RZ, RZ, 0, 4.76837158203125e-07 ;  /* 0x00000008ff727435 */ /* 0x001fe200000001ff */
[----:B-1----:R-:W-:Y:S01]  /*3490*/  FADD.FTZ R118, R118, R109 ;  /* 0x0000006d76767221 */ /* 0x002fe20000010000 */
[----:B------:R-:W-:-:S02]  /*34a0*/  MOV R111, 0x1f ;  /* 0x0000001f006f7802 */ /* 0x000fc40000000f00 */
[----:B------:R-:W-:Y:S02]  /*34b0*/  MOV R120, 0xffffffff ;  /* 0xffffffff00787802 */ /* 0x000fe40000000f00 */
[----:B------:R-:W-:Y:S02]  /*34c0*/  MOV R109, R119 ;  /* 0x00000077006d7202 */ /* 0x000fe40000000f00 */
[----:B------:R-:W-:Y:S02]  /*34d0*/  MOV R30, 0x34f0 ;  /* 0x000034f0001e7802 */ /* 0x000fe40000000f00 */
[----:B------:R-:W-:Y:S05]  /*34e0*/  CALL.REL.NOINC `($__internal_168_$__cuda_sm70_shflsync_down_p) ;  /* 0x0000036000007944 */ /* 0x000fea0003c00000 */
[----:B0-----:R-:W-:Y:S01]  /*34f0*/  HFMA2.MMA R114, -RZ, RZ, 0, 4.76837158203125e-07 ;  /* 0x00000008ff727435 */ /* 0x001fe200000001ff */
[----:B-1----:R-:W-:Y:S02]  /*3500*/  MOV R108, R109 ;  /* 0x0000006d006c7202 */ /* 0x002fe40000000f00 */
[----:B------:R-:W-:Y:S02]  /*3510*/  MOV R109, R118 ;  /* 0x00000076006d7202 */ /* 0x000fe40000000f00 */
[----:B------:R-:W-:Y:S02]  /*3520*/  MOV R111, 0x1f ;  /* 0x0000001f006f7802 */ /* 0x000fe40000000f00 */
[----:B------:R-:W-:-:S02]  /*3530*/  MOV R120, 0xffffffff ;  /* 0xffffffff00787802 */ /* 0x000fc40000000f00 */
[----:B------:R-:W-:Y:S02]  /*3540*/  MOV R30, 0x3560 ;  /* 0x00003560001e7802 */ /* 0x000fe40000000f00 */
[----:B------:R-:W-:Y:S05]  /*3550*/  CALL.REL.NOINC `($__internal_168_$__cuda_sm70_shflsync_down_p) ;  /* 0x000002f000007944 */ /* 0x000fea0003c00000 */
[----:B------:R-:W-:Y:S01]  /*3560*/  FADD.FTZ R119, R108, R119 ;  /* 0x000000776c777221 */ /* 0x000fe20000010000 */
[----:B0-----:R-:W-:Y:S01]  /*3570*/  HFMA2.MMA R114, -RZ, RZ, 0, 2.384185791015625e-07 ;  /* 0x00000004ff727435 */ /* 0x001fe200000001ff */
[----:B-1----:R-:W-:Y:S01]  /*3580*/  FADD.FTZ R118, R118, R109 ;  /* 0x0000006d76767221 */ /* 0x002fe20000010000 */
[----:B------:R-:W-:Y:S02]  /*3590*/  MOV R111, 0x1f ;  /* 0x0000001f006f7802 */ /* 0x000fe40000000f00 */
[----:B------:R-:W-:Y:S02]  /*35a0*/  MOV R120, 0xffffffff ;  /* 0xffffffff00787802 */ /* 0x000fe40000000f00 */
[----:B------:R-:W-:Y:S02]  /*35b0*/  MOV R109, R119 ;  /* 0x00000077006d7202 */ /* 0x000fe40000000f00 */
[----:B------:R-:W-:Y:S02]  /*35c0*/  MOV R30, 0x35e0 ;  /* 0x000035e0001e7802 */ /* 0x000fe40000000f00 */
[----:B------:R-:W-:Y:S05]  /*35d0*/  CALL.REL.NOINC `($__internal_168_$__cuda_sm70_shflsync_down_p) ;  /* 0x0000027000007944 */ /* 0x000fea0003c00000 */
[----:B0-----:R-:W-:Y:S01]  /*35e0*/  HFMA2.MMA R114, -RZ, RZ, 0, 2.384185791015625e-07 ;  /* 0x00000004ff727435 */ /* 0x001fe200000001ff */
[----:B-1----:R-:W-:-:S02]  /*35f0*/  MOV R108, R109 ;  /* 0x0000006d006c7202 */ /* 0x002fc40000000f00 */
[----:B------:R-:W-:Y:S02]  /*3600*/  MOV R109, R118 ;  /* 0x00000076006d7202 */ /* 0x000fe40000000f00 */
[----:B------:R-:W-:Y:S02]  /*3610*/  MOV R111, 0x1f ;  /* 0x0000001f006f7802 */ /* 0x000fe40000000f00 */
[----:B------:R-:W-:Y:S02]  /*3620*/  MOV R120, 0xffffffff ;  /* 0xffffffff00787802 */ /* 0x000fe40000000f00 */
[----:B------:R-:W-:Y:S02]  /*3630*/  MOV R30, 0x3650 ;  /* 0x00003650001e7802 */ /* 0x000fe40000000f00 */
[----:B------:R-:W-:Y:S05]  /*3640*/  CALL.REL.NOINC `($__internal_168_$__cuda_sm70_shflsync_down_p) ;  /* 0x0000020000007944 */ /* 0x000fea0003c00000 */
[----:B------:R-:W-:Y:S01]  /*3650*/  FADD.FTZ R119, R108, R119 ;  /* 0x000000776c777221 */ /* 0x000fe20000010000 */
[----:B0-----:R-:W-:Y:S01]  /*3660*/  HFMA2.MMA R114, -RZ, RZ, 0, 1.1920928955078125e-07 ;  /* 0x00000002ff727435 */ /* 0x001fe200000001ff */
[----:B-1----:R-:W-:Y:S01]  /*3670*/  FADD.FTZ R112, R118, R109 ;  /* 0x0000006d76707221 */ /* 0x002fe20000010000 */
[----:B------:R-:W-:Y:S02]  /*3680*/  MOV R111, 0x1f ;  /* 0x0000001f006f7802 */ /* 0x000fe40000000f00 */
[----:B------:R-:W-:-:S02]  /*3690*/  MOV R120, 0xffffffff ;  /* 0xffffffff00787802 */ /* 0x000fc40000000f00 */
[----:B------:R-:W-:Y:S02]  /*36a0*/  MOV R109, R119 ;  /* 0x00000077006d7202 */ /* 0x000fe40000000f00 */
[----:B------:R-:W-:Y:S02]  /*36b0*/  MOV R30, 0x36d0 ;  /* 0x000036d0001e7802 */ /* 0x000fe40000000f00 */
[----:B------:R-:W-:Y:S05]  /*36c0*/  CALL.REL.NOINC `($__internal_168_$__cuda_sm70_shflsync_down_p) ;  /* 0x0000018000007944 */ /* 0x000fea0003c00000 */
[----:B0-----:R-:W-:Y:S01]  /*36d0*/  HFMA2.MMA R114, -RZ, RZ, 0, 1.1920928955078125e-07 ;  /* 0x00000002ff727435 */ /* 0x001fe200000001ff */
[----:B-1----:R-:W-:Y:S02]  /*36e0*/  MOV R108, R109 ;  /* 0x0000006d006c7202 */ /* 0x002fe40000000f00 */
[----:B------:R-:W-:Y:S02]  /*36f0*/  MOV R109, R112 ;  /* 0x00000070006d7202 */ /* 0x000fe40000000f00 */
[----:B------:R-:W-:Y:S02]  /*3700*/  MOV R111, 0x1f ;  /* 0x0000001f006f7802 */ /* 0x000fe40000000f00 */
[----:B------:R-:W-:Y:S02]  /*3710*/  MOV R120, 0xffffffff ;  /* 0xffffffff00787802 */ /* 0x000fe40000000f00 */
[----:B------:R-:W-:-:S02]  /*3720*/  MOV R30, 0x3740 ;  /* 0x00003740001e7802 */ /* 0x000fc40000000f00 */
[----:B------:R-:W-:Y:S05]  /*3730*/  CALL.REL.NOINC `($__internal_168_$__cuda_sm70_shflsync_down_p) ;  /* 0x0000011000007944 */ /* 0x000fea0003c00000 */
[----:B------:R-:W-:Y:S01]  /*3740*/  FADD.FTZ R110, R108, R119 ;  /* 0x000000776c6e7221 */ /* 0x000fe20000010000 */
[----:B0-----:R-:W-:Y:S01]  /*3750*/  HFMA2.MMA R114, -RZ, RZ, 0, 5.9604644775390625e-08 ;  /* 0x00000001ff727435 */ /* 0x001fe200000001ff */
[----:B-1----:R-:W-:Y:S01]  /*3760*/  FADD.FTZ R112, R112, R109 ;  /* 0x0000006d70707221 */ /* 0x002fe20000010000 */
[----:B------:R-:W-:-:S02]  /*3770*/  MOV R111, 0x1f ;  /* 0x0000001f006f7802 */ /* 0x000fc40000000f00 */
[----:B------:R-:W-:Y:S02]  /*3780*/  MOV R120, 0xffffffff ;  /* 0xffffffff00787802 */ /* 0x000fe40000000f00 */
[----:B------:R-:W-:Y:S02]  /*3790*/  MOV R109, R110 ;  /* 0x0000006e006d7202 */ /* 0x000fe40000000f00 */
[----:B------:R-:W-:Y:S02]  /*37a0*/  MOV R30, 0x37c0 ;  /* 0x000037c0001e7802 */ /* 0x000fe40000000f00 */
[----:B------:R-:W-:Y:S05]  /*37b0*/  CALL.REL.NOINC `($__internal_168_$__cuda_sm70_shflsync_down_p) ;  /* 0x0000009000007944 */ /* 0x000fea0003c00000 */
[----:B0-----:R-:W-:Y:S01]  /*37c0*/  HFMA2.MMA R114, -RZ, RZ, 0, 5.9604644775390625e-08 ;  /* 0x00000001ff727435 */ /* 0x001fe200000001ff */
[----:B-1----:R-:W-:Y:S02]  /*37d0*/  MOV R113, R109 ;  /* 0x0000006d00717202 */ /* 0x002fe40000000f00 */
[----:B------:R-:W-:Y:S02]  /*37e0*/  MOV R109, R112 ;  /* 0x00000070006d7202 */ /* 0x000fe40000000f00 */
[----:B------:R-:W-:Y:S02]  /*37f0*/  MOV R111, 0x1f ;  /* 0x0000001f006f7802 */ /* 0x000fe40000000f00 */
[----:B------:R-:W-:-:S02]  /*3800*/  MOV R120, 0xffffffff ;  /* 0xffffffff00787802 */ /* 0x000fc40000000f00 */
[----:B------:R-:W-:Y:S02]  /*3810*/  MOV R30, 0x3830 ;  /* 0x00003830001e7802 */ /* 0x000fe40000000f00 */
[----:B------:R-:W-:Y:S05]  /*3820*/  CALL.REL.NOINC `($__internal_168_$__cuda_sm70_shflsync_down_p) ;  /* 0x0000002000007944 */ /* 0x000fea0003c00000 */
[----:B-1----:R-:W-:Y:S01]  /*3830*/  MOV R31, R109 ;  /* 0x0000006d001f7202 */ /* 0x002fe20000000f00 */
[----:B0-----:R-:W-:Y:S05]  /*3840*/  BRA `(.L_x_7879) ;  /* 0xffffe3d000007947 */ /* 0x001fea000383ffff */
        .weak           $__internal_168_$__cuda_sm70_shflsync_down_p
        .type           $__internal_168_$__cuda_sm70_shflsync_down_p,@function
        .size           $__internal_168_$__cuda_sm70_shflsync_down_p,(.L_x_9422 - $__internal_168_$__cuda_sm70_shflsync_down_p)
$__internal_168_$__cuda_sm70_shflsync_down_p:
[----:B------:R-:W-:Y:S01]  /*3850*/  HFMA2.MMA R31, -RZ, RZ, 0, 0 ;  /* 0x00000000ff1f7435 */ /* 0x000fe200000001ff */
[----:B------:R-:W-:Y:S04]  /*3860*/  WARPSYNC R120 ;  /* 0x0000007800007348 */ /* 0x000fe80003800000 */
[----:B------:R0:W1:Y:S01]  /*3870*/  SHFL.DOWN PT, R109, R109, R114, R111 ;  /* 0x080000726d6d7389 */ /* 0x00006200000e006f */
[----:B------:R-:W-:Y:S05]  /*3880*/  RET.REL.NODEC R30 `(_ZN10layer_norm13ln_bwd_kernelINS_13Kernel_traitsI6__halfffffjLj6144ELj1ELj1ELj8ELj16ENS_18Kernel_traits_baseILj6144ES2_ffffjLj256EEEEELb1ELb0ELb0ELb0EEEvNS_9BwdParamsE) ;  /* 0xffffc7701e007950 */ /* 0x000fea0003c3ffff */
.L_x_7880:
        /* <DEDUP_REMOVED lines=15> */
.L_x_9422:


//--------------------- .text._ZN10layer_norm13ln_bwd_kernelINS_13Kernel_traitsI6__halfffffjLj6144ELj1ELj1ELj8ELj16ENS_18Kernel_traits_baseILj6144ES2_ffffjLj256EEEEELb1ELb0ELb0ELb1EEEvNS_9BwdParamsE --------------------------
	.section	.text._ZN10layer_norm13ln_bwd_kernelINS_13Kernel_traitsI6__halfffffjLj6144ELj1ELj1ELj8ELj16ENS_18Kernel_traits_baseILj6144ES2_ffffjLj256EEEEELb1ELb0ELb0ELb1EEEvNS_9BwdParamsE,"ax",@progbits
	.sectioninfo	@"SHI_REGISTERS=189"
	.align	128
        .global         _ZN10layer_norm13ln_bwd_kernelINS_13Kernel_traitsI6__halfffffjLj6144ELj1ELj1ELj8ELj16ENS_18Kernel_traits_baseILj6144ES2_ffffjLj256EEEEELb1ELb0ELb0ELb1EEEvNS_9BwdParamsE
        .type           _ZN10layer_norm13ln_bwd_kernelINS_13Kernel_traitsI6__halfffffjLj6144ELj1ELj1ELj8ELj16ENS_18Kernel_traits_baseILj6144ES2_ffffjLj256EEEEELb1ELb0ELb0ELb1EEEvNS_9BwdParamsE,@function
        .size           _ZN10layer_norm13ln_bwd_kernelINS_13Kernel_traitsI6__halfffffjLj6144ELj1ELj1ELj8ELj16ENS_18Kernel_traits_baseILj6144ES2_ffffjLj256EEEEELb1ELb0ELb0ELb1EEEvNS_9BwdParamsE,(.L_x_9423 - _ZN10layer_norm13ln_bwd_kernelINS_13Kernel_traitsI6__halfffffjLj6144ELj1ELj1ELj8ELj16ENS_18Kernel_traits_baseILj6144ES2_ffffjLj256EEEEELb1ELb0ELb0ELb1EEEvNS_9BwdParamsE)
        .other          _ZN10layer_norm13ln_bwd_kernelINS_13Kernel_traitsI6__halfffffjLj6144ELj1ELj1ELj8ELj16ENS_18Kernel_traits_baseILj6144ES2_ffffjLj256EEEEELb1ELb0ELb0ELb1EEEvNS_9BwdParamsE,@"STO_CUDA_ENTRY STV_DEFAULT"
_ZN10layer_norm13ln_bwd_kernelINS_13Kernel_traitsI6__halfffffjLj6144ELj1ELj1ELj8ELj16ENS_18Kernel_traits_baseILj6144ES2_ffffjLj256EEEEELb1ELb0ELb0ELb1EEEvNS_9BwdParamsE:
.text._ZN10layer_norm13ln_bwd_kernelINS_13Kernel_traitsI6__halfffffjLj6144ELj1ELj1ELj8ELj16ENS_18Kernel_traits_baseILj6144ES2_ffffjLj256EEEEELb1ELb0ELb0ELb1EEEvNS_9BwdParamsE:
        /* <DEDUP_REMOVED lines=32> */
.L_x_7881:
        /* <DEDUP_REMOVED lines=35> */
[----:B------:R-:W-:-:S02]  /*0430*/  MOV R117, RZ ;  /* 0x000000ff00757202 */ /* 0x000fc40000000f00 */
[----:B------:R-:W-:Y:S02]  /*0440*/  MOV R113, RZ ;  /* 0x000000ff00717202 */ /* 0x000fe40000000f00 */
[----:B------:R-:W-:Y:S02]  /*0450*/  MOV R109, RZ ;  /* 0x000000ff006d7202 */ /* 0x000fe40000000f00 */
[----:B------:R-:W-:Y:S02]  /*0460*/  MOV R105, RZ ;  /* 0x000000ff00697202 */ /* 0x000fe40000000f00 */
[----:B------:R-:W-:Y:S02]  /*0470*/  MOV R101, RZ ;  /* 0x000000ff00657202 */ /* 0x000fe40000000f00 */
        /* <DEDUP_REMOVED lines=24> */
[----:B------:R-:W-:Y:S01]  /*0600*/  MOV R166, RZ ;  /* 0x000000ff00a67202 */ /* 0x000fe20000000f00 */
        /* <DEDUP_REMOVED lines=10> */
[----:B------:R-:W-:-:S02]  /*06b0*/  HADD2.F32 R108, -RZ, R108.H0_H0 ;  /* 0x2000006cff6c7230 */ /* 0x000fc40000004100 */
[----:B------:R-:W-:Y:S02]  /*06c0*/  HADD2.F32 R106, -RZ, R106.H0_H0 ;  /* 0x2000006aff6a7230 */ /* 0x000fe40000004100 */
[----:B------:R-:W-:Y:S02]  /*06d0*/  HADD2.F32 R104, -RZ, R104.H0_H0 ;  /* 0x20000068ff687230 */ /* 0x000fe40000004100 */
[----:B------:R-:W-:Y:S02]  /*06e0*/  HADD2.F32 R102, -RZ, R102.H0_H0 ;  /* 0x20000066ff667230 */ /* 0x000fe40000004100 */
[----:B------:R-:W-:Y:S02]  /*06f0*/  HADD2.F32 R100, -RZ, R100.H0_H0 ;  /* 0x20000064ff647230 */ /* 0x000fe40000004100 */
[----:B------:R-:W-:Y:S02]  /*0700*/  HADD2.F32 R98, -RZ, R98.H0_H0 ;  /* 0x20000062ff627230 */ /* 0x000fe40000004100 */
[----:B------:R-:W-:-:S02]  /*0710*/  HADD2.F32 R0, -RZ, R0.H0_H0 ;  /* 0x20000000ff007230 */ /* 0x000fc40000004100 */
.L_x_7887:
[----:B------:R-:W-:Y:S01]  /*0720*/  IMAD R2, R168, c[0x0][0x168], RZ ;  /* 0x00005a00a8027a24 */ /* 0x000fe200078e02ff */
[----:B------:R-:W-:-:S02]  /*0730*/  MOV R90, 0x4 ;  /* 0x00000004005a7802 */ /* 0x000fc40000000f00 */
[----:B------:R-:W-:Y:S02]  /*0740*/  LOP3.LUT R32, R170, 0xff, RZ, 0xc0, !PT ;  /* 0x000000ffaa207812 */ /* 0x000fe400078ec0ff */
        /* <DEDUP_REMOVED lines=9> */
[C---:B------:R-:W-:Y:S01]  /*07e0*/  IADD3 R177, R173.reuse, 0x300, RZ ;  /* 0x00000300adb17810 */ /* 0x040fe20007ffe0ff */
[----:B------:R1:W3:Y:S02]  /*07f0*/  LDG.E R178, [R178.64] ;  /* 0x00000004b2b27981 */ /* 0x0002e4000c1e1900 */
[-C--:B------:R-:W-:Y:S02]  /*0800*/  IMAD.WIDE.U32 R48, R176, R88.reuse, c[0x0][0x188] ;  /* 0x00006200b0307625 */ /* 0x080fe400078e0058 */
[----:B------:R-:W4:Y:S02]  /*0810*/  LDG.E.128 R32, [R32.64] ;  /* 0x0000000420207981 */ /* 0x000f24000c1e1d00 */
[-C--:B------:R-:W-:Y:S02]  /*0820*/  IMAD.WIDE.U32 R36, R173, R88.reuse, c[0x0][0x208] ;  /* 0x00008200ad247625 */ /* 0x080fe400078e0058 */
[----:B------:R-:W3:Y:S02]  /*0830*/  LDG.E.128 R48, [R48.64] ;  /* 0x0000000430307981 */ /* 0x000ee4000c1e1d00 */
[----:B------:R-:W-:-:S02]  /*0840*/  IMAD.WIDE.U32 R56, R177, R88, c[0x0][0x188] ;  /* 0x00006200b1387625 */ /* 0x000fc400078e0058 */
[----:B------:R-:W3:Y:S01]  /*0850*/  LDG.E.128 R36, [R36.64] ;  /* 0x0000000424247981 */ /* 0x000ee2000c1e1d00 */
[----:B------:R-:W-:-:S03]  /*0860*/  IADD3 R175, R173, 0x100, RZ ;  /* 0x00000100adaf7810 */ /* 0x000fc60007ffe0ff */
[----:B------:R-:W3:Y:S02]  /*0870*/  LDG.E.128 R56, [R56.64] ;  /* 0x0000000438387981 */ /* 0x000ee4000c1e1d00 */
[----:B------:R-:W-:Y:S01]  /*0880*/  IMAD.WIDE.U32 R40, R175, R88, c[0x0][0x188] ;  /* 0x00006200af287625 */ /* 0x000fe200078e0058 */
[----:B------:R-:W-:-:S03]  /*0890*/  IADD3 R172, R173, 0x400, RZ ;  /* 0x00000400adac7810 */ /* 0x000fc60007ffe0ff */
[-C--:B------:R-:W-:Y:S02]  /*08a0*/  IMAD.WIDE.U32 R44, R175, R88.reuse, c[0x0][0x208] ;  /* 0x00008200af2c7625 */ /* 0x080fe400078e0058 */
[----:B------:R-:W3:Y:S02]  /*08b0*/  LDG.E.128 R40, [R40.64] ;  /* 0x0000000428287981 */ /* 0x000ee4000c1e1d00 */
[-C--:B------:R-:W-:Y:S02]  /*08c0*/  IMAD.WIDE.U32 R64, R172, R88.reuse, c[0x0][0x188] ;  /* 0x00006200ac407625 */ /* 0x080fe400078e0058 */
[----:B------:R-:W3:Y:S04]  /*08d0*/  LDG.E.128 R44, [R44.64] ;  /* 0x000000042c2c7981 */ /* 0x000ee8000c1e1d00 */
[----:B------:R-:W3:Y:S01]  /*08e0*/  LDG.E.128 R64, [R64.64] ;  /* 0x0000000440407981 */ /* 0x000ee2000c1e1d00 */
[----:B------:R-:W-:-:S06]  /*08f0*/  IMAD.WIDE.U32 R52, R176, R88, c[0x0][0x208] ;  /* 0x00008200b0347625 */ /* 0x000fcc00078e0058 */
[----:B------:R-:W3:Y:S01]  /*0900*/  LDG.E.128 R52, [R52.64] ;  /* 0x0000000434347981 */ /* 0x000ee2000c1e1d00 */
[----:B------:R-:W-:-:S06]  /*0910*/  IMAD.WIDE.U32 R60, R177, R88, c[0x0][0x208] ;  /* 0x00008200b13c7625 */ /* 0x000fcc00078e0058 */
[----:B------:R-:W3:Y:S01]  /*0920*/  LDG.E.128 R60, [R60.64] ;  /* 0x000000043c3c7981 */ /* 0x000ee2000c1e1d00 */
[----:B------:R-:W-:Y:S01]  /*0930*/  IADD3 R171, R173, 0x500, RZ ;  /* 0x00000500adab7810 */ /* 0x000fe20007ffe0ff */
[----:B------:R-:W-:-:S04]  /*0940*/  IMAD.WIDE.U32 R68, R172, R88, c[0x0][0x208] ;  /* 0x00008200ac447625 */ /* 0x000fc800078e0058 */
[CC--:B------:R-:W-:Y:S02]  /*0950*/  IMAD.WIDE.U32 R72, R171.reuse, R88.reuse, c[0x0][0x188] ;  /* 0x00006200ab487625 */ /* 0x0c0fe400078e0058 */
[----:B------:R-:W3:Y:S04]  /*0960*/  LDG.E.128 R68, [R68.64] ;  /* 0x0000000444447981 */ /* 0x000ee8000c1e1d00 */
[----:B------:R-:W3:Y:S01]  /*0970*/  LDG.E.128 R72, [R72.64] ;  /* 0x0000000448487981 */ /* 0x000ee2000c1e1d00 */
[----:B------:R-:W-:-:S06]  /*0980*/  IMAD.WIDE.U32 R76, R171, R88, c[0x0][0x208] ;  /* 0x00008200ab4c7625 */ /* 0x000fcc00078e0058 */
[----:B------:R-:W3:Y:S01]  /*0990*/  LDG.E.128 R76, [R76.64] ;  /* 0x000000044c4c7981 */ /* 0x000ee2000c1e1d00 */
[----:B------:R-:W-:-:S04]  /*09a0*/  ISETP.NE.U32.AND P0, PT, RZ, c[0x0][0x1c0], PT ;  /* 0x00007000ff007a0c */ /* 0x000fc80003f05070 */
[----:B------:R-:W-:Y:S02]  /*09b0*/  ISETP.NE.AND.EX P0, PT, RZ, c[0x0][0x1c4], PT, P0 ;  /* 0x00007100ff007a0c */ /* 0x000fe40003f05300 */
[----:B------:R-:W-:-:S04]  /*09c0*/  ISETP.NE.U32.AND P1, PT, RZ, c[0x0][0x218], PT ;  /* 0x00008600ff007a0c */ /* 0x000fc80003f25070 */
[----:B------:R-:W-:Y:S02]  /*09d0*/  ISETP.NE.AND.EX P1, PT, RZ, c[0x0][0x21c], PT, P1 ;  /* 0x00008700ff007a0c */ /* 0x000fe40003f25310 */
[----:B0-----:R-:W-:Y:S02]  /*09e0*/  SHF.R.S32.HI R3, RZ, 0x1f, R168 ;  /* 0x0000001fff037819 */ /* 0x001fe400000114a8 */
[----:B------:R-:W-:-:S03]  /*09f0*/  MOV R174, 0x3f800000 ;  /* 0x3f80000000ae7802 */ /* 0x000fc60000000f00 */
[----:B------:R-:W-:-:S04]  /*0a00*/  @P0 LEA R82, P2, R168, c[0x0][0x1c0], 0x2 ;  /* 0x00007000a8520a11 */ /* 0x000fc800078410ff */
[----:B------:R-:W-:Y:S01]  /*0a10*/  @P0 LEA.HI.X R83, R168, c[0x0][0x1c4], R3, 0x2, P2 ;  /* 0x00007100a8530a11 */ /* 0x000fe200010f1403 */
[----:B------:R-:W-:Y:S01]  /*0a20*/  ULDC.U8 UR6, c[0x0][0x1f0] ;  /* 0x00007c0000067ab9 */ /* 0x000fe20000000000 */
[----:B------:R-:W-:-:S03]  /*0a30*/  @P1 IMAD.WIDE.U32 R2, R173, R88, c[0x0][0x218] ;  /* 0x00008600ad021625 */ /* 0x000fc600078e0058 */
[----:B------:R0:W5:Y:S01]  /*0a40*/  @P0 LDG.E R174, [R82.64] ;  /* 0x0000000452ae0981 */ /* 0x000162000c1e1900 */
[----:B------:R-:W-:Y:S01]  /*0a50*/  ISETP.NE.AND P0, PT, RZ, UR6, PT ;  /* 0x00000006ff007c0c */ /* 0x000fe2000bf05270 */
[-C--:B------:R-:W-:Y:S02]  /*0a60*/  IMAD.WIDE.U32 R80, R175, R90.reuse, c[0x0][0x190] ;  /* 0x00006400af507625 */ /* 0x080fe400078e005a */
[----:B------:R2:W5:Y:S04]  /*0a70*/  @P1 LDG.E.128 R4, [R2.64] ;  /* 0x0000000402041981 */ /* 0x000568000c1e1d00 */
[----:B-1----:R1:W5:Y:S01]  /*0a80*/  LDG.E R179, [R80.64] ;  /* 0x0000000450b37981 */ /* 0x002362000c1e1900 */
[----:B------:R-:W-:-:S05]  /*0a90*/  IMAD.WIDE.U32 R84, R173, R90, c[0x0][0x190] ;  /* 0x00006400ad547625 */ /* 0x000fca00078e005a */
[----:B------:R0:W5:Y:S01]  /*0aa0*/  LDG.E R180, [R84.64] ;  /* 0x0000000454b47981 */ /* 0x000162000c1e1900 */
[----:B-1----:R-:W-:-:S05]  /*0ab0*/  @P1 IMAD.WIDE.U32 R80, R175, R88, c[0x0][0x218] ;  /* 0x00008600af501625 */ /* 0x002fca00078e0058 */
[----:B------:R3:W5:Y:S01]  /*0ac0*/  @P1 LDG.E.128 R8, [R80.64] ;  /* 0x0000000450081981 */ /* 0x000762000c1e1d00 */
[----:B0-----:R-:W-:-:S04]  /*0ad0*/  @P1 IMAD.WIDE.U32 R84, R177, R88, c[0x0][0x218] ;  /* 0x00008600b1541625 */ /* 0x001fc800078e0058 */
[C---:B------:R-:W-:Y:S01]  /*0ae0*/  @P1 IMAD.WIDE.U32 R82, R176.reuse, R88, c[0x0][0x218] ;  /* 0x00008600b0521625 */ /* 0x040fe200078e0058 */
[----:B------:R0:W5:Y:S03]  /*0af0*/  @P1 LDG.E.128 R16, [R84.64] ;  /* 0x0000000454101981 */ /* 0x000166000c1e1d00 */
[-C--:B------:R-:W-:Y:S01]  /*0b00*/  IMAD.WIDE.U32 R96, R176, R90.reuse, c[0x0][0x190] ;  /* 0x00006400b0607625 */ /* 0x080fe200078e005a */
[----:B------:R1:W5:Y:S03]  /*0b10*/  @P1 LDG.E.128 R12, [R82.64] ;  /* 0x00000004520c1981 */ /* 0x000366000c1e1d00 */
[-C--:B------:R-:W-:Y:S02]  /*0b20*/  IMAD.WIDE.U32 R94, R177, R90.reuse, c[0x0][0x190] ;  /* 0x00006400b15e7625 */ /* 0x080fe400078e005a */
[----:B------:R0:W5:Y:S02]  /*0b30*/  LDG.E R96, [R96.64] ;  /* 0x0000000460607981 */ /* 0x000164000c1e1900 */
[----:B------:R-:W-:-:S02]  /*0b40*/  IMAD.WIDE.U32 R92, R172, R90, c[0x0][0x190] ;  /* 0x00006400ac5c7625 */ /* 0x000fc400078e005a */
[----:B------:R0:W5:Y:S02]  /*0b50*/  LDG.E R94, [R94.64] ;  /* 0x000000045e5e7981 */ /* 0x000164000c1e1900 */
[C---:B------:R-:W-:Y:S02]  /*0b60*/  IMAD.WIDE.U32 R90, R171.reuse, R90, c[0x0][0x190] ;  /* 0x00006400ab5a7625 */ /* 0x040fe400078e005a */
[----:B------:R0:W5:Y:S02]  /*0b70*/  LDG.E R92, [R92.64] ;  /* 0x000000045c5c7981 */ /* 0x000164000c1e1900 */
[-C--:B------:R-:W-:Y:S02]  /*0b80*/  @P1 IMAD.WIDE.U32 R86, R172, R88.reuse, c[0x0][0x218] ;  /* 0x00008600ac561625 */ /* 0x080fe400078e0058 */
[----:B------:R0:W5:Y:S02]  /*0b90*/  LDG.E R90, [R90.64] ;  /* 0x000000045a5a7981 */ /* 0x000164000c1e1900 */
[----:B------:R-:W-:-:S02]  /*0ba0*/  @P1 IMAD.WIDE.U32 R88, R171, R88, c[0x0][0x218] ;  /* 0x00008600ab581625 */ /* 0x000fc400078e0058 */
[----:B------:R0:W5:Y:S04]  /*0bb0*/  @P1 LDG.E.128 R20, [R86.64] ;  /* 0x0000000456141981 */ /* 0x000168000c1e1d00 */
[----:B------:R0:W5:Y:S01]  /*0bc0*/  @P1 LDG.E.128 R24, [R88.64] ;  /* 0x0000000458181981 */ /* 0x000162000c1e1d00 */
[----:B------:R-:W-:Y:S02]  /*0bd0*/  LOP3.LUT P1, RZ, R170, 0x1f, RZ, 0xc0, !PT ;  /* 0x0000001faaff7812 */ /* 0x000fe4000782c0ff */
[----:B--2---:R-:W-:-:S05]  /*0be0*/  FSEL R2, R182, RZ, !P0 ;  /* 0x000000ffb6027208 */ /* 0x004fca0004000000 */
[C---:B----4-:R-:W-:Y:S02]  /*0bf0*/  FADD.FTZ R3, -R2.reuse, R32 ;  /* 0x0000002002037221 */ /* 0x050fe40000010100 */
[----:B------:R-:W-:Y:S02]  /*0c00*/  FADD.FTZ R33, -R2, R33 ;  /* 0x0000002102217221 */ /* 0x000fe40000010100 */
[----:B---3--:R-:W-:Y:S02]  /*0c10*/  FMUL.FTZ R80, R178, R3 ;  /* 0x00000003b2507220 */ /* 0x008fe40000410000 */
[----:B------:R-:W-:Y:S02]  /*0c20*/  FADD.FTZ R3, -R2, R48 ;  /* 0x0000003002037221 */ /* 0x000fe40000010100 */
[----:B------:R-:W-:Y:S02]  /*0c30*/  FMUL.FTZ R81, R178, R33 ;  /* 0x00000021b2517220 */ /* 0x000fe40000410000 */
[----:B------:R-:W-:-:S02]  /*0c40*/  FADD.FTZ R33, -R2, R49 ;  /* 0x0000003102217221 */ /* 0x000fc40000010100 */
[----:B------:R-:W-:Y:S02]  /*0c50*/  FMUL.FTZ R49, R178, R3 ;  /* 0x00000003b2317220 */ /* 0x000fe40000410000 */
[C---:B------:R-:W-:Y:S02]  /*0c60*/  FADD.FTZ R3, -R2.reuse, R51 ;  /* 0x0000003302037221 */ /* 0x040fe40000010100 */
[----:B------:R-:W-:Y:S02]  /*0c70*/  FADD.FTZ R35, -R2, R35 ;  /* 0x0000002302237221 */ /* 0x000fe40000010100 */
[C---:B------:R-:W-:Y:S02]  /*0c80*/  FMUL.FTZ R186, R178.reuse, R3 ;  /* 0x00000003b2ba7220 */ /* 0x040fe40000410000 */
[----:B0-----:R-:W-:Y:S02]  /*0c90*/  FMUL.FTZ R85, R178, R35 ;  /* 0x00000023b2557220 */ /* 0x001fe40000410000 */
[----:B------:R-:W-:-:S02]  /*0ca0*/  FADD.FTZ R3, -R2, R56 ;  /* 0x0000003802037221 */ /* 0x000fc40000010100 */
[----:B-1----:R-:W-:Y:S02]  /*0cb0*/  FMUL.FTZ R83, R169, R36 ;  /* 0x00000024a9537220 */ /* 0x002fe40000410000 */
[----:B------:R-:W-:Y:S02]  /*0cc0*/  FADD.FTZ R35, -R2, R50 ;  /* 0x0000003202237221 */ /* 0x000fe40000010100 */
[----:B------:R-:W-:Y:S02]  /*0cd0*/  FMUL.FTZ R50, R178, R33 ;  /* 0x00000021b2327220 */ /* 0x000fe40000410000 */
[----:B------:R-:W-:Y:S02]  /*0ce0*/  FADD.FTZ R33, -R2, R57 ;  /* 0x0000003902217221 */ /* 0x000fe40000010100 */
[----:B------:R-:W-:Y:S02]  /*0cf0*/  FMUL.FTZ R57, R178, R3 ;  /* 0x00000003b2397220 */ /* 0x000fe40000410000 */
[----:B------:R-:W-:-:S02]  /*0d00*/  FMUL.FTZ R86, R118, R37 ;  /* 0x0000002576567220 */ /* 0x000fc40000410000 */
[----:B------:R-:W-:Y:S02]  /*0d10*/  FADD.FTZ R3, RZ, R83 ;  /* 0x00000053ff037221 */ /* 0x000fe40000010000 */
[----:B------:R-:W-:Y:S02]  /*0d20*/  FADD.FTZ R91, -R2, R34 ;  /* 0x00000022025b7221 */ /* 0x000fe40000010100 */
[----:B------:R-:W-:Y:S02]  /*0d30*/  FFMA.FTZ R32, R80, R83, RZ ;  /* 0x0000005350207223 */ /* 0x000fe400000100ff */
[----:B------:R-:W-:Y:S02]  /*0d40*/  FMUL.FTZ R89, R167, R38 ;  /* 0x00000026a7597220 */ /* 0x000fe40000410000 */
[----:B------:R-:W-:Y:S02]  /*0d50*/  FADD.FTZ R34, R3, R86 ;  /* 0x0000005603227221 */ /* 0x000fe40000010000 */
[----:B------:R-:W-:-:S02]  /*0d60*/  FMUL.FTZ R84, R178, R91 ;  /* 0x0000005bb2547220 */ /* 0x000fc40000410000 */
[----:B------:R-:W-:Y:S02]  /*0d70*/  FFMA.FTZ R32, R81, R86, R32 ;  /* 0x0000005651207223 */ /* 0x000fe40000010020 */
[----:B------:R-:W-:Y:S02]  /*0d80*/  FMUL.FTZ R182, R116, R39 ;  /* 0x0000002774b67220 */ /* 0x000fe40000410000 */
[----:B------:R-:W-:Y:S02]  /*0d90*/  FADD.FTZ R3, R34, R89 ;  /* 0x0000005922037221 */ /* 0x000fe40000010000 */
[----:B------:R-:W-:Y:S02]  /*0da0*/  FADD.FTZ R87, -R2, R40 ;  /* 0x0000002802577221 */ /* 0x000fe40000010100 */
[----:B------:R-:W-:Y:S02]  /*0db0*/  FFMA.FTZ R32, R84, R89, R32 ;  /* 0x0000005954207223 */ /* 0x000fe40000010020 */
[----:B------:R-:W-:-:S02]  /*0dc0*/  FMUL.FTZ R82, R165, R44 ;  /* 0x0000002ca5527220 */ /* 0x000fc40000410000 */
[----:B------:R-:W-:Y:S02]  /*0dd0*/  FADD.FTZ R3, R3, R182 ;  /* 0x000000b603037221 */ /* 0x000fe40000010000 */
[----:B------:R-:W-:Y:S02]  /*0de0*/  FADD.FTZ R41, -R2, R41 ;  /* 0x0000002902297221 */ /* 0x000fe40000010100 */
[C---:B------:R-:W-:Y:S02]  /*0df0*/  FMUL.FTZ R87, R178.reuse, R87 ;  /* 0x00000057b2577220 */ /* 0x040fe40000410000 */
[----:B------:R-:W-:Y:S02]  /*0e00*/  FMUL.FTZ R51, R178, R35 ;  /* 0x00000023b2337220 */ /* 0x000fe40000410000 */
[----:B------:R-:W-:Y:S02]  /*0e10*/  FFMA.FTZ R34, R85, R182, R32 ;  /* 0x000000b655227223 */ /* 0x000fe40000010020 */
[----:B------:R-:W-:-:S02]  /*0e20*/  FADD.FTZ R35, -R2, R58 ;  /* 0x0000003a02237221 */ /* 0x000fc40000010100 */
[----:B------:R-:W-:Y:S02]  /*0e30*/  FMUL.FTZ R56, R178, R33 ;  /* 0x00000021b2387220 */ /* 0x000fe40000410000 */
[C---:B------:R-:W-:Y:S02]  /*0e40*/  FADD.FTZ R144, R37.reuse, R144 ;  /* 0x0000009025907221 */ /* 0x040fe40000010000 */
[----:B------:R-:W-:Y:S02]  /*0e50*/  FFMA.FTZ R120, R37, R81, R120 ;  /* 0x0000005125787223 */ /* 0x000fe40000010078 */
[C---:B------:R-:W-:Y:S02]  /*0e60*/  FADD.FTZ R33, -R2.reuse, R64 ;  /* 0x0000004002217221 */ /* 0x040fe40000010100 */
[----:B------:R-:W-:Y:S02]  /*0e70*/  FADD.FTZ R32, R3, R82 ;  /* 0x0000005203207221 */ /* 0x000fe40000010000 */
[----:B------:R-:W-:-:S02]  /*0e80*/  FADD.FTZ R91, -R2, R42 ;  /* 0x0000002a025b7221 */ /* 0x000fc40000010100 */
[----:B------:R-:W-:Y:S02]  /*0e90*/  FMUL.FTZ R88, R178, R41 ;  /* 0x00000029b2587220 */ /* 0x000fe40000410000 */
[----:B------:R-:W-:Y:S02]  /*0ea0*/  FMUL.FTZ R93, R114, R45 ;  /* 0x0000002d725d7220 */ /* 0x000fe40000410000 */
[----:B------:R-:W-:Y:S02]  /*0eb0*/  FADD.FTZ R37, -R2, R59 ;  /* 0x0000003b02257221 */ /* 0x000fe40000010100 */
[----:B------:R-:W-:Y:S02]  /*0ec0*/  FFMA.FTZ R3, R87, R82, R34 ;  /* 0x0000005257037223 */ /* 0x000fe40000010022 */
[----:B------:R-:W-:Y:S02]  /*0ed0*/  FMUL.FTZ R59, R178, R35 ;  /* 0x00000023b23b7220 */ /* 0x000fe40000410000 */
[----:B------:R-:W-:-:S02]  /*0ee0*/  FADD.FTZ R35, -R2, R65 ;  /* 0x0000004102237221 */ /* 0x000fc40000010100 */
[----:B------:R-:W-:Y:S02]  /*0ef0*/  FMUL.FTZ R65, R178, R33 ;  /* 0x00000021b2417220 */ /* 0x000fe40000410000 */
        /* <DEDUP_REMOVED lines=36> */
[----:B------:R-:W-:Y:S02]  /*1140*/  FMUL.FTZ R61, R106, R61 ;  /* 0x0000003d6a3d7220 */ /* 0x000fe40000410000 */
[----:B------:R-:W-:Y:S02]  /*1150*/  FADD.FTZ R32, R33, R60 ;  /* 0x0000003c21207221 */ /* 0x000fe40000010000 */
[----:B------:R-:W-:Y:S02]  /*1160*/  FFMA.FTZ R3, R57, R60, R3 ;  /* 0x0000003c39037223 */ /* 0x000fe40000010003 */
[C---:B------:R-:W-:Y:S02]  /*1170*/  FADD.FTZ R137, R62.reuse, R137 ;  /* 0x000000893e897221 */ /* 0x040fe40000010000 */
        /* <DEDUP_REMOVED lines=12> */
[----:B------:R-:W-:-:S02]  /*1240*/  FADD.FTZ R37, -R2, R66 ;  /* 0x0000004202257221 */ /* 0x000fc40000010100 */
[----:B------:R-:W-:Y:S02]  /*1250*/  FADD.FTZ R39, -R2, R67 ;  /* 0x0000004302277221 */ /* 0x000fe40000010100 */
[C---:B------:R-:W-:Y:S02]  /*1260*/  FADD.FTZ R139, R68.reuse, R139 ;  /* 0x0000008b448b7221 */ /* 0x040fe40000010000 */
[----:B------:R-:W-:Y:S02]  /*1270*/  FFMA.FTZ R115, R68, R65, R115 ;  /* 0x0000004144737223 */ /* 0x000fe40000010073 */
[----:B------:R-:W-:Y:S02]  /*1280*/  FMUL.FTZ R64, R178, R35 ;  /* 0x00000023b2407220 */ /* 0x000fe40000410000 */
[----:B------:R-:W-:Y:S02]  /*1290*/  FMUL.FTZ R68, R153, R68 ;  /* 0x0000004499447220 */ /* 0x000fe40000410000 */
[----:B------:R-:W-:-:S02]  /*12a0*/  FADD.FTZ R33, R32, R63 ;  /* 0x0000003f20217221 */ /* 0x000fc40000010000 */
[----:B------:R-:W-:Y:S02]  /*12b0*/  FFMA.FTZ R3, R58, R63, R3 ;  /* 0x0000003f3a037223 */ /* 0x000fe40000010003 */
[C---:B------:R-:W-:Y:S02]  /*12c0*/  FMUL.FTZ R67, R178.reuse, R37 ;  /* 0x00000025b2437220 */ /* 0x040fe40000410000 */
[----:B------:R-:W-:Y:S02]  /*12d0*/  FMUL.FTZ R66, R178, R39 ;  /* 0x00000027b2427220 */ /* 0x000fe40000410000 */
[C---:B------:R-:W-:Y:S02]  /*12e0*/  FADD.FTZ R160, R69.reuse, R160 ;  /* 0x000000a045a07221 */ /* 0x040fe40000010000 */
[----:B------:R-:W-:Y:S02]  /*12f0*/  FFMA.FTZ R136, R69, R64, R136 ;  /* 0x0000004045887223 */ /* 0x000fe40000010088 */
[----:B------:R-:W-:-:S02]  /*1300*/  FADD.FTZ R35, -R2, R72 ;  /* 0x0000004802237221 */ /* 0x000fc40000010100 */
[C---:B------:R-:W-:Y:S02]  /*1310*/  FADD.FTZ R37, -R2.reuse, R73 ;  /* 0x0000004902257221 */ /* 0x040fe40000010100 */
[C---:B------:R-:W-:Y:S02]  /*1320*/  FADD.FTZ R39, -R2.reuse, R74 ;  /* 0x0000004a02277221 */ /* 0x040fe40000010100 */
[----:B------:R-:W-:Y:S02]  /*1330*/  FADD.FTZ R97, -R2, R75 ;  /* 0x0000004b02617221 */ /* 0x000fe40000010100 */
        /* <DEDUP_REMOVED lines=53> */
.L_x_7888:
        /* <DEDUP_REMOVED lines=18> */
.L_x_7889:
        /* <DEDUP_REMOVED lines=70> */
.L_x_7885:
[-CC-:B------:R-:W-:Y:S01]  /*1c10*/  FFMA.FTZ R88, R88, R40.reuse, R41.reuse ;  /* 0x0000002858587223 */ /* 0x180fe20000010029 */
[C---:B------:R-:W-:Y:S01]  /*1c20*/  LOP3.LUT P6, RZ, R180.reuse, 0xff00, RZ, 0xc0, !PT ;  /* 0x0000ff00b4ff7812 */ /* 0x040fe200078cc0ff */
[-CC-:B------:R-:W-:Y:S01]  /*1c30*/  FFMA.FTZ R91, R91, R40.reuse, R41.reuse ;  /* 0x000000285b5b7223 */ /* 0x180fe20000010029 */
[C---:B------:R-:W-:Y:S01]  /*1c40*/  LOP3.LUT P4, RZ, R180.reuse, 0xff0000, RZ, 0xc0, !PT ;  /* 0x00ff0000b4ff7812 */ /* 0x040fe2000788c0ff */
[----:B------:R-:W-:Y:S01]  /*1c50*/  FADD.FTZ R93, R93, -R88 ;  /* 0x800000585d5d7221 */ /* 0x000fe20000010000 */
[----:B------:R-:W-:Y:S01]  /*1c60*/  LOP3.LUT P5, RZ, R180, 0xff, RZ, 0xc0, !PT ;  /* 0x000000ffb4ff7812 */ /* 0x000fe200078ac0ff */
[-C--:B------:R-:W-:Y:S01]  /*1c70*/  FFMA.FTZ R86, R74, R40.reuse, R41 ;  /* 0x000000284a567223 */ /* 0x080fe20000010029 */
[----:B------:R-:W-:Y:S01]  /*1c80*/  IADD3 R168, R168, c[0x0][0x160], RZ ;  /* 0x00005800a8a87a10 */ /* 0x000fe20007ffe0ff */
[----:B------:R-:W-:Y:S01]  /*1c90*/  FADD.FTZ R91, R184, -R91 ;  /* 0x8000005bb85b7221 */ /* 0x000fe20000010000 */
[----:B------:R-:W-:Y:S01]  /*1ca0*/  SEL R181, RZ, 0x1, P3 ;  /* 0x00000001ffb57807 */ /* 0x000fe20001800000 */
[----:B------:R-:W-:-:S02]  /*1cb0*/  FFMA.FTZ R95, R95, R40, R41 ;  /* 0x000000285f5f7223 */ /* 0x000fc40000010029 */
[----:B------:R-:W-:Y:S02]  /*1cc0*/  FMUL.FTZ R74, R178, R93 ;  /* 0x0000005db24a7220 */ /* 0x000fe40000410000 */
[----:B------:R-:W-:Y:S02]  /*1cd0*/  FMUL.FTZ R36, R36, R174 ;  /* 0x000000ae24247220 */ /* 0x000fe40000410000 */
[----:B------:R-:W-:Y:S02]  /*1ce0*/  FFMA.FTZ R87, R87, R40, R41 ;  /* 0x0000002857577223 */ /* 0x000fe40000010029 */
[----:B------:R-:W-:Y:S02]  /*1cf0*/  FMUL.FTZ R89, R89, R174 ;  /* 0x000000ae59597220 */ /* 0x000fe40000410000 */
[----:B------:R-:W-:Y:S02]  /*1d00*/  FMUL.FTZ R91, R178, R91 ;  /* 0x0000005bb25b7220 */ /* 0x000fe40000410000 */
[----:B------:R-:W-:-:S02]  /*1d10*/  @P0 FADD.FTZ R74, R9, R74 ;  /* 0x0000004a094a0221 */ /* 0x000fc40000010000 */
[----:B------:R-:W-:Y:S02]  /*1d20*/  FADD.FTZ R95, R48, -R95 ;  /* 0x8000005f305f7221 */ /* 0x000fe40000010000 */
[-CC-:B------:R-:W-:Y:S02]  /*1d30*/  FFMA.FTZ R50, R50, R40.reuse, R41.reuse ;  /* 0x0000002832327223 */ /* 0x180fe40000010029 */
[-CC-:B------:R-:W-:Y:S02]  /*1d40*/  FFMA.FTZ R51, R51, R40.reuse, R41.reuse ;  /* 0x0000002833337223 */ /* 0x180fe40000010029 */
[----:B------:R-:W-:Y:S02]  /*1d50*/  FMUL.FTZ R36, R36, c[0x0][0x1e8] ;  /* 0x00007a0024247a20 */ /* 0x000fe40000410000 */
[----:B------:R-:W-:Y:S02]  /*1d60*/  FFMA.FTZ R44, R58, R40, R41 ;  /* 0x000000283a2c7223 */ /* 0x000fe40000010029 */
[----:B------:R-:W-:-:S02]  /*1d70*/  FMUL.FTZ R38, R38, R174 ;  /* 0x000000ae26267220 */ /* 0x000fc40000410000 */
[----:B------:R-:W-:Y:S02]  /*1d80*/  FADD.FTZ R87, R82, -R87 ;  /* 0x8000005752577221 */ /* 0x000fe40000010000 */
[----:B------:R-:W-:Y:S02]  /*1d90*/  FMUL.FTZ R58, R89, c[0x0][0x1e8] ;  /* 0x00007a00593a7a20 */ /* 0x000fe40000410000 */
[----:B------:R-:W-:Y:S02]  /*1da0*/  @P0 FADD.FTZ R91, R10, R91 ;  /* 0x0000005b0a5b0221 */ /* 0x000fe40000010000 */
[----:B0-----:R-:W-:Y:S01]  /*1db0*/  FMUL.FTZ R2, R74, R174 ;  /* 0x000000ae4a027220 */ /* 0x001fe20000410000 */
[----:B------:R-:W-:Y:S01]  /*1dc0*/  SEL R58, R58, RZ, P4 ;  /* 0x000000ff3a3a7207 */ /* 0x000fe20002000000 */
[----:B------:R-:W-:Y:S01]  /*1dd0*/  FMUL.FTZ R48, R178, R95 ;  /* 0x0000005fb2307220 */ /* 0x000fe20000410000 */
[----:B------:R-:W-:Y:S01]  /*1de0*/  LOP3.LUT P4, RZ, R179, 0xff00, RZ, 0xc0, !PT ;  /* 0x0000ff00b3ff7812 */ /* 0x000fe2000788c0ff */
[----:B------:R-:W-:Y:S01]  /*1df0*/  FFMA.FTZ R35, R57, R40, R41 ;  /* 0x0000002839237223 */ /* 0x000fe20000010029 */
[----:B------:R-:W-:Y:S01]  /*1e00*/  SEL R57, R36, RZ, P6 ;  /* 0x000000ff24397207 */ /* 0x000fe20003000000 */
[----:B------:R-:W-:Y:S01]  /*1e10*/  FADD.FTZ R53, R53, -R50 ;  /* 0x8000003235357221 */ /* 0x000fe20000010000 */
[----:B------:R-:W-:Y:S01]  /*1e20*/  LOP3.LUT P6, RZ, R180, 0xff000000, RZ, 0xc0, !PT ;  /* 0xff000000b4ff7812 */ /* 0x000fe200078cc0ff */
[----:B------:R-:W-:Y:S01]  /*1e30*/  FADD.FTZ R51, R54, -R51 ;  /* 0x8000003336337221 */ /* 0x000fe20000010000 */
[----:B------:R-:W-:Y:S01]  /*1e40*/  @P2 SEL R50, R91, R30, P1 ;  /* 0x0000001e5b322207 */ /* 0x000fe20000800000 */
[----:B------:R-:W-:-:S02]  /*1e50*/  FFMA.FTZ R186, R186, R40, R41 ;  /* 0x00000028baba7223 */ /* 0x000fc40000010029 */
[----:B------:R-:W-:Y:S02]  /*1e60*/  FMUL.FTZ R38, R38, c[0x0][0x1e8] ;  /* 0x00007a0026267a20 */ /* 0x000fe40000410000 */
[----:B------:R-:W-:Y:S02]  /*1e70*/  FMUL.FTZ R87, R178, R87 ;  /* 0x00000057b2577220 */ /* 0x000fe40000410000 */
[----:B------:R-:W-:Y:S02]  /*1e80*/  FMUL.FTZ R3, R91, R174 ;  /* 0x000000ae5b037220 */ /* 0x000fe40000410000 */
[-CC-:B------:R-:W-:Y:S02]  /*1e90*/  FFMA.FTZ R49, R49, R40.reuse, R41.reuse ;  /* 0x0000002831317223 */ /* 0x180fe40000010029 */
[----:B------:R-:W-:Y:S02]  /*1ea0*/  FFMA.FTZ R81, R75, R40, R41 ;  /* 0x000000284b517223 */ /* 0x000fe40000010029 */
[----:B------:R-:W-:-:S02]  /*1eb0*/  FMUL.FTZ R2, R2, c[0x0][0x1e8] ;  /* 0x00007a0002027a20 */ /* 0x000fc40000410000 */
[----:B------:R-:W-:Y:S02]  /*1ec0*/  @P0 FADD.FTZ R48, R11, R48 ;  /* 0x000000300b300221 */ /* 0x000fe40000010000 */
[----:B------:R-:W-:Y:S02]  /*1ed0*/  FMUL.FTZ R83, R83, R174 ;  /* 0x000000ae53537220 */ /* 0x000fe40000410000 */
[C---:B------:R-:W-:Y:S02]  /*1ee0*/  FMUL.FTZ R80, R178.reuse, R53 ;  /* 0x00000035b2507220 */ /* 0x040fe40000410000 */
[----:B------:R-:W-:Y:S02]  /*1ef0*/  FMUL.FTZ R75, R178, R51 ;  /* 0x00000033b24b7220 */ /* 0x000fe40000410000 */
[----:B------:R-:W-:Y:S01]  /*1f00*/  FFMA.FTZ R37, R59, R40, R41 ;  /* 0x000000283b257223 */ /* 0x000fe20000010029 */
[----:B------:R-:W-:Y:S01]  /*1f10*/  SEL R59, R38, RZ, P6 ;  /* 0x000000ff263b7207 */ /* 0x000fe20003000000 */
[----:B------:R-:W-:Y:S01]  /*1f20*/  @P0 FADD.FTZ R87, R8, R87 ;  /* 0x0000005708570221 */ /* 0x000fe20000010000 */
[----:B------:R-:W-:Y:S01]  /*1f30*/  LOP3.LUT P6, RZ, R179, 0xff0000, RZ, 0xc0, !PT ;  /* 0x00ff0000b3ff7812 */ /* 0x000fe200078cc0ff */
[----:B------:R-:W-:-:S02]  /*1f40*/  FADD.FTZ R55, R55, -R186 ;  /* 0x800000ba37377221 */ /* 0x000fc40000010000 */
[----:B------:R-:W-:Y:S02]  /*1f50*/  FMUL.FTZ R3, R3, c[0x0][0x1e8] ;  /* 0x00007a0003037a20 */ /* 0x000fe40000410000 */
[-CC-:B------:R-:W-:Y:S02]  /*1f60*/  FFMA.FTZ R34, R56, R40.reuse, R41.reuse ;  /* 0x0000002838227223 */ /* 0x180fe40000010029 */
[-CC-:B------:R-:W-:Y:S01]  /*1f70*/  FFMA.FTZ R65, R65, R40.reuse, R41.reuse ;  /* 0x0000002841417223 */ /* 0x180fe20000010029 */
[----:B------:R-:W-:Y:S01]  /*1f80*/  SEL R42, R3, RZ, P6 ;  /* 0x000000ff032a7207 */ /* 0x000fe20003000000 */
[-CC-:B------:R-:W-:Y:S01]  /*1f90*/  FFMA.FTZ R64, R64, R40.reuse, R41.reuse ;  /* 0x0000002840407223 */ /* 0x180fe20000010029 */
[----:B------:R-:W-:Y:S01]  /*1fa0*/  LOP3.LUT P6, RZ, R96, 0xff00, RZ, 0xc0, !PT ;  /* 0x0000ff0060ff7812 */ /* 0x000fe200078cc0ff */
[-CC-:B------:R-:W-:Y:S02]  /*1fb0*/  FFMA.FTZ R67, R67, R40.reuse, R41.reuse ;  /* 0x0000002843437223 */ /* 0x180fe40000010029 */
[----:B------:R-:W-:-:S02]  /*1fc0*/  FFMA.FTZ R66, R66, R40, R41 ;  /* 0x0000002842427223 */ /* 0x000fc40000010029 */
[-CC-:B------:R-:W-:Y:S02]  /*1fd0*/  FFMA.FTZ R39, R73, R40.reuse, R41.reuse ;  /* 0x0000002849277223 */ /* 0x180fe40000010029 */
[----:B------:R-:W-:Y:S01]  /*1fe0*/  FFMA.FTZ R97, R97, R40, R41 ;  /* 0x0000002861617223 */ /* 0x000fe20000010029 */
[----:B------:R-:W-:Y:S01]  /*1ff0*/  SEL R41, R2, RZ, P4 ;  /* 0x000000ff02297207 */ /* 0x000fe20002000000 */
[----:B------:R-:W-:Y:S01]  /*2000*/  FMUL.FTZ R32, R48, R174 ;  /* 0x000000ae30207220 */ /* 0x000fe20000410000 */
[----:B------:R-:W-:Y:S01]  /*2010*/  LOP3.LUT P4, RZ, R179, 0xff000000, RZ, 0xc0, !PT ;  /* 0xff000000b3ff7812 */ /* 0x000fe2000788c0ff */
[----:B------:R-:W-:Y:S02]  /*2020*/  FADD.FTZ R49, R52, -R49 ;  /* 0x8000003134317221 */ /* 0x000fe40000010000 */
[----:B------:R-:W-:Y:S02]  /*2030*/  FMUL.FTZ R56, R83, c[0x0][0x1e8] ;  /* 0x00007a0053387a20 */ /* 0x000fe40000410000 */
[----:B------:R-:W-:-:S02]  /*2040*/  @P0 FADD.FTZ R80, R13, R80 ;  /* 0x000000500d500221 */ /* 0x000fc40000010000 */
[----:B------:R-:W-:Y:S01]  /*2050*/  @P0 FADD.FTZ R75, R14, R75 ;  /* 0x0000004b0e4b0221 */ /* 0x000fe20000010000 */
[----:B------:R-:W-:Y:S01]  /*2060*/  SEL R56, R56, RZ, P5 ;  /* 0x000000ff38387207 */ /* 0x000fe20002800000 */
[----:B------:R-:W-:Y:S01]  /*2070*/  FMUL.FTZ R2, R87, R174 ;  /* 0x000000ae57027220 */ /* 0x000fe20000410000 */
[----:B------:R-:W-:Y:S01]  /*2080*/  LOP3.LUT P5, RZ, R179, 0xff, RZ, 0xc0, !PT ;  /* 0x000000ffb3ff7812 */ /* 0x000fe200078ac0ff */
[----:B------:R-:W-:Y:S02]  /*2090*/  FMUL.FTZ R54, R178, R55 ;  /* 0x00000037b2367220 */ /* 0x000fe40000410000 */
[----:B------:R-:W-:Y:S02]  /*20a0*/  FADD.FTZ R37, R62, -R37 ;  /* 0x800000253e257221 */ /* 0x000fe40000010000 */
[----:B------:R-:W-:Y:S02]  /*20b0*/  FMUL.FTZ R32, R32, c[0x0][0x1e8] ;  /* 0x00007a0020207a20 */ /* 0x000fe40000410000 */
[----:B------:R-:W-:-:S02]  /*20c0*/  FMUL.FTZ R73, R178, R49 ;  /* 0x00000031b2497220 */ /* 0x000fc40000410000 */
[-C--:B------:R-:W-:Y:S01]  /*20d0*/  FMUL.FTZ R33, R80, R174.reuse ;  /* 0x000000ae50217220 */ /* 0x080fe20000410000 */
[----:B------:R-:W-:Y:S01]  /*20e0*/  SEL R43, R32, RZ, P4 ;  /* 0x000000ff202b7207 */ /* 0x000fe20002000000 */
[----:B------:R-:W-:Y:S01]  /*20f0*/  FMUL.FTZ R3, R75, R174 ;  /* 0x000000ae4b037220 */ /* 0x000fe20000410000 */
[----:B------:R-:W-:Y:S01]  /*2100*/  LOP3.LUT P4, RZ, R96, 0xff0000, RZ, 0xc0, !PT ;  /* 0x00ff000060ff7812 */ /* 0x000fe2000788c0ff */
[----:B------:R-:W-:Y:S02]  /*2110*/  FMUL.FTZ R2, R2, c[0x0][0x1e8] ;  /* 0x00007a0002027a20 */ /* 0x000fe40000410000 */
[----:B------:R-:W-:Y:S02]  /*2120*/  @P0 FADD.FTZ R54, R15, R54 ;  /* 0x000000360f360221 */ /* 0x000fe40000010000 */
[----:B------:R-:W-:Y:S01]  /*2130*/  FMUL.FTZ R79, R178, R37 ;  /* 0x00000025b24f7220 */ /* 0x000fe20000410000 */
[----:B------:R-:W-:Y:S01]  /*2140*/  SEL R40, R2, RZ, P5 ;  /* 0x000000ff02287207 */ /* 0x000fe20002800000 */
[----:B------:R-:W-:Y:S01]  /*2150*/  @P0 FADD.FTZ R73, R12, R73 ;  /* 0x000000490c490221 */ /* 0x000fe20000010000 */
[----:B------:R-:W-:Y:S01]  /*2160*/  LOP3.LUT P5, RZ, R96, 0xff, RZ, 0xc0, !PT ;  /* 0x000000ff60ff7812 */ /* 0x000fe200078ac0ff */
[----:B------:R-:W-:Y:S01]  /*2170*/  FMUL.FTZ R33, R33, c[0x0][0x1e8] ;  /* 0x00007a0021217a20 */ /* 0x000fe20000410000 */
[----:B------:R-:W-:Y:S01]  /*2180*/  @P2 SEL R55, R54, R31, P1 ;  /* 0x0000001f36372207 */ /* 0x000fe20000800000 */
[----:B------:R-:W-:-:S02]  /*2190*/  FMUL.FTZ R3, R3, c[0x0][0x1e8] ;  /* 0x00007a0003037a20 */ /* 0x000fc40000410000 */
[----:B------:R-:W-:Y:S01]  /*21a0*/  FADD.FTZ R61, R61, -R34 ;  /* 0x800000223d3d7221 */ /* 0x000fe20000010000 */
[----:B------:R-:W-:Y:S01]  /*21b0*/  SEL R45, R33, RZ, P6 ;  /* 0x000000ff212d7207 */ /* 0x000fe20003000000 */
[-C--:B------:R-:W-:Y:S01]  /*21c0*/  FMUL.FTZ R32, R54, R174.reuse ;  /* 0x000000ae36207220 */ /* 0x080fe20000410000 */
[----:B------:R-:W-:Y:S01]  /*21d0*/  SEL R46, R3, RZ, P4 ;  /* 0x000000ff032e7207 */ /* 0x000fe20002000000 */
[----:B------:R-:W-:Y:S01]  /*21e0*/  @P0 FADD.FTZ R79, R18, R79 ;  /* 0x0000004f124f0221 */ /* 0x000fe20000010000 */
[----:B------:R-:W-:Y:S01]  /*21f0*/  LOP3.LUT P6, RZ, R96, 0xff000000, RZ, 0xc0, !PT ;  /* 0xff00000060ff7812 */ /* 0x000fe200078cc0ff */
[----:B------:R-:W-:Y:S01]  /*2200*/  FMUL.FTZ R2, R73, R174 ;  /* 0x000000ae49027220 */ /* 0x000fe20000410000 */
[----:B------:R-:W-:Y:S01]  /*2210*/  LOP3.LUT P4, RZ, R94, 0xff00, RZ, 0xc0, !PT ;  /* 0x0000ff005eff7812 */ /* 0x000fe2000788c0ff */
[----:B------:R-:W-:Y:S01]  /*2220*/  FADD.FTZ R35, R60, -R35 ;  /* 0x800000233c237221 */ /* 0x000fe20000010000 */
[----:B------:R-:W-:Y:S01]  /*2230*/  @P2 SEL R54, R75, R30, P1 ;  /* 0x0000001e4b362207 */ /* 0x000fe20000800000 */
[----:B------:R-:W-:Y:S01]  /*2240*/  FMUL.FTZ R32, R32, c[0x0][0x1e8] ;  /* 0x00007a0020207a20 */ /* 0x000fe20000410000 */
[----:B------:R-:W-:Y:S01]  /*2250*/  IADD3 R75, R173, 0x400, RZ ;  /* 0x00000400ad4b7810 */ /* 0x000fe20007ffe0ff */
[----:B------:R-:W-:-:S02]  /*2260*/  FMUL.FTZ R60, R178, R61 ;  /* 0x0000003db23c7220 */ /* 0x000fc40000410000 */
[----:B------:R-:W-:Y:S01]  /*2270*/  FADD.FTZ R63, R63, -R44 ;  /* 0x8000002c3f3f7221 */ /* 0x000fe20000010000 */
[----:B------:R-:W-:Y:S01]  /*2280*/  SEL R47, R32, RZ, P6 ;  /* 0x000000ff202f7207 */ /* 0x000fe20003000000 */
[----:B------:R-:W-:Y:S01]  /*2290*/  FMUL.FTZ R3, R79, R174 ;  /* 0x000000ae4f037220 */ /* 0x000fe20000410000 */
[----:B------:R-:W-:Y:S01]  /*22a0*/  LOP3.LUT P6, RZ, R94, 0xff0000, RZ, 0xc0, !PT ;  /* 0x00ff00005eff7812 */ /* 0x000fe200078cc0ff */
[----:B------:R-:W-:Y:S02]  /*22b0*/  FMUL.FTZ R2, R2, c[0x0][0x1e8] ;  /* 0x00007a0002027a20 */ /* 0x000fe40000410000 */
[----:B------:R-:W-:Y:S02]  /*22c0*/  @P0 FADD.FTZ R60, R17, R60 ;  /* 0x0000003c113c0221 */ /* 0x000fe40000010000 */
[----:B------:R-:W-:Y:S01]  /*22d0*/  FADD.FTZ R69, R69, -R64 ;  /* 0x8000004045457221 */ /* 0x000fe20000010000 */
[----:B------:R-:W-:Y:S01]  /*22e0*/  SEL R44, R2, RZ, P5 ;  /* 0x000000ff022c7207 */ /* 0x000fe20002800000 */
[----:B------:R-:W-:Y:S01]  /*22f0*/  FMUL.FTZ R82, R178, R63 ;  /* 0x0000003fb2527220 */ /* 0x000fe20000410000 */
[----:B------:R-:W-:Y:S01]  /*2300*/  LOP3.LUT P5, RZ, R94, 0xff, RZ, 0xc0, !PT ;  /* 0x000000ff5eff7812 */ /* 0x000fe200078ac0ff */
[----:B------:R-:W-:Y:S01]  /*2310*/  FMUL.FTZ R3, R3, c[0x0][0x1e8] ;  /* 0x00007a0003037a20 */ /* 0x000fe20000410000 */
[----:B------:R-:W-:Y:S01]  /*2320*/  IADD3 R63, R173, 0x100, RZ ;  /* 0x00000100ad3f7810 */ /* 0x000fe20007ffe0ff */
[----:B------:R-:W-:-:S02]  /*2330*/  FMUL.FTZ R61, R178, R35 ;  /* 0x00000023b23d7220 */ /* 0x000fc40000410000 */
[----:B------:R-:W-:Y:S01]  /*2340*/  FMUL.FTZ R2, R60, R174 ;  /* 0x000000ae3c027220 */ /* 0x000fe20000410000 */
[----:B------:R-:W-:Y:S01]  /*2350*/  SEL R34, R3, RZ, P6 ;  /* 0x000000ff03227207 */ /* 0x000fe20003000000 */
[----:B------:R-:W-:Y:S01]  /*2360*/  FMUL.FTZ R84, R178, R69 ;  /* 0x00000045b2547220 */ /* 0x000fe20000410000 */
[----:B------:R-:W-:Y:S01]  /*2370*/  LOP3.LUT P6, RZ, R92, 0xff00, RZ, 0xc0, !PT ;  /* 0x0000ff005cff7812 */ /* 0x000fe200078cc0ff */
[----:B------:R-:W-:Y:S02]  /*2380*/  @P0 FADD.FTZ R82, R19, R82 ;  /* 0x0000005213520221 */ /* 0x000fe40000010000 */
[----:B------:R-:W-:Y:S02]  /*2390*/  @P0 FADD.FTZ R61, R16, R61 ;  /* 0x0000003d103d0221 */ /* 0x000fe40000010000 */
[----:B------:R-:W-:Y:S02]  /*23a0*/  FADD.FTZ R3, R71, -R66 ;  /* 0x8000004247037221 */ /* 0x000fe40000010000 */
[----:B------:R-:W-:-:S02]  /*23b0*/  FMUL.FTZ R33, R2, c[0x0][0x1e8] ;  /* 0x00007a0002217a20 */ /* 0x000fc40000410000 */
[----:B------:R-:W-:Y:S02]  /*23c0*/  FADD.FTZ R65, R68, -R65 ;  /* 0x8000004144417221 */ /* 0x000fe40000010000 */
[----:B------:R-:W-:Y:S01]  /*23d0*/  FADD.FTZ R67, R70, -R67 ;  /* 0x8000004346437221 */ /* 0x000fe20000010000 */
[----:B------:R-:W-:Y:S01]  /*23e0*/  SEL R33, R33, RZ, P4 ;  /* 0x000000ff21217207 */ /* 0x000fe20002000000 */
[----:B------:R-:W-:Y:S01]  /*23f0*/  @P0 FADD.FTZ R84, R21, R84 ;  /* 0x0000005415540221 */ /* 0x000fe20000010000 */
[----:B------:R-:W-:Y:S01]  /*2400*/  LOP3.LUT P4, RZ, R94, 0xff000000, RZ, 0xc0, !PT ;  /* 0xff0000005eff7812 */ /* 0x000fe2000788c0ff */
[-C--:B------:R-:W-:Y:S02]  /*2410*/  FMUL.FTZ R32, R82, R174.reuse ;  /* 0x000000ae52207220 */ /* 0x080fe40000410000 */
[----:B------:R-:W-:Y:S02]  /*2420*/  FMUL.FTZ R2, R61, R174 ;  /* 0x000000ae3d027220 */ /* 0x000fe40000410000 */
[----:B------:R-:W-:-:S02]  /*2430*/  FADD.FTZ R49, R77, -R86 ;  /* 0x800000564d317221 */ /* 0x000fc40000010000 */
[C---:B------:R-:W-:Y:S02]  /*2440*/  FMUL.FTZ R70, R178.reuse, R3 ;  /* 0x00000003b2467220 */ /* 0x040fe40000410000 */
[C---:B------:R-:W-:Y:S01]  /*2450*/  FMUL.FTZ R77, R178.reuse, R67 ;  /* 0x00000043b24d7220 */ /* 0x040fe20000410000 */
[----:B------:R-:W-:Y:S01]  /*2460*/  IADD3 R67, R173, 0x200, RZ ;  /* 0x00000200ad437810 */ /* 0x000fe20007ffe0ff */
[----:B------:R-:W-:Y:S02]  /*2470*/  FMUL.FTZ R71, R178, R65 ;  /* 0x00000041b2477220 */ /* 0x000fe40000410000 */
[----:B------:R-:W-:Y:S02]  /*2480*/  FMUL.FTZ R35, R84, R174 ;  /* 0x000000ae54237220 */ /* 0x000fe40000410000 */
[----:B------:R-:W-:Y:S02]  /*2490*/  FMUL.FTZ R32, R32, c[0x0][0x1e8] ;  /* 0x00007a0020207a20 */ /* 0x000fe40000410000 */
[----:B------:R-:W-:-:S02]  /*24a0*/  FMUL.FTZ R2, R2, c[0x0][0x1e8] ;  /* 0x00007a0002027a20 */ /* 0x000fc40000410000 */
[----:B------:R-:W-:Y:S02]  /*24b0*/  @P0 FADD.FTZ R70, R23, R70 ;  /* 0x0000004617460221 */ /* 0x000fe40000010000 */
[----:B------:R-:W-:Y:S02]  /*24c0*/  @P0 FADD.FTZ R77, R22, R77 ;  /* 0x0000004d164d0221 */ /* 0x000fe40000010000 */
[----:B------:R-:W-:Y:S02]  /*24d0*/  @P0 FADD.FTZ R71, R20, R71 ;  /* 0x0000004714470221 */ /* 0x000fe40000010000 */
[----:B------:R-:W-:Y:S01]  /*24e0*/  FMUL.FTZ R37, R35, c[0x0][0x1e8] ;  /* 0x00007a0023257a20 */ /* 0x000fe20000410000 */
[----:B------:R-:W-:Y:S01]  /*24f0*/  SEL R35, R32, RZ, P4 ;  /* 0x000000ff20237207 */ /* 0x000fe20002000000 */
[-C--:B------:R-:W-:Y:S01]  /*2500*/  FMUL.FTZ R36, R70, R174.reuse ;  /* 0x000000ae46247220 */ /* 0x080fe20000410000 */
[----:B------:R-:W-:Y:S01]  /*2510*/  SEL R32, R2, RZ, P5 ;  /* 0x000000ff02207207 */ /* 0x000fe20002800000 */
[-C--:B------:R-:W-:Y:S01]  /*2520*/  FMUL.FTZ R3, R77, R174.reuse ;  /* 0x000000ae4d037220 */ /* 0x080fe20000410000 */
[----:B------:R-:W-:Y:S01]  /*2530*/  SEL R37, R37, RZ, P6 ;  /* 0x000000ff25257207 */ /* 0x000fe20003000000 */
[----:B------:R-:W-:Y:S01]  /*2540*/  FMUL.FTZ R2, R71, R174 ;  /* 0x000000ae47027220 */ /* 0x000fe20000410000 */
[----:B------:R-:W-:Y:S01]  /*2550*/  LOP3.LUT P6, RZ, R92, 0xff000000, RZ, 0xc0, !PT ;  /* 0xff0000005cff7812 */ /* 0x000fe200078cc0ff */
[----:B------:R-:W-:Y:S01]  /*2560*/  FADD.FTZ R39, R76, -R39 ;  /* 0x800000274c277221 */ /* 0x000fe20000010000 */
[----:B------:R-:W-:Y:S01]  /*2570*/  MOV R76, 0x10 ;  /* 0x00000010004c7802 */ /* 0x000fe20000000f00 */
[----:B------:R-:W-:Y:S01]  /*2580*/  FMUL.FTZ R36, R36, c[0x0][0x1e8] ;  /* 0x00007a0024247a20 */ /* 0x000fe20000410000 */
[----:B------:R-:W-:Y:S01]  /*2590*/  LOP3.LUT P4, RZ, R92, 0xff0000, RZ, 0xc0, !PT ;  /* 0x00ff00005cff7812 */ /* 0x000fe2000788c0ff */
[----:B------:R-:W-:Y:S01]  /*25a0*/  FADD.FTZ R51, R78, -R81 ;  /* 0x800000514e337221 */ /* 0x000fe20000010000 */
[----:B------:R-:W-:Y:S01]  /*25b0*/  LOP3.LUT P5, RZ, R92, 0xff, RZ, 0xc0, !PT ;  /* 0x000000ff5cff7812 */ /* 0x000fe200078ac0ff */
[----:B------:R-:W-:-:S02]  /*25c0*/  FMUL.FTZ R3, R3, c[0x0][0x1e8] ;  /* 0x00007a0003037a20 */ /* 0x000fc40000410000 */
[----:B------:R-:W-:Y:S02]  /*25d0*/  FMUL.FTZ R2, R2, c[0x0][0x1e8] ;  /* 0x00007a0002027a20 */ /* 0x000fe40000410000 */
[----:B------:R-:W-:Y:S01]  /*25e0*/  FMUL.FTZ R81, R178, R39 ;  /* 0x00000027b2517220 */ /* 0x000fe20000410000 */
[----:B------:R-:W-:Y:S01]  /*25f0*/  SEL R39, R36, RZ, P6 ;  /* 0x000000ff24277207 */ /* 0x000fe20003000000 */
[----:B------:R-:W-:Y:S01]  /*2600*/  FADD.FTZ R97, R72, -R97 ;  /* 0x8000006148617221 */ /* 0x000fe20000010000 */
[----:B------:R-:W-:Y:S01]  /*2610*/  SEL R38, R3, RZ, P4 ;  /* 0x000000ff03267207 */ /* 0x000fe20002000000 */
[----:B------:R-:W-:Y:S01]  /*2620*/  FMUL.FTZ R83, R178, R51 ;  /* 0x00000033b2537220 */ /* 0x000fe20000410000 */
[----:B------:R-:W-:Y:S01]  /*2630*/  SEL R36, R2, RZ, P5 ;  /* 0x000000ff02247207 */ /* 0x000fe20002800000 */
[----:B------:R-:W-:Y:S01]  /*2640*/  FMUL.FTZ R72, R178, R49 ;  /* 0x00000031b2487220 */ /* 0x000fe20000410000 */
[----:B------:R-:W-:Y:S01]  /*2650*/  @P2 SEL R51, R48, R31, P1 ;  /* 0x0000001f30332207 */ /* 0x000fe20000800000 */
[----:B------:R-:W-:Y:S01]  /*2660*/  IMAD.WIDE.U32 R52, R173, R76, c[0x0][0x248] ;  /* 0x00009200ad347625 */ /* 0x000fe200078e004c */
[----:B------:R-:W-:-:S02]  /*2670*/  @P2 SEL R49, R74, R29, P1 ;  /* 0x0000001d4a312207 */ /* 0x000fc40000800000 */
[----:B------:R-:W-:Y:S01]  /*2680*/  @P2 SEL R48, R87, R28, P1 ;  /* 0x0000001c57302207 */ /* 0x000fe20000800000 */
[----:B------:R-:W-:Y:S01]  /*2690*/  @P2 IMAD.WIDE.U32 R2, R175, R76, c[0x0][0x258] ;  /* 0x00009600af022625 */ /* 0x000fe200078e004c */
[----:B------:R0:W-:Y:S01]  /*26a0*/  STG.E.128 [R52.64], R56 ;  /* 0x0000003834007986 */ /* 0x0001e2000c101d04 */
[----:B------:R-:W-:Y:S02]  /*26b0*/  LOP3.LUT P4, RZ, R90, 0xff, RZ, 0xc0, !PT ;  /* 0x000000ff5aff7812 */ /* 0x000fe4000788c0ff */
[----:B------:R-:W-:Y:S01]  /*26c0*/  IMAD.WIDE.U32 R62, R76, R63, c[0x0][0x248] ;  /* 0x000092004c3e7625 */ /* 0x000fe200078e003f */
[----:B------:R-:W-:Y:S01]  /*26d0*/  @P2 STG.E.128 [R2.64], R48 ;  /* 0x0000003002002986 */ /* 0x000fe2000c101d04 */
[----:B------:R-:W-:Y:S02]  /*26e0*/  LOP3.LUT P6, RZ, R90, 0xff00, RZ, 0xc0, !PT ;  /* 0x0000ff005aff7812 */ /* 0x000fe400078cc0ff */
[----:B------:R-:W-:Y:S01]  /*26f0*/  FMUL.FTZ R178, R178, R97 ;  /* 0x00000061b2b27220 */ /* 0x000fe20000410000 */
[----:B------:R1:W-:Y:S01]  /*2700*/  STG.E.128 [R62.64], R40 ;  /* 0x000000283e007986 */ /* 0x0003e2000c101d04 */
[----:B------:R-:W-:Y:S01]  /*2710*/  @P0 FADD.FTZ R81, R24, R81 ;  /* 0x0000005118510221 */ /* 0x000fe20000010000 */
[----:B------:R-:W-:Y:S01]  /*2720*/  LOP3.LUT P5, RZ, R90, 0xff0000, RZ, 0xc0, !PT ;  /* 0x00ff00005aff7812 */ /* 0x000fe200078ac0ff */
[----:B------:R-:W-:-:S02]  /*2730*/  @P0 FADD.FTZ R72, R25, R72 ;  /* 0x0000004819480221 */ /* 0x000fc40000010000 */
[----:B------:R-:W-:Y:S02]  /*2740*/  @P0 FADD.FTZ R83, R26, R83 ;  /* 0x000000531a530221 */ /* 0x000fe40000010000 */
[----:B------:R-:W-:Y:S01]  /*2750*/  @P0 FADD.FTZ R178, R27, R178 ;  /* 0x000000b21bb20221 */ /* 0x000fe20000010000 */
[----:B------:R-:W-:Y:S01]  /*2760*/  LOP3.LUT P0, RZ, R90, 0xff000000, RZ, 0xc0, !PT ;  /* 0xff0000005aff7812 */ /* 0x000fe2000780c0ff */
[----:B------:R-:W-:Y:S01]  /*2770*/  @P2 IMAD.WIDE.U32 R64, R176, R76, c[0x0][0x258] ;  /* 0x00009600b0402625 */ /* 0x000fe200078e004c */
[----:B0-----:R-:W-:Y:S02]  /*2780*/  @P2 SEL R57, R60, R29, P1 ;  /* 0x0000001d3c392207 */ /* 0x001fe40000800000 */
[-C--:B------:R-:W-:Y:S01]  /*2790*/  @P2 SEL R56, R61, R28.reuse, P1 ;  /* 0x0000001c3d382207 */ /* 0x080fe20000800000 */
[----:B------:R-:W-:Y:S01]  /*27a0*/  IMAD.WIDE.U32 R66, R76, R67, c[0x0][0x248] ;  /* 0x000092004c427625 */ /* 0x000fe200078e0043 */
[----:B------:R-:W-:Y:S02]  /*27b0*/  @P2 SEL R53, R80, R29, P1 ;  /* 0x0000001d50352207 */ /* 0x000fe40000800000 */
[----:B------:R-:W-:Y:S01]  /*27c0*/  @P2 SEL R52, R73, R28, P1 ;  /* 0x0000001c49342207 */ /* 0x000fe20000800000 */
[----:B------:R-:W-:Y:S01]  /*27d0*/  @P2 IMAD.WIDE.U32 R68, R177, R76, c[0x0][0x258] ;  /* 0x00009600b1442625 */ /* 0x000fe200078e004c */
[----:B------:R-:W-:-:S02]  /*27e0*/  @P2 SEL R58, R79, R30, P1 ;  /* 0x0000001e4f3a2207 */ /* 0x000fc40000800000 */
[----:B------:R-:W-:Y:S01]  /*27f0*/  @P2 SEL R60, R71, R28, P1 ;  /* 0x0000001c473c2207 */ /* 0x000fe20000800000 */
[----:B------:R-:W-:Y:S01]  /*2800*/  @P2 STG.E.128 [R64.64], R52 ;  /* 0x0000003440002986 */ /* 0x000fe2000c101d04 */
[-C--:B------:R-:W-:Y:S02]  /*2810*/  @P2 SEL R61, R84, R29.reuse, P1 ;  /* 0x0000001d543d2207 */ /* 0x080fe40000800000 */
[----:B-1----:R-:W-:Y:S01]  /*2820*/  @P2 SEL R62, R77, R30, P1 ;  /* 0x0000001e4d3e2207 */ /* 0x002fe20000800000 */
[----:B------:R0:W-:Y:S01]  /*2830*/  STG.E.128 [R66.64], R44 ;  /* 0x0000002c42007986 */ /* 0x0001e2000c101d04 */
[C---:B------:R-:W-:Y:S01]  /*2840*/  SEL R28, R81.reuse, R28, P1 ;  /* 0x0000001c511c7207 */ /* 0x040fe20000800000 */
[-C--:B------:R-:W-:Y:S01]  /*2850*/  FMUL.FTZ R81, R81, R174.reuse ;  /* 0x000000ae51517220 */ /* 0x080fe20000410000 */
[C---:B------:R-:W-:Y:S01]  /*2860*/  SEL R29, R72.reuse, R29, P1 ;  /* 0x0000001d481d7207 */ /* 0x040fe20000800000 */
[----:B------:R-:W-:Y:S01]  /*2870*/  FMUL.FTZ R72, R72, R174 ;  /* 0x000000ae48487220 */ /* 0x000fe20000410000 */
[C---:B------:R-:W-:Y:S01]  /*2880*/  SEL R30, R83.reuse, R30, P1 ;  /* 0x0000001e531e7207 */ /* 0x040fe20000800000 */
[-C--:B------:R-:W-:Y:S01]  /*2890*/  FMUL.FTZ R83, R83, R174.reuse ;  /* 0x000000ae53537220 */ /* 0x080fe20000410000 */
[----:B------:R-:W-:Y:S01]  /*28a0*/  IADD3 R73, R173, 0x300, RZ ;  /* 0x00000300ad497810 */ /* 0x000fe20007ffe0ff */
[----:B------:R-:W-:Y:S01]  /*28b0*/  FMUL.FTZ R174, R178, R174 ;  /* 0x000000aeb2ae7220 */ /* 0x000fe20000410000 */
[-C--:B------:R-:W-:Y:S01]  /*28c0*/  @P2 SEL R59, R82, R31.reuse, P1 ;  /* 0x0000001f523b2207 */ /* 0x080fe20000800000 */
[----:B------:R-:W-:Y:S01]  /*28d0*/  FMUL.FTZ R40, R81, c[0x0][0x1e8] ;  /* 0x00007a0051287a20 */ /* 0x000fe20000410000 */
[----:B------:R-:W-:Y:S01]  /*28e0*/  IADD3 R49, R173, 0x500, RZ ;  /* 0x00000500ad317810 */ /* 0x000fe20007ffe0ff */
[----:B------:R-:W-:Y:S01]  /*28f0*/  FMUL.FTZ R41, R72, c[0x0][0x1e8] ;  /* 0x00007a0048297a20 */ /* 0x000fe20000410000 */
[-C--:B------:R-:W-:Y:S01]  /*2900*/  @P2 SEL R63, R70, R31.reuse, P1 ;  /* 0x0000001f463f2207 */ /* 0x080fe20000800000 */
[----:B------:R-:W-:Y:S01]  /*2910*/  FMUL.FTZ R42, R83, c[0x0][0x1e8] ;  /* 0x00007a00532a7a20 */ /* 0x000fe20000410000 */
[----:B------:R-:W-:Y:S01]  /*2920*/  SEL R31, R178, R31, P1 ;  /* 0x0000001fb21f7207 */ /* 0x000fe20000800000 */
[----:B------:R-:W-:Y:S01]  /*2930*/  FMUL.FTZ R43, R174, c[0x0][0x1e8] ;  /* 0x00007a00ae2b7a20 */ /* 0x000fe20000410000 */
[----:B------:R1:W-:Y:S01]  /*2940*/  @P2 STG.E.128 [R68.64], R56 ;  /* 0x0000003844002986 */ /* 0x0003e2000c101d04 */
[----:B------:R-:W-:Y:S01]  /*2950*/  IMAD.WIDE.U32 R2, R76, R73, c[0x0][0x248] ;  /* 0x000092004c027625 */ /* 0x000fe200078e0049 */
[----:B------:R-:W-:-:S02]  /*2960*/  SEL R40, R40, RZ, P4 ;  /* 0x000000ff28287207 */ /* 0x000fc40002000000 */
[----:B------:R-:W-:Y:S01]  /*2970*/  SEL R41, R41, RZ, P6 ;  /* 0x000000ff29297207 */ /* 0x000fe20003000000 */
[-C--:B------:R-:W-:Y:S01]  /*2980*/  @P2 IMAD.WIDE.U32 R172, R172, R76.reuse, c[0x0][0x258] ;  /* 0x00009600acac2625 */ /* 0x080fe200078e004c */
[----:B------:R-:W-:Y:S01]  /*2990*/  SEL R42, R42, RZ, P5 ;  /* 0x000000ff2a2a7207 */ /* 0x000fe20002800000 */
[----:B------:R1:W-:Y:S01]  /*29a0*/  STG.E.128 [R2.64], R32 ;  /* 0x0000002002007986 */ /* 0x0003e2000c101d04 */
[----:B------:R-:W-:Y:S01]  /*29b0*/  SEL R43, R43, RZ, P0 ;  /* 0x000000ff2b2b7207 */ /* 0x000fe20000000000 */
[----:B0-----:R-:W-:Y:S01]  /*29c0*/  IMAD.WIDE.U32 R44, R76, R75, c[0x0][0x248] ;  /* 0x000092004c2c7625 */ /* 0x001fe200078e004b */
[----:B------:R-:W-:Y:S01]  /*29d0*/  ISETP.GE.AND P0, PT, R168, c[0x0][0x164], PT ;  /* 0x00005900a8007a0c */ /* 0x000fe20003f06270 */
[----:B------:R1:W-:Y:S02]  /*29e0*/  @P2 STG.E.128 [R172.64], R60 ;  /* 0x0000003cac002986 */ /* 0x0003e4000c101d04 */
[----:B------:R-:W-:Y:S02]  /*29f0*/  @P2 IMAD.WIDE.U32 R46, R171, R76, c[0x0][0x258] ;  /* 0x00009600ab2e2625 */ /* 0x000fe400078e004c */
[----:B------:R1:W-:Y:S02]  /*2a00*/  STG.E.128 [R44.64], R36 ;  /* 0x000000242c007986 */ /* 0x0003e4000c101d04 */
[----:B------:R-:W-:-:S02]  /*2a10*/  IMAD.WIDE.U32 R48, R76, R49, c[0x0][0x248] ;  /* 0x000092004c307625 */ /* 0x000fc400078e0031 */
[----:B------:R1:W-:Y:S04]  /*2a20*/  @P2 STG.E.128 [R46.64], R28 ;  /* 0x0000001c2e002986 */ /* 0x0003e8000c101d04 */
[----:B------:R1:W-:Y:S02]  /*2a30*/  STG.E.128 [R48.64], R40 ;  /* 0x0000002830007986 */ /* 0x0003e4000c101d04 */
[----:B-1----:R-:W-:Y:S01]  /*2a40*/  @P0 CALL.REL.NOINC `(.L_x_7886) ;  /* 0x0000001000000944 */ /* 0x002fe20003c00000 */
[----:B------:R-:W-:Y:S05]  /*2a50*/  BRA `(.L_x_7887) ;  /* 0xffffdcc000007947 */ /* 0x000fea000383ffff */
.L_x_7886:
        /* <DEDUP_REMOVED lines=48> */
.L_x_7882:
[----:B------:R-:W0:Y:S01]  /*2d60*/  S2UR UR6, SR_CTAID.X ;  /* 0x00000000000679c3 */ /* 0x000e220000002500 */
[----:B------:R-:W-:Y:S01]  /*2d70*/  HFMA2.MMA R13, -RZ, RZ, 0, 9.5367431640625e-07 ;  /* 0x00000010ff0d7435 */ /* 0x000fe200000001ff */
[C---:B------:R-:W-:Y:S02]  /*2d80*/  LOP3.LUT R3, R170.reuse, 0xff, RZ, 0xc0, !PT ;  /* 0x000000ffaa037812 */ /* 0x040fe400078ec0ff */
[----:B0-----:R-:W-:-:S05]  /*2d90*/  LEA.HI R0, R170, UR6, RZ, 0x18 ;  /* 0x00000006aa007c11 */ /* 0x001fca000f8fc0ff */
        /* <DEDUP_REMOVED lines=17> */
.L_x_7883:
[----:B------:R-:W-:Y:S01]  /*2eb0*/  HFMA2.MMA R38, -RZ, RZ, 0, 9.5367431640625e-07 ;  /* 0x00000010ff267435 */ /* 0x000fe200000001ff */
[----:B------:R-:W-:-:S02]  /*2ec0*/  MOV R33, R35 ;  /* 0x0000002300217202 */ /* 0x000fc40000000f00 */
[----:B------:R-:W-:Y:S02]  /*2ed0*/  MOV R34, 0x1f ;  /* 0x0000001f00227802 */ /* 0x000fe40000000f00 */
[----:B------:R-:W-:Y:S02]  /*2ee0*/  MOV R39, 0xffffffff ;  /* 0xffffffff00277802 */ /* 0x000fe40000000f00 */
[----:B------:R-:W-:Y:S02]  /*2ef0*/  MOV R2, 0x2f10 ;  /* 0x00002f1000027802 */ /* 0x000fe40000000f00 */
[----:B-----5:R-:W-:Y:S05]  /*2f00*/  CALL.REL.NOINC `($__internal_169_$__cuda_sm70_shflsync_down_p) ;  /* 0x0000045000007944 */ /* 0x020fea0003c00000 */
[----:B-1----:R-:W-:Y:S01]  /*2f10*/  MOV R32, R38 ;  /* 0x0000002600207202 */ /* 0x002fe20000000f00 */
[----:B0-----:R-:W-:Y:S05]  /*2f20*/  BRA `(.L_x_7888) ;  /* 0xffffe76000007947 */ /* 0x001fea000383ffff */
.L_x_7884:
[----:B------:R-:W-:Y:S01]  /*2f30*/  HFMA2.MMA R38, -RZ, RZ, 0, 9.5367431640625e-07 ;  /* 0x00000010ff267435 */ /* 0x000fe200000001ff */
[----:B------:R-:W-:Y:S02]  /*2f40*/  MOV R33, R37 ;  /* 0x0000002500217202 */ /* 0x000fe40000000f00 */
[----:B------:R-:W-:Y:S02]  /*2f50*/  MOV R34, 0x1f ;  /* 0x0000001f00227802 */ /* 0x000fe40000000f00 */
[----:B------:R-:W-:-:S02]  /*2f60*/  MOV R39, 0xffffffff ;  /* 0xffffffff00277802 */ /* 0x000fc40000000f00 */
[----:B------:R-:W-:Y:S02]  /*2f70*/  MOV R2, 0x2f90 ;  /* 0x00002f9000027802 */ /* 0x000fe40000000f00 */
[----:B01---5:R-:W-:Y:S05]  /*2f80*/  CALL.REL.NOINC `($__internal_169_$__cuda_sm70_shflsync_down_p) ;  /* 0x000003d000007944 */ /* 0x023fea0003c00000 */
[----:B------:R-:W-:Y:S01]  /*2f90*/  FADD.FTZ R35, R35, R32 ;  /* 0x0000002023237221 */ /* 0x000fe20000010000 */
[----:B0-----:R-:W-:Y:S01]  /*2fa0*/  MOV R34, 0x1f ;  /* 0x0000001f00227802 */ /* 0x001fe20000000f00 */
[----:B-1----:R-:W-:Y:S01]  /*2fb0*/  FADD.FTZ R37, R37, R38 ;  /* 0x0000002625257221 */ /* 0x002fe20000010000 */
[----:B------:R-:W-:Y:S01]  /*2fc0*/  HFMA2.MMA R38, -RZ, RZ, 0, 4.76837158203125e-07 ;  /* 0x00000008ff267435 */ /* 0x000fe200000001ff */
[----:B------:R-:W-:Y:S02]  /*2fd0*/  MOV R39, 0xffffffff ;  /* 0xffffffff00277802 */ /* 0x000fe40000000f00 */
[----:B------:R-:W-:Y:S02]  /*2fe0*/  MOV R33, R35 ;  /* 0x0000002300217202 */ /* 0x000fe40000000f00 */
[----:B------:R-:W-:Y:S02]  /*2ff0*/  MOV R2, 0x3010 ;  /* 0x0000301000027802 */ /* 0x000fe40000000f00 */
[----:B------:R-:W-:Y:S05]  /*3000*/  CALL.REL.NOINC `($__internal_169_$__cuda_sm70_shflsync_down_p) ;  /* 0x0000035000007944 */ /* 0x000fea0003c00000 */
[----:B-1----:R-:W-:Y:S01]  /*3010*/  MOV R32, R38 ;  /* 0x0000002600207202 */ /* 0x002fe20000000f00 */
[----:B------:R-:W-:Y:S01]  /*3020*/  HFMA2.MMA R38, -RZ, RZ, 0, 4.76837158203125e-07 ;  /* 0x00000008ff267435 */ /* 0x000fe200000001ff */
[----:B0-----:R-:W-:-:S02]  /*3030*/  MOV R33, R37 ;  /* 0x0000002500217202 */ /* 0x001fc40000000f00 */
[----:B------:R-:W-:Y:S02]  /*3040*/  MOV R34, 0x1f ;  /* 0x0000001f00227802 */ /* 0x000fe40000000f00 */
[----:B------:R-:W-:Y:S02]  /*3050*/  MOV R39, 0xffffffff ;  /* 0xffffffff00277802 */ /* 0x000fe40000000f00 */
[----:B------:R-:W-:Y:S02]  /*3060*/  MOV R2, 0x3080 ;  /* 0x0000308000027802 */ /* 0x000fe40000000f00 */
[----:B------:R-:W-:Y:S05]  /*3070*/  CALL.REL.NOINC `($__internal_169_$__cuda_sm70_shflsync_down_p) ;  /* 0x000002e000007944 */ /* 0x000fea0003c00000 */
[----:B------:R-:W-:Y:S01]  /*3080*/  FADD.FTZ R35, R32, R35 ;  /* 0x0000002320237221 */ /* 0x000fe20000010000 */
[----:B0-----:R-:W-:Y:S01]  /*3090*/  MOV R34, 0x1f ;  /* 0x0000001f00227802 */ /* 0x001fe20000000f00 */
[----:B-1----:R-:W-:Y:S01]  /*30a0*/  FADD.FTZ R37, R37, R38 ;  /* 0x0000002625257221 */ /* 0x002fe20000010000 */
[----:B------:R-:W-:Y:S01]  /*30b0*/  HFMA2.MMA R38, -RZ, RZ, 0, 2.384185791015625e-07 ;  /* 0x00000004ff267435 */ /* 0x000fe200000001ff */
[----:B------:R-:W-:Y:S02]  /*30c0*/  MOV R39, 0xffffffff ;  /* 0xffffffff00277802 */ /* 0x000fe40000000f00 */
[----:B------:R-:W-:-:S02]  /*30d0*/  MOV R33, R35 ;  /* 0x0000002300217202 */ /* 0x000fc40000000f00 */
[----:B------:R-:W-:Y:S02]  /*30e0*/  MOV R2, 0x3100 ;  /* 0x0000310000027802 */ /* 0x000fe40000000f00 */
[----:B------:R-:W-:Y:S05]  /*30f0*/  CALL.REL.NOINC `($__internal_169_$__cuda_sm70_shflsync_down_p) ;  /* 0x0000026000007944 */ /* 0x000fea0003c00000 */
[----:B-1----:R-:W-:Y:S01]  /*3100*/  MOV R32, R38 ;  /* 0x0000002600207202 */ /* 0x002fe20000000f00 */
[----:B------:R-:W-:Y:S01]  /*3110*/  HFMA2.MMA R38, -RZ, RZ, 0, 2.384185791015625e-07 ;  /* 0x00000004ff267435 */ /* 0x000fe200000001ff */
[----:B0-----:R-:W-:Y:S02]  /*3120*/  MOV R33, R37 ;  /* 0x0000002500217202 */ /* 0x001fe40000000f00 */
[----:B------:R-:W-:Y:S02]  /*3130*/  MOV R34, 0x1f ;  /* 0x0000001f00227802 */ /* 0x000fe40000000f00 */
[----:B------:R-:W-:Y:S02]  /*3140*/  MOV R39, 0xffffffff ;  /* 0xffffffff00277802 */ /* 0x000fe40000000f00 */
[----:B------:R-:W-:Y:S02]  /*3150*/  MOV R2, 0x3170 ;  /* 0x0000317000027802 */ /* 0x000fe40000000f00 */
[----:B------:R-:W-:Y:S05]  /*3160*/  CALL.REL.NOINC `($__internal_169_$__cuda_sm70_shflsync_down_p) ;  /* 0x000001f000007944 */ /* 0x000fea0003c00000 */
[----:B------:R-:W-:Y:S01]  /*3170*/  FADD.FTZ R35, R32, R35 ;  /* 0x0000002320237221 */ /* 0x000fe20000010000 */
[----:B0-----:R-:W-:Y:S01]  /*3180*/  MOV R34, 0x1f ;  /* 0x0000001f00227802 */ /* 0x001fe20000000f00 */
[----:B-1----:R-:W-:Y:S01]  /*3190*/  FADD.FTZ R37, R37, R38 ;  /* 0x0000002625257221 */ /* 0x002fe20000010000 */
[----:B------:R-:W-:Y:S01]  /*31a0*/  HFMA2.MMA R38, -RZ, RZ, 0, 1.1920928955078125e-07 ;  /* 0x00000002ff267435 */ /* 0x000fe200000001ff */
[----:B------:R-:W-:-:S02]  /*31b0*/  MOV R39, 0xffffffff ;  /* 0xffffffff00277802 */ /* 0x000fc40000000f00 */
[----:B------:R-:W-:Y:S02]  /*31c0*/  MOV R33, R35 ;  /* 0x0000002300217202 */ /* 0x000fe40000000f00 */
[----:B------:R-:W-:Y:S02]  /*31d0*/  MOV R2, 0x31f0 ;  /* 0x000031f000027802 */ /* 0x000fe40000000f00 */
[----:B------:R-:W-:Y:S05]  /*31e0*/  CALL.REL.NOINC `($__internal_169_$__cuda_sm70_shflsync_down_p) ;  /* 0x0000017000007944 */ /* 0x000fea0003c00000 */
[----:B-1----:R-:W-:Y:S01]  /*31f0*/  MOV R32, R38 ;  /* 0x0000002600207202 */ /* 0x002fe20000000f00 */
[----:B------:R-:W-:Y:S01]  /*3200*/  HFMA2.MMA R38, -RZ, RZ, 0, 1.1920928955078125e-07 ;  /* 0x00000002ff267435 */ /* 0x000fe200000001ff */
[----:B0-----:R-:W-:Y:S02]  /*3210*/  MOV R33, R37 ;  /* 0x0000002500217202 */ /* 0x001fe40000000f00 */
[----:B------:R-:W-:Y:S02]  /*3220*/  MOV R34, 0x1f ;  /* 0x0000001f00227802 */ /* 0x000fe40000000f00 */
[----:B------:R-:W-:Y:S02]  /*3230*/  MOV R39, 0xffffffff ;  /* 0xffffffff00277802 */ /* 0x000fe40000000f00 */
[----:B------:R-:W-:-:S02]  /*3240*/  MOV R2, 0x3260 ;  /* 0x0000326000027802 */ /* 0x000fc40000000f00 */
[----:B------:R-:W-:Y:S05]  /*3250*/  CALL.REL.NOINC `($__internal_169_$__cuda_sm70_shflsync_down_p) ;  /* 0x0000010000007944 */ /* 0x000fea0003c00000 */
[----:B------:R-:W-:Y:S01]  /*3260*/  FADD.FTZ R35, R32, R35 ;  /* 0x0000002320237221 */ /* 0x000fe20000010000 */
[----:B0-----:R-:W-:Y:S01]  /*3270*/  MOV R34, 0x1f ;  /* 0x0000001f00227802 */ /* 0x001fe20000000f00 */
[----:B-1----:R-:W-:Y:S01]  /*3280*/  FADD.FTZ R37, R37, R38 ;  /* 0x0000002625257221 */ /* 0x002fe20000010000 */
[----:B------:R-:W-:Y:S01]  /*3290*/  HFMA2.MMA R38, -RZ, RZ, 0, 5.9604644775390625e-08 ;  /* 0x00000001ff267435 */ /* 0x000fe200000001ff */
[----:B------:R-:W-:-:S02]  /*32a0*/  MOV R39, 0xffffffff ;  /* 0xffffffff00277802 */ /* 0x000fc40000000f00 */
[----:B------:R-:W-:Y:S02]  /*32b0*/  MOV R33, R35 ;  /* 0x0000002300217202 */ /* 0x000fe40000000f00 */
[----:B------:R-:W-:Y:S02]  /*32c0*/  MOV R2, 0x32e0 ;  /* 0x000032e000027802 */ /* 0x000fe40000000f00 */
[----:B------:R-:W-:Y:S05]  /*32d0*/  CALL.REL.NOINC `($__internal_169_$__cuda_sm70_shflsync_down_p) ;  /* 0x0000008000007944 */ /* 0x000fea0003c00000 */
[----:B-1----:R-:W-:Y:S01]  /*32e0*/  MOV R36, R38 ;  /* 0x0000002600247202 */ /* 0x002fe20000000f00 */
[----:B------:R-:W-:Y:S01]  /*32f0*/  HFMA2.MMA R38, -RZ, RZ, 0, 5.9604644775390625e-08 ;  /* 0x00000001ff267435 */ /* 0x000fe200000001ff */
[----:B0-----:R-:W-:Y:S02]  /*3300*/  MOV R33, R37 ;  /* 0x0000002500217202 */ /* 0x001fe40000000f00 */
[----:B------:R-:W-:Y:S02]  /*3310*/  MOV R34, 0x1f ;  /* 0x0000001f00227802 */ /* 0x000fe40000000f00 */
[----:B------:R-:W-:Y:S02]  /*3320*/  MOV R39, 0xffffffff ;  /* 0xffffffff00277802 */ /* 0x000fe40000000f00 */
[----:B------:R-:W-:-:S02]  /*3330*/  MOV R2, 0x3350 ;  /* 0x0000335000027802 */ /* 0x000fc40000000f00 */
[----:B------:R-:W-:Y:S05]  /*3340*/  CALL.REL.NOINC `($__internal_169_$__cuda_sm70_shflsync_down_p) ;  /* 0x0000001000007944 */ /* 0x000fea0003c00000 */
[----:B01----:R-:W-:Y:S05]  /*3350*/  BRA `(.L_x_7889) ;  /* 0xffffe45000007947 */ /* 0x003fea000383ffff */
        .weak           $__internal_169_$__cuda_sm70_shflsync_down_p
        .type           $__internal_169_$__cuda_sm70_shflsync_down_p,@function
        .size           $__internal_169_$__cuda_sm70_shflsync_down_p,(.L_x_9423 - $__internal_169_$__cuda_sm70_shflsync_down_p)
$__internal_169_$__cuda_sm70_shflsync_down_p:
[----:B------:R-:W-:Y:S01]  /*3360*/  HFMA2.MMA R3, -RZ, RZ, 0, 0 ;  /* 0x00000000ff037435 */ /* 0x000fe200000001ff */
[----:B------:R-:W-:Y:S04]  /*3370*/  WARPSYNC R39 ;  /* 0x0000002700007348 */ /* 0x000fe80003800000 */
[----:B------:R0:W1:Y:S01]  /*3380*/  SHFL.DOWN PT, R38, R33, R38, R34 ;  /* 0x0800002621267389 */ /* 0x00006200000e0022 */
[----:B------:R-:W-:Y:S05]  /*3390*/  RET.REL.NODEC R2 `(_ZN10layer_norm13ln_bwd_kernelINS_13Kernel_traitsI6__halfffffjLj6144ELj1ELj1ELj8ELj16ENS_18Kernel_traits_baseILj6144ES2_ffffjLj256EEEEELb1ELb0ELb0ELb1EEEvNS_9BwdParamsE) ;  /* 0xffffcc6002007950 */ /* 0x000fea0003c3ffff */
.L_x_7890:
        /* <DEDUP_REMOVED lines=14> */
.L_x_9423:


//--------------------- .text._ZN10layer_norm22ln_bwd_finalize_kernelINS_22Kernel_traits_finalizeILj6144E6__halfffffjLb0ELj1024ELj4ENS_18Kernel_traits_baseILj6144ES2_ffffjLj1024EEEEELb0ELb0EEEvNS_9BwdParamsE --------------------------
	.section	.text._ZN10layer_norm22ln_bwd_finalize_kernelINS_22Kernel_traits_finalizeILj6144E6__halfffffjLb0ELj1024ELj4ENS_18Kernel_traits_baseILj6144ES2_ffffjLj1024EEEEELb0ELb0EEEvNS_9BwdParamsE,"ax",@progbits
	.sectioninfo	@"SHI_REGISTERS=30"
	.align	128
        .global         _ZN10layer_norm22ln_bwd_finalize_kernelINS_22Kernel_traits_finalizeILj6144E6__halfffffjLb0ELj1024ELj4ENS_18Kernel_traits_baseILj6144ES2_ffffjLj1024EEEEELb0ELb0EEEvNS_9BwdParamsE
        .type           _ZN10layer_norm22ln_bwd_finalize_kernelINS_22Kernel_traits_finalizeILj6144E6__halfffffjLb0ELj1024ELj4ENS_18Kernel_traits_baseILj6144ES2_ffffjLj1024EEEEELb0ELb0EEEvNS_9BwdParamsE,@function
        .size           _ZN10layer_norm22ln_bwd_finalize_kernelINS_22Kernel_traits_finalizeILj6144E6__halfffffjLb0ELj1024ELj4ENS_18Kernel_traits_baseILj6144ES2_ffffjLj1024EEEEELb0ELb0EEEvNS_9BwdParamsE,(.L_x_9424 - _ZN10layer_norm22ln_bwd_finalize_kernelINS_22Kernel_traits_finalizeILj6144E6__halfffffjLb0ELj1024ELj4ENS_18Kernel_traits_baseILj6144ES2_ffffjLj1024EEEEELb0ELb0EEEvNS_9BwdParamsE)
        .other          _ZN10layer_norm22ln_bwd_finalize_kernelINS_22Kernel_traits_finalizeILj6144E6__halfffffjLb0ELj1024ELj4ENS_18Kernel_traits_baseILj6144ES2_ffffjLj1024EEEEELb0ELb0EEEvNS_9BwdParamsE,@"STO_CUDA_ENTRY STV_DEFAULT"
_ZN10layer_norm22ln_bwd_finalize_kernelINS_22Kernel_traits_finalizeILj6144E6__halfffffjLb0ELj1024ELj4ENS_18Kernel_traits_baseILj6144ES2_ffffjLj1024EEEEELb0ELb0EEEvNS_9BwdParamsE:
.text._ZN10layer_norm22ln_bwd_finalize_kernelINS_22Kernel_traits_finalizeILj6144E6__halfffffjLb0ELj1024ELj4ENS_18Kernel_traits_baseILj6144ES2_ffffjLj1024EEEEELb0ELb0EEEvNS_9BwdParamsE:
        /* <DEDUP_REMOVED lines=19> */
.L_x_7904:
        /* <DEDUP_REMOVED lines=28> */
.L_x_7895:
        /* <DEDUP_REMOVED lines=35> */
.L_x_7894:
[----:B------:R-:W-:Y:S05]  /*0520*/  BSYNC B1 ;  /* 0x0000000000017941 */ /* 0x000fea0003800000 */
.L_x_7893:
        /* <DEDUP_REMOVED lines=23> */
.L_x_7897:
[----:B------:R-:W-:Y:S05]  /*06a0*/  BSYNC B1 ;  /* 0x0000000000017941 */ /* 0x000fea0003800000 */
.L_x_7896:
        /* <DEDUP_REMOVED lines=11> */
.L_x_7898:
[----:B------:R-:W-:Y:S05]  /*0760*/  BSYNC B1 ;  /* 0x0000000000017941 */ /* 0x000fea0003800000 */
.L_x_7892:
[----:B------:R-:W-:Y:S05]  /*0770*/  BSYNC B0 ;  /* 0x0000000000007941 */ /* 0x000fea0003800000 */
.L_x_7891:
        /* <DEDUP_REMOVED lines=11> */
.L_x_7905:
        /* <DEDUP_REMOVED lines=18> */
.L_x_7906:
[----:B---3--:R-:W-:Y:S02]  /*0950*/  FADD.FTZ R4, R4, R9 ;  /* 0x0000000904047221 */ /* 0x008fe40000010000 */
[----:B-12---:R-:W-:-:S03]  /*0960*/  FADD.FTZ R6, R5, R6 ;  /* 0x0000000605067221 */ /* 0x006fc60000010000 */
[----:B------:R1:W-:Y:S04]  /*0970*/  @!P1 STS [R17.X4+0x2000], R4 ;  /* 0x0020000411009388 */ /* 0x0003e80000004800 */
[----:B------:R1:W-:Y:S02]  /*0980*/  @!P1 STS [R17.X4+0x2080], R6 ;  /* 0x0020800611009388 */ /* 0x0003e40000004800 */
.L_x_7899:
        /* <DEDUP_REMOVED lines=17> */
.L_x_7903:
[----:B------:R-:W-:Y:S05]  /*0aa0*/  BSYNC B0 ;  /* 0x0000000000007941 */ /* 0x000fea0003800000 */
.L_x_7902:
[C---:B------:R-:W-:Y:S02]  /*0ab0*/  ISETP.GT.U32.AND P1, PT, R18.reuse, -0x1801, PT ;  /* 0xffffe7ff1200780c */ /* 0x040fe40003f24070 */
[----:B------:R-:W-:Y:S02]  /*0ac0*/  IADD3 R18, R18, 0x1800, RZ ;  /* 0x0000180012127810 */ /* 0x000fe40007ffe0ff */
[----:B------:R-:W-:-:S09]  /*0ad0*/  IADD3 R19, R19, 0xc00, RZ ;  /* 0x00000c0013137810 */ /* 0x000fd20007ffe0ff */
[----:B01----:R-:W-:Y:S05]  /*0ae0*/  @P1 BRA `(.L_x_7904) ;  /* 0xfffff64000001947 */ /* 0x003fea000383ffff */
[----:B------:R-:W-:Y:S05]  /*0af0*/  EXIT ;  /* 0x000000000000794d */ /* 0x000fea0003800000 */
.L_x_7900:
[----:B--2---:R-:W-:Y:S01]  /*0b00*/  IMAD.MOV.U32 R9, RZ, RZ, R5 ;  /* 0x000000ffff097224 */ /* 0x004fe200078e0005 */
[----:B------:R-:W-:Y:S01]  /*0b10*/  MOV R8, 0x1 ;  /* 0x0000000100087802 */ /* 0x000fe20000000f00 */
[----:B------:R-:W-:Y:S01]  /*0b20*/  IMAD.MOV.U32 R7, RZ, RZ, 0x1f ;  /* 0x0000001fff077424 */ /* 0x000fe200078e00ff */
[----:B------:R-:W-:Y:S02]  /*0b30*/  MOV R10, 0xffffffff ;  /* 0xffffffff000a7802 */ /* 0x000fe40000000f00 */
[----:B------:R-:W-:Y:S02]  /*0b40*/  MOV R2, 0xb60 ;  /* 0x00000b6000027802 */ /* 0x000fe40000000f00 */
[----:B01----:R-:W-:Y:S05]  /*0b50*/  CALL.REL.NOINC `($__internal_170_$__cuda_sm70_shflsync_bfly_p) ;  /* 0x000003b000007944 */ /* 0x003fea0003c00000 */
[----:B-1----:R-:W-:Y:S01]  /*0b60*/  IMAD.MOV.U32 R2, RZ, RZ, R7 ;  /* 0x000000ffff027224 */ /* 0x002fe200078e0007 */
[----:B0-----:R-:W-:Y:S05]  /*0b70*/  BRA `(.L_x_7905) ;  /* 0xfffffcb000007947 */ /* 0x001fea000383ffff */
.L_x_7901:
[----:B------:R-:W-:Y:S01]  /*0b80*/  HFMA2.MMA R8, -RZ, RZ, 0, 1.1920928955078125e-07 ;  /* 0x00000002ff087435 */ /* 0x000fe200000001ff */
[----:B------:R-:W-:Y:S01]  /*0b90*/  IMAD.MOV.U32 R7, RZ, RZ, 0x1f ;  /* 0x0000001fff077424 */ /* 0x000fe200078e00ff */
[----:B------:R-:W-:Y:S02]  /*0ba0*/  MOV R10, 0xffffffff ;  /* 0xffffffff000a7802 */ /* 0x000fe40000000f00 */
[----:B------:R-:W-:-:S02]  /*0bb0*/  MOV R2, 0xbd0 ;  /* 0x00000bd000027802 */ /* 0x000fc40000000f00 */
[----:B012---:R-:W-:Y:S05]  /*0bc0*/  CALL.REL.NOINC `($__internal_170_$__cuda_sm70_shflsync_bfly_p) ;  /* 0x0000034000007944 */ /* 0x007fea0003c00000 */
[----:B01----:R-:W-:Y:S01]  /*0bd0*/  FADD.FTZ R9, R9, R7 ;  /* 0x0000000709097221 */ /* 0x003fe20000010000 */
[----:B------:R-:W-:Y:S01]  /*0be0*/  HFMA2.MMA R7, -RZ, RZ, 0, 1.847743988037109375e-06 ;  /* 0x0000001fff077435 */ /* 0x000fe200000001ff */
[----:B------:R-:W-:Y:S01]  /*0bf0*/  IMAD.MOV.U32 R8, RZ, RZ, 0x4 ;  /* 0x00000004ff087424 */ /* 0x000fe200078e00ff */
[----:B------:R-:W-:Y:S01]  /*0c00*/  MOV R2, 0xc30 ;  /* 0x00000c3000027802 */ /* 0x000fe20000000f00 */
[----:B------:R-:W-:-:S03]  /*0c10*/  IMAD.MOV.U32 R10, RZ, RZ, -0x1 ;  /* 0xffffffffff0a7424 */ /* 0x000fc600078e00ff */
[----:B------:R-:W-:Y:S05]  /*0c20*/  CALL.REL.NOINC `($__internal_170_$__cuda_sm70_shflsync_bfly_p) ;  /* 0x000002e000007944 */ /* 0x000fea0003c00000 */
[----:B01----:R-:W-:Y:S01]  /*0c30*/  FADD.FTZ R9, R9, R7 ;  /* 0x0000000709097221 */ /* 0x003fe20000010000 */
[----:B------:R-:W-:Y:S01]  /*0c40*/  HFMA2.MMA R7, -RZ, RZ, 0, 1.847743988037109375e-06 ;  /* 0x0000001fff077435 */ /* 0x000fe200000001ff */
[----:B------:R-:W-:Y:S01]  /*0c50*/  MOV R8, 0x8 ;  /* 0x0000000800087802 */ /* 0x000fe20000000f00 */
[----:B------:R-:W-:Y:S01]  /*0c60*/  IMAD.MOV.U32 R10, RZ, RZ, -0x1 ;  /* 0xffffffffff0a7424 */ /* 0x000fe200078e00ff */
[----:B------:R-:W-:-:S03]  /*0c70*/  MOV R2, 0xc90 ;  /* 0x00000c9000027802 */ /* 0x000fc60000000f00 */
[----:B------:R-:W-:Y:S05]  /*0c80*/  CALL.REL.NOINC `($__internal_170_$__cuda_sm70_shflsync_bfly_p) ;  /* 0x0000028000007944 */ /* 0x000fea0003c00000 */
[----:B-1----:R-:W-:Y:S01]  /*0c90*/  FADD.FTZ R6, R9, R7 ;  /* 0x0000000709067221 */ /* 0x002fe20000010000 */
[----:B------:R-:W-:Y:S01]  /*0ca0*/  HFMA2.MMA R7, -RZ, RZ, 0, 1.847743988037109375e-06 ;  /* 0x0000001fff077435 */ /* 0x000fe200000001ff */
[----:B0-----:R-:W-:Y:S01]  /*0cb0*/  MOV R8, 0x10 ;  /* 0x0000001000087802 */ /* 0x001fe20000000f00 */
[----:B------:R-:W-:Y:S01]  /*0cc0*/  IMAD.MOV.U32 R10, RZ, RZ, -0x1 ;  /* 0xffffffffff0a7424 */ /* 0x000fe200078e00ff */
[----:B------:R-:W-:-:S02]  /*0cd0*/  MOV R2, 0xd00 ;  /* 0x00000d0000027802 */ /* 0x000fc40000000f00 */
[----:B------:R-:W-:Y:S02]  /*0ce0*/  MOV R9, R6 ;  /* 0x0000000600097202 */ /* 0x000fe40000000f00 */
[----:B------:R-:W-:Y:S05]  /*0cf0*/  CALL.REL.NOINC `($__internal_170_$__cuda_sm70_shflsync_bfly_p) ;  /* 0x0000021000007944 */ /* 0x000fea0003c00000 */
[----:B0-----:R-:W-:Y:S01]  /*0d00*/  HFMA2.MMA R8, -RZ, RZ, 0, 5.9604644775390625e-08 ;  /* 0x00000001ff087435 */ /* 0x001fe200000001ff */
[----:B-1----:R-:W-:Y:S01]  /*0d10*/  MOV R5, R7 ;  /* 0x0000000700057202 */ /* 0x002fe20000000f00 */
[----:B------:R-:W-:Y:S01]  /*0d20*/  IMAD.MOV.U32 R9, RZ, RZ, R4 ;  /* 0x000000ffff097224 */ /* 0x000fe200078e0004 */
[----:B------:R-:W-:Y:S01]  /*0d30*/  MOV R7, 0x1f ;  /* 0x0000001f00077802 */ /* 0x000fe20000000f00 */
[----:B------:R-:W-:Y:S01]  /*0d40*/  IMAD.MOV.U32 R10, RZ, RZ, -0x1 ;  /* 0xffffffffff0a7424 */ /* 0x000fe200078e00ff */
[----:B------:R-:W-:Y:S02]  /*0d50*/  MOV R2, 0xd70 ;  /* 0x00000d7000027802 */ /* 0x000fe40000000f00 */
[----:B------:R-:W-:Y:S05]  /*0d60*/  CALL.REL.NOINC `($__internal_170_$__cuda_sm70_shflsync_bfly_p) ;  /* 0x000001a000007944 */ /* 0x000fea0003c00000 */
[----:B0-----:R-:W-:Y:S01]  /*0d70*/  HFMA2.MMA R8, -RZ, RZ, 0, 1.1920928955078125e-07 ;  /* 0x00000002ff087435 */ /* 0x001fe200000001ff */
[----:B-1----:R-:W-:Y:S01]  /*0d80*/  FADD.FTZ R9, R4, R7 ;  /* 0x0000000704097221 */ /* 0x002fe20000010000 */
[----:B------:R-:W-:Y:S01]  /*0d90*/  MOV R7, 0x1f ;  /* 0x0000001f00077802 */ /* 0x000fe20000000f00 */
[----:B------:R-:W-:Y:S01]  /*0da0*/  IMAD.MOV.U32 R10, RZ, RZ, -0x1 ;  /* 0xffffffffff0a7424 */ /* 0x000fe200078e00ff */
[----:B------:R-:W-:Y:S02]  /*0db0*/  MOV R2, 0xdd0 ;  /* 0x00000dd000027802 */ /* 0x000fe40000000f00 */
[----:B------:R-:W-:Y:S05]  /*0dc0*/  CALL.REL.NOINC `($__internal_170_$__cuda_sm70_shflsync_bfly_p) ;  /* 0x0000014000007944 */ /* 0x000fea0003c00000 */
[----:B0-----:R-:W-:Y:S01]  /*0dd0*/  HFMA2.MMA R8, -RZ, RZ, 0, 2.384185791015625e-07 ;  /* 0x00000004ff087435 */ /* 0x001fe200000001ff */
[----:B-1----:R-:W-:Y:S01]  /*0de0*/  FADD.FTZ R9, R9, R7 ;  /* 0x0000000709097221 */ /* 0x002fe20000010000 */
[----:B------:R-:W-:Y:S01]  /*0df0*/  MOV R7, 0x1f ;  /* 0x0000001f00077802 */ /* 0x000fe20000000f00 */
[----:B------:R-:W-:Y:S01]  /*0e00*/  IMAD.MOV.U32 R10, RZ, RZ, -0x1 ;  /* 0xffffffffff0a7424 */ /* 0x000fe200078e00ff */
[----:B------:R-:W-:-:S02]  /*0e10*/  MOV R2, 0xe30 ;  /* 0x00000e3000027802 */ /* 0x000fc40000000f00 */
[----:B------:R-:W-:Y:S05]  /*0e20*/  CALL.REL.NOINC `($__internal_170_$__cuda_sm70_shflsync_bfly_p) ;  /* 0x000000e000007944 */ /* 0x000fea0003c00000 */
[----:B0-----:R-:W-:Y:S01]  /*0e30*/  HFMA2.MMA R8, -RZ, RZ, 0, 4.76837158203125e-07 ;  /* 0x00000008ff087435 */ /* 0x001fe200000001ff */
[----:B-1----:R-:W-:Y:S01]  /*0e40*/  FADD.FTZ R9, R9, R7 ;  /* 0x0000000709097221 */ /* 0x002fe20000010000 */
[----:B------:R-:W-:Y:S01]  /*0e50*/  MOV R7, 0x1f ;  /* 0x0000001f00077802 */ /* 0x000fe20000000f00 */
[----:B------:R-:W-:Y:S01]  /*0e60*/  IMAD.MOV.U32 R10, RZ, RZ, -0x1 ;  /* 0xffffffffff0a7424 */ /* 0x000fe200078e00ff */
[----:B------:R-:W-:-:S02]  /*0e70*/  MOV R2, 0xe90 ;  /* 0x00000e9000027802 */ /* 0x000fc40000000f00 */
[----:B------:R-:W-:Y:S05]  /*0e80*/  CALL.REL.NOINC `($__internal_170_$__cuda_sm70_shflsync_bfly_p) ;  /* 0x0000008000007944 */ /* 0x000fea0003c00000 */
[----:B0-----:R-:W-:Y:S01]  /*0e90*/  HFMA2.MMA R8, -RZ, RZ, 0, 9.5367431640625e-07 ;  /* 0x00000010ff087435 */ /* 0x001fe200000001ff */
[----:B-1----:R-:W-:Y:S01]  /*0ea0*/  FADD.FTZ R9, R9, R7 ;  /* 0x0000000709097221 */ /* 0x002fe20000010000 */
[----:B------:R-:W-:Y:S01]  /*0eb0*/  MOV R7, 0x1f ;  /* 0x0000001f00077802 */ /* 0x000fe20000000f00 */
[----:B------:R-:W-:Y:S01]  /*0ec0*/  IMAD.MOV.U32 R10, RZ, RZ, -0x1 ;  /* 0xffffffffff0a7424 */ /* 0x000fe200078e00ff */
[----:B------:R-:W-:-:S02]  /*0ed0*/  MOV R2, 0xef0 ;  /* 0x00000ef000027802 */ /* 0x000fc40000000f00 */
[----:B------:R-:W-:Y:S05]  /*0ee0*/  CALL.REL.NOINC `($__internal_170_$__cuda_sm70_shflsync_bfly_p) ;  /* 0x0000002000007944 */ /* 0x000fea0003c00000 */
[----:B-1----:R-:W-:Y:S01]  /*0ef0*/  MOV R4, R7 ;  /* 0x0000000700047202 */ /* 0x002fe20000000f00 */
[----:B0-----:R-:W-:Y:S05]  /*0f00*/  BRA `(.L_x_7906) ;  /* 0xfffffa4000007947 */ /* 0x001fea000383ffff */
        .weak           $__internal_170_$__cuda_sm70_shflsync_bfly_p
        .type           $__internal_170_$__cuda_sm70_shflsync_bfly_p,@function
        .size           $__internal_170_$__cuda_sm70_shflsync_bfly_p,(.L_x_9424 - $__internal_170_$__cuda_sm70_shflsync_bfly_p)
$__internal_170_$__cuda_sm70_shflsync_bfly_p:
[----:B------:R-:W-:Y:S01]  /*0f10*/  HFMA2.MMA R3, -RZ, RZ, 0, 0 ;  /* 0x00000000ff037435 */ /* 0x000fe200000001ff */
[----:B------:R-:W-:Y:S04]  /*0f20*/  WARPSYNC R10 ;  /* 0x0000000a00007348 */ /* 0x000fe80003800000 */
[----:B------:R0:W1:Y:S01]  /*0f30*/  SHFL.BFLY PT, R7, R9, R8, R7 ;  /* 0x0c00000809077389 */ /* 0x00006200000e0007 */
[----:B------:R-:W-:Y:S05]  /*0f40*/  RET.REL.NODEC R2 `(_ZN10layer_norm22ln_bwd_finalize_kernelINS_22Kernel_traits_finalizeILj6144E6__halfffffjLb0ELj1024ELj4ENS_18Kernel_traits_baseILj6144ES2_ffffjLj1024EEEEELb0ELb0EEEvNS_9BwdParamsE) ;  /* 0xfffff0b002007950 */ /* 0x000fea0003c3ffff */
.L_x_7907:
        /* <DEDUP_REMOVED lines=11> */
.L_x_9424:


//--------------------- .text._ZN10layer_norm13ln_bwd_kernelINS_13Kernel_traitsI6__halfffffjLj6144ELj1ELj1ELj8ELj16ENS_18Kernel_traits_baseILj6144ES2_ffffjLj256EEEEELb1ELb0ELb1ELb0EEEvNS_9BwdParamsE --------------------------
	.section	.text._ZN10layer_norm13ln_bwd_kernelINS_13Kernel_traitsI6__halfffffjLj6144ELj1ELj1ELj8ELj16ENS_18Kernel_traits_baseILj6144ES2_ffffjLj256EEEEELb1ELb0ELb1ELb0EEEvNS_9BwdParamsE,"ax",@progbits
	.sectioninfo	@"SHI_REGISTERS=191"
	.align	128
        .global         _ZN10layer_norm13ln_bwd_kernelINS_13Kernel_traitsI6__halfffffjLj6144ELj1ELj1ELj8ELj16ENS_18Kernel_traits_baseILj6144ES2_ffffjLj256EEEEELb1ELb0ELb1ELb0EEEvNS_9BwdParamsE
        .type           _ZN10layer_norm13ln_bwd_kernelINS_13Kernel_traitsI6__halfffffjLj6144ELj1ELj1ELj8ELj16ENS_18Kernel_traits_baseILj6144ES2_ffffjLj256EEEEELb1ELb0ELb1ELb0EEEvNS_9BwdParamsE,@function
        .size           _ZN10layer_norm13ln_bwd_kernelINS_13Kernel_traitsI6__halfffffjLj6144ELj1ELj1ELj8ELj16ENS_18Kernel_traits_baseILj6144ES2_ffffjLj256EEEEELb1ELb0ELb1ELb0EEEvNS_9BwdParamsE,(.L_x_9425 - _ZN10layer_norm13ln_bwd_kernelINS_13Kernel_traitsI6__halfffffjLj6144ELj1ELj1ELj8ELj16ENS_18Kernel_traits_baseILj6144ES2_ffffjLj256EEEEELb1ELb0ELb1ELb0EEEvNS_9BwdParamsE)
        .other          _ZN10layer_norm13ln_bwd_kernelINS_13Kernel_traitsI6__halfffffjLj6144ELj1ELj1ELj8ELj16ENS_18Kernel_traits_baseILj6144ES2_ffffjLj256EEEEELb1ELb0ELb1ELb0EEEvNS_9BwdParamsE,@"STO_CUDA_ENTRY STV_DEFAULT"
_ZN10layer_norm13ln_bwd_kernelINS_13Kernel_traitsI6__halfffffjLj6144ELj1ELj1ELj8ELj16ENS_18Kernel_traits_baseILj6144ES2_ffffjLj256EEEEELb1ELb0ELb1ELb0EEEvNS_9BwdParamsE:
.text._ZN10layer_norm13ln_bwd_kernelINS_13Kernel_traitsI6__halfffffjLj6144ELj1ELj1ELj8ELj16ENS_18Kernel_traits_baseILj6144ES2_ffffjLj256EEEEELb1ELb0ELb1ELb0EEEvNS_9BwdParamsE:
        /* <DEDUP_REMOVED lines=12> */
[----:B------:R-:W-:Y:S02]  /*00c0*/  P2R R2, PR, RZ, 0x20 ;  /* 0x00000020ff027803 */ /* 0x000fe40000000000 */
[----:B------:R-:W-:Y:S02]  /*00d0*/  P2R R2, PR, RZ, 0x2 ;  /* 0x00000002ff027803 */ /* 0x000fe40000000000 */
[----:B------:R-:W-:-:S02]  /*00e0*/  ISETP.GE.U32.AND P3, PT, R31, 0x400, PT ;  /* 0x000004001f00780c */ /* 0x000fc40003f66070 */
[C---:B------:R-:W-:Y:S02]  /*00f0*/  ISETP.GE.U32.AND P2, PT, R31.reuse, 0x500, PT ;  /* 0x000005001f00780c */ /* 0x040fe40003f46070 */
[----:B------:R-:W-:Y:S01]  /*0100*/  @P5 MOV R3, 0x8 ;  /* 0x0000000800035802 */ /* 0x000fe20000000f00 */
[----:B------:R-:W-:Y:S01]  /*0110*/  @P1 IMAD.MOV.U32 R19, RZ, RZ, 0x8 ;  /* 0x00000008ff131424 */ /* 0x000fe200078e00ff */
[----:B------:R-:W0:Y:S01]  /*0120*/  S2UR UR6, SR_CTAID.X ;  /* 0x00000000000679c3 */ /* 0x000e220000002500 */
[----:B------:R-:W-:Y:S02]  /*0130*/  @P4 MOV R21, 0x8 ;  /* 0x0000000800154802 */ /* 0x000fe40000000f00 */
[C---:B------:R-:W-:Y:S01]  /*0140*/  @P5 IMAD.WIDE.U32 R2, R14.reuse, R3, c[0x0][0x1b0] ;  /* 0x00006c000e025625 */ /* 0x040fe200078e0003 */
[----:B------:R-:W-:Y:S02]  /*0150*/  @P5 LOP3.LUT R14, R14, 0x100, RZ, 0xfc, !PT ;  /* 0x000001000e0e5812 */ /* 0x000fe400078efcff */
[----:B------:R-:W-:Y:S01]  /*0160*/  ISETP.GE.U32.AND P0, PT, R31, 0x600, PT ;  /* 0x000006001f00780c */ /* 0x000fe20003f06070 */
[----:B------:R-:W-:Y:S01]  /*0170*/  @P3 IMAD.MOV.U32 R23, RZ, RZ, 0x8 ;  /* 0x00000008ff173424 */ /* 0x000fe200078e00ff */
[----:B------:R0:W5:Y:S01]  /*0180*/  @P5 LDG.E.64 R4, [R2.64] ;  /* 0x0000000402045981 */ /* 0x000162000c1e1b00 */
[C---:B------:R-:W-:Y:S01]  /*0190*/  @P1 IMAD.WIDE.U32 R18, R14.reuse, R19, c[0x0][0x1b0] ;  /* 0x00006c000e121625 */ /* 0x040fe200078e0013 */
[----:B------:R-:W-:-:S02]  /*01a0*/  @P1 IADD3 R14, R14, 0x100, RZ ;  /* 0x000001000e0e1810 */ /* 0x000fc40007ffe0ff */
[----:B------:R-:W-:Y:S02]  /*01b0*/  @P2 MOV R25, 0x8 ;  /* 0x0000000800192802 */ /* 0x000fe40000000f00 */
[----:B------:R1:W5:Y:S01]  /*01c0*/  @P1 LDG.E.64 R6, [R18.64] ;  /* 0x0000000412061981 */ /* 0x000362000c1e1b00 */
[C---:B------:R-:W-:Y:S01]  /*01d0*/  @P4 IMAD.WIDE.U32 R20, R14.reuse, R21, c[0x0][0x1b0] ;  /* 0x00006c000e144625 */ /* 0x040fe200078e0015 */
[----:B------:R-:W-:Y:S02]  /*01e0*/  @P4 IADD3 R14, R14, 0x100, RZ ;  /* 0x000001000e0e4810 */ /* 0x000fe40007ffe0ff */
[----:B------:R-:W-:Y:S01]  /*01f0*/  P2R R15, PR, RZ, 0x1 ;  /* 0x00000001ff0f7803 */ /* 0x000fe20000000000 */
[----:B------:R-:W-:Y:S01]  /*0200*/  @P0 IMAD.MOV.U32 R15, RZ, RZ, 0x8 ;  /* 0x00000008ff0f0424 */ /* 0x000fe200078e00ff */
[----:B------:R1:W5:Y:S01]  /*0210*/  @P4 LDG.E.64 R8, [R20.64] ;  /* 0x0000000414084981 */ /* 0x000362000c1e1b00 */
[C---:B------:R-:W-:Y:S01]  /*0220*/  @P3 IMAD.WIDE.U32 R22, R14.reuse, R23, c[0x0][0x1b0] ;  /* 0x00006c000e163625 */ /* 0x040fe200078e0017 */
[----:B------:R-:W-:-:S04]  /*0230*/  @P3 IADD3 R14, R14, 0x100, RZ ;  /* 0x000001000e0e3810 */ /* 0x000fc80007ffe0ff */
[----:B------:R1:W5:Y:S01]  /*0240*/  @P3 LDG.E.64 R10, [R22.64] ;  /* 0x00000004160a3981 */ /* 0x000362000c1e1b00 */
[C---:B------:R-:W-:Y:S01]  /*0250*/  @P2 IMAD.WIDE.U32 R24, R14.reuse, R25, c[0x0][0x1b0] ;  /* 0x00006c000e182625 */ /* 0x040fe200078e0019 */
[----:B------:R-:W-:-:S04]  /*0260*/  @P2 IADD3 R14, R14, 0x100, RZ ;  /* 0x000001000e0e2810 */ /* 0x000fc80007ffe0ff */
[----:B------:R1:W5:Y:S01]  /*0270*/  @P2 LDG.E.64 R12, [R24.64] ;  /* 0x00000004180c2981 */ /* 0x000362000c1e1b00 */
        /* <DEDUP_REMOVED lines=32> */
[----:B------:R-:W-:Y:S01]  /*0480*/  MOV R24, R12 ;  /* 0x0000000c00187202 */ /* 0x000fe20000000f00 */
[----:B------:R-:W-:Y:S01]  /*0490*/  IMAD.MOV.U32 R27, RZ, RZ, R17 ;  /* 0x000000ffff1b7224 */ /* 0x000fe200078e0011 */
        /* <DEDUP_REMOVED lines=8> */
[--C-:B------:R-:W-:Y:S01]  /*0520*/  SHF.R.U64 R32, R12, 0x10, R13.reuse ;  /* 0x000000100c207819 */ /* 0x100fe2000000120d */
[----:B------:R-:W-:Y:S01]  /*0530*/  IMAD.MOV.U32 R25, RZ, RZ, R13 ;  /* 0x000000ffff197224 */ /* 0x000fe200078e000d */
        /* <DEDUP_REMOVED lines=18> */
[----:B------:R-:W-:Y:S01]  /*0660*/  SHF.R.U32.HI R30, RZ, 0x10, R13 ;  /* 0x00000010ff1e7819 */ /* 0x000fe2000001160d */
[----:B------:R-:W-:Y:S01]  /*0670*/  HADD2.F32 R18, -RZ, R23.H0_H0 ;  /* 0x20000017ff127230 */ /* 0x000fe20000004100 */
[----:B------:R-:W-:Y:S01]  /*0680*/  SHF.R.U64 R29, R16, 0x10, R17 ;  /* 0x00000010101d7819 */ /* 0x000fe20000001211 */
[----:B------:R-:W-:Y:S01]  /*0690*/  HADD2.F32 R16, -RZ, R22.H0_H0 ;  /* 0x20000016ff107230 */ /* 0x000fe20000004100 */
[----:B------:R-:W-:Y:S01]  /*06a0*/  IMAD.MOV.U32 R109, RZ, RZ, RZ ;  /* 0x000000ffff6d7224 */ /* 0x000fe200078e00ff */
[----:B------:R-:W-:-:S02]  /*06b0*/  HADD2.F32 R22, -RZ, R25.H0_H0 ;  /* 0x20000019ff167230 */ /* 0x000fc40000004100 */
[----:B------:R-:W-:Y:S01]  /*06c0*/  HADD2.F32 R27, -RZ, R28.H0_H0 ;  /* 0x2000001cff1b7230 */ /* 0x000fe20000004100 */
[----:B------:R-:W-:Y:S01]  /*06d0*/  PRMT R28, R41, 0x7610, R28 ;  /* 0x00007610291c7816 */ /* 0x000fe2000000001c */
        /* <DEDUP_REMOVED lines=11> */
.L_x_7994:
[----:B------:R-:W-:-:S05]  /*0790*/  MOV R131, 0x4 ;  /* 0x0000000400837802 */ /* 0x000fca0000000f00 */
[----:B------:R-:W-:-:S06]  /*07a0*/  IMAD.WIDE R126, R2, R131, c[0x0][0x1d8] ;  /* 0x00007600027e7625 */ /* 0x000fcc00078e0283 */
[----:B------:R-:W2:Y:S01]  /*07b0*/  LDG.E R126, [R126.64] ;  /* 0x000000047e7e7981 */ /* 0x000ea2000c1e1900 */
[----:B------:R-:W-:-:S04]  /*07c0*/  IMAD.WIDE R124, R2, R131, c[0x0][0x1a0] ;  /* 0x00006800027c7625 */ /* 0x000fc800078e0283 */
[CC--:B------:R-:W-:Y:S01]  /*07d0*/  IMAD.WIDE R122, R2.reuse, R131.reuse, c[0x0][0x1a8] ;  /* 0x00006a00027a7625 */ /* 0x0c0fe200078e0283 */
[----:B------:R0:W5:Y:S03]  /*07e0*/  LDG.E R132, [R124.64] ;  /* 0x000000047c847981 */ /* 0x000166000c1e1900 */
[C---:B------:R-:W-:Y:S01]  /*07f0*/  IMAD.WIDE R120, R2.reuse, R131, c[0x0][0x1d0] ;  /* 0x0000740002787625 */ /* 0x040fe200078e0283 */
        /* <DEDUP_REMOVED lines=9> */
[----:B------:R-:W-:Y:S01]  /*0890*/  IMAD.WIDE.U32 R128, R34, R133, c[0x0][0x218] ;  /* 0x0000860022807625 */ /* 0x000fe200078e0085 */
[----:B--2---:R-:W-:-:S13]  /*08a0*/  ISETP.GT.AND P1, PT, R126, RZ, PT ;  /* 0x000000ff7e00720c */ /* 0x004fda0003f24270 */
[----:B------:R-:W-:Y:S05]  /*08b0*/  @P1 BRA `(.L_x_7910) ;  /* 0x000004b000001947 */ /* 0x000fea0003800000 */
[----:B0----5:R-:W-:Y:S01]  /*08c0*/  ISETP.GE.AND P0, PT, R30, 0x1, PT ;  /* 0x000000011e00780c */ /* 0x021fe20003f06270 */
[----:B------:R-:W-:Y:S01]  /*08d0*/  HFMA2.MMA R124, -RZ, RZ, 0, 0 ;  /* 0x00000000ff7c7435 */ /* 0x000fe200000001ff */
[----:B------:R-:W-:Y:S01]  /*08e0*/  LOP3.LUT P5, RZ, R31, 0xffffff00, RZ, 0xc0, !PT ;  /* 0xffffff001fff7812 */ /* 0x000fe200078ac0ff */
[----:B------:R-:W-:Y:S01]  /*08f0*/  BSSY B1, `(.L_x_7911) ;  /* 0x000000f000017945 */ /* 0x000fe20003800000 */
[----:B------:R-:W-:-:S09]  /*0900*/  IMAD.MOV.U32 R126, RZ, RZ, R34 ;  /* 0x000000ffff7e7224 */ /* 0x000fd200078e0022 */
[----:B------:R-:W-:-:S05]  /*0910*/  @P0 IADD3 R120, R30, -0x1, RZ ;  /* 0xffffffff1e780810 */ /* 0x000fca0007ffe0ff */
[----:B------:R-:W-:-:S05]  /*0920*/  @P0 IMAD R120, R120, c[0x0][0x168], RZ ;  /* 0x00005a0078780a24 */ /* 0x000fca00078e02ff */
[----:B------:R-:W-:-:S04]  /*0930*/  @P0 SHF.R.S32.HI R121, RZ, 0x1f, R120 ;  /* 0x0000001fff790819 */ /* 0x000fc80000011478 */
[----:B------:R-:W-:-:S04]  /*0940*/  @P0 LEA.HI R121, R121, R120, RZ, 0x2 ;  /* 0x0000007879790211 */ /* 0x000fc800078f10ff */
[----:B------:R-:W-:Y:S01]  /*0950*/  @P0 LEA.HI.SX32 R124, R121, R184, 0x1e ;  /* 0x000000b8797c0211 */ /* 0x000fe200078ff2ff */
[----:B------:R-:W-:Y:S05]  /*0960*/  @!P5 BRA `(.L_x_7912) ;  /* 0x000000700000d947 */ /* 0x000fea0003800000 */
[----:B------:R-:W-:-:S04]  /*0970*/  ISETP.NE.U32.AND P0, PT, RZ, c[0x0][0x218], PT ;  /* 0x00008600ff007a0c */ /* 0x000fc80003f05070 */
[----:B------:R-:W-:Y:S01]  /*0980*/  ISETP.NE.AND.EX P0, PT, RZ, c[0x0][0x21c], PT, P0 ;  /* 0x00008700ff007a0c */ /* 0x000fe20003f05300 */
[----:B------:R-:W-:-:S05]  /*0990*/  IMAD.WIDE.U32 R120, R124, R131, c[0x0][0x190] ;  /* 0x000064007c787625 */ /* 0x000fca00078e0083 */
[----:B------:R0:W5:Y:S07]  /*09a0*/  LDG.E R32, [R120.64] ;  /* 0x0000000478207981 */ /* 0x00016e000c1e1900 */
[----:B------:R0:W5:Y:S01]  /*09b0*/  @P0 LDG.E.128 R60, [R128.64] ;  /* 0x00000004803c0981 */ /* 0x000162000c1e1d00 */
[----:B------:R-:W-:Y:S02]  /*09c0*/  IADD3 R126, R34, 0x100, RZ ;  /* 0x00000100227e7810 */ /* 0x000fe40007ffe0ff */
[----:B------:R-:W-:-:S02]  /*09d0*/  IADD3 R124, R124, 0x100, RZ ;  /* 0x000001007c7c7810 */ /* 0x000fc40007ffe0ff */
.L_x_7912:
[----:B------:R-:W-:Y:S05]  /*09e0*/  BSYNC B1 ;  /* 0x0000000000017941 */ /* 0x000fea0003800000 */
.L_x_7911:
[----:B------:R-:W-:Y:S01]  /*09f0*/  ISETP.GE.U32.AND P0, PT, R31, 0x200, PT ;  /* 0x000002001f00780c */ /* 0x000fe20003f06070 */
[----:B------:R-:W-:-:S12]  /*0a00*/  BSSY B1, `(.L_x_7913) ;  /* 0x000000a000017945 */ /* 0x000fd80003800000 */
[----:B------:R-:W-:Y:S05]  /*0a10*/  @!P0 BRA `(.L_x_7914) ;  /* 0x0000008000008947 */ /* 0x000fea0003800000 */
[----:B------:R-:W-:-:S04]  /*0a20*/  ISETP.NE.U32.AND P0, PT, RZ, c[0x0][0x218], PT ;  /* 0x00008600ff007a0c */ /* 0x000fc80003f05070 */
[----:B------:R-:W-:Y:S01]  /*0a30*/  ISETP.NE.AND.EX P0, PT, RZ, c[0x0][0x21c], PT, P0 ;  /* 0x00008700ff007a0c */ /* 0x000fe20003f05300 */
[----:B------:R-:W-:-:S05]  /*0a40*/  IMAD.WIDE.U32 R122, R124, R131, c[0x0][0x190] ;  /* 0x000064007c7a7625 */ /* 0x000fca00078e0083 */
[----:B------:R1:W5:Y:S07]  /*0a50*/  LDG.E R35, [R122.64] ;  /* 0x000000047a237981 */ /* 0x00036e000c1e1900 */
[----:B0-----:R-:W-:-:S05]  /*0a60*/  @P0 IMAD.WIDE.U32 R120, R126, R133, c[0x0][0x218] ;  /* 0x000086007e780625 */ /* 0x001fca00078e0085 */
[----:B------:R1:W5:Y:S01]  /*0a70*/  @P0 LDG.E.128 R56, [R120.64] ;  /* 0x0000000478380981 */ /* 0x000362000c1e1d00 */
[----:B------:R-:W-:Y:S02]  /*0a80*/  IADD3 R124, R124, 0x100, RZ ;  /* 0x000001007c7c7810 */ /* 0x000fe40007ffe0ff */
[----:B------:R-:W-:Y:S02]  /*0a90*/  IADD3 R126, R126, 0x100, RZ ;  /* 0x000001007e7e7810 */ /* 0x000fe40007ffe0ff */
.L_x_7914:
[----:B------:R-:W-:Y:S05]  /*0aa0*/  BSYNC B1 ;  /* 0x0000000000017941 */ /* 0x000fea0003800000 */
.L_x_7913:
[----:B------:R-:W-:Y:S01]  /*0ab0*/  BSSY B1, `(.L_x_7915) ;  /* 0x000000a000017945 */ /* 0x000fe20003800000 */
[----:B------:R-:W-:Y:S05]  /*0ac0*/  @!P4 BRA `(.L_x_7916) ;  /* 0x000000800000c947 */ /* 0x000fea0003800000 */
[----:B------:R-:W-:-:S04]  /*0ad0*/  ISETP.NE.U32.AND P0, PT, RZ, c[0x0][0x218], PT ;  /* 0x00008600ff007a0c */ /* 0x000fc80003f05070 */
[----:B------:R-:W-:Y:S01]  /*0ae0*/  ISETP.NE.AND.EX P0, PT, RZ, c[0x0][0x21c], PT, P0 ;  /* 0x00008700ff007a0c */ /* 0x000fe20003f05300 */
[----:B-1----:R-:W-:-:S05]  /*0af0*/  IMAD.WIDE.U32 R122, R124, R131, c[0x0][0x190] ;  /* 0x000064007c7a7625 */ /* 0x002fca00078e0083 */
[----:B------:R1:W5:Y:S07]  /*0b00*/  LDG.E R36, [R122.64] ;  /* 0x000000047a247981 */ /* 0x00036e000c1e1900 */
[----:B0-----:R-:W-:-:S05]  /*0b10*/  @P0 IMAD.WIDE.U32 R120, R126, R133, c[0x0][0x218] ;  /* 0x000086007e780625 */ /* 0x001fca00078e0085 */
[----:B------:R1:W5:Y:S01]  /*0b20*/  @P0 LDG.E.128 R52, [R120.64] ;  /* 0x0000000478340981 */ /* 0x000362000c1e1d00 */
[----:B------:R-:W-:Y:S02]  /*0b30*/  IADD3 R124, R124, 0x100, RZ ;  /* 0x000001007c7c7810 */ /* 0x000fe40007ffe0ff */
[----:B------:R-:W-:Y:S02]  /*0b40*/  IADD3 R126, R126, 0x100, RZ ;  /* 0x000001007e7e7810 */ /* 0x000fe40007ffe0ff */
.L_x_7916:
[----:B------:R-:W-:Y:S05]  /*0b50*/  BSYNC B1 ;  /* 0x0000000000017941 */ /* 0x000fea0003800000 */
.L_x_7915:
        /* <DEDUP_REMOVED lines=10> */
.L_x_7918:
[----:B------:R-:W-:Y:S05]  /*0c00*/  BSYNC B1 ;  /* 0x0000000000017941 */ /* 0x000fea0003800000 */
.L_x_7917:
        /* <DEDUP_REMOVED lines=10> */
.L_x_7920:
[----:B------:R-:W-:Y:S05]  /*0cb0*/  BSYNC B1 ;  /* 0x0000000000017941 */ /* 0x000fea0003800000 */
.L_x_7919:
[----:B------:R-:W-:Y:S01]  /*0cc0*/  ISETP.GE.U32.AND P0, PT, R31, 0x600, PT ;  /* 0x000006001f00780c */ /* 0x000fe20003f06070 */
[----:B------:R-:W-:-:S12]  /*0cd0*/  CS2R R134, SRZ ;  /* 0x0000000000867805 */ /* 0x000fd8000001ff00 */
[----:B------:R-:W-:Y:S05]  /*0ce0*/  @!P0 BRA `(.L_x_7921) ;  /* 0x0000127000008947 */ /* 0x000fea0003800000 */
[----:B------:R-:W-:-:S04]  /*0cf0*/  ISETP.NE.U32.AND P0, PT, RZ, c[0x0][0x218], PT ;  /* 0x00008600ff007a0c */ /* 0x000fc80003f05070 */
[----:B------:R-:W-:Y:S01]  /*0d00*/  ISETP.NE.AND.EX P0, PT, RZ, c[0x0][0x21c], PT, P0 ;  /* 0x00008700ff007a0c */ /* 0x000fe20003f05300 */
[----:B-1----:R-:W-:-:S05]  /*0d10*/  IMAD.WIDE.U32 R122, R124, R131, c[0x0][0x190] ;  /* 0x000064007c7a7625 */ /* 0x002fca00078e0083 */
[----:B------:R1:W5:Y:S07]  /*0d20*/  LDG.E R33, [R122.64] ;  /* 0x000000047a217981 */ /* 0x00036e000c1e1900 */
[----:B0-----:R-:W-:-:S05]  /*0d30*/  @P0 IMAD.WIDE.U32 R120, R126, R133, c[0x0][0x218] ;  /* 0x000086007e780625 */ /* 0x001fca00078e0085 */
[----:B------:R1:W5:Y:S01]  /*0d40*/  @P0 LDG.E.128 R40, [R120.64] ;  /* 0x0000000478280981 */ /* 0x000362000c1e1d00 */
[----:B------:R-:W-:Y:S01]  /*0d50*/  MOV R134, RZ ;  /* 0x000000ff00867202 */ /* 0x000fe20000000f00 */
[----:B------:R-:W-:Y:S05]  /*0d60*/  BRA `(.L_x_7921) ;  /* 0x000011f000007947 */ /* 0x000fea0003800000 */
.L_x_7910:
[----:B0----5:R-:W-:Y:S01]  /*0d70*/  ISETP.GE.AND P0, PT, R30, 0x1, PT ;  /* 0x000000011e00780c */ /* 0x021fe20003f06270 */
[----:B------:R-:W-:Y:S01]  /*0d80*/  IMAD.MOV.U32 R130, RZ, RZ, RZ ;  /* 0x000000ffff827224 */ /* 0x000fe200078e00ff */
[----:B------:R-:W-:Y:S01]  /*0d90*/  LOP3.LUT P5, RZ, R31, 0xffffff00, RZ, 0xc0, !PT ;  /* 0xffffff001fff7812 */ /* 0x000fe200078ac0ff */
[----:B------:R-:W-:Y:S01]  /*0da0*/  BSSY B1, `(.L_x_7922) ;  /* 0x0000038000017945 */ /* 0x000fe20003800000 */
[----:B------:R-:W-:Y:S01]  /*0db0*/  CS2R R134, SRZ ;  /* 0x0000000000867805 */ /* 0x000fe2000001ff00 */
[----:B------:R-:W-:-:S08]  /*0dc0*/  MOV R188, R34 ;  /* 0x0000002200bc7202 */ /* 0x000fd00000000f00 */
[----:B------:R-:W-:-:S05]  /*0dd0*/  @P0 IADD3 R120, R30, -0x1, RZ ;  /* 0xffffffff1e780810 */ /* 0x000fca0007ffe0ff */
[----:B------:R-:W-:-:S05]  /*0de0*/  @P0 IMAD R120, R120, c[0x0][0x168], RZ ;  /* 0x00005a0078780a24 */ /* 0x000fca00078e02ff */
[----:B------:R-:W-:-:S04]  /*0df0*/  @P0 SHF.R.S32.HI R121, RZ, 0x1f, R120 ;  /* 0x0000001fff790819 */ /* 0x000fc80000011478 */
[----:B------:R-:W-:Y:S02]  /*0e00*/  @P0 LEA.HI R121, R121, R120, RZ, 0x2 ;  /* 0x0000007879790211 */ /* 0x000fe400078f10ff */
[----:B------:R-:W-:Y:S02]  /*0e10*/  IADD3 R120, R126, -0x1, RZ ;  /* 0xffffffff7e787810 */ /* 0x000fe40007ffe0ff */
[----:B------:R-:W-:-:S03]  /*0e20*/  @P0 LEA.HI.SX32 R130, R121, R184, 0x1e ;  /* 0x000000b879820211 */ /* 0x000fc600078ff2ff */
[----:B------:R-:W-:-:S05]  /*0e30*/  IMAD R120, R120, c[0x0][0x168], RZ ;  /* 0x00005a0078787a24 */ /* 0x000fca00078e02ff */
[----:B------:R-:W-:-:S04]  /*0e40*/  SHF.R.S32.HI R121, RZ, 0x1f, R120 ;  /* 0x0000001fff797819 */ /* 0x000fc80000011478 */
[----:B------:R-:W-:-:S04]  /*0e50*/  LEA.HI R121, R121, R120, RZ, 0x2 ;  /* 0x0000007879797211 */ /* 0x000fc800078f10ff */
[----:B------:R-:W-:Y:S01]  /*0e60*/  LEA.HI.SX32 R184, R121, R184, 0x1e ;  /* 0x000000b879b87211 */ /* 0x000fe200078ff2ff */
[----:B------:R-:W-:Y:S05]  /*0e70*/  @!P5 BRA `(.L_x_7923) ;  /* 0x000002a00000d947 */ /* 0x000fea0003800000 */
[----:B------:R-:W-:Y:S01]  /*0e80*/  IMAD.WIDE.U32 R120, R34, R133, c[0x0][0x188] ;  /* 0x0000620022787625 */ /* 0x000fe200078e0085 */
[----:B------:R-:W-:-:S03]  /*0e90*/  ISETP.NE.AND P0, PT, R3, RZ, PT ;  /* 0x000000ff0300720c */ /* 0x000fc60003f05270 */
[----:B------:R-:W-:Y:S01]  /*0ea0*/  IMAD.WIDE.U32 R124, R184, R133, c[0x0][0x208] ;  /* 0x00008200b87c7625 */ /* 0x000fe200078e0085 */
[----:B------:R-:W-:Y:S01]  /*0eb0*/  FSEL R136, R132, RZ, !P0 ;  /* 0x000000ff84887208 */ /* 0x000fe20004000000 */
[----:B------:R-:W2:Y:S01]  /*0ec0*/  LDG.E.128 R120, [R120.64] ;  /* 0x0000000478787981 */ /* 0x000ea2000c1e1d00 */
[----:B------:R-:W-:-:S03]  /*0ed0*/  ISETP.NE.U32.AND P0, PT, RZ, c[0x0][0x218], PT ;  /* 0x00008600ff007a0c */ /* 0x000fc60003f05070 */
[----:B------:R-:W3:Y:S01]  /*0ee0*/  LDG.E.128 R124, [R124.64] ;  /* 0x000000047c7c7981 */ /* 0x000ee2000c1e1d00 */
[----:B------:R-:W-:-:S13]  /*0ef0*/  ISETP.NE.AND.EX P0, PT, RZ, c[0x0][0x21c], PT, P0 ;  /* 0x00008700ff007a0c */ /* 0x000fda0003f05300 */
[----:B------:R0:W5:Y:S01]  /*0f00*/  @P0 LDG.E.128 R60, [R128.64] ;  /* 0x00000004803c0981 */ /* 0x000162000c1e1d00 */
[----:B------:R-:W-:Y:S01]  /*0f10*/  IMAD.WIDE.U32 R134, R130, R131, c[0x0][0x190] ;  /* 0x0000640082867625 */ /* 0x000fe200078e0083 */
[----:B------:R-:W-:Y:S02]  /*0f20*/  IADD3 R188, R34, 0x100, RZ ;  /* 0x0000010022bc7810 */ /* 0x000fe40007ffe0ff */
[----:B------:R-:W-:Y:S02]  /*0f30*/  IADD3 R130, R130, 0x100, RZ ;  /* 0x0000010082827810 */ /* 0x000fe40007ffe0ff */
[----:B------:R1:W5:Y:S01]  /*0f40*/  LDG.E R32, [R134.64] ;  /* 0x0000000486207981 */ /* 0x000362000c1e1900 */
[----:B------:R-:W-:Y:S01]  /*0f50*/  IADD3 R184, R184, 0x100, RZ ;  /* 0x00000100b8b87810 */ /* 0x000fe20007ffe0ff */
[C---:B--2---:R-:W-:Y:S02]  /*0f60*/  FADD.FTZ R154, -R136.reuse, R120 ;  /* 0x00000078889a7221 */ /* 0x044fe40000010100 */
[----:B------:R-:W-:-:S02]  /*0f70*/  FADD.FTZ R160, -R136, R121 ;  /* 0x0000007988a07221 */ /* 0x000fc40000010100 */
[C---:B------:R-:W-:Y:S02]  /*0f80*/  FMUL.FTZ R39, R29.reuse, R154 ;  /* 0x0000009a1d277220 */ /* 0x040fe40000410000 */
[----:B---3--:R-:W-:Y:S02]  /*0f90*/  FMUL.FTZ R154, R4, R124 ;  /* 0x0000007c049a7220 */ /* 0x008fe40000410000 */
[C---:B------:R-:W-:Y:S02]  /*0fa0*/  FADD.FTZ R122, -R136.reuse, R122 ;  /* 0x0000007a887a7221 */ /* 0x040fe40000010100 */
        /* <DEDUP_REMOVED lines=21> */
[----:B-1----:R-:W-:Y:S02]  /*1100*/  FADD.FTZ R135, R120, R173 ;  /* 0x000000ad78877221 */ /* 0x002fe40000010000 */
[----:B------:R-:W-:Y:S02]  /*1110*/  FFMA.FTZ R134, R162, R173, R121 ;  /* 0x000000ada2867223 */ /* 0x000fe40000010079 */
.L_x_7923:
[----:B0-----:R-:W-:Y:S05]  /*1120*/  BSYNC B1 ;  /* 0x0000000000017941 */ /* 0x001fea0003800000 */
.L_x_7922:
[----:B------:R-:W-:Y:S01]  /*1130*/  ISETP.GE.U32.AND P0, PT, R31, 0x200, PT ;  /* 0x000002001f00780c */ /* 0x000fe20003f06070 */
[----:B------:R-:W-:-:S12]  /*1140*/  BSSY B1, `(.L_x_7924) ;  /* 0x000002d000017945 */ /* 0x000fd80003800000 */
        /* <DEDUP_REMOVED lines=8> */
[----:B------:R-:W-:Y:S01]  /*11d0*/  ISETP.NE.AND.EX P0, PT, RZ, c[0x0][0x21c], PT, P0 ;  /* 0x00008700ff007a0c */ /* 0x000fe20003f05300 */
[----:B------:R-:W-:-:S05]  /*11e0*/  IMAD.WIDE.U32 R128, R130, R131, c[0x0][0x190] ;  /* 0x0000640082807625 */ /* 0x000fca00078e0083 */
[----:B------:R0:W5:Y:S07]  /*11f0*/  LDG.E R35, [R128.64] ;  /* 0x0000000480237981 */ /* 0x00016e000c1e1900 */
[----:B------:R-:W-:-:S05]  /*1200*/  @P0 IMAD.WIDE.U32 R186, R188, R133, c[0x0][0x218] ;  /* 0x00008600bcba0625 */ /* 0x000fca00078e0085 */
[----:B------:R0:W5:Y:S01]  /*1210*/  @P0 LDG.E.128 R56, [R186.64] ;  /* 0x00000004ba380981 */ /* 0x000162000c1e1d00 */
[----:B------:R-:W-:Y:S02]  /*1220*/  IADD3 R130, R130, 0x100, RZ ;  /* 0x0000010082827810 */ /* 0x000fe40007ffe0ff */
[----:B------:R-:W-:Y:S02]  /*1230*/  IADD3 R184, R184, 0x100, RZ ;  /* 0x00000100b8b87810 */ /* 0x000fe40007ffe0ff */
[----:B------:R-:W-:Y:S01]  /*1240*/  IADD3 R188, R188, 0x100, RZ ;  /* 0x00000100bcbc7810 */ /* 0x000fe20007ffe0ff */
[C---:B--2---:R-:W-:Y:S02]  /*1250*/  FADD.FTZ R138, -R166.reuse, R120 ;  /* 0x00000078a68a7221 */ /* 0x044fe40000010100 */
[----:B------:R-:W-:Y:S02]  /*1260*/  FADD.FTZ R152, -R166, R121 ;  /* 0x00000079a6987221 */ /* 0x000fe40000010100 */
[----:B------:R-:W-:-:S02]  /*1270*/  FMUL.FTZ R137, R29, R138 ;  /* 0x0000008a1d897220 */ /* 0x000fc40000410000 */
[----:B------:R-:W-:Y:S02]  /*1280*/  FMUL.FTZ R138, R29, R152 ;  /* 0x000000981d8a7220 */ /* 0x000fe40000410000 */
[----:B---3--:R-:W-:Y:S02]  /*1290*/  FMUL.FTZ R152, R8, R124 ;  /* 0x0000007c08987220 */ /* 0x008fe40000410000 */
[----:B------:R-:W-:Y:S02]  /*12a0*/  FADD.FTZ R122, -R166, R122 ;  /* 0x0000007aa67a7221 */ /* 0x000fe40000010100 */
        /* <DEDUP_REMOVED lines=22> */
.L_x_7925:
[----:B0-----:R-:W-:Y:S05]  /*1410*/  BSYNC B1 ;  /* 0x0000000000017941 */ /* 0x001fea0003800000 */
.L_x_7924:
[----:B------:R-:W-:Y:S01]  /*1420*/  BSSY B1, `(.L_x_7926) ;  /* 0x000002d000017945 */ /* 0x000fe20003800000 */
        /* <DEDUP_REMOVED lines=19> */
[----:B---3--:R-:W-:Y:S02]  /*1560*/  FMUL.FTZ R150, R12, R124 ;  /* 0x0000007c0c967220 */ /* 0x008fe40000410000 */
[C---:B------:R-:W-:Y:S02]  /*1570*/  FADD.FTZ R122, -R140.reuse, R122 ;  /* 0x0000007a8c7a7221 */ /* 0x040fe40000010100 */
[----:B------:R-:W-:Y:S02]  /*1580*/  FADD.FTZ R170, -R140, R123 ;  /* 0x0000007b8caa7221 */ /* 0x000fe40000010100 */
        /* <DEDUP_REMOVED lines=22> */
.L_x_7927:
[----:B0-----:R-:W-:Y:S05]  /*16f0*/  BSYNC B1 ;  /* 0x0000000000017941 */ /* 0x001fea0003800000 */
.L_x_7926:
        /* <DEDUP_REMOVED lines=45> */
.L_x_7929:
[----:B0-----:R-:W-:Y:S05]  /*19d0*/  BSYNC B1 ;  /* 0x0000000000017941 */ /* 0x001fea0003800000 */
.L_x_7928:
        /* <DEDUP_REMOVED lines=9> */
[----:B------:R-:W-:Y:S01]  /*1a70*/  IMAD.WIDE.U32 R128, R130, R131, c[0x0][0x190] ;  /* 0x0000640082807625 */ /* 0x000fe200078e0083 */
[----:B------:R-:W-:-:S04]  /*1a80*/  ISETP.NE.AND.EX P0, PT, RZ, c[0x0][0x21c], PT, P0 ;  /* 0x00008700ff007a0c */ /* 0x000fc80003f05300 */
[----:B------:R0:W5:Y:S09]  /*1a90*/  LDG.E R38, [R128.64] ;  /* 0x0000000480267981 */ /* 0x000172000c1e1900 */
        /* <DEDUP_REMOVED lines=33> */
.L_x_7931:
[----:B0-----:R-:W-:Y:S05]  /*1cb0*/  BSYNC B1 ;  /* 0x0000000000017941 */ /* 0x001fea0003800000 */
.L_x_7930:
[----:B------:R-:W-:-:S13]  /*1cc0*/  ISETP.GE.U32.AND P0, PT, R31, 0x600, PT ;  /* 0x000006001f00780c */ /* 0x000fda0003f06070 */
        /* <DEDUP_REMOVED lines=41> */
.L_x_7921:
[----:B0-----:R-:W-:Y:S05]  /*1f60*/  BSYNC B0 ;  /* 0x0000000000007941 */ /* 0x001fea0003800000 */
.L_x_7909:
[----:B------:R-:W-:Y:S02]  /*1f70*/  LOP3.LUT P0, RZ, R28, 0xff, RZ, 0xc0, !PT ;  /* 0x000000ff1cff7812 */ /* 0x000fe4000780c0ff */
[----:B-1----:R-:W-:-:S04]  /*1f80*/  SHF.R.U32.HI R122, RZ, 0x5, R0 ;  /* 0x00000005ff7a7819 */ /* 0x002fc80000011600 */
[----:B------:R-:W-:-:S07]  /*1f90*/  LOP3.LUT R183, R122, 0x7fffff8, RZ, 0xc0, !PT ;  /* 0x07fffff87ab77812 */ /* 0x000fce00078ec0ff */
[----:B------:R-:W-:Y:S02]  /*1fa0*/  @!P0 IADD3 R183, R183, 0x8, RZ ;  /* 0x00000008b7b78810 */ /* 0x000fe40007ffe0ff */
[----:B------:R-:W-:Y:S01]  /*1fb0*/  LOP3.LUT P0, RZ, R0, 0x1f, RZ, 0xc0, !PT ;  /* 0x0000001f00ff7812 */ /* 0x000fe2000780c0ff */
[----:B------:R-:W-:Y:S10]  /*1fc0*/  BRA.DIV ~URZ, `(.L_x_7932) ;  /* 0x000027127f007947 */ /* 0x000ff4000b800000 */
[----:B------:R0:W1:Y:S02]  /*1fd0*/  SHFL.DOWN PT, R124, R135, 0x10, 0x1f ;  /* 0x0a001f00877c7f89 */ /* 0x00006400000e0000 */
.L_x_7995:
        /* <DEDUP_REMOVED lines=18> */
.L_x_7996:
[----:B------:R-:W-:Y:S01]  /*2100*/  @!P0 LOP3.LUT R122, R122, 0x7, RZ, 0xc0, !PT ;  /* 0x000000077a7a8812 */ /* 0x000fe200078ec0ff */
[----:B--2---:R-:W-:Y:S01]  /*2110*/  FADD.FTZ R184, R127, R126 ;  /* 0x0000007e7fb87221 */ /* 0x004fe20000010000 */
[----:B------:R-:W-:Y:S01]  /*2120*/  WARPSYNC 0xffffffff ;  /* 0xffffffff00007948 */ /* 0x000fe20003800000 */
[----:B-1----:R-:W-:Y:S01]  /*2130*/  FADD.FTZ R185, R185, R128 ;  /* 0x00000080b9b97221 */ /* 0x002fe20000010000 */
[----:B------:R-:W-:Y:S01]  /*2140*/  LOP3.LUT P5, RZ, R31, 0xffffff00, RZ, 0xc0, !PT ;  /* 0xffffff001fff7812 */ /* 0x000fe200078ac0ff */
[----:B------:R-:W-:Y:S01]  /*2150*/  @!P0 IMAD.IADD R186, R183, 0x1, R122 ;  /* 0x00000001b7ba8824 */ /* 0x000fe200078e027a */
[----:B------:R-:W-:Y:S04]  /*2160*/  BSSY B0, `(.L_x_7934) ;  /* 0x000007a000007945 */ /* 0x000fe80003800000 */
[----:B------:R-:W-:Y:S04]  /*2170*/  @!P0 STS.64 [R186.X8+0x6000], R184 ;  /* 0x006000b8ba008388 */ /* 0x000fe80000008a00 */
[----:B------:R-:W-:Y:S01]  /*2180*/  BAR.SYNC.DEFER_BLOCKING 0x0 ;  /* 0x0000000000007b1d */ /* 0x000fe20000010000 */
[----:B------:R-:W-:-:S13]  /*2190*/  ISETP.GE.AND P0, PT, R30, 0x1, PT ;  /* 0x000000011e00780c */ /* 0x000fda0003f06270 */
        /* <DEDUP_REMOVED lines=8> */
[----:B------:R-:W-:Y:S01]  /*2220*/  @P0 SHF.R.S32.HI R121, RZ, 0x1f, R30 ;  /* 0x0000001fff790819 */ /* 0x000fe2000001141e */
[----:B------:R-:W-:Y:S02]  /*2230*/  FADD.FTZ R187, R122, R187 ;  /* 0x000000bb7abb7221 */ /* 0x000fe40000010000 */
[----:B------:R-:W-:Y:S01]  /*2240*/  FADD.FTZ R120, R123, R120 ;  /* 0x000000787b787221 */ /* 0x000fe20000010000 */
[----:B------:R-:W-:Y:S01]  /*2250*/  @P0 LEA.HI R122, R121, R30, RZ, 0x2 ;  /* 0x0000001e797a0211 */ /* 0x000fe200078f10ff */
[----:B0-----:R-:W-:Y:S01]  /*2260*/  FADD.FTZ R187, R187, R124 ;  /* 0x0000007cbbbb7221 */ /* 0x001fe20000010000 */
[----:B------:R-:W-:Y:S01]  /*2270*/  HFMA2.MMA R30, -RZ, RZ, 0, 0 ;  /* 0x00000000ff1e7435 */ /* 0x000fe200000001ff */
[----:B------:R-:W-:Y:S01]  /*2280*/  FADD.FTZ R120, R120, R125 ;  /* 0x0000007d78787221 */ /* 0x000fe20000010000 */
[----:B------:R-:W-:Y:S01]  /*2290*/  @P0 LOP3.LUT R121, R0, 0xff, RZ, 0xc0, !PT ;  /* 0x000000ff00790812 */ /* 0x000fe200078ec0ff */
        /* <DEDUP_REMOVED lines=17> */
[----:B-----5:R-:W-:Y:S01]  /*23b0*/  @!P1 FSEL R121, R60, RZ, P5 ;  /* 0x000000ff3c799208 */ /* 0x020fe20002800000 */
        /* <DEDUP_REMOVED lines=9> */
.L_x_7937:
[----:B------:R-:W-:Y:S05]  /*2450*/  BSYNC B1 ;  /* 0x0000000000017941 */ /* 0x000fea0003800000 */
.L_x_7936:
[----:B------:R-:W-:Y:S01]  /*2460*/  @P0 FMUL.FTZ R120, R121, c[0x0][0x1ec] ;  /* 0x00007b0079780a20 */ /* 0x000fe20000410000 */
[----:B------:R-:W-:Y:S01]  /*2470*/  @P0 LOP3.LUT P5, RZ, R32, 0xff, RZ, 0xc0, !PT ;  /* 0x000000ff20ff0812 */ /* 0x000fe200078ac0ff */
[----:B------:R-:W-:Y:S02]  /*2480*/  BSSY B1, `(.L_x_7938) ;  /* 0x000000f000017945 */ /* 0x000fe40003800000 */
[----:B------:R-:W-:-:S05]  /*2490*/  @P0 FMUL.FTZ R120, R120, c[0x0][0x1e8] ;  /* 0x00007a0078780a20 */ /* 0x000fca0000410000 */
[----:B------:R-:W-:Y:S02]  /*24a0*/  @P0 SEL R116, R120, RZ, P5 ;  /* 0x000000ff78740207 */ /* 0x000fe40002800000 */
        /* <DEDUP_REMOVED lines=12> */
.L_x_7939:
[----:B------:R-:W-:Y:S05]  /*2570*/  BSYNC B1 ;  /* 0x0000000000017941 */ /* 0x000fea0003800000 */
.L_x_7938:
        /* <DEDUP_REMOVED lines=17> */
.L_x_7941:
[----:B------:R-:W-:Y:S05]  /*2690*/  BSYNC B1 ;  /* 0x0000000000017941 */ /* 0x000fea0003800000 */
.L_x_7940:
[----:B------:R-:W-:Y:S01]  /*26a0*/  @P0 FMUL.FTZ R122, R123, c[0x0][0x1ec] ;  /* 0x00007b007b7a0a20 */ /* 0x000fe20000410000 */
[----:B------:R-:W-:Y:S01]  /*26b0*/  @P0 LOP3.LUT P5, RZ, R32, 0xff0000, RZ, 0xc0, !PT ;  /* 0x00ff000020ff0812 */ /* 0x000fe200078ac0ff */
[----:B------:R-:W-:Y:S02]  /*26c0*/  BSSY B1, `(.L_x_7942) ;  /* 0x0000014000017945 */ /* 0x000fe40003800000 */
[----:B------:R-:W-:-:S05]  /*26d0*/  @P0 FMUL.FTZ R122, R122, c[0x0][0x1e8] ;  /* 0x00007a007a7a0a20 */ /* 0x000fca0000410000 */
[----:B------:R-:W-:Y:S02]  /*26e0*/  @P0 SEL R118, R122, RZ, P5 ;  /* 0x000000ff7a760207 */ /* 0x000fe40002800000 */
[----:B------:R-:W-:-:S04]  /*26f0*/  @!P1 ISETP.NE.U32.AND P5, PT, RZ, c[0x0][0x218], PT ;  /* 0x00008600ff009a0c */ /* 0x000fc80003fa5070 */
[----:B------:R-:W-:-:S04]  /*2700*/  @!P1 ISETP.NE.AND.EX P5, PT, RZ, c[0x0][0x21c], PT, P5 ;  /* 0x00008700ff009a0c */ /* 0x000fc80003fa5350 */
[----:B------:R-:W-:Y:S02]  /*2710*/  @!P1 FSEL R126, R63, RZ, P5 ;  /* 0x000000ff3f7e9208 */ /* 0x000fe40002800000 */
[----:B------:R-:W-:-:S04]  /*2720*/  ISETP.NE.U32.AND P5, PT, RZ, c[0x0][0x258], PT ;  /* 0x00009600ff007a0c */ /* 0x000fc80003fa5070 */
[----:B------:R-:W-:-:S04]  /*2730*/  ISETP.NE.AND.EX P5, PT, RZ, c[0x0][0x25c], PT, P5 ;  /* 0x00009700ff007a0c */ /* 0x000fc80003fa5350 */
[----:B------:R-:W-:Y:S02]  /*2740*/  SEL R112, R121, R112, P5 ;  /* 0x0000007079707207 */ /* 0x000fe40002800000 */
[----:B------:R-:W-:Y:S02]  /*2750*/  SEL R113, R120, R113, P5 ;  /* 0x0000007178717207 */ /* 0x000fe40002800000 */
        /* <DEDUP_REMOVED lines=10> */
.L_x_7943:
[----:B------:R-:W-:Y:S05]  /*2800*/  BSYNC B1 ;  /* 0x0000000000017941 */ /* 0x000fea0003800000 */
.L_x_7942:
[C---:B------:R-:W-:Y:S01]  /*2810*/  SEL R115, R126.reuse, R115, P5 ;  /* 0x000000737e737207 */ /* 0x040fe20002800000 */
[----:B------:R-:W-:Y:S01]  /*2820*/  @P0 FMUL.FTZ R126, R126, c[0x0][0x1ec] ;  /* 0x00007b007e7e0a20 */ /* 0x000fe20000410000 */
[----:B------:R-:W-:Y:S02]  /*2830*/  ISETP.NE.U32.AND P5, PT, RZ, c[0x0][0x258], PT ;  /* 0x00009600ff007a0c */ /* 0x000fe40003fa5070 */
[----:B------:R-:W-:Y:S01]  /*2840*/  @P0 MOV R121, 0x10 ;  /* 0x0000001000790802 */ /* 0x000fe20000000f00 */
[----:B------:R-:W-:Y:S01]  /*2850*/  @P0 FMUL.FTZ R126, R126, c[0x0][0x1e8] ;  /* 0x00007a007e7e0a20 */ /* 0x000fe20000410000 */
[----:B------:R-:W-:-:S03]  /*2860*/  ISETP.NE.AND.EX P5, PT, RZ, c[0x0][0x25c], PT, P5 ;  /* 0x00009700ff007a0c */ /* 0x000fc60003fa5350 */
[C---:B------:R-:W-:Y:S01]  /*2870*/  @P0 IMAD.WIDE.U32 R120, R30.reuse, R121, c[0x0][0x248] ;  /* 0x000092001e780625 */ /* 0x040fe200078e0079 */
[----:B------:R-:W-:-:S09]  /*2880*/  IADD3 R30, R30, 0x100, RZ ;  /* 0x000001001e1e7810 */ /* 0x000fd20007ffe0ff */
[----:B------:R-:W-:-:S04]  /*2890*/  @P5 IMAD.MOV.U32 R123, RZ, RZ, 0x10 ;  /* 0x00000010ff7b5424 */ /* 0x000fc800078e00ff */
[C---:B------:R-:W-:Y:S01]  /*28a0*/  @P5 IMAD.WIDE.U32 R122, R34.reuse, R123, c[0x0][0x258] ;  /* 0x00009600227a5625 */ /* 0x040fe200078e007b */
[----:B------:R-:W-:-:S04]  /*28b0*/  IADD3 R34, R34, 0x100, RZ ;  /* 0x0000010022227810 */ /* 0x000fc80007ffe0ff */
[----:B------:R0:W-:Y:S01]  /*28c0*/  @P5 STG.E.128 [R122.64], R112 ;  /* 0x000000707a005986 */ /* 0x0001e2000c101d04 */
[----:B------:R-:W-:-:S04]  /*28d0*/  @P0 LOP3.LUT P5, RZ, R32, 0xff000000, RZ, 0xc0, !PT ;  /* 0xff00000020ff0812 */ /* 0x000fc800078ac0ff */
[----:B------:R-:W-:-:S05]  /*28e0*/  @P0 SEL R119, R126, RZ, P5 ;  /* 0x000000ff7e770207 */ /* 0x000fca0002800000 */
[----:B------:R0:W-:Y:S04]  /*28f0*/  @P0 STG.E.128 [R120.64], R116 ;  /* 0x0000007478000986 */ /* 0x0001e8000c101d04 */
.L_x_7935:
[----:B------:R-:W-:Y:S05]  /*2900*/  BSYNC B0 ;  /* 0x0000000000007941 */ /* 0x000fea0003800000 */
.L_x_7934:
        /* <DEDUP_REMOVED lines=16> */
.L_x_7947:
[----:B------:R-:W-:Y:S05]  /*2a10*/  BSYNC B1 ;  /* 0x0000000000017941 */ /* 0x000fea0003800000 */
.L_x_7946:
        /* <DEDUP_REMOVED lines=15> */
.L_x_7949:
[----:B------:R-:W-:Y:S05]  /*2b10*/  BSYNC B1 ;  /* 0x0000000000017941 */ /* 0x000fea0003800000 */
.L_x_7948:
        /* <DEDUP_REMOVED lines=15> */
.L_x_7951:
[----:B------:R-:W-:Y:S05]  /*2c10*/  BSYNC B1 ;  /* 0x0000000000017941 */ /* 0x000fea0003800000 */
.L_x_7950:
        /* <DEDUP_REMOVED lines=9> */
[----:B------:R-:W-:Y:S01]  /*2cb0*/  ISETP.NE.AND.EX P5, PT, RZ, c[0x0][0x25c], PT, P5 ;  /* 0x00009700ff007a0c */ /* 0x000fe20003fa5350 */
[----:B------:R-:W-:Y:S07]  /*2cc0*/  @!P1 BRA `(.L_x_7953) ;  /* 0x0000006000009947 */ /* 0x000fee0003800000 */
[----:B------:R-:W-:Y:S01]  /*2cd0*/  ISETP.NE.U32.AND P6, PT, RZ, c[0x0][0x218], PT ;  /* 0x00008600ff007a0c */ /* 0x000fe20003fc5070 */
[----:B------:R-:W-:-:S03]  /*2ce0*/  FFMA.FTZ R122, R166, R125, R128 ;  /* 0x0000007da67a7223 */ /* 0x000fc60000010080 */
[----:B------:R-:W-:Y:S01]  /*2cf0*/  ISETP.NE.AND.EX P6, PT, RZ, c[0x0][0x21c], PT, P6 ;  /* 0x00008700ff007a0c */ /* 0x000fe20003fc5360 */
[----:B------:R-:W-:-:S04]  /*2d00*/  FADD.FTZ R122, R175, -R122 ;  /* 0x8000007aaf7a7221 */ /* 0x000fc80000010000 */
[----:B------:R-:W-:-:S08]  /*2d10*/  FMUL.FTZ R126, R29, R122 ;  /* 0x0000007a1d7e7220 */ /* 0x000fd00000410000 */
[----:B------:R-:W-:Y:S02]  /*2d20*/  @P6 FADD.FTZ R126, R59, R126 ;  /* 0x0000007e3b7e6221 */ /* 0x000fe40000010000 */
.L_x_7953:
[----:B------:R-:W-:Y:S05]  /*2d30*/  BSYNC B1 ;  /* 0x0000000000017941 */ /* 0x000fea0003800000 */
.L_x_7952:
[----:B------:R-:W-:Y:S02]  /*2d40*/  SEL R112, R121, R112, P5 ;  /* 0x0000007079707207 */ /* 0x000fe40002800000 */
[----:B------:R-:W-:Y:S02]  /*2d50*/  SEL R113, R120, R113, P5 ;  /* 0x0000007178717207 */ /* 0x000fe40002800000 */
[----:B------:R-:W-:Y:S02]  /*2d60*/  SEL R114, R123, R114, P5 ;  /* 0x000000727b727207 */ /* 0x000fe40002800000 */
        /* <DEDUP_REMOVED lines=15> */
.L_x_7945:
[----:B------:R-:W-:Y:S05]  /*2e60*/  BSYNC B0 ;  /* 0x0000000000007941 */ /* 0x000fea0003800000 */
.L_x_7944:
[----:B------:R-:W-:Y:S01]  /*2e70*/  BSSY B0, `(.L_x_7954) ;  /* 0x0000054000007945 */ /* 0x000fe20003800000 */
        /* <DEDUP_REMOVED lines=14> */
.L_x_7957:
[----:B------:R-:W-:Y:S05]  /*2f60*/  BSYNC B1 ;  /* 0x0000000000017941 */ /* 0x000fea0003800000 */
.L_x_7956:
        /* <DEDUP_REMOVED lines=15> */
.L_x_7959:
[----:B------:R-:W-:Y:S05]  /*3060*/  BSYNC B1 ;  /* 0x0000000000017941 */ /* 0x000fea0003800000 */
.L_x_7958:
        /* <DEDUP_REMOVED lines=15> */
.L_x_7961:
[----:B------:R-:W-:Y:S05]  /*3160*/  BSYNC B1 ;  /* 0x0000000000017941 */ /* 0x000fea0003800000 */
.L_x_7960:
        /* <DEDUP_REMOVED lines=17> */
.L_x_7963:
[----:B------:R-:W-:Y:S05]  /*3280*/  BSYNC B1 ;  /* 0x0000000000017941 */ /* 0x000fea0003800000 */
.L_x_7962:
        /* <DEDUP_REMOVED lines=18> */
.L_x_7955:
[----:B------:R-:W-:Y:S05]  /*33b0*/  BSYNC B0 ;  /* 0x0000000000007941 */ /* 0x000fea0003800000 */
.L_x_7954:
        /* <DEDUP_REMOVED lines=15> */
.L_x_7967:
[----:B------:R-:W-:Y:S05]  /*34b0*/  BSYNC B1 ;  /* 0x0000000000017941 */ /* 0x000fea0003800000 */
.L_x_7966:
        /* <DEDUP_REMOVED lines=15> */
.L_x_7969:
[----:B------:R-:W-:Y:S05]  /*35b0*/  BSYNC B1 ;  /* 0x0000000000017941 */ /* 0x000fea0003800000 */
.L_x_7968:
        /* <DEDUP_REMOVED lines=15> */
.L_x_7971:
[----:B------:R-:W-:Y:S05]  /*36b0*/  BSYNC B1 ;  /* 0x0000000000017941 */ /* 0x000fea0003800000 */
.L_x_7970:
        /* <DEDUP_REMOVED lines=17> */
.L_x_7973:
[----:B------:R-:W-:Y:S05]  /*37d0*/  BSYNC B1 ;  /* 0x0000000000017941 */ /* 0x000fea0003800000 */
.L_x_7972:
        /* <DEDUP_REMOVED lines=18> */
.L_x_7965:
[----:B------:R-:W-:Y:S05]  /*3900*/  BSYNC B0 ;  /* 0x0000000000007941 */ /* 0x000fea0003800000 */
.L_x_7964:
        /* <DEDUP_REMOVED lines=15> */
.L_x_7977:
[----:B------:R-:W-:Y:S05]  /*3a00*/  BSYNC B1 ;  /* 0x0000000000017941 */ /* 0x000fea0003800000 */
.L_x_7976:
        /* <DEDUP_REMOVED lines=15> */
.L_x_7979:
[----:B------:R-:W-:Y:S05]  /*3b00*/  BSYNC B1 ;  /* 0x0000000000017941 */ /* 0x000fea0003800000 */
.L_x_7978:
        /* <DEDUP_REMOVED lines=15> */
.L_x_7981:
[----:B------:R-:W-:Y:S05]  /*3c00*/  BSYNC B1 ;  /* 0x0000000000017941 */ /* 0x000fea0003800000 */
.L_x_7980:
        /* <DEDUP_REMOVED lines=17> */
.L_x_7983:
[----:B------:R-:W-:Y:S05]  /*3d20*/  BSYNC B1 ;  /* 0x0000000000017941 */ /* 0x000fea0003800000 */
.L_x_7982:
        /* <DEDUP_REMOVED lines=18> */
.L_x_7975:
[----:B------:R-:W-:Y:S05]  /*3e50*/  BSYNC B0 ;  /* 0x0000000000007941 */ /* 0x000fea0003800000 */
.L_x_7974:
        /* <DEDUP_REMOVED lines=16> */
.L_x_7987:
[----:B------:R-:W-:Y:S05]  /*3f60*/  BSYNC B1 ;  /* 0x0000000000017941 */ /* 0x000fea0003800000 */
.L_x_7986:
        /* <DEDUP_REMOVED lines=15> */
.L_x_7989:
[----:B------:R-:W-:Y:S05]  /*4060*/  BSYNC B1 ;  /* 0x0000000000017941 */ /* 0x000fea0003800000 */
.L_x_7988:
        /* <DEDUP_REMOVED lines=15> */
.L_x_7991:
[----:B------:R-:W-:Y:S05]  /*4160*/  BSYNC B1 ;  /* 0x0000000000017941 */ /* 0x000fea0003800000 */
.L_x_7990:
        /* <DEDUP_REMOVED lines=17> */
.L_x_7993:
[----:B------:R-:W-:Y:S05]  /*4280*/  BSYNC B1 ;  /* 0x0000000000017941 */ /* 0x000fea0003800000 */
.L_x_7992:
[----:B------:R-:W-:Y:S02]  /*4290*/  ISETP.NE.U32.AND P1, PT, RZ, c[0x0][0x258], PT ;  /* 0x00009600ff007a0c */ /* 0x000fe40003f25070 */
[----:B------:R-:W-:Y:S02]  /*42a0*/  SEL R112, R121, R112, P5 ;  /* 0x0000007079707207 */ /* 0x000fe40002800000 */
[----:B------:R-:W-:Y:S02]  /*42b0*/  ISETP.NE.AND.EX P1, PT, RZ, c[0x0][0x25c], PT, P1 ;  /* 0x00009700ff007a0c */ /* 0x000fe40003f25310 */
[----:B------:R-:W-:Y:S02]  /*42c0*/  SEL R113, R120, R113, P5 ;  /* 0x0000007178717207 */ /* 0x000fe40002800000 */
[----:B------:R-:W-:Y:S02]  /*42d0*/  SEL R114, R123, R114, P5 ;  /* 0x000000727b727207 */ /* 0x000fe40002800000 */
[C---:B------:R-:W-:Y:S01]  /*42e0*/  SEL R115, R122.reuse, R115, P5 ;  /* 0x000000737a737207 */ /* 0x040fe20002800000 */
[----:B------:R-:W-:Y:S01]  /*42f0*/  @P0 FMUL.FTZ R122, R122, c[0x0][0x1ec] ;  /* 0x00007b007a7a0a20 */ /* 0x000fe20000410000 */
[----:B------:R-:W-:-:S03]  /*4300*/  @P0 MOV R123, 0x10 ;  /* 0x00000010007b0802 */ /* 0x000fc60000000f00 */
[----:B------:R-:W-:Y:S02]  /*4310*/  @P0 FMUL.FTZ R122, R122, c[0x0][0x1e8] ;  /* 0x00007a007a7a0a20 */ /* 0x000fe40000410000 */
[----:B------:R-:W-:-:S04]  /*4320*/  @P1 IMAD.MOV.U32 R121, RZ, RZ, 0x10 ;  /* 0x00000010ff791424 */ /* 0x000fc800078e00ff */
[----:B------:R-:W-:-:S05]  /*4330*/  @P1 IMAD.WIDE.U32 R120, R34, R121, c[0x0][0x258] ;  /* 0x0000960022781625 */ /* 0x000fca00078e0079 */
[----:B------:R0:W-:Y:S01]  /*4340*/  @P1 STG.E.128 [R120.64], R112 ;  /* 0x0000007078001986 */ /* 0x0001e2000c101d04 */
[----:B------:R-:W-:-:S04]  /*4350*/  @P0 LOP3.LUT P1, RZ, R33, 0xff000000, RZ, 0xc0, !PT ;  /* 0xff00000021ff0812 */ /* 0x000fc8000782c0ff */
[----:B------:R-:W-:Y:S01]  /*4360*/  @P0 SEL R119, R122, RZ, P1 ;  /* 0x000000ff7a770207 */ /* 0x000fe20000800000 */
[----:B------:R-:W-:-:S05]  /*4370*/  @P0 IMAD.WIDE.U32 R122, R30, R123, c[0x0][0x248] ;  /* 0x000092001e7a0625 */ /* 0x000fca00078e007b */
[----:B------:R0:W-:Y:S03]  /*4380*/  @P0 STG.E.128 [R122.64], R116 ;  /* 0x000000747a000986 */ /* 0x0001e6000c101d04 */
.L_x_7985:
[----:B------:R-:W-:Y:S05]  /*4390*/  BSYNC B0 ;  /* 0x0000000000007941 */ /* 0x000fea0003800000 */
.L_x_7984:
[----:B------:R-:W-:Y:S02]  /*43a0*/  LOP3.LUT P0, RZ, R28, 0xff, RZ, 0xc0, !PT ;  /* 0x000000ff1cff7812 */ /* 0x000fe4000780c0ff */
[----:B------:R-:W-:Y:S02]  /*43b0*/  IADD3 R2, R2, c[0x0][0x160], RZ ;  /* 0x0000580002027a10 */ /* 0x000fe40007ffe0ff */
[----:B------:R-:W-:Y:S02]  /*43c0*/  SEL R28, RZ, 0x1, P0 ;  /* 0x00000001ff1c7807 */ /* 0x000fe40000000000 */
[----:B------:R-:W-:-:S13]  /*43d0*/  ISETP.GE.AND P0, PT, R2, c[0x0][0x164], PT ;  /* 0x0000590002007a0c */ /* 0x000fda0003f06270 */
[----:B0----5:R-:W-:Y:S01]  /*43e0*/  @P0 CALL.REL.NOINC `(.L_x_7908) ;  /* 0x0000001000000944 */ /* 0x021fe20003c00000 */
[----:B------:R-:W-:Y:S05]  /*43f0*/  BRA `(.L_x_7994) ;  /* 0xffffc39000007947 */ /* 0x000fea000383ffff */
.L_x_7908:
[----:B-1----:R-:W0:Y:S01]  /*4400*/  S2UR UR6, SR_CTAID.X ;  /* 0x00000000000679c3 */ /* 0x002e220000002500 */
[----:B------:R-:W0:Y:S01]  /*4410*/  S2R R2, SR_TID.X ;  /* 0x0000000000027919 */ /* 0x000e220000002100 */
[C---:B------:R-:W-:Y:S01]  /*4420*/  LOP3.LUT P1, RZ, R31.reuse, 0xffffff00, RZ, 0xc0, !PT ;  /* 0xffffff001fff7812 */ /* 0x040fe2000782c0ff */
[----:B------:R-:W-:Y:S01]  /*4430*/  @P2 IMAD.MOV.U32 R21, RZ, RZ, 0x10 ;  /* 0x00000010ff152424 */ /* 0x000fe200078e00ff */
[----:B------:R-:W-:Y:S02]  /*4440*/  ISETP.GE.U32.AND P0, PT, R31, 0x200, PT ;  /* 0x000002001f00780c */ /* 0x000fe40003f06070 */
[----:B-----5:R-:W-:Y:S02]  /*4450*/  @P4 MOV R13, 0x10 ;  /* 0x00000010000d4802 */ /* 0x020fe40000000f00 */
[----:B------:R-:W-:-:S07]  /*4460*/  @P3 MOV R17, 0x10 ;  /* 0x0000001000113802 */ /* 0x000fce0000000f00 */
[----:B------:R-:W-:Y:S02]  /*4470*/  @P1 MOV R5, 0x10 ;  /* 0x0000001000051802 */ /* 0x000fe40000000f00 */
[----:B------:R-:W-:Y:S01]  /*4480*/  @P0 IMAD.MOV.U32 R9, RZ, RZ, 0x10 ;  /* 0x00000010ff090424 */ /* 0x000fe200078e00ff */
        /* <DEDUP_REMOVED lines=37> */
.L_x_7932:
[----:B------:R-:W-:Y:S01]  /*46e0*/  HFMA2.MMA R185, -RZ, RZ, 0, 1.847743988037109375e-06 ;  /* 0x0000001fffb97435 */ /* 0x000fe200000001ff */
[----:B------:R-:W-:Y:S01]  /*46f0*/  MOV R125, R135 ;  /* 0x00000087007d7202 */ /* 0x000fe20000000f00 */
[----:B------:R-:W-:Y:S01]  /*4700*/  IMAD.MOV.U32 R130, RZ, RZ, 0x10 ;  /* 0x00000010ff827424 */ /* 0x000fe200078e00ff */
[----:B------:R-:W-:Y:S02]  /*4710*/  MOV R132, 0xffffffff ;  /* 0xffffffff00847802 */ /* 0x000fe40000000f00 */
[----:B------:R-:W-:-:S02]  /*4720*/  MOV R120, 0x4740 ;  /* 0x0000474000787802 */ /* 0x000fc40000000f00 */
[----:B-----5:R-:W-:Y:S05]  /*4730*/  CALL.REL.NOINC `($__internal_171_$__cuda_sm70_shflsync_down_p) ;  /* 0x0000045000007944 */ /* 0x020fea0003c00000 */
[----:B-1----:R-:W-:Y:S01]  /*4740*/  IMAD.MOV.U32 R124, RZ, RZ, R185 ;  /* 0x000000ffff7c7224 */ /* 0x002fe200078e00b9 */
[----:B0-----:R-:W-:Y:S05]  /*4750*/  BRA `(.L_x_7995) ;  /* 0xffffd88000007947 */ /* 0x001fea000383ffff */
.L_x_7933:
[----:B------:R-:W-:Y:S01]  /*4760*/  HFMA2.MMA R130, -RZ, RZ, 0, 9.5367431640625e-07 ;  /* 0x00000010ff827435 */ /* 0x000fe200000001ff */
[----:B------:R-:W-:Y:S01]  /*4770*/  MOV R125, R134 ;  /* 0x00000086007d7202 */ /* 0x000fe20000000f00 */
[----:B------:R-:W-:Y:S01]  /*4780*/  IMAD.MOV.U32 R185, RZ, RZ, 0x1f ;  /* 0x0000001fffb97424 */ /* 0x000fe200078e00ff */
[----:B------:R-:W-:-:S02]  /*4790*/  MOV R132, 0xffffffff ;  /* 0xffffffff00847802 */ /* 0x000fc40000000f00 */
[----:B------:R-:W-:Y:S02]  /*47a0*/  MOV R120, 0x47c0 ;  /* 0x000047c000787802 */ /* 0x000fe40000000f00 */
[----:B01---5:R-:W-:Y:S05]  /*47b0*/  CALL.REL.NOINC `($__internal_171_$__cuda_sm70_shflsync_down_p) ;  /* 0x000003d000007944 */ /* 0x023fea0003c00000 */
[----:B------:R-:W-:Y:S01]  /*47c0*/  FADD.FTZ R124, R124, R135 ;  /* 0x000000877c7c7221 */ /* 0x000fe20000010000 */
[----:B0-----:R-:W-:Y:S01]  /*47d0*/  HFMA2.MMA R130, -RZ, RZ, 0, 4.76837158203125e-07 ;  /* 0x00000008ff827435 */ /* 0x001fe200000001ff */
[----:B-1----:R-:W-:Y:S01]  /*47e0*/  FADD.FTZ R134, R134, R185 ;  /* 0x000000b986867221 */ /* 0x002fe20000010000 */
[----:B------:R-:W-:Y:S01]  /*47f0*/  MOV R132, 0xffffffff ;  /* 0xffffffff00847802 */ /* 0x000fe20000000f00 */
[----:B------:R-:W-:Y:S01]  /*4800*/  IMAD.MOV.U32 R185, RZ, RZ, 0x1f ;  /* 0x0000001fffb97424 */ /* 0x000fe200078e00ff */
[----:B------:R-:W-:Y:S02]  /*4810*/  MOV R125, R124 ;  /* 0x0000007c007d7202 */ /* 0x000fe40000000f00 */
[----:B------:R-:W-:Y:S02]  /*4820*/  MOV R120, 0x4840 ;  /* 0x0000484000787802 */ /* 0x000fe40000000f00 */
[----:B------:R-:W-:Y:S05]  /*4830*/  CALL.REL.NOINC `($__internal_171_$__cuda_sm70_shflsync_down_p) ;  /* 0x0000035000007944 */ /* 0x000fea0003c00000 */
[----:B0-----:R-:W-:Y:S01]  /*4840*/  HFMA2.MMA R130, -RZ, RZ, 0, 4.76837158203125e-07 ;  /* 0x00000008ff827435 */ /* 0x001fe200000001ff */
[----:B-1----:R-:W-:Y:S01]  /*4850*/  IMAD.MOV.U32 R123, RZ, RZ, R185 ;  /* 0x000000ffff7b7224 */ /* 0x002fe200078e00b9 */
[----:B------:R-:W-:Y:S01]  /*4860*/  MOV R125, R134 ;  /* 0x00000086007d7202 */ /* 0x000fe20000000f00 */
[----:B------:R-:W-:Y:S01]  /*4870*/  IMAD.MOV.U32 R185, RZ, RZ, 0x1f ;  /* 0x0000001fffb97424 */ /* 0x000fe200078e00ff */
[----:B------:R-:W-:-:S02]  /*4880*/  MOV R132, 0xffffffff ;  /* 0xffffffff00847802 */ /* 0x000fc40000000f00 */
[----:B------:R-:W-:Y:S02]  /*4890*/  MOV R120, 0x48b0 ;  /* 0x000048b000787802 */ /* 0x000fe40000000f00 */
[----:B------:R-:W-:Y:S05]  /*48a0*/  CALL.REL.NOINC `($__internal_171_$__cuda_sm70_shflsync_down_p) ;  /* 0x000002e000007944 */ /* 0x000fea0003c00000 */
[----:B------:R-:W-:Y:S01]  /*48b0*/  FADD.FTZ R124, R123, R124 ;  /* 0x0000007c7b7c7221 */ /* 0x000fe20000010000 */
[----:B0-----:R-:W-:Y:S01]  /*48c0*/  HFMA2.MMA R130, -RZ, RZ, 0, 2.384185791015625e-07 ;  /* 0x00000004ff827435 */ /* 0x001fe200000001ff */
[----:B-1----:R-:W-:Y:S01]  /*48d0*/  FADD.FTZ R134, R134, R185 ;  /* 0x000000b986867221 */ /* 0x002fe20000010000 */
[----:B------:R-:W-:Y:S01]  /*48e0*/  MOV R132, 0xffffffff ;  /* 0xffffffff00847802 */ /* 0x000fe20000000f00 */
[----:B------:R-:W-:Y:S01]  /*48f0*/  IMAD.MOV.U32 R185, RZ, RZ, 0x1f ;  /* 0x0000001fffb97424 */ /* 0x000fe200078e00ff */
[----:B------:R-:W-:Y:S02]  /*4900*/  MOV R125, R124 ;  /* 0x0000007c007d7202 */ /* 0x000fe40000000f00 */
[----:B------:R-:W-:Y:S02]  /*4910*/  MOV R120, 0x4930 ;  /* 0x0000493000787802 */ /* 0x000fe40000000f00 */
[----:B------:R-:W-:Y:S05]  /*4920*/  CALL.REL.NOINC `($__internal_171_$__cuda_sm70_shflsync_down_p) ;  /* 0x0000026000007944 */ /* 0x000fea0003c00000 */
[----:B0-----:R-:W-:Y:S01]  /*4930*/  HFMA2.MMA R130, -RZ, RZ, 0, 2.384185791015625e-07 ;  /* 0x00000004ff827435 */ /* 0x001fe200000001ff */
[----:B-1----:R-:W-:Y:S01]  /*4940*/  IMAD.MOV.U32 R123, RZ, RZ, R185 ;  /* 0x000000ffff7b7224 */ /* 0x002fe200078e00b9 */
[----:B------:R-:W-:Y:S01]  /*4950*/  MOV R125, R134 ;  /* 0x00000086007d7202 */ /* 0x000fe20000000f00 */
[----:B------:R-:W-:Y:S01]  /*4960*/  IMAD.MOV.U32 R185, RZ, RZ, 0x1f ;  /* 0x0000001fffb97424 */ /* 0x000fe200078e00ff */
[----:B------:R-:W-:-:S02]  /*4970*/  MOV R132, 0xffffffff ;  /* 0xffffffff00847802 */ /* 0x000fc40000000f00 */
[----:B------:R-:W-:Y:S02]  /*4980*/  MOV R120, 0x49a0 ;  /* 0x000049a000787802 */ /* 0x000fe40000000f00 */
[----:B------:R-:W-:Y:S05]  /*4990*/  CALL.REL.NOINC `($__internal_171_$__cuda_sm70_shflsync_down_p) ;  /* 0x000001f000007944 */ /* 0x000fea0003c00000 */
[----:B------:R-:W-:Y:S01]  /*49a0*/  FADD.FTZ R124, R123, R124 ;  /* 0x0000007c7b7c7221 */ /* 0x000fe20000010000 */
[----:B0-----:R-:W-:Y:S01]  /*49b0*/  HFMA2.MMA R130, -RZ, RZ, 0, 1.1920928955078125e-07 ;  /* 0x00000002ff827435 */ /* 0x001fe200000001ff */
[----:B-1----:R-:W-:Y:S01]  /*49c0*/  FADD.FTZ R128, R134, R185 ;  /* 0x000000b986807221 */ /* 0x002fe20000010000 */
[----:B------:R-:W-:Y:S01]  /*49d0*/  MOV R132, 0xffffffff ;  /* 0xffffffff00847802 */ /* 0x000fe20000000f00 */
[----:B------:R-:W-:Y:S01]  /*49e0*/  IMAD.MOV.U32 R185, RZ, RZ, 0x1f ;  /* 0x0000001fffb97424 */ /* 0x000fe200078e00ff */
[----:B------:R-:W-:Y:S02]  /*49f0*/  MOV R125, R124 ;  /* 0x0000007c007d7202 */ /* 0x000fe40000000f00 */
[----:B------:R-:W-:Y:S02]  /*4a00*/  MOV R120, 0x4a20 ;  /* 0x00004a2000787802 */ /* 0x000fe40000000f00 */
[----:B------:R-:W-:Y:S05]  /*4a10*/  CALL.REL.NOINC `($__internal_171_$__cuda_sm70_shflsync_down_p) ;  /* 0x0000017000007944 */ /* 0x000fea0003c00000 */
[----:B0-----:R-:W-:Y:S01]  /*4a20*/  HFMA2.MMA R130, -RZ, RZ, 0, 1.1920928955078125e-07 ;  /* 0x00000002ff827435 */ /* 0x001fe200000001ff */
[----:B-1----:R-:W-:Y:S01]  /*4a30*/  IMAD.MOV.U32 R123, RZ, RZ, R185 ;  /* 0x000000ffff7b7224 */ /* 0x002fe200078e00b9 */
[----:B------:R-:W-:Y:S01]  /*4a40*/  MOV R125, R128 ;  /* 0x00000080007d7202 */ /* 0x000fe20000000f00 */
[----:B------:R-:W-:Y:S01]  /*4a50*/  IMAD.MOV.U32 R185, RZ, RZ, 0x1f ;  /* 0x0000001fffb97424 */ /* 0x000fe200078e00ff */
[----:B------:R-:W-:-:S02]  /*4a60*/  MOV R132, 0xffffffff ;  /* 0xffffffff00847802 */ /* 0x000fc40000000f00 */
[----:B------:R-:W-:Y:S02]  /*4a70*/  MOV R120, 0x4a90 ;  /* 0x00004a9000787802 */ /* 0x000fe40000000f00 */
[----:B------:R-:W-:Y:S05]  /*4a80*/  CALL.REL.NOINC `($__internal_171_$__cuda_sm70_shflsync_down_p) ;  /* 0x0000010000007944 */ /* 0x000fea0003c00000 */
[----:B------:R-:W-:Y:S01]  /*4a90*/  FADD.FTZ R126, R123, R124 ;  /* 0x0000007c7b7e7221 */ /* 0x000fe20000010000 */
[----:B0-----:R-:W-:Y:S01]  /*4aa0*/  HFMA2.MMA R130, -RZ, RZ, 0, 5.9604644775390625e-08 ;  /* 0x00000001ff827435 */ /* 0x001fe200000001ff */
[----:B-1----:R-:W-:Y:S01]  /*4ab0*/  FADD.FTZ R128, R128, R185 ;  /* 0x000000b980807221 */ /* 0x002fe20000010000 */
[----:B------:R-:W-:Y:S01]  /*4ac0*/  MOV R132, 0xffffffff ;  /* 0xffffffff00847802 */ /* 0x000fe20000000f00 */
[----:B------:R-:W-:Y:S01]  /*4ad0*/  IMAD.MOV.U32 R185, RZ, RZ, 0x1f ;  /* 0x0000001fffb97424 */ /* 0x000fe200078e00ff */
[----:B------:R-:W-:Y:S02]  /*4ae0*/  MOV R125, R126 ;  /* 0x0000007e007d7202 */ /* 0x000fe40000000f00 */
[----:B------:R-:W-:Y:S02]  /*4af0*/  MOV R120, 0x4b10 ;  /* 0x00004b1000787802 */ /* 0x000fe40000000f00 */
[----:B------:R-:W-:Y:S05]  /*4b00*/  CALL.REL.NOINC `($__internal_171_$__cuda_sm70_shflsync_down_p) ;  /* 0x0000008000007944 */ /* 0x000fea0003c00000 */
[----:B0-----:R-:W-:Y:S01]  /*4b10*/  HFMA2.MMA R130, -RZ, RZ, 0, 5.9604644775390625e-08 ;  /* 0x00000001ff827435 */ /* 0x001fe200000001ff */
[----:B-1----:R-:W-:Y:S01]  /*4b20*/  IMAD.MOV.U32 R127, RZ, RZ, R185 ;  /* 0x000000ffff7f7224 */ /* 0x002fe200078e00b9 */
[----:B------:R-:W-:Y:S01]  /*4b30*/  MOV R125, R128 ;  /* 0x00000080007d7202 */ /* 0x000fe20000000f00 */
[----:B------:R-:W-:Y:S01]  /*4b40*/  IMAD.MOV.U32 R185, RZ, RZ, 0x1f ;  /* 0x0000001fffb97424 */ /* 0x000fe200078e00ff */
[----:B------:R-:W-:-:S02]  /*4b50*/  MOV R132, 0xffffffff ;  /* 0xffffffff00847802 */ /* 0x000fc40000000f00 */
[----:B------:R-:W-:Y:S02]  /*4b60*/  MOV R120, 0x4b80 ;  /* 0x00004b8000787802 */ /* 0x000fe40000000f00 */
[----:B------:R-:W-:Y:S05]  /*4b70*/  CALL.REL.NOINC `($__internal_171_$__cuda_sm70_shflsync_down_p) ;  /* 0x0000001000007944 */ /* 0x000fea0003c00000 */
[----:B01----:R-:W-:Y:S05]  /*4b80*/  BRA `(.L_x_7996) ;  /* 0xffffd57000007947 */ /* 0x003fea000383ffff */
        .weak           $__internal_171_$__cuda_sm70_shflsync_down_p
        .type           $__internal_171_$__cuda_sm70_shflsync_down_p,@function
        .size           $__internal_171_$__cuda_sm70_shflsync_down_p,(.L_x_9425 - $__internal_171_$__cuda_sm70_shflsync_down_p)
$__internal_171_$__cuda_sm70_shflsync_down_p:
[----:B------:R-:W-:Y:S01]  /*4b90*/  HFMA2.MMA R121, -RZ, RZ, 0, 0 ;  /* 0x00000000ff797435 */ /* 0x000fe200000001ff */
[----:B------:R-:W-:Y:S04]  /*4ba0*/  WARPSYNC R132 ;  /* 0x0000008400007348 */ /* 0x000fe80003800000 */
[----:B------:R0:W1:Y:S01]  /*4bb0*/  SHFL.DOWN PT, R185, R125, R130, R185 ;  /* 0x080000827db97389 */ /* 0x00006200000e00b9 */
[----:B------:R-:W-:Y:S05]  /*4bc0*/  RET.REL.NODEC R120 `(_ZN10layer_norm13ln_bwd_kernelINS_13Kernel_traitsI6__halfffffjLj6144ELj1ELj1ELj8ELj16ENS_18Kernel_traits_baseILj6144ES2_ffffjLj256EEEEELb1ELb0ELb1ELb0EEEvNS_9BwdParamsE) ;  /* 0xffffb43078007950 */ /* 0x000fea0003c3ffff */
.L_x_7997:
        /* <DEDUP_REMOVED lines=11> */
.L_x_9425:


//--------------------- .text._ZN10layer_norm22ln_bwd_finalize_kernelINS_22Kernel_traits_finalizeILj6144E6__halfffffjLb0ELj1024ELj4ENS_18Kernel_traits_baseILj6144ES2_ffffjLj1024EEEEELb0ELb1EEEvNS_9BwdParamsE --------------------------
	.section	.text._ZN10layer_norm22ln_bwd_finalize_kernelINS_22Kernel_traits_finalizeILj6144E6__halfffffjLb0ELj1024ELj4ENS_18Kernel_traits_baseILj6144ES2_ffffjLj1024EEEEELb0ELb1EEEvNS_9BwdParamsE,"ax",@progbits
	.sectioninfo	@"SHI_REGISTERS=32"
	.align	128
        .global         _ZN10layer_norm22ln_bwd_finalize_kernelINS_22Kernel_traits_finalizeILj6144E6__halfffffjLb0ELj1024ELj4ENS_18Kernel_traits_baseILj6144ES2_ffffjLj1024EEEEELb0ELb1EEEvNS_9BwdParamsE
        .type           _ZN10layer_norm22ln_bwd_finalize_kernelINS_22Kernel_traits_finalizeILj6144E6__halfffffjLb0ELj1024ELj4ENS_18Kernel_traits_baseILj6144ES2_ffffjLj1024EEEEELb0ELb1EEEvNS_9BwdParamsE,@function
        .size           _ZN10layer_norm22ln_bwd_finalize_kernelINS_22Kernel_traits_finalizeILj6144E6__halfffffjLb0ELj1024ELj4ENS_18Kernel_traits_baseILj6144ES2_ffffjLj1024EEEEELb0ELb1EEEvNS_9BwdParamsE,(.L_x_9426 - _ZN10layer_norm22ln_bwd_finalize_kernelINS_22Kernel_traits_finalizeILj6144E6__halfffffjLb0ELj1024ELj4ENS_18Kernel_traits_baseILj6144ES2_ffffjLj1024EEEEELb0ELb1EEEvNS_9BwdParamsE)
        .other          _ZN10layer_norm22ln_bwd_finalize_kernelINS_22Kernel_traits_finalizeILj6144E6__halfffffjLb0ELj1024ELj4ENS_18Kernel_traits_baseILj6144ES2_ffffjLj1024EEEEELb0ELb1EEEvNS_9BwdParamsE,@"STO_CUDA_ENTRY STV_DEFAULT"
_ZN10layer_norm22ln_bwd_finalize_kernelINS_22Kernel_traits_finalizeILj6144E6__halfffffjLb0ELj1024ELj4ENS_18Kernel_traits_baseILj6144ES2_ffffjLj1024EEEEELb0ELb1EEEvNS_9BwdParamsE:
.text._ZN10layer_norm22ln_bwd_finalize_kernelINS_22Kernel_traits_finalizeILj6144E6__halfffffjLb0ELj1024ELj4ENS_18Kernel_traits_baseILj6144ES2_ffffjLj1024EEEEELb0ELb1EEEvNS_9BwdParamsE:
        /* <DEDUP_REMOVED lines=19> */
.L_x_8010:
        /* <DEDUP_REMOVED lines=27> */
.L_x_8002:
        /* <DEDUP_REMOVED lines=35> */
.L_x_8001:
[----:B------:R-:W-:Y:S05]  /*0510*/  BSYNC B1 ;  /* 0x0000000000017941 */ /* 0x000fea0003800000 */
.L_x_8000:
        /* <DEDUP_REMOVED lines=23> */
.L_x_8004:
[----:B------:R-:W-:Y:S05]  /*0690*/  BSYNC B1 ;  /* 0x0000000000017941 */ /* 0x000fea0003800000 */
.L_x_8003:
        /* <DEDUP_REMOVED lines=10> */
.L_x_7999:
[----:B------:R-:W-:Y:S05]  /*0740*/  BSYNC B0 ;  /* 0x0000000000007941 */ /* 0x000fea0003800000 */
.L_x_7998:
        /* <DEDUP_REMOVED lines=11> */
.L_x_8011:
        /* <DEDUP_REMOVED lines=18> */
.L_x_8012:
[----:B------:R-:W-:Y:S01]  /*0920*/  @!P1 SHF.R.U32.HI R2, RZ, 0x3, R0 ;  /* 0x00000003ff029819 */ /* 0x000fe20000011600 */
[----:B---3--:R-:W-:Y:S02]  /*0930*/  FADD.FTZ R5, R5, R10 ;  /* 0x0000000a05057221 */ /* 0x008fe40000010000 */
[----:B--2---:R-:W-:Y:S01]  /*0940*/  FADD.FTZ R7, R7, R4 ;  /* 0x0000000407077221 */ /* 0x004fe20000010000 */
[----:B------:R-:W-:-:S05]  /*0950*/  @!P1 LOP3.LUT R2, R2, 0x1ffffffc, RZ, 0xc0, !PT ;  /* 0x1ffffffc02029812 */ /* 0x000fca00078ec0ff */
[----:B------:R2:W-:Y:S04]  /*0960*/  @!P1 STS [R2+0x2000], R5 ;  /* 0x0020000502009388 */ /* 0x0005e80000000800 */
[----:B------:R2:W-:Y:S02]  /*0970*/  @!P1 STS [R2+0x2080], R7 ;  /* 0x0020800702009388 */ /* 0x0005e40000000800 */
.L_x_8005:
        /* <DEDUP_REMOVED lines=13> */
.L_x_8009:
[----:B------:R-:W-:Y:S05]  /*0a50*/  BSYNC B0 ;  /* 0x0000000000007941 */ /* 0x000fea0003800000 */
.L_x_8008:
[C---:B------:R-:W-:Y:S02]  /*0a60*/  ISETP.GT.U32.AND P1, PT, R18.reuse, -0x1801, PT ;  /* 0xffffe7ff1200780c */ /* 0x040fe40003f24070 */
[----:B------:R-:W-:Y:S02]  /*0a70*/  IADD3 R18, R18, 0x1800, RZ ;  /* 0x0000180012127810 */ /* 0x000fe40007ffe0ff */
[----:B------:R-:W-:-:S09]  /*0a80*/  IADD3 R19, R19, 0xc00, RZ ;  /* 0x00000c0013137810 */ /* 0x000fd20007ffe0ff */
[----:B012---:R-:W-:Y:S05]  /*0a90*/  @P1 BRA `(.L_x_8010) ;  /* 0xfffff69000001947 */ /* 0x007fea000383ffff */
[----:B------:R-:W-:Y:S05]  /*0aa0*/  EXIT ;  /* 0x000000000000794d */ /* 0x000fea0003800000 */
.L_x_8006:
[----:B--2---:R-:W-:Y:S01]  /*0ab0*/  IMAD.MOV.U32 R10, RZ, RZ, R4 ;  /* 0x000000ffff0a7224 */ /* 0x004fe200078e0004 */
[----:B------:R-:W-:Y:S01]  /*0ac0*/  MOV R9, 0x1 ;  /* 0x0000000100097802 */ /* 0x000fe20000000f00 */
[----:B------:R-:W-:Y:S01]  /*0ad0*/  IMAD.MOV.U32 R6, RZ, RZ, 0x1f ;  /* 0x0000001fff067424 */ /* 0x000fe200078e00ff */
[----:B------:R-:W-:Y:S02]  /*0ae0*/  MOV R11, 0xffffffff ;  /* 0xffffffff000b7802 */ /* 0x000fe40000000f00 */
[----:B------:R-:W-:Y:S02]  /*0af0*/  MOV R2, 0xb10 ;  /* 0x00000b1000027802 */ /* 0x000fe40000000f00 */
[----:B01----:R-:W-:Y:S05]  /*0b00*/  CALL.REL.NOINC `($__internal_172_$__cuda_sm70_shflsync_bfly_p) ;  /* 0x000003c000007944 */ /* 0x003fea0003c00000 */
[----:B-1----:R-:W-:Y:S01]  /*0b10*/  IMAD.MOV.U32 R3, RZ, RZ, R6 ;  /* 0x000000ffff037224 */ /* 0x002fe200078e0006 */
[----:B0-----:R-:W-:Y:S05]  /*0b20*/  BRA `(.L_x_8011) ;  /* 0xfffffcd000007947 */ /* 0x001fea000383ffff */
.L_x_8007:
[----:B------:R-:W-:Y:S01]  /*0b30*/  HFMA2.MMA R6, -RZ, RZ, 0, 1.847743988037109375e-06 ;  /* 0x0000001fff067435 */ /* 0x000fe200000001ff */
[----:B------:R-:W-:Y:S01]  /*0b40*/  MOV R10, R13 ;  /* 0x0000000d000a7202 */ /* 0x000fe20000000f00 */
[----:B------:R-:W-:Y:S01]  /*0b50*/  IMAD.MOV.U32 R9, RZ, RZ, 0x2 ;  /* 0x00000002ff097424 */ /* 0x000fe200078e00ff */
[----:B------:R-:W-:Y:S01]  /*0b60*/  MOV R2, 0xb90 ;  /* 0x00000b9000027802 */ /* 0x000fe20000000f00 */
[----:B------:R-:W-:-:S02]  /*0b70*/  IMAD.MOV.U32 R11, RZ, RZ, -0x1 ;  /* 0xffffffffff0b7424 */ /* 0x000fc400078e00ff */
[----:B012---:R-:W-:Y:S05]  /*0b80*/  CALL.REL.NOINC `($__internal_172_$__cuda_sm70_shflsync_bfly_p) ;  /* 0x0000034000007944 */ /* 0x007fea0003c00000 */
[----:B01----:R-:W-:Y:S01]  /*0b90*/  FADD.FTZ R10, R13, R6 ;  /* 0x000000060d0a7221 */ /* 0x003fe20000010000 */
[----:B------:R-:W-:Y:S01]  /*0ba0*/  HFMA2.MMA R6, -RZ, RZ, 0, 1.847743988037109375e-06 ;  /* 0x0000001fff067435 */ /* 0x000fe200000001ff */
[----:B------:R-:W-:Y:S01]  /*0bb0*/  MOV R9, 0x4 ;  /* 0x0000000400097802 */ /* 0x000fe20000000f00 */
[----:B------:R-:W-:Y:S01]  /*0bc0*/  IMAD.MOV.U32 R11, RZ, RZ, -0x1 ;  /* 0xffffffffff0b7424 */ /* 0x000fe200078e00ff */
[----:B------:R-:W-:-:S03]  /*0bd0*/  MOV R2, 0xbf0 ;  /* 0x00000bf000027802 */ /* 0x000fc60000000f00 */
[----:B------:R-:W-:Y:S05]  /*0be0*/  CALL.REL.NOINC `($__internal_172_$__cuda_sm70_shflsync_bfly_p) ;  /* 0x000002e000007944 */ /* 0x000fea0003c00000 */
[----:B01----:R-:W-:Y:S01]  /*0bf0*/  FADD.FTZ R10, R10, R6 ;  /* 0x000000060a0a7221 */ /* 0x003fe20000010000 */
[----:B------:R-:W-:Y:S01]  /*0c00*/  HFMA2.MMA R6, -RZ, RZ, 0, 1.847743988037109375e-06 ;  /* 0x0000001fff067435 */ /* 0x000fe200000001ff */
[----:B------:R-:W-:Y:S01]  /*0c10*/  MOV R9, 0x8 ;  /* 0x0000000800097802 */ /* 0x000fe20000000f00 */
[----:B------:R-:W-:Y:S01]  /*0c20*/  IMAD.MOV.U32 R11, RZ, RZ, -0x1 ;  /* 0xffffffffff0b7424 */ /* 0x000fe200078e00ff */
[----:B------:R-:W-:-:S03]  /*0c30*/  MOV R2, 0xc50 ;  /* 0x00000c5000027802 */ /* 0x000fc60000000f00 */
[----:B------:R-:W-:Y:S05]  /*0c40*/  CALL.REL.NOINC `($__internal_172_$__cuda_sm70_shflsync_bfly_p) ;  /* 0x0000028000007944 */ /* 0x000fea0003c00000 */
[----:B-1----:R-:W-:Y:S01]  /*0c50*/  FADD.FTZ R4, R10, R6 ;  /* 0x000000060a047221 */ /* 0x002fe20000010000 */
[----:B------:R-:W-:Y:S01]  /*0c60*/  HFMA2.MMA R6, -RZ, RZ, 0, 1.847743988037109375e-06 ;  /* 0x0000001fff067435 */ /* 0x000fe200000001ff */
[----:B0-----:R-:W-:Y:S01]  /*0c70*/  MOV R9, 0x10 ;  /* 0x0000001000097802 */ /* 0x001fe20000000f00 */
[----:B------:R-:W-:Y:S01]  /*0c80*/  IMAD.MOV.U32 R11, RZ, RZ, -0x1 ;  /* 0xffffffffff0b7424 */ /* 0x000fe200078e00ff */
[----:B------:R-:W-:-:S02]  /*0c90*/  MOV R2, 0xcc0 ;  /* 0x00000cc000027802 */ /* 0x000fc40000000f00 */
[----:B------:R-:W-:Y:S02]  /*0ca0*/  MOV R10, R4 ;  /* 0x00000004000a7202 */ /* 0x000fe40000000f00 */
[----:B------:R-:W-:Y:S05]  /*0cb0*/  CALL.REL.NOINC `($__internal_172_$__cuda_sm70_shflsync_bfly_p) ;  /* 0x0000021000007944 */ /* 0x000fea0003c00000 */
[----:B0-----:R-:W-:Y:S01]  /*0cc0*/  HFMA2.MMA R9, -RZ, RZ, 0, 5.9604644775390625e-08 ;  /* 0x00000001ff097435 */ /* 0x001fe200000001ff */
[----:B-1----:R-:W-:Y:S01]  /*0cd0*/  MOV R7, R6 ;  /* 0x0000000600077202 */ /* 0x002fe20000000f00 */
[----:B------:R-:W-:Y:S01]  /*0ce0*/  IMAD.MOV.U32 R10, RZ, RZ, R5 ;  /* 0x000000ffff0a7224 */ /* 0x000fe200078e0005 */
[----:B------:R-:W-:Y:S01]  /*0cf0*/  MOV R6, 0x1f ;  /* 0x0000001f00067802 */ /* 0x000fe20000000f00 */
[----:B------:R-:W-:Y:S01]  /*0d00*/  IMAD.MOV.U32 R11, RZ, RZ, -0x1 ;  /* 0xffffffffff0b7424 */ /* 0x000fe200078e00ff */
[----:B------:R-:W-:Y:S02]  /*0d10*/  MOV R2, 0xd30 ;  /* 0x00000d3000027802 */ /* 0x000fe40000000f00 */
[----:B------:R-:W-:Y:S05]  /*0d20*/  CALL.REL.NOINC `($__internal_172_$__cuda_sm70_shflsync_bfly_p) ;  /* 0x000001a000007944 */ /* 0x000fea0003c00000 */
[----:B0-----:R-:W-:Y:S01]  /*0d30*/  HFMA2.MMA R9, -RZ, RZ, 0, 1.1920928955078125e-07 ;  /* 0x00000002ff097435 */ /* 0x001fe200000001ff */
[----:B-1----:R-:W-:Y:S01]  /*0d40*/  FADD.FTZ R10, R5, R6 ;  /* 0x00000006050a7221 */ /* 0x002fe20000010000 */
[----:B------:R-:W-:Y:S01]  /*0d50*/  MOV R6, 0x1f ;  /* 0x0000001f00067802 */ /* 0x000fe20000000f00 */
[----:B------:R-:W-:Y:S01]  /*0d60*/  IMAD.MOV.U32 R11, RZ, RZ, -0x1 ;  /* 0xffffffffff0b7424 */ /* 0x000fe200078e00ff */
[----:B------:R-:W-:Y:S02]  /*0d70*/  MOV R2, 0xd90 ;  /* 0x00000d9000027802 */ /* 0x000fe40000000f00 */
[----:B------:R-:W-:Y:S05]  /*0d80*/  CALL.REL.NOINC `($__internal_172_$__cuda_sm70_shflsync_bfly_p) ;  /* 0x0000014000007944 */ /* 0x000fea0003c00000 */
[----:B0-----:R-:W-:Y:S01]  /*0d90*/  HFMA2.MMA R9, -RZ, RZ, 0, 2.384185791015625e-07 ;  /* 0x00000004ff097435 */ /* 0x001fe200000001ff */
[----:B-1----:R-:W-:Y:S01]  /*0da0*/  FADD.FTZ R10, R10, R6 ;  /* 0x000000060a0a7221 */ /* 0x002fe20000010000 */
[----:B------:R-:W-:Y:S01]  /*0db0*/  MOV R6, 0x1f ;  /* 0x0000001f00067802 */ /* 0x000fe20000000f00 */
[----:B------:R-:W-:Y:S01]  /*0dc0*/  IMAD.MOV.U32 R11, RZ, RZ, -0x1 ;  /* 0xffffffffff0b7424 */ /* 0x000fe200078e00ff */
[----:B------:R-:W-:-:S02]  /*0dd0*/  MOV R2, 0xdf0 ;  /* 0x00000df000027802 */ /* 0x000fc40000000f00 */
[----:B------:R-:W-:Y:S05]  /*0de0*/  CALL.REL.NOINC `($__internal_172_$__cuda_sm70_shflsync_bfly_p) ;  /* 0x000000e000007944 */ /* 0x000fea0003c00000 */
[----:B0-----:R-:W-:Y:S01]  /*0df0*/  HFMA2.MMA R9, -RZ, RZ, 0, 4.76837158203125e-07 ;  /* 0x00000008ff097435 */ /* 0x001fe200000001ff */
[----:B-1----:R-:W-:Y:S01]  /*0e00*/  FADD.FTZ R10, R10, R6 ;  /* 0x000000060a0a7221 */ /* 0x002fe20000010000 */
[----:B------:R-:W-:Y:S01]  /*0e10*/  MOV R6, 0x1f ;  /* 0x0000001f00067802 */ /* 0x000fe20000000f00 */
[----:B------:R-:W-:Y:S01]  /*0e20*/  IMAD.MOV.U32 R11, RZ, RZ, -0x1 ;  /* 0xffffffffff0b7424 */ /* 0x000fe200078e00ff */
[----:B------:R-:W-:-:S02]  /*0e30*/  MOV R2, 0xe50 ;  /* 0x00000e5000027802 */ /* 0x000fc40000000f00 */
[----:B------:R-:W-:Y:S05]  /*0e40*/  CALL.REL.NOINC `($__internal_172_$__cuda_sm70_shflsync_bfly_p) ;  /* 0x0000008000007944 */ /* 0x000fea0003c00000 */
[----:B0-----:R-:W-:Y:S01]  /*0e50*/  HFMA2.MMA R9, -RZ, RZ, 0, 9.5367431640625e-07 ;  /* 0x00000010ff097435 */ /* 0x001fe200000001ff */
[----:B-1----:R-:W-:Y:S01]  /*0e60*/  FADD.FTZ R10, R10, R6 ;  /* 0x000000060a0a7221 */ /* 0x002fe20000010000 */
[----:B------:R-:W-:Y:S01]  /*0e70*/  MOV R6, 0x1f ;  /* 0x0000001f00067802 */ /* 0x000fe20000000f00 */
[----:B------:R-:W-:Y:S01]  /*0e80*/  IMAD.MOV.U32 R11, RZ, RZ, -0x1 ;  /* 0xffffffffff0b7424 */ /* 0x000fe200078e00ff */
[----:B------:R-:W-:-:S02]  /*0e90*/  MOV R2, 0xeb0 ;  /* 0x00000eb000027802 */ /* 0x000fc40000000f00 */
[----:B------:R-:W-:Y:S05]  /*0ea0*/  CALL.REL.NOINC `($__internal_172_$__cuda_sm70_shflsync_bfly_p) ;  /* 0x0000002000007944 */ /* 0x000fea0003c00000 */
[----:B-1----:R-:W-:Y:S01]  /*0eb0*/  MOV R5, R6 ;  /* 0x0000000600057202 */ /* 0x002fe20000000f00 */
[----:B0-----:R-:W-:Y:S05]  /*0ec0*/  BRA `(.L_x_8012) ;  /* 0xfffffa5000007947 */ /* 0x001fea000383ffff */
        .weak           $__internal_172_$__cuda_sm70_shflsync_bfly_p
        .type           $__internal_172_$__cuda_sm70_shflsync_bfly_p,@function
        .size           $__internal_172_$__cuda_sm70_shflsync_bfly_p,(.L_x_9426 - $__internal_172_$__cuda_sm70_shflsync_bfly_p)
$__internal_172_$__cuda_sm70_shflsync_bfly_p:
[----:B------:R-:W-:Y:S01]  /*0ed0*/  HFMA2.MMA R3, -RZ, RZ, 0, 0 ;  /* 0x00000000ff037435 */ /* 0x000fe200000001ff */
[----:B------:R-:W-:Y:S04]  /*0ee0*/  WARPSYNC R11 ;  /* 0x0000000b00007348 */ /* 0x000fe80003800000 */
[----:B------:R0:W1:Y:S01]  /*0ef0*/  SHFL.BFLY PT, R6, R10, R9, R6 ;  /* 0x0c0000090a067389 */ /* 0x00006200000e0006 */
[----:B------:R-:W-:Y:S05]  /*0f00*/  RET.REL.NODEC R2 `(_ZN10layer_norm22ln_bwd_finalize_kernelINS_22Kernel_traits_finalizeILj6144E6__halfffffjLb0ELj1024ELj4ENS_18Kernel_traits_baseILj6144ES2_ffffjLj1024EEEEELb0ELb1EEEvNS_9BwdParamsE) ;  /* 0xfffff0f002007950 */ /* 0x000fea0003c3ffff */
.L_x_8013:
        /* <DEDUP_REMOVED lines=15> */
.L_x_9426:


//--------------------- .text._ZN10layer_norm13ln_bwd_kernelINS_13Kernel_traitsI6__halfffffjLj6144ELj1ELj1ELj8ELj16ENS_18Kernel_traits_baseILj6144ES2_ffffjLj256EEEEELb1ELb0ELb1ELb1EEEvNS_9BwdParamsE --------------------------
	.section	.text._ZN10layer_norm13ln_bwd_kernelINS_13Kernel_traitsI6__halfffffjLj6144ELj1ELj1ELj8ELj16ENS_18Kernel_traits_baseILj6144ES2_ffffjLj256EEEEELb1ELb0ELb1ELb1EEEvNS_9BwdParamsE,"ax",@progbits
	.sectioninfo	@"SHI_REGISTERS=200"
	.align	128
        .global         _ZN10layer_norm13ln_bwd_kernelINS_13Kernel_traitsI6__halfffffjLj6144ELj1ELj1ELj8ELj16ENS_18Kernel_traits_baseILj6144ES2_ffffjLj256EEEEELb1ELb0ELb1ELb1EEEvNS_9BwdParamsE
        .type           _ZN10layer_norm13ln_bwd_kernelINS_13Kernel_traitsI6__halfffffjLj6144ELj1ELj1ELj8ELj16ENS_18Kernel_traits_baseILj6144ES2_ffffjLj256EEEEELb1ELb0ELb1ELb1EEEvNS_9BwdParamsE,@function
        .size           _ZN10layer_norm13ln_bwd_kernelINS_13Kernel_traitsI6__halfffffjLj6144ELj1ELj1ELj8ELj16ENS_18Kernel_traits_baseILj6144ES2_ffffjLj256EEEEELb1ELb0ELb1ELb1EEEvNS_9BwdParamsE,(.L_x_9427 - _ZN10layer_norm13ln_bwd_kernelINS_13Kernel_traitsI6__halfffffjLj6144ELj1ELj1ELj8ELj16ENS_18Kernel_traits_baseILj6144ES2_ffffjLj256EEEEELb1ELb0ELb1ELb1EEEvNS_9BwdParamsE)
        .other          _ZN10layer_norm13ln_bwd_kernelINS_13Kernel_traitsI6__halfffffjLj6144ELj1ELj1ELj8ELj16ENS_18Kernel_traits_baseILj6144ES2_ffffjLj256EEEEELb1ELb0ELb1ELb1EEEvNS_9BwdParamsE,@"STO_CUDA_ENTRY STV_DEFAULT"
_ZN10layer_norm13ln_bwd_kernelINS_13Kernel_traitsI6__halfffffjLj6144ELj1ELj1ELj8ELj16ENS_18Kernel_traits_baseILj6144ES2_ffffjLj256EEEEELb1ELb0ELb1ELb1EEEvNS_9BwdParamsE:
.text._ZN10layer_norm13ln_bwd_kernelINS_13Kernel_traitsI6__halfffffjLj6144ELj1ELj1ELj8ELj16ENS_18Kernel_traits_baseILj6144ES2_ffffjLj256EEEEELb1ELb0ELb1ELb1EEEvNS_9BwdParamsE:
        /* <DEDUP_REMOVED lines=32> */
.L_x_8014:
        /* <DEDUP_REMOVED lines=33> */
[----:B------:R-:W-:Y:S01]  /*0410*/  HFMA2.MMA R140, -RZ, RZ, 0, 5.9604644775390625e-08 ;  /* 0x00000001ff8c7435 */ /* 0x000fe200000001ff */
        /* <DEDUP_REMOVED lines=20> */
[----:B------:R-:W-:Y:S01]  /*0560*/  CS2R R12, SRZ ;  /* 0x00000000000c7805 */ /* 0x000fe2000001ff00 */
[----:B------:R-:W-:Y:S01]  /*0570*/  HADD2.F32 R141, -RZ, R141.H0_H0 ;  /* 0x2000008dff8d7230 */ /* 0x000fe20000004100 */
[----:B------:R-:W-:Y:S01]  /*0580*/  CS2R R8, SRZ ;  /* 0x0000000000087805 */ /* 0x000fe2000001ff00 */
[----:B------:R-:W-:Y:S01]  /*0590*/  CS2R R10, SRZ ;  /* 0x00000000000a7805 */ /* 0x000fe2000001ff00 */
[----:B------:R-:W-:Y:S01]  /*05a0*/  CS2R R6, SRZ ;  /* 0x0000000000067805 */ /* 0x000fe2000001ff00 */
[----:B------:R-:W-:Y:S01]  /*05b0*/  CS2R R4, SRZ ;  /* 0x0000000000047805 */ /* 0x000fe2000001ff00 */
        /* <DEDUP_REMOVED lines=11> */
[----:B0-----:R-:W-:Y:S02]  /*0670*/  HADD2.F32 R164, -RZ, R164.H0_H0 ;  /* 0x200000a4ffa47230 */ /* 0x001fe40000004100 */
.L_x_8069:
[----:B------:R-:W-:-:S05]  /*0680*/  MOV R195, 0x4 ;  /* 0x0000000400c37802 */ /* 0x000fca0000000f00 */
[----:B------:R-:W-:-:S06]  /*0690*/  IMAD.WIDE R84, R138, R195, c[0x0][0x1d8] ;  /* 0x000076008a547625 */ /* 0x000fcc00078e02c3 */
[----:B------:R-:W2:Y:S01]  /*06a0*/  LDG.E R84, [R84.64] ;  /* 0x0000000454547981 */ /* 0x000ea2000c1e1900 */
        /* <DEDUP_REMOVED lines=20> */
[----:B0----5:R-:W-:-:S13]  /*07f0*/  ISETP.GE.AND P0, PT, R190, 0x1, PT ;  /* 0x00000001be00780c */ /* 0x021fda0003f06270 */
[----:B------:R-:W-:-:S05]  /*0800*/  @P0 IADD3 R84, R190, -0x1, RZ ;  /* 0xffffffffbe540810 */ /* 0x000fca0007ffe0ff */
[----:B------:R-:W-:Y:S01]  /*0810*/  @P0 IMAD R85, R84, c[0x0][0x168], RZ ;  /* 0x00005a0054550a24 */ /* 0x000fe200078e02ff */
[----:B------:R-:W-:-:S04]  /*0820*/  HFMA2.MMA R84, -RZ, RZ, 0, 0 ;  /* 0x00000000ff547435 */ /* 0x000fc800000001ff */
[----:B------:R-:W-:-:S04]  /*0830*/  @P0 SHF.R.S32.HI R86, RZ, 0x1f, R85 ;  /* 0x0000001fff560819 */ /* 0x000fc80000011455 */
[----:B------:R-:W-:-:S04]  /*0840*/  @P0 LEA.HI R86, R86, R85, RZ, 0x2 ;  /* 0x0000005556560211 */ /* 0x000fc800078f10ff */
[----:B------:R-:W-:Y:S02]  /*0850*/  @P0 LEA.HI.SX32 R84, R86, R131, 0x1e ;  /* 0x0000008356540211 */ /* 0x000fe400078ff2ff */
[----:B------:R-:W-:Y:S02]  /*0860*/  ISETP.NE.U32.AND P0, PT, RZ, c[0x0][0x218], PT ;  /* 0x00008600ff007a0c */ /* 0x000fe40003f05070 */
[C---:B------:R-:W-:Y:S01]  /*0870*/  IADD3 R92, R84.reuse, 0x100, RZ ;  /* 0x00000100545c7810 */ /* 0x040fe20007ffe0ff */
[CC--:B------:R-:W-:Y:S01]  /*0880*/  IMAD.WIDE.U32 R192, R84.reuse, R195.reuse, c[0x0][0x190] ;  /* 0x0000640054c07625 */ /* 0x0c0fe200078e00c3 */
[----:B------:R-:W-:Y:S02]  /*0890*/  ISETP.NE.AND.EX P0, PT, RZ, c[0x0][0x21c], PT, P0 ;  /* 0x00008700ff007a0c */ /* 0x000fe40003f05300 */
[----:B------:R-:W-:Y:S01]  /*08a0*/  IADD3 R86, R84, 0x300, RZ ;  /* 0x0000030054567810 */ /* 0x000fe20007ffe0ff */
[----:B------:R-:W-:Y:S01]  /*08b0*/  IMAD.WIDE.U32 R92, R92, R195, c[0x0][0x190] ;  /* 0x000064005c5c7625 */ /* 0x000fe200078e00c3 */
[C---:B------:R-:W-:Y:S01]  /*08c0*/  IADD3 R90, R84.reuse, 0x500, RZ ;  /* 0x00000500545a7810 */ /* 0x040fe20007ffe0ff */
[----:B------:R0:W5:Y:S01]  /*08d0*/  LDG.E R192, [R192.64] ;  /* 0x00000004c0c07981 */ /* 0x000162000c1e1900 */
[----:B------:R-:W-:-:S02]  /*08e0*/  IADD3 R94, R84, 0x200, RZ ;  /* 0x00000200545e7810 */ /* 0x000fc40007ffe0ff */
[----:B------:R-:W-:Y:S01]  /*08f0*/  IADD3 R88, R84, 0x400, RZ ;  /* 0x0000040054587810 */ /* 0x000fe20007ffe0ff */
[-C--:B------:R-:W-:Y:S01]  /*0900*/  IMAD.WIDE.U32 R84, R86, R195.reuse, c[0x0][0x190] ;  /* 0x0000640056547625 */ /* 0x080fe200078e00c3 */
[----:B------:R1:W5:Y:S03]  /*0910*/  LDG.E R188, [R92.64] ;  /* 0x000000045cbc7981 */ /* 0x000366000c1e1900 */
[C---:B------:R-:W-:Y:S01]  /*0920*/  @P0 IADD3 R91, R165.reuse, 0x400, RZ ;  /* 0x00000400a55b0810 */ /* 0x040fe20007ffe0ff */
[----:B------:R0:W5:Y:S01]  /*0930*/  @P0 LDG.E.128 R52, [R136.64] ;  /* 0x0000000488340981 */ /* 0x000162000c1e1d00 */
[----:B------:R-:W-:Y:S01]  /*0940*/  @P0 IADD3 R97, R165, 0x500, RZ ;  /* 0x00000500a5610810 */ /* 0x000fe20007ffe0ff */
[-C--:B------:R-:W-:Y:S02]  /*0950*/  IMAD.WIDE.U32 R86, R90, R195.reuse, c[0x0][0x190] ;  /* 0x000064005a567625 */ /* 0x080fe400078e00c3 */
[----:B------:R0:W5:Y:S02]  /*0960*/  @P0 LDG.E.128 R56, [R134.64] ;  /* 0x0000000486380981 */ /* 0x000164000c1e1d00 */
[----:B------:R-:W-:-:S02]  /*0970*/  IMAD.WIDE.U32 R94, R94, R195, c[0x0][0x190] ;  /* 0x000064005e5e7625 */ /* 0x000fc400078e00c3 */
[----:B------:R0:W5:Y:S02]  /*0980*/  LDG.E R174, [R86.64] ;  /* 0x0000000456ae7981 */ /* 0x000164000c1e1900 */
[----:B------:R-:W-:Y:S02]  /*0990*/  IMAD.WIDE.U32 R88, R88, R195, c[0x0][0x190] ;  /* 0x0000640058587625 */ /* 0x000fe400078e00c3 */
[----:B------:R0:W5:Y:S02]  /*09a0*/  LDG.E R187, [R94.64] ;  /* 0x000000045ebb7981 */ /* 0x000164000c1e1900 */
[-C--:B------:R-:W-:Y:S02]  /*09b0*/  @P0 IMAD.WIDE.U32 R90, R91, R196.reuse, c[0x0][0x218] ;  /* 0x000086005b5a0625 */ /* 0x080fe400078e00c4 */
[----:B------:R0:W5:Y:S02]  /*09c0*/  LDG.E R180, [R88.64] ;  /* 0x0000000458b47981 */ /* 0x000164000c1e1900 */
[----:B-1----:R-:W-:-:S02]  /*09d0*/  @P0 IMAD.WIDE.U32 R92, R97, R196, c[0x0][0x218] ;  /* 0x00008600615c0625 */ /* 0x002fc400078e00c4 */
[----:B------:R0:W5:Y:S04]  /*09e0*/  @P0 LDG.E.128 R60, [R132.64] ;  /* 0x00000004843c0981 */ /* 0x000168000c1e1d00 */
[----:B------:R0:W5:Y:S04]  /*09f0*/  @P0 LDG.E.128 R64, [R2.64] ;  /* 0x0000000402400981 */ /* 0x000168000c1e1d00 */
[----:B------:R0:W5:Y:S04]  /*0a00*/  @P0 LDG.E.128 R68, [R90.64] ;  /* 0x000000045a440981 */ /* 0x000168000c1e1d00 */
[----:B------:R0:W5:Y:S04]  /*0a10*/  @P0 LDG.E.128 R72, [R92.64] ;  /* 0x000000045c480981 */ /* 0x000168000c1e1d00 */
[----:B------:R1:W5:Y:S02]  /*0a20*/  LDG.E R184, [R84.64] ;  /* 0x0000000454b87981 */ /* 0x000364000c1e1900 */
[----:B-1----:R-:W-:Y:S01]  /*0a30*/  HFMA2.MMA R84, -RZ, RZ, 0, 0 ;  /* 0x00000000ff547435 */ /* 0x002fe200000001ff */
[----:B------:R-:W-:Y:S01]  /*0a40*/  MOV R85, RZ ;  /* 0x000000ff00557202 */ /* 0x000fe20000000f00 */
[----:B------:R-:W-:Y:S05]  /*0a50*/  BRA `(.L_x_8018) ;  /* 0x00000f2000007947 */ /* 0x000fea0003800000 */
.L_x_8017:
[----:B0-----:R-:W-:Y:S01]  /*0a60*/  IADD3 R84, R84, -0x1, RZ ;  /* 0xffffffff54547810 */ /* 0x001fe20007ffe0ff */
[----:B------:R-:W-:-:S04]  /*0a70*/  IMAD.WIDE R100, R138, R195, c[0x0][0x1a0] ;  /* 0x000068008a647625 */ /* 0x000fc800078e02c3 */
[----:B------:R-:W-:Y:S01]  /*0a80*/  IMAD R86, R84, c[0x0][0x168], RZ ;  /* 0x00005a0054567a24 */ /* 0x000fe200078e02ff */
[----:B------:R0:W2:Y:S01]  /*0a90*/  LDG.E R178, [R100.64] ;  /* 0x0000000464b27981 */ /* 0x0000a2000c1e1900 */
[----:B------:R-:W-:-:S03]  /*0aa0*/  IMAD.WIDE.U32 R84, R165, R196, c[0x0][0x188] ;  /* 0x00006200a5547625 */ /* 0x000fc600078e00c4 */
[----:B------:R-:W-:Y:S01]  /*0ab0*/  SHF.R.S32.HI R87, RZ, 0x1f, R86 ;  /* 0x0000001fff577819 */ /* 0x000fe20000011456 */
[----:B------:R-:W-:-:S03]  /*0ac0*/  IMAD.WIDE.U32 R102, R181, R196, c[0x0][0x188] ;  /* 0x00006200b5667625 */ /* 0x000fc600078e00c4 */
[----:B------:R-:W-:Y:S01]  /*0ad0*/  LEA.HI R86, R87, R86, RZ, 0x2 ;  /* 0x0000005657567211 */ /* 0x000fe200078f10ff */
[----:B------:R-:W-:Y:S02]  /*0ae0*/  IMAD.WIDE.U32 R108, R173, R196, c[0x0][0x188] ;  /* 0x00006200ad6c7625 */ /* 0x000fe400078e00c4 */
[----:B0-----:R-:W3:Y:S01]  /*0af0*/  LDG.E.128 R100, [R102.64] ;  /* 0x0000000466647981 */ /* 0x001ee2000c1e1d00 */
[----:B------:R-:W-:-:S03]  /*0b00*/  LEA.HI.SX32 R129, R86, R131, 0x1e ;  /* 0x0000008356817211 */ /* 0x000fc600078ff2ff */
[----:B------:R-:W4:Y:S02]  /*0b10*/  LDG.E.128 R84, [R84.64] ;  /* 0x0000000454547981 */ /* 0x000f24000c1e1d00 */
[CC--:B------:R-:W-:Y:S02]  /*0b20*/  IMAD.WIDE.U32 R88, R129.reuse, R196.reuse, c[0x0][0x208] ;  /* 0x0000820081587625 */ /* 0x0c0fe400078e00c4 */
        /* <DEDUP_REMOVED lines=12> */
[----:B------:R-:W-:Y:S02]  /*0bf0*/  IADD3 R177, R165, 0x400, RZ ;  /* 0x00000400a5b17810 */ /* 0x000fe40007ffe0ff */
[----:B-----5:R-:W-:-:S03]  /*0c00*/  ISETP.GE.AND P0, PT, R190, 0x1, PT ;  /* 0x00000001be00780c */ /* 0x020fc60003f06270 */
[----:B------:R-:W4:Y:S01]  /*0c10*/  LDG.E.128 R112, [R112.64] ;  /* 0x0000000470707981 */ /* 0x000f22000c1e1d00 */
[----:B------:R-:W-:Y:S01]  /*0c20*/  IMAD.WIDE.U32 R116, R177, R196, c[0x0][0x188] ;  /* 0x00006200b1747625 */ /* 0x000fe200078e00c4 */
[----:B------:R-:W-:-:S05]  /*0c30*/  IADD3 R121, R129, 0x400, RZ ;  /* 0x0000040081797810 */ /* 0x000fca0007ffe0ff */
[----:B------:R-:W4:Y:S01]  /*0c40*/  LDG.E.128 R116, [R116.64] ;  /* 0x0000000474747981 */ /* 0x000f22000c1e1d00 */
[-C--:B------:R-:W-:Y:S02]  /*0c50*/  IMAD.WIDE.U32 R120, R121, R196.reuse, c[0x0][0x208] ;  /* 0x0000820079787625 */ /* 0x080fe400078e00c4 */
[----:B------:R-:W-:Y:S02]  /*0c60*/  @P0 IADD3 R126, R190, -0x1, RZ ;  /* 0xffffffffbe7e0810 */ /* 0x000fe40007ffe0ff */
[----:B------:R-:W-:Y:S02]  /*0c70*/  IADD3 R197, R165, 0x500, RZ ;  /* 0x00000500a5c57810 */ /* 0x000fe40007ffe0ff */
[----:B------:R-:W4:Y:S01]  /*0c80*/  LDG.E.128 R120, [R120.64] ;  /* 0x0000000478787981 */ /* 0x000f22000c1e1d00 */
[----:B------:R-:W-:Y:S02]  /*0c90*/  @P0 IMAD R128, R126, c[0x0][0x168], RZ ;  /* 0x00005a007e800a24 */ /* 0x000fe400078e02ff */
[----:B------:R-:W-:Y:S01]  /*0ca0*/  IMAD.WIDE.U32 R124, R197, R196, c[0x0][0x188] ;  /* 0x00006200c57c7625 */ /* 0x000fe200078e00c4 */
[----:B------:R-:W-:-:S02]  /*0cb0*/  IADD3 R129, R129, 0x500, RZ ;  /* 0x0000050081817810 */ /* 0x000fc40007ffe0ff */
[----:B------:R-:W-:-:S03]  /*0cc0*/  @P0 SHF.R.S32.HI R167, RZ, 0x1f, R128 ;  /* 0x0000001fffa70819 */ /* 0x000fc60000011480 */
[----:B------:R-:W4:Y:S01]  /*0cd0*/  LDG.E.128 R124, [R124.64] ;  /* 0x000000047c7c7981 */ /* 0x000f22000c1e1d00 */
[----:B------:R-:W-:Y:S01]  /*0ce0*/  @P0 LEA.HI R130, R167, R128, RZ, 0x2 ;  /* 0x00000080a7820211 */ /* 0x000fe200078f10ff */
[----:B------:R-:W-:Y:S01]  /*0cf0*/  IMAD.WIDE.U32 R128, R129, R196, c[0x0][0x208] ;  /* 0x0000820081807625 */ /* 0x000fe200078e00c4 */
[----:B------:R-:W-:Y:S02]  /*0d00*/  MOV R166, RZ ;  /* 0x000000ff00a67202 */ /* 0x000fe40000000f00 */
[----:B------:R-:W-:-:S03]  /*0d10*/  @P0 LEA.HI.SX32 R166, R130, R131, 0x1e ;  /* 0x0000008382a60211 */ /* 0x000fc600078ff2ff */
[----:B------:R-:W4:Y:S01]  /*0d20*/  LDG.E.128 R128, [R128.64] ;  /* 0x0000000480807981 */ /* 0x000f22000c1e1d00 */
[----:B------:R-:W-:-:S04]  /*0d30*/  ISETP.NE.U32.AND P0, PT, RZ, c[0x0][0x218], PT ;  /* 0x00008600ff007a0c */ /* 0x000fc80003f05070 */
[----:B------:R-:W-:Y:S01]  /*0d40*/  ISETP.NE.AND.EX P0, PT, RZ, c[0x0][0x21c], PT, P0 ;  /* 0x00008700ff007a0c */ /* 0x000fe20003f05300 */
[C---:B------:R-:W-:Y:S01]  /*0d50*/  IMAD.WIDE.U32 R192, R166.reuse, R195, c[0x0][0x190] ;  /* 0x00006400a6c07625 */ /* 0x040fe200078e00c3 */
[C---:B------:R-:W-:Y:S02]  /*0d60*/  IADD3 R168, R166.reuse, 0x200, RZ ;  /* 0x00000200a6a87810 */ /* 0x040fe40007ffe0ff */
[----:B------:R-:W-:-:S03]  /*0d70*/  IADD3 R170, R166, 0x300, RZ ;  /* 0x00000300a6aa7810 */ /* 0x000fc60007ffe0ff */
[----:B------:R2:W5:Y:S06]  /*0d80*/  LDG.E R192, [R192.64] ;  /* 0x00000004c0c07981 */ /* 0x00056c000c1e1900 */
        /* <DEDUP_REMOVED lines=8> */
[----:B------:R-:W-:-:S02]  /*0e10*/  ISETP.NE.AND P0, PT, R191, RZ, PT ;  /* 0x000000ffbf00720c */ /* 0x000fc40003f05270 */
[C---:B------:R-:W-:Y:S02]  /*0e20*/  IADD3 R188, R166.reuse, 0x100, RZ ;  /* 0x00000100a6bc7810 */ /* 0x040fe40007ffe0ff */
[C---:B------:R-:W-:Y:S02]  /*0e30*/  IADD3 R172, R166.reuse, 0x400, RZ ;  /* 0x00000400a6ac7810 */ /* 0x040fe40007ffe0ff */
[----:B------:R-:W-:Y:S01]  /*0e40*/  IADD3 R174, R166, 0x500, RZ ;  /* 0x00000500a6ae7810 */ /* 0x000fe20007ffe0ff */
[----:B------:R-:W-:-:S04]  /*0e50*/  IMAD.WIDE.U32 R166, R168, R195, c[0x0][0x190] ;  /* 0x00006400a8a67625 */ /* 0x000fc800078e00c3 */
[-C--:B------:R-:W-:Y:S01]  /*0e60*/  IMAD.WIDE.U32 R168, R170, R195.reuse, c[0x0][0x190] ;  /* 0x00006400aaa87625 */ /* 0x080fe200078e00c3 */
[----:B------:R0:W5:Y:S03]  /*0e70*/  LDG.E R187, [R166.64] ;  /* 0x00000004a6bb7981 */ /* 0x000166000c1e1900 */
[-C--:B------:R-:W-:Y:S01]  /*0e80*/  IMAD.WIDE.U32 R170, R172, R195.reuse, c[0x0][0x190] ;  /* 0x00006400acaa7625 */ /* 0x080fe200078e00c3 */
[----:B------:R0:W5:Y:S04]  /*0e90*/  LDG.E R184, [R168.64] ;  /* 0x00000004a8b87981 */ /* 0x000168000c1e1900 */
[----:B------:R0:W5:Y:S01]  /*0ea0*/  LDG.E R180, [R170.64] ;  /* 0x00000004aab47981 */ /* 0x000162000c1e1900 */
[----:B------:R-:W-:-:S06]  /*0eb0*/  IMAD.WIDE.U32 R174, R174, R195, c[0x0][0x190] ;  /* 0x00006400aeae7625 */ /* 0x000fcc00078e00c3 */
[----:B------:R0:W5:Y:S01]  /*0ec0*/  LDG.E R174, [R174.64] ;  /* 0x00000004aeae7981 */ /* 0x000162000c1e1900 */
[----:B------:R-:W-:-:S06]  /*0ed0*/  IMAD.WIDE.U32 R188, R188, R195, c[0x0][0x190] ;  /* 0x00006400bcbc7625 */ /* 0x000fcc00078e00c3 */
[----:B------:R0:W5:Y:S01]  /*0ee0*/  LDG.E R188, [R188.64] ;  /* 0x00000004bcbc7981 */ /* 0x000162000c1e1900 */
[----:B--2---:R-:W-:-:S05]  /*0ef0*/  FSEL R193, R178, RZ, !P0 ;  /* 0x000000ffb2c17208 */ /* 0x004fca0004000000 */
[C---:B---3--:R-:W-:Y:S02]  /*0f00*/  FADD.FTZ R2, -R193.reuse, R101 ;  /* 0x00000065c1027221 */ /* 0x048fe40000010100 */
[----:B----4-:R-:W-:-:S04]  /*0f10*/  FADD.FTZ R84, -R193, R84 ;  /* 0x00000054c1547221 */ /* 0x010fc80000010100 */
[----:B0-----:R-:W-:Y:S02]  /*0f20*/  FMUL.FTZ R169, R163, R84 ;  /* 0x00000054a3a97220 */ /* 0x001fe40000410000 */
[----:B------:R-:W-:Y:S02]  /*0f30*/  FADD.FTZ R84, -R193, R102 ;  /* 0x00000066c1547221 */ /* 0x000fe40000010100 */
[----:B------:R-:W-:Y:S02]  /*0f40*/  FMUL.FTZ R102, R163, R2 ;  /* 0x00000002a3667220 */ /* 0x000fe40000410000 */
[C---:B------:R-:W-:Y:S02]  /*0f50*/  FADD.FTZ R2, -R193.reuse, R109 ;  /* 0x0000006dc1027221 */ /* 0x040fe40000010100 */
[----:B------:R-:W-:Y:S02]  /*0f60*/  FADD.FTZ R170, -R193, R85 ;  /* 0x00000055c1aa7221 */ /* 0x000fe40000010100 */
[----:B------:R-:W-:-:S02]  /*0f70*/  FMUL.FTZ R166, R139, R88 ;  /* 0x000000588ba67220 */ /* 0x000fc40000410000 */
[----:B------:R-:W-:Y:S02]  /*0f80*/  FMUL.FTZ R101, R163, R84 ;  /* 0x00000054a3657220 */ /* 0x000fe40000410000 */
[----:B------:R-:W-:Y:S02]  /*0f90*/  FADD.FTZ R84, -R193, R110 ;  /* 0x0000006ec1547221 */ /* 0x000fe40000010100 */
[----:B------:R-:W-:Y:S02]  /*0fa0*/  FMUL.FTZ R110, R163, R2 ;  /* 0x00000002a36e7220 */ /* 0x000fe40000410000 */
[----:B------:R-:W-:Y:S02]  /*0fb0*/  FADD.FTZ R86, -R193, R86 ;  /* 0x00000056c1567221 */ /* 0x000fe40000010100 */
[----:B------:R-:W-:Y:S02]  /*0fc0*/  FMUL.FTZ R170, R163, R170 ;  /* 0x000000aaa3aa7220 */ /* 0x000fe40000410000 */
[----:B------:R-:W-:-:S02]  /*0fd0*/  FMUL.FTZ R171, R142, R89 ;  /* 0x000000598eab7220 */ /* 0x000fc40000410000 */
[----:B------:R-:W-:Y:S02]  /*0fe0*/  FADD.FTZ R2, RZ, R166 ;  /* 0x000000a6ff027221 */ /* 0x000fe40000010000 */
[----:B------:R-:W-:Y:S02]  /*0ff0*/  FFMA.FTZ R3, R169, R166, RZ ;  /* 0x000000a6a9037223 */ /* 0x000fe400000100ff */
        /* <DEDUP_REMOVED lines=21> */
[----:B-1----:R-:W-:-:S02]  /*1150*/  FADD.FTZ R176, -R193, R95 ;  /* 0x0000005fc1b07221 */ /* 0x002fc40000010100 */
[----:B------:R-:W-:Y:S02]  /*1160*/  FMUL.FTZ R177, R163, R94 ;  /* 0x0000005ea3b17220 */ /* 0x000fe40000410000 */
        /* <DEDUP_REMOVED lines=22> */
[----:B------:R-:W-:-:S02]  /*12d0*/  FADD.FTZ R108, -R193, R108 ;  /* 0x0000006cc16c7221 */ /* 0x000fc40000010100 */
[----:B------:R-:W-:Y:S02]  /*12e0*/  FMUL.FTZ R106, R149, R106 ;  /* 0x0000006a956a7220 */ /* 0x000fe40000410000 */
[----:B------:R-:W-:Y:S02]  /*12f0*/  FADD.FTZ R85, R2, R105 ;  /* 0x0000006902557221 */ /* 0x000fe40000010000 */
[----:B------:R-:W-:Y:S02]  /*1300*/  FFMA.FTZ R3, R102, R105, R3 ;  /* 0x0000006966037223 */ /* 0x000fe40000010003 */
[----:B------:R-:W-:Y:S02]  /*1310*/  FADD.FTZ R86, -R193, R111 ;  /* 0x0000006fc1567221 */ /* 0x000fe40000010100 */
[----:B------:R-:W-:Y:S02]  /*1320*/  FFMA.FTZ R47, R107, R100, R47 ;  /* 0x000000646b2f7223 */ /* 0x000fe4000001002f */
[----:B------:R-:W-:-:S02]  /*1330*/  FADD.FTZ R23, R23, R107 ;  /* 0x0000006b17177221 */ /* 0x000fc40000010000 */
        /* <DEDUP_REMOVED lines=23> */
[----:B------:R-:W-:-:S02]  /*14b0*/  FFMA.FTZ R43, R115, R108, R43 ;  /* 0x0000006c732b7223 */ /* 0x000fc4000001002b */
[----:B------:R-:W-:Y:S02]  /*14c0*/  FADD.FTZ R19, R19, R115 ;  /* 0x0000007313137221 */ /* 0x000fe40000010000 */
[----:B------:R-:W-:Y:S02]  /*14d0*/  FMUL.FTZ R117, R163, R116 ;  /* 0x00000074a3757220 */ /* 0x000fe40000410000 */
[----:B------:R-:W-:Y:S02]  /*14e0*/  FMUL.FTZ R115, R156, R115 ;  /* 0x000000739c737220 */ /* 0x000fe40000410000 */
[----:B------:R-:W-:Y:S02]  /*14f0*/  FADD.FTZ R2, R85, R114 ;  /* 0x0000007255027221 */ /* 0x000fe40000010000 */
[----:B------:R-:W-:Y:S02]  /*1500*/  FFMA.FTZ R3, R109, R114, R3 ;  /* 0x000000726d037223 */ /* 0x000fe40000010003 */
[----:B------:R-:W-:-:S02]  /*1510*/  FADD.FTZ R118, -R193, R118 ;  /* 0x00000076c1767221 */ /* 0x000fc40000010100 */
[----:B------:R-:W-:Y:S02]  /*1520*/  FMUL.FTZ R116, R163, R84 ;  /* 0x00000054a3747220 */ /* 0x000fe40000410000 */
[----:B------:R-:W-:Y:S02]  /*1530*/  FFMA.FTZ R36, R120, R117, R36 ;  /* 0x0000007578247223 */ /* 0x000fe40000010024 */
[----:B------:R-:W-:Y:S02]  /*1540*/  FADD.FTZ R12, R12, R120 ;  /* 0x000000780c0c7221 */ /* 0x000fe40000010000 */
[----:B------:R-:W-:Y:S02]  /*1550*/  FMUL.FTZ R120, R155, R120 ;  /* 0x000000789b787220 */ /* 0x000fe40000410000 */
[----:B------:R-:W-:Y:S02]  /*1560*/  FADD.FTZ R85, R2, R115 ;  /* 0x0000007302557221 */ /* 0x000fe40000010000 */
[----:B------:R-:W-:-:S02]  /*1570*/  FFMA.FTZ R3, R108, R115, R3 ;  /* 0x000000736c037223 */ /* 0x000fc40000010003 */
[----:B------:R-:W-:Y:S02]  /*1580*/  FADD.FTZ R86, -R193, R119 ;  /* 0x00000077c1567221 */ /* 0x000fe40000010100 */
[----:B------:R-:W-:Y:S02]  /*1590*/  FMUL.FTZ R119, R163, R118 ;  /* 0x00000076a3777220 */ /* 0x000fe40000410000 */
        /* <DEDUP_REMOVED lines=12> */
[----:B------:R-:W-:Y:S02]  /*1660*/  FADD.FTZ R84, -R193, R125 ;  /* 0x0000007dc1547221 */ /* 0x000fe40000010100 */
[----:B------:R-:W-:Y:S02]  /*1670*/  FFMA.FTZ R39, R123, R118, R39 ;  /* 0x000000767b277223 */ /* 0x000fe40000010027 */
[----:B------:R-:W-:Y:S02]  /*1680*/  FADD.FTZ R15, R15, R123 ;  /* 0x0000007b0f0f7221 */ /* 0x000fe40000010000 */
        /* <DEDUP_REMOVED lines=47> */
.L_x_8018:
[----:B0-----:R-:W-:Y:S05]  /*1980*/  BSYNC B0 ;  /* 0x0000000000007941 */ /* 0x001fea0003800000 */
.L_x_8016:
[----:B------:R-:W-:Y:S02]  /*1990*/  LOP3.LUT P1, RZ, R140, 0xff, RZ, 0xc0, !PT ;  /* 0x000000ff8cff7812 */ /* 0x000fe4000782c0ff */
[----:B------:R-:W-:Y:S02]  /*19a0*/  SHF.R.U32.HI R86, RZ, 0x5, R0 ;  /* 0x00000005ff567819 */ /* 0x000fe40000011600 */
[----:B------:R-:W-:-:S02]  /*19b0*/  LOP3.LUT P0, RZ, R0, 0x1f, RZ, 0xc0, !PT ;  /* 0x0000001f00ff7812 */ /* 0x000fc4000780c0ff */
[----:B------:R-:W-:-:S07]  /*19c0*/  LOP3.LUT R131, R86, 0x7fffff8, RZ, 0xc0, !PT ;  /* 0x07fffff856837812 */ /* 0x000fce00078ec0ff */
[----:B------:R-:W-:Y:S01]  /*19d0*/  @!P1 IADD3 R131, R131, 0x8, RZ ;  /* 0x0000000883839810 */ /* 0x000fe20007ffe0ff */
[----:B------:R-:W-:Y:S05]  /*19e0*/  BRA.DIV ~URZ, `(.L_x_8019) ;  /* 0x000021c27f007947 */ /* 0x000fea000b800000 */
[----:B------:R0:W1:Y:S02]  /*19f0*/  SHFL.DOWN PT, R88, R85, 0x10, 0x1f ;  /* 0x0a001f0055587f89 */ /* 0x00006400000e0000 */
.L_x_8070:
        /* <DEDUP_REMOVED lines=18> */
.L_x_8071:
[----:B------:R-:W-:Y:S01]  /*1b20*/  @!P0 LOP3.LUT R86, R86, 0x7, RZ, 0xc0, !PT ;  /* 0x0000000756568812 */ /* 0x000fe200078ec0ff */
[----:B--2---:R-:W-:Y:S01]  /*1b30*/  FADD.FTZ R2, R89, R84 ;  /* 0x0000005459027221 */ /* 0x004fe20000010000 */
[----:B------:R-:W-:Y:S01]  /*1b40*/  WARPSYNC 0xffffffff ;  /* 0xffffffff00007948 */ /* 0x000fe20003800000 */
[----:B-1----:R-:W-:Y:S01]  /*1b50*/  FADD.FTZ R3, R3, R90 ;  /* 0x0000005a03037221 */ /* 0x002fe20000010000 */
[----:B------:R-:W-:Y:S01]  /*1b60*/  @!P0 IADD3 R132, R131, R86, RZ ;  /* 0x0000005683848210 */ /* 0x000fe20007ffe0ff */
[----:B------:R-:W-:Y:S01]  /*1b70*/  BSSY B0, `(.L_x_8021) ;  /* 0x0000036000007945 */ /* 0x000fe20003800000 */
[----:B------:R-:W-:Y:S02]  /*1b80*/  ISETP.GE.AND P5, PT, R190, 0x1, PT ;  /* 0x00000001be00780c */ /* 0x000fe40003fa6270 */
[----:B------:R-:W-:Y:S01]  /*1b90*/  @!P6 ISETP.NE.U32.AND P4, PT, RZ, c[0x0][0x218], PT ;  /* 0x00008600ff00ea0c */ /* 0x000fe20003f85070 */
[----:B------:R-:W-:Y:S04]  /*1ba0*/  @!P0 STS.64 [R132.X8+0x6000], R2 ;  /* 0x0060000284008388 */ /* 0x000fe80000008a00 */
[----:B------:R-:W-:Y:S01]  /*1bb0*/  BAR.SYNC.DEFER_BLOCKING 0x0 ;  /* 0x0000000000007b1d */ /* 0x000fe20000010000 */
[----:B------:R-:W-:-:S02]  /*1bc0*/  @!P6 ISETP.NE.U32.AND P3, PT, RZ, c[0x0][0x218], PT ;  /* 0x00008600ff00ea0c */ /* 0x000fc40003f65070 */
[----:B------:R-:W-:Y:S02]  /*1bd0*/  @!P6 ISETP.NE.U32.AND P2, PT, RZ, c[0x0][0x218], PT ;  /* 0x00008600ff00ea0c */ /* 0x000fe40003f45070 */
[----:B------:R-:W-:Y:S02]  /*1be0*/  @!P6 ISETP.NE.U32.AND P1, PT, RZ, c[0x0][0x218], PT ;  /* 0x00008600ff00ea0c */ /* 0x000fe40003f25070 */
[----:B------:R-:W-:Y:S02]  /*1bf0*/  @P5 IADD3 R190, R190, -0x1, RZ ;  /* 0xffffffffbebe5810 */ /* 0x000fe40007ffe0ff */
[----:B------:R-:W-:Y:S02]  /*1c00*/  ISETP.NE.AND P0, PT, R191, RZ, PT ;  /* 0x000000ffbf00720c */ /* 0x000fe40003f05270 */
[----:B------:R-:W-:Y:S01]  /*1c10*/  @!P6 ISETP.NE.AND.EX P4, PT, RZ, c[0x0][0x21c], PT, P4 ;  /* 0x00008700ff00ea0c */ /* 0x000fe20003f85340 */
[----:B------:R-:W-:Y:S01]  /*1c20*/  @P5 IMAD R190, R190, c[0x0][0x168], RZ ;  /* 0x00005a00bebe5a24 */ /* 0x000fe200078e02ff */
[----:B------:R-:W-:-:S02]  /*1c30*/  @!P6 ISETP.NE.AND.EX P3, PT, RZ, c[0x0][0x21c], PT, P3 ;  /* 0x00008700ff00ea0c */ /* 0x000fc40003f65330 */
[----:B------:R-:W-:Y:S02]  /*1c40*/  @!P6 ISETP.NE.AND.EX P2, PT, RZ, c[0x0][0x21c], PT, P2 ;  /* 0x00008700ff00ea0c */ /* 0x000fe40003f45320 */
[----:B------:R-:W-:Y:S01]  /*1c50*/  @!P6 ISETP.NE.AND.EX P1, PT, RZ, c[0x0][0x21c], PT, P1 ;  /* 0x00008700ff00ea0c */ /* 0x000fe20003f25310 */
[----:B0-----:R-:W0:Y:S04]  /*1c60*/  LDS.128 R84, [R131.X8+0x6000] ;  /* 0x0060000083547984 */ /* 0x001e280000008c00 */
[----:B------:R-:W1:Y:S04]  /*1c70*/  LDS.128 R88, [R131.X8+0x6010] ;  /* 0x0060100083587984 */ /* 0x000e680000008c00 */
[----:B------:R-:W2:Y:S04]  /*1c80*/  LDS.128 R92, [R131.X8+0x6020] ;  /* 0x00602000835c7984 */ /* 0x000ea80000008c00 */
[----:B------:R-:W3:Y:S01]  /*1c90*/  LDS.128 R96, [R131.X8+0x6030] ;  /* 0x0060300083607984 */ /* 0x000ee20000008c00 */
[----:B0-----:R-:W-:-:S02]  /*1ca0*/  FADD.FTZ R133, RZ, R84 ;  /* 0x00000054ff857221 */ /* 0x001fc40000010000 */
[----:B------:R-:W-:Y:S01]  /*1cb0*/  FADD.FTZ R84, RZ, R85 ;  /* 0x00000055ff547221 */ /* 0x000fe20000010000 */
[----:B-----5:R-:W-:Y:S01]  /*1cc0*/  @!P6 FSEL R85, R52, RZ, P4 ;  /* 0x000000ff3455e208 */ /* 0x020fe20002000000 */
[----:B------:R-:W-:Y:S01]  /*1cd0*/  FADD.FTZ R133, R86, R133 ;  /* 0x0000008556857221 */ /* 0x000fe20000010000 */
[----:B------:R-:W-:Y:S01]  /*1ce0*/  @!P6 FSEL R86, R53, RZ, P3 ;  /* 0x000000ff3556e208 */ /* 0x000fe20001800000 */
[----:B------:R-:W-:Y:S01]  /*1cf0*/  FADD.FTZ R84, R87, R84 ;  /* 0x0000005457547221 */ /* 0x000fe20000010000 */
[----:B------:R-:W-:Y:S01]  /*1d00*/  @!P6 FSEL R87, R54, RZ, P2 ;  /* 0x000000ff3657e208 */ /* 0x000fe20001000000 */
[----:B-1----:R-:W-:Y:S01]  /*1d10*/  FADD.FTZ R133, R133, R88 ;  /* 0x0000005885857221 */ /* 0x002fe20000010000 */
[----:B------:R-:W-:Y:S01]  /*1d20*/  @P5 LOP3.LUT P4, RZ, R192, 0xff, RZ, 0xc0, !PT ;  /* 0x000000ffc0ff5812 */ /* 0x000fe2000788c0ff */
[----:B------:R-:W-:Y:S01]  /*1d30*/  FADD.FTZ R84, R84, R89 ;  /* 0x0000005954547221 */ /* 0x000fe20000010000 */
[----:B------:R-:W-:Y:S01]  /*1d40*/  @P5 LOP3.LUT P3, RZ, R192, 0xff00, RZ, 0xc0, !PT ;  /* 0x0000ff00c0ff5812 */ /* 0x000fe2000786c0ff */
[----:B------:R-:W-:Y:S01]  /*1d50*/  FADD.FTZ R133, R90, R133 ;  /* 0x000000855a857221 */ /* 0x000fe20000010000 */
[----:B------:R-:W-:Y:S01]  /*1d60*/  @P5 LOP3.LUT P2, RZ, R192, 0xff0000, RZ, 0xc0, !PT ;  /* 0x00ff0000c0ff5812 */ /* 0x000fe2000784c0ff */
[----:B------:R-:W-:Y:S01]  /*1d70*/  FADD.FTZ R84, R91, R84 ;  /* 0x000000545b547221 */ /* 0x000fe20000010000 */
[----:B------:R-:W-:Y:S01]  /*1d80*/  @!P6 FSEL R88, R55, RZ, P1 ;  /* 0x000000ff3758e208 */ /* 0x000fe20000800000 */
[----:B--2---:R-:W-:Y:S01]  /*1d90*/  FADD.FTZ R133, R133, R92 ;  /* 0x0000005c85857221 */ /* 0x004fe20000010000 */
[----:B------:R-:W-:Y:S01]  /*1da0*/  @P5 SHF.R.S32.HI R89, RZ, 0x1f, R190 ;  /* 0x0000001fff595819 */ /* 0x000fe200000114be */
[----:B------:R-:W-:-:S02]  /*1db0*/  FADD.FTZ R84, R84, R93 ;  /* 0x0000005d54547221 */ /* 0x000fc40000010000 */
[----:B------:R-:W-:Y:S02]  /*1dc0*/  FADD.FTZ R133, R94, R133 ;  /* 0x000000855e857221 */ /* 0x000fe40000010000 */
[----:B------:R-:W-:Y:S02]  /*1dd0*/  FADD.FTZ R84, R95, R84 ;  /* 0x000000545f547221 */ /* 0x000fe40000010000 */
[----:B---3--:R-:W-:Y:S02]  /*1de0*/  FADD.FTZ R133, R133, R96 ;  /* 0x0000006085857221 */ /* 0x008fe40000010000 */
[----:B------:R-:W-:Y:S02]  /*1df0*/  FADD.FTZ R84, R84, R97 ;  /* 0x0000006154547221 */ /* 0x000fe40000010000 */
[----:B------:R-:W-:Y:S02]  /*1e00*/  FADD.FTZ R98, R98, R133 ;  /* 0x0000008562627221 */ /* 0x000fe40000010000 */
[----:B------:R-:W-:-:S02]  /*1e10*/  FADD.FTZ R84, R99, R84 ;  /* 0x0000005463547221 */ /* 0x000fc40000010000 */
[----:B------:R-:W-:Y:S02]  /*1e20*/  FMUL.FTZ R90, R98, c[0x0][0x1e0] ;  /* 0x00007800625a7a20 */ /* 0x000fe40000410000 */
[----:B------:R-:W-:-:S03]  /*1e30*/  FMUL.FTZ R91, R84, c[0x0][0x1e0] ;  /* 0x00007800545b7a20 */ /* 0x000fc60000410000 */
[----:B------:R-:W-:Y:S02]  /*1e40*/  FSEL R90, R90, RZ, !P0 ;  /* 0x000000ff5a5a7208 */ /* 0x000fe40004000000 */
[----:B------:R-:W-:Y:S01]  /*1e50*/  ISETP.NE.U32.AND P0, PT, RZ, c[0x0][0x258], PT ;  /* 0x00009600ff007a0c */ /* 0x000fe20003f05070 */
[----:B------:R-:W-:Y:S07]  /*1e60*/  @!P6 BRA `(.L_x_8022) ;  /* 0x000000600000e947 */ /* 0x000fee0003800000 */
[----:B------:R-:W-:Y:S01]  /*1e70*/  ISETP.NE.U32.AND P1, PT, RZ, c[0x0][0x218], PT ;  /* 0x00008600ff007a0c */ /* 0x000fe20003f25070 */
[----:B------:R-:W-:-:S03]  /*1e80*/  FFMA.FTZ R3, R169, R91, R90 ;  /* 0x0000005ba9037223 */ /* 0x000fc6000001005a */
[----:B------:R-:W-:Y:S01]  /*1e90*/  ISETP.NE.AND.EX P1, PT, RZ, c[0x0][0x21c], PT, P1 ;  /* 0x00008700ff007a0c */ /* 0x000fe20003f25310 */
[----:B------:R-:W-:-:S04]  /*1ea0*/  FADD.FTZ R2, R166, -R3 ;  /* 0x80000003a6027221 */ /* 0x000fc80000010000 */
[----:B------:R-:W-:-:S08]  /*1eb0*/  FMUL.FTZ R85, R163, R2 ;  /* 0x00000002a3557220 */ /* 0x000fd00000410000 */
[----:B------:R-:W-:Y:S02]  /*1ec0*/  @P1 FADD.FTZ R85, R52, R85 ;  /* 0x0000005534551221 */ /* 0x000fe40000010000 */
.L_x_8022:
[----:B------:R-:W-:Y:S05]  /*1ed0*/  BSYNC B0 ;  /* 0x0000000000007941 */ /* 0x000fea0003800000 */
.L_x_8021:
        /* <DEDUP_REMOVED lines=8> */
.L_x_8024:
[----:B------:R-:W-:Y:S05]  /*1f60*/  BSYNC B0 ;  /* 0x0000000000007941 */ /* 0x000fea0003800000 */
.L_x_8023:
        /* <DEDUP_REMOVED lines=8> */
.L_x_8026:
[----:B------:R-:W-:Y:S05]  /*1ff0*/  BSYNC B0 ;  /* 0x0000000000007941 */ /* 0x000fea0003800000 */
.L_x_8025:
        /* <DEDUP_REMOVED lines=8> */
.L_x_8028:
[----:B------:R-:W-:Y:S05]  /*2080*/  BSYNC B0 ;  /* 0x0000000000007941 */ /* 0x000fea0003800000 */
.L_x_8027:
[----:B------:R-:W-:Y:S01]  /*2090*/  @P5 FMUL.FTZ R84, R87, c[0x0][0x1ec] ;  /* 0x00007b0057545a20 */ /* 0x000fe20000410000 */
[----:B------:R-:W-:Y:S01]  /*20a0*/  @P5 LEA.HI R190, R89, R190, RZ, 0x2 ;  /* 0x000000be59be5211 */ /* 0x000fe200078f10ff */
[----:B------:R-:W-:Y:S01]  /*20b0*/  @P5 FMUL.FTZ R3, R86, c[0x0][0x1ec] ;  /* 0x00007b0056035a20 */ /* 0x000fe20000410000 */
[----:B------:R-:W-:Y:S01]  /*20c0*/  ISETP.NE.AND.EX P0, PT, RZ, c[0x0][0x25c], PT, P0 ;  /* 0x00009700ff007a0c */ /* 0x000fe20003f05300 */
[----:B------:R-:W-:Y:S01]  /*20d0*/  @P5 FMUL.FTZ R84, R84, c[0x0][0x1e8] ;  /* 0x00007a0054545a20 */ /* 0x000fe20000410000 */
[----:B------:R-:W-:Y:S01]  /*20e0*/  @P5 LOP3.LUT P1, RZ, R192, 0xff000000, RZ, 0xc0, !PT ;  /* 0xff000000c0ff5812 */ /* 0x000fe2000782c0ff */
[----:B------:R-:W-:Y:S01]  /*20f0*/  @P5 FMUL.FTZ R89, R88, c[0x0][0x1ec] ;  /* 0x00007b0058595a20 */ /* 0x000fe20000410000 */
[----:B------:R-:W-:Y:S01]  /*2100*/  HFMA2.MMA R92, -RZ, RZ, 0, 0 ;  /* 0x00000000ff5c7435 */ /* 0x000fe200000001ff */
[----:B------:R-:W-:Y:S01]  /*2110*/  @P5 FMUL.FTZ R2, R85, c[0x0][0x1ec] ;  /* 0x00007b0055025a20 */ /* 0x000fe20000410000 */
[----:B------:R-:W-:Y:S01]  /*2120*/  @P5 SEL R78, R84, RZ, P2 ;  /* 0x000000ff544e5207 */ /* 0x000fe20001000000 */
[----:B------:R-:W-:Y:S01]  /*2130*/  @P5 FMUL.FTZ R3, R3, c[0x0][0x1e8] ;  /* 0x00007a0003035a20 */ /* 0x000fe20000410000 */
[----:B------:R-:W-:Y:S01]  /*2140*/  ISETP.NE.U32.AND P2, PT, RZ, c[0x0][0x258], PT ;  /* 0x00009600ff007a0c */ /* 0x000fe20003f45070 */
[----:B------:R-:W-:Y:S01]  /*2150*/  @P5 FMUL.FTZ R89, R89, c[0x0][0x1e8] ;  /* 0x00007a0059595a20 */ /* 0x000fe20000410000 */
[----:B------:R-:W-:Y:S01]  /*2160*/  @P5 LOP3.LUT R93, R0, 0xff, RZ, 0xc0, !PT ;  /* 0x000000ff005d5812 */ /* 0x000fe200078ec0ff */
[----:B------:R-:W-:Y:S01]  /*2170*/  @P5 FMUL.FTZ R2, R2, c[0x0][0x1e8] ;  /* 0x00007a0002025a20 */ /* 0x000fe20000410000 */
[----:B------:R-:W-:Y:S01]  /*2180*/  @P5 SEL R77, R3, RZ, P3 ;  /* 0x000000ff034d5207 */ /* 0x000fe20001800000 */
[----:B------:R-:W-:Y:S01]  /*2190*/  BSSY B0, `(.L_x_8029) ;  /* 0x0000016000007945 */ /* 0x000fe20003800000 */
[----:B------:R-:W-:-:S02]  /*21a0*/  @!P6 ISETP.NE.U32.AND P3, PT, RZ, c[0x0][0x218], PT ;  /* 0x00008600ff00ea0c */ /* 0x000fc40003f65070 */
[----:B------:R-:W-:Y:S02]  /*21b0*/  @P5 SEL R79, R89, RZ, P1 ;  /* 0x000000ff594f5207 */ /* 0x000fe40000800000 */
[----:B------:R-:W-:Y:S02]  /*21c0*/  ISETP.NE.AND.EX P1, PT, RZ, c[0x0][0x25c], PT, P2 ;  /* 0x00009700ff007a0c */ /* 0x000fe40003f25320 */
[----:B------:R-:W-:Y:S02]  /*21d0*/  @P5 SEL R76, R2, RZ, P4 ;  /* 0x000000ff024c5207 */ /* 0x000fe40002000000 */
[----:B------:R-:W-:Y:S02]  /*21e0*/  @P0 MOV R2, 0x10 ;  /* 0x0000001000020802 */ /* 0x000fe40000000f00 */
[----:B------:R-:W-:Y:S02]  /*21f0*/  @!P6 ISETP.NE.AND.EX P3, PT, RZ, c[0x0][0x21c], PT, P3 ;  /* 0x00008700ff00ea0c */ /* 0x000fe40003f65330 */
[----:B------:R-:W-:Y:S01]  /*2200*/  SEL R84, R85, R80, P1 ;  /* 0x0000005055547207 */ /* 0x000fe20000800000 */
[----:B------:R-:W-:Y:S01]  /*2210*/  @P0 IMAD.WIDE.U32 R2, R165, R2, c[0x0][0x258] ;  /* 0x00009600a5020625 */ /* 0x000fe200078e0002 */
[----:B------:R-:W-:-:S02]  /*2220*/  SEL R85, R86, R81, P1 ;  /* 0x0000005156557207 */ /* 0x000fc40000800000 */
[----:B------:R-:W-:Y:S02]  /*2230*/  @P5 LEA.HI.SX32 R92, R190, R93, 0x1e ;  /* 0x0000005dbe5c5211 */ /* 0x000fe400078ff2ff */
[----:B------:R-:W-:Y:S02]  /*2240*/  SEL R86, R87, R82, P1 ;  /* 0x0000005257567207 */ /* 0x000fe40000800000 */
[----:B------:R-:W-:Y:S02]  /*2250*/  @P5 MOV R95, 0x10 ;  /* 0x00000010005f5802 */ /* 0x000fe40000000f00 */
        /* <DEDUP_REMOVED lines=9> */
.L_x_8030:
[----:B------:R-:W-:Y:S05]  /*22f0*/  BSYNC B0 ;  /* 0x0000000000007941 */ /* 0x000fea0003800000 */
.L_x_8029:
[----:B------:R-:W-:Y:S01]  /*2300*/  @P5 FMUL.FTZ R94, R93, c[0x0][0x1ec] ;  /* 0x00007b005d5e5a20 */ /* 0x000fe20000410000 */
[----:B------:R-:W-:Y:S01]  /*2310*/  @!P6 ISETP.NE.U32.AND P4, PT, RZ, c[0x0][0x218], PT ;  /* 0x00008600ff00ea0c */ /* 0x000fe20003f85070 */
[----:B------:R-:W-:Y:S01]  /*2320*/  @P5 IMAD.WIDE.U32 R88, R92, R95, c[0x0][0x248] ;  /* 0x000092005c585625 */ /* 0x000fe200078e005f */
[----:B------:R-:W-:Y:S01]  /*2330*/  @P5 LOP3.LUT P3, RZ, R188, 0xff, RZ, 0xc0, !PT ;  /* 0x000000ffbcff5812 */ /* 0x000fe2000786c0ff */
[----:B------:R-:W-:Y:S01]  /*2340*/  @P0 STG.E.128 [R2.64], R84 ;  /* 0x0000005402000986 */ /* 0x000fe2000c101d04 */
[----:B------:R-:W-:Y:S01]  /*2350*/  @!P6 ISETP.NE.AND.EX P4, PT, RZ, c[0x0][0x21c], PT, P4 ;  /* 0x00008700ff00ea0c */ /* 0x000fe20003f85340 */
[----:B------:R-:W-:Y:S01]  /*2360*/  @P5 FMUL.FTZ R94, R94, c[0x0][0x1e8] ;  /* 0x00007a005e5e5a20 */ /* 0x000fe20000410000 */
[----:B------:R-:W-:Y:S01]  /*2370*/  BSSY B0, `(.L_x_8031) ;  /* 0x000000d000007945 */ /* 0x000fe20003800000 */
[----:B------:R0:W-:Y:S01]  /*2380*/  @P5 STG.E.128 [R88.64], R76 ;  /* 0x0000004c58005986 */ /* 0x0001e2000c101d04 */
[----:B------:R-:W-:Y:S02]  /*2390*/  @!P6 ISETP.NE.U32.AND P2, PT, RZ, c[0x0][0x218], PT ;  /* 0x00008600ff00ea0c */ /* 0x000fe40003f45070 */
[----:B0-----:R-:W-:-:S02]  /*23a0*/  @P5 SEL R76, R94, RZ, P3 ;  /* 0x000000ff5e4c5207 */ /* 0x001fc40001800000 */
        /* <DEDUP_REMOVED lines=9> */
.L_x_8032:
[----:B------:R-:W-:Y:S05]  /*2440*/  BSYNC B0 ;  /* 0x0000000000007941 */ /* 0x000fea0003800000 */
.L_x_8031:
[----:B------:R-:W-:Y:S01]  /*2450*/  @P5 FMUL.FTZ R2, R94, c[0x0][0x1ec] ;  /* 0x00007b005e025a20 */ /* 0x000fe20000410000 */
[----:B------:R-:W-:Y:S01]  /*2460*/  @!P6 ISETP.NE.AND.EX P2, PT, RZ, c[0x0][0x21c], PT, P2 ;  /* 0x00008700ff00ea0c */ /* 0x000fe20003f45320 */
[----:B------:R-:W-:Y:S01]  /*2470*/  BSSY B0, `(.L_x_8033) ;  /* 0x000000c000007945 */ /* 0x000fe20003800000 */
[----:B------:R-:W-:Y:S01]  /*2480*/  @P5 LOP3.LUT P4, RZ, R188, 0xff00, RZ, 0xc0, !PT ;  /* 0x0000ff00bcff5812 */ /* 0x000fe2000788c0ff */
[----:B------:R-:W-:Y:S01]  /*2490*/  @P5 FMUL.FTZ R2, R2, c[0x0][0x1e8] ;  /* 0x00007a0002025a20 */ /* 0x000fe20000410000 */
        /* <DEDUP_REMOVED lines=9> */
.L_x_8034:
[----:B------:R-:W-:Y:S05]  /*2530*/  BSYNC B0 ;  /* 0x0000000000007941 */ /* 0x000fea0003800000 */
.L_x_8033:
        /* <DEDUP_REMOVED lines=10> */
.L_x_8036:
[----:B------:R-:W-:Y:S05]  /*25e0*/  BSYNC B0 ;  /* 0x0000000000007941 */ /* 0x000fea0003800000 */
.L_x_8035:
[----:B------:R-:W-:Y:S01]  /*25f0*/  @P5 FMUL.FTZ R84, R88, c[0x0][0x1ec] ;  /* 0x00007b0058545a20 */ /* 0x000fe20000410000 */
[----:B------:R-:W-:Y:S01]  /*2600*/  @P5 SEL R77, R2, RZ, P4 ;  /* 0x000000ff024d5207 */ /* 0x000fe20002000000 */
[----:B------:R-:W-:Y:S01]  /*2610*/  @P5 FMUL.FTZ R3, R3, c[0x0][0x1e8] ;  /* 0x00007a0003035a20 */ /* 0x000fe20000410000 */
[----:B------:R-:W-:Y:S01]  /*2620*/  @!P6 ISETP.NE.U32.AND P4, PT, RZ, c[0x0][0x218], PT ;  /* 0x00008600ff00ea0c */ /* 0x000fe20003f85070 */
[----:B------:R-:W-:Y:S01]  /*2630*/  @P5 FMUL.FTZ R84, R84, c[0x0][0x1e8] ;  /* 0x00007a0054545a20 */ /* 0x000fe20000410000 */
[C---:B------:R-:W-:Y:S01]  /*2640*/  @P5 LOP3.LUT P2, RZ, R188.reuse, 0xff000000, RZ, 0xc0, !PT ;  /* 0xff000000bcff5812 */ /* 0x040fe2000784c0ff */
[----:B------:R-:W-:Y:S01]  /*2650*/  BSSY B0, `(.L_x_8037) ;  /* 0x0000015000007945 */ /* 0x000fe20003800000 */
[----:B------:R-:W-:Y:S02]  /*2660*/  @P5 LOP3.LUT P3, RZ, R188, 0xff0000, RZ, 0xc0, !PT ;  /* 0x00ff0000bcff5812 */ /* 0x000fe4000786c0ff */
[----:B------:R-:W-:Y:S02]  /*2670*/  @P0 MOV R2, 0x10 ;  /* 0x0000001000020802 */ /* 0x000fe40000000f00 */
[----:B------:R-:W-:-:S02]  /*2680*/  @!P6 ISETP.NE.AND.EX P4, PT, RZ, c[0x0][0x21c], PT, P4 ;  /* 0x00008700ff00ea0c */ /* 0x000fc40003f85340 */
[----:B------:R-:W-:Y:S02]  /*2690*/  @P5 SEL R79, R84, RZ, P2 ;  /* 0x000000ff544f5207 */ /* 0x000fe40001000000 */
[----:B------:R-:W-:Y:S01]  /*26a0*/  @P5 SEL R78, R3, RZ, P3 ;  /* 0x000000ff034e5207 */ /* 0x000fe20001800000 */
[----:B------:R-:W-:Y:S01]  /*26b0*/  @P0 IMAD.WIDE.U32 R2, R185, R2, c[0x0][0x258] ;  /* 0x00009600b9020625 */ /* 0x000fe200078e0002 */
[----:B------:R-:W-:Y:S02]  /*26c0*/  SEL R84, R93, R80, P1 ;  /* 0x000000505d547207 */ /* 0x000fe40000800000 */
[----:B------:R-:W-:Y:S02]  /*26d0*/  SEL R86, R87, R82, P1 ;  /* 0x0000005257567207 */ /* 0x000fe40000800000 */
[----:B------:R-:W-:Y:S02]  /*26e0*/  @P5 MOV R96, 0x10 ;  /* 0x0000001000605802 */ /* 0x000fe40000000f00 */
[----:B------:R-:W-:-:S02]  /*26f0*/  @P5 IADD3 R89, R92, 0x100, RZ ;  /* 0x000001005c595810 */ /* 0x000fc40007ffe0ff */
        /* <DEDUP_REMOVED lines=10> */
.L_x_8038:
[----:B------:R-:W-:Y:S05]  /*27a0*/  BSYNC B0 ;  /* 0x0000000000007941 */ /* 0x000fea0003800000 */
.L_x_8037:
        /* <DEDUP_REMOVED lines=20> */
.L_x_8040:
[----:B------:R-:W-:Y:S05]  /*28f0*/  BSYNC B0 ;  /* 0x0000000000007941 */ /* 0x000fea0003800000 */
.L_x_8039:
        /* <DEDUP_REMOVED lines=14> */
.L_x_8042:
[----:B------:R-:W-:Y:S05]  /*29e0*/  BSYNC B0 ;  /* 0x0000000000007941 */ /* 0x000fea0003800000 */
.L_x_8041:
        /* <DEDUP_REMOVED lines=10> */
.L_x_8044:
[----:B------:R-:W-:Y:S05]  /*2a90*/  BSYNC B0 ;  /* 0x0000000000007941 */ /* 0x000fea0003800000 */
.L_x_8043:
        /* <DEDUP_REMOVED lines=27> */
.L_x_8046:
[----:B------:R-:W-:Y:S05]  /*2c50*/  BSYNC B0 ;  /* 0x0000000000007941 */ /* 0x000fea0003800000 */
.L_x_8045:
        /* <DEDUP_REMOVED lines=20> */
.L_x_8048:
[----:B------:R-:W-:Y:S05]  /*2da0*/  BSYNC B0 ;  /* 0x0000000000007941 */ /* 0x000fea0003800000 */
.L_x_8047:
        /* <DEDUP_REMOVED lines=14> */
.L_x_8050:
[----:B------:R-:W-:Y:S05]  /*2e90*/  BSYNC B0 ;  /* 0x0000000000007941 */ /* 0x000fea0003800000 */
.L_x_8049:
        /* <DEDUP_REMOVED lines=10> */
.L_x_8052:
[----:B------:R-:W-:Y:S05]  /*2f40*/  BSYNC B0 ;  /* 0x0000000000007941 */ /* 0x000fea0003800000 */
.L_x_8051:
        /* <DEDUP_REMOVED lines=27> */
.L_x_8054:
[----:B------:R-:W-:Y:S05]  /*3100*/  BSYNC B0 ;  /* 0x0000000000007941 */ /* 0x000fea0003800000 */
.L_x_8053:
[----:B------:R-:W-:Y:S01]  /*3110*/  @P5 FMUL.FTZ R94, R93, c[0x0][0x1ec] ;  /* 0x00007b005d5e5a20 */ /* 0x000fe20000410000 */
[----:B------:R-:W-:Y:S01]  /*3120*/  @!P6 ISETP.NE.U32.AND P2, PT, RZ, c[0x0][0x218], PT ;  /* 0x00008600ff00ea0c */ /* 0x000fe20003f45070 */
[----:B------:R-:W-:Y:S01]  /*3130*/  @P5 IMAD.WIDE.U32 R88, R89, R96, c[0x0][0x248] ;  /* 0x0000920059585625 */ /* 0x000fe200078e0060 */
[----:B------:R-:W-:Y:S01]  /*3140*/  @!P6 ISETP.NE.U32.AND P3, PT, RZ, c[0x0][0x218], PT ;  /* 0x00008600ff00ea0c */ /* 0x000fe20003f65070 */
[----:B------:R0:W-:Y:S01]  /*3150*/  @P0 STG.E.128 [R2.64], R84 ;  /* 0x0000005402000986 */ /* 0x0001e2000c101d04 */
[----:B------:R-:W-:Y:S01]  /*3160*/  @P5 LOP3.LUT P4, RZ, R180, 0xff, RZ, 0xc0, !PT ;  /* 0x000000ffb4ff5812 */ /* 0x000fe2000788c0ff */
[----:B------:R-:W-:Y:S01]  /*3170*/  @P5 FMUL.FTZ R94, R94, c[0x0][0x1e8] ;  /* 0x00007a005e5e5a20 */ /* 0x000fe20000410000 */
[----:B------:R-:W-:Y:S01]  /*3180*/  @!P6 ISETP.NE.AND.EX P2, PT, RZ, c[0x0][0x21c], PT, P2 ;  /* 0x00008700ff00ea0c */ /* 0x000fe20003f45320 */
[----:B------:R1:W-:Y:S01]  /*3190*/  @P5 STG.E.128 [R88.64], R76 ;  /* 0x0000004c58005986 */ /* 0x0003e2000c101d04 */
[----:B------:R-:W-:Y:S01]  /*31a0*/  @!P6 ISETP.NE.AND.EX P3, PT, RZ, c[0x0][0x21c], PT, P3 ;  /* 0x00008700ff00ea0c */ /* 0x000fe20003f65330 */
[----:B------:R-:W-:Y:S03]  /*31b0*/  BSSY B0, `(.L_x_8055) ;  /* 0x000000d000007945 */ /* 0x000fe60003800000 */
[----:B0-----:R-:W-:-:S02]  /*31c0*/  @!P6 FSEL R87, R70, RZ, P3 ;  /* 0x000000ff4657e208 */ /* 0x001fc40001800000 */
[----:B-1----:R-:W-:Y:S02]  /*31d0*/  @P5 SEL R76, R94, RZ, P4 ;  /* 0x000000ff5e4c5207 */ /* 0x002fe40002000000 */
[----:B------:R-:W-:Y:S02]  /*31e0*/  @!P6 FSEL R94, R69, RZ, P2 ;  /* 0x000000ff455ee208 */ /* 0x000fe40001000000 */
[----:B------:R-:W-:Y:S02]  /*31f0*/  @!P6 ISETP.NE.U32.AND P4, PT, RZ, c[0x0][0x218], PT ;  /* 0x00008600ff00ea0c */ /* 0x000fe40003f85070 */
[----:B------:R-:W-:Y:S01]  /*3200*/  @P5 LOP3.LUT P2, RZ, R180, 0xff00, RZ, 0xc0, !PT ;  /* 0x0000ff00b4ff5812 */ /* 0x000fe2000784c0ff */
[----:B------:R-:W-:Y:S07]  /*3210*/  @!P6 BRA `(.L_x_8056) ;  /* 0x000000600000e947 */ /* 0x000fee0003800000 */
[----:B------:R-:W-:Y:S01]  /*3220*/  ISETP.NE.U32.AND P3, PT, RZ, c[0x0][0x218], PT ;  /* 0x00008600ff007a0c */ /* 0x000fe20003f65070 */
[----:B------:R-:W-:-:S03]  /*3230*/  FFMA.FTZ R2, R116, R91, R90 ;  /* 0x0000005b74027223 */ /* 0x000fc6000001005a */
[----:B------:R-:W-:Y:S01]  /*3240*/  ISETP.NE.AND.EX P3, PT, RZ, c[0x0][0x21c], PT, P3 ;  /* 0x00008700ff007a0c */ /* 0x000fe20003f65330 */
[----:B------:R-:W-:-:S04]  /*3250*/  FADD.FTZ R2, R121, -R2 ;  /* 0x8000000279027221 */ /* 0x000fc80000010000 */
[----:B------:R-:W-:-:S08]  /*3260*/  FMUL.FTZ R94, R163, R2 ;  /* 0x00000002a35e7220 */ /* 0x000fd00000410000 */
[----:B------:R-:W-:Y:S02]  /*3270*/  @P3 FADD.FTZ R94, R69, R94 ;  /* 0x0000005e455e3221 */ /* 0x000fe40000010000 */
.L_x_8056:
[----:B------:R-:W-:Y:S05]  /*3280*/  BSYNC B0 ;  /* 0x0000000000007941 */ /* 0x000fea0003800000 */
.L_x_8055:
        /* <DEDUP_REMOVED lines=8> */
.L_x_8058:
[----:B------:R-:W-:Y:S05]  /*3310*/  BSYNC B0 ;  /* 0x0000000000007941 */ /* 0x000fea0003800000 */
.L_x_8057:
[----:B------:R-:W-:Y:S01]  /*3320*/  @P5 FMUL.FTZ R2, R94, c[0x0][0x1ec] ;  /* 0x00007b005e025a20 */ /* 0x000fe20000410000 */
[----:B------:R-:W-:Y:S01]  /*3330*/  @!P6 ISETP.NE.AND.EX P4, PT, RZ, c[0x0][0x21c], PT, P4 ;  /* 0x00008700ff00ea0c */ /* 0x000fe20003f85340 */
[----:B------:R-:W-:Y:S01]  /*3340*/  BSSY B0, `(.L_x_8059) ;  /* 0x000000c000007945 */ /* 0x000fe20003800000 */
[----:B------:R-:W-:Y:S01]  /*3350*/  @P5 LOP3.LUT P3, RZ, R180, 0xff0000, RZ, 0xc0, !PT ;  /* 0x00ff0000b4ff5812 */ /* 0x000fe2000786c0ff */
[----:B------:R-:W-:Y:S01]  /*3360*/  @P5 FMUL.FTZ R2, R2, c[0x0][0x1e8] ;  /* 0x00007a0002025a20 */ /* 0x000fe20000410000 */
        /* <DEDUP_REMOVED lines=9> */
.L_x_8060:
[----:B------:R-:W-:Y:S05]  /*3400*/  BSYNC B0 ;  /* 0x0000000000007941 */ /* 0x000fea0003800000 */
.L_x_8059:
[----:B------:R-:W-:Y:S01]  /*3410*/  @P5 FMUL.FTZ R84, R88, c[0x0][0x1ec] ;  /* 0x00007b0058545a20 */ /* 0x000fe20000410000 */
[----:B------:R-:W-:Y:S01]  /*3420*/  @P5 SEL R77, R2, RZ, P2 ;  /* 0x000000ff024d5207 */ /* 0x000fe20001000000 */
[----:B------:R-:W-:Y:S01]  /*3430*/  @P5 FMUL.FTZ R3, R3, c[0x0][0x1e8] ;  /* 0x00007a0003035a20 */ /* 0x000fe20000410000 */
[----:B------:R-:W-:Y:S01]  /*3440*/  @!P6 ISETP.NE.U32.AND P2, PT, RZ, c[0x0][0x218], PT ;  /* 0x00008600ff00ea0c */ /* 0x000fe20003f45070 */
[----:B------:R-:W-:Y:S01]  /*3450*/  @P5 FMUL.FTZ R84, R84, c[0x0][0x1e8] ;  /* 0x00007a0054545a20 */ /* 0x000fe20000410000 */
[----:B------:R-:W-:Y:S01]  /*3460*/  @P5 LOP3.LUT P4, RZ, R180, 0xff000000, RZ, 0xc0, !PT ;  /* 0xff000000b4ff5812 */ /* 0x000fe2000788c0ff */
[----:B------:R-:W-:Y:S01]  /*3470*/  BSSY B0, `(.L_x_8061) ;  /* 0x0000015000007945 */ /* 0x000fe20003800000 */
[----:B------:R-:W-:Y:S02]  /*3480*/  @P0 IADD3 R2, R165, 0x400, RZ ;  /* 0x00000400a5020810 */ /* 0x000fe40007ffe0ff */
[----:B------:R-:W-:Y:S02]  /*3490*/  @P0 MOV R85, 0x10 ;  /* 0x0000001000550802 */ /* 0x000fe40000000f00 */
[----:B------:R-:W-:-:S02]  /*34a0*/  @!P6 ISETP.NE.AND.EX P2, PT, RZ, c[0x0][0x21c], PT, P2 ;  /* 0x00008700ff00ea0c */ /* 0x000fc40003f45320 */
[----:B------:R-:W-:Y:S01]  /*34b0*/  @P5 SEL R78, R3, RZ, P3 ;  /* 0x000000ff034e5207 */ /* 0x000fe20001800000 */
[----:B------:R-:W-:Y:S01]  /*34c0*/  @P0 IMAD.WIDE.U32 R2, R2, R85, c[0x0][0x258] ;  /* 0x0000960002020625 */ /* 0x000fe200078e0055 */
[----:B------:R-:W-:Y:S02]  /*34d0*/  @P5 SEL R79, R84, RZ, P4 ;  /* 0x000000ff544f5207 */ /* 0x000fe40002000000 */
        /* <DEDUP_REMOVED lines=14> */
.L_x_8062:
[----:B------:R-:W-:Y:S05]  /*35c0*/  BSYNC B0 ;  /* 0x0000000000007941 */ /* 0x000fea0003800000 */
.L_x_8061:
        /* <DEDUP_REMOVED lines=20> */
.L_x_8064:
[----:B------:R-:W-:Y:S05]  /*3710*/  BSYNC B0 ;  /* 0x0000000000007941 */ /* 0x000fea0003800000 */
.L_x_8063:
[----:B------:R-:W-:Y:S01]  /*3720*/  @!P6 ISETP.NE.AND.EX P2, PT, RZ, c[0x0][0x21c], PT, P2 ;  /* 0x00008700ff00ea0c */ /* 0x000fe20003f45320 */
[----:B------:R-:W-:Y:S01]  /*3730*/  BSSY B0, `(.L_x_8065) ;  /* 0x000000b000007945 */ /* 0x000fe20003800000 */
        /* <DEDUP_REMOVED lines=10> */
.L_x_8066:
[----:B------:R-:W-:Y:S05]  /*37e0*/  BSYNC B0 ;  /* 0x0000000000007941 */ /* 0x000fea0003800000 */
.L_x_8065:
[----:B------:R-:W-:Y:S01]  /*37f0*/  @P5 FMUL.FTZ R84, R3, c[0x0][0x1ec] ;  /* 0x00007b0003545a20 */ /* 0x000fe20000410000 */
[----:B------:R-:W-:Y:S01]  /*3800*/  @P5 LOP3.LUT P2, RZ, R174, 0xff0000, RZ, 0xc0, !PT ;  /* 0x00ff0000aeff5812 */ /* 0x000fe2000784c0ff */
[----:B------:R-:W-:Y:S01]  /*3810*/  @P5 FMUL.FTZ R2, R2, c[0x0][0x1e8] ;  /* 0x00007a0002025a20 */ /* 0x000fe20000410000 */
[----:B------:R-:W-:Y:S01]  /*3820*/  @!P6 ISETP.NE.AND.EX P3, PT, RZ, c[0x0][0x21c], PT, P3 ;  /* 0x00008700ff00ea0c */ /* 0x000fe20003f65330 */
[----:B------:R-:W-:Y:S01]  /*3830*/  @P5 FMUL.FTZ R84, R84, c[0x0][0x1e8] ;  /* 0x00007a0054545a20 */ /* 0x000fe20000410000 */
[----:B------:R-:W-:Y:S01]  /*3840*/  BSSY B0, `(.L_x_8067) ;  /* 0x000000e000007945 */ /* 0x000fe20003800000 */
[----:B------:R-:W-:Y:S02]  /*3850*/  SEL R80, R93, R80, P1 ;  /* 0x000000505d507207 */ /* 0x000fe40000800000 */
[----:B------:R-:W-:Y:S02]  /*3860*/  @P5 SEL R77, R2, RZ, P4 ;  /* 0x000000ff024d5207 */ /* 0x000fe40002000000 */
[----:B------:R-:W-:-:S02]  /*3870*/  SEL R81, R94, R81, P1 ;  /* 0x000000515e517207 */ /* 0x000fc40000800000 */
[----:B------:R-:W-:Y:S02]  /*3880*/  SEL R82, R3, R82, P1 ;  /* 0x0000005203527207 */ /* 0x000fe40000800000 */
[----:B------:R-:W-:Y:S02]  /*3890*/  @P5 SEL R78, R84, RZ, P2 ;  /* 0x000000ff544e5207 */ /* 0x000fe40001000000 */
        /* <DEDUP_REMOVED lines=8> */
.L_x_8068:
[----:B------:R-:W-:Y:S05]  /*3920*/  BSYNC B0 ;  /* 0x0000000000007941 */ /* 0x000fea0003800000 */
.L_x_8067:
[----:B------:R-:W-:Y:S01]  /*3930*/  @P5 FMUL.FTZ R3, R2, c[0x0][0x1ec] ;  /* 0x00007b0002035a20 */ /* 0x000fe20000410000 */
[----:B------:R-:W-:Y:S02]  /*3940*/  @P5 LOP3.LUT P2, RZ, R174, 0xff000000, RZ, 0xc0, !PT ;  /* 0xff000000aeff5812 */ /* 0x000fe4000784c0ff */
[----:B------:R-:W-:Y:S01]  /*3950*/  @P0 IADD3 R165, R165, 0x500, RZ ;  /* 0x00000500a5a50810 */ /* 0x000fe20007ffe0ff */
[----:B------:R-:W-:Y:S01]  /*3960*/  @P5 FMUL.FTZ R3, R3, c[0x0][0x1e8] ;  /* 0x00007a0003035a20 */ /* 0x000fe20000410000 */
[----:B------:R-:W-:Y:S02]  /*3970*/  @P0 MOV R86, 0x10 ;  /* 0x0000001000560802 */ /* 0x000fe40000000f00 */
[----:B------:R-:W-:Y:S02]  /*3980*/  @P5 IADD3 R84, R92, 0x500, RZ ;  /* 0x000005005c545810 */ /* 0x000fe40007ffe0ff */
[----:B------:R-:W-:Y:S02]  /*3990*/  @P5 MOV R85, 0x10 ;  /* 0x0000001000555802 */ /* 0x000fe40000000f00 */
[----:B------:R-:W-:-:S02]  /*39a0*/  SEL R83, R2, R83, P1 ;  /* 0x0000005302537207 */ /* 0x000fc40000800000 */
[----:B------:R-:W-:Y:S01]  /*39b0*/  @P5 SEL R79, R3, RZ, P2 ;  /* 0x000000ff034f5207 */ /* 0x000fe20001000000 */
[----:B------:R-:W-:Y:S01]  /*39c0*/  @P0 IMAD.WIDE.U32 R2, R165, R86, c[0x0][0x258] ;  /* 0x00009600a5020625 */ /* 0x000fe200078e0056 */
[----:B------:R-:W-:Y:S02]  /*39d0*/  IADD3 R138, R138, c[0x0][0x160], RZ ;  /* 0x000058008a8a7a10 */ /* 0x000fe40007ffe0ff */
[----:B------:R-:W-:Y:S01]  /*39e0*/  LOP3.LUT P1, RZ, R140, 0xff, RZ, 0xc0, !PT ;  /* 0x000000ff8cff7812 */ /* 0x000fe2000782c0ff */
[----:B------:R-:W-:Y:S01]  /*39f0*/  @P5 IMAD.WIDE.U32 R84, R84, R85, c[0x0][0x248] ;  /* 0x0000920054545625 */ /* 0x000fe200078e0055 */
[----:B------:R0:W-:Y:S01]  /*3a00*/  @P0 STG.E.128 [R2.64], R80 ;  /* 0x0000005002000986 */ /* 0x0001e2000c101d04 */
[----:B------:R-:W-:Y:S02]  /*3a10*/  ISETP.GE.AND P0, PT, R138, c[0x0][0x164], PT ;  /* 0x000059008a007a0c */ /* 0x000fe40003f06270 */
[----:B------:R-:W-:Y:S01]  /*3a20*/  SEL R140, RZ, 0x1, P1 ;  /* 0x00000001ff8c7807 */ /* 0x000fe20000800000 */
[----:B------:R0:W-:Y:S10]  /*3a30*/  @P5 STG.E.128 [R84.64], R76 ;  /* 0x0000004c54005986 */ /* 0x0001f4000c101d04 */
[----:B0-----:R-:W-:Y:S01]  /*3a40*/  @P0 CALL.REL.NOINC `(.L_x_8015) ;  /* 0x0000001000000944 */ /* 0x001fe20003c00000 */
[----:B------:R-:W-:Y:S05]  /*3a50*/  BRA `(.L_x_8069) ;  /* 0xffffcc2000007947 */ /* 0x000fea000383ffff */
.L_x_8015:
[----:B------:R-:W0:Y:S01]  /*3a60*/  S2UR UR6, SR_CTAID.X ;  /* 0x00000000000679c3 */ /* 0x000e220000002500 */
[----:B------:R-:W-:Y:S01]  /*3a70*/  HFMA2.MMA R53, -RZ, RZ, 0, 9.5367431640625e-07 ;  /* 0x00000010ff357435 */ /* 0x000fe200000001ff */
[----:B------:R-:W-:-:S02]  /*3a80*/  LOP3.LUT R3, R0, 0xff, RZ, 0xc0, !PT ;  /* 0x000000ff00037812 */ /* 0x000fc400078ec0ff */
        /* <DEDUP_REMOVED lines=18> */
.L_x_8019:
[----:B------:R-:W-:Y:S01]  /*3bb0*/  HFMA2.MMA R92, -RZ, RZ, 0, 9.5367431640625e-07 ;  /* 0x00000010ff5c7435 */ /* 0x000fe200000001ff */
[----:B------:R-:W-:-:S02]  /*3bc0*/  MOV R87, R85 ;  /* 0x0000005500577202 */ /* 0x000fc40000000f00 */
[----:B------:R-:W-:Y:S02]  /*3bd0*/  MOV R91, 0x1f ;  /* 0x0000001f005b7802 */ /* 0x000fe40000000f00 */
[----:B------:R-:W-:Y:S02]  /*3be0*/  MOV R94, 0xffffffff ;  /* 0xffffffff005e7802 */ /* 0x000fe40000000f00 */
[----:B------:R-:W-:Y:S02]  /*3bf0*/  MOV R2, 0x3c10 ;  /* 0x00003c1000027802 */ /* 0x000fe40000000f00 */
[----:B-----5:R-:W-:Y:S05]  /*3c00*/  CALL.REL.NOINC `($__internal_173_$__cuda_sm70_shflsync_down_p) ;  /* 0x0000046000007944 */ /* 0x020fea0003c00000 */
[----:B-1----:R-:W-:Y:S01]  /*3c10*/  MOV R88, R87 ;  /* 0x0000005700587202 */ /* 0x002fe20000000f00 */
[----:B0-----:R-:W-:Y:S05]  /*3c20*/  BRA `(.L_x_8070) ;  /* 0xffffddd000007947 */ /* 0x001fea000383ffff */
.L_x_8020:
[----:B------:R-:W-:Y:S01]  /*3c30*/  HFMA2.MMA R92, -RZ, RZ, 0, 9.5367431640625e-07 ;  /* 0x00000010ff5c7435 */ /* 0x000fe200000001ff */
[----:B------:R-:W-:Y:S02]  /*3c40*/  MOV R87, R84 ;  /* 0x0000005400577202 */ /* 0x000fe40000000f00 */
[----:B------:R-:W-:Y:S02]  /*3c50*/  MOV R91, 0x1f ;  /* 0x0000001f005b7802 */ /* 0x000fe40000000f00 */
[----:B------:R-:W-:-:S02]  /*3c60*/  MOV R94, 0xffffffff ;  /* 0xffffffff005e7802 */ /* 0x000fc40000000f00 */
[----:B------:R-:W-:Y:S02]  /*3c70*/  MOV R2, 0x3c90 ;  /* 0x00003c9000027802 */ /* 0x000fe40000000f00 */
[----:B01---5:R-:W-:Y:S05]  /*3c80*/  CALL.REL.NOINC `($__internal_173_$__cuda_sm70_shflsync_down_p) ;  /* 0x000003e000007944 */ /* 0x023fea0003c00000 */
[----:B------:R-:W-:Y:S01]  /*3c90*/  FADD.FTZ R85, R88, R85 ;  /* 0x0000005558557221 */ /* 0x000fe20000010000 */
[----:B0-----:R-:W-:Y:S01]  /*3ca0*/  HFMA2.MMA R92, -RZ, RZ, 0, 4.76837158203125e-07 ;  /* 0x00000008ff5c7435 */ /* 0x001fe200000001ff */
[----:B-1----:R-:W-:Y:S01]  /*3cb0*/  FADD.FTZ R88, R84, R87 ;  /* 0x0000005754587221 */ /* 0x002fe20000010000 */
[----:B------:R-:W-:Y:S02]  /*3cc0*/  MOV R91, 0x1f ;  /* 0x0000001f005b7802 */ /* 0x000fe40000000f00 */
[----:B------:R-:W-:Y:S02]  /*3cd0*/  MOV R94, 0xffffffff ;  /* 0xffffffff005e7802 */ /* 0x000fe40000000f00 */
[----:B------:R-:W-:Y:S02]  /*3ce0*/  MOV R87, R85 ;  /* 0x0000005500577202 */ /* 0x000fe40000000f00 */
[----:B------:R-:W-:Y:S02]  /*3cf0*/  MOV R2, 0x3d10 ;  /* 0x00003d1000027802 */ /* 0x000fe40000000f00 */
[----:B------:R-:W-:Y:S05]  /*3d00*/  CALL.REL.NOINC `($__internal_173_$__cuda_sm70_shflsync_down_p) ;  /* 0x0000036000007944 */ /* 0x000fea0003c00000 */
[----:B0-----:R-:W-:Y:S01]  /*3d10*/  HFMA2.MMA R92, -RZ, RZ, 0, 4.76837158203125e-07 ;  /* 0x00000008ff5c7435 */ /* 0x001fe200000001ff */
[----:B-1----:R-:W-:-:S02]  /*3d20*/  MOV R84, R87 ;  /* 0x0000005700547202 */ /* 0x002fc40000000f00 */
[----:B------:R-:W-:Y:S02]  /*3d30*/  MOV R87, R88 ;  /* 0x0000005800577202 */ /* 0x000fe40000000f00 */
[----:B------:R-:W-:Y:S02]  /*3d40*/  MOV R91, 0x1f ;  /* 0x0000001f005b7802 */ /* 0x000fe40000000f00 */
[----:B------:R-:W-:Y:S02]  /*3d50*/  MOV R94, 0xffffffff ;  /* 0xffffffff005e7802 */ /* 0x000fe40000000f00 */
[----:B------:R-:W-:Y:S02]  /*3d60*/  MOV R2, 0x3d80 ;  /* 0x00003d8000027802 */ /* 0x000fe40000000f00 */
[----:B------:R-:W-:Y:S05]  /*3d70*/  CALL.REL.NOINC `($__internal_173_$__cuda_sm70_shflsync_down_p) ;  /* 0x000002f000007944 */ /* 0x000fea0003c00000 */
[----:B------:R-:W-:Y:S01]  /*3d80*/  FADD.FTZ R85, R84, R85 ;  /* 0x0000005554557221 */ /* 0x000fe20000010000 */
[----:B0-----:R-:W-:Y:S01]  /*3d90*/  HFMA2.MMA R92, -RZ, RZ, 0, 2.384185791015625e-07 ;  /* 0x00000004ff5c7435 */ /* 0x001fe200000001ff */
[----:B-1----:R-:W-:Y:S01]  /*3da0*/  FADD.FTZ R88, R88, R87 ;  /* 0x0000005758587221 */ /* 0x002fe20000010000 */
[----:B------:R-:W-:Y:S02]  /*3db0*/  MOV R91, 0x1f ;  /* 0x0000001f005b7802 */ /* 0x000fe40000000f00 */
[----:B------:R-:W-:-:S02]  /*3dc0*/  MOV R94, 0xffffffff ;  /* 0xffffffff005e7802 */ /* 0x000fc40000000f00 */
[----:B------:R-:W-:Y:S02]  /*3dd0*/  MOV R87, R85 ;  /* 0x0000005500577202 */ /* 0x000fe40000000f00 */
[----:B------:R-:W-:Y:S02]  /*3de0*/  MOV R2, 0x3e00 ;  /* 0x00003e0000027802 */ /* 0x000fe40000000f00 */
[----:B------:R-:W-:Y:S05]  /*3df0*/  CALL.REL.NOINC `($__internal_173_$__cuda_sm70_shflsync_down_p) ;  /* 0x0000027000007944 */ /* 0x000fea0003c00000 */
[----:B0-----:R-:W-:Y:S01]  /*3e00*/  HFMA2.MMA R92, -RZ, RZ, 0, 2.384185791015625e-07 ;  /* 0x00000004ff5c7435 */ /* 0x001fe200000001ff */
[----:B-1----:R-:W-:Y:S02]  /*3e10*/  MOV R84, R87 ;  /* 0x0000005700547202 */ /* 0x002fe40000000f00 */
[----:B------:R-:W-:Y:S02]  /*3e20*/  MOV R87, R88 ;  /* 0x0000005800577202 */ /* 0x000fe40000000f00 */
[----:B------:R-:W-:Y:S02]  /*3e30*/  MOV R91, 0x1f ;  /* 0x0000001f005b7802 */ /* 0x000fe40000000f00 */
[----:B------:R-:W-:Y:S02]  /*3e40*/  MOV R94, 0xffffffff ;  /* 0xffffffff005e7802 */ /* 0x000fe40000000f00 */
[----:B------:R-:W-:-:S02]  /*3e50*/  MOV R2, 0x3e70 ;  /* 0x00003e7000027802 */ /* 0x000fc40000000f00 */
[----:B------:R-:W-:Y:S05]  /*3e60*/  CALL.REL.NOINC `($__internal_173_$__cuda_sm70_shflsync_down_p) ;  /* 0x0000020000007944 */ /* 0x000fea0003c00000 */
[----:B------:R-:W-:Y:S01]  /*3e70*/  FADD.FTZ R85, R84, R85 ;  /* 0x0000005554557221 */ /* 0x000fe20000010000 */
[----:B0-----:R-:W-:Y:S01]  /*3e80*/  HFMA2.MMA R92, -RZ, RZ, 0, 1.1920928955078125e-07 ;  /* 0x00000002ff5c7435 */ /* 0x001fe200000001ff */
[----:B-1----:R-:W-:Y:S01]  /*3e90*/  FADD.FTZ R88, R88, R87 ;  /* 0x0000005758587221 */ /* 0x002fe20000010000 */
[----:B------:R-:W-:-:S02]  /*3ea0*/  MOV R91, 0x1f ;  /* 0x0000001f005b7802 */ /* 0x000fc40000000f00 */
[----:B------:R-:W-:Y:S02]  /*3eb0*/  MOV R94, 0xffffffff ;  /* 0xffffffff005e7802 */ /* 0x000fe40000000f00 */
[----:B------:R-:W-:Y:S02]  /*3ec0*/  MOV R87, R85 ;  /* 0x0000005500577202 */ /* 0x000fe40000000f00 */
[----:B------:R-:W-:Y:S02]  /*3ed0*/  MOV R2, 0x3ef0 ;  /* 0x00003ef000027802 */ /* 0x000fe40000000f00 */
[----:B------:R-:W-:Y:S05]  /*3ee0*/  CALL.REL.NOINC `($__internal_173_$__cuda_sm70_shflsync_down_p) ;  /* 0x0000018000007944 */ /* 0x000fea0003c00000 */
[----:B0-----:R-:W-:Y:S01]  /*3ef0*/  HFMA2.MMA R92, -RZ, RZ, 0, 1.1920928955078125e-07 ;  /* 0x00000002ff5c7435 */ /* 0x001fe200000001ff */
[----:B-1----:R-:W-:Y:S02]  /*3f00*/  MOV R84, R87 ;  /* 0x0000005700547202 */ /* 0x002fe40000000f00 */
[----:B------:R-:W-:Y:S02]  /*3f10*/  MOV R87, R88 ;  /* 0x0000005800577202 */ /* 0x000fe40000000f00 */
[----:B------:R-:W-:Y:S02]  /*3f20*/  MOV R91, 0x1f ;  /* 0x0000001f005b7802 */ /* 0x000fe40000000f00 */
[----:B------:R-:W-:-:S02]  /*3f30*/  MOV R94, 0xffffffff ;  /* 0xffffffff005e7802 */ /* 0x000fc40000000f00 */
[----:B------:R-:W-:Y:S02]  /*3f40*/  MOV R2, 0x3f60 ;  /* 0x00003f6000027802 */ /* 0x000fe40000000f00 */
[----:B------:R-:W-:Y:S05]  /*3f50*/  CALL.REL.NOINC `($__internal_173_$__cuda_sm70_shflsync_down_p) ;  /* 0x0000011000007944 */ /* 0x000fea0003c00000 */
[----:B------:R-:W-:Y:S01]  /*3f60*/  FADD.FTZ R84, R84, R85 ;  /* 0x0000005554547221 */ /* 0x000fe20000010000 */
[----:B0-----:R-:W-:Y:S01]  /*3f70*/  HFMA2.MMA R92, -RZ, RZ, 0, 5.9604644775390625e-08 ;  /* 0x00000001ff5c7435 */ /* 0x001fe200000001ff */
[----:B-1----:R-:W-:Y:S01]  /*3f80*/  FADD.FTZ R90, R88, R87 ;  /* 0x00000057585a7221 */ /* 0x002fe20000010000 */
[----:B------:R-:W-:Y:S02]  /*3f90*/  MOV R91, 0x1f ;  /* 0x0000001f005b7802 */ /* 0x000fe40000000f00 */
[----:B------:R-:W-:Y:S02]  /*3fa0*/  MOV R94, 0xffffffff ;  /* 0xffffffff005e7802 */ /* 0x000fe40000000f00 */
[----:B------:R-:W-:Y:S02]  /*3fb0*/  MOV R87, R84 ;  /* 0x0000005400577202 */ /* 0x000fe40000000f00 */
[----:B------:R-:W-:Y:S02]  /*3fc0*/  MOV R2, 0x3fe0 ;  /* 0x00003fe000027802 */ /* 0x000fe40000000f00 */
[----:B------:R-:W-:Y:S05]  /*3fd0*/  CALL.REL.NOINC `($__internal_173_$__cuda_sm70_shflsync_down_p) ;  /* 0x0000009000007944 */ /* 0x000fea0003c00000 */
[----:B0-----:R-:W-:Y:S01]  /*3fe0*/  HFMA2.MMA R92, -RZ, RZ, 0, 5.9604644775390625e-08 ;  /* 0x00000001ff5c7435 */ /* 0x001fe200000001ff */
[----:B-1----:R-:W-:-:S02]  /*3ff0*/  MOV R89, R87 ;  /* 0x0000005700597202 */ /* 0x002fc40000000f00 */
[----:B------:R-:W-:Y:S02]  /*4000*/  MOV R87, R90 ;  /* 0x0000005a00577202 */ /* 0x000fe40000000f00 */
[----:B------:R-:W-:Y:S02]  /*4010*/  MOV R91, 0x1f ;  /* 0x0000001f005b7802 */ /* 0x000fe40000000f00 */
[----:B------:R-:W-:Y:S02]  /*4020*/  MOV R94, 0xffffffff ;  /* 0xffffffff005e7802 */ /* 0x000fe40000000f00 */
[----:B------:R-:W-:Y:S02]  /*4030*/  MOV R2, 0x4050 ;  /* 0x0000405000027802 */ /* 0x000fe40000000f00 */
[----:B------:R-:W-:Y:S05]  /*4040*/  CALL.REL.NOINC `($__internal_173_$__cuda_sm70_shflsync_down_p) ;  /* 0x0000002000007944 */ /* 0x000fea0003c00000 */
[----:B-1----:R-:W-:Y:S01]  /*4050*/  MOV R3, R87 ;  /* 0x0000005700037202 */ /* 0x002fe20000000f00 */
[----:B0-----:R-:W-:Y:S05]  /*4060*/  BRA `(.L_x_8071) ;  /* 0xffffdab000007947 */ /* 0x001fea000383ffff */
        .weak           $__internal_173_$__cuda_sm70_shflsync_down_p
        .type           $__internal_173_$__cuda_sm70_shflsync_down_p,@function
        .size           $__internal_173_$__cuda_sm70_shflsync_down_p,(.L_x_9427 - $__internal_173_$__cuda_sm70_shflsync_down_p)
$__internal_173_$__cuda_sm70_shflsync_down_p:
[----:B------:R-:W-:Y:S01]  /*4070*/  HFMA2.MMA R3, -RZ, RZ, 0, 0 ;  /* 0x00000000ff037435 */ /* 0x000fe200000001ff */
[----:B------:R-:W-:Y:S04]  /*4080*/  WARPSYNC R94 ;  /* 0x0000005e00007348 */ /* 0x000fe80003800000 */
[----:B------:R0:W1:Y:S01]  /*4090*/  SHFL.DOWN PT, R87, R87, R92, R91 ;  /* 0x0800005c57577389 */ /* 0x00006200000e005b */
[----:B------:R-:W-:Y:S05]  /*40a0*/  RET.REL.NODEC R2 `(_ZN10layer_norm13ln_bwd_kernelINS_13Kernel_traitsI6__halfffffjLj6144ELj1ELj1ELj8ELj16ENS_18Kernel_traits_baseILj6144ES2_ffffjLj256EEEEELb1ELb0ELb1ELb1EEEvNS_9BwdParamsE) ;  /* 0xffffbf5002007950 */ /* 0x000fea0003c3ffff */
.L_x_8072:
        /* <DEDUP_REMOVED lines=13> */
.L_x_9427:


//--------------------- .text._ZN10layer_norm13ln_bwd_kernelINS_13Kernel_traitsI6__halfffffjLj6144ELj1ELj1ELj8ELj16ENS_18Kernel_traits_baseILj6144ES2_ffffjLj256EEEEELb1ELb1ELb0ELb0EEEvNS_9BwdParamsE --------------------------
	.section	.text._ZN10layer_norm13ln_bwd_kernelINS_13Kernel_traitsI6__halfffffjLj6144ELj1ELj1ELj8ELj16ENS_18Kernel_traits_baseILj6144ES2_ffffjLj256EEEEELb1ELb1ELb0ELb0EEEvNS_9BwdParamsE,"ax",@progbits
	.sectioninfo	@"SHI_REGISTERS=235"
	.align	128
        .global         _ZN10layer_norm13ln_bwd_kernelINS_13Kernel_traitsI6__halfffffjLj6144ELj1ELj1ELj8ELj16ENS_18Kernel_traits_baseILj6144ES2_ffffjLj256EEEEELb1ELb1ELb0ELb0EEEvNS_9BwdParamsE
        .type           _ZN10layer_norm13ln_bwd_kernelINS_13Kernel_traitsI6__halfffffjLj6144ELj1ELj1ELj8ELj16ENS_18Kernel_traits_baseILj6144ES2_ffffjLj256EEEEELb1ELb1ELb0ELb0EEEvNS_9BwdParamsE,@function
        .size           _ZN10layer_norm13ln_bwd_kernelINS_13Kernel_traitsI6__halfffffjLj6144ELj1ELj1ELj8ELj16ENS_18Kernel_traits_baseILj6144ES2_ffffjLj256EEEEELb1ELb1ELb0ELb0EEEvNS_9BwdParamsE,(.L_x_9428 - _ZN10layer_norm13ln_bwd_kernelINS_13Kernel_traitsI6__halfffffjLj6144ELj1ELj1ELj8ELj16ENS_18Kernel_traits_baseILj6144ES2_ffffjLj256EEEEELb1ELb1ELb0ELb0EEEvNS_9BwdParamsE)
        .other          _ZN10layer_norm13ln_bwd_kernelINS_13Kernel_traitsI6__halfffffjLj6144ELj1ELj1ELj8ELj16ENS_18Kernel_traits_baseILj6144ES2_ffffjLj256EEEEELb1ELb1ELb0ELb0EEEvNS_9BwdParamsE,@"STO_CUDA_ENTRY STV_DEFAULT"
_ZN10layer_norm13ln_bwd_kernelINS_13Kernel_traitsI6__halfffffjLj6144ELj1ELj1ELj8ELj16ENS_18Kernel_traits_baseILj6144ES2_ffffjLj256EEEEELb1ELb1ELb0ELb0EEEvNS_9BwdParamsE:
.text._ZN10layer_norm13ln_bwd_kernelINS_13Kernel_traitsI6__halfffffjLj6144ELj1ELj1ELj8ELj16ENS_18Kernel_traits_baseILj6144ES2_ffffjLj256EEEEELb1ELb1ELb0ELb0EEEvNS_9BwdParamsE:
        /* <DEDUP_REMOVED lines=122> */
[----:B------:R-:W-:-:S02]  /*07a0*/  MOV R163, R11 ;  /* 0x0000000b00a37202 */ /* 0x000fc40000000f00 */
[----:B------:R-:W-:Y:S02]  /*07b0*/  SHF.R.U32.HI R164, RZ, 0x10, R11 ;  /* 0x00000010ffa47819 */ /* 0x000fe4000001160b */
        /* <DEDUP_REMOVED lines=16> */
[----:B------:R-:W-:-:S02]  /*08c0*/  MOV R14, R9 ;  /* 0x00000009000e7202 */ /* 0x000fc40000000f00 */
[----:B------:R-:W-:Y:S02]  /*08d0*/  MOV R18, R13 ;  /* 0x0000000d00127202 */ /* 0x000fe40000000f00 */
[----:B------:R-:W-:Y:S02]  /*08e0*/  MOV R22, R17 ;  /* 0x0000001100167202 */ /* 0x000fe40000000f00 */
[----:B------:R-:W-:Y:S02]  /*08f0*/  MOV R26, R21 ;  /* 0x00000015001a7202 */ /* 0x000fe40000000f00 */
[----:B------:R-:W-:Y:S02]  /*0900*/  SHF.R.U32.HI R32, RZ, 0x10, R25 ;  /* 0x00000010ff207819 */ /* 0x000fe40000011619 */
[----:B------:R-:W-:Y:S02]  /*0910*/  MOV R11, R8 ;  /* 0x00000008000b7202 */ /* 0x000fe40000000f00 */
        /* <DEDUP_REMOVED lines=43> */
[----:B0-----:R-:W-:Y:S02]  /*0bd0*/  HADD2.F32 R34, -RZ, R34.H0_H0 ;  /* 0x20000022ff227230 */ /* 0x001fe40000004100 */
.L_x_8100:
[----:B------:R-:W-:Y:S02]  /*0be0*/  ISETP.NE.U32.AND P5, PT, RZ, c[0x0][0x1c0], PT ;  /* 0x00007000ff007a0c */ /* 0x000fe40003fa5070 */
[----:B------:R-:W-:Y:S02]  /*0bf0*/  SHF.R.S32.HI R137, RZ, 0x1f, R174 ;  /* 0x0000001fff897819 */ /* 0x000fe400000114ae */
[----:B------:R-:W-:-:S02]  /*0c00*/  ISETP.NE.AND.EX P5, PT, RZ, c[0x0][0x1c4], PT, P5 ;  /* 0x00007100ff007a0c */ /* 0x000fc40003fa5350 */
        /* <DEDUP_REMOVED lines=12> */
[----:B------:R-:W-:Y:S01]  /*0cd0*/  SHF.R.S32.HI R143, RZ, 0x1f, R142 ;  /* 0x0000001fff8f7819 */ /* 0x000fe2000001148e */
[----:B------:R-:W-:Y:S01]  /*0ce0*/  CS2R R146, SRZ ;  /* 0x0000000000927805 */ /* 0x000fe2000001ff00 */
[----:B------:R-:W-:-:S02]  /*0cf0*/  SHF.R.U32.HI R144, RZ, 0x5, R172 ;  /* 0x00000005ff907819 */ /* 0x000fc400000116ac */
[----:B------:R-:W-:Y:S02]  /*0d00*/  LEA.HI R143, R143, R142, RZ, 0x2 ;  /* 0x0000008e8f8f7211 */ /* 0x000fe400078f10ff */
[----:B------:R-:W-:Y:S02]  /*0d10*/  LOP3.LUT R176, R172, 0xff, RZ, 0xc0, !PT ;  /* 0x000000ffacb07812 */ /* 0x000fe400078ec0ff */
[----:B------:R-:W-:Y:S02]  /*0d20*/  LOP3.LUT R225, R144, 0x7fffff8, RZ, 0xc0, !PT ;  /* 0x07fffff890e17812 */ /* 0x000fe400078ec0ff */
[----:B------:R-:W-:Y:S02]  /*0d30*/  LEA.HI.SX32 R176, R143, R176, 0x1e ;  /* 0x000000b08fb07211 */ /* 0x000fe400078ff2ff */
[----:B------:R-:W-:Y:S02]  /*0d40*/  @!P5 IADD3 R225, R225, 0x8, RZ ;  /* 0x00000008e1e1d810 */ /* 0x000fe40007ffe0ff */
[----:B------:R-:W-:Y:S01]  /*0d50*/  MOV R148, R176 ;  /* 0x000000b000947202 */ /* 0x000fe20000000f00 */
[----:B------:R-:W-:Y:S05]  /*0d60*/  @!P0 BRA `(.L_x_8075) ;  /* 0x000002d000008947 */ /* 0x000fea0003800000 */
[----:B0-----:R-:W-:Y:S02]  /*0d70*/  LEA R148, P5, R176, c[0x0][0x190], 0x2 ;  /* 0x00006400b0947a11 */ /* 0x001fe400078a10ff */
[----:B------:R-:W-:-:S02]  /*0d80*/  MOV R141, 0x10 ;  /* 0x00000010008d7802 */ /* 0x000fc40000000f00 */
        /* <DEDUP_REMOVED lines=14> */
[----:B0-----:R-:W-:Y:S01]  /*0e70*/  IADD3 R148, R176, 0x100, RZ ;  /* 0x00000100b0947810 */ /* 0x001fe20007ffe0ff */
[----:B--2---:R-:W-:Y:S02]  /*0e80*/  FMUL.FTZ R202, R169, R140 ;  /* 0x0000008ca9ca7220 */ /* 0x004fe40000410000 */
[C---:B---3--:R-:W-:Y:S02]  /*0e90*/  FADD.FTZ R188, -R150.reuse, R136 ;  /* 0x0000008896bc7221 */ /* 0x048fe40000010100 */
[C---:B------:R-:W-:Y:S02]  /*0ea0*/  FADD.FTZ R192, -R150.reuse, R137 ;  /* 0x0000008996c07221 */ /* 0x040fe40000010100 */
[----:B------:R-:W-:Y:S02]  /*0eb0*/  FMUL.FTZ R189, R223, R188 ;  /* 0x000000bcdfbd7220 */ /* 0x000fe40000410000 */
[----:B------:R-:W-:-:S02]  /*0ec0*/  FADD.FTZ R138, -R150, R138 ;  /* 0x0000008a968a7221 */ /* 0x000fc40000010100 */
[----:B------:R-:W-:Y:S02]  /*0ed0*/  FMUL.FTZ R188, R223, R192 ;  /* 0x000000c0dfbc7220 */ /* 0x000fe40000410000 */
        /* <DEDUP_REMOVED lines=20> */
[----:B-1----:R-:W-:Y:S02]  /*1020*/  FADD.FTZ R147, R136, R221 ;  /* 0x000000dd88937221 */ /* 0x002fe40000010000 */
[----:B------:R-:W-:Y:S02]  /*1030*/  FFMA.FTZ R146, R230, R221, R137 ;  /* 0x000000dde6927223 */ /* 0x000fe40000010089 */
.L_x_8075:
[----:B0-----:R-:W-:Y:S05]  /*1040*/  BSYNC B0 ;  /* 0x0000000000007941 */ /* 0x001fea0003800000 */
.L_x_8074:
        /* <DEDUP_REMOVED lines=47> */
.L_x_8077:
[----:B0-----:R-:W-:Y:S05]  /*1340*/  BSYNC B0 ;  /* 0x0000000000007941 */ /* 0x001fea0003800000 */
.L_x_8076:
        /* <DEDUP_REMOVED lines=18> */
[----:B------:R-:W-:-:S03]  /*1470*/  IADD3 R148, R148, 0x100, RZ ;  /* 0x0000010094947810 */ /* 0x000fc60007ffe0ff */
[C---:B---3--:R-:W-:Y:S02]  /*1480*/  FADD.FTZ R184, -R222.reuse, R136 ;  /* 0x00000088deb87221 */ /* 0x048fe40000010100 */
[C---:B------:R-:W-:Y:S02]  /*1490*/  FADD.FTZ R198, -R222.reuse, R137 ;  /* 0x00000089dec67221 */ /* 0x040fe40000010100 */
[C---:B------:R-:W-:Y:S02]  /*14a0*/  FMUL.FTZ R185, R223.reuse, R184 ;  /* 0x000000b8dfb97220 */ /* 0x040fe40000410000 */
[----:B------:R-:W-:Y:S02]  /*14b0*/  FMUL.FTZ R184, R223, R198 ;  /* 0x000000c6dfb87220 */ /* 0x000fe40000410000 */
[----:B--2---:R-:W-:Y:S02]  /*14c0*/  FMUL.FTZ R198, R161, R140 ;  /* 0x0000008ca1c67220 */ /* 0x004fe40000410000 */
        /* <DEDUP_REMOVED lines=23> */
.L_x_8079:
[----:B0-----:R-:W-:Y:S05]  /*1640*/  BSYNC B0 ;  /* 0x0000000000007941 */ /* 0x001fea0003800000 */
.L_x_8078:
        /* <DEDUP_REMOVED lines=47> */
.L_x_8081:
[----:B0-----:R-:W-:Y:S05]  /*1940*/  BSYNC B0 ;  /* 0x0000000000007941 */ /* 0x001fea0003800000 */
.L_x_8080:
        /* <DEDUP_REMOVED lines=47> */
.L_x_8083:
[----:B0-----:R-:W-:Y:S05]  /*1c40*/  BSYNC B0 ;  /* 0x0000000000007941 */ /* 0x001fea0003800000 */
.L_x_8082:
        /* <DEDUP_REMOVED lines=19> */
[----:B--2---:R-:W-:Y:S02]  /*1d80*/  FMUL.FTZ R190, R7, R140 ;  /* 0x0000008c07be7220 */ /* 0x004fe40000410000 */
[C---:B---3--:R-:W-:Y:S02]  /*1d90*/  FADD.FTZ R148, -R145.reuse, R136 ;  /* 0x0000008891947221 */ /* 0x048fe40000010100 */
[----:B------:R-:W-:Y:S02]  /*1da0*/  FADD.FTZ R178, -R145, R137 ;  /* 0x0000008991b27221 */ /* 0x000fe40000010100 */
[----:B------:R-:W-:Y:S02]  /*1db0*/  FMUL.FTZ R179, R223, R148 ;  /* 0x00000094dfb37220 */ /* 0x000fe40000410000 */
        /* <DEDUP_REMOVED lines=24> */
.L_x_8085:
[----:B0-----:R-:W-:Y:S05]  /*1f40*/  BSYNC B0 ;  /* 0x0000000000007941 */ /* 0x001fea0003800000 */
.L_x_8084:
[----:B------:R-:W-:Y:S01]  /*1f50*/  LOP3.LUT P5, RZ, R172, 0x1f, RZ, 0xc0, !PT ;  /* 0x0000001facff7812 */ /* 0x000fe200078ac0ff */
[----:B------:R-:W-:Y:S10]  /*1f60*/  BRA.DIV ~URZ, `(.L_x_8086) ;  /* 0x000022227f007947 */ /* 0x000ff4000b800000 */
[----:B------:R0:W1:Y:S02]  /*1f70*/  SHFL.DOWN PT, R138, R147, 0x10, 0x1f ;  /* 0x0a001f00938a7f89 */ /* 0x00006400000e0000 */
.L_x_8101:
        /* <DEDUP_REMOVED lines=18> */
.L_x_8102:
        /* <DEDUP_REMOVED lines=34> */
[----:B------:R-:W-:Y:S02]  /*22c0*/  ISETP.NE.AND P5, PT, R171, RZ, PT ;  /* 0x000000ffab00720c */ /* 0x000fe40003fa5270 */
[----:B------:R-:W-:Y:S02]  /*22d0*/  LOP3.LUT P6, RZ, R35, 0xff, RZ, 0xc0, !PT ;  /* 0x000000ff23ff7812 */ /* 0x000fe400078cc0ff */
[----:B------:R-:W-:Y:S02]  /*22e0*/  FSEL R146, R144, RZ, !P5 ;  /* 0x000000ff90927208 */ /* 0x000fe40006800000 */
[----:B------:R-:W-:-:S03]  /*22f0*/  ISETP.NE.U32.AND P5, PT, RZ, c[0x0][0x218], PT ;  /* 0x00008600ff007a0c */ /* 0x000fc60003fa5070 */
[----:B------:R-:W-:Y:S01]  /*2300*/  FFMA.FTZ R141, R189, R145, R146 ;  /* 0x00000091bd8d7223 */ /* 0x000fe20000010092 */
[----:B------:R-:W-:-:S03]  /*2310*/  ISETP.NE.AND.EX P5, PT, RZ, c[0x0][0x21c], PT, P5 ;  /* 0x00008700ff007a0c */ /* 0x000fc60003fa5350 */
[----:B------:R-:W-:-:S04]  /*2320*/  FADD.FTZ R140, R202, -R141 ;  /* 0x8000008dca8c7221 */ /* 0x000fc80000010000 */
[----:B------:R-:W-:-:S06]  /*2330*/  FMUL.FTZ R143, R223, R140 ;  /* 0x0000008cdf8f7220 */ /* 0x000fcc0000410000 */
[----:B------:R-:W-:-:S04]  /*2340*/  @P5 FADD.FTZ R143, R108, R143 ;  /* 0x0000008f6c8f5221 */ /* 0x000fc80000010000 */
[----:B------:R-:W-:-:S04]  /*2350*/  FMUL.FTZ R140, R143, R177 ;  /* 0x000000b18f8c7220 */ /* 0x000fc80000410000 */
[----:B------:R-:W-:Y:S01]  /*2360*/  FMUL.FTZ R141, R140, c[0x0][0x1e8] ;  /* 0x00007a008c8d7a20 */ /* 0x000fe20000410000 */
[----:B------:R-:W-:-:S06]  /*2370*/  HFMA2.MMA R140, -RZ, RZ, 0, 0 ;  /* 0x00000000ff8c7435 */ /* 0x000fcc00000001ff */
[----:B------:R-:W-:Y:S02]  /*2380*/  @P6 FMUL.FTZ R140, R11, R141 ;  /* 0x0000008d0b8c6220 */ /* 0x000fe40000410000 */
[----:B--2---:R-:W-:-:S05]  /*2390*/  FMUL.FTZ R136, R141, R136 ;  /* 0x000000888d887220 */ /* 0x004fca0000410000 */
[----:B------:R-:W-:Y:S01]  /*23a0*/  FSEL R149, R136, RZ, P6 ;  /* 0x000000ff88957208 */ /* 0x000fe20003000000 */
[----:B------:R-:W-:Y:S01]  /*23b0*/  FFMA.FTZ R136, R188, R145, R146 ;  /* 0x00000091bc887223 */ /* 0x000fe20000010092 */
[----:B------:R-:W-:-:S03]  /*23c0*/  LOP3.LUT P6, RZ, R35, 0xff00, RZ, 0xc0, !PT ;  /* 0x0000ff0023ff7812 */ /* 0x000fc600078cc0ff */
[----:B------:R-:W-:Y:S02]  /*23d0*/  FADD.FTZ R136, R215, -R136 ;  /* 0x80000088d7887221 */ /* 0x000fe40000010000 */
[----:B------:R-:W-:Y:S02]  /*23e0*/  FADD.FTZ R56, R56, R149 ;  /* 0x0000009538387221 */ /* 0x000fe40000010000 */
[----:B------:R-:W-:-:S04]  /*23f0*/  FMUL.FTZ R136, R223, R136 ;  /* 0x00000088df887220 */ /* 0x000fc80000410000 */
[----:B------:R-:W-:-:S04]  /*2400*/  @P5 FADD.FTZ R136, R109, R136 ;  /* 0x000000886d885221 */ /* 0x000fc80000010000 */
[----:B------:R-:W-:-:S04]  /*2410*/  FMUL.FTZ R141, R136, R177 ;  /* 0x000000b1888d7220 */ /* 0x000fc80000410000 */
[----:B------:R-:W-:Y:S01]  /*2420*/  FMUL.FTZ R142, R141, c[0x0][0x1e8] ;  /* 0x00007a008d8e7a20 */ /* 0x000fe20000410000 */
[----:B------:R-:W-:-:S03]  /*2430*/  MOV R141, RZ ;  /* 0x000000ff008d7202 */ /* 0x000fc60000000f00 */
[-C--:B------:R-:W-:Y:S02]  /*2440*/  FMUL.FTZ R137, R137, R142.reuse ;  /* 0x0000008e89897220 */ /* 0x080fe40000410000 */
[----:B------:R-:W-:-:S03]  /*2450*/  @P6 FMUL.FTZ R141, R12, R142 ;  /* 0x0000008e0c8d6220 */ /* 0x000fc60000410000 */
        /* <DEDUP_REMOVED lines=9> */
[----:B------:R-:W-:-:S03]  /*24f0*/  HFMA2.MMA R142, -RZ, RZ, 0, 0 ;  /* 0x00000000ff8e7435 */ /* 0x000fc600000001ff */
[----:B------:R-:W-:-:S03]  /*2500*/  FMUL.FTZ R138, R138, R147 ;  /* 0x000000938a8a7220 */ /* 0x000fc60000410000 */
[----:B------:R-:W-:Y:S02]  /*2510*/  @P6 FMUL.FTZ R142, R13, R147 ;  /* 0x000000930d8e6220 */ /* 0x000fe40000410000 */
[----:B------:R-:W-:Y:S01]  /*2520*/  FSEL R151, R138, RZ, P6 ;  /* 0x000000ff8a977208 */ /* 0x000fe20003000000 */
[----:B------:R-:W-:-:S04]  /*2530*/  FFMA.FTZ R138, R230, R145, R146 ;  /* 0x00000091e68a7223 */ /* 0x000fc80000010092 */
[----:B------:R-:W-:Y:S02]  /*2540*/  FADD.FTZ R138, R221, -R138 ;  /* 0x8000008add8a7221 */ /* 0x000fe40000010000 */
[----:B------:R-:W-:Y:S02]  /*2550*/  FADD.FTZ R58, R58, R151 ;  /* 0x000000973a3a7221 */ /* 0x000fe40000010000 */
[----:B------:R-:W-:-:S04]  /*2560*/  FMUL.FTZ R138, R223, R138 ;  /* 0x0000008adf8a7220 */ /* 0x000fc80000410000 */
[----:B------:R-:W-:Y:S01]  /*2570*/  @P5 FADD.FTZ R138, R111, R138 ;  /* 0x0000008a6f8a5221 */ /* 0x000fe20000010000 */
[----:B------:R-:W-:-:S04]  /*2580*/  ISETP.NE.U32.AND P5, PT, RZ, c[0x0][0x258], PT ;  /* 0x00009600ff007a0c */ /* 0x000fc80003fa5070 */
[----:B------:R-:W-:-:S04]  /*2590*/  ISETP.NE.AND.EX P5, PT, RZ, c[0x0][0x25c], PT, P5 ;  /* 0x00009700ff007a0c */ /* 0x000fc80003fa5350 */
[----:B------:R-:W-:Y:S02]  /*25a0*/  SEL R132, R143, R132, P5 ;  /* 0x000000848f847207 */ /* 0x000fe40002800000 */
[----:B------:R-:W-:Y:S02]  /*25b0*/  SEL R133, R136, R133, P5 ;  /* 0x0000008588857207 */ /* 0x000fe40002800000 */
[----:B------:R-:W-:Y:S01]  /*25c0*/  SEL R134, R137, R134, P5 ;  /* 0x0000008689867207 */ /* 0x000fe20002800000 */
[----:B------:R-:W-:Y:S01]  /*25d0*/  IMAD.WIDE.U32 R136, R176, R193, c[0x0][0x248] ;  /* 0x00009200b0887625 */ /* 0x000fe200078e00c1 */
[C---:B------:R-:W-:Y:S02]  /*25e0*/  SEL R135, R138.reuse, R135, P5 ;  /* 0x000000878a877207 */ /* 0x040fe40002800000 */
[----:B------:R-:W-:Y:S01]  /*25f0*/  ISETP.NE.U32.AND P5, PT, RZ, c[0x0][0x258], PT ;  /* 0x00009600ff007a0c */ /* 0x000fe20003fa5070 */
[----:B------:R-:W-:Y:S01]  /*2600*/  FMUL.FTZ R138, R138, R177 ;  /* 0x000000b18a8a7220 */ /* 0x000fe20000410000 */
[----:B------:R-:W-:-:S02]  /*2610*/  MOV R143, RZ ;  /* 0x000000ff008f7202 */ /* 0x000fc40000000f00 */
[----:B------:R-:W-:Y:S01]  /*2620*/  ISETP.NE.AND.EX P5, PT, RZ, c[0x0][0x25c], PT, P5 ;  /* 0x00009700ff007a0c */ /* 0x000fe20003fa5350 */
[----:B------:R-:W-:-:S04]  /*2630*/  FMUL.FTZ R138, R138, c[0x0][0x1e8] ;  /* 0x00007a008a8a7a20 */ /* 0x000fc80000410000 */
[----:B------:R-:W-:-:S08]  /*2640*/  FMUL.FTZ R139, R139, R138 ;  /* 0x0000008a8b8b7220 */ /* 0x000fd00000410000 */
[C---:B------:R-:W-:Y:S01]  /*2650*/  @P5 IMAD.WIDE.U32 R146, R176.reuse, R193, c[0x0][0x258] ;  /* 0x00009600b0925625 */ /* 0x040fe200078e00c1 */
[----:B------:R-:W-:-:S04]  /*2660*/  IADD3 R176, R176, 0x100, RZ ;  /* 0x00000100b0b07810 */ /* 0x000fc80007ffe0ff */
[----:B------:R0:W-:Y:S01]  /*2670*/  @P5 STG.E.128 [R146.64], R132 ;  /* 0x0000008492005986 */ /* 0x0001e2000c101d04 */
[----:B------:R-:W-:-:S13]  /*2680*/  LOP3.LUT P5, RZ, R35, 0xff000000, RZ, 0xc0, !PT ;  /* 0xff00000023ff7812 */ /* 0x000fda00078ac0ff */
[----:B------:R-:W-:Y:S01]  /*2690*/  @P5 FMUL.FTZ R143, R14, R138 ;  /* 0x0000008a0e8f5220 */ /* 0x000fe20000410000 */
[----:B------:R-:W-:-:S04]  /*26a0*/  FSEL R138, R139, RZ, P5 ;  /* 0x000000ff8b8a7208 */ /* 0x000fc80002800000 */
[----:B------:R0:W-:Y:S01]  /*26b0*/  STG.E.128 [R136.64], R140 ;  /* 0x0000008c88007986 */ /* 0x0001e2000c101d04 */
[----:B------:R-:W-:-:S03]  /*26c0*/  FADD.FTZ R59, R59, R138 ;  /* 0x0000008a3b3b7221 */ /* 0x000fc60000010000 */
.L_x_8089:
[----:B------:R-:W-:Y:S05]  /*26d0*/  BSYNC B0 ;  /* 0x0000000000007941 */ /* 0x000fea0003800000 */
.L_x_8088:
[----:B------:R-:W-:Y:S01]  /*26e0*/  BSSY B0, `(.L_x_8090) ;  /* 0x0000048000007945 */ /* 0x000fe20003800000 */
[----:B------:R-:W-:Y:S05]  /*26f0*/  @!P1 BRA `(.L_x_8091) ;  /* 0x0000046000009947 */ /* 0x000fea0003800000 */
[----:B------:R-:W-:-:S04]  /*2700*/  ISETP.NE.AND P5, PT, R171, RZ, PT ;  /* 0x000000ffab00720c */ /* 0x000fc80003fa5270 */
[----:B0-----:R-:W-:Y:S02]  /*2710*/  FSEL R142, R144, RZ, !P5 ;  /* 0x000000ff908e7208 */ /* 0x001fe40006800000 */
        /* <DEDUP_REMOVED lines=27> */
[C---:B------:R-:W-:Y:S01]  /*28d0*/  SEL R132, R141.reuse, R132, P6 ;  /* 0x000000848d847207 */ /* 0x040fe20003000000 */
[----:B------:R-:W-:Y:S01]  /*28e0*/  FMUL.FTZ R141, R141, R177 ;  /* 0x000000b18d8d7220 */ /* 0x000fe20000410000 */
[----:B------:R-:W-:Y:S02]  /*28f0*/  SEL R133, R142, R133, P6 ;  /* 0x000000858e857207 */ /* 0x000fe40003000000 */
[----:B------:R-:W-:Y:S02]  /*2900*/  SEL R134, R143, R134, P6 ;  /* 0x000000868f867207 */ /* 0x000fe40003000000 */
[----:B------:R-:W-:Y:S02]  /*2910*/  SEL R135, R150, R135, P6 ;  /* 0x0000008796877207 */ /* 0x000fe40003000000 */
[----:B------:R-:W-:Y:S01]  /*2920*/  LOP3.LUT P6, RZ, R152, 0xff, RZ, 0xc0, !PT ;  /* 0x000000ff98ff7812 */ /* 0x000fe200078cc0ff */
[----:B------:R-:W-:Y:S01]  /*2930*/  FMUL.FTZ R148, R141, c[0x0][0x1e8] ;  /* 0x00007a008d947a20 */ /* 0x000fe20000410000 */
[----:B------:R-:W-:Y:S01]  /*2940*/  MOV R140, RZ ;  /* 0x000000ff008c7202 */ /* 0x000fe20000000f00 */
[----:B------:R-:W-:-:S04]  /*2950*/  FMUL.FTZ R142, R142, R177 ;  /* 0x000000b18e8e7220 */ /* 0x000fc80000410000 */
[----:B------:R-:W-:-:S06]  /*2960*/  FMUL.FTZ R142, R142, c[0x0][0x1e8] ;  /* 0x00007a008e8e7a20 */ /* 0x000fcc0000410000 */
[----:B------:R-:W-:Y:S01]  /*2970*/  @P6 FMUL.FTZ R140, R15, R148 ;  /* 0x000000940f8c6220 */ /* 0x000fe20000410000 */
[----:B------:R0:W-:Y:S01]  /*2980*/  @P5 STG.E.128 [R146.64], R132 ;  /* 0x0000008492005986 */ /* 0x0001e2000c101d04 */
[----:B------:R-:W-:-:S04]  /*2990*/  FMUL.FTZ R143, R143, R177 ;  /* 0x000000b18f8f7220 */ /* 0x000fc80000410000 */
[----:B------:R-:W-:Y:S02]  /*29a0*/  FMUL.FTZ R143, R143, c[0x0][0x1e8] ;  /* 0x00007a008f8f7a20 */ /* 0x000fe40000410000 */
[----:B------:R-:W-:-:S04]  /*29b0*/  FMUL.FTZ R150, R150, R177 ;  /* 0x000000b196967220 */ /* 0x000fc80000410000 */
[----:B------:R-:W-:Y:S02]  /*29c0*/  FMUL.FTZ R150, R150, c[0x0][0x1e8] ;  /* 0x00007a0096967a20 */ /* 0x000fe40000410000 */
[----:B--2---:R-:W-:-:S05]  /*29d0*/  FMUL.FTZ R141, R148, R136 ;  /* 0x00000088948d7220 */ /* 0x004fca0000410000 */
[----:B------:R-:W-:Y:S02]  /*29e0*/  FSEL R149, R141, RZ, P6 ;  /* 0x000000ff8d957208 */ /* 0x000fe40003000000 */
[----:B------:R-:W-:Y:S01]  /*29f0*/  LOP3.LUT P6, RZ, R152, 0xff00, RZ, 0xc0, !PT ;  /* 0x0000ff0098ff7812 */ /* 0x000fe200078cc0ff */
[----:B------:R-:W-:Y:S01]  /*2a00*/  HFMA2.MMA R141, -RZ, RZ, 0, 0 ;  /* 0x00000000ff8d7435 */ /* 0x000fe200000001ff */
[----:B------:R-:W-:Y:S01]  /*2a10*/  FMUL.FTZ R137, R137, R142 ;  /* 0x0000008e89897220 */ /* 0x000fe20000410000 */
[----:B------:R-:W-:-:S04]  /*2a20*/  LEA R136, P5, R176, c[0x0][0x248], 0x4 ;  /* 0x00009200b0887a11 */ /* 0x000fc800078a20ff */
[----:B------:R-:W-:-:S06]  /*2a30*/  FSEL R148, R137, RZ, P6 ;  /* 0x000000ff89947208 */ /* 0x000fcc0003000000 */
[----:B------:R-:W-:Y:S01]  /*2a40*/  @P6 FMUL.FTZ R141, R16, R142 ;  /* 0x0000008e108d6220 */ /* 0x000fe20000410000 */
[----:B------:R-:W-:Y:S02]  /*2a50*/  LOP3.LUT P6, RZ, R152, 0xff0000, RZ, 0xc0, !PT ;  /* 0x00ff000098ff7812 */ /* 0x000fe400078cc0ff */
[----:B------:R-:W-:Y:S02]  /*2a60*/  LEA.HI.X R137, R176, c[0x0][0x24c], RZ, 0x4, P5 ;  /* 0x00009300b0897a11 */ /* 0x000fe400028f24ff */
[----:B------:R-:W-:Y:S01]  /*2a70*/  LOP3.LUT P5, RZ, R152, 0xff000000, RZ, 0xc0, !PT ;  /* 0xff00000098ff7812 */ /* 0x000fe200078ac0ff */
[----:B------:R-:W-:Y:S01]  /*2a80*/  FMUL.FTZ R138, R138, R143 ;  /* 0x0000008f8a8a7220 */ /* 0x000fe20000410000 */
[----:B------:R-:W-:-:S07]  /*2a90*/  MOV R142, RZ ;  /* 0x000000ff008e7202 */ /* 0x000fce0000000f00 */
[----:B------:R-:W-:Y:S01]  /*2aa0*/  @P6 FMUL.FTZ R142, R17, R143 ;  /* 0x0000008f118e6220 */ /* 0x000fe20000410000 */
[----:B------:R-:W-:-:S06]  /*2ab0*/  HFMA2.MMA R143, -RZ, RZ, 0, 0 ;  /* 0x00000000ff8f7435 */ /* 0x000fcc00000001ff */
[----:B------:R-:W-:-:S05]  /*2ac0*/  @P5 FMUL.FTZ R143, R18, R150 ;  /* 0x00000096128f5220 */ /* 0x000fca0000410000 */
[----:B------:R0:W-:Y:S01]  /*2ad0*/  STG.E.128 [R136.64], R140 ;  /* 0x0000008c88007986 */ /* 0x0001e2000c101d04 */
[----:B------:R-:W-:Y:S01]  /*2ae0*/  FMUL.FTZ R139, R139, R150 ;  /* 0x000000968b8b7220 */ /* 0x000fe20000410000 */
[----:B------:R-:W-:-:S04]  /*2af0*/  FSEL R151, R138, RZ, P6 ;  /* 0x000000ff8a977208 */ /* 0x000fc80003000000 */
[----:B------:R-:W-:Y:S01]  /*2b00*/  FSEL R138, R139, RZ, P5 ;  /* 0x000000ff8b8a7208 */ /* 0x000fe20002800000 */
[----:B------:R-:W-:Y:S01]  /*2b10*/  FADD.FTZ R52, R52, R149 ;  /* 0x0000009534347221 */ /* 0x000fe20000010000 */
[----:B------:R-:W-:Y:S01]  /*2b20*/  IADD3 R176, R176, 0x100, RZ ;  /* 0x00000100b0b07810 */ /* 0x000fe20007ffe0ff */
[----:B------:R-:W-:Y:S02]  /*2b30*/  FADD.FTZ R53, R53, R148 ;  /* 0x0000009435357221 */ /* 0x000fe40000010000 */
[----:B------:R-:W-:Y:S02]  /*2b40*/  FADD.FTZ R54, R54, R151 ;  /* 0x0000009736367221 */ /* 0x000fe40000010000 */
[----:B------:R-:W-:Y:S02]  /*2b50*/  FADD.FTZ R55, R55, R138 ;  /* 0x0000008a37377221 */ /* 0x000fe40000010000 */
.L_x_8091:
[----:B------:R-:W-:Y:S05]  /*2b60*/  BSYNC B0 ;  /* 0x0000000000007941 */ /* 0x000fea0003800000 */
.L_x_8090:
        /* <DEDUP_REMOVED lines=38> */
[----:B------:R-:W-:Y:S01]  /*2dd0*/  HFMA2.MMA R140, -RZ, RZ, 0, 0 ;  /* 0x00000000ff8c7435 */ /* 0x000fe200000001ff */
[----:B------:R-:W-:-:S04]  /*2de0*/  FMUL.FTZ R142, R142, R177 ;  /* 0x000000b18e8e7220 */ /* 0x000fc80000410000 */
[----:B------:R-:W-:-:S06]  /*2df0*/  FMUL.FTZ R142, R142, c[0x0][0x1e8] ;  /* 0x00007a008e8e7a20 */ /* 0x000fcc0000410000 */
[----:B------:R-:W-:Y:S01]  /*2e00*/  @P6 FMUL.FTZ R140, R19, R148 ;  /* 0x00000094138c6220 */ /* 0x000fe20000410000 */
[----:B------:R0:W-:Y:S01]  /*2e10*/  @P5 STG.E.128 [R146.64], R132 ;  /* 0x0000008492005986 */ /* 0x0001e2000c101d04 */
[-C--:B------:R-:W-:Y:S02]  /*2e20*/  FMUL.FTZ R143, R143, R177.reuse ;  /* 0x000000b18f8f7220 */ /* 0x080fe40000410000 */
[----:B------:R-:W-:Y:S02]  /*2e30*/  FMUL.FTZ R150, R150, R177 ;  /* 0x000000b196967220 */ /* 0x000fe40000410000 */
[----:B------:R-:W-:Y:S02]  /*2e40*/  FMUL.FTZ R143, R143, c[0x0][0x1e8] ;  /* 0x00007a008f8f7a20 */ /* 0x000fe40000410000 */
[----:B------:R-:W-:Y:S02]  /*2e50*/  FMUL.FTZ R150, R150, c[0x0][0x1e8] ;  /* 0x00007a0096967a20 */ /* 0x000fe40000410000 */
[----:B--2---:R-:W-:-:S05]  /*2e60*/  FMUL.FTZ R141, R148, R136 ;  /* 0x00000088948d7220 */ /* 0x004fca0000410000 */
[----:B------:R-:W-:Y:S02]  /*2e70*/  FSEL R149, R141, RZ, P6 ;  /* 0x000000ff8d957208 */ /* 0x000fe40003000000 */
[----:B------:R-:W-:Y:S01]  /*2e80*/  LOP3.LUT P6, RZ, R153, 0xff00, RZ, 0xc0, !PT ;  /* 0x0000ff0099ff7812 */ /* 0x000fe200078cc0ff */
[----:B------:R-:W-:Y:S01]  /*2e90*/  FMUL.FTZ R137, R137, R142 ;  /* 0x0000008e89897220 */ /* 0x000fe20000410000 */
[C---:B------:R-:W-:Y:S02]  /*2ea0*/  LEA R136, P5, R176.reuse, c[0x0][0x248], 0x4 ;  /* 0x00009200b0887a11 */ /* 0x040fe400078a20ff */
[----:B------:R-:W-:Y:S02]  /*2eb0*/  MOV R141, RZ ;  /* 0x000000ff008d7202 */ /* 0x000fe40000000f00 */
[----:B------:R-:W-:Y:S02]  /*2ec0*/  FSEL R148, R137, RZ, P6 ;  /* 0x000000ff89947208 */ /* 0x000fe40003000000 */
[----:B------:R-:W-:-:S02]  /*2ed0*/  LEA.HI.X R137, R176, c[0x0][0x24c], RZ, 0x4, P5 ;  /* 0x00009300b0897a11 */ /* 0x000fc400028f24ff */
[----:B------:R-:W-:-:S03]  /*2ee0*/  LOP3.LUT P5, RZ, R153, 0xff000000, RZ, 0xc0, !PT ;  /* 0xff00000099ff7812 */ /* 0x000fc600078ac0ff */
[----:B------:R-:W-:Y:S01]  /*2ef0*/  @P6 FMUL.FTZ R141, R20, R142 ;  /* 0x0000008e148d6220 */ /* 0x000fe20000410000 */
[----:B------:R-:W-:Y:S01]  /*2f00*/  LOP3.LUT P6, RZ, R153, 0xff0000, RZ, 0xc0, !PT ;  /* 0x00ff000099ff7812 */ /* 0x000fe200078cc0ff */
[----:B------:R-:W-:Y:S01]  /*2f10*/  HFMA2.MMA R142, -RZ, RZ, 0, 0 ;  /* 0x00000000ff8e7435 */ /* 0x000fe200000001ff */
[----:B------:R-:W-:-:S11]  /*2f20*/  FMUL.FTZ R138, R138, R143 ;  /* 0x0000008f8a8a7220 */ /* 0x000fd60000410000 */
[----:B------:R-:W-:Y:S01]  /*2f30*/  @P6 FMUL.FTZ R142, R21, R143 ;  /* 0x0000008f158e6220 */ /* 0x000fe20000410000 */
[----:B------:R-:W-:Y:S01]  /*2f40*/  MOV R143, RZ ;  /* 0x000000ff008f7202 */ /* 0x000fe20000000f00 */
        /* <DEDUP_REMOVED lines=10> */
.L_x_8093:
[----:B------:R-:W-:Y:S05]  /*2ff0*/  BSYNC B0 ;  /* 0x0000000000007941 */ /* 0x000fea0003800000 */
.L_x_8092:
        /* <DEDUP_REMOVED lines=72> */
.L_x_8095:
[----:B------:R-:W-:Y:S05]  /*3480*/  BSYNC B0 ;  /* 0x0000000000007941 */ /* 0x000fea0003800000 */
.L_x_8094:
        /* <DEDUP_REMOVED lines=72> */
.L_x_8097:
[----:B------:R-:W-:Y:S05]  /*3910*/  BSYNC B0 ;  /* 0x0000000000007941 */ /* 0x000fea0003800000 */
.L_x_8096:
[----:B------:R-:W-:Y:S01]  /*3920*/  ISETP.GE.U32.AND P5, PT, R175, 0x600, PT ;  /* 0x00000600af00780c */ /* 0x000fe20003fa6070 */
[----:B------:R-:W-:-:S12]  /*3930*/  BSSY B0, `(.L_x_8098) ;  /* 0x0000047000007945 */ /* 0x000fd80003800000 */
[----:B------:R-:W-:Y:S05]  /*3940*/  @!P5 BRA `(.L_x_8099) ;  /* 0x000004500000d947 */ /* 0x000fea0003800000 */
[----:B------:R-:W-:-:S04]  /*3950*/  ISETP.NE.AND P5, PT, R171, RZ, PT ;  /* 0x000000ffab00720c */ /* 0x000fc80003fa5270 */
[----:B------:R-:W-:Y:S02]  /*3960*/  FSEL R144, R144, RZ, !P5 ;  /* 0x000000ff90907208 */ /* 0x000fe40006800000 */
[----:B------:R-:W-:-:S03]  /*3970*/  ISETP.NE.U32.AND P5, PT, RZ, c[0x0][0x258], PT ;  /* 0x00009600ff007a0c */ /* 0x000fc60003fa5070 */
[-CC-:B0-----:R-:W-:Y:S01]  /*3980*/  FFMA.FTZ R137, R179, R145.reuse, R144.reuse ;  /* 0x00000091b3897223 */ /* 0x181fe20000010090 */
        /* <DEDUP_REMOVED lines=61> */
[----:B------:R-:W-:Y:S02]  /*3d60*/  FADD.FTZ R36, R36, R145 ;  /* 0x0000009124247221 */ /* 0x000fe40000010000 */
[----:B------:R-:W-:Y:S02]  /*3d70*/  FADD.FTZ R37, R37, R144 ;  /* 0x0000009025257221 */ /* 0x000fe40000010000 */
[----:B------:R-:W-:Y:S02]  /*3d80*/  FADD.FTZ R38, R38, R149 ;  /* 0x0000009526267221 */ /* 0x000fe40000010000 */
[----:B------:R-:W-:Y:S02]  /*3d90*/  FADD.FTZ R39, R39, R138 ;  /* 0x0000008a27277221 */ /* 0x000fe40000010000 */
.L_x_8099:
[----:B------:R-:W-:Y:S05]  /*3da0*/  BSYNC B0 ;  /* 0x0000000000007941 */ /* 0x000fea0003800000 */
.L_x_8098:
[----:B------:R-:W-:Y:S02]  /*3db0*/  LOP3.LUT P5, RZ, R173, 0xff, RZ, 0xc0, !PT ;  /* 0x000000ffadff7812 */ /* 0x000fe400078ac0ff */
[----:B------:R-:W-:Y:S02]  /*3dc0*/  IADD3 R174, R174, c[0x0][0x160], RZ ;  /* 0x00005800aeae7a10 */ /* 0x000fe40007ffe0ff */
[----:B------:R-:W-:-:S02]  /*3dd0*/  SEL R173, RZ, 0x1, P5 ;  /* 0x00000001ffad7807 */ /* 0x000fc40002800000 */
[----:B------:R-:W-:-:S13]  /*3de0*/  ISETP.GE.AND P5, PT, R174, c[0x0][0x164], PT ;  /* 0x00005900ae007a0c */ /* 0x000fda0003fa6270 */
[----:B0-----:R-:W-:Y:S01]  /*3df0*/  @P5 CALL.REL.NOINC `(.L_x_8073) ;  /* 0x0000001000005944 */ /* 0x001fe20003c00000 */
[----:B------:R-:W-:Y:S05]  /*3e00*/  BRA `(.L_x_8100) ;  /* 0xffffcdd000007947 */ /* 0x000fea000383ffff */
.L_x_8073:
        /* <DEDUP_REMOVED lines=56> */
.L_x_8086:
[----:B------:R-:W-:Y:S01]  /*4190*/  HFMA2.MMA R148, -RZ, RZ, 0, 9.5367431640625e-07 ;  /* 0x00000010ff947435 */ /* 0x000fe200000001ff */
[----:B------:R-:W-:-:S02]  /*41a0*/  MOV R139, R147 ;  /* 0x00000093008b7202 */ /* 0x000fc40000000f00 */
[----:B------:R-:W-:Y:S02]  /*41b0*/  MOV R193, 0x1f ;  /* 0x0000001f00c17802 */ /* 0x000fe40000000f00 */
[----:B------:R-:W-:Y:S02]  /*41c0*/  MOV R150, 0xffffffff ;  /* 0xffffffff00967802 */ /* 0x000fe40000000f00 */
[----:B------:R-:W-:Y:S02]  /*41d0*/  MOV R136, 0x41f0 ;  /* 0x000041f000887802 */ /* 0x000fe40000000f00 */
[----:B-----5:R-:W-:Y:S05]  /*41e0*/  CALL.REL.NOINC `($__internal_174_$__cuda_sm70_shflsync_down_p) ;  /* 0x0000045000007944 */ /* 0x020fea0003c00000 */
[----:B-1----:R-:W-:Y:S01]  /*41f0*/  MOV R138, R193 ;  /* 0x000000c1008a7202 */ /* 0x002fe20000000f00 */
[----:B0-----:R-:W-:Y:S05]  /*4200*/  BRA `(.L_x_8101) ;  /* 0xffffdd7000007947 */ /* 0x001fea000383ffff */
.L_x_8087:
[----:B------:R-:W-:Y:S01]  /*4210*/  HFMA2.MMA R148, -RZ, RZ, 0, 9.5367431640625e-07 ;  /* 0x00000010ff947435 */ /* 0x000fe200000001ff */
[----:B------:R-:W-:Y:S02]  /*4220*/  MOV R139, R146 ;  /* 0x00000092008b7202 */ /* 0x000fe40000000f00 */
[----:B------:R-:W-:Y:S02]  /*4230*/  MOV R193, 0x1f ;  /* 0x0000001f00c17802 */ /* 0x000fe40000000f00 */
[----:B------:R-:W-:-:S02]  /*4240*/  MOV R150, 0xffffffff ;  /* 0xffffffff00967802 */ /* 0x000fc40000000f00 */
[----:B------:R-:W-:Y:S02]  /*4250*/  MOV R136, 0x4270 ;  /* 0x0000427000887802 */ /* 0x000fe40000000f00 */
[----:B01---5:R-:W-:Y:S05]  /*4260*/  CALL.REL.NOINC `($__internal_174_$__cuda_sm70_shflsync_down_p) ;  /* 0x000003d000007944 */ /* 0x023fea0003c00000 */
[----:B------:R-:W-:Y:S01]  /*4270*/  FADD.FTZ R147, R138, R147 ;  /* 0x000000938a937221 */ /* 0x000fe20000010000 */
[----:B0-----:R-:W-:Y:S01]  /*4280*/  HFMA2.MMA R148, -RZ, RZ, 0, 4.76837158203125e-07 ;  /* 0x00000008ff947435 */ /* 0x001fe200000001ff */
[----:B-1----:R-:W-:Y:S01]  /*4290*/  FADD.FTZ R146, R146, R193 ;  /* 0x000000c192927221 */ /* 0x002fe20000010000 */
[----:B------:R-:W-:Y:S02]  /*42a0*/  MOV R193, 0x1f ;  /* 0x0000001f00c17802 */ /* 0x000fe40000000f00 */
[----:B------:R-:W-:Y:S02]  /*42b0*/  MOV R150, 0xffffffff ;  /* 0xffffffff00967802 */ /* 0x000fe40000000f00 */
[----:B------:R-:W-:Y:S02]  /*42c0*/  MOV R139, R147 ;  /* 0x00000093008b7202 */ /* 0x000fe40000000f00 */
[----:B------:R-:W-:Y:S02]  /*42d0*/  MOV R136, 0x42f0 ;  /* 0x000042f000887802 */ /* 0x000fe40000000f00 */
[----:B------:R-:W-:Y:S05]  /*42e0*/  CALL.REL.NOINC `($__internal_174_$__cuda_sm70_shflsync_down_p) ;  /* 0x0000035000007944 */ /* 0x000fea0003c00000 */
[----:B0-----:R-:W-:Y:S01]  /*42f0*/  HFMA2.MMA R148, -RZ, RZ, 0, 4.76837158203125e-07 ;  /* 0x00000008ff947435 */ /* 0x001fe200000001ff */
[----:B-1----:R-:W-:-:S02]  /*4300*/  MOV R138, R193 ;  /* 0x000000c1008a7202 */ /* 0x002fc40000000f00 */
[----:B------:R-:W-:Y:S02]  /*4310*/  MOV R139, R146 ;  /* 0x00000092008b7202 */ /* 0x000fe40000000f00 */
[----:B------:R-:W-:Y:S02]  /*4320*/  MOV R193, 0x1f ;  /* 0x0000001f00c17802 */ /* 0x000fe40000000f00 */
[----:B------:R-:W-:Y:S02]  /*4330*/  MOV R150, 0xffffffff ;  /* 0xffffffff00967802 */ /* 0x000fe40000000f00 */
[----:B------:R-:W-:Y:S02]  /*4340*/  MOV R136, 0x4360 ;  /* 0x0000436000887802 */ /* 0x000fe40000000f00 */
[----:B------:R-:W-:Y:S05]  /*4350*/  CALL.REL.NOINC `($__internal_174_$__cuda_sm70_shflsync_down_p) ;  /* 0x000002e000007944 */ /* 0x000fea0003c00000 */
[----:B------:R-:W-:Y:S01]  /*4360*/  FADD.FTZ R147, R138, R147 ;  /* 0x000000938a937221 */ /* 0x000fe20000010000 */
[----:B0-----:R-:W-:Y:S01]  /*4370*/  HFMA2.MMA R148, -RZ, RZ, 0, 2.384185791015625e-07 ;  /* 0x00000004ff947435 */ /* 0x001fe200000001ff */
[----:B-1----:R-:W-:Y:S01]  /*4380*/  FADD.FTZ R146, R146, R193 ;  /* 0x000000c192927221 */ /* 0x002fe20000010000 */
[----:B------:R-:W-:Y:S02]  /*4390*/  MOV R193, 0x1f ;  /* 0x0000001f00c17802 */ /* 0x000fe40000000f00 */
[----:B------:R-:W-:-:S02]  /*43a0*/  MOV R150, 0xffffffff ;  /* 0xffffffff00967802 */ /* 0x000fc40000000f00 */
[----:B------:R-:W-:Y:S02]  /*43b0*/  MOV R139, R147 ;  /* 0x00000093008b7202 */ /* 0x000fe40000000f00 */
[----:B------:R-:W-:Y:S02]  /*43c0*/  MOV R136, 0x43e0 ;  /* 0x000043e000887802 */ /* 0x000fe40000000f00 */
[----:B------:R-:W-:Y:S05]  /*43d0*/  CALL.REL.NOINC `($__internal_174_$__cuda_sm70_shflsync_down_p) ;  /* 0x0000026000007944 */ /* 0x000fea0003c00000 */
[----:B0-----:R-:W-:Y:S01]  /*43e0*/  HFMA2.MMA R148, -RZ, RZ, 0, 2.384185791015625e-07 ;  /* 0x00000004ff947435 */ /* 0x001fe200000001ff */
[----:B-1----:R-:W-:Y:S02]  /*43f0*/  MOV R138, R193 ;  /* 0x000000c1008a7202 */ /* 0x002fe40000000f00 */
[----:B------:R-:W-:Y:S02]  /*4400*/  MOV R139, R146 ;  /* 0x00000092008b7202 */ /* 0x000fe40000000f00 */
[----:B------:R-:W-:Y:S02]  /*4410*/  MOV R193, 0x1f ;  /* 0x0000001f00c17802 */ /* 0x000fe40000000f00 */
[----:B------:R-:W-:Y:S02]  /*4420*/  MOV R150, 0xffffffff ;  /* 0xffffffff00967802 */ /* 0x000fe40000000f00 */
[----:B------:R-:W-:-:S02]  /*4430*/  MOV R136, 0x4450 ;  /* 0x0000445000887802 */ /* 0x000fc40000000f00 */
[----:B------:R-:W-:Y:S05]  /*4440*/  CALL.REL.NOINC `($__internal_174_$__cuda_sm70_shflsync_down_p) ;  /* 0x000001f000007944 */ /* 0x000fea0003c00000 */
[----:B------:R-:W-:Y:S01]  /*4450*/  FADD.FTZ R147, R138, R147 ;  /* 0x000000938a937221 */ /* 0x000fe20000010000 */
[----:B0-----:R-:W-:Y:S01]  /*4460*/  HFMA2.MMA R148, -RZ, RZ, 0, 1.1920928955078125e-07 ;  /* 0x00000002ff947435 */ /* 0x001fe200000001ff */
[----:B-1----:R-:W-:Y:S01]  /*4470*/  FADD.FTZ R142, R146, R193 ;  /* 0x000000c1928e7221 */ /* 0x002fe20000010000 */
[----:B------:R-:W-:-:S02]  /*4480*/  MOV R193, 0x1f ;  /* 0x0000001f00c17802 */ /* 0x000fc40000000f00 */
[----:B------:R-:W-:Y:S02]  /*4490*/  MOV R150, 0xffffffff ;  /* 0xffffffff00967802 */ /* 0x000fe40000000f00 */
[----:B------:R-:W-:Y:S02]  /*44a0*/  MOV R139, R147 ;  /* 0x00000093008b7202 */ /* 0x000fe40000000f00 */
[----:B------:R-:W-:Y:S02]  /*44b0*/  MOV R136, 0x44d0 ;  /* 0x000044d000887802 */ /* 0x000fe40000000f00 */
[----:B------:R-:W-:Y:S05]  /*44c0*/  CALL.REL.NOINC `($__internal_174_$__cuda_sm70_shflsync_down_p) ;  /* 0x0000017000007944 */ /* 0x000fea0003c00000 */
[----:B0-----:R-:W-:Y:S01]  /*44d0*/  HFMA2.MMA R148, -RZ, RZ, 0, 1.1920928955078125e-07 ;  /* 0x00000002ff947435 */ /* 0x001fe200000001ff */
[----:B-1----:R-:W-:Y:S02]  /*44e0*/  MOV R138, R193 ;  /* 0x000000c1008a7202 */ /* 0x002fe40000000f00 */
[----:B------:R-:W-:Y:S02]  /*44f0*/  MOV R139, R142 ;  /* 0x0000008e008b7202 */ /* 0x000fe40000000f00 */
[----:B------:R-:W-:Y:S02]  /*4500*/  MOV R193, 0x1f ;  /* 0x0000001f00c17802 */ /* 0x000fe40000000f00 */
[----:B------:R-:W-:-:S02]  /*4510*/  MOV R150, 0xffffffff ;  /* 0xffffffff00967802 */ /* 0x000fc40000000f00 */
[----:B------:R-:W-:Y:S02]  /*4520*/  MOV R136, 0x4540 ;  /* 0x0000454000887802 */ /* 0x000fe40000000f00 */
[----:B------:R-:W-:Y:S05]  /*4530*/  CALL.REL.NOINC `($__internal_174_$__cuda_sm70_shflsync_down_p) ;  /* 0x0000010000007944 */ /* 0x000fea0003c00000 */
[----:B------:R-:W-:Y:S01]  /*4540*/  FADD.FTZ R140, R138, R147 ;  /* 0x000000938a8c7221 */ /* 0x000fe20000010000 */
[----:B0-----:R-:W-:Y:S01]  /*4550*/  HFMA2.MMA R148, -RZ, RZ, 0, 5.9604644775390625e-08 ;  /* 0x00000001ff947435 */ /* 0x001fe200000001ff */
[----:B-1----:R-:W-:Y:S01]  /*4560*/  FADD.FTZ R142, R142, R193 ;  /* 0x000000c18e8e7221 */ /* 0x002fe20000010000 */
[----:B------:R-:W-:Y:S02]  /*4570*/  MOV R193, 0x1f ;  /* 0x0000001f00c17802 */ /* 0x000fe40000000f00 */
[----:B------:R-:W-:Y:S02]  /*4580*/  MOV R150, 0xffffffff ;  /* 0xffffffff00967802 */ /* 0x000fe40000000f00 */
[----:B------:R-:W-:Y:S02]  /*4590*/  MOV R139, R140 ;  /* 0x0000008c008b7202 */ /* 0x000fe40000000f00 */
[----:B------:R-:W-:Y:S02]  /*45a0*/  MOV R136, 0x45c0 ;  /* 0x000045c000887802 */ /* 0x000fe40000000f00 */
[----:B------:R-:W-:Y:S05]  /*45b0*/  CALL.REL.NOINC `($__internal_174_$__cuda_sm70_shflsync_down_p) ;  /* 0x0000008000007944 */ /* 0x000fea0003c00000 */
[----:B0-----:R-:W-:Y:S01]  /*45c0*/  HFMA2.MMA R148, -RZ, RZ, 0, 5.9604644775390625e-08 ;  /* 0x00000001ff947435 */ /* 0x001fe200000001ff */
[----:B-1----:R-:W-:-:S02]  /*45d0*/  MOV R143, R193 ;  /* 0x000000c1008f7202 */ /* 0x002fc40000000f00 */
[----:B------:R-:W-:Y:S02]  /*45e0*/  MOV R139, R142 ;  /* 0x0000008e008b7202 */ /* 0x000fe40000000f00 */
[----:B------:R-:W-:Y:S02]  /*45f0*/  MOV R193, 0x1f ;  /* 0x0000001f00c17802 */ /* 0x000fe40000000f00 */
[----:B------:R-:W-:Y:S02]  /*4600*/  MOV R150, 0xffffffff ;  /* 0xffffffff00967802 */ /* 0x000fe40000000f00 */
[----:B------:R-:W-:Y:S02]  /*4610*/  MOV R136, 0x4630 ;  /* 0x0000463000887802 */ /* 0x000fe40000000f00 */
[----:B------:R-:W-:Y:S05]  /*4620*/  CALL.REL.NOINC `($__internal_174_$__cuda_sm70_shflsync_down_p) ;  /* 0x0000001000007944 */ /* 0x000fea0003c00000 */
[----:B01----:R-:W-:Y:S05]  /*4630*/  BRA `(.L_x_8102) ;  /* 0xffffda6000007947 */ /* 0x003fea000383ffff */
        .weak           $__internal_174_$__cuda_sm70_shflsync_down_p
        .type           $__internal_174_$__cuda_sm70_shflsync_down_p,@function
        .size           $__internal_174_$__cuda_sm70_shflsync_down_p,(.L_x_9428 - $__internal_174_$__cuda_sm70_shflsync_down_p)
$__internal_174_$__cuda_sm70_shflsync_down_p:
[----:B------:R-:W-:Y:S01]  /*4640*/  HFMA2.MMA R137, -RZ, RZ, 0, 0 ;  /* 0x00000000ff897435 */ /* 0x000fe200000001ff */
[----:B------:R-:W-:Y:S04]  /*4650*/  WARPSYNC R150 ;  /* 0x0000009600007348 */ /* 0x000fe80003800000 */
[----:B------:R0:W1:Y:S01]  /*4660*/  SHFL.DOWN PT, R193, R139, R148, R193 ;  /* 0x080000948bc17389 */ /* 0x00006200000e00c1 */
[----:B------:R-:W-:Y:S05]  /*4670*/  RET.REL.NODEC R136 `(_ZN10layer_norm13ln_bwd_kernelINS_13Kernel_traitsI6__halfffffjLj6144ELj1ELj1ELj8ELj16ENS_18Kernel_traits_baseILj6144ES2_ffffjLj256EEEEELb1ELb1ELb0ELb0EEEvNS_9BwdParamsE) ;  /* 0xffffb98088007950 */ /* 0x000fea0003c3ffff */
.L_x_8103:
        /* <DEDUP_REMOVED lines=16> */
.L_x_9428:


//--------------------- .text._ZN10layer_norm13ln_bwd_kernelINS_13Kernel_traitsI6__halfffffjLj6144ELj1ELj1ELj8ELj16ENS_18Kernel_traits_baseILj6144ES2_ffffjLj256EEEEELb1ELb1ELb0ELb1EEEvNS_9BwdParamsE --------------------------
	.section	.text._ZN10layer_norm13ln_bwd_kernelINS_13Kernel_traitsI6__halfffffjLj6144ELj1ELj1ELj8ELj16ENS_18Kernel_traits_baseILj6144ES2_ffffjLj256EEEEELb1ELb1ELb0ELb1EEEvNS_9BwdParamsE,"ax",@progbits
	.sectioninfo	@"SHI_REGISTERS=246"
	.align	128
        .global         _ZN10layer_norm13ln_bwd_kernelINS_13Kernel_traitsI6__halfffffjLj6144ELj1ELj1ELj8ELj16ENS_18Kernel_traits_baseILj6144ES2_ffffjLj256EEEEELb1ELb1ELb0ELb1EEEvNS_9BwdParamsE
        .type           _ZN10layer_norm13ln_bwd_kernelINS_13Kernel_traitsI6__halfffffjLj6144ELj1ELj1ELj8ELj16ENS_18Kernel_traits_baseILj6144ES2_ffffjLj256EEEEELb1ELb1ELb0ELb1EEEvNS_9BwdParamsE,@function
        .size           _ZN10layer_norm13ln_bwd_kernelINS_13Kernel_traitsI6__halfffffjLj6144ELj1ELj1ELj8ELj16ENS_18Kernel_traits_baseILj6144ES2_ffffjLj256EEEEELb1ELb1ELb0ELb1EEEvNS_9BwdParamsE,(.L_x_9429 - _ZN10layer_norm13ln_bwd_kernelINS_13Kernel_traitsI6__halfffffjLj6144ELj1ELj1ELj8ELj16ENS_18Kernel_traits_baseILj6144ES2_ffffjLj256EEEEELb1ELb1ELb0ELb1EEEvNS_9BwdParamsE)
        .other          _ZN10layer_norm13ln_bwd_kernelINS_13Kernel_traitsI6__halfffffjLj6144ELj1ELj1ELj8ELj16ENS_18Kernel_traits_baseILj6144ES2_ffffjLj256EEEEELb1ELb1ELb0ELb1EEEvNS_9BwdParamsE,@"STO_CUDA_ENTRY STV_DEFAULT"
_ZN10layer_norm13ln_bwd_kernelINS_13Kernel_traitsI6__halfffffjLj6144ELj1ELj1ELj8ELj16ENS_18Kernel_traits_baseILj6144ES2_ffffjLj256EEEEELb1ELb1ELb0ELb1EEEvNS_9BwdParamsE:
.text._ZN10layer_norm13ln_bwd_kernelINS_13Kernel_traitsI6__halfffffjLj6144ELj1ELj1ELj8ELj16ENS_18Kernel_traits_baseILj6144ES2_ffffjLj256EEEEELb1ELb1ELb0ELb1EEEvNS_9BwdParamsE:
        /* <DEDUP_REMOVED lines=44> */
.L_x_8104:
        /* <DEDUP_REMOVED lines=98> */
[----:B------:R-:W-:Y:S01]  /*08e0*/  CS2R R8, SRZ ;  /* 0x0000000000087805 */ /* 0x000fe2000001ff00 */
        /* <DEDUP_REMOVED lines=28> */
.L_x_8109:
[----:B------:R-:W-:Y:S01]  /*0ab0*/  IMAD R72, R199, c[0x0][0x168], RZ ;  /* 0x00005a00c7487a24 */ /* 0x000fe200078e02ff */
[----:B------:R-:W-:Y:S02]  /*0ac0*/  MOV R228, 0x4 ;  /* 0x0000000400e47802 */ /* 0x000fe40000000f00 */
[----:B------:R-:W-:-:S02]  /*0ad0*/  LOP3.LUT R206, R0, 0xff, RZ, 0xc0, !PT ;  /* 0x000000ff00ce7812 */ /* 0x000fc400078ec0ff */
        /* <DEDUP_REMOVED lines=8> */
[C---:B------:R-:W-:Y:S02]  /*0b60*/  IADD3 R209, R206.reuse, 0x200, RZ ;  /* 0x00000200ced17810 */ /* 0x040fe40007ffe0ff */
[----:B------:R-:W-:Y:S01]  /*0b70*/  IADD3 R207, R206, 0x300, RZ ;  /* 0x00000300cecf7810 */ /* 0x000fe20007ffe0ff */
[----:B------:R-:W-:Y:S02]  /*0b80*/  IMAD.WIDE R94, R199, R228, c[0x0][0x1a8] ;  /* 0x00006a00c75e7625 */ /* 0x000fe400078e02e4 */
[----:B------:R-:W3:Y:S02]  /*0b90*/  LDG.E.128 R72, [R72.64] ;  /* 0x0000000448487981 */ /* 0x000ee4000c1e1d00 */
[-C--:B------:R-:W-:Y:S02]  /*0ba0*/  IMAD.WIDE.U32 R80, R211, R226.reuse, c[0x0][0x188] ;  /* 0x00006200d3507625 */ /* 0x080fe400078e00e2 */
[----:B------:R1:W4:Y:S02]  /*0bb0*/  LDG.E R201, [R94.64] ;  /* 0x000000045ec97981 */ /* 0x000324000c1e1900 */
[----:B------:R-:W-:-:S02]  /*0bc0*/  IMAD.WIDE.U32 R88, R209, R226, c[0x0][0x188] ;  /* 0x00006200d1587625 */ /* 0x000fc400078e00e2 */
[----:B------:R-:W4:Y:S02]  /*0bd0*/  LDG.E.128 R80, [R80.64] ;  /* 0x0000000450507981 */ /* 0x000f24000c1e1d00 */
[CC--:B------:R-:W-:Y:S02]  /*0be0*/  IMAD.WIDE.U32 R96, R207.reuse, R226.reuse, c[0x0][0x188] ;  /* 0x00006200cf607625 */ /* 0x0c0fe400078e00e2 */
[----:B------:R-:W4:Y:S02]  /*0bf0*/  LDG.E.128 R88, [R88.64] ;  /* 0x0000000458587981 */ /* 0x000f24000c1e1d00 */
[-C--:B------:R-:W-:Y:S02]  /*0c00*/  IMAD.WIDE.U32 R76, R206, R226.reuse, c[0x0][0x208] ;  /* 0x00008200ce4c7625 */ /* 0x080fe400078e00e2 */
[----:B------:R-:W4:Y:S02]  /*0c10*/  LDG.E.128 R96, [R96.64] ;  /* 0x0000000460607981 */ /* 0x000f24000c1e1d00 */
[----:B------:R-:W-:-:S02]  /*0c20*/  IMAD.WIDE.U32 R100, R207, R226, c[0x0][0x208] ;  /* 0x00008200cf647625 */ /* 0x000fc400078e00e2 */
[----:B------:R-:W4:Y:S04]  /*0c30*/  LDG.E.128 R76, [R76.64] ;  /* 0x000000044c4c7981 */ /* 0x000f28000c1e1d00 */
[----:B------:R-:W4:Y:S01]  /*0c40*/  LDG.E.128 R100, [R100.64] ;  /* 0x0000000464647981 */ /* 0x000f22000c1e1d00 */
[----:B------:R-:W-:-:S06]  /*0c50*/  IMAD.WIDE.U32 R84, R211, R226, c[0x0][0x208] ;  /* 0x00008200d3547625 */ /* 0x000fcc00078e00e2 */
[----:B0-----:R-:W4:Y:S01]  /*0c60*/  LDG.E.128 R84, [R84.64] ;  /* 0x0000000454547981 */ /* 0x001f22000c1e1d00 */
[----:B------:R-:W-:-:S06]  /*0c70*/  IMAD.WIDE.U32 R92, R209, R226, c[0x0][0x208] ;  /* 0x00008200d15c7625 */ /* 0x000fcc00078e00e2 */
[----:B-1----:R-:W4:Y:S01]  /*0c80*/  LDG.E.128 R92, [R92.64] ;  /* 0x000000045c5c7981 */ /* 0x002f22000c1e1d00 */
[----:B------:R-:W-:-:S05]  /*0c90*/  IADD3 R204, R206, 0x400, RZ ;  /* 0x00000400cecc7810 */ /* 0x000fca0007ffe0ff */
        /* <DEDUP_REMOVED lines=11> */
[----:B------:R-:W-:Y:S02]  /*0d50*/  SHF.R.S32.HI R200, RZ, 0x1f, R199 ;  /* 0x0000001fffc87819 */ /* 0x000fe400000114c7 */
[----:B------:R-:W-:Y:S01]  /*0d60*/  MOV R202, 0x3f800000 ;  /* 0x3f80000000ca7802 */ /* 0x000fe20000000f00 */
[----:B------:R-:W-:-:S08]  /*0d70*/  ULDC.U8 UR6, c[0x0][0x1f0] ;  /* 0x00007c0000067ab9 */ /* 0x000fd00000000000 */
[----:B------:R-:W-:-:S04]  /*0d80*/  @P0 LEA R214, P2, R199, c[0x0][0x1c0], 0x2 ;  /* 0x00007000c7d60a11 */ /* 0x000fc800078410ff */
[----:B------:R-:W-:Y:S02]  /*0d90*/  @P0 LEA.HI.X R215, R199, c[0x0][0x1c4], R200, 0x2, P2 ;  /* 0x00007100c7d70a11 */ /* 0x000fe400010f14c8 */
[----:B------:R-:W-:-:S03]  /*0da0*/  ISETP.NE.U32.AND P1, PT, RZ, c[0x0][0x218], PT ;  /* 0x00008600ff007a0c */ /* 0x000fc60003f25070 */
[----:B------:R0:W5:Y:S01]  /*0db0*/  @P0 LDG.E R202, [R214.64] ;  /* 0x00000004d6ca0981 */ /* 0x000162000c1e1900 */
[----:B------:R-:W-:Y:S02]  /*0dc0*/  ISETP.NE.AND P0, PT, RZ, UR6, PT ;  /* 0x00000006ff007c0c */ /* 0x000fe4000bf05270 */
[----:B------:R-:W-:Y:S01]  /*0dd0*/  ISETP.NE.AND.EX P1, PT, RZ, c[0x0][0x21c], PT, P1 ;  /* 0x00008700ff007a0c */ /* 0x000fe20003f25310 */
[----:B------:R-:W-:-:S04]  /*0de0*/  IMAD.WIDE.U32 R234, R209, R228, c[0x0][0x190] ;  /* 0x00006400d1ea7625 */ /* 0x000fc800078e00e4 */
[----:B------:R-:W-:Y:S01]  /*0df0*/  IMAD.WIDE.U32 R230, R204, R228, c[0x0][0x190] ;  /* 0x00006400cce67625 */ /* 0x000fe200078e00e4 */
[----:B------:R4:W5:Y:S04]  /*0e00*/  LDG.E R210, [R234.64] ;  /* 0x00000004ead27981 */ /* 0x000968000c1e1900 */
[----:B------:R1:W5:Y:S03]  /*0e10*/  LDG.E R205, [R230.64] ;  /* 0x00000004e6cd7981 */ /* 0x000366000c1e1900 */
[----:B------:R-:W-:-:S04]  /*0e20*/  @P1 IMAD.WIDE.U32 R218, R207, R226, c[0x0][0x218] ;  /* 0x00008600cfda1625 */ /* 0x000fc800078e00e2 */
[-C--:B0-----:R-:W-:Y:S01]  /*0e30*/  @P1 IMAD.WIDE.U32 R214, R168, R226.reuse, c[0x0][0x218] ;  /* 0x00008600a8d61625 */ /* 0x081fe200078e00e2 */
[----:B------:R0:W5:Y:S03]  /*0e40*/  @P1 LDG.E.128 R56, [R218.64] ;  /* 0x00000004da381981 */ /* 0x000166000c1e1d00 */
[-C--:B------:R-:W-:Y:S01]  /*0e50*/  @P1 IMAD.WIDE.U32 R224, R206, R226.reuse, c[0x0][0x218] ;  /* 0x00008600cee01625 */ /* 0x080fe200078e00e2 */
[----:B------:R0:W5:Y:S04]  /*0e60*/  @P1 LDG.E.128 R64, [R214.64] ;  /* 0x00000004d6401981 */ /* 0x000168000c1e1d00 */
[----:B------:R0:W5:Y:S01]  /*0e70*/  @P1 LDG.E.128 R44, [R224.64] ;  /* 0x00000004e02c1981 */ /* 0x000162000c1e1d00 */
[----:B------:R-:W-:-:S04]  /*0e80*/  @P1 IMAD.WIDE.U32 R220, R209, R226, c[0x0][0x218] ;  /* 0x00008600d1dc1625 */ /* 0x000fc800078e00e2 */
[-C--:B------:R-:W-:Y:S01]  /*0e90*/  IMAD.WIDE.U32 R216, R206, R228.reuse, c[0x0][0x190] ;  /* 0x00006400ced87625 */ /* 0x080fe200078e00e4 */
[----:B------:R0:W5:Y:S03]  /*0ea0*/  @P1 LDG.E.128 R52, [R220.64] ;  /* 0x00000004dc341981 */ /* 0x000166000c1e1d00 */
[----:B------:R-:W-:Y:S01]  /*0eb0*/  IMAD.WIDE.U32 R232, R207, R228, c[0x0][0x190] ;  /* 0x00006400cfe87625 */ /* 0x000fe200078e00e4 */
[----:B------:R0:W5:Y:S03]  /*0ec0*/  LDG.E R227, [R216.64] ;  /* 0x00000004d8e37981 */ /* 0x000166000c1e1900 */
[-C--:B------:R-:W-:Y:S01]  /*0ed0*/  @P1 IMAD.WIDE.U32 R222, R211, R226.reuse, c[0x0][0x218] ;  /* 0x00008600d3de1625 */ /* 0x080fe200078e00e2 */
[----:B------:R1:W5:Y:S03]  /*0ee0*/  LDG.E R208, [R232.64] ;  /* 0x00000004e8d07981 */ /* 0x000366000c1e1900 */
[----:B------:R-:W-:Y:S01]  /*0ef0*/  IMAD.WIDE.U32 R212, R228, R211, c[0x0][0x190] ;  /* 0x00006400e4d47625 */ /* 0x000fe200078e00d3 */
[----:B------:R1:W5:Y:S03]  /*0f00*/  @P1 LDG.E.128 R48, [R222.64] ;  /* 0x00000004de301981 */ /* 0x000366000c1e1d00 */
[----:B0-----:R-:W-:-:S02]  /*0f10*/  @P1 IMAD.WIDE.U32 R216, R204, R226, c[0x0][0x218] ;  /* 0x00008600ccd81625 */ /* 0x001fc400078e00e2 */
[----:B------:R0:W5:Y:S02]  /*0f20*/  LDG.E R212, [R212.64] ;  /* 0x00000004d4d47981 */ /* 0x000164000c1e1900 */
[----:B------:R-:W-:Y:S02]  /*0f30*/  IMAD.WIDE.U32 R228, R168, R228, c[0x0][0x190] ;  /* 0x00006400a8e47625 */ /* 0x000fe400078e00e4 */
[----:B------:R0:W5:Y:S04]  /*0f40*/  @P1 LDG.E.128 R60, [R216.64] ;  /* 0x00000004d83c1981 */ /* 0x000168000c1e1d00 */
[----:B------:R0:W5:Y:S01]  /*0f50*/  LDG.E R200, [R228.64] ;  /* 0x00000004e4c87981 */ /* 0x000162000c1e1900 */
[----:B------:R-:W-:Y:S02]  /*0f60*/  LOP3.LUT P1, RZ, R203, 0xff, RZ, 0xc0, !PT ;  /* 0x000000ffcbff7812 */ /* 0x000fe4000782c0ff */
[----:B--2---:R-:W-:-:S05]  /*0f70*/  FSEL R243, R243, RZ, !P0 ;  /* 0x000000fff3f37208 */ /* 0x004fca0004000000 */
[----:B---3--:R-:W-:-:S04]  /*0f80*/  FADD.FTZ R72, -R243, R72 ;  /* 0x00000048f3487221 */ /* 0x008fc80000010100 */
[----:B----4-:R-:W-:Y:S02]  /*0f90*/  FMUL.FTZ R234, R201, R72 ;  /* 0x00000048c9ea7220 */ /* 0x010fe40000410000 */
[----:B------:R-:W-:-:S04]  /*0fa0*/  FADD.FTZ R72, -R243, R83 ;  /* 0x00000053f3487221 */ /* 0x000fc80000010100 */
[----:B-1----:R-:W-:Y:S02]  /*0fb0*/  FMUL.FTZ R231, R201, R72 ;  /* 0x00000048c9e77220 */ /* 0x002fe40000410000 */
[C---:B------:R-:W-:Y:S02]  /*0fc0*/  FADD.FTZ R72, -R243.reuse, R89 ;  /* 0x00000059f3487221 */ /* 0x040fe40000010100 */
[----:B------:R-:W-:Y:S02]  /*0fd0*/  FADD.FTZ R98, -R243, R98 ;  /* 0x00000062f3627221 */ /* 0x000fe40000010100 */
[C---:B------:R-:W-:Y:S02]  /*0fe0*/  FMUL.FTZ R219, R201.reuse, R72 ;  /* 0x00000048c9db7220 */ /* 0x040fe40000410000 */
[----:B------:R-:W-:Y:S02]  /*0ff0*/  FMUL.FTZ R215, R201, R98 ;  /* 0x00000062c9d77220 */ /* 0x000fe40000410000 */
[----:B------:R-:W-:-:S02]  /*1000*/  FMUL.FTZ R239, R197, R76 ;  /* 0x0000004cc5ef7220 */ /* 0x000fc40000410000 */
[C---:B------:R-:W-:Y:S02]  /*1010*/  FADD.FTZ R72, -R243.reuse, R99 ;  /* 0x00000063f3487221 */ /* 0x040fe40000010100 */
[C---:B------:R-:W-:Y:S02]  /*1020*/  FADD.FTZ R224, -R243.reuse, R73 ;  /* 0x00000049f3e07221 */ /* 0x040fe40000010100 */
[----:B------:R-:W-:Y:S02]  /*1030*/  FADD.FTZ R74, -R243, R74 ;  /* 0x0000004af34a7221 */ /* 0x000fe40000010100 */
[C---:B------:R-:W-:Y:S02]  /*1040*/  FADD.FTZ R34, R102.reuse, R34 ;  /* 0x0000002266227221 */ /* 0x040fe40000010000 */
[----:B------:R-:W-:Y:S02]  /*1050*/  FFMA.FTZ R127, R102, R215, R127 ;  /* 0x000000d7667f7223 */ /* 0x000fe4000001007f */
[----:B------:R-:W-:-:S02]  /*1060*/  FMUL.FTZ R218, R183, R102 ;  /* 0x00000066b7da7220 */ /* 0x000fc40000410000 */
[----:B------:R-:W-:Y:S02]  /*1070*/  FMUL.FTZ R240, R198, R77 ;  /* 0x0000004dc6f07220 */ /* 0x000fe40000410000 */
[C---:B------:R-:W-:Y:S02]  /*1080*/  FMUL.FTZ R102, R201.reuse, R72 ;  /* 0x00000048c9667220 */ /* 0x040fe40000410000 */
[----:B------:R-:W-:Y:S02]  /*1090*/  FADD.FTZ R73, RZ, R239 ;  /* 0x000000efff497221 */ /* 0x000fe40000010000 */
[C---:B------:R-:W-:Y:S02]  /*10a0*/  FMUL.FTZ R235, R201.reuse, R224 ;  /* 0x000000e0c9eb7220 */ /* 0x040fe40000410000 */
[----:B------:R-:W-:Y:S02]  /*10b0*/  FFMA.FTZ R72, R234, R239, RZ ;  /* 0x000000efea487223 */ /* 0x000fe400000100ff */
[----:B------:R-:W-:-:S02]  /*10c0*/  FMUL.FTZ R237, R201, R74 ;  /* 0x0000004ac9ed7220 */ /* 0x000fc40000410000 */
[----:B------:R-:W-:Y:S02]  /*10d0*/  FADD.FTZ R74, -R243, R91 ;  /* 0x0000005bf34a7221 */ /* 0x000fe40000010100 */
[----:B------:R-:W-:Y:S02]  /*10e0*/  FMUL.FTZ R242, R195, R78 ;  /* 0x0000004ec3f27220 */ /* 0x000fe40000410000 */
[----:B------:R-:W-:Y:S02]  /*10f0*/  FADD.FTZ R73, R73, R240 ;  /* 0x000000f049497221 */ /* 0x000fe40000010000 */
[----:B------:R-:W-:Y:S02]  /*1100*/  FADD.FTZ R238, -R243, R75 ;  /* 0x0000004bf3ee7221 */ /* 0x000fe40000010100 */
[----:B------:R-:W-:Y:S02]  /*1110*/  FFMA.FTZ R72, R235, R240, R72 ;  /* 0x000000f0eb487223 */ /* 0x000fe40000010048 */
[----:B------:R-:W-:-:S02]  /*1120*/  FMUL.FTZ R221, R201, R74 ;  /* 0x0000004ac9dd7220 */ /* 0x000fc40000410000 */
[----:B------:R-:W-:Y:S02]  /*1130*/  FMUL.FTZ R241, R196, R79 ;  /* 0x0000004fc4f17220 */ /* 0x000fe40000410000 */
[----:B------:R-:W-:Y:S02]  /*1140*/  FADD.FTZ R74, R73, R242 ;  /* 0x000000f2494a7221 */ /* 0x000fe40000010000 */
[----:B------:R-:W-:Y:S02]  /*1150*/  FMUL.FTZ R238, R201, R238 ;  /* 0x000000eec9ee7220 */ /* 0x000fe40000410000 */
[----:B------:R-:W-:Y:S02]  /*1160*/  FADD.FTZ R80, -R243, R80 ;  /* 0x00000050f3507221 */ /* 0x000fe40000010100 */
[----:B------:R-:W-:Y:S02]  /*1170*/  FFMA.FTZ R72, R237, R242, R72 ;  /* 0x000000f2ed487223 */ /* 0x000fe40000010048 */
[----:B------:R-:W-:-:S02]  /*1180*/  FMUL.FTZ R230, R193, R84 ;  /* 0x00000054c1e67220 */ /* 0x000fc40000410000 */
[----:B------:R-:W-:Y:S02]  /*1190*/  FADD.FTZ R73, R74, R241 ;  /* 0x000000f14a497221 */ /* 0x000fe40000010000 */
[----:B------:R-:W-:Y:S02]  /*11a0*/  FADD.FTZ R226, -R243, R81 ;  /* 0x00000051f3e27221 */ /* 0x000fe40000010100 */
[----:B------:R-:W-:Y:S02]  /*11b0*/  FMUL.FTZ R225, R201, R80 ;  /* 0x00000050c9e17220 */ /* 0x000fe40000410000 */
[----:B------:R-:W-:Y:S02]  /*11c0*/  FFMA.FTZ R74, R238, R241, R72 ;  /* 0x000000f1ee4a7223 */ /* 0x000fe40000010048 */
[----:B------:R-:W-:Y:S02]  /*11d0*/  FMUL.FTZ R233, R194, R85 ;  /* 0x00000055c2e97220 */ /* 0x000fe40000410000 */
[----:B------:R-:W-:-:S02]  /*11e0*/  FADD.FTZ R72, R73, R230 ;  /* 0x000000e649487221 */ /* 0x000fc40000010000 */
[----:B------:R-:W-:Y:S02]  /*11f0*/  FADD.FTZ R82, -R243, R82 ;  /* 0x00000052f3527221 */ /* 0x000fe40000010100 */
[----:B------:R-:W-:Y:S02]  /*1200*/  FMUL.FTZ R226, R201, R226 ;  /* 0x000000e2c9e27220 */ /* 0x000fe40000410000 */
[----:B------:R-:W-:Y:S02]  /*1210*/  FFMA.FTZ R73, R225, R230, R74 ;  /* 0x000000e6e1497223 */ /* 0x000fe4000001004a */
[----:B------:R-:W-:Y:S02]  /*1220*/  FMUL.FTZ R232, R191, R86 ;  /* 0x00000056bfe87220 */ /* 0x000fe40000410000 */
[----:B------:R-:W-:Y:S02]  /*1230*/  FADD.FTZ R75, R72, R233 ;  /* 0x000000e9484b7221 */ /* 0x000fe40000010000 */
[----:B0-----:R-:W-:-:S02]  /*1240*/  FMUL.FTZ R229, R201, R82 ;  /* 0x00000052c9e57220 */ /* 0x001fc40000410000 */
[----:B------:R-:W-:Y:S02]  /*1250*/  FFMA.FTZ R73, R226, R233, R73 ;  /* 0x000000e9e2497223 */ /* 0x000fe40000010049 */
[----:B------:R-:W-:Y:S02]  /*1260*/  FMUL.FTZ R236, R192, R87 ;  /* 0x00000057c0ec7220 */ /* 0x000fe40000410000 */
[----:B------:R-:W-:Y:S02]  /*1270*/  FADD.FTZ R75, R75, R232 ;  /* 0x000000e84b4b7221 */ /* 0x000fe40000010000 */
[----:B------:R-:W-:Y:S02]  /*1280*/  FADD.FTZ R88, -R243, R88 ;  /* 0x00000058f3587221 */ /* 0x000fe40000010100 */
[----:B------:R-:W-:Y:S02]  /*1290*/  FFMA.FTZ R73, R229, R232, R73 ;  /* 0x000000e8e5497223 */ /* 0x000fe40000010049 */
        /* <DEDUP_REMOVED lines=12> */
[----:B------:R-:W-:-:S02]  /*1360*/  FADD.FTZ R214, -R243, R97 ;  /* 0x00000061f3d67221 */ /* 0x000fc40000010100 */
[----:B------:R-:W-:Y:S02]  /*1370*/  FMUL.FTZ R228, R188, R95 ;  /* 0x0000005fbce47220 */ /* 0x000fe40000410000 */
[----:B------:R-:W-:Y:S02]  /*1380*/  FADD.FTZ R73, R74, R223 ;  /* 0x000000df4a497221 */ /* 0x000fe40000010000 */
[----:B------:R-:W-:Y:S02]  /*1390*/  FADD.FTZ R96, -R243, R96 ;  /* 0x00000060f3607221 */ /* 0x000fe40000010100 */
[----:B------:R-:W-:Y:S02]  /*13a0*/  FFMA.FTZ R72, R220, R223, R72 ;  /* 0x000000dfdc487223 */ /* 0x000fe40000010048 */
[----:B------:R-:W-:Y:S02]  /*13b0*/  FMUL.FTZ R214, R201, R214 ;  /* 0x000000d6c9d67220 */ /* 0x000fe40000410000 */
[----:B------:R-:W-:-:S02]  /*13c0*/  FMUL.FTZ R216, R185, R100 ;  /* 0x00000064b9d87220 */ /* 0x000fc40000410000 */
[----:B------:R-:W-:Y:S02]  /*13d0*/  FADD.FTZ R73, R73, R228 ;  /* 0x000000e449497221 */ /* 0x000fe40000010000 */
[----:B------:R-:W-:Y:S02]  /*13e0*/  FMUL.FTZ R213, R201, R96 ;  /* 0x00000060c9d57220 */ /* 0x000fe40000410000 */
[----:B------:R-:W-:Y:S02]  /*13f0*/  FFMA.FTZ R74, R221, R228, R72 ;  /* 0x000000e4dd4a7223 */ /* 0x000fe40000010048 */
[C---:B------:R-:W-:Y:S02]  /*1400*/  FADD.FTZ R37, R101.reuse, R37 ;  /* 0x0000002565257221 */ /* 0x040fe40000010000 */
[----:B------:R-:W-:Y:S02]  /*1410*/  FFMA.FTZ R128, R101, R214, R128 ;  /* 0x000000d665807223 */ /* 0x000fe40000010080 */
[----:B------:R-:W-:-:S02]  /*1420*/  FMUL.FTZ R101, R186, R101 ;  /* 0x00000065ba657220 */ /* 0x000fc40000410000 */
[----:B------:R-:W-:Y:S02]  /*1430*/  FADD.FTZ R72, R73, R216 ;  /* 0x000000d849487221 */ /* 0x000fe40000010000 */
[----:B------:R-:W-:Y:S02]  /*1440*/  FFMA.FTZ R73, R213, R216, R74 ;  /* 0x000000d8d5497223 */ /* 0x000fe4000001004a */
[----:B------:R-:W-:Y:S02]  /*1450*/  FADD.FTZ R104, -R243, R104 ;  /* 0x00000068f3687221 */ /* 0x000fe40000010100 */
        /* <DEDUP_REMOVED lines=18> */
[----:B------:R-:W-:Y:S02]  /*1580*/  FADD.FTZ R100, -R243, R107 ;  /* 0x0000006bf3647221 */ /* 0x000fe40000010100 */
        /* <DEDUP_REMOVED lines=16> */
[----:B------:R-:W-:Y:S02]  /*1690*/  FADD.FTZ R90, -R243, R112 ;  /* 0x00000070f35a7221 */ /* 0x000fe40000010100 */
[----:B------:R-:W-:Y:S02]  /*16a0*/  FFMA.FTZ R73, R99, R110, R73 ;  /* 0x0000006e63497223 */ /* 0x000fe40000010049 */
[C---:B------:R-:W-:Y:S02]  /*16b0*/  FADD.FTZ R41, R93.reuse, R41 ;  /* 0x000000295d297221 */ /* 0x040fe40000010000 */
[----:B------:R-:W-:-:S02]  /*16c0*/  FFMA.FTZ R132, R93, R219, R132 ;  /* 0x000000db5d847223 */ /* 0x000fc40000010084 */
[C---:B------:R-:W-:Y:S02]  /*16d0*/  FADD.FTZ R147, R76.reuse, R147 ;  /* 0x000000934c937221 */ /* 0x040fe40000010000 */
[----:B------:R-:W-:Y:S02]  /*16e0*/  FFMA.FTZ R149, R76, R234, R149 ;  /* 0x000000ea4c957223 */ /* 0x000fe40000010095 */
[----:B------:R-:W-:Y:S02]  /*16f0*/  FADD.FTZ R114, -R243, R114 ;  /* 0x00000072f3727221 */ /* 0x000fe40000010100 */
[----:B------:R-:W-:Y:S02]  /*1700*/  FMUL.FTZ R93, R177, R116 ;  /* 0x00000074b15d7220 */ /* 0x000fe40000410000 */
[----:B------:R-:W-:Y:S02]  /*1710*/  FADD.FTZ R72, R72, R111 ;  /* 0x0000006f48487221 */ /* 0x000fe40000010000 */
[----:B------:R-:W-:-:S02]  /*1720*/  FADD.FTZ R76, -R243, R113 ;  /* 0x00000071f34c7221 */ /* 0x000fc40000010100 */
[----:B------:R-:W-:Y:S02]  /*1730*/  FMUL.FTZ R90, R201, R90 ;  /* 0x0000005ac95a7220 */ /* 0x000fe40000410000 */
[----:B------:R-:W-:Y:S02]  /*1740*/  FFMA.FTZ R75, R100, R111, R73 ;  /* 0x0000006f644b7223 */ /* 0x000fe40000010049 */
[C---:B------:R-:W-:Y:S02]  /*1750*/  FADD.FTZ R39, R95.reuse, R39 ;  /* 0x000000275f277221 */ /* 0x040fe40000010000 */
[----:B------:R-:W-:Y:S02]  /*1760*/  FFMA.FTZ R130, R95, R221, R130 ;  /* 0x000000dd5f827223 */ /* 0x000fe40000010082 */
[C---:B------:R-:W-:Y:S02]  /*1770*/  FADD.FTZ R40, R92.reuse, R40 ;  /* 0x000000285c287221 */ /* 0x040fe40000010000 */
[----:B------:R-:W-:-:S02]  /*1780*/  FFMA.FTZ R133, R92, R217, R133 ;  /* 0x000000d95c857223 */ /* 0x000fc40000010085 */
[C---:B------:R-:W-:Y:S02]  /*1790*/  FMUL.FTZ R95, R201.reuse, R114 ;  /* 0x00000072c95f7220 */ /* 0x040fe40000410000 */
[----:B------:R-:W-:Y:S02]  /*17a0*/  FADD.FTZ R73, R72, R93 ;  /* 0x0000005d48497221 */ /* 0x000fe40000010000 */
[----:B------:R-:W-:Y:S02]  /*17b0*/  FMUL.FTZ R91, R201, R76 ;  /* 0x0000004cc95b7220 */ /* 0x000fe40000410000 */
[----:B------:R-:W-:Y:S02]  /*17c0*/  FMUL.FTZ R92, R178, R117 ;  /* 0x00000075b25c7220 */ /* 0x000fe40000410000 */
[----:B------:R-:W-:Y:S01]  /*17d0*/  FFMA.FTZ R72, R90, R93, R75 ;  /* 0x0000005d5a487223 */ /* 0x000fe2000001004b */
[----:B------:R-:W-:Y:S01]  /*17e0*/  SHF.R.U32.HI R74, RZ, 0x5, R0 ;  /* 0x00000005ff4a7819 */ /* 0x000fe20000011600 */
[----:B------:R-:W-:-:S02]  /*17f0*/  FADD.FTZ R26, R118, R26 ;  /* 0x0000001a761a7221 */ /* 0x000fc40000010000 */
[----:B------:R-:W-:Y:S02]  /*1800*/  FFMA.FTZ R42, R118, R95, R42 ;  /* 0x0000005f762a7223 */ /* 0x000fe4000001002a */
[----:B------:R-:W-:Y:S02]  /*1810*/  FADD.FTZ R96, -R243, R115 ;  /* 0x00000073f3607221 */ /* 0x000fe40000010100 */
[----:B------:R-:W-:Y:S02]  /*1820*/  FMUL.FTZ R118, R175, R118 ;  /* 0x00000076af767220 */ /* 0x000fe40000410000 */
[----:B------:R-:W-:Y:S02]  /*1830*/  FADD.FTZ R73, R73, R92 ;  /* 0x0000005c49497221 */ /* 0x000fe40000010000 */
[----:B------:R-:W-:Y:S01]  /*1840*/  FFMA.FTZ R72, R91, R92, R72 ;  /* 0x0000005c5b487223 */ /* 0x000fe20000010048 */
[----:B------:R-:W-:Y:S01]  /*1850*/  LOP3.LUT R104, R74, 0x7fffff8, RZ, 0xc0, !PT ;  /* 0x07fffff84a687812 */ /* 0x000fe200078ec0ff */
[----:B------:R-:W-:-:S02]  /*1860*/  FADD.FTZ R38, R94, R38 ;  /* 0x000000265e267221 */ /* 0x000fc40000010000 */
[----:B------:R-:W-:Y:S02]  /*1870*/  FFMA.FTZ R131, R94, R220, R131 ;  /* 0x000000dc5e837223 */ /* 0x000fe40000010083 */
[----:B------:R-:W-:Y:S02]  /*1880*/  FMUL.FTZ R96, R201, R96 ;  /* 0x00000060c9607220 */ /* 0x000fe40000410000 */
[----:B------:R-:W-:Y:S02]  /*1890*/  FMUL.FTZ R94, R176, R119 ;  /* 0x00000077b05e7220 */ /* 0x000fe40000410000 */
[----:B------:R-:W-:Y:S02]  /*18a0*/  FADD.FTZ R73, R73, R118 ;  /* 0x0000007649497221 */ /* 0x000fe40000010000 */
[----:B------:R-:W-:Y:S01]  /*18b0*/  FFMA.FTZ R75, R95, R118, R72 ;  /* 0x000000765f4b7223 */ /* 0x000fe20000010048 */
[----:B------:R-:W-:Y:S01]  /*18c0*/  LOP3.LUT P0, RZ, R0, 0x1f, RZ, 0xc0, !PT ;  /* 0x0000001f00ff7812 */ /* 0x000fe2000780c0ff */
[C---:B------:R-:W-:Y:S01]  /*18d0*/  FADD.FTZ R146, R77.reuse, R146 ;  /* 0x000000924d927221 */ /* 0x040fe20000010000 */
[----:B------:R-:W-:Y:S01]  /*18e0*/  @!P1 IADD3 R104, R104, 0x8, RZ ;  /* 0x0000000868689810 */ /* 0x000fe20007ffe0ff */
        /* <DEDUP_REMOVED lines=19> */
[----:B------:R-:W-:Y:S02]  /*1a20*/  FADD.FTZ R80, R73, R94 ;  /* 0x0000005e49507221 */ /* 0x000fe40000010000 */
[----:B------:R-:W-:Y:S01]  /*1a30*/  FFMA.FTZ R77, R96, R94, R75 ;  /* 0x0000005e604d7223 */ /* 0x000fe2000001004b */
[----:B------:R-:W-:Y:S05]  /*1a40*/  BRA.DIV ~URZ, `(.L_x_8106) ;  /* 0x00001ec27f007947 */ /* 0x000fea000b800000 */
[----:B------:R0:W1:Y:S02]  /*1a50*/  SHFL.DOWN PT, R75, R80, 0x10, 0x1f ;  /* 0x0a001f00504b7f89 */ /* 0x00006400000e0000 */
.L_x_8110:
        /* <DEDUP_REMOVED lines=18> */
.L_x_8111:
[----:B------:R-:W-:Y:S01]  /*1b80*/  @!P0 LOP3.LUT R73, R74, 0x7, RZ, 0xc0, !PT ;  /* 0x000000074a498812 */ /* 0x000fe200078ec0ff */
[----:B--2---:R-:W-:Y:S01]  /*1b90*/  FADD.FTZ R88, R88, R77 ;  /* 0x0000004d58587221 */ /* 0x004fe20000010000 */
[----:B------:R-:W-:Y:S01]  /*1ba0*/  ULDC.U8 UR6, c[0x0][0x1f0] ;  /* 0x00007c0000067ab9 */ /* 0x000fe20000000000 */
[----:B-1----:R-:W-:Y:S01]  /*1bb0*/  FADD.FTZ R89, R72, R79 ;  /* 0x0000004f48597221 */ /* 0x002fe20000010000 */
[----:B------:R-:W-:Y:S02]  /*1bc0*/  @!P0 IADD3 R105, R104, R73, RZ ;  /* 0x0000004968698210 */ /* 0x000fe40007ffe0ff */
[----:B------:R-:W-:Y:S01]  /*1bd0*/  ISETP.NE.AND P1, PT, RZ, UR6, PT ;  /* 0x00000006ff007c0c */ /* 0x000fe2000bf25270 */
[----:B------:R-:W-:Y:S02]  /*1be0*/  WARPSYNC 0xffffffff ;  /* 0xffffffff00007948 */ /* 0x000fe40003800000 */
[----:B------:R1:W-:Y:S04]  /*1bf0*/  @!P0 STS.64 [R105.X8+0x6000], R88 ;  /* 0x0060005869008388 */ /* 0x0003e80000008a00 */
[----:B------:R-:W-:Y:S01]  /*1c00*/  BAR.SYNC.DEFER_BLOCKING 0x0 ;  /* 0x0000000000007b1d */ /* 0x000fe20000010000 */
[----:B-1----:R-:W-:-:S05]  /*1c10*/  HFMA2.MMA R89, -RZ, RZ, 0, 9.5367431640625e-07 ;  /* 0x00000010ff597435 */ /* 0x002fca00000001ff */
[----:B------:R-:W1:Y:S04]  /*1c20*/  LDS.128 R84, [R104.X8+0x6000] ;  /* 0x0060000068547984 */ /* 0x000e680000008c00 */
[----:B------:R-:W2:Y:S04]  /*1c30*/  LDS.128 R72, [R104.X8+0x6010] ;  /* 0x0060100068487984 */ /* 0x000ea80000008c00 */
[----:B0-----:R-:W0:Y:S04]  /*1c40*/  LDS.128 R76, [R104.X8+0x6020] ;  /* 0x00602000684c7984 */ /* 0x001e280000008c00 */
[----:B------:R-:W3:Y:S01]  /*1c50*/  LDS.128 R80, [R104.X8+0x6030] ;  /* 0x0060300068507984 */ /* 0x000ee20000008c00 */
[----:B-1----:R-:W-:-:S04]  /*1c60*/  FADD.FTZ R107, RZ, R84 ;  /* 0x00000054ff6b7221 */ /* 0x002fc80000010000 */
[----:B------:R-:W-:-:S04]  /*1c70*/  FADD.FTZ R107, R86, R107 ;  /* 0x0000006b566b7221 */ /* 0x000fc80000010000 */
[----:B--2---:R-:W-:Y:S02]  /*1c80*/  FADD.FTZ R107, R107, R72 ;  /* 0x000000486b6b7221 */ /* 0x004fe40000010000 */
[----:B------:R-:W-:Y:S02]  /*1c90*/  FADD.FTZ R72, RZ, R85 ;  /* 0x00000055ff487221 */ /* 0x000fe40000010000 */
        /* <DEDUP_REMOVED lines=10> */
[----:B------:R-:W-:-:S04]  /*1d40*/  IMAD.WIDE.U32 R84, R206, R89, c[0x0][0x170] ;  /* 0x00005c00ce547625 */ /* 0x000fc800078e0059 */
[----:B------:R-:W-:Y:S02]  /*1d50*/  FADD.FTZ R72, R72, R81 ;  /* 0x0000005148487221 */ /* 0x000fe40000010000 */
[----:B------:R-:W-:Y:S01]  /*1d60*/  FMUL.FTZ R82, R82, c[0x0][0x1e0] ;  /* 0x0000780052527a20 */ /* 0x000fe20000410000 */
[----:B------:R-:W2:Y:S01]  /*1d70*/  LDG.E.128 R84, [R84.64] ;  /* 0x0000000454547981 */ /* 0x000ea2000c1e1d00 */
[----:B------:R-:W-:Y:S01]  /*1d80*/  FADD.FTZ R72, R83, R72 ;  /* 0x0000004853487221 */ /* 0x000fe20000010000 */
[----:B------:R-:W-:Y:S01]  /*1d90*/  ISETP.NE.U32.AND P0, PT, RZ, c[0x0][0x258], PT ;  /* 0x00009600ff007a0c */ /* 0x000fe20003f05070 */
[----:B------:R-:W-:Y:S01]  /*1da0*/  CS2R R74, SRZ ;  /* 0x00000000004a7805 */ /* 0x000fe2000001ff00 */
[----:B------:R-:W-:Y:S01]  /*1db0*/  FSEL R88, R82, RZ, !P1 ;  /* 0x000000ff52587208 */ /* 0x000fe20004800000 */
[----:B------:R-:W-:Y:S01]  /*1dc0*/  FMUL.FTZ R105, R72, c[0x0][0x1e0] ;  /* 0x0000780048697a20 */ /* 0x000fe20000410000 */
[----:B------:R-:W-:Y:S01]  /*1dd0*/  ISETP.NE.U32.AND P1, PT, RZ, c[0x0][0x218], PT ;  /* 0x00008600ff007a0c */ /* 0x000fe20003f25070 */
[----:B------:R-:W-:Y:S01]  /*1de0*/  CS2R R72, SRZ ;  /* 0x0000000000487805 */ /* 0x000fe2000001ff00 */
[----:B------:R-:W-:Y:S01]  /*1df0*/  ISETP.NE.AND.EX P0, PT, RZ, c[0x0][0x25c], PT, P0 ;  /* 0x00009700ff007a0c */ /* 0x000fe20003f05300 */
[-CC-:B------:R-:W-:Y:S01]  /*1e00*/  FFMA.FTZ R234, R234, R105.reuse, R88.reuse ;  /* 0x00000069eaea7223 */ /* 0x180fe20000010058 */
[----:B------:R-:W-:Y:S01]  /*1e10*/  ISETP.NE.AND.EX P1, PT, RZ, c[0x0][0x21c], PT, P1 ;  /* 0x00008700ff007a0c */ /* 0x000fe20003f25310 */
[-CC-:B------:R-:W-:Y:S01]  /*1e20*/  FFMA.FTZ R235, R235, R105.reuse, R88.reuse ;  /* 0x00000069ebeb7223 */ /* 0x180fe20000010058 */
[----:B-----5:R-:W-:Y:S01]  /*1e30*/  LOP3.LUT P4, RZ, R227, 0xff, RZ, 0xc0, !PT ;  /* 0x000000ffe3ff7812 */ /* 0x020fe2000788c0ff */
[-CC-:B------:R-:W-:Y:S01]  /*1e40*/  FFMA.FTZ R237, R237, R105.reuse, R88.reuse ;  /* 0x00000069eded7223 */ /* 0x180fe20000010058 */
[C---:B------:R-:W-:Y:S01]  /*1e50*/  LOP3.LUT P6, RZ, R227.reuse, 0xff00, RZ, 0xc0, !PT ;  /* 0x0000ff00e3ff7812 */ /* 0x040fe200078cc0ff */
[----:B------:R-:W-:Y:S01]  /*1e60*/  FFMA.FTZ R238, R238, R105, R88 ;  /* 0x00000069eeee7223 */ /* 0x000fe20000010058 */
[----:B------:R-:W-:Y:S01]  /*1e70*/  LOP3.LUT P3, RZ, R227, 0xff0000, RZ, 0xc0, !PT ;  /* 0x00ff0000e3ff7812 */ /* 0x000fe2000786c0ff */
[----:B------:R-:W-:Y:S01]  /*1e80*/  FADD.FTZ R234, R239, -R234 ;  /* 0x800000eaefea7221 */ /* 0x000fe20000010000 */
[----:B------:R-:W-:Y:S01]  /*1e90*/  LOP3.LUT P5, RZ, R227, 0xff000000, RZ, 0xc0, !PT ;  /* 0xff000000e3ff7812 */ /* 0x000fe200078ac0ff */
[----:B------:R-:W-:Y:S01]  /*1ea0*/  FADD.FTZ R240, R240, -R235 ;  /* 0x800000ebf0f07221 */ /* 0x000fe20000010000 */
[----:B------:R-:W-:Y:S01]  /*1eb0*/  ISETP.NE.U32.AND P2, PT, RZ, c[0x0][0x258], PT ;  /* 0x00009600ff007a0c */ /* 0x000fe20003f45070 */
[----:B------:R-:W-:-:S02]  /*1ec0*/  FADD.FTZ R242, R242, -R237 ;  /* 0x800000edf2f27221 */ /* 0x000fc40000010000 */
[----:B------:R-:W-:Y:S01]  /*1ed0*/  FADD.FTZ R238, R241, -R238 ;  /* 0x800000eef1ee7221 */ /* 0x000fe20000010000 */
[----:B------:R-:W-:Y:S01]  /*1ee0*/  ISETP.NE.AND.EX P2, PT, RZ, c[0x0][0x25c], PT, P2 ;  /* 0x00009700ff007a0c */ /* 0x000fe20003f45320 */
        /* <DEDUP_REMOVED lines=8> */
[----:B------:R-:W-:Y:S02]  /*1f70*/  @P1 FADD.FTZ R238, R47, R238 ;  /* 0x000000ee2fee1221 */ /* 0x000fe40000010000 */
[----:B------:R-:W-:Y:S01]  /*1f80*/  FMUL.FTZ R80, R77, R202 ;  /* 0x000000ca4d507220 */ /* 0x000fe20000410000 */
[C---:B------:R-:W-:Y:S01]  /*1f90*/  SEL R78, R79.reuse, R70, P2 ;  /* 0x000000464f4e7207 */ /* 0x040fe20001000000 */
[CC--:B------:R-:W-:Y:S01]  /*1fa0*/  FMUL.FTZ R81, R240.reuse, R202.reuse ;  /* 0x000000caf0517220 */ /* 0x0c0fe20000410000 */
[----:B------:R-:W-:Y:S01]  /*1fb0*/  SEL R77, R240, R69, P2 ;  /* 0x00000045f04d7207 */ /* 0x000fe20001000000 */
[-C--:B------:R-:W-:Y:S01]  /*1fc0*/  FMUL.FTZ R82, R79, R202.reuse ;  /* 0x000000ca4f527220 */ /* 0x080fe20000410000 */
[C---:B------:R-:W-:Y:S01]  /*1fd0*/  SEL R79, R238.reuse, R71, P2 ;  /* 0x00000047ee4f7207 */ /* 0x040fe20001000000 */
[----:B------:R-:W-:-:S02]  /*1fe0*/  FMUL.FTZ R83, R238, R202 ;  /* 0x000000caee537220 */ /* 0x000fc40000410000 */
[----:B------:R-:W-:Y:S02]  /*1ff0*/  FMUL.FTZ R107, R80, c[0x0][0x1e8] ;  /* 0x00007a00506b7a20 */ /* 0x000fe40000410000 */
[----:B------:R-:W-:Y:S02]  /*2000*/  FMUL.FTZ R104, R81, c[0x0][0x1e8] ;  /* 0x00007a0051687a20 */ /* 0x000fe40000410000 */
[----:B------:R-:W-:Y:S02]  /*2010*/  FMUL.FTZ R113, R82, c[0x0][0x1e8] ;  /* 0x00007a0052717a20 */ /* 0x000fe40000410000 */
[----:B------:R-:W-:Y:S02]  /*2020*/  FMUL.FTZ R106, R83, c[0x0][0x1e8] ;  /* 0x00007a00536a7a20 */ /* 0x000fe40000410000 */
[----:B------:R-:W-:-:S04]  /*2030*/  @P0 IMAD.WIDE.U32 R114, R206, R89, c[0x0][0x258] ;  /* 0x00009600ce720625 */ /* 0x000fc800078e0059 */
[----:B------:R-:W-:Y:S01]  /*2040*/  IMAD.WIDE.U32 R116, R206, R89, c[0x0][0x248] ;  /* 0x00009200ce747625 */ /* 0x000fe200078e0059 */
[----:B------:R-:W-:Y:S03]  /*2050*/  @P0 STG.E.128 [R114.64], R76 ;  /* 0x0000004c72000986 */ /* 0x000fe6000c101d04 */
[----:B------:R-:W-:Y:S02]  /*2060*/  @P4 FMUL.FTZ R72, R174, R107 ;  /* 0x0000006bae484220 */ /* 0x000fe40000410000 */
[----:B------:R-:W-:Y:S02]  /*2070*/  @P6 FMUL.FTZ R73, R173, R104 ;  /* 0x00000068ad496220 */ /* 0x000fe40000410000 */
[----:B------:R-:W-:Y:S02]  /*2080*/  @P3 FMUL.FTZ R74, R172, R113 ;  /* 0x00000071ac4a3220 */ /* 0x000fe40000410000 */
[----:B------:R-:W-:-:S02]  /*2090*/  @P5 FMUL.FTZ R75, R171, R106 ;  /* 0x0000006aab4b5220 */ /* 0x000fc40000410000 */
[----:B------:R-:W-:-:S03]  /*20a0*/  IMAD.WIDE.U32 R80, R211, R89, c[0x0][0x170] ;  /* 0x00005c00d3507625 */ /* 0x000fc600078e0059 */
[----:B------:R0:W-:Y:S04]  /*20b0*/  STG.E.128 [R116.64], R72 ;  /* 0x0000004874007986 */ /* 0x0001e8000c101d04 */
[----:B------:R-:W3:Y:S01]  /*20c0*/  LDG.E.128 R80, [R80.64] ;  /* 0x0000000450507981 */ /* 0x000ee2000c1e1d00 */
[-CC-:B------:R-:W-:Y:S01]  /*20d0*/  FFMA.FTZ R225, R225, R105.reuse, R88.reuse ;  /* 0x00000069e1e17223 */ /* 0x180fe20000010058 */
[----:B------:R-:W-:Y:S01]  /*20e0*/  IADD3 R112, R206, 0x100, RZ ;  /* 0x00000100ce707810 */ /* 0x000fe20007ffe0ff */
[-CC-:B------:R-:W-:Y:S01]  /*20f0*/  FFMA.FTZ R226, R226, R105.reuse, R88.reuse ;  /* 0x00000069e2e27223 */ /* 0x180fe20000010058 */
[----:B------:R-:W-:Y:S01]  /*2100*/  IADD3 R234, R206, 0x200, RZ ;  /* 0x00000200ceea7810 */ /* 0x000fe20007ffe0ff */
[-CC-:B------:R-:W-:Y:S02]  /*2110*/  FFMA.FTZ R229, R229, R105.reuse, R88.reuse ;  /* 0x00000069e5e57223 */ /* 0x180fe40000010058 */
[----:B------:R-:W-:-:S02]  /*2120*/  FFMA.FTZ R231, R231, R105, R88 ;  /* 0x00000069e7e77223 */ /* 0x000fc40000010058 */
[----:B------:R-:W-:Y:S02]  /*2130*/  FADD.FTZ R230, R230, -R225 ;  /* 0x800000e1e6e67221 */ /* 0x000fe40000010000 */
[----:B------:R-:W-:Y:S02]  /*2140*/  FADD.FTZ R226, R233, -R226 ;  /* 0x800000e2e9e27221 */ /* 0x000fe40000010000 */
[----:B------:R-:W-:Y:S01]  /*2150*/  FADD.FTZ R232, R232, -R229 ;  /* 0x800000e5e8e87221 */ /* 0x000fe20000010000 */
[----:B0-----:R-:W-:Y:S01]  /*2160*/  CS2R R72, SRZ ;  /* 0x0000000000487805 */ /* 0x001fe2000001ff00 */
[----:B------:R-:W-:Y:S01]  /*2170*/  FADD.FTZ R236, R236, -R231 ;  /* 0x800000e7ecec7221 */ /* 0x000fe20000010000 */
[----:B------:R-:W-:Y:S01]  /*2180*/  CS2R R74, SRZ ;  /* 0x00000000004a7805 */ /* 0x000fe2000001ff00 */
[C---:B------:R-:W-:Y:S02]  /*2190*/  FMUL.FTZ R77, R201.reuse, R230 ;  /* 0x000000e6c94d7220 */ /* 0x040fe40000410000 */
[----:B------:R-:W-:-:S02]  /*21a0*/  FMUL.FTZ R226, R201, R226 ;  /* 0x000000e2c9e27220 */ /* 0x000fc40000410000 */
[C---:B------:R-:W-:Y:S02]  /*21b0*/  FMUL.FTZ R79, R201.reuse, R232 ;  /* 0x000000e8c94f7220 */ /* 0x040fe40000410000 */
[----:B------:R-:W-:Y:S02]  /*21c0*/  FMUL.FTZ R236, R201, R236 ;  /* 0x000000ecc9ec7220 */ /* 0x000fe40000410000 */
[----:B------:R-:W-:Y:S02]  /*21d0*/  @P1 FADD.FTZ R77, R48, R77 ;  /* 0x0000004d304d1221 */ /* 0x000fe40000010000 */
[----:B------:R-:W-:Y:S02]  /*21e0*/  @P1 FADD.FTZ R226, R49, R226 ;  /* 0x000000e231e21221 */ /* 0x000fe40000010000 */
[----:B------:R-:W-:Y:S01]  /*21f0*/  @P1 FADD.FTZ R79, R50, R79 ;  /* 0x0000004f324f1221 */ /* 0x000fe20000010000 */
[----:B------:R-:W-:Y:S01]  /*2200*/  SEL R76, R77, R68, P2 ;  /* 0x000000444d4c7207 */ /* 0x000fe20001000000 */
[----:B------:R-:W-:-:S02]  /*2210*/  @P1 FADD.FTZ R236, R51, R236 ;  /* 0x000000ec33ec1221 */ /* 0x000fc40000010000 */
[----:B------:R-:W-:Y:S01]  /*2220*/  @P0 IMAD.WIDE.U32 R116, R211, R89, c[0x0][0x258] ;  /* 0x00009600d3740625 */ /* 0x000fe200078e0059 */
[----:B------:R-:W-:-:S03]  /*2230*/  SEL R78, R79, R70, P2 ;  /* 0x000000464f4e7207 */ /* 0x000fc60001000000 */
        /* <DEDUP_REMOVED lines=9> */
[----:B------:R-:W-:Y:S02]  /*22d0*/  FMUL.FTZ R228, R201, R228 ;  /* 0x000000e4c9e47220 */ /* 0x000fe40000410000 */
[----:B------:R-:W-:Y:S02]  /*22e0*/  @P1 FADD.FTZ R224, R53, R224 ;  /* 0x000000e035e01221 */ /* 0x000fe40000010000 */
[----:B------:R-:W-:Y:S01]  /*22f0*/  @P1 FADD.FTZ R228, R55, R228 ;  /* 0x000000e437e41221 */ /* 0x000fe20000010000 */
[----:B------:R-:W-:Y:S01]  /*2300*/  IADD3 R230, R206, 0x300, RZ ;  /* 0x00000300cee67810 */ /* 0x000fe20007ffe0ff */
[----:B--2---:R-:W-:-:S02]  /*2310*/  FMUL.FTZ R85, R85, R104 ;  /* 0x0000006855557220 */ /* 0x004fc40000410000 */
[----:B------:R-:W-:Y:S02]  /*2320*/  FMUL.FTZ R87, R87, R106 ;  /* 0x0000006a57577220 */ /* 0x000fe40000410000 */
[----:B------:R-:W-:Y:S01]  /*2330*/  FMUL.FTZ R84, R107, R84 ;  /* 0x000000546b547220 */ /* 0x000fe20000410000 */
[----:B------:R-:W-:Y:S01]  /*2340*/  FSEL R106, R85, RZ, P6 ;  /* 0x000000ff556a7208 */ /* 0x000fe20003000000 */
[----:B------:R-:W-:Y:S01]  /*2350*/  FMUL.FTZ R86, R86, R113 ;  /* 0x0000007156567220 */ /* 0x000fe20000410000 */
[----:B------:R-:W-:Y:S01]  /*2360*/  LEA R114, P6, R112, c[0x0][0x248], 0x4 ;  /* 0x0000920070727a11 */ /* 0x000fe200078c20ff */
[-C--:B------:R-:W-:Y:S01]  /*2370*/  FMUL.FTZ R85, R226, R202.reuse ;  /* 0x000000cae2557220 */ /* 0x080fe20000410000 */
[----:B------:R-:W-:Y:S01]  /*2380*/  FSEL R113, R84, RZ, P4 ;  /* 0x000000ff54717208 */ /* 0x000fe20002000000 */
[-C--:B------:R-:W-:Y:S01]  /*2390*/  FMUL.FTZ R84, R77, R202.reuse ;  /* 0x000000ca4d547220 */ /* 0x080fe20000410000 */
[----:B------:R-:W-:Y:S01]  /*23a0*/  FSEL R107, R86, RZ, P3 ;  /* 0x000000ff566b7208 */ /* 0x000fe20001800000 */
[-C--:B------:R-:W-:Y:S01]  /*23b0*/  FMUL.FTZ R86, R79, R202.reuse ;  /* 0x000000ca4f567220 */ /* 0x080fe20000410000 */
[----:B------:R-:W-:Y:S01]  /*23c0*/  FSEL R104, R87, RZ, P5 ;  /* 0x000000ff57687208 */ /* 0x000fe20002800000 */
[----:B------:R-:W-:Y:S01]  /*23d0*/  FMUL.FTZ R87, R236, R202 ;  /* 0x000000caec577220 */ /* 0x000fe20000410000 */
[----:B------:R-:W-:Y:S01]  /*23e0*/  LEA.HI.X R115, R112, c[0x0][0x24c], RZ, 0x4, P6 ;  /* 0x0000930070737a11 */ /* 0x000fe200030f24ff */
[----:B------:R-:W-:Y:S01]  /*23f0*/  FMUL.FTZ R119, R84, c[0x0][0x1e8] ;  /* 0x00007a0054777a20 */ /* 0x000fe20000410000 */
[C---:B------:R-:W-:Y:S01]  /*2400*/  LOP3.LUT P4, RZ, R212.reuse, 0xff, RZ, 0xc0, !PT ;  /* 0x000000ffd4ff7812 */ /* 0x040fe2000788c0ff */
[----:B------:R-:W-:Y:S01]  /*2410*/  FMUL.FTZ R112, R85, c[0x0][0x1e8] ;  /* 0x00007a0055707a20 */ /* 0x000fe20000410000 */
[----:B------:R-:W-:Y:S01]  /*2420*/  LOP3.LUT P3, RZ, R212, 0xff00, RZ, 0xc0, !PT ;  /* 0x0000ff00d4ff7812 */ /* 0x000fe2000786c0ff */
[----:B------:R-:W-:Y:S01]  /*2430*/  FMUL.FTZ R211, R86, c[0x0][0x1e8] ;  /* 0x00007a0056d37a20 */ /* 0x000fe20000410000 */
[----:B------:R-:W-:Y:S01]  /*2440*/  LOP3.LUT P5, RZ, R212, 0xff0000, RZ, 0xc0, !PT ;  /* 0x00ff0000d4ff7812 */ /* 0x000fe200078ac0ff */
[----:B------:R-:W-:Y:S01]  /*2450*/  IMAD.WIDE.U32 R84, R234, R89, c[0x0][0x170] ;  /* 0x00005c00ea547625 */ /* 0x000fe200078e0059 */
[----:B------:R-:W-:-:S02]  /*2460*/  LOP3.LUT P6, RZ, R212, 0xff000000, RZ, 0xc0, !PT ;  /* 0xff000000d4ff7812 */ /* 0x000fc400078cc0ff */
[----:B------:R-:W-:Y:S01]  /*2470*/  SEL R77, R226, R69, P2 ;  /* 0x00000045e24d7207 */ /* 0x000fe20001000000 */
[----:B------:R-:W-:Y:S01]  /*2480*/  FMUL.FTZ R212, R87, c[0x0][0x1e8] ;  /* 0x00007a0057d47a20 */ /* 0x000fe20000410000 */
[----:B------:R-:W-:-:S03]  /*2490*/  SEL R79, R236, R71, P2 ;  /* 0x00000047ec4f7207 */ /* 0x000fc60001000000 */
[----:B------:R-:W-:Y:S02]  /*24a0*/  @P4 FMUL.FTZ R72, R170, R119 ;  /* 0x00000077aa484220 */ /* 0x000fe40000410000 */
[----:B------:R-:W-:Y:S01]  /*24b0*/  @P3 FMUL.FTZ R73, R169, R112 ;  /* 0x00000070a9493220 */ /* 0x000fe20000410000 */
[----:B------:R0:W-:Y:S01]  /*24c0*/  @P0 STG.E.128 [R116.64], R76 ;  /* 0x0000004c74000986 */ /* 0x0001e2000c101d04 */
[----:B------:R-:W-:Y:S02]  /*24d0*/  @P5 FMUL.FTZ R74, R158, R211 ;  /* 0x000000d39e4a5220 */ /* 0x000fe40000410000 */
[----:B------:R-:W-:-:S05]  /*24e0*/  @P6 FMUL.FTZ R75, R159, R212 ;  /* 0x000000d49f4b6220 */ /* 0x000fca0000410000 */
[----:B------:R1:W-:Y:S04]  /*24f0*/  STG.E.128 [R114.64], R72 ;  /* 0x0000004872007986 */ /* 0x0003e8000c101d04 */
[----:B------:R-:W2:Y:S01]  /*2500*/  LDG.E.128 R84, [R84.64] ;  /* 0x0000000454547981 */ /* 0x000ea2000c1e1d00 */
[C---:B0-----:R-:W-:Y:S02]  /*2510*/  FMUL.FTZ R77, R201.reuse, R222 ;  /* 0x000000dec94d7220 */ /* 0x041fe40000410000 */
[----:B------:R-:W-:Y:S02]  /*2520*/  FMUL.FTZ R79, R201, R220 ;  /* 0x000000dcc94f7220 */ /* 0x000fe40000410000 */
[----:B------:R-:W-:Y:S02]  /*2530*/  @P1 FADD.FTZ R77, R52, R77 ;  /* 0x0000004d344d1221 */ /* 0x000fe40000010000 */
[----:B------:R-:W-:-:S02]  /*2540*/  @P1 FADD.FTZ R79, R54, R79 ;  /* 0x0000004f364f1221 */ /* 0x000fc40000010000 */
[----:B-1----:R-:W-:Y:S01]  /*2550*/  @P0 IMAD.WIDE.U32 R114, R209, R89, c[0x0][0x258] ;  /* 0x00009600d1720625 */ /* 0x002fe200078e0059 */
[----:B------:R-:W-:Y:S01]  /*2560*/  CS2R R72, SRZ ;  /* 0x0000000000487805 */ /* 0x000fe2000001ff00 */
[----:B------:R-:W-:Y:S01]  /*2570*/  CS2R R74, SRZ ;  /* 0x00000000004a7805 */ /* 0x000fe2000001ff00 */
[----:B------:R-:W-:Y:S02]  /*2580*/  SEL R76, R77, R68, P2 ;  /* 0x000000444d4c7207 */ /* 0x000fe40001000000 */
[----:B------:R-:W-:Y:S01]  /*2590*/  SEL R78, R79, R70, P2 ;  /* 0x000000464f4e7207 */ /* 0x000fe20001000000 */
[----:B---3--:R-:W-:Y:S02]  /*25a0*/  FMUL.FTZ R81, R81, R112 ;  /* 0x0000007051517220 */ /* 0x008fe40000410000 */
        /* <DEDUP_REMOVED lines=26> */
[----:B------:R-:W-:Y:S01]  /*2750*/  @P0 STG.E.128 [R114.64], R76 ;  /* 0x0000004c72000986 */ /* 0x000fe2000c101d04 */
[----:B------:R-:W-:Y:S02]  /*2760*/  @P6 FMUL.FTZ R74, R156, R211 ;  /* 0x000000d39c4a6220 */ /* 0x000fe40000410000 */
[----:B------:R-:W-:-:S05]  /*2770*/  @P3 FMUL.FTZ R75, R161, R210 ;  /* 0x000000d2a14b3220 */ /* 0x000fca0000410000 */
[----:B------:R0:W-:Y:S04]  /*2780*/  STG.E.128 [R226.64], R72 ;  /* 0x00000048e2007986 */ /* 0x0001e8000c101d04 */
[----:B------:R-:W3:Y:S01]  /*2790*/  LDG.E.128 R80, [R80.64] ;  /* 0x0000000450507981 */ /* 0x000ee2000c1e1d00 */
[-CC-:B------:R-:W-:Y:S01]  /*27a0*/  FFMA.FTZ R213, R213, R105.reuse, R88.reuse ;  /* 0x00000069d5d57223 */ /* 0x180fe20000010058 */
[----:B------:R-:W-:Y:S01]  /*27b0*/  IADD3 R222, R206, 0x400, RZ ;  /* 0x00000400cede7810 */ /* 0x000fe20007ffe0ff */
[-CC-:B------:R-:W-:Y:S02]  /*27c0*/  FFMA.FTZ R214, R214, R105.reuse, R88.reuse ;  /* 0x00000069d6d67223 */ /* 0x180fe40000010058 */
        /* <DEDUP_REMOVED lines=47> */
[----:B------:R-:W-:Y:S01]  /*2ac0*/  LOP3.LUT P4, RZ, R208, 0xff, RZ, 0xc0, !PT ;  /* 0x000000ffd0ff7812 */ /* 0x000fe2000788c0ff */
[----:B------:R-:W-:Y:S01]  /*2ad0*/  FMUL.FTZ R115, R86, c[0x0][0x1e8] ;  /* 0x00007a0056737a20 */ /* 0x000fe20000410000 */
[----:B------:R-:W-:-:S02]  /*2ae0*/  LOP3.LUT P6, RZ, R208, 0xff00, RZ, 0xc0, !PT ;  /* 0x0000ff00d0ff7812 */ /* 0x000fc400078cc0ff */
[C---:B------:R-:W-:Y:S02]  /*2af0*/  LOP3.LUT P3, RZ, R208.reuse, 0xff0000, RZ, 0xc0, !PT ;  /* 0x00ff0000d0ff7812 */ /* 0x040fe4000786c0ff */
[----:B------:R-:W-:Y:S01]  /*2b00*/  LOP3.LUT P5, RZ, R208, 0xff000000, RZ, 0xc0, !PT ;  /* 0xff000000d0ff7812 */ /* 0x000fe200078ac0ff */
[----:B------:R-:W-:Y:S01]  /*2b10*/  FMUL.FTZ R208, R87, c[0x0][0x1e8] ;  /* 0x00007a0057d07a20 */ /* 0x000fe20000410000 */
[----:B------:R-:W-:Y:S01]  /*2b20*/  SEL R79, R114, R71, P2 ;  /* 0x00000047724f7207 */ /* 0x000fe20001000000 */
[----:B------:R-:W-:Y:S01]  /*2b30*/  FMUL.FTZ R114, R85, c[0x0][0x1e8] ;  /* 0x00007a0055727a20 */ /* 0x000fe20000410000 */
[----:B------:R-:W-:Y:S01]  /*2b40*/  SEL R77, R214, R69, P2 ;  /* 0x00000045d64d7207 */ /* 0x000fe20001000000 */
[----:B------:R-:W-:-:S04]  /*2b50*/  IMAD.WIDE.U32 R84, R222, R89, c[0x0][0x170] ;  /* 0x00005c00de547625 */ /* 0x000fc800078e0059 */
[----:B------:R-:W-:Y:S01]  /*2b60*/  @P4 FMUL.FTZ R72, R155, R101 ;  /* 0x000000659b484220 */ /* 0x000fe20000410000 */
[----:B------:R0:W-:Y:S01]  /*2b70*/  @P0 STG.E.128 [R102.64], R76 ;  /* 0x0000004c66000986 */ /* 0x0001e2000c101d04 */
[----:B------:R-:W-:Y:S02]  /*2b80*/  @P6 FMUL.FTZ R73, R162, R114 ;  /* 0x00000072a2496220 */ /* 0x000fe40000410000 */
[----:B------:R-:W-:Y:S02]  /*2b90*/  @P3 FMUL.FTZ R74, R154, R115 ;  /* 0x000000739a4a3220 */ /* 0x000fe40000410000 */
[----:B------:R-:W-:-:S05]  /*2ba0*/  @P5 FMUL.FTZ R75, R163, R208 ;  /* 0x000000d0a34b5220 */ /* 0x000fca0000410000 */
[----:B------:R1:W-:Y:S04]  /*2bb0*/  STG.E.128 [R210.64], R72 ;  /* 0x00000048d2007986 */ /* 0x0003e8000c101d04 */
[----:B------:R-:W2:Y:S01]  /*2bc0*/  LDG.E.128 R84, [R84.64] ;  /* 0x0000000454547981 */ /* 0x000ea2000c1e1d00 */
[C---:B0-----:R-:W-:Y:S02]  /*2bd0*/  FMUL.FTZ R77, R201.reuse, R108 ;  /* 0x0000006cc94d7220 */ /* 0x041fe40000410000 */
[----:B------:R-:W-:Y:S02]  /*2be0*/  FMUL.FTZ R79, R201, R110 ;  /* 0x0000006ec94f7220 */ /* 0x000fe40000410000 */
[----:B------:R-:W-:Y:S02]  /*2bf0*/  @P1 FADD.FTZ R77, R60, R77 ;  /* 0x0000004d3c4d1221 */ /* 0x000fe40000010000 */
[----:B------:R-:W-:-:S03]  /*2c00*/  @P1 FADD.FTZ R79, R62, R79 ;  /* 0x0000004f3e4f1221 */ /* 0x000fc60000010000 */
[----:B------:R-:W-:Y:S01]  /*2c10*/  SEL R76, R77, R68, P2 ;  /* 0x000000444d4c7207 */ /* 0x000fe20001000000 */
[----:B-1----:R-:W-:Y:S01]  /*2c20*/  CS2R R72, SRZ ;  /* 0x0000000000487805 */ /* 0x002fe2000001ff00 */
[----:B------:R-:W-:Y:S01]  /*2c30*/  SEL R78, R79, R70, P2 ;  /* 0x000000464f4e7207 */ /* 0x000fe20001000000 */
[----:B------:R-:W-:Y:S01]  /*2c40*/  CS2R R74, SRZ ;  /* 0x00000000004a7805 */ /* 0x000fe2000001ff00 */
        /* <DEDUP_REMOVED lines=17> */
[----:B------:R-:W-:-:S02]  /*2d60*/  LOP3.LUT P3, RZ, R205, 0xff00, RZ, 0xc0, !PT ;  /* 0x0000ff00cdff7812 */ /* 0x000fc4000786c0ff */
[C---:B------:R-:W-:Y:S02]  /*2d70*/  LOP3.LUT P5, RZ, R205.reuse, 0xff0000, RZ, 0xc0, !PT ;  /* 0x00ff0000cdff7812 */ /* 0x040fe400078ac0ff */
[----:B------:R-:W-:Y:S01]  /*2d80*/  LOP3.LUT P6, RZ, R205, 0xff000000, RZ, 0xc0, !PT ;  /* 0xff000000cdff7812 */ /* 0x000fe200078cc0ff */
[----:B------:R-:W-:Y:S01]  /*2d90*/  @P0 IMAD.WIDE.U32 R204, R204, R89, c[0x0][0x258] ;  /* 0x00009600cccc0625 */ /* 0x000fe200078e0059 */
[----:B------:R-:W-:Y:S02]  /*2da0*/  SEL R77, R98, R69, P2 ;  /* 0x00000045624d7207 */ /* 0x000fe40001000000 */
[----:B------:R-:W-:Y:S01]  /*2db0*/  SEL R79, R100, R71, P2 ;  /* 0x00000047644f7207 */ /* 0x000fe20001000000 */
[----:B------:R-:W-:Y:S02]  /*2dc0*/  FMUL.FTZ R98, R81, c[0x0][0x1e8] ;  /* 0x00007a0051627a20 */ /* 0x000fe40000410000 */
[----:B------:R-:W-:Y:S02]  /*2dd0*/  FMUL.FTZ R100, R83, c[0x0][0x1e8] ;  /* 0x00007a0053647a20 */ /* 0x000fe40000410000 */
[----:B------:R-:W-:Y:S01]  /*2de0*/  @P4 FMUL.FTZ R72, R153, R97 ;  /* 0x0000006199484220 */ /* 0x000fe20000410000 */
[----:B------:R-:W-:Y:S01]  /*2df0*/  @P0 STG.E.128 [R204.64], R76 ;  /* 0x0000004ccc000986 */ /* 0x000fe2000c101d04 */
[----:B------:R-:W-:-:S02]  /*2e00*/  @P3 FMUL.FTZ R73, R164, R98 ;  /* 0x00000062a4493220 */ /* 0x000fc40000410000 */
[----:B------:R-:W-:Y:S02]  /*2e10*/  @P5 FMUL.FTZ R74, R152, R99 ;  /* 0x00000063984a5220 */ /* 0x000fe40000410000 */
[----:B------:R-:W-:Y:S02]  /*2e20*/  @P6 FMUL.FTZ R75, R165, R100 ;  /* 0x00000064a54b6220 */ /* 0x000fe40000410000 */
[----:B------:R-:W-:-:S03]  /*2e30*/  IMAD.WIDE.U32 R80, R206, R89, c[0x0][0x170] ;  /* 0x00005c00ce507625 */ /* 0x000fc600078e0059 */
[----:B------:R0:W-:Y:S04]  /*2e40*/  STG.E.128 [R114.64], R72 ;  /* 0x0000004872007986 */ /* 0x0001e8000c101d04 */
[----:B------:R-:W3:Y:S01]  /*2e50*/  LDG.E.128 R80, [R80.64] ;  /* 0x0000000450507981 */ /* 0x000ee2000c1e1d00 */
[-CC-:B------:R-:W-:Y:S01]  /*2e60*/  FFMA.FTZ R91, R91, R105.reuse, R88.reuse ;  /* 0x000000695b5b7223 */ /* 0x180fe20000010058 */
[----:B------:R-:W-:Y:S01]  /*2e70*/  IADD3 R199, R199, c[0x0][0x160], RZ ;  /* 0x00005800c7c77a10 */ /* 0x000fe20007ffe0ff */
[-CC-:B------:R-:W-:Y:S02]  /*2e80*/  FFMA.FTZ R90, R90, R105.reuse, R88.reuse ;  /* 0x000000695a5a7223 */ /* 0x180fe40000010058 */
[-CC-:B------:R-:W-:Y:S02]  /*2e90*/  FFMA.FTZ R95, R95, R105.reuse, R88.reuse ;  /* 0x000000695f5f7223 */ /* 0x180fe40000010058 */
[----:B------:R-:W-:-:S02]  /*2ea0*/  FFMA.FTZ R105, R96, R105, R88 ;  /* 0x0000006960697223 */ /* 0x000fc40000010058 */
[----:B------:R-:W-:Y:S02]  /*2eb0*/  FADD.FTZ R92, R92, -R91 ;  /* 0x8000005b5c5c7221 */ /* 0x000fe40000010000 */
[----:B------:R-:W-:Y:S02]  /*2ec0*/  FADD.FTZ R90, R93, -R90 ;  /* 0x8000005a5d5a7221 */ /* 0x000fe40000010000 */
[----:B------:R-:W-:Y:S02]  /*2ed0*/  FADD.FTZ R118, R118, -R95 ;  /* 0x8000005f76767221 */ /* 0x000fe40000010000 */
[----:B------:R-:W-:Y:S02]  /*2ee0*/  FADD.FTZ R94, R94, -R105 ;  /* 0x800000695e5e7221 */ /* 0x000fe40000010000 */
[C---:B------:R-:W-:Y:S02]  /*2ef0*/  FMUL.FTZ R92, R201.reuse, R92 ;  /* 0x0000005cc95c7220 */ /* 0x040fe40000410000 */
[----:B0-----:R-:W-:-:S02]  /*2f00*/  FMUL.FTZ R73, R201, R90 ;  /* 0x0000005ac9497220 */ /* 0x001fc40000410000 */
[C---:B------:R-:W-:Y:S02]  /*2f10*/  FMUL.FTZ R75, R201.reuse, R118 ;  /* 0x00000076c94b7220 */ /* 0x040fe40000410000 */
[----:B------:R-:W-:Y:S02]  /*2f20*/  FMUL.FTZ R94, R201, R94 ;  /* 0x0000005ec95e7220 */ /* 0x000fe40000410000 */
[----:B------:R-:W-:Y:S02]  /*2f30*/  @P1 FADD.FTZ R92, R65, R92 ;  /* 0x0000005c415c1221 */ /* 0x000fe40000010000 */
[----:B------:R-:W-:Y:S02]  /*2f40*/  @P1 FADD.FTZ R73, R64, R73 ;  /* 0x0000004940491221 */ /* 0x000fe40000010000 */
[----:B------:R-:W-:Y:S01]  /*2f50*/  @P1 FADD.FTZ R75, R66, R75 ;  /* 0x0000004b424b1221 */ /* 0x000fe20000010000 */
[C---:B------:R-:W-:Y:S01]  /*2f60*/  SEL R69, R92.reuse, R69, P2 ;  /* 0x000000455c457207 */ /* 0x040fe20001000000 */
[----:B------:R-:W-:Y:S01]  /*2f70*/  @P1 FADD.FTZ R94, R67, R94 ;  /* 0x0000005e435e1221 */ /* 0x000fe20000010000 */
[----:B------:R-:W-:Y:S01]  /*2f80*/  SEL R68, R73, R68, P2 ;  /* 0x0000004449447207 */ /* 0x000fe20001000000 */
[----:B------:R-:W-:Y:S01]  /*2f90*/  FMUL.FTZ R92, R92, R202 ;  /* 0x000000ca5c5c7220 */ /* 0x000fe20000410000 */
[C---:B------:R-:W-:Y:S01]  /*2fa0*/  SEL R70, R75.reuse, R70, P2 ;  /* 0x000000464b467207 */ /* 0x040fe20001000000 */
[----:B------:R-:W-:Y:S01]  /*2fb0*/  FMUL.FTZ R88, R75, R202 ;  /* 0x000000ca4b587220 */ /* 0x000fe20000410000 */
[----:B------:R-:W-:Y:S01]  /*2fc0*/  SEL R71, R94, R71, P2 ;  /* 0x000000475e477207 */ /* 0x000fe20001000000 */
[----:B------:R-:W-:Y:S01]  /*2fd0*/  @P0 IMAD.WIDE.U32 R78, R168, R89, c[0x0][0x258] ;  /* 0x00009600a84e0625 */ /* 0x000fe200078e0059 */
[----:B------:R-:W-:Y:S01]  /*2fe0*/  LEA R76, P2, R206, c[0x0][0x248], 0x4 ;  /* 0x00009200ce4c7a11 */ /* 0x000fe200078420ff */
[----:B------:R-:W-:Y:S01]  /*2ff0*/  CS2R R74, SRZ ;  /* 0x00000000004a7805 */ /* 0x000fe2000001ff00 */
[----:B------:R-:W-:Y:S01]  /*3000*/  LOP3.LUT P1, RZ, R203, 0xff, RZ, 0xc0, !PT ;  /* 0x000000ffcbff7812 */ /* 0x000fe2000782c0ff */
[----:B------:R-:W-:Y:S01]  /*3010*/  FMUL.FTZ R92, R92, c[0x0][0x1e8] ;  /* 0x00007a005c5c7a20 */ /* 0x000fe20000410000 */
[----:B------:R-:W-:Y:S01]  /*3020*/  LEA.HI.X R77, R206, c[0x0][0x24c], RZ, 0x4, P2 ;  /* 0x00009300ce4d7a11 */ /* 0x000fe200010f24ff */
[----:B------:R-:W-:Y:S01]  /*3030*/  FMUL.FTZ R89, R88, c[0x0][0x1e8] ;  /* 0x00007a0058597a20 */ /* 0x000fe20000410000 */
[----:B------:R0:W-:Y:S01]  /*3040*/  @P0 STG.E.128 [R78.64], R68 ;  /* 0x000000444e000986 */ /* 0x0001e2000c101d04 */
[----:B------:R-:W-:Y:S01]  /*3050*/  ISETP.GE.AND P0, PT, R199, c[0x0][0x164], PT ;  /* 0x00005900c7007a0c */ /* 0x000fe20003f06270 */
[----:B------:R-:W-:Y:S01]  /*3060*/  FADD.FTZ R24, R113, R24 ;  /* 0x0000001871187221 */ /* 0x000fe20000010000 */
[----:B------:R-:W-:Y:S01]  /*3070*/  SEL R203, RZ, 0x1, P1 ;  /* 0x00000001ffcb7807 */ /* 0x000fe20000800000 */
        /* <DEDUP_REMOVED lines=15> */
[----:B--2---:R-:W-:Y:S02]  /*3170*/  FMUL.FTZ R84, R97, R84 ;  /* 0x0000005461547220 */ /* 0x004fe40000410000 */
[----:B------:R-:W-:Y:S02]  /*3180*/  FMUL.FTZ R97, R85, R98 ;  /* 0x0000006255617220 */ /* 0x000fe40000410000 */
[----:B------:R-:W-:Y:S01]  /*3190*/  FMUL.FTZ R86, R86, R99 ;  /* 0x0000006356567220 */ /* 0x000fe20000410000 */
[----:B------:R-:W-:Y:S01]  /*31a0*/  FSEL R85, R84, RZ, P4 ;  /* 0x000000ff54557208 */ /* 0x000fe20002000000 */
[----:B------:R-:W-:Y:S01]  /*31b0*/  FMUL.FTZ R87, R87, R100 ;  /* 0x0000006457577220 */ /* 0x000fe20000410000 */
[----:B------:R-:W-:-:S02]  /*31c0*/  FSEL R84, R97, RZ, P3 ;  /* 0x000000ff61547208 */ /* 0x000fc40001800000 */
[----:B------:R-:W-:Y:S01]  /*31d0*/  FSEL R86, R86, RZ, P5 ;  /* 0x000000ff56567208 */ /* 0x000fe20002800000 */
[----:B------:R-:W-:Y:S01]  /*31e0*/  FADD.FTZ R8, R85, R8 ;  /* 0x0000000855087221 */ /* 0x000fe20000010000 */
[----:B------:R-:W-:Y:S01]  /*31f0*/  FSEL R87, R87, RZ, P6 ;  /* 0x000000ff57577208 */ /* 0x000fe20003000000 */
[-C--:B------:R-:W-:Y:S01]  /*3200*/  FMUL.FTZ R85, R73, R202.reuse ;  /* 0x000000ca49557220 */ /* 0x080fe20000410000 */
[----:B------:R-:W-:Y:S01]  /*3210*/  LOP3.LUT P4, RZ, R200, 0xff, RZ, 0xc0, !PT ;  /* 0x000000ffc8ff7812 */ /* 0x000fe2000788c0ff */
[----:B------:R-:W-:Y:S01]  /*3220*/  FMUL.FTZ R202, R94, R202 ;  /* 0x000000ca5eca7220 */ /* 0x000fe20000410000 */
[C---:B------:R-:W-:Y:S01]  /*3230*/  LOP3.LUT P3, RZ, R200.reuse, 0xff00, RZ, 0xc0, !PT ;  /* 0x0000ff00c8ff7812 */ /* 0x040fe2000786c0ff */
[----:B------:R-:W-:Y:S01]  /*3240*/  FMUL.FTZ R85, R85, c[0x0][0x1e8] ;  /* 0x00007a0055557a20 */ /* 0x000fe20000410000 */
[----:B------:R-:W-:Y:S01]  /*3250*/  LOP3.LUT P5, RZ, R200, 0xff0000, RZ, 0xc0, !PT ;  /* 0x00ff0000c8ff7812 */ /* 0x000fe200078ac0ff */
[----:B------:R-:W-:Y:S01]  /*3260*/  FMUL.FTZ R202, R202, c[0x0][0x1e8] ;  /* 0x00007a00caca7a20 */ /* 0x000fe20000410000 */
[----:B------:R-:W-:Y:S01]  /*3270*/  LOP3.LUT P6, RZ, R200, 0xff000000, RZ, 0xc0, !PT ;  /* 0xff000000c8ff7812 */ /* 0x000fe200078cc0ff */
[----:B------:R-:W-:Y:S01]  /*3280*/  CS2R R72, SRZ ;  /* 0x0000000000487805 */ /* 0x000fe2000001ff00 */
[----:B------:R-:W-:-:S02]  /*3290*/  FADD.FTZ R9, R84, R9 ;  /* 0x0000000954097221 */ /* 0x000fc40000010000 */
[----:B------:R-:W-:Y:S02]  /*32a0*/  FADD.FTZ R3, R86, R3 ;  /* 0x0000000356037221 */ /* 0x000fe40000010000 */
[----:B------:R-:W-:Y:S02]  /*32b0*/  FADD.FTZ R2, R87, R2 ;  /* 0x0000000257027221 */ /* 0x000fe40000010000 */
[----:B------:R-:W-:Y:S02]  /*32c0*/  @P4 FMUL.FTZ R72, R151, R85 ;  /* 0x0000005597484220 */ /* 0x000fe40000410000 */
[----:B------:R-:W-:Y:S02]  /*32d0*/  @P3 FMUL.FTZ R73, R166, R92 ;  /* 0x0000005ca6493220 */ /* 0x000fe40000410000 */
[----:B------:R-:W-:Y:S02]  /*32e0*/  @P5 FMUL.FTZ R74, R150, R89 ;  /* 0x00000059964a5220 */ /* 0x000fe40000410000 */
[----:B------:R-:W-:-:S05]  /*32f0*/  @P6 FMUL.FTZ R75, R167, R202 ;  /* 0x000000caa74b6220 */ /* 0x000fca0000410000 */
[----:B------:R0:W-:Y:S01]  /*3300*/  STG.E.128 [R76.64], R72 ;  /* 0x000000484c007986 */ /* 0x0001e2000c101d04 */
[----:B---3--:R-:W-:Y:S02]  /*3310*/  FMUL.FTZ R80, R85, R80 ;  /* 0x0000005055507220 */ /* 0x008fe40000410000 */
[----:B------:R-:W-:Y:S02]  /*3320*/  FMUL.FTZ R81, R81, R92 ;  /* 0x0000005c51517220 */ /* 0x000fe40000410000 */
[----:B------:R-:W-:Y:S01]  /*3330*/  FMUL.FTZ R82, R82, R89 ;  /* 0x0000005952527220 */ /* 0x000fe20000410000 */
[----:B------:R-:W-:Y:S01]  /*3340*/  FSEL R80, R80, RZ, P4 ;  /* 0x000000ff50507208 */ /* 0x000fe20002000000 */
[----:B------:R-:W-:Y:S01]  /*3350*/  FMUL.FTZ R83, R83, R202 ;  /* 0x000000ca53537220 */ /* 0x000fe20000410000 */
[----:B------:R-:W-:Y:S02]  /*3360*/  FSEL R81, R81, RZ, P3 ;  /* 0x000000ff51517208 */ /* 0x000fe40001800000 */
[----:B------:R-:W-:Y:S01]  /*3370*/  FSEL R82, R82, RZ, P5 ;  /* 0x000000ff52527208 */ /* 0x000fe20002800000 */
[----:B------:R-:W-:Y:S01]  /*3380*/  FADD.FTZ R5, R80, R5 ;  /* 0x0000000550057221 */ /* 0x000fe20000010000 */
[----:B------:R-:W-:Y:S01]  /*3390*/  FSEL R83, R83, RZ, P6 ;  /* 0x000000ff53537208 */ /* 0x000fe20003000000 */
[----:B------:R-:W-:-:S02]  /*33a0*/  FADD.FTZ R4, R81, R4 ;  /* 0x0000000451047221 */ /* 0x000fc40000010000 */
[----:B------:R-:W-:Y:S02]  /*33b0*/  FADD.FTZ R7, R82, R7 ;  /* 0x0000000752077221 */ /* 0x000fe40000010000 */
[----:B------:R-:W-:Y:S01]  /*33c0*/  FADD.FTZ R6, R83, R6 ;  /* 0x0000000653067221 */ /* 0x000fe20000010000 */
[----:B0-----:R-:W-:Y:S01]  /*33d0*/  @P0 CALL.REL.NOINC `(.L_x_8108) ;  /* 0x0000001000000944 */ /* 0x001fe20003c00000 */
[----:B------:R-:W-:Y:S05]  /*33e0*/  BRA `(.L_x_8109) ;  /* 0xffffd6c000007947 */ /* 0x000fea000383ffff */
.L_x_8108:
        /* <DEDUP_REMOVED lines=54> */
.L_x_8105:
        /* <DEDUP_REMOVED lines=28> */
.L_x_8106:
[----:B------:R-:W-:Y:S01]  /*3910*/  HFMA2.MMA R81, -RZ, RZ, 0, 9.5367431640625e-07 ;  /* 0x00000010ff517435 */ /* 0x000fe200000001ff */
[----:B------:R-:W-:-:S02]  /*3920*/  MOV R76, R80 ;  /* 0x00000050004c7202 */ /* 0x000fc40000000f00 */
[----:B------:R-:W-:Y:S02]  /*3930*/  MOV R78, 0x1f ;  /* 0x0000001f004e7802 */ /* 0x000fe40000000f00 */
[----:B------:R-:W-:Y:S02]  /*3940*/  MOV R83, 0xffffffff ;  /* 0xffffffff00537802 */ /* 0x000fe40000000f00 */
[----:B------:R-:W-:Y:S02]  /*3950*/  MOV R72, 0x3970 ;  /* 0x0000397000487802 */ /* 0x000fe40000000f00 */
[----:B-----5:R-:W-:Y:S05]  /*3960*/  CALL.REL.NOINC `($__internal_175_$__cuda_sm70_shflsync_down_p) ;  /* 0x0000046000007944 */ /* 0x020fea0003c00000 */
[----:B-1----:R-:W-:Y:S01]  /*3970*/  MOV R75, R76 ;  /* 0x0000004c004b7202 */ /* 0x002fe20000000f00 */
[----:B0-----:R-:W-:Y:S05]  /*3980*/  BRA `(.L_x_8110) ;  /* 0xffffe0d000007947 */ /* 0x001fea000383ffff */
.L_x_8107:
[----:B------:R-:W-:Y:S01]  /*3990*/  HFMA2.MMA R81, -RZ, RZ, 0, 9.5367431640625e-07 ;  /* 0x00000010ff517435 */ /* 0x000fe200000001ff */
[----:B------:R-:W-:Y:S02]  /*39a0*/  MOV R76, R77 ;  /* 0x0000004d004c7202 */ /* 0x000fe40000000f00 */
[----:B------:R-:W-:Y:S02]  /*39b0*/  MOV R78, 0x1f ;  /* 0x0000001f004e7802 */ /* 0x000fe40000000f00 */
[----:B------:R-:W-:-:S02]  /*39c0*/  MOV R83, 0xffffffff ;  /* 0xffffffff00537802 */ /* 0x000fc40000000f00 */
[----:B------:R-:W-:Y:S02]  /*39d0*/  MOV R72, 0x39f0 ;  /* 0x000039f000487802 */ /* 0x000fe40000000f00 */
[----:B01---5:R-:W-:Y:S05]  /*39e0*/  CALL.REL.NOINC `($__internal_175_$__cuda_sm70_shflsync_down_p) ;  /* 0x000003e000007944 */ /* 0x023fea0003c00000 */
[----:B------:R-:W-:Y:S01]  /*39f0*/  FADD.FTZ R80, R80, R75 ;  /* 0x0000004b50507221 */ /* 0x000fe20000010000 */
[----:B0-----:R-:W-:Y:S01]  /*3a00*/  HFMA2.MMA R81, -RZ, RZ, 0, 4.76837158203125e-07 ;  /* 0x00000008ff517435 */ /* 0x001fe200000001ff */
[----:B-1----:R-:W-:Y:S01]  /*3a10*/  FADD.FTZ R77, R77, R76 ;  /* 0x0000004c4d4d7221 */ /* 0x002fe20000010000 */
[----:B------:R-:W-:Y:S02]  /*3a20*/  MOV R78, 0x1f ;  /* 0x0000001f004e7802 */ /* 0x000fe40000000f00 */
[----:B------:R-:W-:Y:S02]  /*3a30*/  MOV R83, 0xffffffff ;  /* 0xffffffff00537802 */ /* 0x000fe40000000f00 */
[----:B------:R-:W-:Y:S02]  /*3a40*/  MOV R76, R80 ;  /* 0x00000050004c7202 */ /* 0x000fe40000000f00 */
[----:B------:R-:W-:Y:S02]  /*3a50*/  MOV R72, 0x3a70 ;  /* 0x00003a7000487802 */ /* 0x000fe40000000f00 */
[----:B------:R-:W-:Y:S05]  /*3a60*/  CALL.REL.NOINC `($__internal_175_$__cuda_sm70_shflsync_down_p) ;  /* 0x0000036000007944 */ /* 0x000fea0003c00000 */
[----:B0-----:R-:W-:Y:S01]  /*3a70*/  HFMA2.MMA R81, -RZ, RZ, 0, 4.76837158203125e-07 ;  /* 0x00000008ff517435 */ /* 0x001fe200000001ff */
[----:B-1----:R-:W-:-:S02]  /*3a80*/  MOV R75, R76 ;  /* 0x0000004c004b7202 */ /* 0x002fc40000000f00 */
[----:B------:R-:W-:Y:S02]  /*3a90*/  MOV R76, R77 ;  /* 0x0000004d004c7202 */ /* 0x000fe40000000f00 */
[----:B------:R-:W-:Y:S02]  /*3aa0*/  MOV R78, 0x1f ;  /* 0x0000001f004e7802 */ /* 0x000fe40000000f00 */
[----:B------:R-:W-:Y:S02]  /*3ab0*/  MOV R83, 0xffffffff ;  /* 0xffffffff00537802 */ /* 0x000fe40000000f00 */
[----:B------:R-:W-:Y:S02]  /*3ac0*/  MOV R72, 0x3ae0 ;  /* 0x00003ae000487802 */ /* 0x000fe40000000f00 */
[----:B------:R-:W-:Y:S05]  /*3ad0*/  CALL.REL.NOINC `($__internal_175_$__cuda_sm70_shflsync_down_p) ;  /* 0x000002f000007944 */ /* 0x000fea0003c00000 */
[----:B------:R-:W-:Y:S01]  /*3ae0*/  FADD.FTZ R80, R75, R80 ;  /* 0x000000504b507221 */ /* 0x000fe20000010000 */
[----:B0-----:R-:W-:Y:S01]  /*3af0*/  HFMA2.MMA R81, -RZ, RZ, 0, 2.384185791015625e-07 ;  /* 0x00000004ff517435 */ /* 0x001fe200000001ff */
[----:B-1----:R-:W-:Y:S01]  /*3b00*/  FADD.FTZ R77, R77, R76 ;  /* 0x0000004c4d4d7221 */ /* 0x002fe20000010000 */
[----:B------:R-:W-:Y:S02]  /*3b10*/  MOV R78, 0x1f ;  /* 0x0000001f004e7802 */ /* 0x000fe40000000f00 */
[----:B------:R-:W-:-:S02]  /*3b20*/  MOV R83, 0xffffffff ;  /* 0xffffffff00537802 */ /* 0x000fc40000000f00 */
[----:B------:R-:W-:Y:S02]  /*3b30*/  MOV R76, R80 ;  /* 0x00000050004c7202 */ /* 0x000fe40000000f00 */
[----:B------:R-:W-:Y:S02]  /*3b40*/  MOV R72, 0x3b60 ;  /* 0x00003b6000487802 */ /* 0x000fe40000000f00 */
[----:B------:R-:W-:Y:S05]  /*3b50*/  CALL.REL.NOINC `($__internal_175_$__cuda_sm70_shflsync_down_p) ;  /* 0x0000027000007944 */ /* 0x000fea0003c00000 */
[----:B0-----:R-:W-:Y:S01]  /*3b60*/  HFMA2.MMA R81, -RZ, RZ, 0, 2.384185791015625e-07 ;  /* 0x00000004ff517435 */ /* 0x001fe200000001ff */
[----:B-1----:R-:W-:Y:S02]  /*3b70*/  MOV R75, R76 ;  /* 0x0000004c004b7202 */ /* 0x002fe40000000f00 */
[----:B------:R-:W-:Y:S02]  /*3b80*/  MOV R76, R77 ;  /* 0x0000004d004c7202 */ /* 0x000fe40000000f00 */
[----:B------:R-:W-:Y:S02]  /*3b90*/  MOV R78, 0x1f ;  /* 0x0000001f004e7802 */ /* 0x000fe40000000f00 */
[----:B------:R-:W-:Y:S02]  /*3ba0*/  MOV R83, 0xffffffff ;  /* 0xffffffff00537802 */ /* 0x000fe40000000f00 */
[----:B------:R-:W-:-:S02]  /*3bb0*/  MOV R72, 0x3bd0 ;  /* 0x00003bd000487802 */ /* 0x000fc40000000f00 */
[----:B------:R-:W-:Y:S05]  /*3bc0*/  CALL.REL.NOINC `($__internal_175_$__cuda_sm70_shflsync_down_p) ;  /* 0x0000020000007944 */ /* 0x000fea0003c00000 */
[----:B------:R-:W-:Y:S01]  /*3bd0*/  FADD.FTZ R80, R75, R80 ;  /* 0x000000504b507221 */ /* 0x000fe20000010000 */
[----:B0-----:R-:W-:Y:S01]  /*3be0*/  HFMA2.MMA R81, -RZ, RZ, 0, 1.1920928955078125e-07 ;  /* 0x00000002ff517435 */ /* 0x001fe200000001ff */
[----:B-1----:R-:W-:Y:S01]  /*3bf0*/  FADD.FTZ R79, R77, R76 ;  /* 0x0000004c4d4f7221 */ /* 0x002fe20000010000 */
[----:B------:R-:W-:-:S02]  /*3c00*/  MOV R78, 0x1f ;  /* 0x0000001f004e7802 */ /* 0x000fc40000000f00 */
[----:B------:R-:W-:Y:S02]  /*3c10*/  MOV R83, 0xffffffff ;  /* 0xffffffff00537802 */ /* 0x000fe40000000f00 */
[----:B------:R-:W-:Y:S02]  /*3c20*/  MOV R76, R80 ;  /* 0x00000050004c7202 */ /* 0x000fe40000000f00 */
[----:B------:R-:W-:Y:S02]  /*3c30*/  MOV R72, 0x3c50 ;  /* 0x00003c5000487802 */ /* 0x000fe40000000f00 */
[----:B------:R-:W-:Y:S05]  /*3c40*/  CALL.REL.NOINC `($__internal_175_$__cuda_sm70_shflsync_down_p) ;  /* 0x0000018000007944 */ /* 0x000fea0003c00000 */
[----:B0-----:R-:W-:Y:S01]  /*3c50*/  HFMA2.MMA R81, -RZ, RZ, 0, 1.1920928955078125e-07 ;  /* 0x00000002ff517435 */ /* 0x001fe200000001ff */
[----:B-1----:R-:W-:Y:S02]  /*3c60*/  MOV R75, R76 ;  /* 0x0000004c004b7202 */ /* 0x002fe40000000f00 */
[----:B------:R-:W-:Y:S02]  /*3c70*/  MOV R76, R79 ;  /* 0x0000004f004c7202 */ /* 0x000fe40000000f00 */
[----:B------:R-:W-:Y:S02]  /*3c80*/  MOV R78, 0x1f ;  /* 0x0000001f004e7802 */ /* 0x000fe40000000f00 */
[----:B------:R-:W-:-:S02]  /*3c90*/  MOV R83, 0xffffffff ;  /* 0xffffffff00537802 */ /* 0x000fc40000000f00 */
[----:B------:R-:W-:Y:S02]  /*3ca0*/  MOV R72, 0x3cc0 ;  /* 0x00003cc000487802 */ /* 0x000fe40000000f00 */
[----:B------:R-:W-:Y:S05]  /*3cb0*/  CALL.REL.NOINC `($__internal_175_$__cuda_sm70_shflsync_down_p) ;  /* 0x0000011000007944 */ /* 0x000fea0003c00000 */
[----:B------:R-:W-:Y:S01]  /*3cc0*/  FADD.FTZ R77, R75, R80 ;  /* 0x000000504b4d7221 */ /* 0x000fe20000010000 */
[----:B0-----:R-:W-:Y:S01]  /*3cd0*/  HFMA2.MMA R81, -RZ, RZ, 0, 5.9604644775390625e-08 ;  /* 0x00000001ff517435 */ /* 0x001fe200000001ff */
[----:B-1----:R-:W-:Y:S01]  /*3ce0*/  FADD.FTZ R79, R79, R76 ;  /* 0x0000004c4f4f7221 */ /* 0x002fe20000010000 */
[----:B------:R-:W-:Y:S02]  /*3cf0*/  MOV R78, 0x1f ;  /* 0x0000001f004e7802 */ /* 0x000fe40000000f00 */
[----:B------:R-:W-:Y:S02]  /*3d00*/  MOV R83, 0xffffffff ;  /* 0xffffffff00537802 */ /* 0x000fe40000000f00 */
[----:B------:R-:W-:Y:S02]  /*3d10*/  MOV R76, R77 ;  /* 0x0000004d004c7202 */ /* 0x000fe40000000f00 */
[----:B------:R-:W-:Y:S02]  /*3d20*/  MOV R72, 0x3d40 ;  /* 0x00003d4000487802 */ /* 0x000fe40000000f00 */
[----:B------:R-:W-:Y:S05]  /*3d30*/  CALL.REL.NOINC `($__internal_175_$__cuda_sm70_shflsync_down_p) ;  /* 0x0000009000007944 */ /* 0x000fea0003c00000 */
[----:B0-----:R-:W-:Y:S01]  /*3d40*/  HFMA2.MMA R81, -RZ, RZ, 0, 5.9604644775390625e-08 ;  /* 0x00000001ff517435 */ /* 0x001fe200000001ff */
[----:B-1----:R-:W-:-:S02]  /*3d50*/  MOV R88, R76 ;  /* 0x0000004c00587202 */ /* 0x002fc40000000f00 */
[----:B------:R-:W-:Y:S02]  /*3d60*/  MOV R76, R79 ;  /* 0x0000004f004c7202 */ /* 0x000fe40000000f00 */
[----:B------:R-:W-:Y:S02]  /*3d70*/  MOV R78, 0x1f ;  /* 0x0000001f004e7802 */ /* 0x000fe40000000f00 */
[----:B------:R-:W-:Y:S02]  /*3d80*/  MOV R83, 0xffffffff ;  /* 0xffffffff00537802 */ /* 0x000fe40000000f00 */
[----:B------:R-:W-:Y:S02]  /*3d90*/  MOV R72, 0x3db0 ;  /* 0x00003db000487802 */ /* 0x000fe40000000f00 */
[----:B------:R-:W-:Y:S05]  /*3da0*/  CALL.REL.NOINC `($__internal_175_$__cuda_sm70_shflsync_down_p) ;  /* 0x0000002000007944 */ /* 0x000fea0003c00000 */
[----:B-1----:R-:W-:Y:S01]  /*3db0*/  MOV R72, R76 ;  /* 0x0000004c00487202 */ /* 0x002fe20000000f00 */
[----:B0-----:R-:W-:Y:S05]  /*3dc0*/  BRA `(.L_x_8111) ;  /* 0xffffddb000007947 */ /* 0x001fea000383ffff */
        .weak           $__internal_175_$__cuda_sm70_shflsync_down_p
        .type           $__internal_175_$__cuda_sm70_shflsync_down_p,@function
        .size           $__internal_175_$__cuda_sm70_shflsync_down_p,(.L_x_9429 - $__internal_175_$__cuda_sm70_shflsync_down_p)
$__internal_175_$__cuda_sm70_shflsync_down_p:
[----:B------:R-:W-:Y:S01]  /*3dd0*/  HFMA2.MMA R73, -RZ, RZ, 0, 0 ;  /* 0x00000000ff497435 */ /* 0x000fe200000001ff */
[----:B------:R-:W-:Y:S04]  /*3de0*/  WARPSYNC R83 ;  /* 0x0000005300007348 */ /* 0x000fe80003800000 */
[----:B------:R0:W1:Y:S01]  /*3df0*/  SHFL.DOWN PT, R76, R76, R81, R78 ;  /* 0x080000514c4c7389 */ /* 0x00006200000e004e */
[----:B------:R-:W-:Y:S05]  /*3e00*/  RET.REL.NODEC R72 `(_ZN10layer_norm13ln_bwd_kernelINS_13Kernel_traitsI6__halfffffjLj6144ELj1ELj1ELj8ELj16ENS_18Kernel_traits_baseILj6144ES2_ffffjLj256EEEEELb1ELb1ELb0ELb1EEEvNS_9BwdParamsE) ;  /* 0xffffc1f048007950 */ /* 0x000fea0003c3ffff */
.L_x_8112:
        /* <DEDUP_REMOVED lines=15> */
.L_x_9429:


//--------------------- .text._ZN10layer_norm22ln_bwd_finalize_kernelINS_22Kernel_traits_finalizeILj6144E6__halfffffjLb1ELj1024ELj4ENS_18Kernel_traits_baseILj6144ES2_ffffjLj1024EEEEELb1ELb0EEEvNS_9BwdParamsE --------------------------
	.section	.text._ZN10layer_norm22ln_bwd_finalize_kernelINS_22Kernel_traits_finalizeILj6144E6__halfffffjLb1ELj1024ELj4ENS_18Kernel_traits_baseILj6144ES2_ffffjLj1024EEEEELb1ELb0EEEvNS_9BwdParamsE,"ax",@progbits
	.sectioninfo	@"SHI_REGISTERS=32"
	.align	128
        .global         _ZN10layer_norm22ln_bwd_finalize_kernelINS_22Kernel_traits_finalizeILj6144E6__halfffffjLb1ELj1024ELj4ENS_18Kernel_traits_baseILj6144ES2_ffffjLj1024EEEEELb1ELb0EEEvNS_9BwdParamsE
        .type           _ZN10layer_norm22ln_bwd_finalize_kernelINS_22Kernel_traits_finalizeILj6144E6__halfffffjLb1ELj1024ELj4ENS_18Kernel_traits_baseILj6144ES2_ffffjLj1024EEEEELb1ELb0EEEvNS_9BwdParamsE,@function
        .size           _ZN10layer_norm22ln_bwd_finalize_kernelINS_22Kernel_traits_finalizeILj6144E6__halfffffjLb1ELj1024ELj4ENS_18Kernel_traits_baseILj6144ES2_ffffjLj1024EEEEELb1ELb0EEEvNS_9BwdParamsE,(.L_x_9430 - _ZN10layer_norm22ln_bwd_finalize_kernelINS_22Kernel_traits_finalizeILj6144E6__halfffffjLb1ELj1024ELj4ENS_18Kernel_traits_baseILj6144ES2_ffffjLj1024EEEEELb1ELb0EEEvNS_9BwdParamsE)
        .other          _ZN10layer_norm22ln_bwd_finalize_kernelINS_22Kernel_traits_finalizeILj6144E6__halfffffjLb1ELj1024ELj4ENS_18Kernel_traits_baseILj6144ES2_ffffjLj1024EEEEELb1ELb0EEEvNS_9BwdParamsE,@"STO_CUDA_ENTRY STV_DEFAULT"
_ZN10layer_norm22ln_bwd_finalize_kernelINS_22Kernel_traits_finalizeILj6144E6__halfffffjLb1ELj1024ELj4ENS_18Kernel_traits_baseILj6144ES2_ffffjLj1024EEEEELb1ELb0EEEvNS_9BwdParamsE:
.text._ZN10layer_norm22ln_bwd_finalize_kernelINS_22Kernel_traits_finalizeILj6144E6__halfffffjLb1ELj1024ELj4ENS_18Kernel_traits_baseILj6144ES2_ffffjLj1024EEEEELb1ELb0EEEvNS_9BwdParamsE:
        /* <DEDUP_REMOVED lines=19> */
.L_x_8126:
        /* <DEDUP_REMOVED lines=33> */
.L_x_8117:
        /* <DEDUP_REMOVED lines=47> */
.L_x_8116:
[----:B------:R-:W-:Y:S05]  /*0630*/  BSYNC B1 ;  /* 0x0000000000017941 */ /* 0x000fea0003800000 */
.L_x_8115:
        /* <DEDUP_REMOVED lines=29> */
.L_x_8119:
[----:B------:R-:W-:Y:S05]  /*0810*/  BSYNC B1 ;  /* 0x0000000000017941 */ /* 0x000fea0003800000 */
.L_x_8118:
        /* <DEDUP_REMOVED lines=14> */
.L_x_8120:
[----:B------:R-:W-:Y:S05]  /*0900*/  BSYNC B1 ;  /* 0x0000000000017941 */ /* 0x000fea0003800000 */
.L_x_8114:
[----:B------:R-:W-:Y:S05]  /*0910*/  BSYNC B0 ;  /* 0x0000000000007941 */ /* 0x000fea0003800000 */
.L_x_8113:
        /* <DEDUP_REMOVED lines=12> */
.L_x_8127:
        /* <DEDUP_REMOVED lines=27> */
.L_x_8128:
        /* <DEDUP_REMOVED lines=9> */
.L_x_8121:
        /* <DEDUP_REMOVED lines=21> */
.L_x_8125:
[----:B------:R-:W-:Y:S05]  /*0d70*/  BSYNC B0 ;  /* 0x0000000000007941 */ /* 0x000fea0003800000 */
.L_x_8124:
[C---:B------:R-:W-:Y:S02]  /*0d80*/  ISETP.GT.U32.AND P1, PT, R4.reuse, -0x1801, PT ;  /* 0xffffe7ff0400780c */ /* 0x040fe40003f24070 */
[----:B------:R-:W-:-:S02]  /*0d90*/  IADD3 R4, R4, 0x1800, RZ ;  /* 0x0000180004047810 */ /* 0x000fc40007ffe0ff */
[----:B------:R-:W-:-:S09]  /*0da0*/  IADD3 R5, R5, 0xc00, RZ ;  /* 0x00000c0005057810 */ /* 0x000fd20007ffe0ff */
[----:B01----:R-:W-:Y:S05]  /*0db0*/  @P1 BRA `(.L_x_8126) ;  /* 0xfffff37000001947 */ /* 0x003fea000383ffff */
[----:B------:R-:W-:Y:S05]  /*0dc0*/  EXIT ;  /* 0x000000000000794d */ /* 0x000fea0003800000 */
.L_x_8122:
[----:B------:R-:W-:Y:S01]  /*0dd0*/  HFMA2.MMA R17, -RZ, RZ, 0, 5.9604644775390625e-08 ;  /* 0x00000001ff117435 */ /* 0x000fe200000001ff */
[----:B---3--:R-:W-:Y:S01]  /*0de0*/  MOV R18, R10 ;  /* 0x0000000a00127202 */ /* 0x008fe20000000f00 */
[----:B------:R-:W-:Y:S01]  /*0df0*/  IMAD.MOV.U32 R14, RZ, RZ, 0x1f ;  /* 0x0000001fff0e7424 */ /* 0x000fe200078e00ff */
[----:B------:R-:W-:Y:S02]  /*0e00*/  MOV R19, 0xffffffff ;  /* 0xffffffff00137802 */ /* 0x000fe40000000f00 */
[----:B------:R-:W-:Y:S02]  /*0e10*/  MOV R8, 0xe30 ;  /* 0x00000e3000087802 */ /* 0x000fe40000000f00 */
[----:B012---:R-:W-:Y:S05]  /*0e20*/  CALL.REL.NOINC `($__internal_176_$__cuda_sm70_shflsync_bfly_p) ;  /* 0x0000059000007944 */ /* 0x007fea0003c00000 */
[----:B01----:R-:W-:Y:S05]  /*0e30*/  BRA `(.L_x_8127) ;  /* 0xfffffba000007947 */ /* 0x003fea000383ffff */
.L_x_8123:
[----:B------:R-:W-:Y:S01]  /*0e40*/  HFMA2.MMA R17, -RZ, RZ, 0, 1.1920928955078125e-07 ;  /* 0x00000002ff117435 */ /* 0x000fe200000001ff */
[----:B------:R-:W-:Y:S01]  /*0e50*/  IMAD.MOV.U32 R14, RZ, RZ, 0x1f ;  /* 0x0000001fff0e7424 */ /* 0x000fe200078e00ff */
[----:B------:R-:W-:Y:S02]  /*0e60*/  MOV R19, 0xffffffff ;  /* 0xffffffff00137802 */ /* 0x000fe40000000f00 */
[----:B------:R-:W-:Y:S02]  /*0e70*/  MOV R8, 0xe90 ;  /* 0x00000e9000087802 */ /* 0x000fe40000000f00 */
[----:B0123--:R-:W-:Y:S05]  /*0e80*/  CALL.REL.NOINC `($__internal_176_$__cuda_sm70_shflsync_bfly_p) ;  /* 0x0000053000007944 */ /* 0x00ffea0003c00000 */
[----:B0-----:R-:W-:Y:S01]  /*0e90*/  HFMA2.MMA R17, -RZ, RZ, 0, 2.384185791015625e-07 ;  /* 0x00000004ff117435 */ /* 0x001fe200000001ff */
[----:B-1----:R-:W-:Y:S01]  /*0ea0*/  FADD.FTZ R18, R18, R14 ;  /* 0x0000000e12127221 */ /* 0x002fe20000010000 */
[----:B------:R-:W-:Y:S01]  /*0eb0*/  MOV R19, 0xffffffff ;  /* 0xffffffff00137802 */ /* 0x000fe20000000f00 */
[----:B------:R-:W-:Y:S01]  /*0ec0*/  IMAD.MOV.U32 R14, RZ, RZ, 0x1f ;  /* 0x0000001fff0e7424 */ /* 0x000fe200078e00ff */
[----:B------:R-:W-:-:S02]  /*0ed0*/  MOV R8, 0xef0 ;  /* 0x00000ef000087802 */ /* 0x000fc40000000f00 */
[----:B------:R-:W-:Y:S05]  /*0ee0*/  CALL.REL.NOINC `($__internal_176_$__cuda_sm70_shflsync_bfly_p) ;  /* 0x000004d000007944 */ /* 0x000fea0003c00000 */
[----:B0-----:R-:W-:Y:S01]  /*0ef0*/  HFMA2.MMA R17, -RZ, RZ, 0, 4.76837158203125e-07 ;  /* 0x00000008ff117435 */ /* 0x001fe200000001ff */
[----:B-1----:R-:W-:Y:S01]  /*0f00*/  FADD.FTZ R18, R18, R14 ;  /* 0x0000000e12127221 */ /* 0x002fe20000010000 */
[----:B------:R-:W-:Y:S01]  /*0f10*/  MOV R19, 0xffffffff ;  /* 0xffffffff00137802 */ /* 0x000fe20000000f00 */
[----:B------:R-:W-:Y:S01]  /*0f20*/  IMAD.MOV.U32 R14, RZ, RZ, 0x1f ;  /* 0x0000001fff0e7424 */ /* 0x000fe200078e00ff */
[----:B------:R-:W-:-:S02]  /*0f30*/  MOV R8, 0xf50 ;  /* 0x00000f5000087802 */ /* 0x000fc40000000f00 */
[----:B------:R-:W-:Y:S05]  /*0f40*/  CALL.REL.NOINC `($__internal_176_$__cuda_sm70_shflsync_bfly_p) ;  /* 0x0000047000007944 */ /* 0x000fea0003c00000 */
[----:B-1----:R-:W-:Y:S01]  /*0f50*/  FADD.FTZ R10, R18, R14 ;  /* 0x0000000e120a7221 */ /* 0x002fe20000010000 */
[----:B0-----:R-:W-:Y:S01]  /*0f60*/  HFMA2.MMA R17, -RZ, RZ, 0, 9.5367431640625e-07 ;  /* 0x00000010ff117435 */ /* 0x001fe200000001ff */
[----:B------:R-:W-:Y:S01]  /*0f70*/  IMAD.MOV.U32 R14, RZ, RZ, 0x1f ;  /* 0x0000001fff0e7424 */ /* 0x000fe200078e00ff */
[----:B------:R-:W-:-:S02]  /*0f80*/  MOV R19, 0xffffffff ;  /* 0xffffffff00137802 */ /* 0x000fc40000000f00 */
[----:B------:R-:W-:Y:S02]  /*0f90*/  MOV R18, R10 ;  /* 0x0000000a00127202 */ /* 0x000fe40000000f00 */
[----:B------:R-:W-:Y:S02]  /*0fa0*/  MOV R8, 0xfc0 ;  /* 0x00000fc000087802 */ /* 0x000fe40000000f00 */
[----:B------:R-:W-:Y:S05]  /*0fb0*/  CALL.REL.NOINC `($__internal_176_$__cuda_sm70_shflsync_bfly_p) ;  /* 0x0000040000007944 */ /* 0x000fea0003c00000 */
[----:B0-----:R-:W-:Y:S01]  /*0fc0*/  HFMA2.MMA R17, -RZ, RZ, 0, 5.9604644775390625e-08 ;  /* 0x00000001ff117435 */ /* 0x001fe200000001ff */
[----:B-1----:R-:W-:Y:S01]  /*0fd0*/  IMAD.MOV.U32 R13, RZ, RZ, R14 ;  /* 0x000000ffff0d7224 */ /* 0x002fe200078e000e */
[----:B------:R-:W-:Y:S01]  /*0fe0*/  MOV R18, R15 ;  /* 0x0000000f00127202 */ /* 0x000fe20000000f00 */
[----:B------:R-:W-:Y:S01]  /*0ff0*/  IMAD.MOV.U32 R14, RZ, RZ, 0x1f ;  /* 0x0000001fff0e7424 */ /* 0x000fe200078e00ff */
[----:B------:R-:W-:Y:S02]  /*1000*/  MOV R19, 0xffffffff ;  /* 0xffffffff00137802 */ /* 0x000fe40000000f00 */
[----:B------:R-:W-:Y:S02]  /*1010*/  MOV R8, 0x1030 ;  /* 0x0000103000087802 */ /* 0x000fe40000000f00 */
[----:B------:R-:W-:Y:S05]  /*1020*/  CALL.REL.NOINC `($__internal_176_$__cuda_sm70_shflsync_bfly_p) ;  /* 0x0000039000007944 */ /* 0x000fea0003c00000 */
[----:B0-----:R-:W-:Y:S01]  /*1030*/  HFMA2.MMA R17, -RZ, RZ, 0, 1.1920928955078125e-07 ;  /* 0x00000002ff117435 */ /* 0x001fe200000001ff */
[----:B-1----:R-:W-:Y:S01]  /*1040*/  FADD.FTZ R18, R15, R14 ;  /* 0x0000000e0f127221 */ /* 0x002fe20000010000 */
[----:B------:R-:W-:Y:S01]  /*1050*/  MOV R19, 0xffffffff ;  /* 0xffffffff00137802 */ /* 0x000fe20000000f00 */
[----:B------:R-:W-:Y:S01]  /*1060*/  IMAD.MOV.U32 R14, RZ, RZ, 0x1f ;  /* 0x0000001fff0e7424 */ /* 0x000fe200078e00ff */
[----:B------:R-:W-:-:S02]  /*1070*/  MOV R8, 0x1090 ;  /* 0x0000109000087802 */ /* 0x000fc40000000f00 */
[----:B------:R-:W-:Y:S05]  /*1080*/  CALL.REL.NOINC `($__internal_176_$__cuda_sm70_shflsync_bfly_p) ;  /* 0x0000033000007944 */ /* 0x000fea0003c00000 */
        /* <DEDUP_REMOVED lines=35> */
[----:B------:R-:W-:Y:S01]  /*12c0*/  IMAD.MOV.U32 R19, RZ, RZ, -0x1 ;  /* 0xffffffffff137424 */ /* 0x000fe200078e00ff */
[----:B------:R-:W-:-:S02]  /*12d0*/  MOV R8, 0x12f0 ;  /* 0x000012f000087802 */ /* 0x000fc40000000f00 */
[----:B------:R-:W-:Y:S05]  /*12e0*/  CALL.REL.NOINC `($__internal_176_$__cuda_sm70_shflsync_bfly_p) ;  /* 0x000000d000007944 */ /* 0x000fea0003c00000 */
[----:B0-----:R-:W-:Y:S01]  /*12f0*/  HFMA2.MMA R17, -RZ, RZ, 0, 4.76837158203125e-07 ;  /* 0x00000008ff117435 */ /* 0x001fe200000001ff */
[----:B-1----:R-:W-:Y:S01]  /*1300*/  FADD.FTZ R18, R18, R14 ;  /* 0x0000000e12127221 */ /* 0x002fe20000010000 */
[----:B------:R-:W-:-:S02]  /*1310*/  MOV R14, 0x1f ;  /* 0x0000001f000e7802 */ /* 0x000fc40000000f00 */
[----:B------:R-:W-:Y:S02]  /*1320*/  MOV R19, 0xffffffff ;  /* 0xffffffff00137802 */ /* 0x000fe40000000f00 */
[----:B------:R-:W-:Y:S02]  /*1330*/  MOV R8, 0x1350 ;  /* 0x0000135000087802 */ /* 0x000fe40000000f00 */
[----:B------:R-:W-:Y:S05]  /*1340*/  CALL.REL.NOINC `($__internal_176_$__cuda_sm70_shflsync_bfly_p) ;  /* 0x0000007000007944 */ /* 0x000fea0003c00000 */
[----:B01----:R-:W-:Y:S01]  /*1350*/  FADD.FTZ R18, R18, R14 ;  /* 0x0000000e12127221 */ /* 0x003fe20000010000 */
[----:B------:R-:W-:Y:S01]  /*1360*/  HFMA2.MMA R14, -RZ, RZ, 0, 1.847743988037109375e-06 ;  /* 0x0000001fff0e7435 */ /* 0x000fe200000001ff */
[----:B------:R-:W-:Y:S01]  /*1370*/  IMAD.MOV.U32 R17, RZ, RZ, 0x10 ;  /* 0x00000010ff117424 */ /* 0x000fe200078e00ff */
[----:B------:R-:W-:Y:S02]  /*1380*/  MOV R19, 0xffffffff ;  /* 0xffffffff00137802 */ /* 0x000fe40000000f00 */
[----:B------:R-:W-:Y:S02]  /*1390*/  MOV R8, 0x13b0 ;  /* 0x000013b000087802 */ /* 0x000fe40000000f00 */
[----:B------:R-:W-:Y:S05]  /*13a0*/  CALL.REL.NOINC `($__internal_176_$__cuda_sm70_shflsync_bfly_p) ;  /* 0x0000001000007944 */ /* 0x000fea0003c00000 */
[----:B01----:R-:W-:Y:S05]  /*13b0*/  BRA `(.L_x_8128) ;  /* 0xfffff7d000007947 */ /* 0x003fea000383ffff */
        .weak           $__internal_176_$__cuda_sm70_shflsync_bfly_p
        .type           $__internal_176_$__cuda_sm70_shflsync_bfly_p,@function
        .size           $__internal_176_$__cuda_sm70_shflsync_bfly_p,(.L_x_9430 - $__internal_176_$__cuda_sm70_shflsync_bfly_p)
$__internal_176_$__cuda_sm70_shflsync_bfly_p:
[----:B------:R-:W-:Y:S01]  /*13c0*/  HFMA2.MMA R9, -RZ, RZ, 0, 0 ;  /* 0x00000000ff097435 */ /* 0x000fe200000001ff */
[----:B------:R-:W-:Y:S04]  /*13d0*/  WARPSYNC R19 ;  /* 0x0000001300007348 */ /* 0x000fe80003800000 */
[----:B------:R0:W1:Y:S01]  /*13e0*/  SHFL.BFLY PT, R14, R18, R17, R14 ;  /* 0x0c000011120e7389 */ /* 0x00006200000e000e */
[----:B------:R-:W-:Y:S05]  /*13f0*/  RET.REL.NODEC R8 `(_ZN10layer_norm22ln_bwd_finalize_kernelINS_22Kernel_traits_finalizeILj6144E6__halfffffjLb1ELj1024ELj4ENS_18Kernel_traits_baseILj6144ES2_ffffjLj1024EEEEELb1ELb0EEEvNS_9BwdParamsE) ;  /* 0xffffec0008007950 */ /* 0x000fea0003c3ffff */
.L_x_8129:
        /* <DEDUP_REMOVED lines=16> */
.L_x_9430:


//--------------------- .text._ZN10layer_norm13ln_bwd_kernelINS_13Kernel_traitsI6__halfffffjLj6144ELj1ELj1ELj8ELj16ENS_18Kernel_traits_baseILj6144ES2_ffffjLj256EEEEELb1ELb1ELb1ELb0EEEvNS_9BwdParamsE --------------------------
	.section	.text._ZN10layer_norm13ln_bwd_kernelINS_13Kernel_traitsI6__halfffffjLj6144ELj1ELj1ELj8ELj16ENS_18Kernel_traits_baseILj6144ES2_ffffjLj256EEEEELb1ELb1ELb1ELb0EEEvNS_9BwdParamsE,"ax",@progbits
	.sectioninfo	@"SHI_REGISTERS=242"
	.align	128
        .global         _ZN10layer_norm13ln_bwd_kernelINS_13Kernel_traitsI6__halfffffjLj6144ELj1ELj1ELj8ELj16ENS_18Kernel_traits_baseILj6144ES2_ffffjLj256EEEEELb1ELb1ELb1ELb0EEEvNS_9BwdParamsE
        .type           _ZN10layer_norm13ln_bwd_kernelINS_13Kernel_traitsI6__halfffffjLj6144ELj1ELj1ELj8ELj16ENS_18Kernel_traits_baseILj6144ES2_ffffjLj256EEEEELb1ELb1ELb1ELb0EEEvNS_9BwdParamsE,@function
        .size           _ZN10layer_norm13ln_bwd_kernelINS_13Kernel_traitsI6__halfffffjLj6144ELj1ELj1ELj8ELj16ENS_18Kernel_traits_baseILj6144ES2_ffffjLj256EEEEELb1ELb1ELb1ELb0EEEvNS_9BwdParamsE,(.L_x_9431 - _ZN10layer_norm13ln_bwd_kernelINS_13Kernel_traitsI6__halfffffjLj6144ELj1ELj1ELj8ELj16ENS_18Kernel_traits_baseILj6144ES2_ffffjLj256EEEEELb1ELb1ELb1ELb0EEEvNS_9BwdParamsE)
        .other          _ZN10layer_norm13ln_bwd_kernelINS_13Kernel_traitsI6__halfffffjLj6144ELj1ELj1ELj8ELj16ENS_18Kernel_traits_baseILj6144ES2_ffffjLj256EEEEELb1ELb1ELb1ELb0EEEvNS_9BwdParamsE,@"STO_CUDA_ENTRY STV_DEFAULT"
_ZN10layer_norm13ln_bwd_kernelINS_13Kernel_traitsI6__halfffffjLj6144ELj1ELj1ELj8ELj16ENS_18Kernel_traits_baseILj6144ES2_ffffjLj256EEEEELb1ELb1ELb1ELb0EEEvNS_9BwdParamsE:
.text._ZN10layer_norm13ln_bwd_kernelINS_13Kernel_traitsI6__halfffffjLj6144ELj1ELj1ELj8ELj16ENS_18Kernel_traits_baseILj6144ES2_ffffjLj256EEEEELb1ELb1ELb1ELb0EEEvNS_9BwdParamsE:
        /* <DEDUP_REMOVED lines=11> */
[----:B------:R-:W-:Y:S02]  /*00b0*/  ISETP.GE.U32.AND P0, PT, R7, 0x300, PT ;  /* 0x000003000700780c */ /* 0x000fe40003f06070 */
[----:B------:R-:W-:-:S02]  /*00c0*/  P2R R2, PR, RZ, 0x20 ;  /* 0x00000020ff027803 */ /* 0x000fc40000000000 */
[----:B------:R-:W-:Y:S02]  /*00d0*/  P2R R2, PR, RZ, 0x10 ;  /* 0x00000010ff027803 */ /* 0x000fe40000000000 */
[C---:B------:R-:W-:Y:S02]  /*00e0*/  ISETP.GE.U32.AND P1, PT, R7.reuse, 0x400, PT ;  /* 0x000004000700780c */ /* 0x040fe40003f26070 */
[C---:B------:R-:W-:Y:S02]  /*00f0*/  ISETP.GE.U32.AND P2, PT, R7.reuse, 0x500, PT ;  /* 0x000005000700780c */ /* 0x040fe40003f46070 */
[----:B------:R-:W-:Y:S02]  /*0100*/  @P5 MOV R9, 0x8 ;  /* 0x0000000800095802 */ /* 0x000fe40000000f00 */
[----:B------:R-:W-:Y:S02]  /*0110*/  @P4 MOV R35, 0x8 ;  /* 0x0000000800234802 */ /* 0x000fe40000000f00 */
[----:B------:R-:W-:Y:S01]  /*0120*/  @P0 MOV R39, 0x8 ;  /* 0x0000000800270802 */ /* 0x000fe20000000f00 */
[----:B------:R-:W-:Y:S01]  /*0130*/  @P5 IMAD.WIDE.U32 R2, R0, R9, c[0x0][0x1b0] ;  /* 0x00006c0000025625 */ /* 0x000fe200078e0009 */
[----:B------:R-:W0:Y:S01]  /*0140*/  S2UR UR6, SR_CTAID.X ;  /* 0x00000000000679c3 */ /* 0x000e220000002500 */
[----:B------:R-:W-:-:S02]  /*0150*/  ISETP.GE.U32.AND P3, PT, R7, 0x600, PT ;  /* 0x000006000700780c */ /* 0x000fc40003f66070 */
[C---:B------:R-:W-:Y:S01]  /*0160*/  @P5 IMAD.WIDE.U32 R8, R0.reuse, R9, c[0x0][0x1c8] ;  /* 0x0000720000085625 */ /* 0x040fe200078e0009 */
[----:B------:R-:W-:Y:S01]  /*0170*/  @P5 LOP3.LUT R0, R0, 0x100, RZ, 0xfc, !PT ;  /* 0x0000010000005812 */ /* 0x000fe200078efcff */
[----:B------:R1:W5:Y:S01]  /*0180*/  @P5 LDG.E.64 R4, [R2.64] ;  /* 0x0000000402045981 */ /* 0x000362000c1e1b00 */
[----:B------:R-:W-:Y:S01]  /*0190*/  @P2 MOV R47, 0x8 ;  /* 0x00000008002f2802 */ /* 0x000fe20000000f00 */
[----:B------:R-:W-:Y:S01]  /*01a0*/  @P1 IMAD.MOV.U32 R43, RZ, RZ, 0x8 ;  /* 0x00000008ff2b1424 */ /* 0x000fe200078e00ff */
[----:B------:R-:W-:Y:S01]  /*01b0*/  P2R R6, PR, RZ, 0x8 ;  /* 0x00000008ff067803 */ /* 0x000fe20000000000 */
[CC--:B------:R-:W-:Y:S01]  /*01c0*/  @P4 IMAD.WIDE.U32 R32, R0.reuse, R35.reuse, c[0x0][0x1b0] ;  /* 0x00006c0000204625 */ /* 0x0c0fe200078e0023 */
[----:B------:R2:W5:Y:S03]  /*01d0*/  @P5 LDG.E.64 R10, [R8.64] ;  /* 0x00000004080a5981 */ /* 0x000566000c1e1b00 */
        /* <DEDUP_REMOVED lines=55> */
[----:B-1----:R-:W-:Y:S01]  /*0550*/  CS2R R46, SRZ ;  /* 0x00000000002e7805 */ /* 0x002fe2000001ff00 */
[----:B------:R-:W-:Y:S01]  /*0560*/  CS2R R40, SRZ ;  /* 0x0000000000287805 */ /* 0x000fe2000001ff00 */
[----:B------:R-:W-:Y:S01]  /*0570*/  CS2R R42, SRZ ;  /* 0x00000000002a7805 */ /* 0x000fe2000001ff00 */
[----:B------:R-:W-:Y:S01]  /*0580*/  CS2R R36, SRZ ;  /* 0x0000000000247805 */ /* 0x000fe2000001ff00 */
[----:B------:R-:W-:Y:S01]  /*0590*/  CS2R R38, SRZ ;  /* 0x0000000000267805 */ /* 0x000fe2000001ff00 */
[----:B---3--:R-:W-:Y:S01]  /*05a0*/  CS2R R32, SRZ ;  /* 0x0000000000207805 */ /* 0x008fe2000001ff00 */
[----:B----4-:R-:W-:Y:S01]  /*05b0*/  CS2R R34, SRZ ;  /* 0x0000000000227805 */ /* 0x010fe2000001ff00 */
[----:B------:R-:W-:Y:S05]  /*05c0*/  @P3 BRA `(.L_x_8130) ;  /* 0x00004e9000003947 */ /* 0x000fea0003800000 */
[----:B--2---:R-:W0:Y:S01]  /*05d0*/  LDC.U8 R183, c[0x0][0x1f0] ;  /* 0x00007c00ffb77b82 */ /* 0x004e220000000000 */
[----:B-----5:R-:W-:Y:S01]  /*05e0*/  MOV R181, R4 ;  /* 0x0000000400b57202 */ /* 0x020fe20000000f00 */
[----:B------:R-:W-:Y:S01]  /*05f0*/  IMAD.MOV.U32 R163, RZ, RZ, R25 ;  /* 0x000000ffffa37224 */ /* 0x000fe200078e0019 */
[----:B------:R-:W-:Y:S01]  /*0600*/  SHF.R.U64 R182, R4, 0x10, R5 ;  /* 0x0000001004b67819 */ /* 0x000fe20000001205 */
[----:B------:R-:W-:Y:S01]  /*0610*/  IMAD.MOV.U32 R175, RZ, RZ, R13 ;  /* 0x000000ffffaf7224 */ /* 0x000fe200078e000d */
[----:B------:R-:W-:Y:S01]  /*0620*/  MOV R179, R5 ;  /* 0x0000000500b37202 */ /* 0x000fe20000000f00 */
[----:B------:R-:W-:Y:S01]  /*0630*/  HFMA2.MMA R101, -RZ, RZ, 0, 0 ;  /* 0x00000000ff657435 */ /* 0x000fe200000001ff */
        /* <DEDUP_REMOVED lines=11> */
[----:B------:R-:W-:Y:S01]  /*06f0*/  IMAD.MOV.U32 R28, RZ, RZ, R15 ;  /* 0x000000ffff1c7224 */ /* 0x000fe200078e000f */
        /* <DEDUP_REMOVED lines=47> */
[----:B------:R-:W-:Y:S01]  /*09f0*/  HFMA2.MMA R10, -RZ, RZ, 0, 5.9604644775390625e-08 ;  /* 0x00000001ff0a7435 */ /* 0x000fe200000001ff */
        /* <DEDUP_REMOVED lines=32> */
.L_x_8266:
[----:B------:R-:W-:-:S05]  /*0c00*/  MOV R149, 0x4 ;  /* 0x0000000400957802 */ /* 0x000fca0000000f00 */
        /* <DEDUP_REMOVED lines=19> */
[----:B------:R-:W-:Y:S01]  /*0d40*/  BSSY B1, `(.L_x_8133) ;  /* 0x0000011000017945 */ /* 0x000fe20003800000 */
[----:B------:R-:W-:Y:S02]  /*0d50*/  LOP3.LUT P5, RZ, R7, 0xffffff00, RZ, 0xc0, !PT ;  /* 0xffffff0007ff7812 */ /* 0x000fe400078ac0ff */
[----:B------:R-:W-:Y:S02]  /*0d60*/  MOV R144, RZ ;  /* 0x000000ff00907202 */ /* 0x000fe40000000f00 */
[----:B------:R-:W-:-:S07]  /*0d70*/  MOV R146, R186 ;  /* 0x000000ba00927202 */ /* 0x000fce0000000f00 */
        /* <DEDUP_REMOVED lines=13> */
.L_x_8134:
[----:B------:R-:W-:Y:S05]  /*0e50*/  BSYNC B1 ;  /* 0x0000000000017941 */ /* 0x000fea0003800000 */
.L_x_8133:
[----:B------:R-:W-:Y:S01]  /*0e60*/  ISETP.GE.U32.AND P4, PT, R7, 0x200, PT ;  /* 0x000002000700780c */ /* 0x000fe20003f86070 */
[----:B------:R-:W-:-:S12]  /*0e70*/  BSSY B1, `(.L_x_8135) ;  /* 0x000000a000017945 */ /* 0x000fd80003800000 */
[----:B------:R-:W-:Y:S05]  /*0e80*/  @!P4 BRA `(.L_x_8136) ;  /* 0x000000800000c947 */ /* 0x000fea0003800000 */
[----:B------:R-:W-:-:S04]  /*0e90*/  ISETP.NE.U32.AND P4, PT, RZ, c[0x0][0x218], PT ;  /* 0x00008600ff007a0c */ /* 0x000fc80003f85070 */
[----:B------:R-:W-:Y:S01]  /*0ea0*/  ISETP.NE.AND.EX P4, PT, RZ, c[0x0][0x21c], PT, P4 ;  /* 0x00008700ff007a0c */ /* 0x000fe20003f85340 */
[----:B0-----:R-:W-:-:S05]  /*0eb0*/  IMAD.WIDE.U32 R140, R144, R149, c[0x0][0x190] ;  /* 0x00006400908c7625 */ /* 0x001fca00078e0095 */
[----:B------:R0:W5:Y:S07]  /*0ec0*/  LDG.E R5, [R140.64] ;  /* 0x000000048c057981 */ /* 0x00016e000c1e1900 */
[----:B------:R-:W-:-:S05]  /*0ed0*/  @P4 IMAD.WIDE.U32 R142, R146, R151, c[0x0][0x218] ;  /* 0x00008600928e4625 */ /* 0x000fca00078e0097 */
[----:B------:R0:W5:Y:S01]  /*0ee0*/  @P4 LDG.E.128 R108, [R142.64] ;  /* 0x000000048e6c4981 */ /* 0x000162000c1e1d00 */
[----:B------:R-:W-:Y:S02]  /*0ef0*/  IADD3 R144, R144, 0x100, RZ ;  /* 0x0000010090907810 */ /* 0x000fe40007ffe0ff */
[----:B------:R-:W-:Y:S02]  /*0f00*/  IADD3 R146, R146, 0x100, RZ ;  /* 0x0000010092927810 */ /* 0x000fe40007ffe0ff */
.L_x_8136:
[----:B------:R-:W-:Y:S05]  /*0f10*/  BSYNC B1 ;  /* 0x0000000000017941 */ /* 0x000fea0003800000 */
.L_x_8135:
[----:B------:R-:W-:Y:S01]  /*0f20*/  BSSY B1, `(.L_x_8137) ;  /* 0x000000a000017945 */ /* 0x000fe20003800000 */
        /* <DEDUP_REMOVED lines=9> */
.L_x_8138:
[----:B------:R-:W-:Y:S05]  /*0fc0*/  BSYNC B1 ;  /* 0x0000000000017941 */ /* 0x000fea0003800000 */
.L_x_8137:
        /* <DEDUP_REMOVED lines=10> */
.L_x_8140:
[----:B------:R-:W-:Y:S05]  /*1070*/  BSYNC B1 ;  /* 0x0000000000017941 */ /* 0x000fea0003800000 */
.L_x_8139:
        /* <DEDUP_REMOVED lines=10> */
.L_x_8142:
[----:B------:R-:W-:Y:S05]  /*1120*/  BSYNC B1 ;  /* 0x0000000000017941 */ /* 0x000fea0003800000 */
.L_x_8141:
[----:B------:R-:W-:Y:S01]  /*1130*/  ISETP.GE.U32.AND P4, PT, R7, 0x600, PT ;  /* 0x000006000700780c */ /* 0x000fe20003f86070 */
[----:B------:R-:W-:Y:S01]  /*1140*/  HFMA2.MMA R155, -RZ, RZ, 0, 0 ;  /* 0x00000000ff9b7435 */ /* 0x000fe200000001ff */
[----:B------:R-:W-:-:S11]  /*1150*/  MOV R153, RZ ;  /* 0x000000ff00997202 */ /* 0x000fd60000000f00 */
[----:B------:R-:W-:Y:S05]  /*1160*/  @!P4 BRA `(.L_x_8143) ;  /* 0x000012800000c947 */ /* 0x000fea0003800000 */
[----:B------:R-:W-:-:S04]  /*1170*/  ISETP.NE.U32.AND P4, PT, RZ, c[0x0][0x218], PT ;  /* 0x00008600ff007a0c */ /* 0x000fc80003f85070 */
[----:B------:R-:W-:Y:S01]  /*1180*/  ISETP.NE.AND.EX P4, PT, RZ, c[0x0][0x21c], PT, P4 ;  /* 0x00008700ff007a0c */ /* 0x000fe20003f85340 */
[----:B0-----:R-:W-:-:S05]  /*1190*/  IMAD.WIDE.U32 R142, R144, R149, c[0x0][0x190] ;  /* 0x00006400908e7625 */ /* 0x001fca00078e0095 */
[----:B------:R0:W5:Y:S07]  /*11a0*/  LDG.E R0, [R142.64] ;  /* 0x000000048e007981 */ /* 0x00016e000c1e1900 */
[----:B------:R-:W-:-:S05]  /*11b0*/  @P4 IMAD.WIDE.U32 R140, R146, R151, c[0x0][0x218] ;  /* 0x00008600928c4625 */ /* 0x000fca00078e0097 */
[----:B------:R0:W5:Y:S01]  /*11c0*/  @P4 LDG.E.128 R124, [R140.64] ;  /* 0x000000048c7c4981 */ /* 0x000162000c1e1d00 */
[----:B------:R-:W-:Y:S01]  /*11d0*/  MOV R153, RZ ;  /* 0x000000ff00997202 */ /* 0x000fe20000000f00 */
[----:B------:R-:W-:Y:S05]  /*11e0*/  BRA `(.L_x_8143) ;  /* 0x0000120000007947 */ /* 0x000fea0003800000 */
.L_x_8132:
[----:B0----5:R-:W-:Y:S01]  /*11f0*/  ISETP.GE.AND P4, PT, R8, 0x1, PT ;  /* 0x000000010800780c */ /* 0x021fe20003f86270 */
[----:B------:R-:W-:Y:S01]  /*1200*/  IMAD.MOV.U32 R148, RZ, RZ, RZ ;  /* 0x000000ffff947224 */ /* 0x000fe200078e00ff */
[----:B------:R-:W-:Y:S01]  /*1210*/  LOP3.LUT P5, RZ, R7, 0xffffff00, RZ, 0xc0, !PT ;  /* 0xffffff0007ff7812 */ /* 0x000fe200078ac0ff */
[----:B------:R-:W-:Y:S01]  /*1220*/  BSSY B1, `(.L_x_8144) ;  /* 0x0000039000017945 */ /* 0x000fe20003800000 */
[----:B------:R-:W-:Y:S01]  /*1230*/  HFMA2.MMA R155, -RZ, RZ, 0, 0 ;  /* 0x00000000ff9b7435 */ /* 0x000fe200000001ff */
[----:B------:R-:W-:Y:S02]  /*1240*/  MOV R153, RZ ;  /* 0x000000ff00997202 */ /* 0x000fe40000000f00 */
[----:B------:R-:W-:-:S06]  /*1250*/  MOV R154, R186 ;  /* 0x000000ba009a7202 */ /* 0x000fcc0000000f00 */
        /* <DEDUP_REMOVED lines=20> */
[C---:B------:R-:W-:Y:S01]  /*13a0*/  IMAD.WIDE.U32 R154, R148.reuse, R149, c[0x0][0x190] ;  /* 0x00006400949a7625 */ /* 0x040fe200078e0095 */
[----:B------:R-:W-:Y:S02]  /*13b0*/  IADD3 R148, R148, 0x100, RZ ;  /* 0x0000010094947810 */ /* 0x000fe40007ffe0ff */
[----:B------:R-:W-:Y:S02]  /*13c0*/  IADD3 R150, R150, 0x100, RZ ;  /* 0x0000010096967810 */ /* 0x000fe40007ffe0ff */
[----:B------:R1:W5:Y:S02]  /*13d0*/  LDG.E R6, [R154.64] ;  /* 0x000000049a067981 */ /* 0x000364000c1e1900 */
[----:B-1----:R-:W-:Y:S01]  /*13e0*/  IADD3 R154, R186, 0x100, RZ ;  /* 0x00000100ba9a7810 */ /* 0x002fe20007ffe0ff */
[C---:B--2---:R-:W-:Y:S02]  /*13f0*/  FADD.FTZ R200, -R153.reuse, R140 ;  /* 0x0000008c99c87221 */ /* 0x044fe40000010100 */
[----:B------:R-:W-:-:S02]  /*1400*/  FADD.FTZ R212, -R153, R141 ;  /* 0x0000008d99d47221 */ /* 0x000fc40000010100 */
[C---:B------:R-:W-:Y:S02]  /*1410*/  FMUL.FTZ R195, R9.reuse, R200 ;  /* 0x000000c809c37220 */ /* 0x040fe40000410000 */
[----:B------:R-:W-:Y:S02]  /*1420*/  FMUL.FTZ R200, R9, R212 ;  /* 0x000000d409c87220 */ /* 0x000fe40000410000 */
[----:B---3--:R-:W-:Y:S02]  /*1430*/  FMUL.FTZ R212, R181, R144 ;  /* 0x00000090b5d47220 */ /* 0x008fe40000410000 */
[----:B------:R-:W-:Y:S02]  /*1440*/  FADD.FTZ R142, -R153, R142 ;  /* 0x0000008e998e7221 */ /* 0x000fe40000010100 */
[----:B------:R-:W-:Y:S02]  /*1450*/  FMUL.FTZ R223, R182, R145 ;  /* 0x00000091b6df7220 */ /* 0x000fe40000410000 */
[----:B------:R-:W-:-:S02]  /*1460*/  FADD.FTZ R140, RZ, R212 ;  /* 0x000000d4ff8c7221 */ /* 0x000fc40000010000 */
[----:B------:R-:W-:Y:S02]  /*1470*/  FFMA.FTZ R141, R195, R212, RZ ;  /* 0x000000d4c38d7223 */ /* 0x000fe400000100ff */
        /* <DEDUP_REMOVED lines=19> */
.L_x_8145:
[----:B0-----:R-:W-:Y:S05]  /*15b0*/  BSYNC B1 ;  /* 0x0000000000017941 */ /* 0x001fea0003800000 */
.L_x_8144:
        /* <DEDUP_REMOVED lines=28> */
[----:B------:R-:W-:Y:S02]  /*1780*/  FMUL.FTZ R201, R9, R142 ;  /* 0x0000008e09c97220 */ /* 0x000fe40000410000 */
[----:B-1----:R-:W-:Y:S02]  /*1790*/  FMUL.FTZ R234, R175, R146 ;  /* 0x00000092afea7220 */ /* 0x002fe40000410000 */
        /* <DEDUP_REMOVED lines=16> */
.L_x_8147:
[----:B0-----:R-:W-:Y:S05]  /*18a0*/  BSYNC B1 ;  /* 0x0000000000017941 */ /* 0x001fea0003800000 */
.L_x_8146:
        /* <DEDUP_REMOVED lines=45> */
.L_x_8149:
[----:B0-----:R-:W-:Y:S05]  /*1b80*/  BSYNC B1 ;  /* 0x0000000000017941 */ /* 0x001fea0003800000 */
.L_x_8148:
        /* <DEDUP_REMOVED lines=45> */
.L_x_8151:
[----:B0-----:R-:W-:Y:S05]  /*1e60*/  BSYNC B1 ;  /* 0x0000000000017941 */ /* 0x001fea0003800000 */
.L_x_8150:
        /* <DEDUP_REMOVED lines=45> */
.L_x_8153:
[----:B0-----:R-:W-:Y:S05]  /*2140*/  BSYNC B1 ;  /* 0x0000000000017941 */ /* 0x001fea0003800000 */
.L_x_8152:
        /* <DEDUP_REMOVED lines=15> */
[C---:B------:R-:W-:Y:S02]  /*2240*/  FADD.FTZ R188, -R152.reuse, R141 ;  /* 0x0000008d98bc7221 */ /* 0x040fe40000010100 */
        /* <DEDUP_REMOVED lines=26> */
.L_x_8143:
[----:B0-----:R-:W-:Y:S05]  /*23f0*/  BSYNC B0 ;  /* 0x0000000000007941 */ /* 0x001fea0003800000 */
.L_x_8131:
[----:B------:R-:W-:Y:S02]  /*2400*/  LOP3.LUT P4, RZ, R10, 0xff, RZ, 0xc0, !PT ;  /* 0x000000ff0aff7812 */ /* 0x000fe4000788c0ff */
[----:B------:R-:W-:-:S04]  /*2410*/  SHF.R.U32.HI R142, RZ, 0x5, R185 ;  /* 0x00000005ff8e7819 */ /* 0x000fc800000116b9 */
[----:B------:R-:W-:-:S07]  /*2420*/  LOP3.LUT R235, R142, 0x7fffff8, RZ, 0xc0, !PT ;  /* 0x07fffff88eeb7812 */ /* 0x000fce00078ec0ff */
[----:B------:R-:W-:Y:S02]  /*2430*/  @!P4 IADD3 R235, R235, 0x8, RZ ;  /* 0x00000008ebebc810 */ /* 0x000fe40007ffe0ff */
[----:B------:R-:W-:Y:S01]  /*2440*/  LOP3.LUT P4, RZ, R185, 0x1f, RZ, 0xc0, !PT ;  /* 0x0000001fb9ff7812 */ /* 0x000fe2000788c0ff */
[----:B------:R-:W-:Y:S10]  /*2450*/  BRA.DIV ~URZ, `(.L_x_8154) ;  /* 0x000033a27f007947 */ /* 0x000ff4000b800000 */
[----:B------:R0:W1:Y:S02]  /*2460*/  SHFL.DOWN PT, R144, R155, 0x10, 0x1f ;  /* 0x0a001f009b907f89 */ /* 0x00006400000e0000 */
.L_x_8267:
        /* <DEDUP_REMOVED lines=18> */
.L_x_8268:
        /* <DEDUP_REMOVED lines=9> */
[----:B------:R-:W-:-:S13]  /*2620*/  ISETP.GE.AND P4, PT, R8, 0x1, PT ;  /* 0x000000010800780c */ /* 0x000fda0003f86270 */
        /* <DEDUP_REMOVED lines=9> */
[----:B------:R-:W-:Y:S02]  /*26c0*/  FADD.FTZ R239, R142, R239 ;  /* 0x000000ef8eef7221 */ /* 0x000fe40000010000 */
[----:B------:R-:W-:Y:S01]  /*26d0*/  FADD.FTZ R140, R143, R140 ;  /* 0x0000008c8f8c7221 */ /* 0x000fe20000010000 */
[----:B------:R-:W-:Y:S01]  /*26e0*/  @P4 LEA.HI R142, R141, R8, RZ, 0x2 ;  /* 0x000000088d8e4211 */ /* 0x000fe200078f10ff */
[----:B-1----:R-:W-:Y:S01]  /*26f0*/  FADD.FTZ R239, R239, R144 ;  /* 0x00000090efef7221 */ /* 0x002fe20000010000 */
        /* <DEDUP_REMOVED lines=20> */
[----:B-----5:R-:W-:Y:S02]  /*2840*/  @!P3 FSEL R141, R104, RZ, P5 ;  /* 0x000000ff688db208 */ /* 0x020fe40002800000 */
        /* <DEDUP_REMOVED lines=10> */
[----:B------:R-:W-:-:S04]  /*28f0*/  IMAD.MOV.U32 R129, RZ, RZ, 0x10 ;  /* 0x00000010ff817424 */ /* 0x000fc800078e00ff */
[----:B------:R-:W-:-:S06]  /*2900*/  IMAD.WIDE.U32 R128, R8, R129, c[0x0][0x170] ;  /* 0x00005c0008807625 */ /* 0x000fcc00078e0081 */
[----:B------:R-:W5:Y:S02]  /*2910*/  LDG.E.128 R128, [R128.64] ;  /* 0x0000000480807981 */ /* 0x000f64000c1e1d00 */
.L_x_8159:
[----:B------:R-:W-:Y:S05]  /*2920*/  BSYNC B1 ;  /* 0x0000000000017941 */ /* 0x000fea0003800000 */
.L_x_8158:
        /* <DEDUP_REMOVED lines=10> */
.L_x_8161:
[----:B------:R-:W-:Y:S05]  /*29d0*/  BSYNC B1 ;  /* 0x0000000000017941 */ /* 0x000fea0003800000 */
.L_x_8160:
[----:B------:R-:W-:Y:S01]  /*29e0*/  ISETP.NE.U32.AND P5, PT, RZ, c[0x0][0x258], PT ;  /* 0x00009600ff007a0c */ /* 0x000fe20003fa5070 */
[----:B------:R-:W-:Y:S03]  /*29f0*/  BSSY B1, `(.L_x_8162) ;  /* 0x000000c000017945 */ /* 0x000fe60003800000 */
[----:B------:R-:W-:-:S04]  /*2a00*/  ISETP.NE.AND.EX P5, PT, RZ, c[0x0][0x25c], PT, P5 ;  /* 0x00009700ff007a0c */ /* 0x000fc80003fa5350 */
[----:B------:R-:W-:Y:S01]  /*2a10*/  SEL R132, R141, R132, P5 ;  /* 0x000000848d847207 */ /* 0x000fe20002800000 */
[----:B------:R-:W-:Y:S05]  /*2a20*/  @!P4 BRA `(.L_x_8163) ;  /* 0x000000800000c947 */ /* 0x000fea0003800000 */
[----:B------:R-:W-:Y:S01]  /*2a30*/  FMUL.FTZ R141, R141, c[0x0][0x1ec] ;  /* 0x00007b008d8d7a20 */ /* 0x000fe20000410000 */
[----:B------:R-:W-:Y:S02]  /*2a40*/  LOP3.LUT P6, RZ, R6, 0xff, RZ, 0xc0, !PT ;  /* 0x000000ff06ff7812 */ /* 0x000fe400078cc0ff */
[----:B------:R-:W-:Y:S01]  /*2a50*/  MOV R136, RZ ;  /* 0x000000ff00887202 */ /* 0x000fe20000000f00 */
[----:B------:R-:W-:-:S04]  /*2a60*/  FMUL.FTZ R147, R141, c[0x0][0x1e8] ;  /* 0x00007a008d937a20 */ /* 0x000fc80000410000 */
[----:B-----5:R-:W-:-:S05]  /*2a70*/  FMUL.FTZ R140, R128, R147 ;  /* 0x00000093808c7220 */ /* 0x020fca0000410000 */
[----:B------:R-:W-:Y:S01]  /*2a80*/  FSEL R141, R140, RZ, P6 ;  /* 0x000000ff8c8d7208 */ /* 0x000fe20003000000 */
[----:B------:R-:W-:-:S04]  /*2a90*/  @P6 FMUL.FTZ R136, R158, R147 ;  /* 0x000000939e886220 */ /* 0x000fc80000410000 */
[----:B------:R-:W-:Y:S02]  /*2aa0*/  FADD.FTZ R52, R52, R141 ;  /* 0x0000008d34347221 */ /* 0x000fe40000010000 */
.L_x_8163:
[----:B------:R-:W-:Y:S05]  /*2ab0*/  BSYNC B1 ;  /* 0x0000000000017941 */ /* 0x000fea0003800000 */
.L_x_8162:
        /* <DEDUP_REMOVED lines=10> */
.L_x_8165:
[----:B------:R-:W-:Y:S05]  /*2b60*/  BSYNC B1 ;  /* 0x0000000000017941 */ /* 0x000fea0003800000 */
.L_x_8164:
[----:B------:R-:W-:Y:S01]  /*2b70*/  BSSY B1, `(.L_x_8166) ;  /* 0x000000b000017945 */ /* 0x000fe20003800000 */
[----:B------:R-:W-:Y:S01]  /*2b80*/  SEL R133, R142, R133, P5 ;  /* 0x000000858e857207 */ /* 0x000fe20002800000 */
[----:B------:R-:W-:Y:S05]  /*2b90*/  @!P4 BRA `(.L_x_8167) ;  /* 0x000000800000c947 */ /* 0x000fea0003800000 */
[----:B------:R-:W-:Y:S01]  /*2ba0*/  FMUL.FTZ R142, R142, c[0x0][0x1ec] ;  /* 0x00007b008e8e7a20 */ /* 0x000fe20000410000 */
[----:B------:R-:W-:Y:S01]  /*2bb0*/  LOP3.LUT P6, RZ, R6, 0xff00, RZ, 0xc0, !PT ;  /* 0x0000ff0006ff7812 */ /* 0x000fe200078cc0ff */
[----:B------:R-:W-:Y:S02]  /*2bc0*/  HFMA2.MMA R137, -RZ, RZ, 0, 0 ;  /* 0x00000000ff897435 */ /* 0x000fe400000001ff */
[----:B------:R-:W-:-:S04]  /*2bd0*/  FMUL.FTZ R142, R142, c[0x0][0x1e8] ;  /* 0x00007a008e8e7a20 */ /* 0x000fc80000410000 */
[----:B-----5:R-:W-:-:S05]  /*2be0*/  FMUL.FTZ R140, R129, R142 ;  /* 0x0000008e818c7220 */ /* 0x020fca0000410000 */
[----:B------:R-:W-:Y:S01]  /*2bf0*/  FSEL R140, R140, RZ, P6 ;  /* 0x000000ff8c8c7208 */ /* 0x000fe20003000000 */
[----:B------:R-:W-:-:S04]  /*2c00*/  @P6 FMUL.FTZ R137, R157, R142 ;  /* 0x0000008e9d896220 */ /* 0x000fc80000410000 */
[----:B------:R-:W-:Y:S02]  /*2c10*/  FADD.FTZ R53, R53, R140 ;  /* 0x0000008c35357221 */ /* 0x000fe40000010000 */
.L_x_8167:
[----:B------:R-:W-:Y:S05]  /*2c20*/  BSYNC B1 ;  /* 0x0000000000017941 */ /* 0x000fea0003800000 */
.L_x_8166:
        /* <DEDUP_REMOVED lines=10> */
.L_x_8169:
[----:B------:R-:W-:Y:S05]  /*2cd0*/  BSYNC B1 ;  /* 0x0000000000017941 */ /* 0x000fea0003800000 */
.L_x_8168:
[----:B------:R-:W-:Y:S01]  /*2ce0*/  BSSY B1, `(.L_x_8170) ;  /* 0x000000b000017945 */ /* 0x000fe20003800000 */
        /* <DEDUP_REMOVED lines=10> */
.L_x_8171:
[----:B------:R-:W-:Y:S05]  /*2d90*/  BSYNC B1 ;  /* 0x0000000000017941 */ /* 0x000fea0003800000 */
.L_x_8170:
        /* <DEDUP_REMOVED lines=10> */
.L_x_8173:
[----:B------:R-:W-:Y:S05]  /*2e40*/  BSYNC B1 ;  /* 0x0000000000017941 */ /* 0x000fea0003800000 */
.L_x_8172:
[----:B------:R-:W-:Y:S01]  /*2e50*/  SEL R135, R146, R135, P5 ;  /* 0x0000008792877207 */ /* 0x000fe20002800000 */
[----:B------:R-:W-:Y:S01]  /*2e60*/  BSSY B1, `(.L_x_8174) ;  /* 0x0000011000017945 */ /* 0x000fe20003800000 */
[----:B------:R-:W-:Y:S02]  /*2e70*/  ISETP.NE.U32.AND P5, PT, RZ, c[0x0][0x258], PT ;  /* 0x00009600ff007a0c */ /* 0x000fe40003fa5070 */
[----:B------:R-:W-:Y:S02]  /*2e80*/  @P4 MOV R141, 0x10 ;  /* 0x00000010008d4802 */ /* 0x000fe40000000f00 */
[----:B------:R-:W-:-:S03]  /*2e90*/  ISETP.NE.AND.EX P5, PT, RZ, c[0x0][0x25c], PT, P5 ;  /* 0x00009700ff007a0c */ /* 0x000fc60003fa5350 */
[----:B------:R-:W-:-:S10]  /*2ea0*/  @P4 IMAD.WIDE.U32 R140, R8, R141, c[0x0][0x248] ;  /* 0x00009200088c4625 */ /* 0x000fd400078e008d */
[----:B------:R-:W-:-:S05]  /*2eb0*/  @P5 MOV R143, 0x10 ;  /* 0x00000010008f5802 */ /* 0x000fca0000000f00 */
[----:B------:R-:W-:-:S05]  /*2ec0*/  @P5 IMAD.WIDE.U32 R142, R186, R143, c[0x0][0x258] ;  /* 0x00009600ba8e5625 */ /* 0x000fca00078e008f */
[----:B------:R0:W-:Y:S01]  /*2ed0*/  @P5 STG.E.128 [R142.64], R132 ;  /* 0x000000848e005986 */ /* 0x0001e2000c101d04 */
[----:B------:R-:W-:Y:S05]  /*2ee0*/  @!P4 BRA `(.L_x_8175) ;  /* 0x000000800000c947 */ /* 0x000fea0003800000 */
[----:B------:R-:W-:Y:S01]  /*2ef0*/  FMUL.FTZ R146, R146, c[0x0][0x1ec] ;  /* 0x00007b0092927a20 */ /* 0x000fe20000410000 */
[----:B------:R-:W-:Y:S01]  /*2f00*/  LOP3.LUT P5, RZ, R6, 0xff000000, RZ, 0xc0, !PT ;  /* 0xff00000006ff7812 */ /* 0x000fe200078ac0ff */
[----:B------:R-:W-:Y:S02]  /*2f10*/  IMAD.MOV.U32 R139, RZ, RZ, RZ ;  /* 0x000000ffff8b7224 */ /* 0x000fe400078e00ff */
[----:B------:R-:W-:-:S04]  /*2f20*/  FMUL.FTZ R146, R146, c[0x0][0x1e8] ;  /* 0x00007a0092927a20 */ /* 0x000fc80000410000 */
[----:B0----5:R-:W-:-:S05]  /*2f30*/  FMUL.FTZ R142, R131, R146 ;  /* 0x00000092838e7220 */ /* 0x021fca0000410000 */
[----:B------:R-:W-:Y:S01]  /*2f40*/  FSEL R142, R142, RZ, P5 ;  /* 0x000000ff8e8e7208 */ /* 0x000fe20002800000 */
[----:B------:R-:W-:-:S04]  /*2f50*/  @P5 FMUL.FTZ R139, R31, R146 ;  /* 0x000000921f8b5220 */ /* 0x000fc80000410000 */
[----:B------:R-:W-:Y:S02]  /*2f60*/  FADD.FTZ R55, R55, R142 ;  /* 0x0000008e37377221 */ /* 0x000fe40000010000 */
.L_x_8175:
[----:B------:R-:W-:Y:S05]  /*2f70*/  BSYNC B1 ;  /* 0x0000000000017941 */ /* 0x000fea0003800000 */
.L_x_8174:
[----:B------:R1:W-:Y:S01]  /*2f80*/  @P4 STG.E.128 [R140.64], R136 ;  /* 0x000000888c004986 */ /* 0x0003e2000c101d04 */
[----:B------:R-:W-:Y:S02]  /*2f90*/  IADD3 R186, R186, 0x100, RZ ;  /* 0x00000100baba7810 */ /* 0x000fe40007ffe0ff */
[----:B------:R-:W-:Y:S02]  /*2fa0*/  IADD3 R8, R8, 0x100, RZ ;  /* 0x0000010008087810 */ /* 0x000fe40007ffe0ff */
.L_x_8157:
[----:B------:R-:W-:Y:S05]  /*2fb0*/  BSYNC B0 ;  /* 0x0000000000007941 */ /* 0x000fea0003800000 */
.L_x_8156:
[----:B------:R-:W-:Y:S01]  /*2fc0*/  ISETP.GE.U32.AND P5, PT, R7, 0x200, PT ;  /* 0x000002000700780c */ /* 0x000fe20003fa6070 */
[----:B------:R-:W-:-:S12]  /*2fd0*/  BSSY B0, `(.L_x_8176) ;  /* 0x0000073000007945 */ /* 0x000fd80003800000 */
[----:B------:R-:W-:Y:S05]  /*2fe0*/  @!P5 BRA `(.L_x_8177) ;  /* 0x000007100000d947 */ /* 0x000fea0003800000 */
[----:B-1----:R-:W-:Y:S02]  /*2ff0*/  @P4 MOV R141, 0x10 ;  /* 0x00000010008d4802 */ /* 0x002fe40000000f00 */
[----:B------:R-:W-:-:S03]  /*3000*/  ISETP.NE.AND P5, PT, R183, RZ, PT ;  /* 0x000000ffb700720c */ /* 0x000fc60003fa5270 */
[----:B------:R-:W-:Y:S01]  /*3010*/  @P4 IMAD.WIDE.U32 R140, R8, R141, c[0x0][0x170] ;  /* 0x00005c00088c4625 */ /* 0x000fe200078e008d */
[----:B------:R-:W-:Y:S02]  /*3020*/  FSEL R149, R145, RZ, !P5 ;  /* 0x000000ff91957208 */ /* 0x000fe40006800000 */
[----:B------:R-:W-:Y:S02]  /*3030*/  @!P3 ISETP.NE.U32.AND P5, PT, RZ, c[0x0][0x218], PT ;  /* 0x00008600ff00ba0c */ /* 0x000fe40003fa5070 */
[----:B-----5:R1:W5:Y:S02]  /*3040*/  @P4 LDG.E.128 R128, [R140.64] ;  /* 0x000000048c804981 */ /* 0x020364000c1e1d00 */
[----:B------:R-:W-:-:S04]  /*3050*/  @!P3 ISETP.NE.AND.EX P5, PT, RZ, c[0x0][0x21c], PT, P5 ;  /* 0x00008700ff00ba0c */ /* 0x000fc80003fa5350 */
[----:B0-----:R-:W-:Y:S02]  /*3060*/  @!P3 FSEL R143, R108, RZ, P5 ;  /* 0x000000ff6c8fb208 */ /* 0x001fe40002800000 */
[----:B------:R-:W-:-:S04]  /*3070*/  @!P3 ISETP.NE.U32.AND P5, PT, RZ, c[0x0][0x218], PT ;  /* 0x00008600ff00ba0c */ /* 0x000fc80003fa5070 */
[----:B------:R-:W-:-:S04]  /*3080*/  @!P3 ISETP.NE.AND.EX P5, PT, RZ, c[0x0][0x21c], PT, P5 ;  /* 0x00008700ff00ba0c */ /* 0x000fc80003fa5350 */
[----:B------:R-:W-:Y:S02]  /*3090*/  @!P3 FSEL R142, R109, RZ, P5 ;  /* 0x000000ff6d8eb208 */ /* 0x000fe40002800000 */
[----:B------:R-:W-:-:S04]  /*30a0*/  @!P3 ISETP.NE.U32.AND P5, PT, RZ, c[0x0][0x218], PT ;  /* 0x00008600ff00ba0c */ /* 0x000fc80003fa5070 */
[----:B------:R-:W-:-:S04]  /*30b0*/  @!P3 ISETP.NE.AND.EX P5, PT, RZ, c[0x0][0x21c], PT, P5 ;  /* 0x00008700ff00ba0c */ /* 0x000fc80003fa5350 */
[----:B------:R-:W-:Y:S02]  /*30c0*/  @!P3 FSEL R147, R110, RZ, P5 ;  /* 0x000000ff6e93b208 */ /* 0x000fe40002800000 */
[----:B------:R-:W-:Y:S01]  /*30d0*/  @!P3 ISETP.NE.U32.AND P5, PT, RZ, c[0x0][0x218], PT ;  /* 0x00008600ff00ba0c */ /* 0x000fe20003fa5070 */
[----:B------:R-:W-:Y:S03]  /*30e0*/  BSSY B1, `(.L_x_8178) ;  /* 0x000000a000017945 */ /* 0x000fe60003800000 */
[----:B------:R-:W-:-:S04]  /*30f0*/  @!P3 ISETP.NE.AND.EX P5, PT, RZ, c[0x0][0x21c], PT, P5 ;  /* 0x00008700ff00ba0c */ /* 0x000fc80003fa5350 */
        /* <DEDUP_REMOVED lines=8> */
.L_x_8179:
[----:B-1----:R-:W-:Y:S05]  /*3180*/  BSYNC B1 ;  /* 0x0000000000017941 */ /* 0x002fea0003800000 */
.L_x_8178:
[----:B------:R-:W-:Y:S01]  /*3190*/  ISETP.NE.U32.AND P5, PT, RZ, c[0x0][0x258], PT ;  /* 0x00009600ff007a0c */ /* 0x000fe20003fa5070 */
[----:B------:R-:W-:Y:S03]  /*31a0*/  BSSY B1, `(.L_x_8180) ;  /* 0x000000c000017945 */ /* 0x000fe60003800000 */
[----:B------:R-:W-:-:S04]  /*31b0*/  ISETP.NE.AND.EX P5, PT, RZ, c[0x0][0x25c], PT, P5 ;  /* 0x00009700ff007a0c */ /* 0x000fc80003fa5350 */
        /* <DEDUP_REMOVED lines=10> */
.L_x_8181:
[----:B------:R-:W-:Y:S05]  /*3260*/  BSYNC B1 ;  /* 0x0000000000017941 */ /* 0x000fea0003800000 */
.L_x_8180:
        /* <DEDUP_REMOVED lines=8> */
.L_x_8183:
[----:B------:R-:W-:Y:S05]  /*32f0*/  BSYNC B1 ;  /* 0x0000000000017941 */ /* 0x000fea0003800000 */
.L_x_8182:
        /* <DEDUP_REMOVED lines=11> */
.L_x_8185:
[----:B------:R-:W-:Y:S05]  /*33b0*/  BSYNC B1 ;  /* 0x0000000000017941 */ /* 0x000fea0003800000 */
.L_x_8184:
        /* <DEDUP_REMOVED lines=8> */
.L_x_8187:
[----:B------:R-:W-:Y:S05]  /*3440*/  BSYNC B1 ;  /* 0x0000000000017941 */ /* 0x000fea0003800000 */
.L_x_8186:
[----:B------:R-:W-:Y:S01]  /*3450*/  BSSY B1, `(.L_x_8188) ;  /* 0x000000a000017945 */ /* 0x000fe20003800000 */
[----:B------:R-:W-:Y:S05]  /*3460*/  @!P4 BRA `(.L_x_8189) ;  /* 0x000000800000c947 */ /* 0x000fea0003800000 */
[----:B------:R-:W-:Y:S01]  /*3470*/  FMUL.FTZ R138, R147, c[0x0][0x1ec] ;  /* 0x00007b00938a7a20 */ /* 0x000fe20000410000 */
[----:B------:R-:W-:-:S03]  /*3480*/  LOP3.LUT P6, RZ, R5, 0xff0000, RZ, 0xc0, !PT ;  /* 0x00ff000005ff7812 */ /* 0x000fc600078cc0ff */
[----:B------:R-:W-:Y:S01]  /*3490*/  FMUL.FTZ R143, R138, c[0x0][0x1e8] ;  /* 0x00007a008a8f7a20 */ /* 0x000fe20000410000 */
[----:B------:R-:W-:-:S03]  /*34a0*/  HFMA2.MMA R138, -RZ, RZ, 0, 0 ;  /* 0x00000000ff8a7435 */ /* 0x000fc600000001ff */
[----:B-----5:R-:W-:-:S05]  /*34b0*/  FMUL.FTZ R140, R130, R143 ;  /* 0x0000008f828c7220 */ /* 0x020fca0000410000 */
[----:B------:R-:W-:Y:S01]  /*34c0*/  FSEL R141, R140, RZ, P6 ;  /* 0x000000ff8c8d7208 */ /* 0x000fe20003000000 */
[----:B------:R-:W-:-:S04]  /*34d0*/  @P6 FMUL.FTZ R138, R28, R143 ;  /* 0x0000008f1c8a6220 */ /* 0x000fc80000410000 */
[----:B------:R-:W-:Y:S02]  /*34e0*/  FADD.FTZ R50, R50, R141 ;  /* 0x0000008d32327221 */ /* 0x000fe40000010000 */
.L_x_8189:
[----:B------:R-:W-:Y:S05]  /*34f0*/  BSYNC B1 ;  /* 0x0000000000017941 */ /* 0x000fea0003800000 */
.L_x_8188:
        /* <DEDUP_REMOVED lines=8> */
.L_x_8191:
[----:B------:R-:W-:Y:S05]  /*3580*/  BSYNC B1 ;  /* 0x0000000000017941 */ /* 0x000fea0003800000 */
.L_x_8190:
[----:B------:R-:W-:Y:S01]  /*3590*/  SEL R134, R147, R134, P5 ;  /* 0x0000008693867207 */ /* 0x000fe20002800000 */
[----:B------:R-:W-:Y:S01]  /*35a0*/  @P4 IMAD.MOV.U32 R141, RZ, RZ, 0x10 ;  /* 0x00000010ff8d4424 */ /* 0x000fe200078e00ff */
[----:B------:R-:W-:Y:S01]  /*35b0*/  SEL R135, R146, R135, P5 ;  /* 0x0000008792877207 */ /* 0x000fe20002800000 */
[----:B------:R-:W-:Y:S01]  /*35c0*/  BSSY B1, `(.L_x_8192) ;  /* 0x0000010000017945 */ /* 0x000fe20003800000 */
[----:B------:R-:W-:Y:S01]  /*35d0*/  ISETP.NE.U32.AND P5, PT, RZ, c[0x0][0x258], PT ;  /* 0x00009600ff007a0c */ /* 0x000fe20003fa5070 */
[----:B------:R-:W-:-:S03]  /*35e0*/  @P4 IMAD.WIDE.U32 R140, R8, R141, c[0x0][0x248] ;  /* 0x00009200088c4625 */ /* 0x000fc600078e008d */
[----:B------:R-:W-:-:S13]  /*35f0*/  ISETP.NE.AND.EX P5, PT, RZ, c[0x0][0x25c], PT, P5 ;  /* 0x00009700ff007a0c */ /* 0x000fda0003fa5350 */
[----:B------:R-:W-:-:S05]  /*3600*/  @P5 MOV R143, 0x10 ;  /* 0x00000010008f5802 */ /* 0x000fca0000000f00 */
[----:B------:R-:W-:-:S05]  /*3610*/  @P5 IMAD.WIDE.U32 R142, R186, R143, c[0x0][0x258] ;  /* 0x00009600ba8e5625 */ /* 0x000fca00078e008f */
[----:B------:R0:W-:Y:S01]  /*3620*/  @P5 STG.E.128 [R142.64], R132 ;  /* 0x000000848e005986 */ /* 0x0001e2000c101d04 */
[----:B------:R-:W-:Y:S05]  /*3630*/  @!P4 BRA `(.L_x_8193) ;  /* 0x000000800000c947 */ /* 0x000fea0003800000 */
[----:B------:R-:W-:Y:S01]  /*3640*/  FMUL.FTZ R146, R146, c[0x0][0x1ec] ;  /* 0x00007b0092927a20 */ /* 0x000fe20000410000 */
[----:B------:R-:W-:Y:S01]  /*3650*/  LOP3.LUT P5, RZ, R5, 0xff000000, RZ, 0xc0, !PT ;  /* 0xff00000005ff7812 */ /* 0x000fe200078ac0ff */
[----:B------:R-:W-:Y:S02]  /*3660*/  HFMA2.MMA R139, -RZ, RZ, 0, 0 ;  /* 0x00000000ff8b7435 */ /* 0x000fe400000001ff */
[----:B------:R-:W-:-:S04]  /*3670*/  FMUL.FTZ R146, R146, c[0x0][0x1e8] ;  /* 0x00007a0092927a20 */ /* 0x000fc80000410000 */
[----:B0----5:R-:W-:-:S05]  /*3680*/  FMUL.FTZ R142, R131, R146 ;  /* 0x00000092838e7220 */ /* 0x021fca0000410000 */
[----:B------:R-:W-:Y:S01]  /*3690*/  FSEL R142, R142, RZ, P5 ;  /* 0x000000ff8e8e7208 */ /* 0x000fe20002800000 */
[----:B------:R-:W-:-:S04]  /*36a0*/  @P5 FMUL.FTZ R139, R27, R146 ;  /* 0x000000921b8b5220 */ /* 0x000fc80000410000 */
[----:B------:R-:W-:Y:S02]  /*36b0*/  FADD.FTZ R51, R51, R142 ;  /* 0x0000008e33337221 */ /* 0x000fe40000010000 */
.L_x_8193:
[----:B------:R-:W-:Y:S05]  /*36c0*/  BSYNC B1 ;  /* 0x0000000000017941 */ /* 0x000fea0003800000 */
.L_x_8192:
[----:B------:R1:W-:Y:S01]  /*36d0*/  @P4 STG.E.128 [R140.64], R136 ;  /* 0x000000888c004986 */ /* 0x0003e2000c101d04 */
[----:B------:R-:W-:Y:S02]  /*36e0*/  IADD3 R8, R8, 0x100, RZ ;  /* 0x0000010008087810 */ /* 0x000fe40007ffe0ff */
[----:B------:R-:W-:Y:S02]  /*36f0*/  IADD3 R186, R186, 0x100, RZ ;  /* 0x00000100baba7810 */ /* 0x000fe40007ffe0ff */
.L_x_8177:
[----:B------:R-:W-:Y:S05]  /*3700*/  BSYNC B0 ;  /* 0x0000000000007941 */ /* 0x000fea0003800000 */
.L_x_8176:
[----:B------:R-:W-:Y:S01]  /*3710*/  BSSY B0, `(.L_x_8194) ;  /* 0x0000073000007945 */ /* 0x000fe20003800000 */
        /* <DEDUP_REMOVED lines=26> */
.L_x_8197:
[----:B-1----:R-:W-:Y:S05]  /*38c0*/  BSYNC B1 ;  /* 0x0000000000017941 */ /* 0x002fea0003800000 */
.L_x_8196:
        /* <DEDUP_REMOVED lines=13> */
.L_x_8199:
[----:B------:R-:W-:Y:S05]  /*39a0*/  BSYNC B1 ;  /* 0x0000000000017941 */ /* 0x000fea0003800000 */
.L_x_8198:
        /* <DEDUP_REMOVED lines=8> */
.L_x_8201:
[----:B------:R-:W-:Y:S05]  /*3a30*/  BSYNC B1 ;  /* 0x0000000000017941 */ /* 0x000fea0003800000 */
.L_x_8200:
        /* <DEDUP_REMOVED lines=11> */
.L_x_8203:
[----:B------:R-:W-:Y:S05]  /*3af0*/  BSYNC B1 ;  /* 0x0000000000017941 */ /* 0x000fea0003800000 */
.L_x_8202:
        /* <DEDUP_REMOVED lines=8> */
.L_x_8205:
[----:B------:R-:W-:Y:S05]  /*3b80*/  BSYNC B1 ;  /* 0x0000000000017941 */ /* 0x000fea0003800000 */
.L_x_8204:
        /* <DEDUP_REMOVED lines=10> */
.L_x_8207:
[----:B------:R-:W-:Y:S05]  /*3c30*/  BSYNC B1 ;  /* 0x0000000000017941 */ /* 0x000fea0003800000 */
.L_x_8206:
        /* <DEDUP_REMOVED lines=8> */
.L_x_8209:
[----:B------:R-:W-:Y:S05]  /*3cc0*/  BSYNC B1 ;  /* 0x0000000000017941 */ /* 0x000fea0003800000 */
.L_x_8208:
[----:B------:R-:W-:Y:S01]  /*3cd0*/  SEL R134, R147, R134, P5 ;  /* 0x0000008693867207 */ /* 0x000fe20002800000 */
[----:B------:R-:W-:Y:S01]  /*3ce0*/  BSSY B1, `(.L_x_8210) ;  /* 0x0000012000017945 */ /* 0x000fe20003800000 */
[----:B------:R-:W-:Y:S02]  /*3cf0*/  SEL R135, R146, R135, P5 ;  /* 0x0000008792877207 */ /* 0x000fe40002800000 */
[----:B------:R-:W-:Y:S02]  /*3d00*/  ISETP.NE.U32.AND P5, PT, RZ, c[0x0][0x258], PT ;  /* 0x00009600ff007a0c */ /* 0x000fe40003fa5070 */
[----:B------:R-:W-:Y:S02]  /*3d10*/  @P4 MOV R141, 0x10 ;  /* 0x00000010008d4802 */ /* 0x000fe40000000f00 */
[----:B------:R-:W-:-:S03]  /*3d20*/  ISETP.NE.AND.EX P5, PT, RZ, c[0x0][0x25c], PT, P5 ;  /* 0x00009700ff007a0c */ /* 0x000fc60003fa5350 */
[----:B------:R-:W-:-:S10]  /*3d30*/  @P4 IMAD.WIDE.U32 R140, R8, R141, c[0x0][0x248] ;  /* 0x00009200088c4625 */ /* 0x000fd400078e008d */
[----:B------:R-:W-:-:S04]  /*3d40*/  @P5 IMAD.MOV.U32 R143, RZ, RZ, 0x10 ;  /* 0x00000010ff8f5424 */ /* 0x000fc800078e00ff */
        /* <DEDUP_REMOVED lines=11> */
.L_x_8211:
[----:B------:R-:W-:Y:S05]  /*3e00*/  BSYNC B1 ;  /* 0x0000000000017941 */ /* 0x000fea0003800000 */
.L_x_8210:
[----:B------:R1:W-:Y:S01]  /*3e10*/  @P4 STG.E.128 [R140.64], R136 ;  /* 0x000000888c004986 */ /* 0x0003e2000c101d04 */
[----:B------:R-:W-:Y:S02]  /*3e20*/  IADD3 R8, R8, 0x100, RZ ;  /* 0x0000010008087810 */ /* 0x000fe40007ffe0ff */
[----:B------:R-:W-:Y:S02]  /*3e30*/  IADD3 R186, R186, 0x100, RZ ;  /* 0x00000100baba7810 */ /* 0x000fe40007ffe0ff */
.L_x_8195:
[----:B------:R-:W-:Y:S05]  /*3e40*/  BSYNC B0 ;  /* 0x0000000000007941 */ /* 0x000fea0003800000 */
.L_x_8194:
        /* <DEDUP_REMOVED lines=27> */
.L_x_8215:
[----:B-1----:R-:W-:Y:S05]  /*4000*/  BSYNC B1 ;  /* 0x0000000000017941 */ /* 0x002fea0003800000 */
.L_x_8214:
        /* <DEDUP_REMOVED lines=13> */
.L_x_8217:
[----:B------:R-:W-:Y:S05]  /*40e0*/  BSYNC B1 ;  /* 0x0000000000017941 */ /* 0x000fea0003800000 */
.L_x_8216:
        /* <DEDUP_REMOVED lines=8> */
.L_x_8219:
[----:B------:R-:W-:Y:S05]  /*4170*/  BSYNC B1 ;  /* 0x0000000000017941 */ /* 0x000fea0003800000 */
.L_x_8218:
        /* <DEDUP_REMOVED lines=11> */
.L_x_8221:
[----:B------:R-:W-:Y:S05]  /*4230*/  BSYNC B1 ;  /* 0x0000000000017941 */ /* 0x000fea0003800000 */
.L_x_8220:
        /* <DEDUP_REMOVED lines=8> */
.L_x_8223:
[----:B------:R-:W-:Y:S05]  /*42c0*/  BSYNC B1 ;  /* 0x0000000000017941 */ /* 0x000fea0003800000 */
.L_x_8222:
[----:B------:R-:W-:Y:S01]  /*42d0*/  BSSY B1, `(.L_x_8224) ;  /* 0x000000a000017945 */ /* 0x000fe20003800000 */
[----:B------:R-:W-:Y:S05]  /*42e0*/  @!P4 BRA `(.L_x_8225) ;  /* 0x000000800000c947 */ /* 0x000fea0003800000 */
[----:B------:R-:W-:Y:S01]  /*42f0*/  FMUL.FTZ R138, R147, c[0x0][0x1ec] ;  /* 0x00007b00938a7a20 */ /* 0x000fe20000410000 */
[----:B------:R-:W-:-:S03]  /*4300*/  LOP3.LUT P6, RZ, R3, 0xff0000, RZ, 0xc0, !PT ;  /* 0x00ff000003ff7812 */ /* 0x000fc600078cc0ff */
[----:B------:R-:W-:Y:S02]  /*4310*/  FMUL.FTZ R143, R138, c[0x0][0x1e8] ;  /* 0x00007a008a8f7a20 */ /* 0x000fe40000410000 */
[----:B------:R-:W-:Y:S02]  /*4320*/  IMAD.MOV.U32 R138, RZ, RZ, RZ ;  /* 0x000000ffff8a7224 */ /* 0x000fe400078e00ff */
[----:B-----5:R-:W-:-:S05]  /*4330*/  FMUL.FTZ R140, R130, R143 ;  /* 0x0000008f828c7220 */ /* 0x020fca0000410000 */
[----:B------:R-:W-:Y:S01]  /*4340*/  FSEL R141, R140, RZ, P6 ;  /* 0x000000ff8c8d7208 */ /* 0x000fe20003000000 */
[----:B------:R-:W-:-:S04]  /*4350*/  @P6 FMUL.FTZ R138, R20, R143 ;  /* 0x0000008f148a6220 */ /* 0x000fc80000410000 */
[----:B------:R-:W-:Y:S02]  /*4360*/  FADD.FTZ R42, R42, R141 ;  /* 0x0000008d2a2a7221 */ /* 0x000fe40000010000 */
.L_x_8225:
[----:B------:R-:W-:Y:S05]  /*4370*/  BSYNC B1 ;  /* 0x0000000000017941 */ /* 0x000fea0003800000 */
.L_x_8224:
        /* <DEDUP_REMOVED lines=8> */
.L_x_8227:
[----:B------:R-:W-:Y:S05]  /*4400*/  BSYNC B1 ;  /* 0x0000000000017941 */ /* 0x000fea0003800000 */
.L_x_8226:
[----:B------:R-:W-:Y:S01]  /*4410*/  SEL R134, R147, R134, P5 ;  /* 0x0000008693867207 */ /* 0x000fe20002800000 */
[----:B------:R-:W-:Y:S01]  /*4420*/  BSSY B1, `(.L_x_8228) ;  /* 0x0000012000017945 */ /* 0x000fe20003800000 */
[----:B------:R-:W-:Y:S02]  /*4430*/  SEL R135, R146, R135, P5 ;  /* 0x0000008792877207 */ /* 0x000fe40002800000 */
        /* <DEDUP_REMOVED lines=16> */
.L_x_8229:
[----:B------:R-:W-:Y:S05]  /*4540*/  BSYNC B1 ;  /* 0x0000000000017941 */ /* 0x000fea0003800000 */
.L_x_8228:
[----:B------:R1:W-:Y:S01]  /*4550*/  @P4 STG.E.128 [R140.64], R136 ;  /* 0x000000888c004986 */ /* 0x0003e2000c101d04 */
[----:B------:R-:W-:Y:S02]  /*4560*/  IADD3 R8, R8, 0x100, RZ ;  /* 0x0000010008087810 */ /* 0x000fe40007ffe0ff */
[----:B------:R-:W-:Y:S02]  /*4570*/  IADD3 R186, R186, 0x100, RZ ;  /* 0x00000100baba7810 */ /* 0x000fe40007ffe0ff */
.L_x_8213:
[----:B------:R-:W-:Y:S05]  /*4580*/  BSYNC B0 ;  /* 0x0000000000007941 */ /* 0x000fea0003800000 */
.L_x_8212:
        /* <DEDUP_REMOVED lines=27> */
.L_x_8233:
[----:B-1----:R-:W-:Y:S05]  /*4740*/  BSYNC B1 ;  /* 0x0000000000017941 */ /* 0x002fea0003800000 */
.L_x_8232:
        /* <DEDUP_REMOVED lines=13> */
.L_x_8235:
[----:B------:R-:W-:Y:S05]  /*4820*/  BSYNC B1 ;  /* 0x0000000000017941 */ /* 0x000fea0003800000 */
.L_x_8234:
        /* <DEDUP_REMOVED lines=8> */
.L_x_8237:
[----:B------:R-:W-:Y:S05]  /*48b0*/  BSYNC B1 ;  /* 0x0000000000017941 */ /* 0x000fea0003800000 */
.L_x_8236:
[----:B------:R-:W-:Y:S01]  /*48c0*/  BSSY B1, `(.L_x_8238) ;  /* 0x000000b000017945 */ /* 0x000fe20003800000 */
[----:B------:R-:W-:Y:S01]  /*48d0*/  SEL R133, R142, R133, P5 ;  /* 0x000000858e857207 */ /* 0x000fe20002800000 */
[----:B------:R-:W-:Y:S05]  /*48e0*/  @!P4 BRA `(.L_x_8239) ;  /* 0x000000800000c947 */ /* 0x000fea0003800000 */
[----:B------:R-:W-:Y:S01]  /*48f0*/  FMUL.FTZ R142, R142, c[0x0][0x1ec] ;  /* 0x00007b008e8e7a20 */ /* 0x000fe20000410000 */
[----:B------:R-:W-:Y:S01]  /*4900*/  LOP3.LUT P6, RZ, R2, 0xff00, RZ, 0xc0, !PT ;  /* 0x0000ff0002ff7812 */ /* 0x000fe200078cc0ff */
[----:B------:R-:W-:Y:S02]  /*4910*/  IMAD.MOV.U32 R137, RZ, RZ, RZ ;  /* 0x000000ffff897224 */ /* 0x000fe400078e00ff */
[----:B------:R-:W-:-:S04]  /*4920*/  FMUL.FTZ R142, R142, c[0x0][0x1e8] ;  /* 0x00007a008e8e7a20 */ /* 0x000fc80000410000 */
[----:B-----5:R-:W-:-:S05]  /*4930*/  FMUL.FTZ R140, R129, R142 ;  /* 0x0000008e818c7220 */ /* 0x020fca0000410000 */
[----:B------:R-:W-:Y:S01]  /*4940*/  FSEL R140, R140, RZ, P6 ;  /* 0x000000ff8c8c7208 */ /* 0x000fe20003000000 */
[----:B------:R-:W-:-:S04]  /*4950*/  @P6 FMUL.FTZ R137, R17, R142 ;  /* 0x0000008e11896220 */ /* 0x000fc80000410000 */
[----:B------:R-:W-:Y:S02]  /*4960*/  FADD.FTZ R37, R37, R140 ;  /* 0x0000008c25257221 */ /* 0x000fe40000010000 */
.L_x_8239:
[----:B------:R-:W-:Y:S05]  /*4970*/  BSYNC B1 ;  /* 0x0000000000017941 */ /* 0x000fea0003800000 */
.L_x_8238:
        /* <DEDUP_REMOVED lines=8> */
.L_x_8241:
[----:B------:R-:W-:Y:S05]  /*4a00*/  BSYNC B1 ;  /* 0x0000000000017941 */ /* 0x000fea0003800000 */
.L_x_8240:
[----:B------:R-:W-:Y:S01]  /*4a10*/  BSSY B1, `(.L_x_8242) ;  /* 0x000000a000017945 */ /* 0x000fe20003800000 */
[----:B------:R-:W-:Y:S05]  /*4a20*/  @!P4 BRA `(.L_x_8243) ;  /* 0x000000800000c947 */ /* 0x000fea0003800000 */
[----:B------:R-:W-:Y:S01]  /*4a30*/  FMUL.FTZ R138, R147, c[0x0][0x1ec] ;  /* 0x00007b00938a7a20 */ /* 0x000fe20000410000 */
[----:B------:R-:W-:-:S03]  /*4a40*/  LOP3.LUT P6, RZ, R2, 0xff0000, RZ, 0xc0, !PT ;  /* 0x00ff000002ff7812 */ /* 0x000fc600078cc0ff */
[----:B------:R-:W-:Y:S01]  /*4a50*/  FMUL.FTZ R143, R138, c[0x0][0x1e8] ;  /* 0x00007a008a8f7a20 */ /* 0x000fe20000410000 */
[----:B------:R-:W-:-:S03]  /*4a60*/  MOV R138, RZ ;  /* 0x000000ff008a7202 */ /* 0x000fc60000000f00 */
[----:B-----5:R-:W-:-:S05]  /*4a70*/  FMUL.FTZ R140, R130, R143 ;  /* 0x0000008f828c7220 */ /* 0x020fca0000410000 */
[----:B------:R-:W-:Y:S01]  /*4a80*/  FSEL R141, R140, RZ, P6 ;  /* 0x000000ff8c8d7208 */ /* 0x000fe20003000000 */
[----:B------:R-:W-:-:S04]  /*4a90*/  @P6 FMUL.FTZ R138, R16, R143 ;  /* 0x0000008f108a6220 */ /* 0x000fc80000410000 */
[----:B------:R-:W-:Y:S02]  /*4aa0*/  FADD.FTZ R38, R38, R141 ;  /* 0x0000008d26267221 */ /* 0x000fe40000010000 */
.L_x_8243:
[----:B------:R-:W-:Y:S05]  /*4ab0*/  BSYNC B1 ;  /* 0x0000000000017941 */ /* 0x000fea0003800000 */
.L_x_8242:
        /* <DEDUP_REMOVED lines=8> */
.L_x_8245:
[----:B------:R-:W-:Y:S05]  /*4b40*/  BSYNC B1 ;  /* 0x0000000000017941 */ /* 0x000fea0003800000 */
.L_x_8244:
        /* <DEDUP_REMOVED lines=19> */
.L_x_8247:
[----:B------:R-:W-:Y:S05]  /*4c80*/  BSYNC B1 ;  /* 0x0000000000017941 */ /* 0x000fea0003800000 */
.L_x_8246:
[----:B------:R1:W-:Y:S01]  /*4c90*/  @P4 STG.E.128 [R140.64], R136 ;  /* 0x000000888c004986 */ /* 0x0003e2000c101d04 */
[----:B------:R-:W-:Y:S02]  /*4ca0*/  IADD3 R8, R8, 0x100, RZ ;  /* 0x0000010008087810 */ /* 0x000fe40007ffe0ff */
[----:B------:R-:W-:Y:S02]  /*4cb0*/  IADD3 R186, R186, 0x100, RZ ;  /* 0x00000100baba7810 */ /* 0x000fe40007ffe0ff */
.L_x_8231:
[----:B------:R-:W-:Y:S05]  /*4cc0*/  BSYNC B0 ;  /* 0x0000000000007941 */ /* 0x000fea0003800000 */
.L_x_8230:
        /* <DEDUP_REMOVED lines=28> */
.L_x_8251:
[----:B-1----:R-:W-:Y:S05]  /*4e90*/  BSYNC B1 ;  /* 0x0000000000017941 */ /* 0x002fea0003800000 */
.L_x_8250:
[----:B------:R-:W-:Y:S01]  /*4ea0*/  ISETP.NE.U32.AND P5, PT, RZ, c[0x0][0x258], PT ;  /* 0x00009600ff007a0c */ /* 0x000fe20003fa5070 */
[----:B------:R-:W-:Y:S03]  /*4eb0*/  BSSY B1, `(.L_x_8252) ;  /* 0x000000c000017945 */ /* 0x000fe60003800000 */
[----:B------:R-:W-:-:S04]  /*4ec0*/  ISETP.NE.AND.EX P5, PT, RZ, c[0x0][0x25c], PT, P5 ;  /* 0x00009700ff007a0c */ /* 0x000fc80003fa5350 */
        /* <DEDUP_REMOVED lines=10> */
.L_x_8253:
[----:B------:R-:W-:Y:S05]  /*4f70*/  BSYNC B1 ;  /* 0x0000000000017941 */ /* 0x000fea0003800000 */
.L_x_8252:
        /* <DEDUP_REMOVED lines=8> */
.L_x_8255:
[----:B------:R-:W-:Y:S05]  /*5000*/  BSYNC B1 ;  /* 0x0000000000017941 */ /* 0x000fea0003800000 */
.L_x_8254:
        /* <DEDUP_REMOVED lines=11> */
.L_x_8257:
[----:B------:R-:W-:Y:S05]  /*50c0*/  BSYNC B1 ;  /* 0x0000000000017941 */ /* 0x000fea0003800000 */
.L_x_8256:
        /* <DEDUP_REMOVED lines=8> */
.L_x_8259:
[----:B------:R-:W-:Y:S05]  /*5150*/  BSYNC B1 ;  /* 0x0000000000017941 */ /* 0x000fea0003800000 */
.L_x_8258:
        /* <DEDUP_REMOVED lines=10> */
.L_x_8261:
[----:B------:R-:W-:Y:S05]  /*5200*/  BSYNC B1 ;  /* 0x0000000000017941 */ /* 0x000fea0003800000 */
.L_x_8260:
        /* <DEDUP_REMOVED lines=8> */
.L_x_8263:
[----:B------:R-:W-:Y:S05]  /*5290*/  BSYNC B1 ;  /* 0x0000000000017941 */ /* 0x000fea0003800000 */
.L_x_8262:
[----:B------:R-:W-:Y:S01]  /*52a0*/  ISETP.NE.U32.AND P3, PT, RZ, c[0x0][0x258], PT ;  /* 0x00009600ff007a0c */ /* 0x000fe20003f65070 */
[----:B------:R-:W-:Y:S01]  /*52b0*/  BSSY B1, `(.L_x_8264) ;  /* 0x0000012000017945 */ /* 0x000fe20003800000 */
[----:B------:R-:W-:Y:S02]  /*52c0*/  SEL R134, R145, R134, P5 ;  /* 0x0000008691867207 */ /* 0x000fe40002800000 */
[----:B------:R-:W-:Y:S02]  /*52d0*/  ISETP.NE.AND.EX P3, PT, RZ, c[0x0][0x25c], PT, P3 ;  /* 0x00009700ff007a0c */ /* 0x000fe40003f65330 */
[----:B------:R-:W-:Y:S02]  /*52e0*/  SEL R135, R146, R135, P5 ;  /* 0x0000008792877207 */ /* 0x000fe40002800000 */
[----:B------:R-:W-:-:S05]  /*52f0*/  @P4 MOV R9, 0x10 ;  /* 0x0000001000094802 */ /* 0x000fca0000000f00 */
[----:B------:R-:W-:-:S04]  /*5300*/  @P4 IMAD.WIDE.U32 R8, R8, R9, c[0x0][0x248] ;  /* 0x0000920008084625 */ /* 0x000fc800078e0009 */
        /* <DEDUP_REMOVED lines=12> */
.L_x_8265:
[----:B------:R-:W-:Y:S05]  /*53d0*/  BSYNC B1 ;  /* 0x0000000000017941 */ /* 0x000fea0003800000 */
.L_x_8264:
[----:B------:R1:W-:Y:S02]  /*53e0*/  @P4 STG.E.128 [R8.64], R136 ;  /* 0x0000008808004986 */ /* 0x0003e4000c101d04 */
.L_x_8249:
[----:B------:R-:W-:Y:S05]  /*53f0*/  BSYNC B0 ;  /* 0x0000000000007941 */ /* 0x000fea0003800000 */
.L_x_8248:
[----:B------:R-:W-:Y:S02]  /*5400*/  LOP3.LUT P3, RZ, R10, 0xff, RZ, 0xc0, !PT ;  /* 0x000000ff0aff7812 */ /* 0x000fe4000786c0ff */
[----:B------:R-:W-:Y:S02]  /*5410*/  IADD3 R184, R184, c[0x0][0x160], RZ ;  /* 0x00005800b8b87a10 */ /* 0x000fe40007ffe0ff */
[----:B------:R-:W-:Y:S02]  /*5420*/  SEL R10, RZ, 0x1, P3 ;  /* 0x00000001ff0a7807 */ /* 0x000fe40001800000 */
[----:B------:R-:W-:-:S13]  /*5430*/  ISETP.GE.AND P3, PT, R184, c[0x0][0x164], PT ;  /* 0x00005900b8007a0c */ /* 0x000fda0003f66270 */
[----:B01---5:R-:W-:Y:S01]  /*5440*/  @P3 CALL.REL.NOINC `(.L_x_8130) ;  /* 0x0000001000003944 */ /* 0x023fe20003c00000 */
[----:B------:R-:W-:Y:S05]  /*5450*/  BRA `(.L_x_8266) ;  /* 0xffffb7a000007947 */ /* 0x000fea000383ffff */
.L_x_8130:
[----:B--2---:R-:W0:Y:S01]  /*5460*/  S2UR UR6, SR_CTAID.X ;  /* 0x00000000000679c3 */ /* 0x004e220000002500 */
[----:B------:R-:W0:Y:S01]  /*5470*/  S2R R2, SR_TID.X ;  /* 0x0000000000027919 */ /* 0x000e220000002100 */
[C---:B------:R-:W-:Y:S02]  /*5480*/  LOP3.LUT P4, RZ, R7.reuse, 0xffffff00, RZ, 0xc0, !PT ;  /* 0xffffff0007ff7812 */ /* 0x040fe4000788c0ff */
[----:B------:R-:W-:Y:S02]  /*5490*/  ISETP.GE.U32.AND P3, PT, R7, 0x200, PT ;  /* 0x000002000700780c */ /* 0x000fe40003f66070 */
[----:B-----5:R-:W-:Y:S02]  /*54a0*/  @P0 MOV R21, 0x10 ;  /* 0x0000001000150802 */ /* 0x020fe40000000f00 */
[----:B------:R-:W-:Y:S02]  /*54b0*/  @P1 MOV R25, 0x10 ;  /* 0x0000001000191802 */ /* 0x000fe40000000f00 */
[----:B------:R-:W-:-:S05]  /*54c0*/  @P2 MOV R27, 0x10 ;  /* 0x00000010001b2802 */ /* 0x000fca0000000f00 */
[----:B------:R-:W-:Y:S02]  /*54d0*/  @P4 IMAD.MOV.U32 R9, RZ, RZ, 0x10 ;  /* 0x00000010ff094424 */ /* 0x000fe400078e00ff */
        /* <DEDUP_REMOVED lines=42> */
[----:B------:R-:W-:-:S10]  /*5780*/  HFMA2.MMA R7, -RZ, RZ, 0, 9.5367431640625e-07 ;  /* 0x00000010ff077435 */ /* 0x000fd400000001ff */
[----:B----4-:R-:W-:-:S04]  /*5790*/  IMAD.WIDE.U32 R2, R0, R7, c[0x0][0x220] ;  /* 0x0000880000027625 */ /* 0x010fc800078e0007 */
[CC--:B------:R-:W-:Y:S01]  /*57a0*/  IMAD.WIDE.U32 R4, R0.reuse, R7.reuse, c[0x0][0x228] ;  /* 0x00008a0000047625 */ /* 0x0c0fe200078e0007 */
[----:B------:R-:W-:Y:S03]  /*57b0*/  STG.E.128 [R2.64], R56 ;  /* 0x0000003802007986 */ /* 0x000fe6000c101d04 */
[----:B------:R-:W-:Y:S01]  /*57c0*/  IMAD.WIDE.U32 R6, R0, R7, c[0x0][0x240] ;  /* 0x0000900000067625 */ /* 0x000fe200078e0007 */
[----:B------:R-:W-:Y:S04]  /*57d0*/  STG.E.128 [R4.64], R80 ;  /* 0x0000005004007986 */ /* 0x000fe8000c101d04 */
[----:B------:R-:W-:Y:S01]  /*57e0*/  STG.E.128 [R6.64], R32 ;  /* 0x0000002006007986 */ /* 0x000fe2000c101d04 */
[----:B------:R-:W-:Y:S05]  /*57f0*/  EXIT ;  /* 0x000000000000794d */ /* 0x000fea0003800000 */
.L_x_8154:
[----:B------:R-:W-:Y:S01]  /*5800*/  HFMA2.MMA R148, -RZ, RZ, 0, 1.847743988037109375e-06 ;  /* 0x0000001fff947435 */ /* 0x000fe200000001ff */
[----:B------:R-:W-:Y:S01]  /*5810*/  IMAD.MOV.U32 R146, RZ, RZ, R155 ;  /* 0x000000ffff927224 */ /* 0x000fe200078e009b */
[----:B------:R-:W-:-:S02]  /*5820*/  MOV R149, 0x10 ;  /* 0x0000001000957802 */ /* 0x000fc40000000f00 */
[----:B------:R-:W-:Y:S02]  /*5830*/  MOV R151, 0xffffffff ;  /* 0xffffffff00977802 */ /* 0x000fe40000000f00 */
[----:B------:R-:W-:Y:S02]  /*5840*/  MOV R140, 0x5860 ;  /* 0x00005860008c7802 */ /* 0x000fe40000000f00 */
[----:B-----5:R-:W-:Y:S05]  /*5850*/  CALL.REL.NOINC `($__internal_177_$__cuda_sm70_shflsync_down_p) ;  /* 0x0000046000007944 */ /* 0x020fea0003c00000 */
[----:B-1----:R-:W-:Y:S01]  /*5860*/  MOV R144, R146 ;  /* 0x0000009200907202 */ /* 0x002fe20000000f00 */
[----:B0-----:R-:W-:Y:S05]  /*5870*/  BRA `(.L_x_8267) ;  /* 0xffffcbf000007947 */ /* 0x001fea000383ffff */
.L_x_8155:
[----:B------:R-:W-:Y:S01]  /*5880*/  HFMA2.MMA R148, -RZ, RZ, 0, 1.847743988037109375e-06 ;  /* 0x0000001fff947435 */ /* 0x000fe200000001ff */
[----:B------:R-:W-:Y:S01]  /*5890*/  MOV R146, R153 ;  /* 0x0000009900927202 */ /* 0x000fe20000000f00 */
[----:B------:R-:W-:Y:S01]  /*58a0*/  IMAD.MOV.U32 R149, RZ, RZ, 0x10 ;  /* 0x00000010ff957424 */ /* 0x000fe200078e00ff */
[----:B------:R-:W-:Y:S02]  /*58b0*/  MOV R151, 0xffffffff ;  /* 0xffffffff00977802 */ /* 0x000fe40000000f00 */
[----:B------:R-:W-:Y:S02]  /*58c0*/  MOV R140, 0x58e0 ;  /* 0x000058e0008c7802 */ /* 0x000fe40000000f00 */
[----:B01---5:R-:W-:Y:S05]  /*58d0*/  CALL.REL.NOINC `($__internal_177_$__cuda_sm70_shflsync_down_p) ;  /* 0x000003e000007944 */ /* 0x023fea0003c00000 */
[----:B------:R-:W-:Y:S01]  /*58e0*/  FADD.FTZ R144, R144, R155 ;  /* 0x0000009b90907221 */ /* 0x000fe20000010000 */
[----:B0-----:R-:W-:Y:S01]  /*58f0*/  HFMA2.MMA R149, -RZ, RZ, 0, 4.76837158203125e-07 ;  /* 0x00000008ff957435 */ /* 0x001fe200000001ff */
[----:B-1----:R-:W-:Y:S01]  /*5900*/  FADD.FTZ R153, R153, R146 ;  /* 0x0000009299997221 */ /* 0x002fe20000010000 */
[----:B------:R-:W-:Y:S01]  /*5910*/  MOV R148, 0x1f ;  /* 0x0000001f00947802 */ /* 0x000fe20000000f00 */
[----:B------:R-:W-:Y:S01]  /*5920*/  IMAD.MOV.U32 R146, RZ, RZ, R144 ;  /* 0x000000ffff927224 */ /* 0x000fe200078e0090 */
[----:B------:R-:W-:-:S02]  /*5930*/  MOV R151, 0xffffffff ;  /* 0xffffffff00977802 */ /* 0x000fc40000000f00 */
[----:B------:R-:W-:Y:S02]  /*5940*/  MOV R140, 0x5960 ;  /* 0x00005960008c7802 */ /* 0x000fe40000000f00 */
[----:B------:R-:W-:Y:S05]  /*5950*/  CALL.REL.NOINC `($__internal_177_$__cuda_sm70_shflsync_down_p) ;  /* 0x0000036000007944 */ /* 0x000fea0003c00000 */
[----:B0-----:R-:W-:Y:S01]  /*5960*/  HFMA2.MMA R149, -RZ, RZ, 0, 4.76837158203125e-07 ;  /* 0x00000008ff957435 */ /* 0x001fe200000001ff */
[----:B-1----:R-:W-:Y:S02]  /*5970*/  MOV R143, R146 ;  /* 0x00000092008f7202 */ /* 0x002fe40000000f00 */
[----:B------:R-:W-:Y:S02]  /*5980*/  MOV R146, R153 ;  /* 0x0000009900927202 */ /* 0x000fe40000000f00 */
[----:B------:R-:W-:Y:S02]  /*5990*/  MOV R148, 0x1f ;  /* 0x0000001f00947802 */ /* 0x000fe40000000f00 */
[----:B------:R-:W-:Y:S02]  /*59a0*/  MOV R151, 0xffffffff ;  /* 0xffffffff00977802 */ /* 0x000fe40000000f00 */
[----:B------:R-:W-:Y:S02]  /*59b0*/  MOV R140, 0x59d0 ;  /* 0x000059d0008c7802 */ /* 0x000fe40000000f00 */
[----:B------:R-:W-:Y:S05]  /*59c0*/  CALL.REL.NOINC `($__internal_177_$__cuda_sm70_shflsync_down_p) ;  /* 0x000002f000007944 */ /* 0x000fea0003c00000 */
[----:B------:R-:W-:Y:S01]  /*59d0*/  FADD.FTZ R144, R143, R144 ;  /* 0x000000908f907221 */ /* 0x000fe20000010000 */
[----:B0-----:R-:W-:Y:S01]  /*59e0*/  HFMA2.MMA R149, -RZ, RZ, 0, 2.384185791015625e-07 ;  /* 0x00000004ff957435 */ /* 0x001fe200000001ff */
[----:B-1----:R-:W-:Y:S01]  /*59f0*/  FADD.FTZ R153, R153, R146 ;  /* 0x0000009299997221 */ /* 0x002fe20000010000 */
[----:B------:R-:W-:Y:S01]  /*5a00*/  MOV R151, 0xffffffff ;  /* 0xffffffff00977802 */ /* 0x000fe20000000f00 */
[----:B------:R-:W-:Y:S01]  /*5a10*/  IMAD.MOV.U32 R148, RZ, RZ, 0x1f ;  /* 0x0000001fff947424 */ /* 0x000fe200078e00ff */
[----:B------:R-:W-:-:S02]  /*5a20*/  MOV R146, R144 ;  /* 0x0000009000927202 */ /* 0x000fc40000000f00 */
[----:B------:R-:W-:Y:S02]  /*5a30*/  MOV R140, 0x5a50 ;  /* 0x00005a50008c7802 */ /* 0x000fe40000000f00 */
[----:B------:R-:W-:Y:S05]  /*5a40*/  CALL.REL.NOINC `($__internal_177_$__cuda_sm70_shflsync_down_p) ;  /* 0x0000027000007944 */ /* 0x000fea0003c00000 */
[----:B0-----:R-:W-:Y:S01]  /*5a50*/  HFMA2.MMA R149, -RZ, RZ, 0, 2.384185791015625e-07 ;  /* 0x00000004ff957435 */ /* 0x001fe200000001ff */
[----:B-1----:R-:W-:Y:S01]  /*5a60*/  MOV R143, R146 ;  /* 0x00000092008f7202 */ /* 0x002fe20000000f00 */
[----:B------:R-:W-:Y:S01]  /*5a70*/  IMAD.MOV.U32 R151, RZ, RZ, -0x1 ;  /* 0xffffffffff977424 */ /* 0x000fe200078e00ff */
[----:B------:R-:W-:Y:S02]  /*5a80*/  MOV R146, R153 ;  /* 0x0000009900927202 */ /* 0x000fe40000000f00 */
[----:B------:R-:W-:Y:S02]  /*5a90*/  MOV R148, 0x1f ;  /* 0x0000001f00947802 */ /* 0x000fe40000000f00 */
[----:B------:R-:W-:Y:S02]  /*5aa0*/  MOV R140, 0x5ac0 ;  /* 0x00005ac0008c7802 */ /* 0x000fe40000000f00 */
[----:B------:R-:W-:Y:S05]  /*5ab0*/  CALL.REL.NOINC `($__internal_177_$__cuda_sm70_shflsync_down_p) ;  /* 0x0000020000007944 */ /* 0x000fea0003c00000 */
[----:B------:R-:W-:Y:S01]  /*5ac0*/  FADD.FTZ R144, R143, R144 ;  /* 0x000000908f907221 */ /* 0x000fe20000010000 */
[----:B0-----:R-:W-:Y:S01]  /*5ad0*/  HFMA2.MMA R149, -RZ, RZ, 0, 1.1920928955078125e-07 ;  /* 0x00000002ff957435 */ /* 0x001fe200000001ff */
[----:B-1----:R-:W-:Y:S01]  /*5ae0*/  FADD.FTZ R147, R153, R146 ;  /* 0x0000009299937221 */ /* 0x002fe20000010000 */
[----:B------:R-:W-:-:S02]  /*5af0*/  MOV R148, 0x1f ;  /* 0x0000001f00947802 */ /* 0x000fc40000000f00 */
[----:B------:R-:W-:Y:S02]  /*5b00*/  MOV R151, 0xffffffff ;  /* 0xffffffff00977802 */ /* 0x000fe40000000f00 */
[----:B------:R-:W-:Y:S02]  /*5b10*/  MOV R146, R144 ;  /* 0x0000009000927202 */ /* 0x000fe40000000f00 */
[----:B------:R-:W-:Y:S02]  /*5b20*/  MOV R140, 0x5b40 ;  /* 0x00005b40008c7802 */ /* 0x000fe40000000f00 */
[----:B------:R-:W-:Y:S05]  /*5b30*/  CALL.REL.NOINC `($__internal_177_$__cuda_sm70_shflsync_down_p) ;  /* 0x0000018000007944 */ /* 0x000fea0003c00000 */
[----:B0-----:R-:W-:Y:S01]  /*5b40*/  HFMA2.MMA R148, -RZ, RZ, 0, 1.847743988037109375e-06 ;  /* 0x0000001fff947435 */ /* 0x001fe200000001ff */
[----:B-1----:R-:W-:Y:S01]  /*5b50*/  MOV R143, R146 ;  /* 0x00000092008f7202 */ /* 0x002fe20000000f00 */
[----:B------:R-:W-:Y:S01]  /*5b60*/  IMAD.MOV.U32 R149, RZ, RZ, 0x2 ;  /* 0x00000002ff957424 */ /* 0x000fe200078e00ff */
[----:B------:R-:W-:Y:S02]  /*5b70*/  MOV R146, R147 ;  /* 0x0000009300927202 */ /* 0x000fe40000000f00 */
[----:B------:R-:W-:Y:S02]  /*5b80*/  MOV R151, 0xffffffff ;  /* 0xffffffff00977802 */ /* 0x000fe40000000f00 */
[----:B------:R-:W-:-:S02]  /*5b90*/  MOV R140, 0x5bb0 ;  /* 0x00005bb0008c7802 */ /* 0x000fc40000000f00 */
[----:B------:R-:W-:Y:S05]  /*5ba0*/  CALL.REL.NOINC `($__internal_177_$__cuda_sm70_shflsync_down_p) ;  /* 0x0000011000007944 */ /* 0x000fea0003c00000 */
[----:B------:R-:W-:Y:S01]  /*5bb0*/  FADD.FTZ R145, R143, R144 ;  /* 0x000000908f917221 */ /* 0x000fe20000010000 */
[----:B0-----:R-:W-:Y:S01]  /*5bc0*/  HFMA2.MMA R149, -RZ, RZ, 0, 5.9604644775390625e-08 ;  /* 0x00000001ff957435 */ /* 0x001fe200000001ff */
[----:B-1----:R-:W-:Y:S01]  /*5bd0*/  FADD.FTZ R147, R147, R146 ;  /* 0x0000009293937221 */ /* 0x002fe20000010000 */
[----:B------:R-:W-:-:S02]  /*5be0*/  MOV R148, 0x1f ;  /* 0x0000001f00947802 */ /* 0x000fc40000000f00 */
[----:B------:R-:W-:Y:S02]  /*5bf0*/  MOV R151, 0xffffffff ;  /* 0xffffffff00977802 */ /* 0x000fe40000000f00 */
[----:B------:R-:W-:Y:S02]  /*5c00*/  MOV R146, R145 ;  /* 0x0000009100927202 */ /* 0x000fe40000000f00 */
[----:B------:R-:W-:Y:S02]  /*5c10*/  MOV R140, 0x5c30 ;  /* 0x00005c30008c7802 */ /* 0x000fe40000000f00 */
[----:B------:R-:W-:Y:S05]  /*5c20*/  CALL.REL.NOINC `($__internal_177_$__cuda_sm70_shflsync_down_p) ;  /* 0x0000009000007944 */ /* 0x000fea0003c00000 */
[----:B0-----:R-:W-:Y:S01]  /*5c30*/  HFMA2.MMA R149, -RZ, RZ, 0, 5.9604644775390625e-08 ;  /* 0x00000001ff957435 */ /* 0x001fe200000001ff */
[----:B-1----:R-:W-:Y:S01]  /*5c40*/  IMAD.MOV.U32 R198, RZ, RZ, R146 ;  /* 0x000000ffffc67224 */ /* 0x002fe200078e0092 */
[----:B------:R-:W-:Y:S02]  /*5c50*/  MOV R146, R147 ;  /* 0x0000009300927202 */ /* 0x000fe40000000f00 */
[----:B------:R-:W-:Y:S02]  /*5c60*/  MOV R148, 0x1f ;  /* 0x0000001f00947802 */ /* 0x000fe40000000f00 */
[----:B------:R-:W-:-:S02]  /*5c70*/  MOV R151, 0xffffffff ;  /* 0xffffffff00977802 */ /* 0x000fc40000000f00 */
[----:B------:R-:W-:Y:S02]  /*5c80*/  MOV R140, 0x5ca0 ;  /* 0x00005ca0008c7802 */ /* 0x000fe40000000f00 */
[----:B------:R-:W-:Y:S05]  /*5c90*/  CALL.REL.NOINC `($__internal_177_$__cuda_sm70_shflsync_down_p) ;  /* 0x0000002000007944 */ /* 0x000fea0003c00000 */
[----:B-1----:R-:W-:Y:S01]  /*5ca0*/  MOV R140, R146 ;  /* 0x00000092008c7202 */ /* 0x002fe20000000f00 */
[----:B0-----:R-:W-:Y:S05]  /*5cb0*/  BRA `(.L_x_8268) ;  /* 0xffffc8d000007947 */ /* 0x001fea000383ffff */
        .weak           $__internal_177_$__cuda_sm70_shflsync_down_p
        .type           $__internal_177_$__cuda_sm70_shflsync_down_p,@function
        .size           $__internal_177_$__cuda_sm70_shflsync_down_p,(.L_x_9431 - $__internal_177_$__cuda_sm70_shflsync_down_p)
$__internal_177_$__cuda_sm70_shflsync_down_p:
[----:B------:R-:W-:Y:S01]  /*5cc0*/  HFMA2.MMA R141, -RZ, RZ, 0, 0 ;  /* 0x00000000ff8d7435 */ /* 0x000fe200000001ff */
[----:B------:R-:W-:Y:S04]  /*5cd0*/  WARPSYNC R151 ;  /* 0x0000009700007348 */ /* 0x000fe80003800000 */
[----:B------:R0:W1:Y:S01]  /*5ce0*/  SHFL.DOWN PT, R146, R146, R149, R148 ;  /* 0x0800009592927389 */ /* 0x00006200000e0094 */
[----:B------:R-:W-:Y:S05]  /*5cf0*/  RET.REL.NODEC R140 `(_ZN10layer_norm13ln_bwd_kernelINS_13Kernel_traitsI6__halfffffjLj6144ELj1ELj1ELj8ELj16ENS_18Kernel_traits_baseILj6144ES2_ffffjLj256EEEEELb1ELb1ELb1ELb0EEEvNS_9BwdParamsE) ;  /* 0xffffa3008c007950 */ /* 0x000fea0003c3ffff */
.L_x_8269:
        /* <DEDUP_REMOVED lines=16> */
.L_x_9431:


//--------------------- .text._ZN10layer_norm22ln_bwd_finalize_kernelINS_22Kernel_traits_finalizeILj6144E6__halfffffjLb1ELj1024ELj4ENS_18Kernel_traits_baseILj6144ES2_ffffjLj1024EEEEELb1ELb1EEEvNS_9BwdParamsE --------------------------
	.section	.text._ZN10layer_norm22ln_bwd_finalize_kernelINS_22Kernel_traits_finalizeILj6144E6__halfffffjLb1ELj1024ELj4ENS_18Kernel_traits_baseILj6144ES2_ffffjLj1024EEEEELb1ELb1EEEvNS_9BwdParamsE,"ax",@progbits
	.sectioninfo	@"SHI_REGISTERS=32"
	.align	128
        .global         _ZN10layer_norm22ln_bwd_finalize_kernelINS_22Kernel_traits_finalizeILj6144E6__halfffffjLb1ELj1024ELj4ENS_18Kernel_traits_baseILj6144ES2_ffffjLj1024EEEEELb1ELb1EEEvNS_9BwdParamsE
        .type           _ZN10layer_norm22ln_bwd_finalize_kernelINS_22Kernel_traits_finalizeILj6144E6__halfffffjLb1ELj1024ELj4ENS_18Kernel_traits_baseILj6144ES2_ffffjLj1024EEEEELb1ELb1EEEvNS_9BwdParamsE,@function
        .size           _ZN10layer_norm22ln_bwd_finalize_kernelINS_22Kernel_traits_finalizeILj6144E6__halfffffjLb1ELj1024ELj4ENS_18Kernel_traits_baseILj6144ES2_ffffjLj1024EEEEELb1ELb1EEEvNS_9BwdParamsE,(.L_x_9432 - _ZN10layer_norm22ln_bwd_finalize_kernelINS_22Kernel_traits_finalizeILj6144E6__halfffffjLb1ELj1024ELj4ENS_18Kernel_traits_baseILj6144ES2_ffffjLj1024EEEEELb1ELb1EEEvNS_9BwdParamsE)
        .other          _ZN10layer_norm22ln_bwd_finalize_kernelINS_22Kernel_traits_finalizeILj6144E6__halfffffjLb1ELj1024ELj4ENS_18Kernel_traits_baseILj6144ES2_ffffjLj1024EEEEELb1ELb1EEEvNS_9BwdParamsE,@"STO_CUDA_ENTRY STV_DEFAULT"
_ZN10layer_norm22ln_bwd_finalize_kernelINS_22Kernel_traits_finalizeILj6144E6__halfffffjLb1ELj1024ELj4ENS_18Kernel_traits_baseILj6144ES2_ffffjLj1024EEEEELb1ELb1EEEvNS_9BwdParamsE:
.text._ZN10layer_norm22ln_bwd_finalize_kernelINS_22Kernel_traits_finalizeILj6144E6__halfffffjLb1ELj1024ELj4ENS_18Kernel_traits_baseILj6144ES2_ffffjLj1024EEEEELb1ELb1EEEvNS_9BwdParamsE:
        /* <DEDUP_REMOVED lines=19> */
.L_x_8282:
        /* <DEDUP_REMOVED lines=32> */
.L_x_8274:
        /* <DEDUP_REMOVED lines=47> */
.L_x_8273:
[----:B------:R-:W-:Y:S05]  /*0620*/  BSYNC B1 ;  /* 0x0000000000017941 */ /* 0x000fea0003800000 */
.L_x_8272:
        /* <DEDUP_REMOVED lines=29> */
.L_x_8276:
[----:B------:R-:W-:Y:S05]  /*0800*/  BSYNC B1 ;  /* 0x0000000000017941 */ /* 0x000fea0003800000 */
.L_x_8275:
        /* <DEDUP_REMOVED lines=13> */
.L_x_8271:
[----:B------:R-:W-:Y:S05]  /*08e0*/  BSYNC B0 ;  /* 0x0000000000007941 */ /* 0x000fea0003800000 */
.L_x_8270:
        /* <DEDUP_REMOVED lines=12> */
.L_x_8283:
        /* <DEDUP_REMOVED lines=27> */
.L_x_8284:
        /* <DEDUP_REMOVED lines=9> */
.L_x_8277:
        /* <DEDUP_REMOVED lines=19> */
.L_x_8281:
[----:B------:R-:W-:Y:S05]  /*0d20*/  BSYNC B0 ;  /* 0x0000000000007941 */ /* 0x000fea0003800000 */
.L_x_8280:
[C---:B------:R-:W-:Y:S02]  /*0d30*/  ISETP.GT.U32.AND P1, PT, R4.reuse, -0x1801, PT ;  /* 0xffffe7ff0400780c */ /* 0x040fe40003f24070 */
[----:B------:R-:W-:-:S02]  /*0d40*/  IADD3 R4, R4, 0x1800, RZ ;  /* 0x0000180004047810 */ /* 0x000fc40007ffe0ff */
[----:B------:R-:W-:-:S09]  /*0d50*/  IADD3 R5, R5, 0xc00, RZ ;  /* 0x00000c0005057810 */ /* 0x000fd20007ffe0ff */
[----:B012---:R-:W-:Y:S05]  /*0d60*/  @P1 BRA `(.L_x_8282) ;  /* 0xfffff3c000001947 */ /* 0x007fea000383ffff */
[----:B------:R-:W-:Y:S05]  /*0d70*/  EXIT ;  /* 0x000000000000794d */ /* 0x000fea0003800000 */
.L_x_8278:
[----:B------:R-:W-:Y:S01]  /*0d80*/  HFMA2.MMA R14, -RZ, RZ, 0, 1.847743988037109375e-06 ;  /* 0x0000001fff0e7435 */ /* 0x000fe200000001ff */
[----:B---3--:R-:W-:Y:S01]  /*0d90*/  IMAD.MOV.U32 R18, RZ, RZ, R10 ;  /* 0x000000ffff127224 */ /* 0x008fe200078e000a */
[----:B------:R-:W-:Y:S01]  /*0da0*/  MOV R17, 0x1 ;  /* 0x0000000100117802 */ /* 0x000fe20000000f00 */
[----:B------:R-:W-:Y:S01]  /*0db0*/  IMAD.MOV.U32 R19, RZ, RZ, -0x1 ;  /* 0xffffffffff137424 */ /* 0x000fe200078e00ff */
[----:B------:R-:W-:Y:S02]  /*0dc0*/  MOV R8, 0xde0 ;  /* 0x00000de000087802 */ /* 0x000fe40000000f00 */
[----:B012---:R-:W-:Y:S05]  /*0dd0*/  CALL.REL.NOINC `($__internal_178_$__cuda_sm70_shflsync_bfly_p) ;  /* 0x0000059000007944 */ /* 0x007fea0003c00000 */
[----:B01----:R-:W-:Y:S05]  /*0de0*/  BRA `(.L_x_8283) ;  /* 0xfffffbc000007947 */ /* 0x003fea000383ffff */
.L_x_8279:
[----:B------:R-:W-:Y:S01]  /*0df0*/  HFMA2.MMA R14, -RZ, RZ, 0, 1.847743988037109375e-06 ;  /* 0x0000001fff0e7435 */ /* 0x000fe200000001ff */
[----:B------:R-:W-:Y:S01]  /*0e00*/  MOV R17, 0x2 ;  /* 0x0000000200117802 */ /* 0x000fe20000000f00 */
[----:B------:R-:W-:Y:S01]  /*0e10*/  IMAD.MOV.U32 R19, RZ, RZ, -0x1 ;  /* 0xffffffffff137424 */ /* 0x000fe200078e00ff */
[----:B------:R-:W-:-:S03]  /*0e20*/  MOV R8, 0xe40 ;  /* 0x00000e4000087802 */ /* 0x000fc60000000f00 */
[----:B0123--:R-:W-:Y:S05]  /*0e30*/  CALL.REL.NOINC `($__internal_178_$__cuda_sm70_shflsync_bfly_p) ;  /* 0x0000053000007944 */ /* 0x00ffea0003c00000 */
[----:B01----:R-:W-:Y:S01]  /*0e40*/  FADD.FTZ R18, R18, R14 ;  /* 0x0000000e12127221 */ /* 0x003fe20000010000 */
[----:B------:R-:W-:Y:S01]  /*0e50*/  HFMA2.MMA R14, -RZ, RZ, 0, 1.847743988037109375e-06 ;  /* 0x0000001fff0e7435 */ /* 0x000fe200000001ff */
[----:B------:R-:W-:Y:S01]  /*0e60*/  MOV R17, 0x4 ;  /* 0x0000000400117802 */ /* 0x000fe20000000f00 */
[----:B------:R-:W-:Y:S01]  /*0e70*/  IMAD.MOV.U32 R19, RZ, RZ, -0x1 ;  /* 0xffffffffff137424 */ /* 0x000fe200078e00ff */
[----:B------:R-:W-:-:S03]  /*0e80*/  MOV R8, 0xea0 ;  /* 0x00000ea000087802 */ /* 0x000fc60000000f00 */
[----:B------:R-:W-:Y:S05]  /*0e90*/  CALL.REL.NOINC `($__internal_178_$__cuda_sm70_shflsync_bfly_p) ;  /* 0x000004d000007944 */ /* 0x000fea0003c00000 */
[----:B01----:R-:W-:Y:S01]  /*0ea0*/  FADD.FTZ R18, R18, R14 ;  /* 0x0000000e12127221 */ /* 0x003fe20000010000 */
[----:B------:R-:W-:Y:S01]  /*0eb0*/  HFMA2.MMA R14, -RZ, RZ, 0, 1.847743988037109375e-06 ;  /* 0x0000001fff0e7435 */ /* 0x000fe200000001ff */
[----:B------:R-:W-:Y:S01]  /*0ec0*/  MOV R17, 0x8 ;  /* 0x0000000800117802 */ /* 0x000fe20000000f00 */
[----:B------:R-:W-:Y:S01]  /*0ed0*/  IMAD.MOV.U32 R19, RZ, RZ, -0x1 ;  /* 0xffffffffff137424 */ /* 0x000fe200078e00ff */
[----:B------:R-:W-:-:S03]  /*0ee0*/  MOV R8, 0xf00 ;  /* 0x00000f0000087802 */ /* 0x000fc60000000f00 */
[----:B------:R-:W-:Y:S05]  /*0ef0*/  CALL.REL.NOINC `($__internal_178_$__cuda_sm70_shflsync_bfly_p) ;  /* 0x0000047000007944 */ /* 0x000fea0003c00000 */
[----:B-1----:R-:W-:Y:S01]  /*0f00*/  FADD.FTZ R10, R18, R14 ;  /* 0x0000000e120a7221 */ /* 0x002fe20000010000 */
[----:B------:R-:W-:Y:S01]  /*0f10*/  HFMA2.MMA R14, -RZ, RZ, 0, 1.847743988037109375e-06 ;  /* 0x0000001fff0e7435 */ /* 0x000fe200000001ff */
[----:B0-----:R-:W-:Y:S01]  /*0f20*/  MOV R17, 0x10 ;  /* 0x0000001000117802 */ /* 0x001fe20000000f00 */
[----:B------:R-:W-:Y:S01]  /*0f30*/  IMAD.MOV.U32 R19, RZ, RZ, -0x1 ;  /* 0xffffffffff137424 */ /* 0x000fe200078e00ff */
[----:B------:R-:W-:-:S02]  /*0f40*/  MOV R8, 0xf70 ;  /* 0x00000f7000087802 */ /* 0x000fc40000000f00 */
[----:B------:R-:W-:Y:S02]  /*0f50*/  MOV R18, R10 ;  /* 0x0000000a00127202 */ /* 0x000fe40000000f00 */
[----:B------:R-:W-:Y:S05]  /*0f60*/  CALL.REL.NOINC `($__internal_178_$__cuda_sm70_shflsync_bfly_p) ;  /* 0x0000040000007944 */ /* 0x000fea0003c00000 */
[----:B0-----:R-:W-:Y:S01]  /*0f70*/  HFMA2.MMA R17, -RZ, RZ, 0, 5.9604644775390625e-08 ;  /* 0x00000001ff117435 */ /* 0x001fe200000001ff */
[----:B-1----:R-:W-:Y:S01]  /*0f80*/  MOV R13, R14 ;  /* 0x0000000e000d7202 */ /* 0x002fe20000000f00 */
[----:B------:R-:W-:Y:S01]  /*0f90*/  IMAD.MOV.U32 R18, RZ, RZ, R15 ;  /* 0x000000ffff127224 */ /* 0x000fe200078e000f */
[----:B------:R-:W-:Y:S01]  /*0fa0*/  MOV R14, 0x1f ;  /* 0x0000001f000e7802 */ /* 0x000fe20000000f00 */
[----:B------:R-:W-:Y:S01]  /*0fb0*/  IMAD.MOV.U32 R19, RZ, RZ, -0x1 ;  /* 0xffffffffff137424 */ /* 0x000fe200078e00ff */
[----:B------:R-:W-:Y:S02]  /*0fc0*/  MOV R8, 0xfe0 ;  /* 0x00000fe000087802 */ /* 0x000fe40000000f00 */
[----:B------:R-:W-:Y:S05]  /*0fd0*/  CALL.REL.NOINC `($__internal_178_$__cuda_sm70_shflsync_bfly_p) ;  /* 0x0000039000007944 */ /* 0x000fea0003c00000 */
[----:B0-----:R-:W-:Y:S01]  /*0fe0*/  HFMA2.MMA R17, -RZ, RZ, 0, 1.1920928955078125e-07 ;  /* 0x00000002ff117435 */ /* 0x001fe200000001ff */
[----:B-1----:R-:W-:Y:S01]  /*0ff0*/  FADD.FTZ R18, R15, R14 ;  /* 0x0000000e0f127221 */ /* 0x002fe20000010000 */
[----:B------:R-:W-:Y:S01]  /*1000*/  MOV R14, 0x1f ;  /* 0x0000001f000e7802 */ /* 0x000fe20000000f00 */
[----:B------:R-:W-:Y:S01]  /*1010*/  IMAD.MOV.U32 R19, RZ, RZ, -0x1 ;  /* 0xffffffffff137424 */ /* 0x000fe200078e00ff */
[----:B------:R-:W-:Y:S02]  /*1020*/  MOV R8, 0x1040 ;  /* 0x0000104000087802 */ /* 0x000fe40000000f00 */
[----:B------:R-:W-:Y:S05]  /*1030*/  CALL.REL.NOINC `($__internal_178_$__cuda_sm70_shflsync_bfly_p) ;  /* 0x0000033000007944 */ /* 0x000fea0003c00000 */
[----:B0-----:R-:W-:Y:S01]  /*1040*/  HFMA2.MMA R17, -RZ, RZ, 0, 2.384185791015625e-07 ;  /* 0x00000004ff117435 */ /* 0x001fe200000001ff */
[----:B-1----:R-:W-:Y:S01]  /*1050*/  FADD.FTZ R18, R18, R14 ;  /* 0x0000000e12127221 */ /* 0x002fe20000010000 */
[----:B------:R-:W-:Y:S01]  /*1060*/  MOV R14, 0x1f ;  /* 0x0000001f000e7802 */ /* 0x000fe20000000f00 */
[----:B------:R-:W-:Y:S01]  /*1070*/  IMAD.MOV.U32 R19, RZ, RZ, -0x1 ;  /* 0xffffffffff137424 */ /* 0x000fe200078e00ff */
[----:B------:R-:W-:-:S02]  /*1080*/  MOV R8, 0x10a0 ;  /* 0x000010a000087802 */ /* 0x000fc40000000f00 */
[----:B------:R-:W-:Y:S05]  /*1090*/  CALL.REL.NOINC `($__internal_178_$__cuda_sm70_shflsync_bfly_p) ;  /* 0x000002d000007944 */ /* 0x000fea0003c00000 */
[----:B0-----:R-:W-:Y:S01]  /*10a0*/  HFMA2.MMA R17, -RZ, RZ, 0, 4.76837158203125e-07 ;  /* 0x00000008ff117435 */ /* 0x001fe200000001ff */
[----:B-1----:R-:W-:Y:S01]  /*10b0*/  FADD.FTZ R18, R18, R14 ;  /* 0x0000000e12127221 */ /* 0x002fe20000010000 */
[----:B------:R-:W-:Y:S01]  /*10c0*/  MOV R14, 0x1f ;  /* 0x0000001f000e7802 */ /* 0x000fe20000000f00 */
[----:B------:R-:W-:Y:S01]  /*10d0*/  IMAD.MOV.U32 R19, RZ, RZ, -0x1 ;  /* 0xffffffffff137424 */ /* 0x000fe200078e00ff */
[----:B------:R-:W-:-:S02]  /*10e0*/  MOV R8, 0x1100 ;  /* 0x0000110000087802 */ /* 0x000fc40000000f00 */
[----:B------:R-:W-:Y:S05]  /*10f0*/  CALL.REL.NOINC `($__internal_178_$__cuda_sm70_shflsync_bfly_p) ;  /* 0x0000027000007944 */ /* 0x000fea0003c00000 */
[----:B-1----:R-:W-:Y:S01]  /*1100*/  FADD.FTZ R12, R18, R14 ;  /* 0x0000000e120c7221 */ /* 0x002fe20000010000 */
[----:B0-----:R-:W-:Y:S01]  /*1110*/  HFMA2.MMA R17, -RZ, RZ, 0, 9.5367431640625e-07 ;  /* 0x00000010ff117435 */ /* 0x001fe200000001ff */
[----:B------:R-:W-:Y:S01]  /*1120*/  MOV R14, 0x1f ;  /* 0x0000001f000e7802 */ /* 0x000fe20000000f00 */
[----:B------:R-:W-:Y:S01]  /*1130*/  IMAD.MOV.U32 R19, RZ, RZ, -0x1 ;  /* 0xffffffffff137424 */ /* 0x000fe200078e00ff */
[----:B------:R-:W-:-:S02]  /*1140*/  MOV R8, 0x1170 ;  /* 0x0000117000087802 */ /* 0x000fc40000000f00 */
[----:B------:R-:W-:Y:S02]  /*1150*/  MOV R18, R12 ;  /* 0x0000000c00127202 */ /* 0x000fe40000000f00 */
[----:B------:R-:W-:Y:S05]  /*1160*/  CALL.REL.NOINC `($__internal_178_$__cuda_sm70_shflsync_bfly_p) ;  /* 0x0000020000007944 */ /* 0x000fea0003c00000 */
[----:B-1----:R-:W-:Y:S01]  /*1170*/  MOV R15, R14 ;  /* 0x0000000e000f7202 */ /* 0x002fe20000000f00 */
[----:B------:R-:W-:Y:S01]  /*1180*/  HFMA2.MMA R14, -RZ, RZ, 0, 1.847743988037109375e-06 ;  /* 0x0000001fff0e7435 */ /* 0x000fe200000001ff */
[----:B0-----:R-:W-:Y:S01]  /*1190*/  MOV R18, R11 ;  /* 0x0000000b00127202 */ /* 0x001fe20000000f00 */
[----:B------:R-:W-:Y:S01]  /*11a0*/  IMAD.MOV.U32 R17, RZ, RZ, 0x1 ;  /* 0x00000001ff117424 */ /* 0x000fe200078e00ff */
[----:B------:R-:W-:Y:S02]  /*11b0*/  MOV R19, 0xffffffff ;  /* 0xffffffff00137802 */ /* 0x000fe40000000f00 */
[----:B------:R-:W-:Y:S02]  /*11c0*/  MOV R8, 0x11e0 ;  /* 0x000011e000087802 */ /* 0x000fe40000000f00 */
[----:B------:R-:W-:Y:S05]  /*11d0*/  CALL.REL.NOINC `($__internal_178_$__cuda_sm70_shflsync_bfly_p) ;  /* 0x0000019000007944 */ /* 0x000fea0003c00000 */
[----:B0-----:R-:W-:Y:S01]  /*11e0*/  HFMA2.MMA R17, -RZ, RZ, 0, 1.1920928955078125e-07 ;  /* 0x00000002ff117435 */ /* 0x001fe200000001ff */
[----:B-1----:R-:W-:Y:S01]  /*11f0*/  FADD.FTZ R18, R11, R14 ;  /* 0x0000000e0b127221 */ /* 0x002fe20000010000 */
[----:B------:R-:W-:Y:S01]  /*1200*/  MOV R19, 0xffffffff ;  /* 0xffffffff00137802 */ /* 0x000fe20000000f00 */
[----:B------:R-:W-:Y:S01]  /*1210*/  IMAD.MOV.U32 R14, RZ, RZ, 0x1f ;  /* 0x0000001fff0e7424 */ /* 0x000fe200078e00ff */
[----:B------:R-:W-:-:S02]  /*1220*/  MOV R8, 0x1240 ;  /* 0x0000124000087802 */ /* 0x000fc40000000f00 */
        /* <DEDUP_REMOVED lines=9> */
[----:B------:R-:W-:-:S02]  /*12c0*/  MOV R14, 0x1f ;  /* 0x0000001f000e7802 */ /* 0x000fc40000000f00 */
[----:B------:R-:W-:Y:S02]  /*12d0*/  MOV R19, 0xffffffff ;  /* 0xffffffff00137802 */ /* 0x000fe40000000f00 */
[----:B------:R-:W-:Y:S02]  /*12e0*/  MOV R8, 0x1300 ;  /* 0x0000130000087802 */ /* 0x000fe40000000f00 */
[----:B------:R-:W-:Y:S05]  /*12f0*/  CALL.REL.NOINC `($__internal_178_$__cuda_sm70_shflsync_bfly_p) ;  /* 0x0000007000007944 */ /* 0x000fea0003c00000 */
[----:B01----:R-:W-:Y:S01]  /*1300*/  FADD.FTZ R18, R18, R14 ;  /* 0x0000000e12127221 */ /* 0x003fe20000010000 */
[----:B------:R-:W-:Y:S01]  /*1310*/  HFMA2.MMA R14, -RZ, RZ, 0, 1.847743988037109375e-06 ;  /* 0x0000001fff0e7435 */ /* 0x000fe200000001ff */
[----:B------:R-:W-:Y:S01]  /*1320*/  IMAD.MOV.U32 R17, RZ, RZ, 0x10 ;  /* 0x00000010ff117424 */ /* 0x000fe200078e00ff */
[----:B------:R-:W-:Y:S02]  /*1330*/  MOV R19, 0xffffffff ;  /* 0xffffffff00137802 */ /* 0x000fe40000000f00 */
[----:B------:R-:W-:Y:S02]  /*1340*/  MOV R8, 0x1360 ;  /* 0x0000136000087802 */ /* 0x000fe40000000f00 */
[----:B------:R-:W-:Y:S05]  /*1350*/  CALL.REL.NOINC `($__internal_178_$__cuda_sm70_shflsync_bfly_p) ;  /* 0x0000001000007944 */ /* 0x000fea0003c00000 */
[----:B01----:R-:W-:Y:S05]  /*1360*/  BRA `(.L_x_8284) ;  /* 0xfffff7f000007947 */ /* 0x003fea000383ffff */
        .weak           $__internal_178_$__cuda_sm70_shflsync_bfly_p
        .type           $__internal_178_$__cuda_sm70_shflsync_bfly_p,@function
        .size           $__internal_178_$__cuda_sm70_shflsync_bfly_p,(.L_x_9432 - $__internal_178_$__cuda_sm70_shflsync_bfly_p)
$__internal_178_$__cuda_sm70_shflsync_bfly_p:
[----:B------:R-:W-:Y:S01]  /*1370*/  HFMA2.MMA R9, -RZ, RZ, 0, 0 ;  /* 0x00000000ff097435 */ /* 0x000fe200000001ff */
[----:B------:R-:W-:Y:S04]  /*1380*/  WARPSYNC R19 ;  /* 0x0000001300007348 */ /* 0x000fe80003800000 */
[----:B------:R0:W1:Y:S01]  /*1390*/  SHFL.BFLY PT, R14, R18, R17, R14 ;  /* 0x0c000011120e7389 */ /* 0x00006200000e000e */
[----:B------:R-:W-:Y:S05]  /*13a0*/  RET.REL.NODEC R8 `(_ZN10layer_norm22ln_bwd_finalize_kernelINS_22Kernel_traits_finalizeILj6144E6__halfffffjLb1ELj1024ELj4ENS_18Kernel_traits_baseILj6144ES2_ffffjLj1024EEEEELb1ELb1EEEvNS_9BwdParamsE) ;  /* 0xffffec5008007950 */ /* 0x000fea0003c3ffff */
.L_x_8285:
        /* <DEDUP_REMOVED lines=13> */
.L_x_9432:


//--------------------- .text._ZN10layer_norm13ln_bwd_kernelINS_13Kernel_traitsI6__halfffffjLj6144ELj1ELj1ELj8ELj16ENS_18Kernel_traits_baseILj6144ES2_ffffjLj256EEEEELb1ELb1ELb1ELb1EEEvNS_9BwdParamsE --------------------------
	.section	.text._ZN10layer_norm13ln_bwd_kernelINS_13Kernel_traitsI6__halfffffjLj6144ELj1ELj1ELj8ELj16ENS_18Kernel_traits_baseILj6144ES2_ffffjLj256EEEEELb1ELb1ELb1ELb1EEEvNS_9BwdParamsE,"ax",@progbits
	.sectioninfo	@"SHI_REGISTERS=254"
	.align	128
        .global         _ZN10layer_norm13ln_bwd_kernelINS_13Kernel_traitsI6__halfffffjLj6144ELj1ELj1ELj8ELj16ENS_18Kernel_traits_baseILj6144ES2_ffffjLj256EEEEELb1ELb1ELb1ELb1EEEvNS_9BwdParamsE
        .type           _ZN10layer_norm13ln_bwd_kernelINS_13Kernel_traitsI6__halfffffjLj6144ELj1ELj1ELj8ELj16ENS_18Kernel_traits_baseILj6144ES2_ffffjLj256EEEEELb1ELb1ELb1ELb1EEEvNS_9BwdParamsE,@function
        .size           _ZN10layer_norm13ln_bwd_kernelINS_13Kernel_traitsI6__halfffffjLj6144ELj1ELj1ELj8ELj16ENS_18Kernel_traits_baseILj6144ES2_ffffjLj256EEEEELb1ELb1ELb1ELb1EEEvNS_9BwdParamsE,(.L_x_9433 - _ZN10layer_norm13ln_bwd_kernelINS_13Kernel_traitsI6__halfffffjLj6144ELj1ELj1ELj8ELj16ENS_18Kernel_traits_baseILj6144ES2_ffffjLj256EEEEELb1ELb1ELb1ELb1EEEvNS_9BwdParamsE)
        .other          _ZN10layer_norm13ln_bwd_kernelINS_13Kernel_traitsI6__halfffffjLj6144ELj1ELj1ELj8ELj16ENS_18Kernel_traits_baseILj6144ES2_ffffjLj256EEEEELb1ELb1ELb1ELb1EEEvNS_9BwdParamsE,@"STO_CUDA_ENTRY STV_DEFAULT"
_ZN10layer_norm13ln_bwd_kernelINS_13Kernel_traitsI6__halfffffjLj6144ELj1ELj1ELj8ELj16ENS_18Kernel_traits_baseILj6144ES2_ffffjLj256EEEEELb1ELb1ELb1ELb1EEEvNS_9BwdParamsE:
.text._ZN10layer_norm13ln_bwd_kernelINS_13Kernel_traitsI6__halfffffjLj6144ELj1ELj1ELj8ELj16ENS_18Kernel_traits_baseILj6144ES2_ffffjLj256EEEEELb1ELb1ELb1ELb1EEEvNS_9BwdParamsE:
        /* <DEDUP_REMOVED lines=44> */
.L_x_8286:
[----:B------:R-:W-:-:S04]  /*02c0*/  SHF.L.U32 R0, R200, 0x3, RZ ;  /* 0x00000003c8007819 */ /* 0x000fc800000006ff */
[----:B------:R-:W-:-:S04]  /*02d0*/  LOP3.LUT R0, R0, 0x7f8, RZ, 0xc0, !PT ;  /* 0x000007f800007812 */ /* 0x000fc800078ec0ff */
[----:B------:R-:W-:-:S04]  /*02e0*/  IADD3 R2, P0, R0, c[0x0][0x1b0], RZ ;  /* 0x00006c0000027a10 */ /* 0x000fc80007f1e0ff */
[----:B------:R-:W-:Y:S02]  /*02f0*/  IADD3.X R3, RZ, c[0x0][0x1b4], RZ, P0, !PT ;  /* 0x00006d00ff037a10 */ /* 0x000fe400007fe4ff */
[----:B------:R-:W-:-:S03]  /*0300*/  IADD3 R4, P0, R0, c[0x0][0x1c8], RZ ;  /* 0x0000720000047a10 */ /* 0x000fc60007f1e0ff */
[----:B------:R-:W2:Y:S01]  /*0310*/  LDG.E.64 R10, [R2.64+0x2800] ;  /* 0x00280004020a7981 */ /* 0x000ea2000c1e1b00 */
[----:B------:R-:W-:-:S03]  /*0320*/  IADD3.X R5, RZ, c[0x0][0x1cc], RZ, P0, !PT ;  /* 0x00007300ff057a10 */ /* 0x000fc600007fe4ff */
[----:B------:R-:W3:Y:S04]  /*0330*/  LDG.E.64 R218, [R2.64] ;  /* 0x0000000402da7981 */ /* 0x000ee8000c1e1b00 */
[----:B------:R-:W4:Y:S04]  /*0340*/  LDG.E.64 R6, [R4.64] ;  /* 0x0000000404067981 */ /* 0x000f28000c1e1b00 */
[----:B------:R-:W5:Y:S04]  /*0350*/  LDG.E.64 R8, [R4.64+0x800] ;  /* 0x0008000404087981 */ /* 0x000f68000c1e1b00 */
[----:B------:R-:W5:Y:S04]  /*0360*/  LDG.E.64 R214, [R2.64+0x800] ;  /* 0x0008000402d67981 */ /* 0x000f68000c1e1b00 */
[----:B------:R-:W5:Y:S04]  /*0370*/  LDG.E.64 R210, [R2.64+0x1000] ;  /* 0x0010000402d27981 */ /* 0x000f68000c1e1b00 */
[----:B------:R-:W5:Y:S04]  /*0380*/  LDG.E.64 R206, [R2.64+0x1800] ;  /* 0x0018000402ce7981 */ /* 0x000f68000c1e1b00 */
[----:B------:R-:W5:Y:S04]  /*0390*/  LDG.E.64 R202, [R2.64+0x2000] ;  /* 0x0020000402ca7981 */ /* 0x000f68000c1e1b00 */
[----:B------:R-:W5:Y:S04]  /*03a0*/  LDG.E.64 R24, [R4.64+0x1000] ;  /* 0x0010000404187981 */ /* 0x000f68000c1e1b00 */
        /* <DEDUP_REMOVED lines=41> */
[----:B---3--:R-:W-:-:S02]  /*0640*/  SHF.R.U64 R186, R218, 0x10, R219 ;  /* 0x00000010daba7819 */ /* 0x008fc400000012db */
[----:B------:R-:W-:Y:S02]  /*0650*/  SHF.R.U32.HI R184, RZ, 0x10, R219 ;  /* 0x00000010ffb87819 */ /* 0x000fe400000116db */
        /* <DEDUP_REMOVED lines=8> */
[----:B------:R-:W-:-:S02]  /*06e0*/  SHF.R.U64 R182, R214, 0x10, R215 ;  /* 0x00000010d6b67819 */ /* 0x000fc400000012d7 */
[----:B------:R-:W-:Y:S02]  /*06f0*/  SHF.R.U32.HI R180, RZ, 0x10, R215 ;  /* 0x00000010ffb47819 */ /* 0x000fe400000116d7 */
[--C-:B------:R-:W-:Y:S02]  /*0700*/  SHF.R.U64 R23, R210, 0x10, R211.reuse ;  /* 0x00000010d2177819 */ /* 0x100fe400000012d3 */
[----:B------:R-:W-:Y:S02]  /*0710*/  SHF.R.U32.HI R22, RZ, 0x10, R211 ;  /* 0x00000010ff167819 */ /* 0x000fe400000116d3 */
[--C-:B------:R-:W-:Y:S02]  /*0720*/  SHF.R.U64 R21, R206, 0x10, R207.reuse ;  /* 0x00000010ce157819 */ /* 0x100fe400000012cf */
[----:B------:R-:W-:Y:S02]  /*0730*/  SHF.R.U32.HI R20, RZ, 0x10, R207 ;  /* 0x00000010ff147819 */ /* 0x000fe400000116cf */
        /* <DEDUP_REMOVED lines=9> */
[----:B------:R-:W-:Y:S01]  /*07d0*/  SHF.R.U32.HI R4, RZ, 0x10, R31 ;  /* 0x00000010ff047819 */ /* 0x000fe2000001161f */
[----:B------:R-:W-:Y:S02]  /*07e0*/  HADD2.F32 R193, -RZ, R24.H0_H0 ;  /* 0x20000018ffc17230 */ /* 0x000fe40000004100 */
[----:B------:R-:W-:Y:S01]  /*07f0*/  HADD2.F32 R192, -RZ, R25.H0_H0 ;  /* 0x20000019ffc07230 */ /* 0x000fe20000004100 */
[----:B------:R-:W-:Y:S01]  /*0800*/  CS2R R24, SRZ ;  /* 0x0000000000187805 */ /* 0x000fe2000001ff00 */
[----:B------:R-:W-:Y:S02]  /*0810*/  HADD2.F32 R191, -RZ, R26.H0_H0 ;  /* 0x2000001affbf7230 */ /* 0x000fe40000004100 */
[----:B------:R-:W-:Y:S01]  /*0820*/  HADD2.F32 R190, -RZ, R27.H0_H0 ;  /* 0x2000001bffbe7230 */ /* 0x000fe20000004100 */
[----:B------:R-:W-:Y:S01]  /*0830*/  CS2R R26, SRZ ;  /* 0x00000000001a7805 */ /* 0x000fe2000001ff00 */
[----:B------:R-:W-:-:S02]  /*0840*/  HADD2.F32 R189, -RZ, R28.H0_H0 ;  /* 0x2000001cffbd7230 */ /* 0x000fc40000004100 */
[----:B------:R-:W-:Y:S01]  /*0850*/  HADD2.F32 R188, -RZ, R29.H0_H0 ;  /* 0x2000001dffbc7230 */ /* 0x000fe20000004100 */
[----:B------:R-:W-:Y:S01]  /*0860*/  CS2R R28, SRZ ;  /* 0x00000000001c7805 */ /* 0x000fe2000001ff00 */
[----:B------:R-:W-:Y:S02]  /*0870*/  HADD2.F32 R187, -RZ, R30.H0_H0 ;  /* 0x2000001effbb7230 */ /* 0x000fe40000004100 */
[----:B------:R-:W-:Y:S01]  /*0880*/  HADD2.F32 R185, -RZ, R31.H0_H0 ;  /* 0x2000001fffb97230 */ /* 0x000fe20000004100 */
[----:B------:R-:W-:Y:S01]  /*0890*/  CS2R R30, SRZ ;  /* 0x00000000001e7805 */ /* 0x000fe2000001ff00 */
        /* <DEDUP_REMOVED lines=34> */
.L_x_8399:
        /* <DEDUP_REMOVED lines=36> */
[----:B------:R0:W5:Y:S01]  /*0d00*/  LDG.E R236, [R138.64] ;  /* 0x000000048aec7981 */ /* 0x000162000c1e1900 */
[----:B------:R-:W-:-:S02]  /*0d10*/  IADD3 R136, R132, 0x300, RZ ;  /* 0x0000030084887810 */ /* 0x000fc40007ffe0ff */
[C---:B------:R-:W-:Y:S01]  /*0d20*/  IADD3 R134, R132.reuse, 0x400, RZ ;  /* 0x0000040084867810 */ /* 0x040fe20007ffe0ff */
[----:B------:R1:W5:Y:S01]  /*0d30*/  LDG.E R230, [R140.64] ;  /* 0x000000048ce67981 */ /* 0x000362000c1e1900 */
[----:B------:R-:W-:Y:S01]  /*0d40*/  IADD3 R132, R132, 0x500, RZ ;  /* 0x0000050084847810 */ /* 0x000fe20007ffe0ff */
[----:B------:R-:W-:-:S03]  /*0d50*/  IMAD.WIDE.U32 R142, R142, R243, c[0x0][0x190] ;  /* 0x000064008e8e7625 */ /* 0x000fc600078e00f3 */
[C---:B------:R-:W-:Y:S01]  /*0d60*/  @P0 IADD3 R144, R2.reuse, 0x500, RZ ;  /* 0x0000050002900810 */ /* 0x040fe20007ffe0ff */
[----:B------:R2:W5:Y:S01]  /*0d70*/  @P0 LDG.E.128 R96, [R250.64] ;  /* 0x00000004fa600981 */ /* 0x000562000c1e1d00 */
[----:B0-----:R-:W-:Y:S01]  /*0d80*/  @P0 IADD3 R138, R2, 0x400, RZ ;  /* 0x00000400028a0810 */ /* 0x001fe20007ffe0ff */
[----:B------:R-:W-:Y:S02]  /*0d90*/  IMAD.WIDE.U32 R132, R132, R243, c[0x0][0x190] ;  /* 0x0000640084847625 */ /* 0x000fe400078e00f3 */
[----:B------:R2:W5:Y:S02]  /*0da0*/  LDG.E R222, [R142.64] ;  /* 0x000000048ede7981 */ /* 0x000564000c1e1900 */
[-C--:B------:R-:W-:Y:S02]  /*0db0*/  @P0 IMAD.WIDE.U32 R138, R138, R241.reuse, c[0x0][0x218] ;  /* 0x000086008a8a0625 */ /* 0x080fe400078e00f1 */
[----:B------:R2:W5:Y:S02]  /*0dc0*/  LDG.E R0, [R132.64] ;  /* 0x0000000484007981 */ /* 0x000564000c1e1900 */
[----:B-1----:R-:W-:-:S02]  /*0dd0*/  @P0 IMAD.WIDE.U32 R140, R144, R241, c[0x0][0x218] ;  /* 0x00008600908c0625 */ /* 0x002fc400078e00f1 */
[----:B------:R2:W5:Y:S02]  /*0de0*/  @P0 LDG.E.128 R100, [R248.64] ;  /* 0x00000004f8640981 */ /* 0x000564000c1e1d00 */
[-C--:B------:R-:W-:Y:S02]  /*0df0*/  IMAD.WIDE.U32 R136, R136, R243.reuse, c[0x0][0x190] ;  /* 0x0000640088887625 */ /* 0x080fe400078e00f3 */
[----:B------:R2:W5:Y:S04]  /*0e00*/  @P0 LDG.E.128 R104, [R246.64] ;  /* 0x00000004f6680981 */ /* 0x000568000c1e1d00 */
[----:B------:R2:W5:Y:S04]  /*0e10*/  @P0 LDG.E.128 R108, [R244.64] ;  /* 0x00000004f46c0981 */ /* 0x000568000c1e1d00 */
[----:B------:R2:W5:Y:S04]  /*0e20*/  @P0 LDG.E.128 R112, [R138.64] ;  /* 0x000000048a700981 */ /* 0x000568000c1e1d00 */
[----:B------:R2:W5:Y:S01]  /*0e30*/  @P0 LDG.E.128 R116, [R140.64] ;  /* 0x000000048c740981 */ /* 0x000562000c1e1d00 */
[----:B------:R-:W-:-:S03]  /*0e40*/  IMAD.WIDE.U32 R134, R134, R243, c[0x0][0x190] ;  /* 0x0000640086867625 */ /* 0x000fc600078e00f3 */
[----:B------:R0:W5:Y:S04]  /*0e50*/  LDG.E R212, [R136.64] ;  /* 0x0000000488d47981 */ /* 0x000168000c1e1900 */
[----:B------:R1:W5:Y:S01]  /*0e60*/  LDG.E R202, [R134.64] ;  /* 0x0000000486ca7981 */ /* 0x000362000c1e1900 */
[----:B0-----:R-:W-:Y:S01]  /*0e70*/  MOV R136, RZ ;  /* 0x000000ff00887202 */ /* 0x001fe20000000f00 */
[----:B-1----:R-:W-:Y:S01]  /*0e80*/  HFMA2.MMA R135, -RZ, RZ, 0, 0 ;  /* 0x00000000ff877435 */ /* 0x002fe200000001ff */
[----:B------:R-:W-:Y:S05]  /*0e90*/  BRA `(.L_x_8290) ;  /* 0x00000f2000007947 */ /* 0x000fea0003800000 */
.L_x_8289:
        /* <DEDUP_REMOVED lines=25> */
[----:B-----5:R-:W-:Y:S02]  /*1030*/  ISETP.GE.AND P0, PT, R234, 0x1, PT ;  /* 0x00000001ea00780c */ /* 0x020fe40003f06270 */
[----:B------:R-:W-:-:S03]  /*1040*/  IADD3 R242, R2, 0x400, RZ ;  /* 0x0000040002f27810 */ /* 0x000fc60007ffe0ff */
[----:B------:R-:W4:Y:S02]  /*1050*/  LDG.E.128 R160, [R160.64] ;  /* 0x00000004a0a07981 */ /* 0x000f24000c1e1d00 */
[----:B------:R-:W-:Y:S01]  /*1060*/  IMAD.WIDE.U32 R164, R242, R241, c[0x0][0x188] ;  /* 0x00006200f2a47625 */ /* 0x000fe200078e00f1 */
[----:B------:R-:W-:-:S05]  /*1070*/  IADD3 R168, R176, 0x400, RZ ;  /* 0x00000400b0a87810 */ /* 0x000fca0007ffe0ff */
[----:B------:R-:W-:Y:S01]  /*1080*/  @P0 IADD3 R172, R234, -0x1, RZ ;  /* 0xffffffffeaac0810 */ /* 0x000fe20007ffe0ff */
[----:B------:R-:W4:Y:S01]  /*1090*/  LDG.E.128 R164, [R164.64] ;  /* 0x00000004a4a47981 */ /* 0x000f22000c1e1d00 */
[----:B------:R-:W-:Y:S01]  /*10a0*/  IMAD.WIDE.U32 R168, R168, R241, c[0x0][0x208] ;  /* 0x00008200a8a87625 */ /* 0x000fe200078e00f1 */
[----:B------:R-:W-:-:S03]  /*10b0*/  IADD3 R240, R2, 0x500, RZ ;  /* 0x0000050002f07810 */ /* 0x000fc60007ffe0ff */
[----:B------:R-:W-:Y:S02]  /*10c0*/  @P0 IMAD R177, R172, c[0x0][0x168], RZ ;  /* 0x00005a00acb10a24 */ /* 0x000fe400078e02ff */
[----:B------:R-:W4:Y:S01]  /*10d0*/  LDG.E.128 R168, [R168.64] ;  /* 0x00000004a8a87981 */ /* 0x000f22000c1e1d00 */
[----:B------:R-:W-:Y:S02]  /*10e0*/  IMAD.WIDE.U32 R172, R240, R241, c[0x0][0x188] ;  /* 0x00006200f0ac7625 */ /* 0x000fe400078e00f1 */
[----:B------:R-:W-:Y:S02]  /*10f0*/  @P0 SHF.R.S32.HI R178, RZ, 0x1f, R177 ;  /* 0x0000001fffb20819 */ /* 0x000fe400000114b1 */
[----:B------:R-:W-:Y:S02]  /*1100*/  IADD3 R176, R176, 0x500, RZ ;  /* 0x00000500b0b07810 */ /* 0x000fe40007ffe0ff */
[----:B------:R-:W-:Y:S01]  /*1110*/  @P0 LEA.HI R177, R178, R177, RZ, 0x2 ;  /* 0x000000b1b2b10211 */ /* 0x000fe200078f10ff */
[----:B------:R-:W4:Y:S01]  /*1120*/  LDG.E.128 R172, [R172.64] ;  /* 0x00000004acac7981 */ /* 0x000f22000c1e1d00 */
[----:B------:R-:W-:-:S02]  /*1130*/  MOV R202, RZ ;  /* 0x000000ff00ca7202 */ /* 0x000fc40000000f00 */
[----:B------:R-:W-:Y:S01]  /*1140*/  @P0 LEA.HI.SX32 R202, R177, R0, 0x1e ;  /* 0x00000000b1ca0211 */ /* 0x000fe200078ff2ff */
[----:B------:R-:W-:-:S06]  /*1150*/  IMAD.WIDE.U32 R176, R176, R241, c[0x0][0x208] ;  /* 0x00008200b0b07625 */ /* 0x000fcc00078e00f1 */
[----:B------:R-:W4:Y:S01]  /*1160*/  LDG.E.128 R176, [R176.64] ;  /* 0x00000004b0b07981 */ /* 0x000f22000c1e1d00 */
[----:B------:R-:W-:-:S04]  /*1170*/  ISETP.NE.U32.AND P0, PT, RZ, c[0x0][0x218], PT ;  /* 0x00008600ff007a0c */ /* 0x000fc80003f05070 */
[----:B------:R-:W-:Y:S02]  /*1180*/  ISETP.NE.AND.EX P0, PT, RZ, c[0x0][0x21c], PT, P0 ;  /* 0x00008700ff007a0c */ /* 0x000fe40003f05300 */
[C---:B------:R-:W-:Y:S02]  /*1190*/  IADD3 R230, R202.reuse, 0x100, RZ ;  /* 0x00000100cae67810 */ /* 0x040fe40007ffe0ff */
[C---:B------:R-:W-:Y:S02]  /*11a0*/  IADD3 R222, R202.reuse, 0x200, RZ ;  /* 0x00000200cade7810 */ /* 0x040fe40007ffe0ff */
[C---:B------:R-:W-:Y:S02]  /*11b0*/  IADD3 R232, R202.reuse, 0x300, RZ ;  /* 0x00000300cae87810 */ /* 0x040fe40007ffe0ff */
[C---:B------:R-:W-:Y:S02]  /*11c0*/  IADD3 R226, R202.reuse, 0x400, RZ ;  /* 0x00000400cae27810 */ /* 0x040fe40007ffe0ff */
[C---:B------:R-:W-:Y:S01]  /*11d0*/  IADD3 R224, R202.reuse, 0x500, RZ ;  /* 0x00000500cae07810 */ /* 0x040fe20007ffe0ff */
[----:B------:R-:W-:-:S02]  /*11e0*/  IMAD.WIDE.U32 R236, R202, R243, c[0x0][0x190] ;  /* 0x00006400caec7625 */ /* 0x000fc400078e00f3 */
[----:B------:R0:W5:Y:S02]  /*11f0*/  @P0 LDG.E.128 R96, [R250.64] ;  /* 0x00000004fa600981 */ /* 0x000164000c1e1d00 */
[-C--:B------:R-:W-:Y:S02]  /*1200*/  IMAD.WIDE.U32 R230, R230, R243.reuse, c[0x0][0x190] ;  /* 0x00006400e6e67625 */ /* 0x080fe400078e00f3 */
[----:B------:R0:W5:Y:S02]  /*1210*/  @P0 LDG.E.128 R100, [R248.64] ;  /* 0x00000004f8640981 */ /* 0x000164000c1e1d00 */
[-C--:B------:R-:W-:Y:S02]  /*1220*/  IMAD.WIDE.U32 R222, R222, R243.reuse, c[0x0][0x190] ;  /* 0x00006400dede7625 */ /* 0x080fe400078e00f3 */
[----:B------:R0:W5:Y:S02]  /*1230*/  @P0 LDG.E.128 R104, [R246.64] ;  /* 0x00000004f6680981 */ /* 0x000164000c1e1d00 */
[----:B------:R-:W-:-:S02]  /*1240*/  IMAD.WIDE.U32 R232, R232, R243, c[0x0][0x190] ;  /* 0x00006400e8e87625 */ /* 0x000fc400078e00f3 */
[----:B------:R0:W5:Y:S02]  /*1250*/  @P0 LDG.E.128 R108, [R244.64] ;  /* 0x00000004f46c0981 */ /* 0x000164000c1e1d00 */
[-C--:B------:R-:W-:Y:S02]  /*1260*/  IMAD.WIDE.U32 R226, R226, R243.reuse, c[0x0][0x190] ;  /* 0x00006400e2e27625 */ /* 0x080fe400078e00f3 */
[----:B------:R1:W5:Y:S02]  /*1270*/  LDG.E R222, [R222.64] ;  /* 0x00000004dede7981 */ /* 0x000364000c1e1900 */
[----:B------:R-:W-:Y:S02]  /*1280*/  IMAD.WIDE.U32 R224, R224, R243, c[0x0][0x190] ;  /* 0x00006400e0e07625 */ /* 0x000fe400078e00f3 */
[----:B------:R0:W5:Y:S02]  /*1290*/  LDG.E R202, [R226.64] ;  /* 0x00000004e2ca7981 */ /* 0x000164000c1e1900 */
[----:B------:R-:W-:-:S02]  /*12a0*/  @P0 IMAD.WIDE.U32 R242, R242, R241, c[0x0][0x218] ;  /* 0x00008600f2f20625 */ /* 0x000fc400078e00f1 */
[----:B------:R0:W5:Y:S02]  /*12b0*/  LDG.E R0, [R224.64] ;  /* 0x00000004e0007981 */ /* 0x000164000c1e1900 */
[----:B------:R-:W-:Y:S02]  /*12c0*/  @P0 IMAD.WIDE.U32 R240, R240, R241, c[0x0][0x218] ;  /* 0x00008600f0f00625 */ /* 0x000fe400078e00f1 */
[----:B------:R0:W5:Y:S04]  /*12d0*/  @P0 LDG.E.128 R112, [R242.64] ;  /* 0x00000004f2700981 */ /* 0x000168000c1e1d00 */
[----:B------:R0:W5:Y:S01]  /*12e0*/  @P0 LDG.E.128 R116, [R240.64] ;  /* 0x00000004f0740981 */ /* 0x000162000c1e1d00 */
[----:B------:R-:W-:-:S03]  /*12f0*/  ISETP.NE.AND P0, PT, R183, RZ, PT ;  /* 0x000000ffb700720c */ /* 0x000fc60003f05270 */
[----:B------:R0:W5:Y:S04]  /*1300*/  LDG.E R230, [R230.64] ;  /* 0x00000004e6e67981 */ /* 0x000168000c1e1900 */
[----:B------:R0:W5:Y:S04]  /*1310*/  LDG.E R212, [R232.64] ;  /* 0x00000004e8d47981 */ /* 0x000168000c1e1900 */
[----:B------:R0:W5:Y:S01]  /*1320*/  LDG.E R236, [R236.64] ;  /* 0x00000004ecec7981 */ /* 0x000162000c1e1900 */
[----:B--2---:R-:W-:-:S05]  /*1330*/  FSEL R238, R238, RZ, !P0 ;  /* 0x000000ffeeee7208 */ /* 0x004fca0004000000 */
[----:B---3--:R-:W-:-:S04]  /*1340*/  FADD.FTZ R132, -R238, R132 ;  /* 0x00000084ee847221 */ /* 0x008fc80000010100 */
[C---:B-1----:R-:W-:Y:S02]  /*1350*/  FMUL.FTZ R223, R3.reuse, R132 ;  /* 0x0000008403df7220 */ /* 0x042fe40000410000 */
[C---:B----4-:R-:W-:Y:S02]  /*1360*/  FADD.FTZ R150, -R238.reuse, R150 ;  /* 0x00000096ee967221 */ /* 0x050fe40000010100 */
[C---:B------:R-:W-:Y:S02]  /*1370*/  FADD.FTZ R132, -R238.reuse, R151 ;  /* 0x00000097ee847221 */ /* 0x040fe40000010100 */
[----:B------:R-:W-:Y:S02]  /*1380*/  FADD.FTZ R134, -R238, R134 ;  /* 0x00000086ee867221 */ /* 0x000fe40000010100 */
[C---:B------:R-:W-:Y:S02]  /*1390*/  FMUL.FTZ R151, R3.reuse, R150 ;  /* 0x0000009603977220 */ /* 0x040fe40000410000 */
[----:B------:R-:W-:-:S02]  /*13a0*/  FMUL.FTZ R150, R3, R132 ;  /* 0x0000008403967220 */ /* 0x000fc40000410000 */
[C---:B------:R-:W-:Y:S02]  /*13b0*/  FADD.FTZ R132, -R238.reuse, R157 ;  /* 0x0000009dee847221 */ /* 0x040fe40000010100 */
[----:B------:R-:W-:Y:S02]  /*13c0*/  FMUL.FTZ R208, R221, R136 ;  /* 0x00000088ddd07220 */ /* 0x000fe40000410000 */
[C---:B------:R-:W-:Y:S02]  /*13d0*/  FADD.FTZ R204, -R238.reuse, R133 ;  /* 0x00000085eecc7221 */ /* 0x040fe40000010100 */
[C---:B0-----:R-:W-:Y:S02]  /*13e0*/  FMUL.FTZ R225, R3.reuse, R134 ;  /* 0x0000008603e17220 */ /* 0x041fe40000410000 */
[----:B------:R-:W-:Y:S02]  /*13f0*/  FADD.FTZ R134, -R238, R158 ;  /* 0x0000009eee867221 */ /* 0x000fe40000010100 */
[----:B------:R-:W-:-:S02]  /*1400*/  FMUL.FTZ R158, R3, R132 ;  /* 0x00000084039e7220 */ /* 0x000fc40000410000 */
[----:B------:R-:W-:Y:S02]  /*1410*/  FMUL.FTZ R227, R186, R137 ;  /* 0x00000089bae37220 */ /* 0x000fe40000410000 */
[----:B------:R-:W-:Y:S02]  /*1420*/  FADD.FTZ R132, RZ, R208 ;  /* 0x000000d0ff847221 */ /* 0x000fe40000010000 */
[----:B------:R-:W-:Y:S02]  /*1430*/  FMUL.FTZ R204, R3, R204 ;  /* 0x000000cc03cc7220 */ /* 0x000fe40000410000 */
[----:B------:R-:W-:Y:S02]  /*1440*/  FFMA.FTZ R133, R223, R208, RZ ;  /* 0x000000d0df857223 */ /* 0x000fe400000100ff */
[----:B------:R-:W-:Y:S02]  /*1450*/  FADD.FTZ R206, -R238, R135 ;  /* 0x00000087eece7221 */ /* 0x000fe40000010100 */
[----:B------:R-:W-:-:S02]  /*1460*/  FMUL.FTZ R210, R219, R138 ;  /* 0x0000008adbd27220 */ /* 0x000fc40000410000 */
[----:B------:R-:W-:Y:S02]  /*1470*/  FADD.FTZ R135, R132, R227 ;  /* 0x000000e384877221 */ /* 0x000fe40000010000 */
[----:B------:R-:W-:Y:S02]  /*1480*/  FFMA.FTZ R133, R204, R227, R133 ;  /* 0x000000e3cc857223 */ /* 0x000fe40000010085 */
[----:B------:R-:W-:Y:S02]  /*1490*/  FMUL.FTZ R229, R184, R139 ;  /* 0x0000008bb8e57220 */ /* 0x000fe40000410000 */
[----:B------:R-:W-:Y:S02]  /*14a0*/  FADD.FTZ R132, R135, R210 ;  /* 0x000000d287847221 */ /* 0x000fe40000010000 */
[----:B------:R-:W-:Y:S02]  /*14b0*/  FMUL.FTZ R206, R3, R206 ;  /* 0x000000ce03ce7220 */ /* 0x000fe40000410000 */
        /* <DEDUP_REMOVED lines=13> */
[----:B------:R-:W-:Y:S02]  /*1590*/  FMUL.FTZ R226, R215, R146 ;  /* 0x00000092d7e27220 */ /* 0x000fe40000410000 */
[----:B------:R-:W-:Y:S02]  /*15a0*/  FADD.FTZ R135, R132, R235 ;  /* 0x000000eb84877221 */ /* 0x000fe40000010000 */
[----:B------:R-:W-:Y:S02]  /*15b0*/  FADD.FTZ R218, -R238, R143 ;  /* 0x0000008feeda7221 */ /* 0x000fe40000010100 */
[----:B------:R-:W-:Y:S02]  /*15c0*/  FMUL.FTZ R233, R3, R142 ;  /* 0x0000008e03e97220 */ /* 0x000fe40000410000 */
[----:B------:R-:W-:Y:S02]  /*15d0*/  FFMA.FTZ R133, R216, R235, R133 ;  /* 0x000000ebd8857223 */ /* 0x000fe40000010085 */
[----:B------:R-:W-:-:S02]  /*15e0*/  FADD.FTZ R232, -R238, R149 ;  /* 0x00000095eee87221 */ /* 0x000fc40000010100 */
[----:B------:R-:W-:Y:S02]  /*15f0*/  FMUL.FTZ R239, R3, R148 ;  /* 0x0000009403ef7220 */ /* 0x000fe40000410000 */
[----:B------:R-:W-:Y:S02]  /*1600*/  FMUL.FTZ R237, R180, R147 ;  /* 0x00000093b4ed7220 */ /* 0x000fe40000410000 */
[----:B------:R-:W-:Y:S02]  /*1610*/  FADD.FTZ R132, R135, R226 ;  /* 0x000000e287847221 */ /* 0x000fe40000010000 */
[----:B------:R-:W-:Y:S02]  /*1620*/  FMUL.FTZ R218, R3, R218 ;  /* 0x000000da03da7220 */ /* 0x000fe40000410000 */
[----:B------:R-:W-:Y:S02]  /*1630*/  FFMA.FTZ R133, R233, R226, R133 ;  /* 0x000000e2e9857223 */ /* 0x000fe40000010085 */
        /* <DEDUP_REMOVED lines=13> */
[----:B------:R-:W-:Y:S02]  /*1710*/  FADD.FTZ R156, -R238, R156 ;  /* 0x0000009cee9c7221 */ /* 0x000fe40000010100 */
[----:B------:R-:W-:Y:S02]  /*1720*/  FMUL.FTZ R154, R211, R154 ;  /* 0x0000009ad39a7220 */ /* 0x000fe40000410000 */
[----:B------:R-:W-:Y:S02]  /*1730*/  FADD.FTZ R135, R132, R153 ;  /* 0x0000009984877221 */ /* 0x000fe40000010000 */
[----:B------:R-:W-:Y:S02]  /*1740*/  FFMA.FTZ R24, R136, R223, R24 ;  /* 0x000000df88187223 */ /* 0x000fe40000010018 */
        /* <DEDUP_REMOVED lines=23> */
[----:B------:R-:W-:Y:S02]  /*18c0*/  FADD.FTZ R164, -R238, R164 ;  /* 0x000000a4eea47221 */ /* 0x000fe40000010100 */
[----:B------:R-:W-:Y:S02]  /*18d0*/  FMUL.FTZ R162, R207, R162 ;  /* 0x000000a2cfa27220 */ /* 0x000fe40000410000 */
[----:B------:R-:W-:-:S02]  /*18e0*/  FADD.FTZ R135, R132, R161 ;  /* 0x000000a184877221 */ /* 0x000fc40000010000 */
[----:B------:R-:W-:Y:S02]  /*18f0*/  FFMA.FTZ R26, R138, R225, R26 ;  /* 0x000000e18a1a7223 */ /* 0x000fe4000001001a */
[----:B------:R-:W-:Y:S02]  /*1900*/  FADD.FTZ R82, R82, R138 ;  /* 0x0000008a52527221 */ /* 0x000fe40000010000 */
[----:B------:R-:W-:Y:S02]  /*1910*/  FFMA.FTZ R133, R158, R161, R133 ;  /* 0x000000a19e857223 */ /* 0x000fe40000010085 */
[----:B------:R-:W-:Y:S02]  /*1920*/  FADD.FTZ R138, -R238, R167 ;  /* 0x000000a7ee8a7221 */ /* 0x000fe40000010100 */
[----:B------:R-:W-:Y:S02]  /*1930*/  FFMA.FTZ R95, R163, R156, R95 ;  /* 0x0000009ca35f7223 */ /* 0x000fe4000001005f */
[----:B------:R-:W-:-:S02]  /*1940*/  FADD.FTZ R71, R71, R163 ;  /* 0x000000a347477221 */ /* 0x000fc40000010000 */
[----:B------:R-:W-:Y:S02]  /*1950*/  FADD.FTZ R134, -R238, R165 ;  /* 0x000000a5ee867221 */ /* 0x000fe40000010100 */
        /* <DEDUP_REMOVED lines=24> */
[C---:B------:R-:W-:Y:S02]  /*1ae0*/  FADD.FTZ R136, -R238.reuse, R175 ;  /* 0x000000afee887221 */ /* 0x040fe40000010100 */
        /* <DEDUP_REMOVED lines=45> */
.L_x_8290:
[----:B--2---:R-:W-:Y:S05]  /*1dc0*/  BSYNC B0 ;  /* 0x0000000000007941 */ /* 0x004fea0003800000 */
.L_x_8288:
[----:B------:R-:W-:Y:S02]  /*1dd0*/  LOP3.LUT P1, RZ, R181, 0xff, RZ, 0xc0, !PT ;  /* 0x000000ffb5ff7812 */ /* 0x000fe4000782c0ff */
[----:B------:R-:W-:-:S02]  /*1de0*/  SHF.R.U32.HI R134, RZ, 0x5, R200 ;  /* 0x00000005ff867819 */ /* 0x000fc400000116c8 */
[----:B------:R-:W-:Y:S02]  /*1df0*/  LOP3.LUT P0, RZ, R200, 0x1f, RZ, 0xc0, !PT ;  /* 0x0000001fc8ff7812 */ /* 0x000fe4000780c0ff */
[----:B------:R-:W-:-:S07]  /*1e00*/  LOP3.LUT R179, R134, 0x7fffff8, RZ, 0xc0, !PT ;  /* 0x07fffff886b37812 */ /* 0x000fce00078ec0ff */
[----:B------:R-:W-:Y:S01]  /*1e10*/  @!P1 IADD3 R179, R179, 0x8, RZ ;  /* 0x00000008b3b39810 */ /* 0x000fe20007ffe0ff */
[----:B------:R-:W-:Y:S05]  /*1e20*/  BRA.DIV ~URZ, `(.L_x_8291) ;  /* 0x00002ed27f007947 */ /* 0x000fea000b800000 */
[----:B------:R0:W1:Y:S02]  /*1e30*/  SHFL.DOWN PT, R137, R136, 0x10, 0x1f ;  /* 0x0a001f0088897f89 */ /* 0x00006400000e0000 */
.L_x_8400:
        /* <DEDUP_REMOVED lines=18> */
.L_x_8401:
[----:B------:R-:W-:Y:S01]  /*1f60*/  @!P0 LOP3.LUT R134, R134, 0x7, RZ, 0xc0, !PT ;  /* 0x0000000786868812 */ /* 0x000fe200078ec0ff */
[----:B--2---:R-:W-:Y:S01]  /*1f70*/  FADD.FTZ R148, R148, R135 ;  /* 0x0000008794947221 */ /* 0x004fe20000010000 */
[----:B------:R-:W-:Y:S01]  /*1f80*/  WARPSYNC 0xffffffff ;  /* 0xffffffff00007948 */ /* 0x000fe20003800000 */
[----:B-1----:R-:W-:Y:S01]  /*1f90*/  FADD.FTZ R149, R132, R139 ;  /* 0x0000008b84957221 */ /* 0x002fe20000010000 */
[----:B------:R-:W-:Y:S02]  /*1fa0*/  @!P0 IADD3 R240, R179, R134, RZ ;  /* 0x00000086b3f08210 */ /* 0x000fe40007ffe0ff */
[C---:B------:R-:W-:Y:S02]  /*1fb0*/  ISETP.GE.AND P6, PT, R234.reuse, 0x1, PT ;  /* 0x00000001ea00780c */ /* 0x040fe40003fc6270 */
[----:B------:R-:W-:Y:S01]  /*1fc0*/  @!P5 ISETP.NE.U32.AND P1, PT, RZ, c[0x0][0x218], PT ;  /* 0x00008600ff00da0c */ /* 0x000fe20003f25070 */
[----:B------:R-:W-:Y:S04]  /*1fd0*/  @!P0 STS.64 [R240.X8+0x6000], R148 ;  /* 0x00600094f0008388 */ /* 0x000fe80000008a00 */
[----:B------:R-:W-:Y:S06]  /*1fe0*/  BAR.SYNC.DEFER_BLOCKING 0x0 ;  /* 0x0000000000007b1d */ /* 0x000fec0000010000 */
[----:B------:R-:W-:-:S05]  /*1ff0*/  @P6 IADD3 R234, R234, -0x1, RZ ;  /* 0xffffffffeaea6810 */ /* 0x000fca0007ffe0ff */
[----:B------:R-:W-:Y:S01]  /*2000*/  @P6 IMAD R234, R234, c[0x0][0x168], RZ ;  /* 0x00005a00eaea6a24 */ /* 0x000fe200078e02ff */
[----:B0-----:R-:W0:Y:S04]  /*2010*/  LDS.128 R132, [R179.X8+0x6000] ;  /* 0x00600000b3847984 */ /* 0x001e280000008c00 */
[----:B------:R-:W1:Y:S04]  /*2020*/  LDS.128 R136, [R179.X8+0x6010] ;  /* 0x00601000b3887984 */ /* 0x000e680000008c00 */
        /* <DEDUP_REMOVED lines=11> */
[----:B------:R-:W-:Y:S01]  /*20e0*/  FADD.FTZ R241, R138, R241 ;  /* 0x000000f18af17221 */ /* 0x000fe20000010000 */
[----:B------:R-:W-:Y:S01]  /*20f0*/  HFMA2.MMA R138, -RZ, RZ, 0, 0 ;  /* 0x00000000ff8a7435 */ /* 0x000fe200000001ff */
[----:B------:R-:W-:-:S02]  /*2100*/  FADD.FTZ R132, R139, R132 ;  /* 0x000000848b847221 */ /* 0x000fc40000010000 */
[----:B--2---:R-:W-:Y:S02]  /*2110*/  FADD.FTZ R241, R241, R140 ;  /* 0x0000008cf1f17221 */ /* 0x004fe40000010000 */
[----:B------:R-:W-:Y:S01]  /*2120*/  FADD.FTZ R132, R132, R141 ;  /* 0x0000008d84847221 */ /* 0x000fe20000010000 */
[----:B------:R-:W-:Y:S01]  /*2130*/  @P6 LEA.HI.SX32 R138, R234, R133, 0x1e ;  /* 0x00000085ea8a6211 */ /* 0x000fe200078ff2ff */
[----:B------:R-:W-:Y:S01]  /*2140*/  FADD.FTZ R241, R142, R241 ;  /* 0x000000f18ef17221 */ /* 0x000fe20000010000 */
[----:B------:R-:W-:Y:S01]  /*2150*/  @P6 MOV R133, 0x10 ;  /* 0x0000001000856802 */ /* 0x000fe20000000f00 */
[----:B------:R-:W-:Y:S01]  /*2160*/  FADD.FTZ R134, R143, R132 ;  /* 0x000000848f867221 */ /* 0x000fe20000010000 */
[----:B------:R-:W-:Y:S01]  /*2170*/  @!P5 ISETP.NE.U32.AND P0, PT, RZ, c[0x0][0x218], PT ;  /* 0x00008600ff00da0c */ /* 0x000fe20003f05070 */
[----:B---3--:R-:W-:Y:S02]  /*2180*/  FADD.FTZ R241, R241, R144 ;  /* 0x00000090f1f17221 */ /* 0x008fe40000010000 */
[----:B------:R-:W-:Y:S01]  /*2190*/  @P6 IMAD.WIDE.U32 R132, R138, R133, c[0x0][0x170] ;  /* 0x00005c008a846625 */ /* 0x000fe200078e0085 */
[----:B------:R-:W-:-:S02]  /*21a0*/  @!P5 ISETP.NE.AND.EX P4, PT, RZ, c[0x0][0x21c], PT, P1 ;  /* 0x00008700ff00da0c */ /* 0x000fc40003f85310 */
[----:B------:R-:W-:Y:S01]  /*21b0*/  @!P5 ISETP.NE.AND.EX P0, PT, RZ, c[0x0][0x21c], PT, P0 ;  /* 0x00008700ff00da0c */ /* 0x000fe20003f05300 */
[----:B------:R-:W-:Y:S01]  /*21c0*/  FADD.FTZ R134, R134, R145 ;  /* 0x0000009186867221 */ /* 0x000fe20000010000 */
[----:B------:R0:W5:Y:S01]  /*21d0*/  @P6 LDG.E.128 R120, [R132.64] ;  /* 0x0000000484786981 */ /* 0x000162000c1e1d00 */
[----:B------:R-:W-:Y:S01]  /*21e0*/  FADD.FTZ R146, R146, R241 ;  /* 0x000000f192927221 */ /* 0x000fe20000010000 */
[----:B------:R-:W-:Y:S01]  /*21f0*/  @!P5 ISETP.NE.U32.AND P1, PT, RZ, c[0x0][0x218], PT ;  /* 0x00008600ff00da0c */ /* 0x000fe20003f25070 */
[----:B------:R-:W-:Y:S01]  /*2200*/  FADD.FTZ R139, R147, R134 ;  /* 0x00000086938b7221 */ /* 0x000fe20000010000 */
[----:B------:R-:W-:Y:S01]  /*2210*/  @!P5 ISETP.NE.U32.AND P2, PT, RZ, c[0x0][0x218], PT ;  /* 0x00008600ff00da0c */ /* 0x000fe20003f45070 */
[----:B------:R-:W-:Y:S01]  /*2220*/  FMUL.FTZ R142, R146, c[0x0][0x1e0] ;  /* 0x00007800928e7a20 */ /* 0x000fe20000410000 */
[----:B-----5:R-:W-:Y:S01]  /*2230*/  @!P5 FSEL R134, R97, RZ, P0 ;  /* 0x000000ff6186d208 */ /* 0x020fe20000000000 */
[----:B------:R-:W-:Y:S01]  /*2240*/  BSSY B0, `(.L_x_8293) ;  /* 0x0000013000007945 */ /* 0x000fe20003800000 */
[----:B------:R-:W-:-:S02]  /*2250*/  ISETP.NE.U32.AND P3, PT, RZ, c[0x0][0x258], PT ;  /* 0x00009600ff007a0c */ /* 0x000fc40003f65070 */
[----:B------:R-:W-:Y:S02]  /*2260*/  @!P5 ISETP.NE.AND.EX P1, PT, RZ, c[0x0][0x21c], PT, P1 ;  /* 0x00008700ff00da0c */ /* 0x000fe40003f25310 */
[----:B------:R-:W-:Y:S02]  /*2270*/  @!P5 ISETP.NE.AND.EX P2, PT, RZ, c[0x0][0x21c], PT, P2 ;  /* 0x00008700ff00da0c */ /* 0x000fe40003f45320 */
[----:B------:R-:W-:Y:S01]  /*2280*/  ISETP.NE.AND P0, PT, R183, RZ, PT ;  /* 0x000000ffb700720c */ /* 0x000fe20003f05270 */
[----:B------:R-:W-:Y:S01]  /*2290*/  FMUL.FTZ R139, R139, c[0x0][0x1e0] ;  /* 0x000078008b8b7a20 */ /* 0x000fe20000410000 */
[----:B------:R-:W-:Y:S02]  /*22a0*/  @!P5 FSEL R137, R96, RZ, P4 ;  /* 0x000000ff6089d208 */ /* 0x000fe40002000000 */
[----:B------:R-:W-:Y:S02]  /*22b0*/  @!P5 ISETP.NE.U32.AND P4, PT, RZ, c[0x0][0x218], PT ;  /* 0x00008600ff00da0c */ /* 0x000fe40003f85070 */
[----:B------:R-:W-:-:S02]  /*22c0*/  ISETP.NE.AND.EX P3, PT, RZ, c[0x0][0x25c], PT, P3 ;  /* 0x00009700ff007a0c */ /* 0x000fc40003f65330 */
[----:B------:R-:W-:Y:S02]  /*22d0*/  @!P5 FSEL R135, R98, RZ, P1 ;  /* 0x000000ff6287d208 */ /* 0x000fe40000800000 */
[----:B------:R-:W-:Y:S02]  /*22e0*/  @!P5 FSEL R136, R99, RZ, P2 ;  /* 0x000000ff6388d208 */ /* 0x000fe40001000000 */
[----:B------:R-:W-:Y:S01]  /*22f0*/  FSEL R142, R142, RZ, !P0 ;  /* 0x000000ff8e8e7208 */ /* 0x000fe20004000000 */
[----:B------:R-:W-:Y:S05]  /*2300*/  @!P5 BRA `(.L_x_8294) ;  /* 0x000000600000d947 */ /* 0x000fea0003800000 */
[----:B0-----:R-:W-:Y:S01]  /*2310*/  ISETP.NE.U32.AND P0, PT, RZ, c[0x0][0x218], PT ;  /* 0x00008600ff007a0c */ /* 0x001fe20003f05070 */
[----:B------:R-:W-:-:S03]  /*2320*/  FFMA.FTZ R133, R223, R139, R142 ;  /* 0x0000008bdf857223 */ /* 0x000fc6000001008e */
[----:B------:R-:W-:Y:S01]  /*2330*/  ISETP.NE.AND.EX P0, PT, RZ, c[0x0][0x21c], PT, P0 ;  /* 0x00008700ff007a0c */ /* 0x000fe20003f05300 */
[----:B------:R-:W-:-:S04]  /*2340*/  FADD.FTZ R132, R208, -R133 ;  /* 0x80000085d0847221 */ /* 0x000fc80000010000 */
[----:B------:R-:W-:-:S08]  /*2350*/  FMUL.FTZ R137, R3, R132 ;  /* 0x0000008403897220 */ /* 0x000fd00000410000 */
[----:B------:R-:W-:Y:S02]  /*2360*/  @P0 FADD.FTZ R137, R96, R137 ;  /* 0x0000008960890221 */ /* 0x000fe40000010000 */
.L_x_8294:
[----:B0-----:R-:W-:Y:S05]  /*2370*/  BSYNC B0 ;  /* 0x0000000000007941 */ /* 0x001fea0003800000 */
.L_x_8293:
[----:B------:R-:W-:Y:S01]  /*2380*/  BSSY B0, `(.L_x_8295) ;  /* 0x000000a000007945 */ /* 0x000fe20003800000 */
[----:B------:R-:W-:Y:S05]  /*2390*/  @!P6 BRA `(.L_x_8296) ;  /* 0x000000800000e947 */ /* 0x000fea0003800000 */
[----:B------:R-:W-:Y:S01]  /*23a0*/  FMUL.FTZ R124, R137, c[0x0][0x1ec] ;  /* 0x00007b00897c7a20 */ /* 0x000fe20000410000 */
[----:B------:R-:W-:-:S03]  /*23b0*/  LOP3.LUT P0, RZ, R236, 0xff, RZ, 0xc0, !PT ;  /* 0x000000ffecff7812 */ /* 0x000fc6000780c0ff */
[----:B------:R-:W-:Y:S01]  /*23c0*/  FMUL.FTZ R140, R124, c[0x0][0x1e8] ;  /* 0x00007a007c8c7a20 */ /* 0x000fe20000410000 */
[----:B------:R-:W-:-:S03]  /*23d0*/  HFMA2.MMA R124, -RZ, RZ, 0, 0 ;  /* 0x00000000ff7c7435 */ /* 0x000fc600000001ff */
[----:B------:R-:W-:-:S05]  /*23e0*/  FMUL.FTZ R132, R120, R140 ;  /* 0x0000008c78847220 */ /* 0x000fca0000410000 */
[----:B------:R-:W-:Y:S01]  /*23f0*/  FSEL R133, R132, RZ, P0 ;  /* 0x000000ff84857208 */ /* 0x000fe20000000000 */
[----:B------:R-:W-:-:S04]  /*2400*/  @P0 FMUL.FTZ R124, R197, R140 ;  /* 0x0000008cc57c0220 */ /* 0x000fc80000410000 */
[----:B------:R-:W-:Y:S02]  /*2410*/  FADD.FTZ R56, R56, R133 ;  /* 0x0000008538387221 */ /* 0x000fe40000010000 */
.L_x_8296:
[----:B------:R-:W-:Y:S05]  /*2420*/  BSYNC B0 ;  /* 0x0000000000007941 */ /* 0x000fea0003800000 */
.L_x_8295:
        /* <DEDUP_REMOVED lines=8> */
.L_x_8298:
[----:B------:R-:W-:Y:S05]  /*24b0*/  BSYNC B0 ;  /* 0x0000000000007941 */ /* 0x000fea0003800000 */
.L_x_8297:
[----:B------:R-:W-:Y:S01]  /*24c0*/  BSSY B0, `(.L_x_8299) ;  /* 0x000000a000007945 */ /* 0x000fe20003800000 */
[----:B------:R-:W-:Y:S05]  /*24d0*/  @!P6 BRA `(.L_x_8300) ;  /* 0x000000800000e947 */ /* 0x000fea0003800000 */
[----:B------:R-:W-:Y:S01]  /*24e0*/  FMUL.FTZ R125, R134, c[0x0][0x1ec] ;  /* 0x00007b00867d7a20 */ /* 0x000fe20000410000 */
[----:B------:R-:W-:-:S03]  /*24f0*/  LOP3.LUT P0, RZ, R236, 0xff00, RZ, 0xc0, !PT ;  /* 0x0000ff00ecff7812 */ /* 0x000fc6000780c0ff */
[----:B------:R-:W-:Y:S01]  /*2500*/  FMUL.FTZ R140, R125, c[0x0][0x1e8] ;  /* 0x00007a007d8c7a20 */ /* 0x000fe20000410000 */
[----:B------:R-:W-:-:S03]  /*2510*/  MOV R125, RZ ;  /* 0x000000ff007d7202 */ /* 0x000fc60000000f00 */
[----:B------:R-:W-:-:S05]  /*2520*/  FMUL.FTZ R132, R121, R140 ;  /* 0x0000008c79847220 */ /* 0x000fca0000410000 */
[----:B------:R-:W-:Y:S01]  /*2530*/  FSEL R132, R132, RZ, P0 ;  /* 0x000000ff84847208 */ /* 0x000fe20000000000 */
[----:B------:R-:W-:-:S04]  /*2540*/  @P0 FMUL.FTZ R125, R15, R140 ;  /* 0x0000008c0f7d0220 */ /* 0x000fc80000410000 */
[----:B------:R-:W-:Y:S02]  /*2550*/  FADD.FTZ R57, R57, R132 ;  /* 0x0000008439397221 */ /* 0x000fe40000010000 */
.L_x_8300:
[----:B------:R-:W-:Y:S05]  /*2560*/  BSYNC B0 ;  /* 0x0000000000007941 */ /* 0x000fea0003800000 */
.L_x_8299:
        /* <DEDUP_REMOVED lines=8> */
.L_x_8302:
[----:B------:R-:W-:Y:S05]  /*25f0*/  BSYNC B0 ;  /* 0x0000000000007941 */ /* 0x000fea0003800000 */
.L_x_8301:
        /* <DEDUP_REMOVED lines=10> */
.L_x_8304:
[----:B------:R-:W-:Y:S05]  /*26a0*/  BSYNC B0 ;  /* 0x0000000000007941 */ /* 0x000fea0003800000 */
.L_x_8303:
        /* <DEDUP_REMOVED lines=8> */
.L_x_8306:
[----:B------:R-:W-:Y:S05]  /*2730*/  BSYNC B0 ;  /* 0x0000000000007941 */ /* 0x000fea0003800000 */
.L_x_8305:
        /* <DEDUP_REMOVED lines=10> */
.L_x_8308:
[----:B------:R-:W-:Y:S05]  /*27e0*/  BSYNC B0 ;  /* 0x0000000000007941 */ /* 0x000fea0003800000 */
.L_x_8307:
[----:B------:R-:W-:Y:S01]  /*27f0*/  ISETP.NE.U32.AND P1, PT, RZ, c[0x0][0x258], PT ;  /* 0x00009600ff007a0c */ /* 0x000fe20003f25070 */
[----:B------:R-:W-:Y:S01]  /*2800*/  BSSY B0, `(.L_x_8309) ;  /* 0x000001f000007945 */ /* 0x000fe20003800000 */
[----:B------:R-:W-:Y:S02]  /*2810*/  @P3 MOV R141, 0x10 ;  /* 0x00000010008d3802 */ /* 0x000fe40000000f00 */
[----:B------:R-:W-:Y:S02]  /*2820*/  ISETP.NE.AND.EX P1, PT, RZ, c[0x0][0x25c], PT, P1 ;  /* 0x00009700ff007a0c */ /* 0x000fe40003f25310 */
[----:B------:R-:W-:Y:S01]  /*2830*/  @P6 MOV R147, 0x10 ;  /* 0x0000001000936802 */ /* 0x000fe20000000f00 */
[----:B------:R-:W-:Y:S01]  /*2840*/  @P3 IMAD.WIDE.U32 R140, R2, R141, c[0x0][0x258] ;  /* 0x00009600028c3625 */ /* 0x000fe200078e008d */
[----:B------:R-:W-:Y:S02]  /*2850*/  SEL R133, R134, R129, P1 ;  /* 0x0000008186857207 */ /* 0x000fe40000800000 */
[----:B------:R-:W-:-:S02]  /*2860*/  SEL R134, R135, R130, P1 ;  /* 0x0000008287867207 */ /* 0x000fc40000800000 */
[----:B------:R-:W-:Y:S02]  /*2870*/  SEL R132, R137, R128, P1 ;  /* 0x0000008089847207 */ /* 0x000fe40000800000 */
[----:B------:R-:W-:Y:S01]  /*2880*/  SEL R135, R136, R131, P1 ;  /* 0x0000008388877207 */ /* 0x000fe20000800000 */
[----:B------:R-:W-:Y:S01]  /*2890*/  @P6 IMAD.WIDE.U32 R136, R138, R147, c[0x0][0x248] ;  /* 0x000092008a886625 */ /* 0x000fe200078e0093 */
[----:B------:R-:W-:Y:S02]  /*28a0*/  @!P5 ISETP.NE.U32.AND P0, PT, RZ, c[0x0][0x218], PT ;  /* 0x00008600ff00da0c */ /* 0x000fe40003f05070 */
[----:B------:R-:W-:Y:S01]  /*28b0*/  @!P5 ISETP.NE.AND.EX P4, PT, RZ, c[0x0][0x21c], PT, P4 ;  /* 0x00008700ff00da0c */ /* 0x000fe20003f85340 */
[----:B------:R0:W-:Y:S01]  /*28c0*/  @P3 STG.E.128 [R140.64], R132 ;  /* 0x000000848c003986 */ /* 0x0001e2000c101d04 */
[----:B------:R-:W-:Y:S02]  /*28d0*/  @!P5 ISETP.NE.U32.AND P2, PT, RZ, c[0x0][0x218], PT ;  /* 0x00008600ff00da0c */ /* 0x000fe40003f45070 */
[----:B------:R-:W-:Y:S01]  /*28e0*/  @!P5 ISETP.NE.AND.EX P0, PT, RZ, c[0x0][0x21c], PT, P0 ;  /* 0x00008700ff00da0c */ /* 0x000fe20003f05300 */
[----:B------:R0:W-:Y:S01]  /*28f0*/  @P6 STG.E.128 [R136.64], R124 ;  /* 0x0000007c88006986 */ /* 0x0001e2000c101d04 */
[----:B------:R-:W-:-:S02]  /*2900*/  @!P5 FSEL R145, R100, RZ, P4 ;  /* 0x000000ff6491d208 */ /* 0x000fc40002000000 */
[----:B------:R-:W-:Y:S02]  /*2910*/  @!P5 ISETP.NE.U32.AND P4, PT, RZ, c[0x0][0x218], PT ;  /* 0x00008600ff00da0c */ /* 0x000fe40003f85070 */
[----:B------:R-:W-:Y:S02]  /*2920*/  @!P5 ISETP.NE.AND.EX P2, PT, RZ, c[0x0][0x21c], PT, P2 ;  /* 0x00008700ff00da0c */ /* 0x000fe40003f45320 */
[----:B------:R-:W-:Y:S02]  /*2930*/  @!P5 FSEL R144, R101, RZ, P0 ;  /* 0x000000ff6590d208 */ /* 0x000fe40000000000 */
[----:B------:R-:W-:Y:S02]  /*2940*/  @!P5 ISETP.NE.U32.AND P0, PT, RZ, c[0x0][0x218], PT ;  /* 0x00008600ff00da0c */ /* 0x000fe40003f05070 */
[----:B------:R-:W-:Y:S02]  /*2950*/  @!P5 ISETP.NE.AND.EX P4, PT, RZ, c[0x0][0x21c], PT, P4 ;  /* 0x00008700ff00da0c */ /* 0x000fe40003f85340 */
[----:B------:R-:W-:-:S02]  /*2960*/  @!P5 FSEL R143, R102, RZ, P2 ;  /* 0x000000ff668fd208 */ /* 0x000fc40001000000 */
[----:B------:R-:W-:Y:S02]  /*2970*/  @!P5 ISETP.NE.U32.AND P2, PT, RZ, c[0x0][0x218], PT ;  /* 0x00008600ff00da0c */ /* 0x000fe40003f45070 */
[----:B------:R-:W-:Y:S02]  /*2980*/  @!P5 ISETP.NE.AND.EX P0, PT, RZ, c[0x0][0x21c], PT, P0 ;  /* 0x00008700ff00da0c */ /* 0x000fe40003f05300 */
[----:B------:R-:W-:Y:S01]  /*2990*/  @!P5 FSEL R146, R103, RZ, P4 ;  /* 0x000000ff6792d208 */ /* 0x000fe20002000000 */
[----:B------:R-:W-:Y:S05]  /*29a0*/  @!P6 BRA `(.L_x_8310) ;  /* 0x000000400000e947 */ /* 0x000fea0003800000 */
[----:B0-----:R-:W-:Y:S01]  /*29b0*/  HFMA2.MMA R121, -RZ, RZ, 0, 9.5367431640625e-07 ;  /* 0x00000010ff797435 */ /* 0x001fe200000001ff */
[----:B------:R-:W-:-:S09]  /*29c0*/  IADD3 R120, R138, 0x100, RZ ;  /* 0x000001008a787810 */ /* 0x000fd20007ffe0ff */
[----:B------:R-:W-:-:S06]  /*29d0*/  IMAD.WIDE.U32 R120, R120, R121, c[0x0][0x170] ;  /* 0x00005c0078787625 */ /* 0x000fcc00078e0079 */
[----:B------:R-:W5:Y:S02]  /*29e0*/  LDG.E.128 R120, [R120.64] ;  /* 0x0000000478787981 */ /* 0x000f64000c1e1d00 */
.L_x_8310:
[----:B0-----:R-:W-:Y:S05]  /*29f0*/  BSYNC B0 ;  /* 0x0000000000007941 */ /* 0x001fea0003800000 */
.L_x_8309:
        /* <DEDUP_REMOVED lines=8> */
.L_x_8312:
[----:B------:R-:W-:Y:S05]  /*2a80*/  BSYNC B0 ;  /* 0x0000000000007941 */ /* 0x000fea0003800000 */
.L_x_8311:
        /* <DEDUP_REMOVED lines=10> */
.L_x_8314:
[----:B------:R-:W-:Y:S05]  /*2b30*/  BSYNC B0 ;  /* 0x0000000000007941 */ /* 0x000fea0003800000 */
.L_x_8313:
        /* <DEDUP_REMOVED lines=8> */
.L_x_8316:
[----:B------:R-:W-:Y:S05]  /*2bc0*/  BSYNC B0 ;  /* 0x0000000000007941 */ /* 0x000fea0003800000 */
.L_x_8315:
        /* <DEDUP_REMOVED lines=10> */
.L_x_8318:
[----:B------:R-:W-:Y:S05]  /*2c70*/  BSYNC B0 ;  /* 0x0000000000007941 */ /* 0x000fea0003800000 */
.L_x_8317:
        /* <DEDUP_REMOVED lines=8> */
.L_x_8320:
[----:B------:R-:W-:Y:S05]  /*2d00*/  BSYNC B0 ;  /* 0x0000000000007941 */ /* 0x000fea0003800000 */
.L_x_8319:
        /* <DEDUP_REMOVED lines=10> */
.L_x_8322:
[----:B------:R-:W-:Y:S05]  /*2db0*/  BSYNC B0 ;  /* 0x0000000000007941 */ /* 0x000fea0003800000 */
.L_x_8321:
        /* <DEDUP_REMOVED lines=8> */
.L_x_8324:
[----:B------:R-:W-:Y:S05]  /*2e40*/  BSYNC B0 ;  /* 0x0000000000007941 */ /* 0x000fea0003800000 */
.L_x_8323:
        /* <DEDUP_REMOVED lines=10> */
.L_x_8326:
[----:B------:R-:W-:Y:S05]  /*2ef0*/  BSYNC B0 ;  /* 0x0000000000007941 */ /* 0x000fea0003800000 */
.L_x_8325:
[----:B------:R-:W-:Y:S01]  /*2f00*/  @P3 MOV R141, 0x10 ;  /* 0x00000010008d3802 */ /* 0x000fe20000000f00 */
[----:B------:R-:W-:Y:S01]  /*2f10*/  BSSY B0, `(.L_x_8327) ;  /* 0x000001c000007945 */ /* 0x000fe20003800000 */
[----:B------:R-:W-:Y:S02]  /*2f20*/  @P6 MOV R137, 0x10 ;  /* 0x0000001000896802 */ /* 0x000fe40000000f00 */
[----:B------:R-:W-:Y:S01]  /*2f30*/  @P6 IADD3 R136, R138, 0x100, RZ ;  /* 0x000001008a886810 */ /* 0x000fe20007ffe0ff */
[----:B------:R-:W-:Y:S01]  /*2f40*/  @P3 IMAD.WIDE.U32 R140, R228, R141, c[0x0][0x258] ;  /* 0x00009600e48c3625 */ /* 0x000fe200078e008d */
[----:B------:R-:W-:Y:S02]  /*2f50*/  SEL R132, R145, R128, P1 ;  /* 0x0000008091847207 */ /* 0x000fe40000800000 */
[----:B------:R-:W-:Y:S01]  /*2f60*/  SEL R133, R144, R129, P1 ;  /* 0x0000008190857207 */ /* 0x000fe20000800000 */
[----:B------:R-:W-:Y:S01]  /*2f70*/  @P6 IMAD.WIDE.U32 R136, R136, R137, c[0x0][0x248] ;  /* 0x0000920088886625 */ /* 0x000fe200078e0089 */
[----:B------:R-:W-:-:S02]  /*2f80*/  SEL R134, R143, R130, P1 ;  /* 0x000000828f867207 */ /* 0x000fc40000800000 */
[----:B------:R-:W-:Y:S02]  /*2f90*/  SEL R135, R146, R131, P1 ;  /* 0x0000008392877207 */ /* 0x000fe40000800000 */
[----:B------:R-:W-:Y:S02]  /*2fa0*/  @!P5 ISETP.NE.U32.AND P4, PT, RZ, c[0x0][0x218], PT ;  /* 0x00008600ff00da0c */ /* 0x000fe40003f85070 */
[----:B------:R-:W-:Y:S01]  /*2fb0*/  @!P5 ISETP.NE.AND.EX P2, PT, RZ, c[0x0][0x21c], PT, P2 ;  /* 0x00008700ff00da0c */ /* 0x000fe20003f45320 */
[----:B------:R0:W-:Y:S01]  /*2fc0*/  @P3 STG.E.128 [R140.64], R132 ;  /* 0x000000848c003986 */ /* 0x0001e2000c101d04 */
[----:B------:R-:W-:Y:S02]  /*2fd0*/  @!P5 FSEL R149, R104, RZ, P0 ;  /* 0x000000ff6895d208 */ /* 0x000fe40000000000 */
[----:B------:R-:W-:Y:S01]  /*2fe0*/  @!P5 ISETP.NE.U32.AND P0, PT, RZ, c[0x0][0x218], PT ;  /* 0x00008600ff00da0c */ /* 0x000fe20003f05070 */
[----:B------:R0:W-:Y:S01]  /*2ff0*/  @P6 STG.E.128 [R136.64], R124 ;  /* 0x0000007c88006986 */ /* 0x0001e2000c101d04 */
[----:B------:R-:W-:-:S02]  /*3000*/  @!P5 ISETP.NE.AND.EX P4, PT, RZ, c[0x0][0x21c], PT, P4 ;  /* 0x00008700ff00da0c */ /* 0x000fc40003f85340 */
[----:B------:R-:W-:Y:S02]  /*3010*/  @!P5 FSEL R148, R105, RZ, P2 ;  /* 0x000000ff6994d208 */ /* 0x000fe40001000000 */
[----:B------:R-:W-:Y:S02]  /*3020*/  @!P5 ISETP.NE.U32.AND P2, PT, RZ, c[0x0][0x218], PT ;  /* 0x00008600ff00da0c */ /* 0x000fe40003f45070 */
[----:B------:R-:W-:Y:S02]  /*3030*/  @!P5 ISETP.NE.AND.EX P0, PT, RZ, c[0x0][0x21c], PT, P0 ;  /* 0x00008700ff00da0c */ /* 0x000fe40003f05300 */
[----:B------:R-:W-:Y:S02]  /*3040*/  @!P5 FSEL R147, R106, RZ, P4 ;  /* 0x000000ff6a93d208 */ /* 0x000fe40002000000 */
[----:B------:R-:W-:Y:S02]  /*3050*/  @!P5 ISETP.NE.U32.AND P4, PT, RZ, c[0x0][0x218], PT ;  /* 0x00008600ff00da0c */ /* 0x000fe40003f85070 */
[----:B------:R-:W-:-:S02]  /*3060*/  @!P5 ISETP.NE.AND.EX P2, PT, RZ, c[0x0][0x21c], PT, P2 ;  /* 0x00008700ff00da0c */ /* 0x000fc40003f45320 */
[----:B------:R-:W-:Y:S02]  /*3070*/  @!P5 FSEL R146, R107, RZ, P0 ;  /* 0x000000ff6b92d208 */ /* 0x000fe40000000000 */
[----:B------:R-:W-:Y:S01]  /*3080*/  IADD3 R143, R138, 0x200, RZ ;  /* 0x000002008a8f7810 */ /* 0x000fe20007ffe0ff */
[----:B------:R-:W-:Y:S05]  /*3090*/  @!P6 BRA `(.L_x_8328) ;  /* 0x000000300000e947 */ /* 0x000fea0003800000 */
[----:B0----5:R-:W-:-:S10]  /*30a0*/  HFMA2.MMA R120, -RZ, RZ, 0, 9.5367431640625e-07 ;  /* 0x00000010ff787435 */ /* 0x021fd400000001ff */
[----:B------:R-:W-:-:S06]  /*30b0*/  IMAD.WIDE.U32 R120, R143, R120, c[0x0][0x170] ;  /* 0x00005c008f787625 */ /* 0x000fcc00078e0078 */
[----:B------:R-:W5:Y:S02]  /*30c0*/  LDG.E.128 R120, [R120.64] ;  /* 0x0000000478787981 */ /* 0x000f64000c1e1d00 */
.L_x_8328:
[----:B0-----:R-:W-:Y:S05]  /*30d0*/  BSYNC B0 ;  /* 0x0000000000007941 */ /* 0x001fea0003800000 */
.L_x_8327:
        /* <DEDUP_REMOVED lines=8> */
.L_x_8330:
[----:B------:R-:W-:Y:S05]  /*3160*/  BSYNC B0 ;  /* 0x0000000000007941 */ /* 0x000fea0003800000 */
.L_x_8329:
        /* <DEDUP_REMOVED lines=10> */
.L_x_8332:
[----:B------:R-:W-:Y:S05]  /*3210*/  BSYNC B0 ;  /* 0x0000000000007941 */ /* 0x000fea0003800000 */
.L_x_8331:
        /* <DEDUP_REMOVED lines=8> */
.L_x_8334:
[----:B------:R-:W-:Y:S05]  /*32a0*/  BSYNC B0 ;  /* 0x0000000000007941 */ /* 0x000fea0003800000 */
.L_x_8333:
        /* <DEDUP_REMOVED lines=10> */
.L_x_8336:
[----:B------:R-:W-:Y:S05]  /*3350*/  BSYNC B0 ;  /* 0x0000000000007941 */ /* 0x000fea0003800000 */
.L_x_8335:
        /* <DEDUP_REMOVED lines=8> */
.L_x_8338:
[----:B------:R-:W-:Y:S05]  /*33e0*/  BSYNC B0 ;  /* 0x0000000000007941 */ /* 0x000fea0003800000 */
.L_x_8337:
        /* <DEDUP_REMOVED lines=10> */
.L_x_8340:
[----:B------:R-:W-:Y:S05]  /*3490*/  BSYNC B0 ;  /* 0x0000000000007941 */ /* 0x000fea0003800000 */
.L_x_8339:
        /* <DEDUP_REMOVED lines=8> */
.L_x_8342:
[----:B------:R-:W-:Y:S05]  /*3520*/  BSYNC B0 ;  /* 0x0000000000007941 */ /* 0x000fea0003800000 */
.L_x_8341:
        /* <DEDUP_REMOVED lines=10> */
.L_x_8344:
[----:B------:R-:W-:Y:S05]  /*35d0*/  BSYNC B0 ;  /* 0x0000000000007941 */ /* 0x000fea0003800000 */
.L_x_8343:
[----:B------:R-:W-:Y:S01]  /*35e0*/  @P3 MOV R141, 0x10 ;  /* 0x00000010008d3802 */ /* 0x000fe20000000f00 */
[----:B------:R-:W-:Y:S01]  /*35f0*/  BSSY B0, `(.L_x_8345) ;  /* 0x000001a000007945 */ /* 0x000fe20003800000 */
[----:B------:R-:W-:Y:S02]  /*3600*/  @P6 MOV R136, 0x10 ;  /* 0x0000001000886802 */ /* 0x000fe40000000f00 */
[----:B------:R-:W-:Y:S01]  /*3610*/  SEL R132, R149, R128, P1 ;  /* 0x0000008095847207 */ /* 0x000fe20000800000 */
[----:B------:R-:W-:Y:S01]  /*3620*/  @P3 IMAD.WIDE.U32 R140, R220, R141, c[0x0][0x258] ;  /* 0x00009600dc8c3625 */ /* 0x000fe200078e008d */
[----:B------:R-:W-:Y:S02]  /*3630*/  SEL R133, R148, R129, P1 ;  /* 0x0000008194857207 */ /* 0x000fe40000800000 */
[----:B------:R-:W-:Y:S01]  /*3640*/  SEL R134, R147, R130, P1 ;  /* 0x0000008293867207 */ /* 0x000fe20000800000 */
[----:B------:R-:W-:Y:S01]  /*3650*/  @P6 IMAD.WIDE.U32 R136, R143, R136, c[0x0][0x248] ;  /* 0x000092008f886625 */ /* 0x000fe200078e0088 */
[----:B------:R-:W-:-:S02]  /*3660*/  SEL R135, R146, R131, P1 ;  /* 0x0000008392877207 */ /* 0x000fc40000800000 */
[----:B------:R-:W-:Y:S02]  /*3670*/  @!P5 FSEL R145, R108, RZ, P2 ;  /* 0x000000ff6c91d208 */ /* 0x000fe40001000000 */
[----:B------:R-:W-:Y:S01]  /*3680*/  @!P5 ISETP.NE.U32.AND P0, PT, RZ, c[0x0][0x218], PT ;  /* 0x00008600ff00da0c */ /* 0x000fe20003f05070 */
[----:B------:R0:W-:Y:S01]  /*3690*/  @P3 STG.E.128 [R140.64], R132 ;  /* 0x000000848c003986 */ /* 0x0001e2000c101d04 */
[----:B------:R-:W-:Y:S02]  /*36a0*/  @!P5 ISETP.NE.U32.AND P2, PT, RZ, c[0x0][0x218], PT ;  /* 0x00008600ff00da0c */ /* 0x000fe40003f45070 */
[----:B------:R-:W-:Y:S01]  /*36b0*/  @!P5 ISETP.NE.AND.EX P4, PT, RZ, c[0x0][0x21c], PT, P4 ;  /* 0x00008700ff00da0c */ /* 0x000fe20003f85340 */
[----:B------:R0:W-:Y:S01]  /*36c0*/  @P6 STG.E.128 [R136.64], R124 ;  /* 0x0000007c88006986 */ /* 0x0001e2000c101d04 */
[----:B------:R-:W-:Y:S02]  /*36d0*/  @!P5 ISETP.NE.AND.EX P0, PT, RZ, c[0x0][0x21c], PT, P0 ;  /* 0x00008700ff00da0c */ /* 0x000fe40003f05300 */
[----:B------:R-:W-:-:S02]  /*36e0*/  @!P5 ISETP.NE.AND.EX P2, PT, RZ, c[0x0][0x21c], PT, P2 ;  /* 0x00008700ff00da0c */ /* 0x000fc40003f45320 */
[----:B------:R-:W-:Y:S02]  /*36f0*/  @!P5 FSEL R144, R109, RZ, P4 ;  /* 0x000000ff6d90d208 */ /* 0x000fe40002000000 */
[----:B------:R-:W-:Y:S02]  /*3700*/  @!P5 ISETP.NE.U32.AND P4, PT, RZ, c[0x0][0x218], PT ;  /* 0x00008600ff00da0c */ /* 0x000fe40003f85070 */
[----:B------:R-:W-:Y:S02]  /*3710*/  @!P5 FSEL R147, R110, RZ, P0 ;  /* 0x000000ff6e93d208 */ /* 0x000fe40000000000 */
[----:B------:R-:W-:Y:S02]  /*3720*/  @!P5 FSEL R146, R111, RZ, P2 ;  /* 0x000000ff6f92d208 */ /* 0x000fe40001000000 */
[----:B------:R-:W-:Y:S02]  /*3730*/  @P3 MOV R149, 0x10 ;  /* 0x0000001000953802 */ /* 0x000fe40000000f00 */
[----:B------:R-:W-:Y:S01]  /*3740*/  IADD3 R143, R138, 0x300, RZ ;  /* 0x000003008a8f7810 */ /* 0x000fe20007ffe0ff */
[----:B------:R-:W-:Y:S05]  /*3750*/  @!P6 BRA `(.L_x_8346) ;  /* 0x000000300000e947 */ /* 0x000fea0003800000 */
[----:B-----5:R-:W-:-:S10]  /*3760*/  HFMA2.MMA R120, -RZ, RZ, 0, 9.5367431640625e-07 ;  /* 0x00000010ff787435 */ /* 0x020fd400000001ff */
[----:B------:R-:W-:-:S06]  /*3770*/  IMAD.WIDE.U32 R120, R143, R120, c[0x0][0x170] ;  /* 0x00005c008f787625 */ /* 0x000fcc00078e0078 */
[----:B------:R-:W5:Y:S02]  /*3780*/  LDG.E.128 R120, [R120.64] ;  /* 0x0000000478787981 */ /* 0x000f64000c1e1d00 */
.L_x_8346:
[----:B------:R-:W-:Y:S05]  /*3790*/  BSYNC B0 ;  /* 0x0000000000007941 */ /* 0x000fea0003800000 */
.L_x_8345:
        /* <DEDUP_REMOVED lines=8> */
.L_x_8348:
[----:B------:R-:W-:Y:S05]  /*3820*/  BSYNC B0 ;  /* 0x0000000000007941 */ /* 0x000fea0003800000 */
.L_x_8347:
[----:B------:R-:W-:Y:S01]  /*3830*/  BSSY B0, `(.L_x_8349) ;  /* 0x000000a000007945 */ /* 0x000fe20003800000 */
[----:B------:R-:W-:Y:S05]  /*3840*/  @!P6 BRA `(.L_x_8350) ;  /* 0x000000800000e947 */ /* 0x000fea0003800000 */
[----:B0-----:R-:W-:Y:S01]  /*3850*/  FMUL.FTZ R124, R145, c[0x0][0x1ec] ;  /* 0x00007b00917c7a20 */ /* 0x001fe20000410000 */
[----:B------:R-:W-:-:S03]  /*3860*/  LOP3.LUT P0, RZ, R212, 0xff, RZ, 0xc0, !PT ;  /* 0x000000ffd4ff7812 */ /* 0x000fc6000780c0ff */
[----:B------:R-:W-:Y:S01]  /*3870*/  FMUL.FTZ R134, R124, c[0x0][0x1e8] ;  /* 0x00007a007c867a20 */ /* 0x000fe20000410000 */
[----:B------:R-:W-:-:S03]  /*3880*/  MOV R124, RZ ;  /* 0x000000ff007c7202 */ /* 0x000fc60000000f00 */
[----:B-----5:R-:W-:-:S05]  /*3890*/  FMUL.FTZ R132, R120, R134 ;  /* 0x0000008678847220 */ /* 0x020fca0000410000 */
[----:B------:R-:W-:Y:S01]  /*38a0*/  FSEL R133, R132, RZ, P0 ;  /* 0x000000ff84857208 */ /* 0x000fe20000000000 */
[----:B------:R-:W-:-:S04]  /*38b0*/  @P0 FMUL.FTZ R124, R191, R134 ;  /* 0x00000086bf7c0220 */ /* 0x000fc80000410000 */
[----:B------:R-:W-:Y:S02]  /*38c0*/  FADD.FTZ R44, R44, R133 ;  /* 0x000000852c2c7221 */ /* 0x000fe40000010000 */
.L_x_8350:
[----:B------:R-:W-:Y:S05]  /*38d0*/  BSYNC B0 ;  /* 0x0000000000007941 */ /* 0x000fea0003800000 */
.L_x_8349:
        /* <DEDUP_REMOVED lines=8> */
.L_x_8352:
[----:B------:R-:W-:Y:S05]  /*3960*/  BSYNC B0 ;  /* 0x0000000000007941 */ /* 0x000fea0003800000 */
.L_x_8351:
[----:B------:R-:W-:Y:S01]  /*3970*/  BSSY B0, `(.L_x_8353) ;  /* 0x000000a000007945 */ /* 0x000fe20003800000 */
[----:B------:R-:W-:Y:S05]  /*3980*/  @!P6 BRA `(.L_x_8354) ;  /* 0x000000800000e947 */ /* 0x000fea0003800000 */
[----:B0-----:R-:W-:Y:S01]  /*3990*/  FMUL.FTZ R125, R144, c[0x0][0x1ec] ;  /* 0x00007b00907d7a20 */ /* 0x001fe20000410000 */
[----:B------:R-:W-:-:S03]  /*39a0*/  LOP3.LUT P0, RZ, R212, 0xff00, RZ, 0xc0, !PT ;  /* 0x0000ff00d4ff7812 */ /* 0x000fc6000780c0ff */
[----:B------:R-:W-:Y:S01]  /*39b0*/  FMUL.FTZ R134, R125, c[0x0][0x1e8] ;  /* 0x00007a007d867a20 */ /* 0x000fe20000410000 */
[----:B------:R-:W-:-:S03]  /*39c0*/  HFMA2.MMA R125, -RZ, RZ, 0, 0 ;  /* 0x00000000ff7d7435 */ /* 0x000fc600000001ff */
[----:B-----5:R-:W-:-:S05]  /*39d0*/  FMUL.FTZ R132, R121, R134 ;  /* 0x0000008679847220 */ /* 0x020fca0000410000 */
[----:B------:R-:W-:Y:S01]  /*39e0*/  FSEL R132, R132, RZ, P0 ;  /* 0x000000ff84847208 */ /* 0x000fe20000000000 */
[----:B------:R-:W-:-:S04]  /*39f0*/  @P0 FMUL.FTZ R125, R9, R134 ;  /* 0x00000086097d0220 */ /* 0x000fc80000410000 */
[----:B------:R-:W-:Y:S02]  /*3a00*/  FADD.FTZ R45, R45, R132 ;  /* 0x000000842d2d7221 */ /* 0x000fe40000010000 */
.L_x_8354:
[----:B------:R-:W-:Y:S05]  /*3a10*/  BSYNC B0 ;  /* 0x0000000000007941 */ /* 0x000fea0003800000 */
.L_x_8353:
        /* <DEDUP_REMOVED lines=8> */
.L_x_8356:
[----:B------:R-:W-:Y:S05]  /*3aa0*/  BSYNC B0 ;  /* 0x0000000000007941 */ /* 0x000fea0003800000 */
.L_x_8355:
        /* <DEDUP_REMOVED lines=10> */
.L_x_8358:
[----:B------:R-:W-:Y:S05]  /*3b50*/  BSYNC B0 ;  /* 0x0000000000007941 */ /* 0x000fea0003800000 */
.L_x_8357:
        /* <DEDUP_REMOVED lines=8> */
.L_x_8360:
[----:B------:R-:W-:Y:S05]  /*3be0*/  BSYNC B0 ;  /* 0x0000000000007941 */ /* 0x000fea0003800000 */
.L_x_8359:
        /* <DEDUP_REMOVED lines=10> */
.L_x_8362:
[----:B------:R-:W-:Y:S05]  /*3c90*/  BSYNC B0 ;  /* 0x0000000000007941 */ /* 0x000fea0003800000 */
.L_x_8361:
[----:B0-----:R-:W-:Y:S01]  /*3ca0*/  @P6 MOV R136, 0x10 ;  /* 0x0000001000886802 */ /* 0x001fe20000000f00 */
[----:B------:R-:W-:Y:S01]  /*3cb0*/  @P3 IMAD.WIDE.U32 R140, R214, R149, c[0x0][0x258] ;  /* 0x00009600d68c3625 */ /* 0x000fe200078e0095 */
[----:B------:R-:W-:Y:S01]  /*3cc0*/  SEL R132, R145, R128, P1 ;  /* 0x0000008091847207 */ /* 0x000fe20000800000 */
[----:B------:R-:W-:Y:S01]  /*3cd0*/  BSSY B0, `(.L_x_8363) ;  /* 0x0000019000007945 */ /* 0x000fe20003800000 */
[----:B------:R-:W-:Y:S01]  /*3ce0*/  SEL R133, R144, R129, P1 ;  /* 0x0000008190857207 */ /* 0x000fe20000800000 */
[----:B------:R-:W-:Y:S01]  /*3cf0*/  @P6 IMAD.WIDE.U32 R136, R143, R136, c[0x0][0x248] ;  /* 0x000092008f886625 */ /* 0x000fe200078e0088 */
[----:B------:R-:W-:Y:S02]  /*3d00*/  SEL R134, R147, R130, P1 ;  /* 0x0000008293867207 */ /* 0x000fe40000800000 */
[----:B------:R-:W-:Y:S02]  /*3d10*/  SEL R135, R146, R131, P1 ;  /* 0x0000008392877207 */ /* 0x000fe40000800000 */
[----:B------:R-:W-:-:S02]  /*3d20*/  @!P5 ISETP.NE.AND.EX P2, PT, RZ, c[0x0][0x21c], PT, P4 ;  /* 0x00008700ff00da0c */ /* 0x000fc40003f45340 */
[----:B------:R-:W-:Y:S01]  /*3d30*/  @!P5 ISETP.NE.U32.AND P0, PT, RZ, c[0x0][0x218], PT ;  /* 0x00008600ff00da0c */ /* 0x000fe20003f05070 */
[----:B------:R0:W-:Y:S01]  /*3d40*/  @P3 STG.E.128 [R140.64], R132 ;  /* 0x000000848c003986 */ /* 0x0001e2000c101d04 */
[----:B------:R-:W-:Y:S02]  /*3d50*/  @!P5 FSEL R145, R112, RZ, P2 ;  /* 0x000000ff7091d208 */ /* 0x000fe40001000000 */
[----:B------:R-:W-:Y:S01]  /*3d60*/  @!P5 ISETP.NE.U32.AND P4, PT, RZ, c[0x0][0x218], PT ;  /* 0x00008600ff00da0c */ /* 0x000fe20003f85070 */
[----:B------:R0:W-:Y:S01]  /*3d70*/  @P6 STG.E.128 [R136.64], R124 ;  /* 0x0000007c88006986 */ /* 0x0001e2000c101d04 */
[----:B------:R-:W-:Y:S02]  /*3d80*/  @!P5 ISETP.NE.U32.AND P2, PT, RZ, c[0x0][0x218], PT ;  /* 0x00008600ff00da0c */ /* 0x000fe40003f45070 */
[----:B------:R-:W-:Y:S02]  /*3d90*/  @!P5 ISETP.NE.AND.EX P0, PT, RZ, c[0x0][0x21c], PT, P0 ;  /* 0x00008700ff00da0c */ /* 0x000fe40003f05300 */
[----:B------:R-:W-:-:S02]  /*3da0*/  @!P5 ISETP.NE.AND.EX P4, PT, RZ, c[0x0][0x21c], PT, P4 ;  /* 0x00008700ff00da0c */ /* 0x000fc40003f85340 */
[----:B------:R-:W-:Y:S02]  /*3db0*/  @!P5 ISETP.NE.AND.EX P2, PT, RZ, c[0x0][0x21c], PT, P2 ;  /* 0x00008700ff00da0c */ /* 0x000fe40003f45320 */
[----:B------:R-:W-:Y:S02]  /*3dc0*/  @!P5 FSEL R146, R113, RZ, P0 ;  /* 0x000000ff7192d208 */ /* 0x000fe40000000000 */
[----:B------:R-:W-:Y:S02]  /*3dd0*/  @!P5 FSEL R147, R114, RZ, P4 ;  /* 0x000000ff7293d208 */ /* 0x000fe40002000000 */
[----:B------:R-:W-:Y:S02]  /*3de0*/  @!P5 FSEL R144, R115, RZ, P2 ;  /* 0x000000ff7390d208 */ /* 0x000fe40001000000 */
[----:B------:R-:W-:Y:S02]  /*3df0*/  @P3 IADD3 R148, R2, 0x400, RZ ;  /* 0x0000040002943810 */ /* 0x000fe40007ffe0ff */
[----:B------:R-:W-:-:S02]  /*3e00*/  @P3 MOV R149, 0x10 ;  /* 0x0000001000953802 */ /* 0x000fc40000000f00 */
[----:B------:R-:W-:Y:S01]  /*3e10*/  IADD3 R143, R138, 0x400, RZ ;  /* 0x000004008a8f7810 */ /* 0x000fe20007ffe0ff */
[----:B------:R-:W-:Y:S05]  /*3e20*/  @!P6 BRA `(.L_x_8364) ;  /* 0x000000300000e947 */ /* 0x000fea0003800000 */
[----:B0----5:R-:W-:-:S10]  /*3e30*/  HFMA2.MMA R120, -RZ, RZ, 0, 9.5367431640625e-07 ;  /* 0x00000010ff787435 */ /* 0x021fd400000001ff */
[----:B------:R-:W-:-:S06]  /*3e40*/  IMAD.WIDE.U32 R120, R143, R120, c[0x0][0x170] ;  /* 0x00005c008f787625 */ /* 0x000fcc00078e0078 */
[----:B------:R-:W5:Y:S02]  /*3e50*/  LDG.E.128 R120, [R120.64] ;  /* 0x0000000478787981 */ /* 0x000f64000c1e1d00 */
.L_x_8364:
[----:B0-----:R-:W-:Y:S05]  /*3e60*/  BSYNC B0 ;  /* 0x0000000000007941 */ /* 0x001fea0003800000 */
.L_x_8363:
        /* <DEDUP_REMOVED lines=8> */
.L_x_8366:
[----:B------:R-:W-:Y:S05]  /*3ef0*/  BSYNC B0 ;  /* 0x0000000000007941 */ /* 0x000fea0003800000 */
.L_x_8365:
        /* <DEDUP_REMOVED lines=10> */
.L_x_8368:
[----:B------:R-:W-:Y:S05]  /*3fa0*/  BSYNC B0 ;  /* 0x0000000000007941 */ /* 0x000fea0003800000 */
.L_x_8367:
        /* <DEDUP_REMOVED lines=8> */
.L_x_8370:
[----:B------:R-:W-:Y:S05]  /*4030*/  BSYNC B0 ;  /* 0x0000000000007941 */ /* 0x000fea0003800000 */
.L_x_8369:
        /* <DEDUP_REMOVED lines=10> */
.L_x_8372:
[----:B------:R-:W-:Y:S05]  /*40e0*/  BSYNC B0 ;  /* 0x0000000000007941 */ /* 0x000fea0003800000 */
.L_x_8371:
        /* <DEDUP_REMOVED lines=8> */
.L_x_8374:
[----:B------:R-:W-:Y:S05]  /*4170*/  BSYNC B0 ;  /* 0x0000000000007941 */ /* 0x000fea0003800000 */
.L_x_8373:
        /* <DEDUP_REMOVED lines=10> */
.L_x_8376:
[----:B------:R-:W-:Y:S05]  /*4220*/  BSYNC B0 ;  /* 0x0000000000007941 */ /* 0x000fea0003800000 */
.L_x_8375:
        /* <DEDUP_REMOVED lines=8> */
.L_x_8378:
[----:B------:R-:W-:Y:S05]  /*42b0*/  BSYNC B0 ;  /* 0x0000000000007941 */ /* 0x000fea0003800000 */
.L_x_8377:
        /* <DEDUP_REMOVED lines=10> */
.L_x_8380:
[----:B------:R-:W-:Y:S05]  /*4360*/  BSYNC B0 ;  /* 0x0000000000007941 */ /* 0x000fea0003800000 */
.L_x_8379:
[----:B------:R-:W-:Y:S01]  /*4370*/  @P6 MOV R136, 0x10 ;  /* 0x0000001000886802 */ /* 0x000fe20000000f00 */
[----:B------:R-:W-:Y:S01]  /*4380*/  @P3 IMAD.WIDE.U32 R140, R148, R149, c[0x0][0x258] ;  /* 0x00009600948c3625 */ /* 0x000fe200078e0095 */
[----:B------:R-:W-:Y:S01]  /*4390*/  SEL R132, R145, R128, P1 ;  /* 0x0000008091847207 */ /* 0x000fe20000800000 */
[----:B------:R-:W-:Y:S01]  /*43a0*/  BSSY B0, `(.L_x_8381) ;  /* 0x0000011000007945 */ /* 0x000fe20003800000 */
[----:B------:R-:W-:Y:S01]  /*43b0*/  SEL R133, R146, R129, P1 ;  /* 0x0000008192857207 */ /* 0x000fe20000800000 */
[----:B------:R-:W-:Y:S01]  /*43c0*/  @P6 IMAD.WIDE.U32 R136, R143, R136, c[0x0][0x248] ;  /* 0x000092008f886625 */ /* 0x000fe200078e0088 */
[----:B------:R-:W-:Y:S02]  /*43d0*/  SEL R134, R147, R130, P1 ;  /* 0x0000008293867207 */ /* 0x000fe40000800000 */
[----:B------:R-:W-:Y:S02]  /*43e0*/  SEL R135, R144, R131, P1 ;  /* 0x0000008390877207 */ /* 0x000fe40000800000 */
[----:B------:R-:W-:-:S02]  /*43f0*/  @!P5 ISETP.NE.U32.AND P2, PT, RZ, c[0x0][0x218], PT ;  /* 0x00008600ff00da0c */ /* 0x000fc40003f45070 */
[----:B------:R-:W-:Y:S01]  /*4400*/  @!P5 ISETP.NE.U32.AND P4, PT, RZ, c[0x0][0x218], PT ;  /* 0x00008600ff00da0c */ /* 0x000fe20003f85070 */
[----:B------:R0:W-:Y:S01]  /*4410*/  @P3 STG.E.128 [R140.64], R132 ;  /* 0x000000848c003986 */ /* 0x0001e2000c101d04 */
[----:B------:R-:W-:Y:S02]  /*4420*/  @!P5 ISETP.NE.AND.EX P2, PT, RZ, c[0x0][0x21c], PT, P2 ;  /* 0x00008700ff00da0c */ /* 0x000fe40003f45320 */
[----:B------:R-:W-:Y:S01]  /*4430*/  @!P5 ISETP.NE.U32.AND P0, PT, RZ, c[0x0][0x218], PT ;  /* 0x00008600ff00da0c */ /* 0x000fe20003f05070 */
[----:B------:R0:W-:Y:S01]  /*4440*/  @P6 STG.E.128 [R136.64], R124 ;  /* 0x0000007c88006986 */ /* 0x0001e2000c101d04 */
[----:B------:R-:W-:Y:S02]  /*4450*/  @!P5 FSEL R143, R116, RZ, P2 ;  /* 0x000000ff748fd208 */ /* 0x000fe40001000000 */
[----:B------:R-:W-:Y:S01]  /*4460*/  IADD3 R138, R138, 0x500, RZ ;  /* 0x000005008a8a7810 */ /* 0x000fe20007ffe0ff */
[----:B------:R-:W-:Y:S05]  /*4470*/  @!P6 BRA `(.L_x_8382) ;  /* 0x000000300000e947 */ /* 0x000fea0003800000 */
[----:B-----5:R-:W-:-:S10]  /*4480*/  HFMA2.MMA R121, -RZ, RZ, 0, 9.5367431640625e-07 ;  /* 0x00000010ff797435 */ /* 0x020fd400000001ff */
[----:B------:R-:W-:-:S06]  /*4490*/  IMAD.WIDE.U32 R120, R138, R121, c[0x0][0x170] ;  /* 0x00005c008a787625 */ /* 0x000fcc00078e0079 */
[----:B------:R-:W5:Y:S02]  /*44a0*/  LDG.E.128 R120, [R120.64] ;  /* 0x0000000478787981 */ /* 0x000f64000c1e1d00 */
.L_x_8382:
[----:B------:R-:W-:Y:S05]  /*44b0*/  BSYNC B0 ;  /* 0x0000000000007941 */ /* 0x000fea0003800000 */
.L_x_8381:
        /* <DEDUP_REMOVED lines=8> */
.L_x_8384:
[----:B------:R-:W-:Y:S05]  /*4540*/  BSYNC B0 ;  /* 0x0000000000007941 */ /* 0x000fea0003800000 */
.L_x_8383:
        /* <DEDUP_REMOVED lines=10> */
.L_x_8386:
[----:B------:R-:W-:Y:S05]  /*45f0*/  BSYNC B0 ;  /* 0x0000000000007941 */ /* 0x000fea0003800000 */
.L_x_8385:
[----:B------:R-:W-:Y:S01]  /*4600*/  @!P5 ISETP.NE.U32.AND P2, PT, RZ, c[0x0][0x218], PT ;  /* 0x00008600ff00da0c */ /* 0x000fe20003f45070 */
[----:B------:R-:W-:Y:S01]  /*4610*/  BSSY B0, `(.L_x_8387) ;  /* 0x000000d000007945 */ /* 0x000fe20003800000 */
[----:B------:R-:W-:Y:S02]  /*4620*/  @!P5 ISETP.NE.AND.EX P4, PT, RZ, c[0x0][0x21c], PT, P4 ;  /* 0x00008700ff00da0c */ /* 0x000fe40003f85340 */
[----:B------:R-:W-:Y:S02]  /*4630*/  @!P5 ISETP.NE.AND.EX P2, PT, RZ, c[0x0][0x21c], PT, P2 ;  /* 0x00008700ff00da0c */ /* 0x000fe40003f45320 */
[----:B------:R-:W-:Y:S02]  /*4640*/  @!P5 ISETP.NE.AND.EX P0, PT, RZ, c[0x0][0x21c], PT, P0 ;  /* 0x00008700ff00da0c */ /* 0x000fe40003f05300 */
[----:B------:R-:W-:Y:S02]  /*4650*/  SEL R128, R143, R128, P1 ;  /* 0x000000808f807207 */ /* 0x000fe40000800000 */
[----:B0-----:R-:W-:Y:S01]  /*4660*/  @!P5 FSEL R132, R117, RZ, P2 ;  /* 0x000000ff7584d208 */ /* 0x001fe20001000000 */
[----:B------:R-:W-:Y:S05]  /*4670*/  @!P5 BRA `(.L_x_8388) ;  /* 0x000000600000d947 */ /* 0x000fea0003800000 */
[----:B------:R-:W-:Y:S01]  /*4680*/  ISETP.NE.U32.AND P2, PT, RZ, c[0x0][0x218], PT ;  /* 0x00008600ff007a0c */ /* 0x000fe20003f45070 */
[----:B------:R-:W-:-:S03]  /*4690*/  FFMA.FTZ R132, R172, R139, R142 ;  /* 0x0000008bac847223 */ /* 0x000fc6000001008e */
[----:B------:R-:W-:Y:S01]  /*46a0*/  ISETP.NE.AND.EX P2, PT, RZ, c[0x0][0x21c], PT, P2 ;  /* 0x00008700ff007a0c */ /* 0x000fe20003f45320 */
[----:B------:R-:W-:-:S04]  /*46b0*/  FADD.FTZ R132, R177, -R132 ;  /* 0x80000084b1847221 */ /* 0x000fc80000010000 */
[----:B------:R-:W-:-:S08]  /*46c0*/  FMUL.FTZ R132, R3, R132 ;  /* 0x0000008403847220 */ /* 0x000fd00000410000 */
[----:B------:R-:W-:Y:S02]  /*46d0*/  @P2 FADD.FTZ R132, R117, R132 ;  /* 0x0000008475842221 */ /* 0x000fe40000010000 */
.L_x_8388:
[----:B------:R-:W-:Y:S05]  /*46e0*/  BSYNC B0 ;  /* 0x0000000000007941 */ /* 0x000fea0003800000 */
.L_x_8387:
        /* <DEDUP_REMOVED lines=10> */
.L_x_8390:
[----:B------:R-:W-:Y:S05]  /*4790*/  BSYNC B0 ;  /* 0x0000000000007941 */ /* 0x000fea0003800000 */
.L_x_8389:
[----:B------:R-:W-:Y:S01]  /*47a0*/  BSSY B0, `(.L_x_8391) ;  /* 0x000000b000007945 */ /* 0x000fe20003800000 */
[----:B------:R-:W-:Y:S02]  /*47b0*/  SEL R129, R132, R129, P1 ;  /* 0x0000008184817207 */ /* 0x000fe40000800000 */
        /* <DEDUP_REMOVED lines=9> */
.L_x_8392:
[----:B------:R-:W-:Y:S05]  /*4850*/  BSYNC B0 ;  /* 0x0000000000007941 */ /* 0x000fea0003800000 */
.L_x_8391:
        /* <DEDUP_REMOVED lines=10> */
.L_x_8394:
[----:B------:R-:W-:Y:S05]  /*4900*/  BSYNC B0 ;  /* 0x0000000000007941 */ /* 0x000fea0003800000 */
.L_x_8393:
        /* <DEDUP_REMOVED lines=8> */
.L_x_8396:
[----:B------:R-:W-:Y:S05]  /*4990*/  BSYNC B0 ;  /* 0x0000000000007941 */ /* 0x000fea0003800000 */
.L_x_8395:
[----:B------:R-:W-:Y:S01]  /*49a0*/  BSSY B0, `(.L_x_8397) ;  /* 0x000000c000007945 */ /* 0x000fe20003800000 */
[----:B------:R-:W-:Y:S02]  /*49b0*/  SEL R130, R133, R130, P1 ;  /* 0x0000008285827207 */ /* 0x000fe40000800000 */
        /* <DEDUP_REMOVED lines=10> */
.L_x_8398:
[----:B------:R-:W-:Y:S05]  /*4a60*/  BSYNC B0 ;  /* 0x0000000000007941 */ /* 0x000fea0003800000 */
.L_x_8397:
[----:B------:R-:W-:Y:S02]  /*4a70*/  @P3 IADD3 R132, R2, 0x500, RZ ;  /* 0x0000050002843810 */ /* 0x000fe40007ffe0ff */
[----:B------:R-:W-:Y:S02]  /*4a80*/  @P3 MOV R133, 0x10 ;  /* 0x0000001000853802 */ /* 0x000fe40000000f00 */
[----:B------:R-:W-:Y:S02]  /*4a90*/  @P6 MOV R3, 0x10 ;  /* 0x0000001000036802 */ /* 0x000fe40000000f00 */
[----:B------:R-:W-:Y:S01]  /*4aa0*/  IADD3 R198, R198, c[0x0][0x160], RZ ;  /* 0x00005800c6c67a10 */ /* 0x000fe20007ffe0ff */
[----:B------:R-:W-:Y:S01]  /*4ab0*/  @P3 IMAD.WIDE.U32 R132, R132, R133, c[0x0][0x258] ;  /* 0x0000960084843625 */ /* 0x000fe200078e0085 */
[----:B------:R-:W-:Y:S02]  /*4ac0*/  LOP3.LUT P1, RZ, R181, 0xff, RZ, 0xc0, !PT ;  /* 0x000000ffb5ff7812 */ /* 0x000fe4000782c0ff */
[----:B------:R-:W-:Y:S01]  /*4ad0*/  ISETP.GE.AND P0, PT, R198, c[0x0][0x164], PT ;  /* 0x00005900c6007a0c */ /* 0x000fe20003f06270 */
[----:B------:R-:W-:Y:S01]  /*4ae0*/  @P6 IMAD.WIDE.U32 R2, R138, R3, c[0x0][0x248] ;  /* 0x000092008a026625 */ /* 0x000fe200078e0003 */
[----:B------:R0:W-:Y:S01]  /*4af0*/  @P3 STG.E.128 [R132.64], R128 ;  /* 0x0000008084003986 */ /* 0x0001e2000c101d04 */
[----:B------:R-:W-:-:S03]  /*4b00*/  SEL R181, RZ, 0x1, P1 ;  /* 0x00000001ffb57807 */ /* 0x000fc60000800000 */
[----:B------:R0:W-:Y:S07]  /*4b10*/  @P6 STG.E.128 [R2.64], R124 ;  /* 0x0000007c02006986 */ /* 0x0001ee000c101d04 */
[----:B0----5:R-:W-:Y:S01]  /*4b20*/  @P0 CALL.REL.NOINC `(.L_x_8287) ;  /* 0x0000001000000944 */ /* 0x021fe20003c00000 */
[----:B------:R-:W-:Y:S05]  /*4b30*/  BRA `(.L_x_8399) ;  /* 0xffffbf8000007947 */ /* 0x000fea000383ffff */
.L_x_8287:
        /* <DEDUP_REMOVED lines=28> */
.L_x_8291:
[----:B------:R-:W-:Y:S01]  /*4d00*/  HFMA2.MMA R141, -RZ, RZ, 0, 9.5367431640625e-07 ;  /* 0x00000010ff8d7435 */ /* 0x000fe200000001ff */
[----:B------:R-:W-:-:S02]  /*4d10*/  MOV R138, R136 ;  /* 0x00000088008a7202 */ /* 0x000fc40000000f00 */
[----:B------:R-:W-:Y:S02]  /*4d20*/  MOV R140, 0x1f ;  /* 0x0000001f008c7802 */ /* 0x000fe40000000f00 */
[----:B------:R-:W-:Y:S02]  /*4d30*/  MOV R143, 0xffffffff ;  /* 0xffffffff008f7802 */ /* 0x000fe40000000f00 */
[----:B------:R-:W-:Y:S02]  /*4d40*/  MOV R132, 0x4d60 ;  /* 0x00004d6000847802 */ /* 0x000fe40000000f00 */
[----:B-----5:R-:W-:Y:S05]  /*4d50*/  CALL.REL.NOINC `($__internal_179_$__cuda_sm70_shflsync_down_p) ;  /* 0x0000046000007944 */ /* 0x020fea0003c00000 */
[----:B-1----:R-:W-:Y:S01]  /*4d60*/  MOV R137, R138 ;  /* 0x0000008a00897202 */ /* 0x002fe20000000f00 */
[----:B0-----:R-:W-:Y:S05]  /*4d70*/  BRA `(.L_x_8400) ;  /* 0xffffd0c000007947 */ /* 0x001fea000383ffff */
.L_x_8292:
[----:B------:R-:W-:Y:S01]  /*4d80*/  HFMA2.MMA R141, -RZ, RZ, 0, 9.5367431640625e-07 ;  /* 0x00000010ff8d7435 */ /* 0x000fe200000001ff */
[----:B------:R-:W-:Y:S02]  /*4d90*/  MOV R138, R135 ;  /* 0x00000087008a7202 */ /* 0x000fe40000000f00 */
[----:B------:R-:W-:Y:S02]  /*4da0*/  MOV R140, 0x1f ;  /* 0x0000001f008c7802 */ /* 0x000fe40000000f00 */
[----:B------:R-:W-:-:S02]  /*4db0*/  MOV R143, 0xffffffff ;  /* 0xffffffff008f7802 */ /* 0x000fc40000000f00 */
[----:B------:R-:W-:Y:S02]  /*4dc0*/  MOV R132, 0x4de0 ;  /* 0x00004de000847802 */ /* 0x000fe40000000f00 */
[----:B01---5:R-:W-:Y:S05]  /*4dd0*/  CALL.REL.NOINC `($__internal_179_$__cuda_sm70_shflsync_down_p) ;  /* 0x000003e000007944 */ /* 0x023fea0003c00000 */
[----:B------:R-:W-:Y:S01]  /*4de0*/  FADD.FTZ R136, R137, R136 ;  /* 0x0000008889887221 */ /* 0x000fe20000010000 */
[----:B0-----:R-:W-:Y:S01]  /*4df0*/  HFMA2.MMA R141, -RZ, RZ, 0, 4.76837158203125e-07 ;  /* 0x00000008ff8d7435 */ /* 0x001fe200000001ff */
[----:B-1----:R-:W-:Y:S01]  /*4e00*/  FADD.FTZ R137, R135, R138 ;  /* 0x0000008a87897221 */ /* 0x002fe20000010000 */
[----:B------:R-:W-:Y:S02]  /*4e10*/  MOV R140, 0x1f ;  /* 0x0000001f008c7802 */ /* 0x000fe40000000f00 */
[----:B------:R-:W-:Y:S02]  /*4e20*/  MOV R143, 0xffffffff ;  /* 0xffffffff008f7802 */ /* 0x000fe40000000f00 */
[----:B------:R-:W-:Y:S02]  /*4e30*/  MOV R138, R136 ;  /* 0x00000088008a7202 */ /* 0x000fe40000000f00 */
[----:B------:R-:W-:Y:S02]  /*4e40*/  MOV R132, 0x4e60 ;  /* 0x00004e6000847802 */ /* 0x000fe40000000f00 */
[----:B------:R-:W-:Y:S05]  /*4e50*/  CALL.REL.NOINC `($__internal_179_$__cuda_sm70_shflsync_down_p) ;  /* 0x0000036000007944 */ /* 0x000fea0003c00000 */
[----:B0-----:R-:W-:Y:S01]  /*4e60*/  HFMA2.MMA R141, -RZ, RZ, 0, 4.76837158203125e-07 ;  /* 0x00000008ff8d7435 */ /* 0x001fe200000001ff */
[----:B-1----:R-:W-:-:S02]  /*4e70*/  MOV R135, R138 ;  /* 0x0000008a00877202 */ /* 0x002fc40000000f00 */
[----:B------:R-:W-:Y:S02]  /*4e80*/  MOV R138, R137 ;  /* 0x00000089008a7202 */ /* 0x000fe40000000f00 */
[----:B------:R-:W-:Y:S02]  /*4e90*/  MOV R140, 0x1f ;  /* 0x0000001f008c7802 */ /* 0x000fe40000000f00 */
[----:B------:R-:W-:Y:S02]  /*4ea0*/  MOV R143, 0xffffffff ;  /* 0xffffffff008f7802 */ /* 0x000fe40000000f00 */
[----:B------:R-:W-:Y:S02]  /*4eb0*/  MOV R132, 0x4ed0 ;  /* 0x00004ed000847802 */ /* 0x000fe40000000f00 */
[----:B------:R-:W-:Y:S05]  /*4ec0*/  CALL.REL.NOINC `($__internal_179_$__cuda_sm70_shflsync_down_p) ;  /* 0x000002f000007944 */ /* 0x000fea0003c00000 */
[----:B------:R-:W-:Y:S01]  /*4ed0*/  FADD.FTZ R136, R135, R136 ;  /* 0x0000008887887221 */ /* 0x000fe20000010000 */
[----:B0-----:R-:W-:Y:S01]  /*4ee0*/  HFMA2.MMA R141, -RZ, RZ, 0, 2.384185791015625e-07 ;  /* 0x00000004ff8d7435 */ /* 0x001fe200000001ff */
[----:B-1----:R-:W-:Y:S01]  /*4ef0*/  FADD.FTZ R137, R137, R138 ;  /* 0x0000008a89897221 */ /* 0x002fe20000010000 */
[----:B------:R-:W-:Y:S02]  /*4f00*/  MOV R140, 0x1f ;  /* 0x0000001f008c7802 */ /* 0x000fe40000000f00 */
[----:B------:R-:W-:-:S02]  /*4f10*/  MOV R143, 0xffffffff ;  /* 0xffffffff008f7802 */ /* 0x000fc40000000f00 */
[----:B------:R-:W-:Y:S02]  /*4f20*/  MOV R138, R136 ;  /* 0x00000088008a7202 */ /* 0x000fe40000000f00 */
[----:B------:R-:W-:Y:S02]  /*4f30*/  MOV R132, 0x4f50 ;  /* 0x00004f5000847802 */ /* 0x000fe40000000f00 */
[----:B------:R-:W-:Y:S05]  /*4f40*/  CALL.REL.NOINC `($__internal_179_$__cuda_sm70_shflsync_down_p) ;  /* 0x0000027000007944 */ /* 0x000fea0003c00000 */
[----:B0-----:R-:W-:Y:S01]  /*4f50*/  HFMA2.MMA R141, -RZ, RZ, 0, 2.384185791015625e-07 ;  /* 0x00000004ff8d7435 */ /* 0x001fe200000001ff */
[----:B-1----:R-:W-:Y:S02]  /*4f60*/  MOV R135, R138 ;  /* 0x0000008a00877202 */ /* 0x002fe40000000f00 */
[----:B------:R-:W-:Y:S02]  /*4f70*/  MOV R138, R137 ;  /* 0x00000089008a7202 */ /* 0x000fe40000000f00 */
[----:B------:R-:W-:Y:S02]  /*4f80*/  MOV R140, 0x1f ;  /* 0x0000001f008c7802 */ /* 0x000fe40000000f00 */
[----:B------:R-:W-:Y:S02]  /*4f90*/  MOV R143, 0xffffffff ;  /* 0xffffffff008f7802 */ /* 0x000fe40000000f00 */
[----:B------:R-:W-:-:S02]  /*4fa0*/  MOV R132, 0x4fc0 ;  /* 0x00004fc000847802 */ /* 0x000fc40000000f00 */
[----:B------:R-:W-:Y:S05]  /*4fb0*/  CALL.REL.NOINC `($__internal_179_$__cuda_sm70_shflsync_down_p) ;  /* 0x0000020000007944 */ /* 0x000fea0003c00000 */
[----:B------:R-:W-:Y:S01]  /*4fc0*/  FADD.FTZ R136, R135, R136 ;  /* 0x0000008887887221 */ /* 0x000fe20000010000 */
[----:B0-----:R-:W-:Y:S01]  /*4fd0*/  HFMA2.MMA R141, -RZ, RZ, 0, 1.1920928955078125e-07 ;  /* 0x00000002ff8d7435 */ /* 0x001fe200000001ff */
[----:B-1----:R-:W-:Y:S01]  /*4fe0*/  FADD.FTZ R137, R137, R138 ;  /* 0x0000008a89897221 */ /* 0x002fe20000010000 */
[----:B------:R-:W-:-:S02]  /*4ff0*/  MOV R140, 0x1f ;  /* 0x0000001f008c7802 */ /* 0x000fc40000000f00 */
[----:B------:R-:W-:Y:S02]  /*5000*/  MOV R143, 0xffffffff ;  /* 0xffffffff008f7802 */ /* 0x000fe40000000f00 */
[----:B------:R-:W-:Y:S02]  /*5010*/  MOV R138, R136 ;  /* 0x00000088008a7202 */ /* 0x000fe40000000f00 */
[----:B------:R-:W-:Y:S02]  /*5020*/  MOV R132, 0x5040 ;  /* 0x0000504000847802 */ /* 0x000fe40000000f00 */
[----:B------:R-:W-:Y:S05]  /*5030*/  CALL.REL.NOINC `($__internal_179_$__cuda_sm70_shflsync_down_p) ;  /* 0x0000018000007944 */ /* 0x000fea0003c00000 */
[----:B0-----:R-:W-:Y:S01]  /*5040*/  HFMA2.MMA R141, -RZ, RZ, 0, 1.1920928955078125e-07 ;  /* 0x00000002ff8d7435 */ /* 0x001fe200000001ff */
[----:B-1----:R-:W-:Y:S02]  /*5050*/  MOV R135, R138 ;  /* 0x0000008a00877202 */ /* 0x002fe40000000f00 */
[----:B------:R-:W-:Y:S02]  /*5060*/  MOV R138, R137 ;  /* 0x00000089008a7202 */ /* 0x000fe40000000f00 */
[----:B------:R-:W-:Y:S02]  /*5070*/  MOV R140, 0x1f ;  /* 0x0000001f008c7802 */ /* 0x000fe40000000f00 */
[----:B------:R-:W-:-:S02]  /*5080*/  MOV R143, 0xffffffff ;  /* 0xffffffff008f7802 */ /* 0x000fc40000000f00 */
[----:B------:R-:W-:Y:S02]  /*5090*/  MOV R132, 0x50b0 ;  /* 0x000050b000847802 */ /* 0x000fe40000000f00 */
[----:B------:R-:W-:Y:S05]  /*50a0*/  CALL.REL.NOINC `($__internal_179_$__cuda_sm70_shflsync_down_p) ;  /* 0x0000011000007944 */ /* 0x000fea0003c00000 */
[----:B------:R-:W-:Y:S01]  /*50b0*/  FADD.FTZ R135, R135, R136 ;  /* 0x0000008887877221 */ /* 0x000fe20000010000 */
[----:B0-----:R-:W-:Y:S01]  /*50c0*/  HFMA2.MMA R141, -RZ, RZ, 0, 5.9604644775390625e-08 ;  /* 0x00000001ff8d7435 */ /* 0x001fe200000001ff */
[----:B-1----:R-:W-:Y:S01]  /*50d0*/  FADD.FTZ R139, R137, R138 ;  /* 0x0000008a898b7221 */ /* 0x002fe20000010000 */
[----:B------:R-:W-:Y:S02]  /*50e0*/  MOV R140, 0x1f ;  /* 0x0000001f008c7802 */ /* 0x000fe40000000f00 */
[----:B------:R-:W-:Y:S02]  /*50f0*/  MOV R143, 0xffffffff ;  /* 0xffffffff008f7802 */ /* 0x000fe40000000f00 */
[----:B------:R-:W-:Y:S02]  /*5100*/  MOV R138, R135 ;  /* 0x00000087008a7202 */ /* 0x000fe40000000f00 */
[----:B------:R-:W-:Y:S02]  /*5110*/  MOV R132, 0x5130 ;  /* 0x0000513000847802 */ /* 0x000fe40000000f00 */
[----:B------:R-:W-:Y:S05]  /*5120*/  CALL.REL.NOINC `($__internal_179_$__cuda_sm70_shflsync_down_p) ;  /* 0x0000009000007944 */ /* 0x000fea0003c00000 */
[----:B0-----:R-:W-:Y:S01]  /*5130*/  HFMA2.MMA R141, -RZ, RZ, 0, 5.9604644775390625e-08 ;  /* 0x00000001ff8d7435 */ /* 0x001fe200000001ff */
[----:B-1----:R-:W-:-:S02]  /*5140*/  MOV R148, R138 ;  /* 0x0000008a00947202 */ /* 0x002fc40000000f00 */
[----:B------:R-:W-:Y:S02]  /*5150*/  MOV R138, R139 ;  /* 0x0000008b008a7202 */ /* 0x000fe40000000f00 */
[----:B------:R-:W-:Y:S02]  /*5160*/  MOV R140, 0x1f ;  /* 0x0000001f008c7802 */ /* 0x000fe40000000f00 */
[----:B------:R-:W-:Y:S02]  /*5170*/  MOV R143, 0xffffffff ;  /* 0xffffffff008f7802 */ /* 0x000fe40000000f00 */
[----:B------:R-:W-:Y:S02]  /*5180*/  MOV R132, 0x51a0 ;  /* 0x000051a000847802 */ /* 0x000fe40000000f00 */
[----:B------:R-:W-:Y:S05]  /*5190*/  CALL.REL.NOINC `($__internal_179_$__cuda_sm70_shflsync_down_p) ;  /* 0x0000002000007944 */ /* 0x000fea0003c00000 */
[----:B-1----:R-:W-:Y:S01]  /*51a0*/  MOV R132, R138 ;  /* 0x0000008a00847202 */ /* 0x002fe20000000f00 */
[----:B0-----:R-:W-:Y:S05]  /*51b0*/  BRA `(.L_x_8401) ;  /* 0xffffcda000007947 */ /* 0x001fea000383ffff */
        .weak           $__internal_179_$__cuda_sm70_shflsync_down_p
        .type           $__internal_179_$__cuda_sm70_shflsync_down_p,@function
        .size           $__internal_179_$__cuda_sm70_shflsync_down_p,(.L_x_9433 - $__internal_179_$__cuda_sm70_shflsync_down_p)
$__internal_179_$__cuda_sm70_shflsync_down_p:
[----:B------:R-:W-:Y:S01]  /*51c0*/  HFMA2.MMA R133, -RZ, RZ, 0, 0 ;  /* 0x00000000ff857435 */ /* 0x000fe200000001ff */
[----:B------:R-:W-:Y:S04]  /*51d0*/  WARPSYNC R143 ;  /* 0x0000008f00007348 */ /* 0x000fe80003800000 */
[----:B------:R0:W1:Y:S01]  /*51e0*/  SHFL.DOWN PT, R138, R138, R141, R140 ;  /* 0x0800008d8a8a7389 */ /* 0x00006200000e008c */
[----:B------:R-:W-:Y:S05]  /*51f0*/  RET.REL.NODEC R132 `(_ZN10layer_norm13ln_bwd_kernelINS_13Kernel_traitsI6__halfffffjLj6144ELj1ELj1ELj8ELj16ENS_18Kernel_traits_baseILj6144ES2_ffffjLj256EEEEELb1ELb1ELb1ELb1EEEvNS_9BwdParamsE) ;  /* 0xffffae0084007950 */ /* 0x000fea0003c3ffff */
.L_x_8402:
        /* <DEDUP_REMOVED lines=16> */
.L_x_9433:


//--------------------- .text._ZN10layer_norm13ln_bwd_kernelINS_13Kernel_traitsIfffffjLj6144ELj1ELj1ELj8ELj16ENS_18Kernel_traits_baseILj6144EfffffjLj256EEEEELb0ELb0ELb0ELb0EEEvNS_9BwdParamsE --------------------------
	.section	.text._ZN10layer_norm13ln_bwd_kernelINS_13Kernel_traitsIfffffjLj6144ELj1ELj1ELj8ELj16ENS_18Kernel_traits_baseILj6144EfffffjLj256EEEEELb0ELb0ELb0ELb0EEEvNS_9BwdParamsE,"ax",@progbits
	.sectioninfo	@"SHI_REGISTERS=175"
	.align	128
        .global         _ZN10layer_norm13ln_bwd_kernelINS_13Kernel_traitsIfffffjLj6144ELj1ELj1ELj8ELj16ENS_18Kernel_traits_baseILj6144EfffffjLj256EEEEELb0ELb0ELb0ELb0EEEvNS_9BwdParamsE
        .type           _ZN10layer_norm13ln_bwd_kernelINS_13Kernel_traitsIfffffjLj6144ELj1ELj1ELj8ELj16ENS_18Kernel_traits_baseILj6144EfffffjLj256EEEEELb0ELb0ELb0ELb0EEEvNS_9BwdParamsE,@function
        .size           _ZN10layer_norm13ln_bwd_kernelINS_13Kernel_traitsIfffffjLj6144ELj1ELj1ELj8ELj16ENS_18Kernel_traits_baseILj6144EfffffjLj256EEEEELb0ELb0ELb0ELb0EEEvNS_9BwdParamsE,(.L_x_9434 - _ZN10layer_norm13ln_bwd_kernelINS_13Kernel_traitsIfffffjLj6144ELj1ELj1ELj8ELj16ENS_18Kernel_traits_baseILj6144EfffffjLj256EEEEELb0ELb0ELb0ELb0EEEvNS_9BwdParamsE)
        .other          _ZN10layer_norm13ln_bwd_kernelINS_13Kernel_traitsIfffffjLj6144ELj1ELj1ELj8ELj16ENS_18Kernel_traits_baseILj6144EfffffjLj256EEEEELb0ELb0ELb0ELb0EEEvNS_9BwdParamsE,@"STO_CUDA_ENTRY STV_DEFAULT"
_ZN10layer_norm13ln_bwd_kernelINS_13Kernel_traitsIfffffjLj6144ELj1ELj1ELj8ELj16ENS_18Kernel_traits_baseILj6144EfffffjLj256EEEEELb0ELb0ELb0ELb0EEEvNS_9BwdParamsE:
.text._ZN10layer_norm13ln_bwd_kernelINS_13Kernel_traitsIfffffjLj6144ELj1ELj1ELj8ELj16ENS_18Kernel_traits_baseILj6144EfffffjLj256EEEEELb0ELb0ELb0ELb0EEEvNS_9BwdParamsE:
        /* <DEDUP_REMOVED lines=25> */
[----:B------:R0:W5:Y:S01]  /*0190*/  @P1 LDG.E.128 R92, [R2.64] ;  /* 0x00000004025c1981 */ /* 0x000162000c1e1d00 */
[----:B------:R-:W-:-:S02]  /*01a0*/  P2R R5, PR, RZ, 0x1 ;  /* 0x00000001ff057803 */ /* 0x000fc40000000000 */
[----:B------:R-:W-:Y:S01]  /*01b0*/  @P0 MOV R5, 0x10 ;  /* 0x0000001000050802 */ /* 0x000fe20000000f00 */
[C---:B------:R-:W-:Y:S01]  /*01c0*/  @P3 IMAD.WIDE.U32 R8, R4.reuse, R9, c[0x0][0x1b0] ;  /* 0x00006c0004083625 */ /* 0x040fe200078e0009 */
[----:B------:R-:W-:Y:S01]  /*01d0*/  @P3 IADD3 R4, R4, 0x100, RZ ;  /* 0x0000010004043810 */ /* 0x000fe20007ffe0ff */
[----:B------:R1:W5:Y:S04]  /*01e0*/  @P2 LDG.E.128 R88, [R6.64] ;  /* 0x0000000406582981 */ /* 0x000368000c1e1d00 */
[C---:B------:R-:W-:Y:S01]  /*01f0*/  @P4 IMAD.WIDE.U32 R10, R4.reuse, R11, c[0x0][0x1b0] ;  /* 0x00006c00040a4625 */ /* 0x040fe200078e000b */
[----:B------:R-:W-:Y:S01]  /*0200*/  @P4 IADD3 R4, R4, 0x100, RZ ;  /* 0x0000010004044810 */ /* 0x000fe20007ffe0ff */
[----:B------:R1:W5:Y:S04]  /*0210*/  @P3 LDG.E.128 R84, [R8.64] ;  /* 0x0000000408543981 */ /* 0x000368000c1e1d00 */
[C---:B------:R-:W-:Y:S01]  /*0220*/  @P5 IMAD.WIDE.U32 R12, R4.reuse, R13, c[0x0][0x1b0] ;  /* 0x00006c00040c5625 */ /* 0x040fe200078e000d */
[----:B------:R1:W5:Y:S01]  /*0230*/  @P4 LDG.E.128 R80, [R10.64] ;  /* 0x000000040a504981 */ /* 0x000362000c1e1d00 */
[----:B------:R-:W-:-:S03]  /*0240*/  @P5 IADD3 R4, R4, 0x100, RZ ;  /* 0x0000010004045810 */ /* 0x000fc60007ffe0ff */
[----:B------:R1:W5:Y:S02]  /*0250*/  @P5 LDG.E.128 R76, [R12.64] ;  /* 0x000000040c4c5981 */ /* 0x000364000c1e1d00 */
[----:B------:R-:W-:Y:S01]  /*0260*/  @P0 IMAD.WIDE.U32 R4, R4, R5, c[0x0][0x1b0] ;  /* 0x00006c0004040625 */ /* 0x000fe200078e0005 */
[----:B0-----:R-:W-:-:S04]  /*0270*/  LEA.HI R2, R167, UR6, RZ, 0x18 ;  /* 0x00000006a7027c11 */ /* 0x001fc8000f8fc0ff */
        /* <DEDUP_REMOVED lines=30> */
.L_x_8430:
[----:B------:R-:W-:Y:S02]  /*0460*/  ISETP.NE.U32.AND P0, PT, RZ, c[0x0][0x1c0], PT ;  /* 0x00007000ff007a0c */ /* 0x000fe40003f05070 */
[----:B------:R-:W-:-:S02]  /*0470*/  SHF.R.S32.HI R105, RZ, 0x1f, R2 ;  /* 0x0000001fff697819 */ /* 0x000fc40000011402 */
[----:B------:R-:W-:Y:S02]  /*0480*/  ISETP.NE.AND.EX P0, PT, RZ, c[0x0][0x1c4], PT, P0 ;  /* 0x00007100ff007a0c */ /* 0x000fe40003f05300 */
[----:B------:R-:W-:Y:S02]  /*0490*/  MOV R107, 0x4 ;  /* 0x00000004006b7802 */ /* 0x000fe40000000f00 */
[----:B------:R-:W-:-:S09]  /*04a0*/  MOV R112, 0x3f800000 ;  /* 0x3f80000000707802 */ /* 0x000fd20000000f00 */
[----:B------:R-:W-:-:S04]  /*04b0*/  @P0 LEA R108, P6, R2, c[0x0][0x1c0], 0x2 ;  /* 0x00007000026c0a11 */ /* 0x000fc800078c10ff */
[C---:B------:R-:W-:Y:S01]  /*04c0*/  @P0 LEA.HI.X R109, R2.reuse, c[0x0][0x1c4], R105, 0x2, P6 ;  /* 0x00007100026d0a11 */ /* 0x040fe200030f1469 */
[----:B------:R-:W-:-:S04]  /*04d0*/  IMAD.WIDE R104, R2, R107, c[0x0][0x1a0] ;  /* 0x0000680002687625 */ /* 0x000fc800078e026b */
[C---:B------:R-:W-:Y:S01]  /*04e0*/  IMAD.WIDE R106, R2.reuse, R107, c[0x0][0x1a8] ;  /* 0x00006a00026a7625 */ /* 0x040fe200078e026b */
[----:B-----5:R1:W5:Y:S04]  /*04f0*/  @P0 LDG.E R112, [R108.64] ;  /* 0x000000046c700981 */ /* 0x020368000c1e1900 */
        /* <DEDUP_REMOVED lines=12> */
[----:B-1----:R-:W-:Y:S01]  /*05c0*/  HFMA2.MMA R104, -RZ, RZ, 0, 9.5367431640625e-07 ;  /* 0x00000010ff687435 */ /* 0x002fe200000001ff */
[----:B------:R-:W-:-:S04]  /*05d0*/  LEA R108, P0, R113, c[0x0][0x188], 0x4 ;  /* 0x00006200716c7a11 */ /* 0x000fc800078020ff */
[----:B------:R-:W-:Y:S02]  /*05e0*/  LEA.HI.X R109, R113, c[0x0][0x18c], RZ, 0x4, P0 ;  /* 0x00006300716d7a11 */ /* 0x000fe400000f24ff */
[----:B------:R-:W-:-:S03]  /*05f0*/  ISETP.NE.U32.AND P0, PT, RZ, c[0x0][0x218], PT ;  /* 0x00008600ff007a0c */ /* 0x000fc60003f05070 */
[----:B------:R-:W-:Y:S01]  /*0600*/  IMAD.WIDE.U32 R104, R113, R104, c[0x0][0x208] ;  /* 0x0000820071687625 */ /* 0x000fe200078e0068 */
[----:B------:R-:W2:Y:S01]  /*0610*/  LDG.E.128 R108, [R108.64] ;  /* 0x000000046c6c7981 */ /* 0x000ea2000c1e1d00 */
[----:B------:R-:W-:-:S04]  /*0620*/  ISETP.NE.AND.EX P0, PT, RZ, c[0x0][0x21c], PT, P0 ;  /* 0x00008700ff007a0c */ /* 0x000fc80003f05300 */
[----:B------:R-:W3:Y:S09]  /*0630*/  LDG.E.128 R104, [R104.64] ;  /* 0x0000000468687981 */ /* 0x000ef2000c1e1d00 */
[----:B------:R-:W-:-:S04]  /*0640*/  @P0 LEA R132, P6, R113, c[0x0][0x218], 0x4 ;  /* 0x0000860071840a11 */ /* 0x000fc800078c20ff */
[----:B------:R-:W-:-:S05]  /*0650*/  @P0 LEA.HI.X R133, R113, c[0x0][0x21c], RZ, 0x4, P6 ;  /* 0x0000870071850a11 */ /* 0x000fca00030f24ff */
[----:B------:R3:W5:Y:S01]  /*0660*/  @P0 LDG.E.128 R20, [R132.64] ;  /* 0x0000000484140981 */ /* 0x000762000c1e1d00 */
[----:B0-----:R-:W-:-:S04]  /*0670*/  ISETP.NE.AND P0, PT, R168, RZ, PT ;  /* 0x000000ffa800720c */ /* 0x001fc80003f05270 */
[----:B-----5:R-:W-:-:S05]  /*0680*/  FSEL R130, R162, RZ, !P0 ;  /* 0x000000ffa2827208 */ /* 0x020fca0004000000 */
        /* <DEDUP_REMOVED lines=29> */
.L_x_8405:
[----:B-1----:R-:W-:Y:S05]  /*0860*/  BSYNC B0 ;  /* 0x0000000000007941 */ /* 0x002fea0003800000 */
.L_x_8404:
        /* <DEDUP_REMOVED lines=13> */
[----:B0-----:R-:W-:Y:S02]  /*0940*/  ISETP.NE.AND P0, PT, R168, RZ, PT ;  /* 0x000000ffa800720c */ /* 0x001fe40003f05270 */
[----:B------:R-:W-:Y:S02]  /*0950*/  IADD3 R164, R164, 0x100, RZ ;  /* 0x00000100a4a47810 */ /* 0x000fe40007ffe0ff */
[----:B-----5:R-:W-:-:S05]  /*0960*/  FSEL R156, R162, RZ, !P0 ;  /* 0x000000ffa29c7208 */ /* 0x020fca0004000000 */
[C---:B--2---:R-:W-:Y:S02]  /*0970*/  FADD.FTZ R136, -R156.reuse, R108 ;  /* 0x0000006c9c887221 */ /* 0x044fe40000010100 */
[----:B------:R-:W-:Y:S02]  /*0980*/  FADD.FTZ R154, -R156, R109 ;  /* 0x0000006d9c9a7221 */ /* 0x000fe40000010100 */
[C---:B-1----:R-:W-:Y:S02]  /*0990*/  FMUL.FTZ R135, R145.reuse, R136 ;  /* 0x0000008891877220 */ /* 0x042fe40000410000 */
[----:B---3--:R-:W-:Y:S02]  /*09a0*/  FMUL.FTZ R136, R88, R104 ;  /* 0x0000006858887220 */ /* 0x008fe40000410000 */
[----:B------:R-:W-:Y:S02]  /*09b0*/  FADD.FTZ R40, R40, R104 ;  /* 0x0000006828287221 */ /* 0x000fe40000010000 */
[----:B------:R-:W-:-:S02]  /*09c0*/  FMUL.FTZ R134, R145, R154 ;  /* 0x0000009a91867220 */ /* 0x000fc40000410000 */
        /* <DEDUP_REMOVED lines=22> */
.L_x_8407:
[----:B------:R-:W-:Y:S05]  /*0b30*/  BSYNC B0 ;  /* 0x0000000000007941 */ /* 0x000fea0003800000 */
.L_x_8406:
        /* <DEDUP_REMOVED lines=13> */
[----:B0-----:R-:W-:-:S04]  /*0c10*/  ISETP.NE.AND P0, PT, R168, RZ, PT ;  /* 0x000000ffa800720c */ /* 0x001fc80003f05270 */
[----:B-----5:R-:W-:Y:S02]  /*0c20*/  FSEL R140, R162, RZ, !P0 ;  /* 0x000000ffa28c7208 */ /* 0x020fe40004000000 */
[----:B------:R-:W-:-:S03]  /*0c30*/  IADD3 R164, R164, 0x100, RZ ;  /* 0x00000100a4a47810 */ /* 0x000fc60007ffe0ff */
[C---:B---3--:R-:W-:Y:S02]  /*0c40*/  FADD.FTZ R116, -R140.reuse, R108 ;  /* 0x0000006c8c747221 */ /* 0x048fe40000010100 */
[----:B------:R-:W-:Y:S02]  /*0c50*/  FADD.FTZ R138, -R140, R109 ;  /* 0x0000006d8c8a7221 */ /* 0x000fe40000010100 */
[C---:B-1----:R-:W-:Y:S02]  /*0c60*/  FMUL.FTZ R115, R145.reuse, R116 ;  /* 0x0000007491737220 */ /* 0x042fe40000410000 */
[----:B--2---:R-:W-:Y:S02]  /*0c70*/  FMUL.FTZ R116, R84, R104 ;  /* 0x0000006854747220 */ /* 0x004fe40000410000 */
        /* <DEDUP_REMOVED lines=24> */
.L_x_8409:
[----:B------:R-:W-:Y:S05]  /*0e00*/  BSYNC B0 ;  /* 0x0000000000007941 */ /* 0x000fea0003800000 */
.L_x_8408:
        /* <DEDUP_REMOVED lines=44> */
.L_x_8411:
[----:B------:R-:W-:Y:S05]  /*10d0*/  BSYNC B0 ;  /* 0x0000000000007941 */ /* 0x000fea0003800000 */
.L_x_8410:
        /* <DEDUP_REMOVED lines=44> */
.L_x_8413:
[----:B------:R-:W-:Y:S05]  /*13a0*/  BSYNC B0 ;  /* 0x0000000000007941 */ /* 0x000fea0003800000 */
.L_x_8412:
[----:B------:R-:W-:Y:S01]  /*13b0*/  ISETP.GE.U32.AND P0, PT, R0, 0x600, PT ;  /* 0x000006000000780c */ /* 0x000fe20003f06070 */
[----:B------:R-:W-:-:S12]  /*13c0*/  BSSY B0, `(.L_x_8414) ;  /* 0x000002b000007945 */ /* 0x000fd80003800000 */
[----:B------:R-:W-:Y:S05]  /*13d0*/  @!P0 BRA `(.L_x_8415) ;  /* 0x0000029000008947 */ /* 0x000fea0003800000 */
[----:B0-----:R-:W-:Y:S02]  /*13e0*/  ISETP.NE.AND P0, PT, R168, RZ, PT ;  /* 0x000000ffa800720c */ /* 0x001fe40003f05270 */
[----:B------:R-:W-:Y:S02]  /*13f0*/  MOV R105, 0x10 ;  /* 0x0000001000697802 */ /* 0x000fe40000000f00 */
[----:B-----5:R-:W-:Y:S02]  /*1400*/  FSEL R160, R162, RZ, !P0 ;  /* 0x000000ffa2a07208 */ /* 0x020fe40004000000 */
[C---:B------:R-:W-:Y:S01]  /*1410*/  LEA R108, P0, R164.reuse, c[0x0][0x188], 0x4 ;  /* 0x00006200a46c7a11 */ /* 0x040fe200078020ff */
[----:B------:R-:W-:-:S03]  /*1420*/  IMAD.WIDE.U32 R104, R164, R105, c[0x0][0x208] ;  /* 0x00008200a4687625 */ /* 0x000fc600078e0069 */
        /* <DEDUP_REMOVED lines=9> */
[----:B------:R-:W-:Y:S02]  /*14c0*/  FADD.FTZ R128, -R160, R109 ;  /* 0x0000006da0807221 */ /* 0x000fe40000010100 */
[C---:B------:R-:W-:Y:S02]  /*14d0*/  FMUL.FTZ R127, R145.reuse, R126 ;  /* 0x0000007e917f7220 */ /* 0x040fe40000410000 */
[----:B------:R-:W-:Y:S02]  /*14e0*/  FMUL.FTZ R126, R145, R128 ;  /* 0x00000080917e7220 */ /* 0x000fe40000410000 */
[----:B--2---:R-:W-:Y:S02]  /*14f0*/  FMUL.FTZ R128, R72, R104 ;  /* 0x0000006848807220 */ /* 0x004fe40000410000 */
        /* <DEDUP_REMOVED lines=14> */
[----:B0-----:R-:W-:Y:S02]  /*15e0*/  FMUL.FTZ R163, R75, R107 ;  /* 0x0000006b4ba37220 */ /* 0x001fe40000410000 */
        /* <DEDUP_REMOVED lines=8> */
.L_x_8415:
[----:B------:R-:W-:Y:S05]  /*1670*/  BSYNC B0 ;  /* 0x0000000000007941 */ /* 0x000fea0003800000 */
.L_x_8414:
[----:B------:R-:W-:Y:S02]  /*1680*/  LOP3.LUT P0, RZ, R3, 0xff, RZ, 0xc0, !PT ;  /* 0x000000ff03ff7812 */ /* 0x000fe4000780c0ff */
[----:B------:R-:W-:-:S04]  /*1690*/  SHF.R.U32.HI R106, RZ, 0x5, R167 ;  /* 0x00000005ff6a7819 */ /* 0x000fc800000116a7 */
[----:B------:R-:W-:-:S07]  /*16a0*/  LOP3.LUT R110, R106, 0x7fffff8, RZ, 0xc0, !PT ;  /* 0x07fffff86a6e7812 */ /* 0x000fce00078ec0ff */
[----:B------:R-:W-:Y:S02]  /*16b0*/  @!P0 IADD3 R110, R110, 0x8, RZ ;  /* 0x000000086e6e8810 */ /* 0x000fe40007ffe0ff */
[----:B------:R-:W-:Y:S01]  /*16c0*/  LOP3.LUT P0, RZ, R167, 0x1f, RZ, 0xc0, !PT ;  /* 0x0000001fa7ff7812 */ /* 0x000fe2000780c0ff */
[----:B------:R-:W-:Y:S10]  /*16d0*/  BRA.DIV ~URZ, `(.L_x_8416) ;  /* 0x000014227f007947 */ /* 0x000ff4000b800000 */
[----:B------:R1:W2:Y:S02]  /*16e0*/  SHFL.DOWN PT, R108, R165, 0x10, 0x1f ;  /* 0x0a001f00a56c7f89 */ /* 0x0002a400000e0000 */
.L_x_8431:
[----:B------:R-:W-:Y:S05]  /*16f0*/  BRA.DIV ~URZ, `(.L_x_8417) ;  /* 0x000014827f007947 */ /* 0x000fea000b800000 */
[----:B-12---:R-:W-:Y:S01]  /*1700*/  FADD.FTZ R165, R108, R165 ;  /* 0x000000a56ca57221 */ /* 0x006fe20000010000 */
        /* <DEDUP_REMOVED lines=12> */
[----:B-----5:R-:W1:Y:S04]  /*17d0*/  SHFL.DOWN PT, R162, R109, 0x2, 0x1f ;  /* 0x08401f006da27f89 */ /* 0x020e6800000e0000 */
[----:B------:R2:W3:Y:S01]  /*17e0*/  SHFL.DOWN PT, R164, R111, 0x1, 0x1f ;  /* 0x08201f006fa47f89 */ /* 0x0004e200000e0000 */
[----:B-1----:R-:W-:-:S05]  /*17f0*/  FADD.FTZ R162, R109, R162 ;  /* 0x000000a26da27221 */ /* 0x002fca0000010000 */
[----:B------:R2:W1:Y:S02]  /*1800*/  SHFL.DOWN PT, R105, R162, 0x1, 0x1f ;  /* 0x08201f00a2697f89 */ /* 0x00046400000e0000 */
.L_x_8432:
[----:B---3--:R-:W-:Y:S01]  /*1810*/  @!P0 LOP3.LUT R107, R106, 0x7, RZ, 0xc0, !PT ;  /* 0x000000076a6b8812 */ /* 0x008fe200078ec0ff */
[----:B------:R-:W-:Y:S01]  /*1820*/  FADD.FTZ R164, R164, R111 ;  /* 0x0000006fa4a47221 */ /* 0x000fe20000010000 */
[----:B------:R-:W-:Y:S01]  /*1830*/  WARPSYNC 0xffffffff ;  /* 0xffffffff00007948 */ /* 0x000fe20003800000 */
[----:B-1----:R-:W-:Y:S01]  /*1840*/  FADD.FTZ R165, R105, R162 ;  /* 0x000000a269a57221 */ /* 0x002fe20000010000 */
[----:B------:R-:W-:Y:S01]  /*1850*/  @!P0 IADD3 R108, R110, R107, RZ ;  /* 0x0000006b6e6c8210 */ /* 0x000fe20007ffe0ff */
[----:B------:R-:W-:Y:S04]  /*1860*/  BSSY B0, `(.L_x_8418) ;  /* 0x000003e000007945 */ /* 0x000fe80003800000 */
[----:B------:R-:W-:Y:S04]  /*1870*/  @!P0 STS.64 [R108.X8+0x6000], R164 ;  /* 0x006000a46c008388 */ /* 0x000fe80000008a00 */
[----:B------:R-:W-:Y:S01]  /*1880*/  BAR.SYNC.DEFER_BLOCKING 0x0 ;  /* 0x0000000000007b1d */ /* 0x000fe20000010000 */
[----:B0-----:R-:W-:-:S05]  /*1890*/  ISETP.NE.AND P0, PT, R168, RZ, PT ;  /* 0x000000ffa800720c */ /* 0x001fca0003f05270 */
[----:B------:R-:W0:Y:S02]  /*18a0*/  LDS.128 R104, [R110.X8+0x6000] ;  /* 0x006000006e687984 */ /* 0x000e240000008c00 */
[----:B0-----:R-:W-:Y:S02]  /*18b0*/  FADD.FTZ R109, RZ, R104 ;  /* 0x00000068ff6d7221 */ /* 0x001fe40000010000 */
[----:B------:R-:W-:Y:S02]  /*18c0*/  FADD.FTZ R104, RZ, R105 ;  /* 0x00000069ff687221 */ /* 0x000fe40000010000 */
[----:B------:R-:W-:Y:S02]  /*18d0*/  FADD.FTZ R109, R106, R109 ;  /* 0x0000006d6a6d7221 */ /* 0x000fe40000010000 */
[----:B--2---:R-:W-:Y:S02]  /*18e0*/  FADD.FTZ R162, R107, R104 ;  /* 0x000000686ba27221 */ /* 0x004fe40000010000 */
        /* <DEDUP_REMOVED lines=24> */
[----:B------:R-:W-:Y:S02]  /*1a70*/  FADD.FTZ R104, R132, -R105 ;  /* 0x8000006984687221 */ /* 0x000fe40000010000 */
[-CC-:B------:R-:W-:Y:S02]  /*1a80*/  FFMA.FTZ R105, R133, R108.reuse, R109.reuse ;  /* 0x0000006c85697223 */ /* 0x180fe4000001006d */
[----:B------:R-:W-:-:S02]  /*1a90*/  FFMA.FTZ R162, R152, R108, R109 ;  /* 0x0000006c98a27223 */ /* 0x000fc4000001006d */
        /* <DEDUP_REMOVED lines=15> */
[CC--:B------:R-:W-:Y:S01]  /*1b90*/  FMUL.FTZ R105, R106.reuse, R112.reuse ;  /* 0x000000706a697220 */ /* 0x0c0fe20000410000 */
[----:B------:R-:W-:Y:S01]  /*1ba0*/  SEL R101, R106, R101, P0 ;  /* 0x000000656a657207 */ /* 0x000fe20000000000 */
[C---:B------:R-:W-:Y:S01]  /*1bb0*/  FMUL.FTZ R106, R107.reuse, R112 ;  /* 0x000000706b6a7220 */ /* 0x040fe20000410000 */
[----:B------:R-:W-:Y:S01]  /*1bc0*/  SEL R102, R107, R102, P0 ;  /* 0x000000666b667207 */ /* 0x000fe20000000000 */
[C---:B------:R-:W-:Y:S01]  /*1bd0*/  FMUL.FTZ R107, R162.reuse, R112 ;  /* 0x00000070a26b7220 */ /* 0x040fe20000410000 */
[----:B------:R-:W-:-:S03]  /*1be0*/  SEL R103, R162, R103, P0 ;  /* 0x00000067a2677207 */ /* 0x000fc60000000000 */
[----:B------:R-:W-:-:S04]  /*1bf0*/  @P0 IMAD.WIDE.U32 R110, R113, R164, c[0x0][0x258] ;  /* 0x00009600716e0625 */ /* 0x000fc800078e00a4 */
[C---:B------:R-:W-:Y:S01]  /*1c00*/  IMAD.WIDE.U32 R164, R113.reuse, R164, c[0x0][0x248] ;  /* 0x0000920071a47625 */ /* 0x040fe200078e00a4 */
[----:B------:R0:W-:Y:S01]  /*1c10*/  @P0 STG.E.128 [R110.64], R100 ;  /* 0x000000646e000986 */ /* 0x0001e2000c101d04 */
[----:B------:R-:W-:-:S03]  /*1c20*/  IADD3 R113, R113, 0x100, RZ ;  /* 0x0000010071717810 */ /* 0x000fc60007ffe0ff */
[----:B------:R0:W-:Y:S04]  /*1c30*/  STG.E.128 [R164.64], R104 ;  /* 0x00000068a4007986 */ /* 0x0001e8000c101d04 */
.L_x_8419:
[----:B------:R-:W-:Y:S05]  /*1c40*/  BSYNC B0 ;  /* 0x0000000000007941 */ /* 0x000fea0003800000 */
.L_x_8418:
[----:B------:R-:W-:Y:S01]  /*1c50*/  BSSY B0, `(.L_x_8420) ;  /* 0x0000024000007945 */ /* 0x000fe20003800000 */
[----:B------:R-:W-:Y:S05]  /*1c60*/  @!P2 BRA `(.L_x_8421) ;  /* 0x000002200000a947 */ /* 0x000fea0003800000 */
[----:B------:R-:W-:Y:S01]  /*1c70*/  ISETP.NE.U32.AND P0, PT, RZ, c[0x0][0x218], PT ;  /* 0x00008600ff007a0c */ /* 0x000fe20003f05070 */
[-CC-:B0-----:R-:W-:Y:S01]  /*1c80*/  FFMA.FTZ R105, R135, R108.reuse, R109.reuse ;  /* 0x0000006c87697223 */ /* 0x181fe2000001006d */
[----:B------:R-:W-:Y:S01]  /*1c90*/  MOV R164, 0x10 ;  /* 0x0000001000a47802 */ /* 0x000fe20000000f00 */
        /* <DEDUP_REMOVED lines=31> */
.L_x_8421:
[----:B------:R-:W-:Y:S05]  /*1e90*/  BSYNC B0 ;  /* 0x0000000000007941 */ /* 0x000fea0003800000 */
.L_x_8420:
[----:B------:R-:W-:Y:S01]  /*1ea0*/  BSSY B0, `(.L_x_8422) ;  /* 0x0000024000007945 */ /* 0x000fe20003800000 */
[----:B------:R-:W-:Y:S05]  /*1eb0*/  @!P3 BRA `(.L_x_8423) ;  /* 0x000002200000b947 */ /* 0x000fea0003800000 */
[----:B------:R-:W-:Y:S01]  /*1ec0*/  ISETP.NE.U32.AND P0, PT, RZ, c[0x0][0x218], PT ;  /* 0x00008600ff007a0c */ /* 0x000fe20003f05070 */
[-CC-:B0-----:R-:W-:Y:S01]  /*1ed0*/  FFMA.FTZ R105, R115, R108.reuse, R109.reuse ;  /* 0x0000006c73697223 */ /* 0x181fe2000001006d */
        /* <DEDUP_REMOVED lines=32> */
.L_x_8423:
[----:B------:R-:W-:Y:S05]  /*20e0*/  BSYNC B0 ;  /* 0x0000000000007941 */ /* 0x000fea0003800000 */
.L_x_8422:
        /* <DEDUP_REMOVED lines=36> */
.L_x_8425:
[----:B------:R-:W-:Y:S05]  /*2330*/  BSYNC B0 ;  /* 0x0000000000007941 */ /* 0x000fea0003800000 */
.L_x_8424:
        /* <DEDUP_REMOVED lines=36> */
.L_x_8427:
[----:B------:R-:W-:Y:S05]  /*2580*/  BSYNC B0 ;  /* 0x0000000000007941 */ /* 0x000fea0003800000 */
.L_x_8426:
        /* <DEDUP_REMOVED lines=30> */
[----:B------:R-:W-:Y:S02]  /*2770*/  SEL R103, R110, R103, P0 ;  /* 0x000000676e677207 */ /* 0x000fe40000000000 */
[----:B------:R-:W-:-:S05]  /*2780*/  MOV R110, 0x10 ;  /* 0x00000010006e7802 */ /* 0x000fca0000000f00 */
[----:B------:R-:W-:-:S04]  /*2790*/  @P0 IMAD.WIDE.U32 R108, R113, R110, c[0x0][0x258] ;  /* 0x00009600716c0625 */ /* 0x000fc800078e006e */
[----:B------:R-:W-:Y:S01]  /*27a0*/  IMAD.WIDE.U32 R110, R113, R110, c[0x0][0x248] ;  /* 0x00009200716e7625 */ /* 0x000fe200078e006e */
[----:B------:R0:W-:Y:S04]  /*27b0*/  @P0 STG.E.128 [R108.64], R100 ;  /* 0x000000646c000986 */ /* 0x0001e8000c101d04 */
[----:B------:R0:W-:Y:S02]  /*27c0*/  STG.E.128 [R110.64], R104 ;  /* 0x000000686e007986 */ /* 0x0001e4000c101d04 */
.L_x_8429:
[----:B------:R-:W-:Y:S05]  /*27d0*/  BSYNC B0 ;  /* 0x0000000000007941 */ /* 0x000fea0003800000 */
.L_x_8428:
[----:B------:R-:W-:Y:S02]  /*27e0*/  LOP3.LUT P0, RZ, R3, 0xff, RZ, 0xc0, !PT ;  /* 0x000000ff03ff7812 */ /* 0x000fe4000780c0ff */
[----:B------:R-:W-:Y:S02]  /*27f0*/  IADD3 R2, R2, c[0x0][0x160], RZ ;  /* 0x0000580002027a10 */ /* 0x000fe40007ffe0ff */
[----:B------:R-:W-:Y:S02]  /*2800*/  SEL R3, RZ, 0x1, P0 ;  /* 0x00000001ff037807 */ /* 0x000fe40000000000 */
[----:B------:R-:W-:-:S13]  /*2810*/  ISETP.GE.AND P0, PT, R2, c[0x0][0x164], PT ;  /* 0x0000590002007a0c */ /* 0x000fda0003f06270 */
[----:B0-----:R-:W-:Y:S01]  /*2820*/  @P0 CALL.REL.NOINC `(.L_x_8403) ;  /* 0x0000001000000944 */ /* 0x001fe20003c00000 */
[----:B------:R-:W-:Y:S05]  /*2830*/  BRA `(.L_x_8430) ;  /* 0xffffdc2000007947 */ /* 0x000fea000383ffff */
.L_x_8403:
[----:B-1----:R-:W0:Y:S01]  /*2840*/  S2UR UR6, SR_CTAID.X ;  /* 0x00000000000679c3 */ /* 0x002e220000002500 */
[----:B------:R-:W0:Y:S01]  /*2850*/  S2R R3, SR_TID.X ;  /* 0x0000000000037919 */ /* 0x000e220000002100 */
[----:B------:R-:W-:Y:S02]  /*2860*/  @P1 MOV R5, 0x10 ;  /* 0x0000001000051802 */ /* 0x000fe40000000f00 */
        /* <DEDUP_REMOVED lines=41> */
.L_x_8416:
[----:B------:R-:W-:Y:S01]  /*2b00*/  HFMA2.MMA R170, -RZ, RZ, 0, 9.5367431640625e-07 ;  /* 0x00000010ffaa7435 */ /* 0x000fe200000001ff */
[----:B------:R-:W-:Y:S02]  /*2b10*/  MOV R109, R165 ;  /* 0x000000a5006d7202 */ /* 0x000fe40000000f00 */
[----:B------:R-:W-:Y:S02]  /*2b20*/  MOV R169, 0x1f ;  /* 0x0000001f00a97802 */ /* 0x000fe40000000f00 */
[----:B------:R-:W-:-:S02]  /*2b30*/  MOV R172, 0xffffffff ;  /* 0xffffffff00ac7802 */ /* 0x000fc40000000f00 */
[----:B------:R-:W-:Y:S02]  /*2b40*/  MOV R104, 0x2b60 ;  /* 0x00002b6000687802 */ /* 0x000fe40000000f00 */
[----:B0----5:R-:W-:Y:S05]  /*2b50*/  CALL.REL.NOINC `($__internal_180_$__cuda_sm70_shflsync_down_p) ;  /* 0x0000046000007944 */ /* 0x021fea0003c00000 */
[----:B-1----:R-:W-:Y:S01]  /*2b60*/  MOV R108, R109 ;  /* 0x0000006d006c7202 */ /* 0x002fe20000000f00 */
[----:B0-----:R-:W-:Y:S05]  /*2b70*/  BRA `(.L_x_8431) ;  /* 0xffffeb7000007947 */ /* 0x001fea000383ffff */
.L_x_8417:
[----:B------:R-:W-:Y:S01]  /*2b80*/  HFMA2.MMA R170, -RZ, RZ, 0, 9.5367431640625e-07 ;  /* 0x00000010ffaa7435 */ /* 0x000fe200000001ff */
[----:B------:R-:W-:Y:S02]  /*2b90*/  MOV R109, R166 ;  /* 0x000000a6006d7202 */ /* 0x000fe40000000f00 */
[----:B------:R-:W-:Y:S02]  /*2ba0*/  MOV R169, 0x1f ;  /* 0x0000001f00a97802 */ /* 0x000fe40000000f00 */
[----:B------:R-:W-:Y:S02]  /*2bb0*/  MOV R172, 0xffffffff ;  /* 0xffffffff00ac7802 */ /* 0x000fe40000000f00 */
[----:B------:R-:W-:Y:S02]  /*2bc0*/  MOV R104, 0x2be0 ;  /* 0x00002be000687802 */ /* 0x000fe40000000f00 */
[----:B012--5:R-:W-:Y:S05]  /*2bd0*/  CALL.REL.NOINC `($__internal_180_$__cuda_sm70_shflsync_down_p) ;  /* 0x000003e000007944 */ /* 0x027fea0003c00000 */
[----:B------:R-:W-:Y:S01]  /*2be0*/  FADD.FTZ R108, R108, R165 ;  /* 0x000000a56c6c7221 */ /* 0x000fe20000010000 */
[----:B0-----:R-:W-:Y:S01]  /*2bf0*/  HFMA2.MMA R170, -RZ, RZ, 0, 4.76837158203125e-07 ;  /* 0x00000008ffaa7435 */ /* 0x001fe200000001ff */
[----:B-1----:R-:W-:Y:S01]  /*2c00*/  FADD.FTZ R166, R166, R109 ;  /* 0x0000006da6a67221 */ /* 0x002fe20000010000 */
[----:B------:R-:W-:-:S02]  /*2c10*/  MOV R169, 0x1f ;  /* 0x0000001f00a97802 */ /* 0x000fc40000000f00 */
[----:B------:R-:W-:Y:S02]  /*2c20*/  MOV R172, 0xffffffff ;  /* 0xffffffff00ac7802 */ /* 0x000fe40000000f00 */
[----:B------:R-:W-:Y:S02]  /*2c30*/  MOV R109, R108 ;  /* 0x0000006c006d7202 */ /* 0x000fe40000000f00 */
[----:B------:R-:W-:Y:S02]  /*2c40*/  MOV R104, 0x2c60 ;  /* 0x00002c6000687802 */ /* 0x000fe40000000f00 */
[----:B------:R-:W-:Y:S05]  /*2c50*/  CALL.REL.NOINC `($__internal_180_$__cuda_sm70_shflsync_down_p) ;  /* 0x0000036000007944 */ /* 0x000fea0003c00000 */
[----:B0-----:R-:W-:Y:S01]  /*2c60*/  HFMA2.MMA R170, -RZ, RZ, 0, 4.76837158203125e-07 ;  /* 0x00000008ffaa7435 */ /* 0x001fe200000001ff */
[----:B-1----:R-:W-:Y:S02]  /*2c70*/  MOV R107, R109 ;  /* 0x0000006d006b7202 */ /* 0x002fe40000000f00 */
[----:B------:R-:W-:Y:S02]  /*2c80*/  MOV R109, R166 ;  /* 0x000000a6006d7202 */ /* 0x000fe40000000f00 */
[----:B------:R-:W-:Y:S02]  /*2c90*/  MOV R169, 0x1f ;  /* 0x0000001f00a97802 */ /* 0x000fe40000000f00 */
[----:B------:R-:W-:-:S02]  /*2ca0*/  MOV R172, 0xffffffff ;  /* 0xffffffff00ac7802 */ /* 0x000fc40000000f00 */
[----:B------:R-:W-:Y:S02]  /*2cb0*/  MOV R104, 0x2cd0 ;  /* 0x00002cd000687802 */ /* 0x000fe40000000f00 */
[----:B------:R-:W-:Y:S05]  /*2cc0*/  CALL.REL.NOINC `($__internal_180_$__cuda_sm70_shflsync_down_p) ;  /* 0x000002f000007944 */ /* 0x000fea0003c00000 */
[----:B------:R-:W-:Y:S01]  /*2cd0*/  FADD.FTZ R108, R107, R108 ;  /* 0x0000006c6b6c7221 */ /* 0x000fe20000010000 */
[----:B0-----:R-:W-:Y:S01]  /*2ce0*/  HFMA2.MMA R170, -RZ, RZ, 0, 2.384185791015625e-07 ;  /* 0x00000004ffaa7435 */ /* 0x001fe200000001ff */
[----:B-1----:R-:W-:Y:S01]  /*2cf0*/  FADD.FTZ R166, R166, R109 ;  /* 0x0000006da6a67221 */ /* 0x002fe20000010000 */
[----:B------:R-:W-:Y:S02]  /*2d00*/  MOV R169, 0x1f ;  /* 0x0000001f00a97802 */ /* 0x000fe40000000f00 */
[----:B------:R-:W-:Y:S02]  /*2d10*/  MOV R172, 0xffffffff ;  /* 0xffffffff00ac7802 */ /* 0x000fe40000000f00 */
[----:B------:R-:W-:Y:S02]  /*2d20*/  MOV R109, R108 ;  /* 0x0000006c006d7202 */ /* 0x000fe40000000f00 */
[----:B------:R-:W-:Y:S02]  /*2d30*/  MOV R104, 0x2d50 ;  /* 0x00002d5000687802 */ /* 0x000fe40000000f00 */
[----:B------:R-:W-:Y:S05]  /*2d40*/  CALL.REL.NOINC `($__internal_180_$__cuda_sm70_shflsync_down_p) ;  /* 0x0000027000007944 */ /* 0x000fea0003c00000 */
[----:B0-----:R-:W-:Y:S01]  /*2d50*/  HFMA2.MMA R170, -RZ, RZ, 0, 2.384185791015625e-07 ;  /* 0x00000004ffaa7435 */ /* 0x001fe200000001ff */
[----:B-1----:R-:W-:-:S02]  /*2d60*/  MOV R107, R109 ;  /* 0x0000006d006b7202 */ /* 0x002fc40000000f00 */
[----:B------:R-:W-:Y:S02]  /*2d70*/  MOV R109, R166 ;  /* 0x000000a6006d7202 */ /* 0x000fe40000000f00 */
[----:B------:R-:W-:Y:S02]  /*2d80*/  MOV R169, 0x1f ;  /* 0x0000001f00a97802 */ /* 0x000fe40000000f00 */
[----:B------:R-:W-:Y:S02]  /*2d90*/  MOV R172, 0xffffffff ;  /* 0xffffffff00ac7802 */ /* 0x000fe40000000f00 */
[----:B------:R-:W-:Y:S02]  /*2da0*/  MOV R104, 0x2dc0 ;  /* 0x00002dc000687802 */ /* 0x000fe40000000f00 */
[----:B------:R-:W-:Y:S05]  /*2db0*/  CALL.REL.NOINC `($__internal_180_$__cuda_sm70_shflsync_down_p) ;  /* 0x0000020000007944 */ /* 0x000fea0003c00000 */
[----:B------:R-:W-:Y:S01]  /*2dc0*/  FADD.FTZ R108, R107, R108 ;  /* 0x0000006c6b6c7221 */ /* 0x000fe20000010000 */
[----:B0-----:R-:W-:Y:S01]  /*2dd0*/  HFMA2.MMA R170, -RZ, RZ, 0, 1.1920928955078125e-07 ;  /* 0x00000002ffaa7435 */ /* 0x001fe200000001ff */
[----:B-1----:R-:W-:Y:S01]  /*2de0*/  FADD.FTZ R162, R166, R109 ;  /* 0x0000006da6a27221 */ /* 0x002fe20000010000 */
[----:B------:R-:W-:Y:S02]  /*2df0*/  MOV R169, 0x1f ;  /* 0x0000001f00a97802 */ /* 0x000fe40000000f00 */
[----:B------:R-:W-:-:S02]  /*2e00*/  MOV R172, 0xffffffff ;  /* 0xffffffff00ac7802 */ /* 0x000fc40000000f00 */
[----:B------:R-:W-:Y:S02]  /*2e10*/  MOV R109, R108 ;  /* 0x0000006c006d7202 */ /* 0x000fe40000000f00 */
[----:B------:R-:W-:Y:S02]  /*2e20*/  MOV R104, 0x2e40 ;  /* 0x00002e4000687802 */ /* 0x000fe40000000f00 */
[----:B------:R-:W-:Y:S05]  /*2e30*/  CALL.REL.NOINC `($__internal_180_$__cuda_sm70_shflsync_down_p) ;  /* 0x0000018000007944 */ /* 0x000fea0003c00000 */
[----:B0-----:R-:W-:Y:S01]  /*2e40*/  HFMA2.MMA R170, -RZ, RZ, 0, 1.1920928955078125e-07 ;  /* 0x00000002ffaa7435 */ /* 0x001fe200000001ff */
[----:B-1----:R-:W-:Y:S02]  /*2e50*/  MOV R107, R109 ;  /* 0x0000006d006b7202 */ /* 0x002fe40000000f00 */
[----:B------:R-:W-:Y:S02]  /*2e60*/  MOV R109, R162 ;  /* 0x000000a2006d7202 */ /* 0x000fe40000000f00 */
[----:B------:R-:W-:Y:S02]  /*2e70*/  MOV R169, 0x1f ;  /* 0x0000001f00a97802 */ /* 0x000fe40000000f00 */
[----:B------:R-:W-:Y:S02]  /*2e80*/  MOV R172, 0xffffffff ;  /* 0xffffffff00ac7802 */ /* 0x000fe40000000f00 */
[----:B------:R-:W-:-:S02]  /*2e90*/  MOV R104, 0x2eb0 ;  /* 0x00002eb000687802 */ /* 0x000fc40000000f00 */
[----:B------:R-:W-:Y:S05]  /*2ea0*/  CALL.REL.NOINC `($__internal_180_$__cuda_sm70_shflsync_down_p) ;  /* 0x0000011000007944 */ /* 0x000fea0003c00000 */
[----:B------:R-:W-:Y:S01]  /*2eb0*/  FADD.FTZ R111, R107, R108 ;  /* 0x0000006c6b6f7221 */ /* 0x000fe20000010000 */
[----:B0-----:R-:W-:Y:S01]  /*2ec0*/  HFMA2.MMA R170, -RZ, RZ, 0, 5.9604644775390625e-08 ;  /* 0x00000001ffaa7435 */ /* 0x001fe200000001ff */
[----:B-1----:R-:W-:Y:S01]  /*2ed0*/  FADD.FTZ R162, R162, R109 ;  /* 0x0000006da2a27221 */ /* 0x002fe20000010000 */
[----:B------:R-:W-:-:S02]  /*2ee0*/  MOV R169, 0x1f ;  /* 0x0000001f00a97802 */ /* 0x000fc40000000f00 */
[----:B------:R-:W-:Y:S02]  /*2ef0*/  MOV R172, 0xffffffff ;  /* 0xffffffff00ac7802 */ /* 0x000fe40000000f00 */
[----:B------:R-:W-:Y:S02]  /*2f00*/  MOV R109, R111 ;  /* 0x0000006f006d7202 */ /* 0x000fe40000000f00 */
[----:B------:R-:W-:Y:S02]  /*2f10*/  MOV R104, 0x2f30 ;  /* 0x00002f3000687802 */ /* 0x000fe40000000f00 */
[----:B------:R-:W-:Y:S05]  /*2f20*/  CALL.REL.NOINC `($__internal_180_$__cuda_sm70_shflsync_down_p) ;  /* 0x0000009000007944 */ /* 0x000fea0003c00000 */
[----:B0-----:R-:W-:Y:S01]  /*2f30*/  HFMA2.MMA R170, -RZ, RZ, 0, 5.9604644775390625e-08 ;  /* 0x00000001ffaa7435 */ /* 0x001fe200000001ff */
[----:B-1----:R-:W-:Y:S02]  /*2f40*/  MOV R164, R109 ;  /* 0x0000006d00a47202 */ /* 0x002fe40000000f00 */
[----:B------:R-:W-:Y:S02]  /*2f50*/  MOV R109, R162 ;  /* 0x000000a2006d7202 */ /* 0x000fe40000000f00 */
[----:B------:R-:W-:Y:S02]  /*2f60*/  MOV R169, 0x1f ;  /* 0x0000001f00a97802 */ /* 0x000fe40000000f00 */
[----:B------:R-:W-:-:S02]  /*2f70*/  MOV R172, 0xffffffff ;  /* 0xffffffff00ac7802 */ /* 0x000fc40000000f00 */
[----:B------:R-:W-:Y:S02]  /*2f80*/  MOV R104, 0x2fa0 ;  /* 0x00002fa000687802 */ /* 0x000fe40000000f00 */
[----:B------:R-:W-:Y:S05]  /*2f90*/  CALL.REL.NOINC `($__internal_180_$__cuda_sm70_shflsync_down_p) ;  /* 0x0000002000007944 */ /* 0x000fea0003c00000 */
[----:B-1----:R-:W-:Y:S01]  /*2fa0*/  MOV R105, R109 ;  /* 0x0000006d00697202 */ /* 0x002fe20000000f00 */
[----:B0-----:R-:W-:Y:S05]  /*2fb0*/  BRA `(.L_x_8432) ;  /* 0xffffe85000007947 */ /* 0x001fea000383ffff */
        .weak           $__internal_180_$__cuda_sm70_shflsync_down_p
        .type           $__internal_180_$__cuda_sm70_shflsync_down_p,@function
        .size           $__internal_180_$__cuda_sm70_shflsync_down_p,(.L_x_9434 - $__internal_180_$__cuda_sm70_shflsync_down_p)
$__internal_180_$__cuda_sm70_shflsync_down_p:
[----:B------:R-:W-:Y:S01]  /*2fc0*/  HFMA2.MMA R105, -RZ, RZ, 0, 0 ;  /* 0x00000000ff697435 */ /* 0x000fe200000001ff */
[----:B------:R-:W-:Y:S04]  /*2fd0*/  WARPSYNC R172 ;  /* 0x000000ac00007348 */ /* 0x000fe80003800000 */
[----:B------:R0:W1:Y:S01]  /*2fe0*/  SHFL.DOWN PT, R109, R109, R170, R169 ;  /* 0x080000aa6d6d7389 */ /* 0x00006200000e00a9 */
[----:B------:R-:W-:Y:S05]  /*2ff0*/  RET.REL.NODEC R104 `(_ZN10layer_norm13ln_bwd_kernelINS_13Kernel_traitsIfffffjLj6144ELj1ELj1ELj8ELj16ENS_18Kernel_traits_baseILj6144EfffffjLj256EEEEELb0ELb0ELb0ELb0EEEvNS_9BwdParamsE) ;  /* 0xffffd00068007950 */ /* 0x000fea0003c3ffff */
.L_x_8433:
        /* <DEDUP_REMOVED lines=16> */
.L_x_9434:


//--------------------- .text._ZN10layer_norm13ln_bwd_kernelINS_13Kernel_traitsIfffffjLj6144ELj1ELj1ELj8ELj16ENS_18Kernel_traits_baseILj6144EfffffjLj256EEEEELb0ELb0ELb0ELb1EEEvNS_9BwdParamsE --------------------------
	.section	.text._ZN10layer_norm13ln_bwd_kernelINS_13Kernel_traitsIfffffjLj6144ELj1ELj1ELj8ELj16ENS_18Kernel_traits_baseILj6144EfffffjLj256EEEEELb0ELb0ELb0ELb1EEEvNS_9BwdParamsE,"ax",@progbits
	.sectioninfo	@"SHI_REGISTERS=195"
	.align	128
        .global         _ZN10layer_norm13ln_bwd_kernelINS_13Kernel_traitsIfffffjLj6144ELj1ELj1ELj8ELj16ENS_18Kernel_traits_baseILj6144EfffffjLj256EEEEELb0ELb0ELb0ELb1EEEvNS_9BwdParamsE
        .type           _ZN10layer_norm13ln_bwd_kernelINS_13Kernel_traitsIfffffjLj6144ELj1ELj1ELj8ELj16ENS_18Kernel_traits_baseILj6144EfffffjLj256EEEEELb0ELb0ELb0ELb1EEEvNS_9BwdParamsE,@function
        .size           _ZN10layer_norm13ln_bwd_kernelINS_13Kernel_traitsIfffffjLj6144ELj1ELj1ELj8ELj16ENS_18Kernel_traits_baseILj6144EfffffjLj256EEEEELb0ELb0ELb0ELb1EEEvNS_9BwdParamsE,(.L_x_9435 - _ZN10layer_norm13ln_bwd_kernelINS_13Kernel_traitsIfffffjLj6144ELj1ELj1ELj8ELj16ENS_18Kernel_traits_baseILj6144EfffffjLj256EEEEELb0ELb0ELb0ELb1EEEvNS_9BwdParamsE)
        .other          _ZN10layer_norm13ln_bwd_kernelINS_13Kernel_traitsIfffffjLj6144ELj1ELj1ELj8ELj16ENS_18Kernel_traits_baseILj6144EfffffjLj256EEEEELb0ELb0ELb0ELb1EEEvNS_9BwdParamsE,@"STO_CUDA_ENTRY STV_DEFAULT"
_ZN10layer_norm13ln_bwd_kernelINS_13Kernel_traitsIfffffjLj6144ELj1ELj1ELj8ELj16ENS_18Kernel_traits_baseILj6144EfffffjLj256EEEEELb0ELb0ELb0ELb1EEEvNS_9BwdParamsE:
.text._ZN10layer_norm13ln_bwd_kernelINS_13Kernel_traitsIfffffjLj6144ELj1ELj1ELj8ELj16ENS_18Kernel_traits_baseILj6144EfffffjLj256EEEEELb0ELb0ELb0ELb1EEEvNS_9BwdParamsE:
        /* <DEDUP_REMOVED lines=32> */
.L_x_8434:
[----:B------:R-:W-:-:S04]  /*0200*/  SHF.L.U32 R0, R152, 0x4, RZ ;  /* 0x0000000498007819 */ /* 0x000fc800000006ff */
[----:B------:R-:W-:-:S04]  /*0210*/  LOP3.LUT R0, R0, 0xff0, RZ, 0xc0, !PT ;  /* 0x00000ff000007812 */ /* 0x000fc800078ec0ff */
[----:B------:R-:W-:Y:S01]  /*0220*/  IADD3 R2, P0, R0, c[0x0][0x1b0], RZ ;  /* 0x00006c0000027a10 */ /* 0x000fe20007f1e0ff */
[----:B------:R-:W-:-:S03]  /*0230*/  HFMA2.MMA R0, -RZ, RZ, 0, 5.9604644775390625e-08 ;  /* 0x00000001ff007435 */ /* 0x000fc600000001ff */
[----:B------:R-:W-:Y:S01]  /*0240*/  IADD3.X R3, RZ, c[0x0][0x1b4], RZ, P0, !PT ;  /* 0x00006d00ff037a10 */ /* 0x000fe200007fe4ff */
[----:B------:R-:W-:Y:S01]  /*0250*/  CS2R R148, SRZ ;  /* 0x0000000000947805 */ /* 0x000fe2000001ff00 */
[----:B------:R-:W-:-:S03]  /*0260*/  MOV R150, RZ ;  /* 0x000000ff00967202 */ /* 0x000fc60000000f00 */
[----:B------:R0:W5:Y:S01]  /*0270*/  LDG.E.128 R24, [R2.64] ;  /* 0x0000000402187981 */ /* 0x000162000c1e1d00 */
[----:B------:R-:W-:-:S03]  /*0280*/  CS2R R146, SRZ ;  /* 0x0000000000927805 */ /* 0x000fc6000001ff00 */
[----:B------:R0:W5:Y:S01]  /*0290*/  LDG.E.128 R20, [R2.64+0x1000] ;  /* 0x0010000402147981 */ /* 0x000162000c1e1d00 */
        /* <DEDUP_REMOVED lines=17> */
[----:B0-----:R-:W-:Y:S01]  /*03b0*/  HFMA2.MMA R3, -RZ, RZ, 0, 0 ;  /* 0x00000000ff037435 */ /* 0x001fe200000001ff */
        /* <DEDUP_REMOVED lines=8> */
[----:B------:R-:W-:-:S02]  /*0440*/  PRMT R2, R0, 0x7610, R2 ;  /* 0x0000761000027816 */ /* 0x000fc40000000002 */
.L_x_8444:
[----:B------:R-:W-:Y:S01]  /*0450*/  IMAD R0, R151, c[0x0][0x168], RZ ;  /* 0x00005a0097007a24 */ /* 0x000fe200078e02ff */
[----:B------:R-:W-:-:S02]  /*0460*/  LOP3.LUT R56, R152, 0xff, RZ, 0xc0, !PT ;  /* 0x000000ff98387812 */ /* 0x000fc400078ec0ff */
[----:B------:R-:W-:Y:S02]  /*0470*/  MOV R72, 0x4 ;  /* 0x0000000400487802 */ /* 0x000fe40000000f00 */
[----:B------:R-:W-:-:S03]  /*0480*/  SHF.R.S32.HI R57, RZ, 0x1f, R0 ;  /* 0x0000001fff397819 */ /* 0x000fc60000011400 */
[----:B------:R-:W-:Y:S01]  /*0490*/  IMAD.WIDE R64, R151, R72, c[0x0][0x1a0] ;  /* 0x0000680097407625 */ /* 0x000fe200078e0248 */
[----:B------:R-:W-:-:S04]  /*04a0*/  LEA.HI R57, R57, R0, RZ, 0x2 ;  /* 0x0000000039397211 */ /* 0x000fc800078f10ff */
[----:B------:R-:W-:Y:S01]  /*04b0*/  LEA.HI.SX32 R165, R57, R56, 0x1e ;  /* 0x0000003839a57211 */ /* 0x000fe200078ff2ff */
[----:B------:R-:W-:Y:S01]  /*04c0*/  IMAD.WIDE R72, R151, R72, c[0x0][0x1a8] ;  /* 0x00006a0097487625 */ /* 0x000fe200078e0248 */
[----:B------:R0:W2:Y:S02]  /*04d0*/  LDG.E R191, [R64.64] ;  /* 0x0000000440bf7981 */ /* 0x0000a4000c1e1900 */
[C---:B------:R-:W-:Y:S02]  /*04e0*/  SHF.L.U32 R164, R165.reuse, 0x4, RZ ;  /* 0x00000004a5a47819 */ /* 0x040fe400000006ff */
[----:B------:R-:W-:Y:S01]  /*04f0*/  IADD3 R167, R165, 0x100, RZ ;  /* 0x00000100a5a77810 */ /* 0x000fe20007ffe0ff */
[----:B------:R1:W3:Y:S01]  /*0500*/  LDG.E R157, [R72.64] ;  /* 0x00000004489d7981 */ /* 0x0002e2000c1e1900 */
[----:B------:R-:W-:Y:S02]  /*0510*/  SHF.R.U32.HI R192, RZ, 0x1c, R165 ;  /* 0x0000001cffc07819 */ /* 0x000fe400000116a5 */
[----:B------:R-:W-:-:S02]  /*0520*/  IADD3 R56, P0, R164, c[0x0][0x188], RZ ;  /* 0x00006200a4387a10 */ /* 0x000fc40007f1e0ff */
[----:B------:R-:W-:Y:S02]  /*0530*/  SHF.L.U32 R163, R167, 0x4, RZ ;  /* 0x00000004a7a37819 */ /* 0x000fe400000006ff */
[----:B------:R-:W-:Y:S02]  /*0540*/  IADD3 R169, R165, 0x200, RZ ;  /* 0x00000200a5a97810 */ /* 0x000fe40007ffe0ff */
[----:B------:R-:W-:Y:S02]  /*0550*/  IADD3.X R57, R192, c[0x0][0x18c], RZ, P0, !PT ;  /* 0x00006300c0397a10 */ /* 0x000fe400007fe4ff */
[----:B------:R-:W-:Y:S02]  /*0560*/  SHF.R.U32.HI R162, RZ, 0x1c, R167 ;  /* 0x0000001cffa27819 */ /* 0x000fe400000116a7 */
[----:B------:R-:W-:Y:S02]  /*0570*/  IADD3 R66, P0, R163, c[0x0][0x188], RZ ;  /* 0x00006200a3427a10 */ /* 0x000fe40007f1e0ff */
[----:B------:R-:W-:Y:S01]  /*0580*/  SHF.L.U32 R161, R169, 0x4, RZ ;  /* 0x00000004a9a17819 */ /* 0x000fe200000006ff */
[----:B------:R-:W4:Y:S01]  /*0590*/  LDG.E.128 R56, [R56.64] ;  /* 0x0000000438387981 */ /* 0x000f22000c1e1d00 */
[----:B------:R-:W-:-:S02]  /*05a0*/  IADD3 R175, R165, 0x300, RZ ;  /* 0x00000300a5af7810 */ /* 0x000fc40007ffe0ff */
[----:B------:R-:W-:Y:S02]  /*05b0*/  IADD3.X R67, R162, c[0x0][0x18c], RZ, P0, !PT ;  /* 0x00006300a2437a10 */ /* 0x000fe400007fe4ff */
[----:B------:R-:W-:Y:S02]  /*05c0*/  SHF.R.U32.HI R160, RZ, 0x1c, R169 ;  /* 0x0000001cffa07819 */ /* 0x000fe400000116a9 */
[----:B-1----:R-:W-:Y:S02]  /*05d0*/  IADD3 R72, P0, R161, c[0x0][0x188], RZ ;  /* 0x00006200a1487a10 */ /* 0x002fe40007f1e0ff */
[----:B------:R-:W-:Y:S01]  /*05e0*/  SHF.L.U32 R159, R175, 0x4, RZ ;  /* 0x00000004af9f7819 */ /* 0x000fe200000006ff */
[----:B0-----:R-:W3:Y:S01]  /*05f0*/  LDG.E.128 R64, [R66.64] ;  /* 0x0000000442407981 */ /* 0x001ee2000c1e1d00 */
[----:B------:R-:W-:Y:S02]  /*0600*/  IADD3.X R73, R160, c[0x0][0x18c], RZ, P0, !PT ;  /* 0x00006300a0497a10 */ /* 0x000fe400007fe4ff */
[----:B------:R-:W-:-:S02]  /*0610*/  MOV R100, 0x10 ;  /* 0x0000001000647802 */ /* 0x000fc40000000f00 */
[----:B------:R-:W-:Y:S02]  /*0620*/  SHF.R.U32.HI R158, RZ, 0x1c, R175 ;  /* 0x0000001cff9e7819 */ /* 0x000fe400000116af */
[----:B------:R-:W-:Y:S01]  /*0630*/  IADD3 R80, P0, R159, c[0x0][0x188], RZ ;  /* 0x000062009f507a10 */ /* 0x000fe20007f1e0ff */
[----:B------:R-:W-:Y:S01]  /*0640*/  IMAD.WIDE.U32 R60, R165, R100, c[0x0][0x208] ;  /* 0x00008200a53c7625 */ /* 0x000fe200078e0064 */
[----:B------:R-:W3:Y:S02]  /*0650*/  LDG.E.128 R72, [R72.64] ;  /* 0x0000000448487981 */ /* 0x000ee4000c1e1d00 */
[----:B------:R-:W-:-:S03]  /*0660*/  IADD3.X R81, R158, c[0x0][0x18c], RZ, P0, !PT ;  /* 0x000063009e517a10 */ /* 0x000fc600007fe4ff */
[----:B------:R-:W3:Y:S04]  /*0670*/  LDG.E.128 R60, [R60.64] ;  /* 0x000000043c3c7981 */ /* 0x000ee8000c1e1d00 */
[----:B------:R-:W3:Y:S01]  /*0680*/  LDG.E.128 R80, [R80.64] ;  /* 0x0000000450507981 */ /* 0x000ee2000c1e1d00 */
[----:B------:R-:W-:-:S06]  /*0690*/  IMAD.WIDE.U32 R68, R167, R100, c[0x0][0x208] ;  /* 0x00008200a7447625 */ /* 0x000fcc00078e0064 */
[----:B------:R-:W3:Y:S01]  /*06a0*/  LDG.E.128 R68, [R68.64] ;  /* 0x0000000444447981 */ /* 0x000ee2000c1e1d00 */
[----:B------:R-:W-:-:S06]  /*06b0*/  IMAD.WIDE.U32 R76, R169, R100, c[0x0][0x208] ;  /* 0x00008200a94c7625 */ /* 0x000fcc00078e0064 */
[----:B------:R-:W3:Y:S01]  /*06c0*/  LDG.E.128 R76, [R76.64] ;  /* 0x000000044c4c7981 */ /* 0x000ee2000c1e1d00 */
[----:B------:R-:W-:Y:S01]  /*06d0*/  IMAD.WIDE.U32 R84, R175, R100, c[0x0][0x208] ;  /* 0x00008200af547625 */ /* 0x000fe200078e0064 */
[----:B------:R-:W-:-:S04]  /*06e0*/  IADD3 R177, R165, 0x400, RZ ;  /* 0x00000400a5b17810 */ /* 0x000fc80007ffe0ff */
[----:B------:R-:W-:Y:S01]  /*06f0*/  SHF.L.U32 R156, R177, 0x4, RZ ;  /* 0x00000004b19c7819 */ /* 0x000fe200000006ff */
[----:B------:R-:W3:Y:S01]  /*0700*/  LDG.E.128 R84, [R84.64] ;  /* 0x0000000454547981 */ /* 0x000ee2000c1e1d00 */
[----:B------:R-:W-:Y:S02]  /*0710*/  SHF.R.U32.HI R154, RZ, 0x1c, R177 ;  /* 0x0000001cff9a7819 */ /* 0x000fe400000116b1 */
[----:B------:R-:W-:Y:S02]  /*0720*/  IADD3 R88, P0, R156, c[0x0][0x188], RZ ;  /* 0x000062009c587a10 */ /* 0x000fe40007f1e0ff */
[----:B------:R-:W-:Y:S02]  /*0730*/  IADD3 R179, R165, 0x500, RZ ;  /* 0x00000500a5b37810 */ /* 0x000fe40007ffe0ff */
[----:B------:R-:W-:Y:S01]  /*0740*/  IADD3.X R89, R154, c[0x0][0x18c], RZ, P0, !PT ;  /* 0x000063009a597a10 */ /* 0x000fe200007fe4ff */
[----:B------:R-:W-:Y:S01]  /*0750*/  IMAD.WIDE.U32 R92, R177, R100, c[0x0][0x208] ;  /* 0x00008200b15c7625 */ /* 0x000fe200078e0064 */
[----:B------:R-:W-:-:S02]  /*0760*/  SHF.L.U32 R155, R179, 0x4, RZ ;  /* 0x00000004b39b7819 */ /* 0x000fc400000006ff */
[----:B------:R-:W-:Y:S02]  /*0770*/  SHF.R.U32.HI R0, RZ, 0x1c, R179 ;  /* 0x0000001cff007819 */ /* 0x000fe400000116b3 */
[----:B------:R-:W3:Y:S01]  /*0780*/  LDG.E.128 R88, [R88.64] ;  /* 0x0000000458587981 */ /* 0x000ee2000c1e1d00 */
[----:B------:R-:W-:-:S03]  /*0790*/  IADD3 R96, P0, R155, c[0x0][0x188], RZ ;  /* 0x000062009b607a10 */ /* 0x000fc60007f1e0ff */
[----:B------:R-:W3:Y:S01]  /*07a0*/  LDG.E.128 R92, [R92.64] ;  /* 0x000000045c5c7981 */ /* 0x000ee2000c1e1d00 */
[----:B------:R-:W-:Y:S01]  /*07b0*/  IADD3.X R97, R0, c[0x0][0x18c], RZ, P0, !PT ;  /* 0x0000630000617a10 */ /* 0x000fe200007fe4ff */
[----:B------:R-:W-:-:S05]  /*07c0*/  IMAD.WIDE.U32 R100, R179, R100, c[0x0][0x208] ;  /* 0x00008200b3647625 */ /* 0x000fca00078e0064 */
[----:B------:R-:W3:Y:S04]  /*07d0*/  LDG.E.128 R96, [R96.64] ;  /* 0x0000000460607981 */ /* 0x000ee8000c1e1d00 */
[----:B------:R-:W3:Y:S01]  /*07e0*/  LDG.E.128 R100, [R100.64] ;  /* 0x0000000464647981 */ /* 0x000ee2000c1e1d00 */
[----:B------:R-:W-:Y:S02]  /*07f0*/  ISETP.NE.U32.AND P1, PT, RZ, c[0x0][0x1c0], PT ;  /* 0x00007000ff007a0c */ /* 0x000fe40003f25070 */
[----:B------:R-:W-:Y:S02]  /*0800*/  ISETP.NE.U32.AND P0, PT, RZ, c[0x0][0x218], PT ;  /* 0x00008600ff007a0c */ /* 0x000fe40003f05070 */
[----:B------:R-:W-:Y:S02]  /*0810*/  ISETP.NE.AND.EX P1, PT, RZ, c[0x0][0x1c4], PT, P1 ;  /* 0x00007100ff007a0c */ /* 0x000fe40003f25310 */
[----:B------:R-:W-:-:S02]  /*0820*/  ISETP.NE.AND.EX P0, PT, RZ, c[0x0][0x21c], PT, P0 ;  /* 0x00008700ff007a0c */ /* 0x000fc40003f05300 */
[----:B------:R-:W-:Y:S02]  /*0830*/  SHF.R.S32.HI R166, RZ, 0x1f, R151 ;  /* 0x0000001fffa67819 */ /* 0x000fe40000011497 */
[----:B------:R-:W-:-:S07]  /*0840*/  MOV R153, 0x3f800000 ;  /* 0x3f80000000997802 */ /* 0x000fce0000000f00 */
[----:B------:R-:W-:-:S04]  /*0850*/  @P1 LEA R170, P2, R151, c[0x0][0x1c0], 0x2 ;  /* 0x0000700097aa1a11 */ /* 0x000fc800078410ff */
[----:B------:R-:W-:Y:S02]  /*0860*/  @P1 LEA.HI.X R171, R151, c[0x0][0x1c4], R166, 0x2, P2 ;  /* 0x0000710097ab1a11 */ /* 0x000fe400010f14a6 */
[----:B------:R-:W-:-:S03]  /*0870*/  @P0 LEA R172, P2, R165, c[0x0][0x218], 0x4 ;  /* 0x00008600a5ac0a11 */ /* 0x000fc600078420ff */
[----:B-----5:R0:W5:Y:S01]  /*0880*/  @P1 LDG.E R153, [R170.64] ;  /* 0x00000004aa991981 */ /* 0x020162000c1e1900 */
[----:B------:R-:W-:Y:S02]  /*0890*/  @P0 LEA.HI.X R173, R165, c[0x0][0x21c], RZ, 0x4, P2 ;  /* 0x00008700a5ad0a11 */ /* 0x000fe400010f24ff */
[----:B------:R-:W-:Y:S02]  /*08a0*/  @P0 LEA R166, P2, R167, c[0x0][0x218], 0x4 ;  /* 0x00008600a7a60a11 */ /* 0x000fe400078420ff */
[----:B------:R-:W-:Y:S01]  /*08b0*/  @P0 LEA R168, P1, R169, c[0x0][0x218], 0x4 ;  /* 0x00008600a9a80a11 */ /* 0x000fe200078220ff */
[----:B------:R-:W-:Y:S01]  /*08c0*/  ULDC.U8 UR6, c[0x0][0x1f0] ;  /* 0x00007c0000067ab9 */ /* 0x000fe20000000000 */
[----:B------:R-:W-:Y:S01]  /*08d0*/  @P0 LEA.HI.X R167, R167, c[0x0][0x21c], RZ, 0x4, P2 ;  /* 0x00008700a7a70a11 */ /* 0x000fe200010f24ff */
[----:B------:R1:W5:Y:S01]  /*08e0*/  @P0 LDG.E.128 R28, [R172.64] ;  /* 0x00000004ac1c0981 */ /* 0x000362000c1e1d00 */
[----:B------:R-:W-:Y:S02]  /*08f0*/  @P0 LEA.HI.X R169, R169, c[0x0][0x21c], RZ, 0x4, P1 ;  /* 0x00008700a9a90a11 */ /* 0x000fe400008f24ff */
[----:B------:R-:W-:Y:S01]  /*0900*/  @P0 LEA R174, P2, R175, c[0x0][0x218], 0x4 ;  /* 0x00008600afae0a11 */ /* 0x000fe200078420ff */
[----:B------:R0:W5:Y:S01]  /*0910*/  @P0 LDG.E.128 R32, [R166.64] ;  /* 0x00000004a6200981 */ /* 0x000162000c1e1d00 */
[----:B------:R-:W-:-:S02]  /*0920*/  @P0 LEA R176, P3, R177, c[0x0][0x218], 0x4 ;  /* 0x00008600b1b00a11 */ /* 0x000fc400078620ff */
[----:B------:R-:W-:Y:S01]  /*0930*/  @P0 LEA R178, P1, R179, c[0x0][0x218], 0x4 ;  /* 0x00008600b3b20a11 */ /* 0x000fe200078220ff */
[----:B------:R0:W5:Y:S01]  /*0940*/  @P0 LDG.E.128 R36, [R168.64] ;  /* 0x00000004a8240981 */ /* 0x000162000c1e1d00 */
[----:B------:R-:W-:Y:S02]  /*0950*/  @P0 LEA.HI.X R175, R175, c[0x0][0x21c], RZ, 0x4, P2 ;  /* 0x00008700afaf0a11 */ /* 0x000fe400010f24ff */
[----:B------:R-:W-:Y:S02]  /*0960*/  @P0 LEA.HI.X R177, R177, c[0x0][0x21c], RZ, 0x4, P3 ;  /* 0x00008700b1b10a11 */ /* 0x000fe400018f24ff */
[----:B------:R-:W-:Y:S01]  /*0970*/  @P0 LEA.HI.X R179, R179, c[0x0][0x21c], RZ, 0x4, P1 ;  /* 0x00008700b3b30a11 */ /* 0x000fe200008f24ff */
[----:B------:R0:W5:Y:S04]  /*0980*/  @P0 LDG.E.128 R40, [R174.64] ;  /* 0x00000004ae280981 */ /* 0x000168000c1e1d00 */
[----:B------:R0:W5:Y:S04]  /*0990*/  @P0 LDG.E.128 R44, [R176.64] ;  /* 0x00000004b02c0981 */ /* 0x000168000c1e1d00 */
[----:B------:R0:W5:Y:S01]  /*09a0*/  @P0 LDG.E.128 R48, [R178.64] ;  /* 0x00000004b2300981 */ /* 0x000162000c1e1d00 */
[----:B------:R-:W-:-:S02]  /*09b0*/  ISETP.NE.AND P0, PT, RZ, UR6, PT ;  /* 0x00000006ff007c0c */ /* 0x000fc4000bf05270 */
[----:B------:R-:W-:Y:S02]  /*09c0*/  LOP3.LUT P1, RZ, R2, 0xff, RZ, 0xc0, !PT ;  /* 0x000000ff02ff7812 */ /* 0x000fe4000782c0ff */
[----:B--2---:R-:W-:-:S05]  /*09d0*/  FSEL R191, R191, RZ, !P0 ;  /* 0x000000ffbfbf7208 */ /* 0x004fca0004000000 */
[C---:B----4-:R-:W-:Y:S02]  /*09e0*/  FADD.FTZ R56, -R191.reuse, R56 ;  /* 0x00000038bf387221 */ /* 0x050fe40000010100 */
[----:B------:R-:W-:Y:S02]  /*09f0*/  FADD.FTZ R58, -R191, R58 ;  /* 0x0000003abf3a7221 */ /* 0x000fe40000010100 */
[C---:B---3--:R-:W-:Y:S02]  /*0a00*/  FMUL.FTZ R165, R157.reuse, R56 ;  /* 0x000000389da57220 */ /* 0x048fe40000410000 */
[----:B0-----:R-:W-:Y:S02]  /*0a10*/  FMUL.FTZ R167, R157, R58 ;  /* 0x0000003a9da77220 */ /* 0x001fe40000410000 */
[----:B------:R-:W-:-:S04]  /*0a20*/  FADD.FTZ R166, -R191, R57 ;  /* 0x00000039bfa67221 */ /* 0x000fc80000010100 */
[----:B------:R-:W-:Y:S02]  /*0a30*/  FMUL.FTZ R166, R157, R166 ;  /* 0x000000a69da67220 */ /* 0x000fe40000410000 */
[----:B------:R-:W-:Y:S02]  /*0a40*/  FMUL.FTZ R168, R24, R60 ;  /* 0x0000003c18a87220 */ /* 0x000fe40000410000 */
[C---:B------:R-:W-:Y:S02]  /*0a50*/  FADD.FTZ R56, -R191.reuse, R81 ;  /* 0x00000051bf387221 */ /* 0x040fe40000010100 */
[----:B------:R-:W-:Y:S02]  /*0a60*/  FADD.FTZ R58, -R191, R82 ;  /* 0x00000052bf3a7221 */ /* 0x000fe40000010100 */
[----:B------:R-:W-:Y:S02]  /*0a70*/  FMUL.FTZ R82, R157, R56 ;  /* 0x000000389d527220 */ /* 0x000fe40000410000 */
[----:B------:R-:W-:-:S02]  /*0a80*/  FMUL.FTZ R169, R25, R61 ;  /* 0x0000003d19a97220 */ /* 0x000fc40000410000 */
[----:B------:R-:W-:-:S04]  /*0a90*/  FADD.FTZ R56, RZ, R168 ;  /* 0x000000a8ff387221 */ /* 0x000fc80000010000 */
[----:B------:R-:W-:Y:S02]  /*0aa0*/  FADD.FTZ R57, R56, R169 ;  /* 0x000000a938397221 */ /* 0x000fe40000010000 */
[----:B------:R-:W-:Y:S02]  /*0ab0*/  FFMA.FTZ R56, R165, R168, RZ ;  /* 0x000000a8a5387223 */ /* 0x000fe400000100ff */
[----:B-1----:R-:W-:Y:S02]  /*0ac0*/  FMUL.FTZ R172, R26, R62 ;  /* 0x0000003e1aac7220 */ /* 0x002fe40000410000 */
[C---:B------:R-:W-:Y:S02]  /*0ad0*/  FADD.FTZ R170, -R191.reuse, R59 ;  /* 0x0000003bbfaa7221 */ /* 0x040fe40000010100 */
[----:B------:R-:W-:Y:S02]  /*0ae0*/  FFMA.FTZ R56, R166, R169, R56 ;  /* 0x000000a9a6387223 */ /* 0x000fe40000010038 */
[----:B------:R-:W-:-:S02]  /*0af0*/  FADD.FTZ R190, -R191, R83 ;  /* 0x00000053bfbe7221 */ /* 0x000fc40000010100 */
[----:B------:R-:W-:Y:S02]  /*0b00*/  FMUL.FTZ R83, R157, R58 ;  /* 0x0000003a9d537220 */ /* 0x000fe40000410000 */
[----:B------:R-:W-:Y:S02]  /*0b10*/  FMUL.FTZ R171, R27, R63 ;  /* 0x0000003f1bab7220 */ /* 0x000fe40000410000 */
[----:B------:R-:W-:Y:S02]  /*0b20*/  FADD.FTZ R58, R57, R172 ;  /* 0x000000ac393a7221 */ /* 0x000fe40000010000 */
[----:B------:R-:W-:Y:S02]  /*0b30*/  FMUL.FTZ R170, R157, R170 ;  /* 0x000000aa9daa7220 */ /* 0x000fe40000410000 */
[----:B------:R-:W-:Y:S02]  /*0b40*/  FADD.FTZ R64, -R191, R64 ;  /* 0x00000040bf407221 */ /* 0x000fe40000010100 */
[----:B------:R-:W-:-:S02]  /*0b50*/  FFMA.FTZ R56, R167, R172, R56 ;  /* 0x000000aca7387223 */ /* 0x000fc40000010038 */
[----:B------:R-:W-:Y:S02]  /*0b60*/  FMUL.FTZ R176, R20, R68 ;  /* 0x0000004414b07220 */ /* 0x000fe40000410000 */
[----:B------:R-:W-:Y:S02]  /*0b70*/  FADD.FTZ R57, R58, R171 ;  /* 0x000000ab3a397221 */ /* 0x000fe40000010000 */
[----:B------:R-:W-:Y:S02]  /*0b80*/  FADD.FTZ R174, -R191, R65 ;  /* 0x00000041bfae7221 */ /* 0x000fe40000010100 */
[----:B------:R-:W-:Y:S02]  /*0b90*/  FMUL.FTZ R173, R157, R64 ;  /* 0x000000409dad7220 */ /* 0x000fe40000410000 */
[----:B------:R-:W-:Y:S02]  /*0ba0*/  FFMA.FTZ R58, R170, R171, R56 ;  /* 0x000000abaa3a7223 */ /* 0x000fe40000010038 */
[----:B------:R-:W-:-:S02]  /*0bb0*/  FADD.FTZ R56, R57, R176 ;  /* 0x000000b039387221 */ /* 0x000fc40000010000 */
[----:B------:R-:W-:Y:S02]  /*0bc0*/  FADD.FTZ R66, -R191, R66 ;  /* 0x00000042bf427221 */ /* 0x000fe40000010100 */
[----:B------:R-:W-:Y:S02]  /*0bd0*/  FMUL.FTZ R174, R157, R174 ;  /* 0x000000ae9dae7220 */ /* 0x000fe40000410000 */
[----:B------:R-:W-:Y:S02]  /*0be0*/  FMUL.FTZ R177, R21, R69 ;  /* 0x0000004515b17220 */ /* 0x000fe40000410000 */
        /* <DEDUP_REMOVED lines=48> */
[C---:B------:R-:W-:Y:S02]  /*0ef0*/  FADD.FTZ R142, R87.reuse, R142 ;  /* 0x0000008e578e7221 */ /* 0x040fe40000010000 */
[----:B------:R-:W-:Y:S02]  /*0f00*/  FFMA.FTZ R118, R87, R190, R118 ;  /* 0x000000be57767223 */ /* 0x000fe40000010076 */
[----:B------:R-:W-:-:S02]  /*0f10*/  FADD.FTZ R76, -R191, R89 ;  /* 0x00000059bf4c7221 */ /* 0x000fc40000010100 */
[----:B------:R-:W-:Y:S02]  /*0f20*/  FMUL.FTZ R87, R15, R87 ;  /* 0x000000570f577220 */ /* 0x000fe40000410000 */
[----:B------:R-:W-:Y:S02]  /*0f30*/  FADD.FTZ R74, -R191, R88 ;  /* 0x00000058bf4a7221 */ /* 0x000fe40000010100 */
        /* <DEDUP_REMOVED lines=35> */
[----:B------:R-:W-:Y:S02]  /*1170*/  FADD.FTZ R98, -R191, R98 ;  /* 0x00000062bf627221 */ /* 0x000fe40000010100 */
        /* <DEDUP_REMOVED lines=10> */
[----:B------:R-:W-:Y:S02]  /*1220*/  FMUL.FTZ R85, R157, R98 ;  /* 0x000000629d557220 */ /* 0x000fe40000410000 */
[----:B------:R-:W-:Y:S02]  /*1230*/  FMUL.FTZ R101, R5, R101 ;  /* 0x0000006505657220 */ /* 0x000fe40000410000 */
[----:B------:R-:W-:Y:S02]  /*1240*/  FADD.FTZ R56, R59, R100 ;  /* 0x000000643b387221 */ /* 0x000fe40000010000 */
[----:B------:R-:W-:Y:S01]  /*1250*/  FFMA.FTZ R57, R79, R100, R57 ;  /* 0x000000644f397223 */ /* 0x000fe20000010039 */
[----:B------:R-:W-:Y:S01]  /*1260*/  SHF.R.U32.HI R58, RZ, 0x5, R152 ;  /* 0x00000005ff3a7819 */ /* 0x000fe20000011698 */
[C---:B------:R-:W-:Y:S02]  /*1270*/  FADD.FTZ R149, R102.reuse, R149 ;  /* 0x0000009566957221 */ /* 0x040fe40000010000 */
[----:B------:R-:W-:-:S02]  /*1280*/  FFMA.FTZ R125, R102, R85, R125 ;  /* 0x00000055667d7223 */ /* 0x000fc4000001007d */
[----:B------:R-:W-:Y:S02]  /*1290*/  FADD.FTZ R88, -R191, R99 ;  /* 0x00000063bf587221 */ /* 0x000fe40000010100 */
[----:B------:R-:W-:Y:S02]  /*12a0*/  FMUL.FTZ R102, R6, R102 ;  /* 0x0000006606667220 */ /* 0x000fe40000410000 */
[----:B------:R-:W-:Y:S02]  /*12b0*/  FADD.FTZ R59, R56, R101 ;  /* 0x00000065383b7221 */ /* 0x000fe40000010000 */
[----:B------:R-:W-:Y:S01]  /*12c0*/  FFMA.FTZ R57, R80, R101, R57 ;  /* 0x0000006550397223 */ /* 0x000fe20000010039 */
[----:B------:R-:W-:Y:S01]  /*12d0*/  LOP3.LUT R90, R58, 0x7fffff8, RZ, 0xc0, !PT ;  /* 0x07fffff83a5a7812 */ /* 0x000fe200078ec0ff */
[----:B------:R-:W-:Y:S02]  /*12e0*/  FMUL.FTZ R88, R157, R88 ;  /* 0x000000589d587220 */ /* 0x000fe40000410000 */
[----:B------:R-:W-:-:S02]  /*12f0*/  FMUL.FTZ R89, R7, R103 ;  /* 0x0000006707597220 */ /* 0x000fc40000410000 */
[----:B------:R-:W-:Y:S02]  /*1300*/  FADD.FTZ R56, R59, R102 ;  /* 0x000000663b387221 */ /* 0x000fe40000010000 */
[----:B------:R-:W-:Y:S01]  /*1310*/  FFMA.FTZ R57, R85, R102, R57 ;  /* 0x0000006655397223 */ /* 0x000fe20000010039 */
[----:B------:R-:W-:Y:S01]  /*1320*/  LOP3.LUT P0, RZ, R152, 0x1f, RZ, 0xc0, !PT ;  /* 0x0000001f98ff7812 */ /* 0x000fe2000780c0ff */
[C---:B------:R-:W-:Y:S01]  /*1330*/  FADD.FTZ R128, R61.reuse, R128 ;  /* 0x000000803d807221 */ /* 0x040fe20000010000 */
[----:B------:R-:W-:Y:S01]  /*1340*/  @!P1 IADD3 R90, R90, 0x8, RZ ;  /* 0x000000085a5a9810 */ /* 0x000fe20007ffe0ff */
        /* <DEDUP_REMOVED lines=23> */
.L_x_8445:
        /* <DEDUP_REMOVED lines=18> */
.L_x_8446:
[----:B------:R-:W-:Y:S01]  /*15e0*/  @!P0 LOP3.LUT R57, R58, 0x7, RZ, 0xc0, !PT ;  /* 0x000000073a398812 */ /* 0x000fe200078ec0ff */
[----:B--2---:R-:W-:Y:S01]  /*15f0*/  FADD.FTZ R72, R72, R61 ;  /* 0x0000003d48487221 */ /* 0x004fe20000010000 */
[----:B------:R-:W-:Y:S01]  /*1600*/  ULDC.U8 UR6, c[0x0][0x1f0] ;  /* 0x00007c0000067ab9 */ /* 0x000fe20000000000 */
[----:B-1----:R-:W-:Y:S01]  /*1610*/  FADD.FTZ R73, R56, R63 ;  /* 0x0000003f38497221 */ /* 0x002fe20000010000 */
[----:B------:R-:W-:Y:S02]  /*1620*/  @!P0 IADD3 R91, R90, R57, RZ ;  /* 0x000000395a5b8210 */ /* 0x000fe40007ffe0ff */
[----:B------:R-:W-:Y:S01]  /*1630*/  ISETP.NE.AND P1, PT, RZ, UR6, PT ;  /* 0x00000006ff007c0c */ /* 0x000fe2000bf25270 */
[----:B------:R-:W-:Y:S01]  /*1640*/  WARPSYNC 0xffffffff ;  /* 0xffffffff00007948 */ /* 0x000fe20003800000 */
[----:B------:R-:W-:Y:S01]  /*1650*/  ISETP.NE.U32.AND P2, PT, RZ, c[0x0][0x258], PT ;  /* 0x00009600ff007a0c */ /* 0x000fe20003f45070 */
[----:B------:R-:W-:Y:S04]  /*1660*/  @!P0 STS.64 [R91.X8+0x6000], R72 ;  /* 0x006000485b008388 */ /* 0x000fe80000008a00 */
[----:B------:R-:W-:Y:S01]  /*1670*/  BAR.SYNC.DEFER_BLOCKING 0x0 ;  /* 0x0000000000007b1d */ /* 0x000fe20000010000 */
[----:B------:R-:W-:-:S02]  /*1680*/  ISETP.NE.U32.AND P0, PT, RZ, c[0x0][0x218], PT ;  /* 0x00008600ff007a0c */ /* 0x000fc40003f05070 */
[----:B------:R-:W-:Y:S02]  /*1690*/  ISETP.NE.AND.EX P2, PT, RZ, c[0x0][0x25c], PT, P2 ;  /* 0x00009700ff007a0c */ /* 0x000fe40003f45320 */
[----:B------:R-:W-:Y:S01]  /*16a0*/  ISETP.NE.AND.EX P0, PT, RZ, c[0x0][0x21c], PT, P0 ;  /* 0x00008700ff007a0c */ /* 0x000fe20003f05300 */
        /* <DEDUP_REMOVED lines=12> */
[----:B--2---:R-:W-:Y:S01]  /*1770*/  FADD.FTZ R97, R97, R64 ;  /* 0x0000004061617221 */ /* 0x004fe20000010000 */
[----:B------:R-:W-:Y:S01]  /*1780*/  IADD3 R64, P3, R163, c[0x0][0x248], RZ ;  /* 0x00009200a3407a10 */ /* 0x000fe20007f7e0ff */
[----:B------:R-:W-:Y:S02]  /*1790*/  FADD.FTZ R56, R56, R65 ;  /* 0x0000004138387221 */ /* 0x000fe40000010000 */
[----:B------:R-:W-:Y:S01]  /*17a0*/  FADD.FTZ R97, R66, R97 ;  /* 0x0000006142617221 */ /* 0x000fe20000010000 */
[----:B------:R-:W-:Y:S01]  /*17b0*/  IADD3 R66, P4, R164, c[0x0][0x248], RZ ;  /* 0x00009200a4427a10 */ /* 0x000fe20007f9e0ff */
[----:B------:R-:W-:Y:S02]  /*17c0*/  FADD.FTZ R56, R67, R56 ;  /* 0x0000003843387221 */ /* 0x000fe40000010000 */
[----:B---3--:R-:W-:Y:S01]  /*17d0*/  FADD.FTZ R97, R97, R68 ;  /* 0x0000004461617221 */ /* 0x008fe20000010000 */
[----:B------:R-:W-:Y:S01]  /*17e0*/  IADD3.X R67, R192, c[0x0][0x24c], RZ, P4, !PT ;  /* 0x00009300c0437a10 */ /* 0x000fe200027fe4ff */
[----:B------:R-:W-:-:S02]  /*17f0*/  FADD.FTZ R56, R56, R69 ;  /* 0x0000004538387221 */ /* 0x000fc40000010000 */
        /* <DEDUP_REMOVED lines=26> */
[----:B------:R-:W-:Y:S02]  /*19a0*/  FFMA.FTZ R190, R190, R68, R69 ;  /* 0x00000044bebe7223 */ /* 0x000fe40000010045 */
[C---:B------:R-:W-:Y:S02]  /*19b0*/  FMUL.FTZ R71, R157.reuse, R168 ;  /* 0x000000a89d477220 */ /* 0x040fe40000410000 */
[C---:B------:R-:W-:Y:S02]  /*19c0*/  FMUL.FTZ R166, R157.reuse, R166 ;  /* 0x000000a69da67220 */ /* 0x040fe40000410000 */
        /* <DEDUP_REMOVED lines=14> */
[----:B-----5:R-:W-:Y:S02]  /*1ab0*/  @P0 FADD.FTZ R71, R28, R71 ;  /* 0x000000471c470221 */ /* 0x020fe40000010000 */
[----:B------:R-:W-:Y:S02]  /*1ac0*/  @P0 FADD.FTZ R166, R29, R166 ;  /* 0x000000a61da60221 */ /* 0x000fe40000010000 */
[----:B------:R-:W-:Y:S02]  /*1ad0*/  @P0 FADD.FTZ R61, R30, R61 ;  /* 0x0000003d1e3d0221 */ /* 0x000fe40000010000 */
[----:B------:R-:W-:Y:S01]  /*1ae0*/  @P0 FADD.FTZ R170, R31, R170 ;  /* 0x000000aa1faa0221 */ /* 0x000fe20000010000 */
[----:B------:R-:W-:Y:S05]  /*1af0*/  @!P2 BRA `(.L_x_8438) ;  /* 0x000000700000a947 */ /* 0x000fea0003800000 */
[----:B------:R-:W-:Y:S02]  /*1b00*/  IADD3 R164, P4, R164, c[0x0][0x258], RZ ;  /* 0x00009600a4a47a10 */ /* 0x000fe40007f9e0ff */
[----:B------:R-:W-:Y:S02]  /*1b10*/  SEL R59, R170, R55, P1 ;  /* 0x00000037aa3b7207 */ /* 0x000fe40000800000 */
[----:B------:R-:W-:-:S02]  /*1b20*/  SEL R58, R61, R54, P1 ;  /* 0x000000363d3a7207 */ /* 0x000fc40000800000 */
[----:B------:R-:W-:Y:S02]  /*1b30*/  SEL R57, R166, R53, P1 ;  /* 0x00000035a6397207 */ /* 0x000fe40000800000 */
[----:B------:R-:W-:Y:S02]  /*1b40*/  IADD3.X R165, R192, c[0x0][0x25c], RZ, P4, !PT ;  /* 0x00009700c0a57a10 */ /* 0x000fe400027fe4ff */
[----:B------:R-:W-:-:S05]  /*1b50*/  SEL R56, R71, R52, P1 ;  /* 0x0000003447387207 */ /* 0x000fca0000800000 */
[----:B------:R0:W-:Y:S02]  /*1b60*/  STG.E.128 [R164.64], R56 ;  /* 0x00000038a4007986 */ /* 0x0001e4000c101d04 */
.L_x_8438:
[-C--:B------:R-:W-:Y:S01]  /*1b70*/  FMUL.FTZ R62, R61, R153.reuse ;  /* 0x000000993d3e7220 */ /* 0x080fe20000410000 */
[----:B------:R-:W-:Y:S01]  /*1b80*/  IADD3.X R65, R162, c[0x0][0x24c], RZ, P3, !PT ;  /* 0x00009300a2417a10 */ /* 0x000fe20001ffe4ff */
[-C--:B------:R-:W-:Y:S02]  /*1b90*/  FMUL.FTZ R63, R170, R153.reuse ;  /* 0x00000099aa3f7220 */ /* 0x080fe40000410000 */
[-C--:B------:R-:W-:Y:S02]  /*1ba0*/  FMUL.FTZ R61, R166, R153.reuse ;  /* 0x00000099a63d7220 */ /* 0x080fe40000410000 */
[----:B------:R-:W-:Y:S02]  /*1bb0*/  FMUL.FTZ R60, R71, R153 ;  /* 0x00000099473c7220 */ /* 0x000fe40000410000 */
[C---:B------:R-:W-:Y:S02]  /*1bc0*/  FMUL.FTZ R73, R157.reuse, R176 ;  /* 0x000000b09d497220 */ /* 0x040fe40000410000 */
[C---:B------:R-:W-:Y:S01]  /*1bd0*/  FMUL.FTZ R174, R157.reuse, R174 ;  /* 0x000000ae9dae7220 */ /* 0x040fe20000410000 */
[----:B------:R1:W-:Y:S01]  /*1be0*/  STG.E.128 [R66.64], R60 ;  /* 0x0000003c42007986 */ /* 0x0003e2000c101d04 */
[----:B------:R-:W-:-:S02]  /*1bf0*/  FMUL.FTZ R81, R157, R180 ;  /* 0x000000b49d517220 */ /* 0x000fc40000410000 */
[----:B------:R-:W-:Y:S02]  /*1c00*/  FMUL.FTZ R178, R157, R178 ;  /* 0x000000b29db27220 */ /* 0x000fe40000410000 */
[----:B------:R-:W-:Y:S02]  /*1c10*/  @P0 FADD.FTZ R73, R32, R73 ;  /* 0x0000004920490221 */ /* 0x000fe40000010000 */
[----:B------:R-:W-:Y:S02]  /*1c20*/  @P0 FADD.FTZ R174, R33, R174 ;  /* 0x000000ae21ae0221 */ /* 0x000fe40000010000 */
[----:B------:R-:W-:Y:S02]  /*1c30*/  @P0 FADD.FTZ R81, R34, R81 ;  /* 0x0000005122510221 */ /* 0x000fe40000010000 */
[----:B------:R-:W-:Y:S02]  /*1c40*/  @P0 FADD.FTZ R178, R35, R178 ;  /* 0x000000b223b20221 */ /* 0x000fe40000010000 */
[----:B0-----:R-:W-:-:S02]  /*1c50*/  FMUL.FTZ R58, R81, R153 ;  /* 0x00000099513a7220 */ /* 0x001fc40000410000 */
[-C--:B------:R-:W-:Y:S02]  /*1c60*/  FMUL.FTZ R59, R178, R153.reuse ;  /* 0x00000099b23b7220 */ /* 0x080fe40000410000 */
[-C--:B------:R-:W-:Y:S02]  /*1c70*/  FMUL.FTZ R57, R174, R153.reuse ;  /* 0x00000099ae397220 */ /* 0x080fe40000410000 */
[----:B------:R-:W-:Y:S01]  /*1c80*/  FMUL.FTZ R56, R73, R153 ;  /* 0x0000009949387220 */ /* 0x000fe20000410000 */
[----:B------:R-:W-:Y:S05]  /*1c90*/  @!P2 BRA `(.L_x_8439) ;  /* 0x000000700000a947 */ /* 0x000fea0003800000 */
[----:B-1----:R-:W-:Y:S02]  /*1ca0*/  IADD3 R66, P3, R163, c[0x0][0x258], RZ ;  /* 0x00009600a3427a10 */ /* 0x002fe40007f7e0ff */
[----:B------:R-:W-:Y:S02]  /*1cb0*/  SEL R63, R178, R55, P1 ;  /* 0x00000037b23f7207 */ /* 0x000fe40000800000 */
[----:B------:R-:W-:Y:S02]  /*1cc0*/  SEL R62, R81, R54, P1 ;  /* 0x00000036513e7207 */ /* 0x000fe40000800000 */
[----:B------:R-:W-:-:S02]  /*1cd0*/  SEL R61, R174, R53, P1 ;  /* 0x00000035ae3d7207 */ /* 0x000fc40000800000 */
[----:B------:R-:W-:Y:S02]  /*1ce0*/  IADD3.X R67, R162, c[0x0][0x25c], RZ, P3, !PT ;  /* 0x00009700a2437a10 */ /* 0x000fe40001ffe4ff */
[----:B------:R-:W-:-:S05]  /*1cf0*/  SEL R60, R73, R52, P1 ;  /* 0x00000034493c7207 */ /* 0x000fca0000800000 */
[----:B------:R0:W-:Y:S02]  /*1d00*/  STG.E.128 [R66.64], R60 ;  /* 0x0000003c42007986 */ /* 0x0001e4000c101d04 */
.L_x_8439:
[----:B-1----:R1:W-:Y:S01]  /*1d10*/  STG.E.128 [R64.64], R56 ;  /* 0x0000003840007986 */ /* 0x0023e2000c101d04 */
[----:B0-----:R-:W-:Y:S01]  /*1d20*/  IADD3 R66, P3, R161, c[0x0][0x248], RZ ;  /* 0x00009200a1427a10 */ /* 0x001fe20007f7e0ff */
[----:B------:R-:W-:Y:S01]  /*1d30*/  FMUL.FTZ R73, R157, R184 ;  /* 0x000000b89d497220 */ /* 0x000fe20000410000 */
[----:B------:R-:W-:Y:S01]  /*1d40*/  IADD3 R70, P4, R159, c[0x0][0x248], RZ ;  /* 0x000092009f467a10 */ /* 0x000fe20007f9e0ff */
[C---:B------:R-:W-:Y:S01]  /*1d50*/  FMUL.FTZ R182, R157.reuse, R182 ;  /* 0x000000b69db67220 */ /* 0x040fe20000410000 */
[----:B------:R-:W-:Y:S01]  /*1d60*/  IADD3.X R67, R160, c[0x0][0x24c], RZ, P3, !PT ;  /* 0x00009300a0437a10 */ /* 0x000fe20001ffe4ff */
[C---:B------:R-:W-:Y:S02]  /*1d70*/  FMUL.FTZ R81, R157.reuse, R188 ;  /* 0x000000bc9d517220 */ /* 0x040fe40000410000 */
[----:B------:R-:W-:Y:S02]  /*1d80*/  FMUL.FTZ R186, R157, R186 ;  /* 0x000000ba9dba7220 */ /* 0x000fe40000410000 */
[----:B------:R-:W-:-:S02]  /*1d90*/  @P0 FADD.FTZ R73, R36, R73 ;  /* 0x0000004924490221 */ /* 0x000fc40000010000 */
[----:B------:R-:W-:Y:S02]  /*1da0*/  @P0 FADD.FTZ R182, R37, R182 ;  /* 0x000000b625b60221 */ /* 0x000fe40000010000 */
[----:B------:R-:W-:Y:S02]  /*1db0*/  @P0 FADD.FTZ R81, R38, R81 ;  /* 0x0000005126510221 */ /* 0x000fe40000010000 */
[----:B------:R-:W-:Y:S01]  /*1dc0*/  @P0 FADD.FTZ R186, R39, R186 ;  /* 0x000000ba27ba0221 */ /* 0x000fe20000010000 */
[----:B------:R-:W-:Y:S05]  /*1dd0*/  @!P2 BRA `(.L_x_8440) ;  /* 0x000000700000a947 */ /* 0x000fea0003800000 */
[----:B------:R-:W-:Y:S02]  /*1de0*/  IADD3 R60, P3, R161, c[0x0][0x258], RZ ;  /* 0x00009600a13c7a10 */ /* 0x000fe40007f7e0ff */
[----:B-1----:R-:W-:Y:S02]  /*1df0*/  SEL R59, R186, R55, P1 ;  /* 0x00000037ba3b7207 */ /* 0x002fe40000800000 */
[----:B------:R-:W-:Y:S02]  /*1e00*/  SEL R58, R81, R54, P1 ;  /* 0x00000036513a7207 */ /* 0x000fe40000800000 */
[----:B------:R-:W-:-:S02]  /*1e10*/  SEL R57, R182, R53, P1 ;  /* 0x00000035b6397207 */ /* 0x000fc40000800000 */
[----:B------:R-:W-:Y:S02]  /*1e20*/  IADD3.X R61, R160, c[0x0][0x25c], RZ, P3, !PT ;  /* 0x00009700a03d7a10 */ /* 0x000fe40001ffe4ff */
[----:B------:R-:W-:-:S05]  /*1e30*/  SEL R56, R73, R52, P1 ;  /* 0x0000003449387207 */ /* 0x000fca0000800000 */
[----:B------:R0:W-:Y:S02]  /*1e40*/  STG.E.128 [R60.64], R56 ;  /* 0x000000383c007986 */ /* 0x0001e4000c101d04 */
.L_x_8440:
[-C--:B------:R-:W-:Y:S01]  /*1e50*/  FMUL.FTZ R63, R186, R153.reuse ;  /* 0x00000099ba3f7220 */ /* 0x080fe20000410000 */
[----:B------:R-:W-:Y:S01]  /*1e60*/  IADD3.X R71, R158, c[0x0][0x24c], RZ, P4, !PT ;  /* 0x000093009e477a10 */ /* 0x000fe200027fe4ff */
[-C--:B------:R-:W-:Y:S02]  /*1e70*/  FMUL.FTZ R62, R81, R153.reuse ;  /* 0x00000099513e7220 */ /* 0x080fe40000410000 */
[-C--:B0-----:R-:W-:Y:S02]  /*1e80*/  FMUL.FTZ R61, R182, R153.reuse ;  /* 0x00000099b63d7220 */ /* 0x081fe40000410000 */
[----:B------:R-:W-:Y:S02]  /*1e90*/  FMUL.FTZ R60, R73, R153 ;  /* 0x00000099493c7220 */ /* 0x000fe40000410000 */
[C---:B------:R-:W-:Y:S02]  /*1ea0*/  FMUL.FTZ R83, R157.reuse, R84 ;  /* 0x000000549d537220 */ /* 0x040fe40000410000 */
[C---:B------:R-:W-:Y:S01]  /*1eb0*/  FMUL.FTZ R82, R157.reuse, R82 ;  /* 0x000000529d527220 */ /* 0x040fe20000410000 */
[----:B------:R0:W-:Y:S01]  /*1ec0*/  STG.E.128 [R66.64], R60 ;  /* 0x0000003c42007986 */ /* 0x0001e2000c101d04 */
[----:B-1----:R-:W-:-:S02]  /*1ed0*/  FMUL.FTZ R65, R157, R86 ;  /* 0x000000569d417220 */ /* 0x002fc40000410000 */
[----:B------:R-:W-:Y:S02]  /*1ee0*/  FMUL.FTZ R190, R157, R190 ;  /* 0x000000be9dbe7220 */ /* 0x000fe40000410000 */
[----:B------:R-:W-:Y:S02]  /*1ef0*/  @P0 FADD.FTZ R83, R40, R83 ;  /* 0x0000005328530221 */ /* 0x000fe40000010000 */
[----:B------:R-:W-:Y:S02]  /*1f00*/  @P0 FADD.FTZ R82, R41, R82 ;  /* 0x0000005229520221 */ /* 0x000fe40000010000 */
[----:B------:R-:W-:Y:S02]  /*1f10*/  @P0 FADD.FTZ R65, R42, R65 ;  /* 0x000000412a410221 */ /* 0x000fe40000010000 */
[----:B------:R-:W-:Y:S02]  /*1f20*/  @P0 FADD.FTZ R190, R43, R190 ;  /* 0x000000be2bbe0221 */ /* 0x000fe40000010000 */
[----:B------:R-:W-:-:S02]  /*1f30*/  FMUL.FTZ R58, R65, R153 ;  /* 0x00000099413a7220 */ /* 0x000fc40000410000 */
[-C--:B------:R-:W-:Y:S02]  /*1f40*/  FMUL.FTZ R59, R190, R153.reuse ;  /* 0x00000099be3b7220 */ /* 0x080fe40000410000 */
[-C--:B------:R-:W-:Y:S02]  /*1f50*/  FMUL.FTZ R57, R82, R153.reuse ;  /* 0x0000009952397220 */ /* 0x080fe40000410000 */
[----:B------:R-:W-:Y:S01]  /*1f60*/  FMUL.FTZ R56, R83, R153 ;  /* 0x0000009953387220 */ /* 0x000fe20000410000 */
[----:B------:R-:W-:Y:S05]  /*1f70*/  @!P2 BRA `(.L_x_8441) ;  /* 0x000000700000a947 */ /* 0x000fea0003800000 */
[----:B0-----:R-:W-:Y:S02]  /*1f80*/  IADD3 R64, P3, R159, c[0x0][0x258], RZ ;  /* 0x000096009f407a10 */ /* 0x001fe40007f7e0ff */
[----:B------:R-:W-:Y:S02]  /*1f90*/  SEL R62, R65, R54, P1 ;  /* 0x00000036413e7207 */ /* 0x000fe40000800000 */
[----:B------:R-:W-:Y:S02]  /*1fa0*/  SEL R63, R190, R55, P1 ;  /* 0x00000037be3f7207 */ /* 0x000fe40000800000 */
[----:B------:R-:W-:-:S02]  /*1fb0*/  SEL R61, R82, R53, P1 ;  /* 0x00000035523d7207 */ /* 0x000fc40000800000 */
[----:B------:R-:W-:Y:S02]  /*1fc0*/  IADD3.X R65, R158, c[0x0][0x25c], RZ, P3, !PT ;  /* 0x000097009e417a10 */ /* 0x000fe40001ffe4ff */
[----:B------:R-:W-:-:S05]  /*1fd0*/  SEL R60, R83, R52, P1 ;  /* 0x00000034533c7207 */ /* 0x000fca0000800000 */
[----:B------:R0:W-:Y:S02]  /*1fe0*/  STG.E.128 [R64.64], R60 ;  /* 0x0000003c40007986 */ /* 0x0001e4000c101d04 */
.L_x_8441:
[----:B0-----:R0:W-:Y:S01]  /*1ff0*/  STG.E.128 [R70.64], R56 ;  /* 0x0000003846007986 */ /* 0x0011e2000c101d04 */
        /* <DEDUP_REMOVED lines=16> */
[----:B------:R-:W-:Y:S05]  /*2100*/  @!P2 BRA `(.L_x_8442) ;  /* 0x000000700000a947 */ /* 0x000fea0003800000 */
[----:B0-----:R-:W-:Y:S02]  /*2110*/  IADD3 R60, P3, R156, c[0x0][0x258], RZ ;  /* 0x000096009c3c7a10 */ /* 0x001fe40007f7e0ff */
[----:B------:R-:W-:Y:S02]  /*2120*/  SEL R59, R78, R55, P1 ;  /* 0x000000374e3b7207 */ /* 0x000fe40000800000 */
[----:B------:R-:W-:-:S02]  /*2130*/  SEL R58, R65, R54, P1 ;  /* 0x00000036413a7207 */ /* 0x000fc40000800000 */
[----:B------:R-:W-:Y:S02]  /*2140*/  SEL R57, R76, R53, P1 ;  /* 0x000000354c397207 */ /* 0x000fe40000800000 */
[----:B------:R-:W-:Y:S02]  /*2150*/  IADD3.X R61, R154, c[0x0][0x25c], RZ, P3, !PT ;  /* 0x000097009a3d7a10 */ /* 0x000fe40001ffe4ff */
[----:B------:R-:W-:-:S05]  /*2160*/  SEL R56, R63, R52, P1 ;  /* 0x000000343f387207 */ /* 0x000fca0000800000 */
[----:B------:R0:W-:Y:S02]  /*2170*/  STG.E.128 [R60.64], R56 ;  /* 0x000000383c007986 */ /* 0x0001e4000c101d04 */
.L_x_8442:
[-CC-:B0-----:R-:W-:Y:S01]  /*2180*/  FFMA.FTZ R79, R79, R68.reuse, R69.reuse ;  /* 0x000000444f4f7223 */ /* 0x181fe20000010045 */
[----:B------:R-:W-:Y:S01]  /*2190*/  IADD3 R156, P3, R156, c[0x0][0x248], RZ ;  /* 0x000092009c9c7a10 */ /* 0x000fe20007f7e0ff */
[-CC-:B------:R-:W-:Y:S01]  /*21a0*/  FFMA.FTZ R80, R80, R68.reuse, R69.reuse ;  /* 0x0000004450507223 */ /* 0x180fe20000010045 */
[----:B------:R-:W-:Y:S01]  /*21b0*/  @P2 IADD3 R64, P4, R155, c[0x0][0x258], RZ ;  /* 0x000096009b402a10 */ /* 0x000fe20007f9e0ff */
[-CC-:B------:R-:W-:Y:S01]  /*21c0*/  FFMA.FTZ R85, R85, R68.reuse, R69.reuse ;  /* 0x0000004455557223 */ /* 0x180fe20000010045 */
[----:B------:R-:W-:Y:S01]  /*21d0*/  IADD3 R66, P5, R155, c[0x0][0x248], RZ ;  /* 0x000092009b427a10 */ /* 0x000fe20007fbe0ff */
[----:B------:R-:W-:Y:S01]  /*21e0*/  FFMA.FTZ R68, R88, R68, R69 ;  /* 0x0000004458447223 */ /* 0x000fe20000010045 */
[----:B------:R-:W-:Y:S01]  /*21f0*/  IADD3 R151, R151, c[0x0][0x160], RZ ;  /* 0x0000580097977a10 */ /* 0x000fe20007ffe0ff */
[----:B------:R-:W-:Y:S02]  /*2200*/  FADD.FTZ R100, R100, -R79 ;  /* 0x8000004f64647221 */ /* 0x000fe40000010000 */
[----:B------:R-:W-:-:S02]  /*2210*/  FADD.FTZ R80, R101, -R80 ;  /* 0x8000005065507221 */ /* 0x000fc40000010000 */
[----:B------:R-:W-:Y:S02]  /*2220*/  FADD.FTZ R102, R102, -R85 ;  /* 0x8000005566667221 */ /* 0x000fe40000010000 */
[----:B------:R-:W-:Y:S02]  /*2230*/  FADD.FTZ R68, R89, -R68 ;  /* 0x8000004459447221 */ /* 0x000fe40000010000 */
[C---:B------:R-:W-:Y:S02]  /*2240*/  FMUL.FTZ R61, R157.reuse, R100 ;  /* 0x000000649d3d7220 */ /* 0x040fe40000410000 */
[C---:B------:R-:W-:Y:S02]  /*2250*/  FMUL.FTZ R80, R157.reuse, R80 ;  /* 0x000000509d507220 */ /* 0x040fe40000410000 */
[C---:B------:R-:W-:Y:S02]  /*2260*/  FMUL.FTZ R67, R157.reuse, R102 ;  /* 0x000000669d437220 */ /* 0x040fe40000410000 */
[----:B------:R-:W-:Y:S01]  /*2270*/  FMUL.FTZ R68, R157, R68 ;  /* 0x000000449d447220 */ /* 0x000fe20000410000 */
[----:B------:R-:W-:Y:S01]  /*2280*/  IADD3.X R157, R154, c[0x0][0x24c], RZ, P3, !PT ;  /* 0x000093009a9d7a10 */ /* 0x000fe20001ffe4ff */
[----:B------:R-:W-:-:S02]  /*2290*/  @P0 FADD.FTZ R61, R48, R61 ;  /* 0x0000003d303d0221 */ /* 0x000fc40000010000 */
[----:B------:R-:W-:Y:S02]  /*22a0*/  @P0 FADD.FTZ R80, R49, R80 ;  /* 0x0000005031500221 */ /* 0x000fe40000010000 */
[----:B------:R-:W-:Y:S01]  /*22b0*/  @P0 FADD.FTZ R67, R50, R67 ;  /* 0x0000004332430221 */ /* 0x000fe20000010000 */
[----:B------:R-:W-:Y:S01]  /*22c0*/  SEL R52, R61, R52, P1 ;  /* 0x000000343d347207 */ /* 0x000fe20000800000 */
[----:B------:R-:W-:Y:S01]  /*22d0*/  @P0 FADD.FTZ R68, R51, R68 ;  /* 0x0000004433440221 */ /* 0x000fe20000010000 */
[----:B------:R-:W-:Y:S01]  /*22e0*/  SEL R53, R80, R53, P1 ;  /* 0x0000003550357207 */ /* 0x000fe20000800000 */
[-C--:B------:R-:W-:Y:S01]  /*22f0*/  FMUL.FTZ R59, R78, R153.reuse ;  /* 0x000000994e3b7220 */ /* 0x080fe20000410000 */
[----:B------:R-:W-:Y:S01]  /*2300*/  SEL R54, R67, R54, P1 ;  /* 0x0000003643367207 */ /* 0x000fe20000800000 */
[-C--:B------:R-:W-:Y:S01]  /*2310*/  FMUL.FTZ R58, R65, R153.reuse ;  /* 0x00000099413a7220 */ /* 0x080fe20000410000 */
[----:B------:R-:W-:Y:S01]  /*2320*/  @P2 IADD3.X R65, R0, c[0x0][0x25c], RZ, P4, !PT ;  /* 0x0000970000412a10 */ /* 0x000fe200027fe4ff */
[----:B------:R-:W-:Y:S01]  /*2330*/  FMUL.FTZ R57, R76, R153 ;  /* 0x000000994c397220 */ /* 0x000fe20000410000 */
[----:B------:R-:W-:Y:S01]  /*2340*/  SEL R55, R68, R55, P1 ;  /* 0x0000003744377207 */ /* 0x000fe20000800000 */
[-C--:B------:R-:W-:Y:S01]  /*2350*/  FMUL.FTZ R56, R63, R153.reuse ;  /* 0x000000993f387220 */ /* 0x080fe20000410000 */
[----:B------:R-:W-:Y:S01]  /*2360*/  ISETP.GE.AND P0, PT, R151, c[0x0][0x164], PT ;  /* 0x0000590097007a0c */ /* 0x000fe20003f06270 */
[-C--:B------:R-:W-:Y:S01]  /*2370*/  FMUL.FTZ R60, R61, R153.reuse ;  /* 0x000000993d3c7220 */ /* 0x080fe20000410000 */
[----:B------:R-:W-:Y:S01]  /*2380*/  LOP3.LUT P1, RZ, R2, 0xff, RZ, 0xc0, !PT ;  /* 0x000000ff02ff7812 */ /* 0x000fe2000782c0ff */
[-C--:B------:R-:W-:Y:S01]  /*2390*/  FMUL.FTZ R62, R67, R153.reuse ;  /* 0x00000099433e7220 */ /* 0x080fe20000410000 */
[----:B------:R-:W-:Y:S01]  /*23a0*/  IADD3.X R67, R0, c[0x0][0x24c], RZ, P5, !PT ;  /* 0x0000930000437a10 */ /* 0x000fe20002ffe4ff */
[-C--:B------:R-:W-:Y:S01]  /*23b0*/  FMUL.FTZ R61, R80, R153.reuse ;  /* 0x00000099503d7220 */ /* 0x080fe20000410000 */
[----:B------:R0:W-:Y:S01]  /*23c0*/  STG.E.128 [R156.64], R56 ;  /* 0x000000389c007986 */ /* 0x0001e2000c101d04 */
[----:B------:R-:W-:Y:S01]  /*23d0*/  FMUL.FTZ R63, R68, R153 ;  /* 0x00000099443f7220 */ /* 0x000fe20000410000 */
[----:B------:R-:W-:-:S02]  /*23e0*/  SEL R2, RZ, 0x1, P1 ;  /* 0x00000001ff027807 */ /* 0x000fc40000800000 */
[----:B------:R0:W-:Y:S04]  /*23f0*/  @P2 STG.E.128 [R64.64], R52 ;  /* 0x0000003440002986 */ /* 0x0001e8000c101d04 */
[----:B------:R0:W-:Y:S02]  /*2400*/  STG.E.128 [R66.64], R60 ;  /* 0x0000003c42007986 */ /* 0x0001e4000c101d04 */
[----:B0-----:R-:W-:Y:S01]  /*2410*/  @P0 CALL.REL.NOINC `(.L_x_8443) ;  /* 0x0000001000000944 */ /* 0x001fe20003c00000 */
[----:B------:R-:W-:Y:S05]  /*2420*/  BRA `(.L_x_8444) ;  /* 0xffffe02000007947 */ /* 0x000fea000383ffff */
.L_x_8443:
        /* <DEDUP_REMOVED lines=48> */
.L_x_8435:
        /* <DEDUP_REMOVED lines=21> */
.L_x_8436:
[----:B------:R-:W-:Y:S01]  /*2880*/  HFMA2.MMA R65, -RZ, RZ, 0, 9.5367431640625e-07 ;  /* 0x00000010ff417435 */ /* 0x000fe200000001ff */
[----:B------:R-:W-:-:S02]  /*2890*/  MOV R60, R64 ;  /* 0x00000040003c7202 */ /* 0x000fc40000000f00 */
[----:B------:R-:W-:Y:S02]  /*28a0*/  MOV R62, 0x1f ;  /* 0x0000001f003e7802 */ /* 0x000fe40000000f00 */
[----:B------:R-:W-:Y:S02]  /*28b0*/  MOV R67, 0xffffffff ;  /* 0xffffffff00437802 */ /* 0x000fe40000000f00 */
[----:B------:R-:W-:Y:S02]  /*28c0*/  MOV R56, 0x28e0 ;  /* 0x000028e000387802 */ /* 0x000fe40000000f00 */
[----:B-----5:R-:W-:Y:S05]  /*28d0*/  CALL.REL.NOINC `($__internal_181_$__cuda_sm70_shflsync_down_p) ;  /* 0x0000046000007944 */ /* 0x020fea0003c00000 */
[----:B-1----:R-:W-:Y:S01]  /*28e0*/  MOV R59, R60 ;  /* 0x0000003c003b7202 */ /* 0x002fe20000000f00 */
[----:B0-----:R-:W-:Y:S05]  /*28f0*/  BRA `(.L_x_8445) ;  /* 0xffffebc000007947 */ /* 0x001fea000383ffff */
.L_x_8437:
[----:B------:R-:W-:Y:S01]  /*2900*/  HFMA2.MMA R65, -RZ, RZ, 0, 9.5367431640625e-07 ;  /* 0x00000010ff417435 */ /* 0x000fe200000001ff */
[----:B------:R-:W-:Y:S02]  /*2910*/  MOV R60, R61 ;  /* 0x0000003d003c7202 */ /* 0x000fe40000000f00 */
[----:B------:R-:W-:Y:S02]  /*2920*/  MOV R62, 0x1f ;  /* 0x0000001f003e7802 */ /* 0x000fe40000000f00 */
[----:B------:R-:W-:-:S02]  /*2930*/  MOV R67, 0xffffffff ;  /* 0xffffffff00437802 */ /* 0x000fc40000000f00 */
[----:B------:R-:W-:Y:S02]  /*2940*/  MOV R56, 0x2960 ;  /* 0x0000296000387802 */ /* 0x000fe40000000f00 */
[----:B01---5:R-:W-:Y:S05]  /*2950*/  CALL.REL.NOINC `($__internal_181_$__cuda_sm70_shflsync_down_p) ;  /* 0x000003e000007944 */ /* 0x023fea0003c00000 */
[----:B------:R-:W-:Y:S01]  /*2960*/  FADD.FTZ R64, R64, R59 ;  /* 0x0000003b40407221 */ /* 0x000fe20000010000 */
[----:B0-----:R-:W-:Y:S01]  /*2970*/  HFMA2.MMA R65, -RZ, RZ, 0, 4.76837158203125e-07 ;  /* 0x00000008ff417435 */ /* 0x001fe200000001ff */
[----:B-1----:R-:W-:Y:S01]  /*2980*/  FADD.FTZ R61, R61, R60 ;  /* 0x0000003c3d3d7221 */ /* 0x002fe20000010000 */
[----:B------:R-:W-:Y:S02]  /*2990*/  MOV R62, 0x1f ;  /* 0x0000001f003e7802 */ /* 0x000fe40000000f00 */
[----:B------:R-:W-:Y:S02]  /*29a0*/  MOV R67, 0xffffffff ;  /* 0xffffffff00437802 */ /* 0x000fe40000000f00 */
[----:B------:R-:W-:Y:S02]  /*29b0*/  MOV R60, R64 ;  /* 0x00000040003c7202 */ /* 0x000fe40000000f00 */
[----:B------:R-:W-:Y:S02]  /*29c0*/  MOV R56, 0x29e0 ;  /* 0x000029e000387802 */ /* 0x000fe40000000f00 */
[----:B------:R-:W-:Y:S05]  /*29d0*/  CALL.REL.NOINC `($__internal_181_$__cuda_sm70_shflsync_down_p) ;  /* 0x0000036000007944 */ /* 0x000fea0003c00000 */
[----:B0-----:R-:W-:Y:S01]  /*29e0*/  HFMA2.MMA R65, -RZ, RZ, 0, 4.76837158203125e-07 ;  /* 0x00000008ff417435 */ /* 0x001fe200000001ff */
[----:B-1----:R-:W-:-:S02]  /*29f0*/  MOV R59, R60 ;  /* 0x0000003c003b7202 */ /* 0x002fc40000000f00 */
[----:B------:R-:W-:Y:S02]  /*2a00*/  MOV R60, R61 ;  /* 0x0000003d003c7202 */ /* 0x000fe40000000f00 */
[----:B------:R-:W-:Y:S02]  /*2a10*/  MOV R62, 0x1f ;  /* 0x0000001f003e7802 */ /* 0x000fe40000000f00 */
[----:B------:R-:W-:Y:S02]  /*2a20*/  MOV R67, 0xffffffff ;  /* 0xffffffff00437802 */ /* 0x000fe40000000f00 */
[----:B------:R-:W-:Y:S02]  /*2a30*/  MOV R56, 0x2a50 ;  /* 0x00002a5000387802 */ /* 0x000fe40000000f00 */
[----:B------:R-:W-:Y:S05]  /*2a40*/  CALL.REL.NOINC `($__internal_181_$__cuda_sm70_shflsync_down_p) ;  /* 0x000002f000007944 */ /* 0x000fea0003c00000 */
[----:B------:R-:W-:Y:S01]  /*2a50*/  FADD.FTZ R64, R59, R64 ;  /* 0x000000403b407221 */ /* 0x000fe20000010000 */
[----:B0-----:R-:W-:Y:S01]  /*2a60*/  HFMA2.MMA R65, -RZ, RZ, 0, 2.384185791015625e-07 ;  /* 0x00000004ff417435 */ /* 0x001fe200000001ff */
[----:B-1----:R-:W-:Y:S01]  /*2a70*/  FADD.FTZ R61, R61, R60 ;  /* 0x0000003c3d3d7221 */ /* 0x002fe20000010000 */
[----:B------:R-:W-:Y:S02]  /*2a80*/  MOV R62, 0x1f ;  /* 0x0000001f003e7802 */ /* 0x000fe40000000f00 */
[----:B------:R-:W-:-:S02]  /*2a90*/  MOV R67, 0xffffffff ;  /* 0xffffffff00437802 */ /* 0x000fc40000000f00 */
[----:B------:R-:W-:Y:S02]  /*2aa0*/  MOV R60, R64 ;  /* 0x00000040003c7202 */ /* 0x000fe40000000f00 */
[----:B------:R-:W-:Y:S02]  /*2ab0*/  MOV R56, 0x2ad0 ;  /* 0x00002ad000387802 */ /* 0x000fe40000000f00 */
[----:B------:R-:W-:Y:S05]  /*2ac0*/  CALL.REL.NOINC `($__internal_181_$__cuda_sm70_shflsync_down_p) ;  /* 0x0000027000007944 */ /* 0x000fea0003c00000 */
[----:B0-----:R-:W-:Y:S01]  /*2ad0*/  HFMA2.MMA R65, -RZ, RZ, 0, 2.384185791015625e-07 ;  /* 0x00000004ff417435 */ /* 0x001fe200000001ff */
[----:B-1----:R-:W-:Y:S02]  /*2ae0*/  MOV R59, R60 ;  /* 0x0000003c003b7202 */ /* 0x002fe40000000f00 */
[----:B------:R-:W-:Y:S02]  /*2af0*/  MOV R60, R61 ;  /* 0x0000003d003c7202 */ /* 0x000fe40000000f00 */
[----:B------:R-:W-:Y:S02]  /*2b00*/  MOV R62, 0x1f ;  /* 0x0000001f003e7802 */ /* 0x000fe40000000f00 */
[----:B------:R-:W-:Y:S02]  /*2b10*/  MOV R67, 0xffffffff ;  /* 0xffffffff00437802 */ /* 0x000fe40000000f00 */
[----:B------:R-:W-:-:S02]  /*2b20*/  MOV R56, 0x2b40 ;  /* 0x00002b4000387802 */ /* 0x000fc40000000f00 */
[----:B------:R-:W-:Y:S05]  /*2b30*/  CALL.REL.NOINC `($__internal_181_$__cuda_sm70_shflsync_down_p) ;  /* 0x0000020000007944 */ /* 0x000fea0003c00000 */
[----:B------:R-:W-:Y:S01]  /*2b40*/  FADD.FTZ R64, R59, R64 ;  /* 0x000000403b407221 */ /* 0x000fe20000010000 */
[----:B0-----:R-:W-:Y:S01]  /*2b50*/  HFMA2.MMA R65, -RZ, RZ, 0, 1.1920928955078125e-07 ;  /* 0x00000002ff417435 */ /* 0x001fe200000001ff */
[----:B-1----:R-:W-:Y:S01]  /*2b60*/  FADD.FTZ R63, R61, R60 ;  /* 0x0000003c3d3f7221 */ /* 0x002fe20000010000 */
[----:B------:R-:W-:-:S02]  /*2b70*/  MOV R62, 0x1f ;  /* 0x0000001f003e7802 */ /* 0x000fc40000000f00 */
[----:B------:R-:W-:Y:S02]  /*2b80*/  MOV R67, 0xffffffff ;  /* 0xffffffff00437802 */ /* 0x000fe40000000f00 */
[----:B------:R-:W-:Y:S02]  /*2b90*/  MOV R60, R64 ;  /* 0x00000040003c7202 */ /* 0x000fe40000000f00 */
[----:B------:R-:W-:Y:S02]  /*2ba0*/  MOV R56, 0x2bc0 ;  /* 0x00002bc000387802 */ /* 0x000fe40000000f00 */
[----:B------:R-:W-:Y:S05]  /*2bb0*/  CALL.REL.NOINC `($__internal_181_$__cuda_sm70_shflsync_down_p) ;  /* 0x0000018000007944 */ /* 0x000fea0003c00000 */
[----:B0-----:R-:W-:Y:S01]  /*2bc0*/  HFMA2.MMA R65, -RZ, RZ, 0, 1.1920928955078125e-07 ;  /* 0x00000002ff417435 */ /* 0x001fe200000001ff */
[----:B-1----:R-:W-:Y:S02]  /*2bd0*/  MOV R59, R60 ;  /* 0x0000003c003b7202 */ /* 0x002fe40000000f00 */
[----:B------:R-:W-:Y:S02]  /*2be0*/  MOV R60, R63 ;  /* 0x0000003f003c7202 */ /* 0x000fe40000000f00 */
[----:B------:R-:W-:Y:S02]  /*2bf0*/  MOV R62, 0x1f ;  /* 0x0000001f003e7802 */ /* 0x000fe40000000f00 */
[----:B------:R-:W-:-:S02]  /*2c00*/  MOV R67, 0xffffffff ;  /* 0xffffffff00437802 */ /* 0x000fc40000000f00 */
[----:B------:R-:W-:Y:S02]  /*2c10*/  MOV R56, 0x2c30 ;  /* 0x00002c3000387802 */ /* 0x000fe40000000f00 */
[----:B------:R-:W-:Y:S05]  /*2c20*/  CALL.REL.NOINC `($__internal_181_$__cuda_sm70_shflsync_down_p) ;  /* 0x0000011000007944 */ /* 0x000fea0003c00000 */
[----:B------:R-:W-:Y:S01]  /*2c30*/  FADD.FTZ R61, R59, R64 ;  /* 0x000000403b3d7221 */ /* 0x000fe20000010000 */
[----:B0-----:R-:W-:Y:S01]  /*2c40*/  HFMA2.MMA R65, -RZ, RZ, 0, 5.9604644775390625e-08 ;  /* 0x00000001ff417435 */ /* 0x001fe200000001ff */
[----:B-1----:R-:W-:Y:S01]  /*2c50*/  FADD.FTZ R63, R63, R60 ;  /* 0x0000003c3f3f7221 */ /* 0x002fe20000010000 */
[----:B------:R-:W-:Y:S02]  /*2c60*/  MOV R62, 0x1f ;  /* 0x0000001f003e7802 */ /* 0x000fe40000000f00 */
[----:B------:R-:W-:Y:S02]  /*2c70*/  MOV R67, 0xffffffff ;  /* 0xffffffff00437802 */ /* 0x000fe40000000f00 */
[----:B------:R-:W-:Y:S02]  /*2c80*/  MOV R60, R61 ;  /* 0x0000003d003c7202 */ /* 0x000fe40000000f00 */
[----:B------:R-:W-:Y:S02]  /*2c90*/  MOV R56, 0x2cb0 ;  /* 0x00002cb000387802 */ /* 0x000fe40000000f00 */
[----:B------:R-:W-:Y:S05]  /*2ca0*/  CALL.REL.NOINC `($__internal_181_$__cuda_sm70_shflsync_down_p) ;  /* 0x0000009000007944 */ /* 0x000fea0003c00000 */
[----:B0-----:R-:W-:Y:S01]  /*2cb0*/  HFMA2.MMA R65, -RZ, RZ, 0, 5.9604644775390625e-08 ;  /* 0x00000001ff417435 */ /* 0x001fe200000001ff */
[----:B-1----:R-:W-:-:S02]  /*2cc0*/  MOV R72, R60 ;  /* 0x0000003c00487202 */ /* 0x002fc40000000f00 */
[----:B------:R-:W-:Y:S02]  /*2cd0*/  MOV R60, R63 ;  /* 0x0000003f003c7202 */ /* 0x000fe40000000f00 */
[----:B------:R-:W-:Y:S02]  /*2ce0*/  MOV R62, 0x1f ;  /* 0x0000001f003e7802 */ /* 0x000fe40000000f00 */
[----:B------:R-:W-:Y:S02]  /*2cf0*/  MOV R67, 0xffffffff ;  /* 0xffffffff00437802 */ /* 0x000fe40000000f00 */
[----:B------:R-:W-:Y:S02]  /*2d00*/  MOV R56, 0x2d20 ;  /* 0x00002d2000387802 */ /* 0x000fe40000000f00 */
[----:B------:R-:W-:Y:S05]  /*2d10*/  CALL.REL.NOINC `($__internal_181_$__cuda_sm70_shflsync_down_p) ;  /* 0x0000002000007944 */ /* 0x000fea0003c00000 */
[----:B-1----:R-:W-:Y:S01]  /*2d20*/  MOV R56, R60 ;  /* 0x0000003c00387202 */ /* 0x002fe20000000f00 */
[----:B0-----:R-:W-:Y:S05]  /*2d30*/  BRA `(.L_x_8446) ;  /* 0xffffe8a000007947 */ /* 0x001fea000383ffff */
        .weak           $__internal_181_$__cuda_sm70_shflsync_down_p
        .type           $__internal_181_$__cuda_sm70_shflsync_down_p,@function
        .size           $__internal_181_$__cuda_sm70_shflsync_down_p,(.L_x_9435 - $__internal_181_$__cuda_sm70_shflsync_down_p)
$__internal_181_$__cuda_sm70_shflsync_down_p:
[----:B------:R-:W-:Y:S01]  /*2d40*/  HFMA2.MMA R57, -RZ, RZ, 0, 0 ;  /* 0x00000000ff397435 */ /* 0x000fe200000001ff */
[----:B------:R-:W-:Y:S04]  /*2d50*/  WARPSYNC R67 ;  /* 0x0000004300007348 */ /* 0x000fe80003800000 */
[----:B------:R0:W1:Y:S01]  /*2d60*/  SHFL.DOWN PT, R60, R60, R65, R62 ;  /* 0x080000413c3c7389 */ /* 0x00006200000e003e */
[----:B------:R-:W-:Y:S05]  /*2d70*/  RET.REL.NODEC R56 `(_ZN10layer_norm13ln_bwd_kernelINS_13Kernel_traitsIfffffjLj6144ELj1ELj1ELj8ELj16ENS_18Kernel_traits_baseILj6144EfffffjLj256EEEEELb0ELb0ELb0ELb1EEEvNS_9BwdParamsE) ;  /* 0xffffd28038007950 */ /* 0x000fea0003c3ffff */
.L_x_8447:
        /* <DEDUP_REMOVED lines=16> */
.L_x_9435:


//--------------------- .text._ZN10layer_norm13ln_bwd_kernelINS_13Kernel_traitsIfffffjLj6144ELj1ELj1ELj8ELj16ENS_18Kernel_traits_baseILj6144EfffffjLj256EEEEELb0ELb0ELb1ELb0EEEvNS_9BwdParamsE --------------------------
	.section	.text._ZN10layer_norm13ln_bwd_kernelINS_13Kernel_traitsIfffffjLj6144ELj1ELj1ELj8ELj16ENS_18Kernel_traits_baseILj6144EfffffjLj256EEEEELb0ELb0ELb1ELb0EEEvNS_9BwdParamsE,"ax",@progbits
	.sectioninfo	@"SHI_REGISTERS=184"
	.align	128
        .global         _ZN10layer_norm13ln_bwd_kernelINS_13Kernel_traitsIfffffjLj6144ELj1ELj1ELj8ELj16ENS_18Kernel_traits_baseILj6144EfffffjLj256EEEEELb0ELb0ELb1ELb0EEEvNS_9BwdParamsE
        .type           _ZN10layer_norm13ln_bwd_kernelINS_13Kernel_traitsIfffffjLj6144ELj1ELj1ELj8ELj16ENS_18Kernel_traits_baseILj6144EfffffjLj256EEEEELb0ELb0ELb1ELb0EEEvNS_9BwdParamsE,@function
        .size           _ZN10layer_norm13ln_bwd_kernelINS_13Kernel_traitsIfffffjLj6144ELj1ELj1ELj8ELj16ENS_18Kernel_traits_baseILj6144EfffffjLj256EEEEELb0ELb0ELb1ELb0EEEvNS_9BwdParamsE,(.L_x_9436 - _ZN10layer_norm13ln_bwd_kernelINS_13Kernel_traitsIfffffjLj6144ELj1ELj1ELj8ELj16ENS_18Kernel_traits_baseILj6144EfffffjLj256EEEEELb0ELb0ELb1ELb0EEEvNS_9BwdParamsE)
        .other          _ZN10layer_norm13ln_bwd_kernelINS_13Kernel_traitsIfffffjLj6144ELj1ELj1ELj8ELj16ENS_18Kernel_traits_baseILj6144EfffffjLj256EEEEELb0ELb0ELb1ELb0EEEvNS_9BwdParamsE,@"STO_CUDA_ENTRY STV_DEFAULT"
_ZN10layer_norm13ln_bwd_kernelINS_13Kernel_traitsIfffffjLj6144ELj1ELj1ELj8ELj16ENS_18Kernel_traits_baseILj6144EfffffjLj256EEEEELb0ELb0ELb1ELb0EEEvNS_9BwdParamsE:
.text._ZN10layer_norm13ln_bwd_kernelINS_13Kernel_traitsIfffffjLj6144ELj1ELj1ELj8ELj16ENS_18Kernel_traits_baseILj6144EfffffjLj256EEEEELb0ELb0ELb1ELb0EEEvNS_9BwdParamsE:
        /* <DEDUP_REMOVED lines=15> */
[----:B------:R-:W-:Y:S01]  /*00f0*/  ISETP.GE.U32.AND P2, PT, R0, 0x500, PT ;  /* 0x000005000000780c */ /* 0x000fe20003f46070 */
[----:B------:R-:W-:Y:S01]  /*0100*/  @P5 IMAD.MOV.U32 R3, RZ, RZ, 0x10 ;  /* 0x00000010ff035424 */ /* 0x000fe200078e00ff */
[----:B------:R-:W0:Y:S01]  /*0110*/  S2UR UR6, SR_CTAID.X ;  /* 0x00000000000679c3 */ /* 0x000e220000002500 */
[----:B------:R-:W-:Y:S02]  /*0120*/  @P4 MOV R7, 0x10 ;  /* 0x0000001000074802 */ /* 0x000fe40000000f00 */
[C---:B------:R-:W-:Y:S01]  /*0130*/  @P5 IMAD.WIDE.U32 R2, R4.reuse, R3, c[0x0][0x1b0] ;  /* 0x00006c0004025625 */ /* 0x040fe200078e0003 */
[----:B------:R-:W-:Y:S02]  /*0140*/  @P5 LOP3.LUT R4, R4, 0x100, RZ, 0xfc, !PT ;  /* 0x0000010004045812 */ /* 0x000fe400078efcff */
[----:B------:R-:W-:Y:S02]  /*0150*/  @P0 MOV R9, 0x10 ;  /* 0x0000001000090802 */ /* 0x000fe40000000f00 */
[----:B------:R-:W-:Y:S01]  /*0160*/  ISETP.GE.U32.AND P3, PT, R0, 0x600, PT ;  /* 0x000006000000780c */ /* 0x000fe20003f66070 */
[C---:B------:R-:W-:Y:S01]  /*0170*/  @P4 IMAD.WIDE.U32 R6, R4.reuse, R7, c[0x0][0x1b0] ;  /* 0x00006c0004064625 */ /* 0x040fe200078e0007 */
[----:B------:R-:W-:Y:S01]  /*0180*/  @P4 IADD3 R4, R4, 0x100, RZ ;  /* 0x0000010004044810 */ /* 0x000fe20007ffe0ff */
[----:B------:R0:W5:Y:S01]  /*0190*/  @P5 LDG.E.128 R96, [R2.64] ;  /* 0x0000000402605981 */ /* 0x000162000c1e1d00 */
[----:B------:R-:W-:Y:S01]  /*01a0*/  @P2 MOV R13, 0x10 ;  /* 0x00000010000d2802 */ /* 0x000fe20000000f00 */
[----:B------:R-:W-:Y:S01]  /*01b0*/  @P1 IMAD.MOV.U32 R11, RZ, RZ, 0x10 ;  /* 0x00000010ff0b1424 */ /* 0x000fe200078e00ff */
[----:B------:R-:W-:Y:S01]  /*01c0*/  P2R R5, PR, RZ, 0x8 ;  /* 0x00000008ff057803 */ /* 0x000fe20000000000 */
[C---:B------:R-:W-:Y:S01]  /*01d0*/  @P0 IMAD.WIDE.U32 R8, R4.reuse, R9, c[0x0][0x1b0] ;  /* 0x00006c0004080625 */ /* 0x040fe200078e0009 */
[----:B------:R-:W-:Y:S01]  /*01e0*/  @P0 IADD3 R4, R4, 0x100, RZ ;  /* 0x0000010004040810 */ /* 0x000fe20007ffe0ff */
[----:B------:R1:W5:Y:S04]  /*01f0*/  @P4 LDG.E.128 R92, [R6.64] ;  /* 0x00000004065c4981 */ /* 0x000368000c1e1d00 */
[C---:B------:R-:W-:Y:S01]  /*0200*/  @P1 IMAD.WIDE.U32 R10, R4.reuse, R11, c[0x0][0x1b0] ;  /* 0x00006c00040a1625 */ /* 0x040fe200078e000b */
[----:B------:R-:W-:Y:S01]  /*0210*/  @P1 IADD3 R4, R4, 0x100, RZ ;  /* 0x0000010004041810 */ /* 0x000fe20007ffe0ff */
[----:B------:R1:W5:Y:S01]  /*0220*/  @P0 LDG.E.128 R88, [R8.64] ;  /* 0x0000000408580981 */ /* 0x000362000c1e1d00 */
[----:B------:R-:W-:-:S03]  /*0230*/  @P3 MOV R5, 0x10 ;  /* 0x0000001000053802 */ /* 0x000fc60000000f00 */
        /* <DEDUP_REMOVED lines=36> */
.L_x_8539:
[----:B------:R-:W-:-:S05]  /*0480*/  MOV R115, 0x4 ;  /* 0x0000000400737802 */ /* 0x000fca0000000f00 */
[----:B------:R-:W-:-:S06]  /*0490*/  IMAD.WIDE R112, R2, R115, c[0x0][0x1d8] ;  /* 0x0000760002707625 */ /* 0x000fcc00078e0273 */
[----:B------:R-:W2:Y:S01]  /*04a0*/  LDG.E R112, [R112.64] ;  /* 0x0000000470707981 */ /* 0x000ea2000c1e1900 */
[----:B------:R-:W-:-:S04]  /*04b0*/  IMAD.WIDE R108, R2, R115, c[0x0][0x1a0] ;  /* 0x00006800026c7625 */ /* 0x000fc800078e0273 */
[CC--:B------:R-:W-:Y:S01]  /*04c0*/  IMAD.WIDE R110, R2.reuse, R115.reuse, c[0x0][0x1a8] ;  /* 0x00006a00026e7625 */ /* 0x0c0fe200078e0273 */
[----:B-----5:R1:W5:Y:S03]  /*04d0*/  LDG.E R117, [R108.64] ;  /* 0x000000046c757981 */ /* 0x020366000c1e1900 */
        /* <DEDUP_REMOVED lines=13> */
[----:B-1----:R-:W-:Y:S01]  /*05b0*/  LOP3.LUT P4, RZ, R0, 0xffffff00, RZ, 0xc0, !PT ;  /* 0xffffff0000ff7812 */ /* 0x002fe2000788c0ff */
[----:B------:R-:W-:Y:S01]  /*05c0*/  BSSY B1, `(.L_x_8451) ;  /* 0x0000008000017945 */ /* 0x000fe20003800000 */
[----:B------:R-:W-:-:S11]  /*05d0*/  MOV R109, R149 ;  /* 0x00000095006d7202 */ /* 0x000fd60000000f00 */
[----:B------:R-:W-:Y:S05]  /*05e0*/  @!P4 BRA `(.L_x_8452) ;  /* 0x000000500000c947 */ /* 0x000fea0003800000 */
[----:B------:R-:W-:-:S04]  /*05f0*/  ISETP.NE.U32.AND P4, PT, RZ, c[0x0][0x218], PT ;  /* 0x00008600ff007a0c */ /* 0x000fc80003f85070 */
[----:B------:R-:W-:-:S13]  /*0600*/  ISETP.NE.AND.EX P4, PT, RZ, c[0x0][0x21c], PT, P4 ;  /* 0x00008700ff007a0c */ /* 0x000fda0003f85340 */
[----:B------:R-:W-:Y:S05]  /*0610*/  @!P4 BRA `(.L_x_8453) ;  /* 0x000000100000c947 */ /* 0x000fea0003800000 */
[----:B------:R1:W5:Y:S02]  /*0620*/  LDG.E.128 R24, [R178.64] ;  /* 0x00000004b2187981 */ /* 0x000364000c1e1d00 */
.L_x_8453:
[----:B------:R-:W-:Y:S02]  /*0630*/  IADD3 R109, R149, 0x100, RZ ;  /* 0x00000100956d7810 */ /* 0x000fe40007ffe0ff */
.L_x_8452:
[----:B------:R-:W-:Y:S05]  /*0640*/  BSYNC B1 ;  /* 0x0000000000017941 */ /* 0x000fea0003800000 */
.L_x_8451:
        /* <DEDUP_REMOVED lines=8> */
.L_x_8456:
[----:B------:R-:W-:Y:S02]  /*06d0*/  IADD3 R109, R109, 0x100, RZ ;  /* 0x000001006d6d7810 */ /* 0x000fe40007ffe0ff */
.L_x_8455:
[----:B------:R-:W-:Y:S05]  /*06e0*/  BSYNC B1 ;  /* 0x0000000000017941 */ /* 0x000fea0003800000 */
.L_x_8454:
[----:B------:R-:W-:Y:S01]  /*06f0*/  BSSY B1, `(.L_x_8457) ;  /* 0x0000008000017945 */ /* 0x000fe20003800000 */
[----:B------:R-:W-:Y:S05]  /*0700*/  @!P0 BRA `(.L_x_8458) ;  /* 0x0000006000008947 */ /* 0x000fea0003800000 */
[----:B------:R-:W-:-:S04]  /*0710*/  ISETP.NE.U32.AND P4, PT, RZ, c[0x0][0x218], PT ;  /* 0x00008600ff007a0c */ /* 0x000fc80003f85070 */
[----:B------:R-:W-:-:S13]  /*0720*/  ISETP.NE.AND.EX P4, PT, RZ, c[0x0][0x21c], PT, P4 ;  /* 0x00008700ff007a0c */ /* 0x000fda0003f85340 */
[----:B------:R-:W-:Y:S05]  /*0730*/  @!P4 BRA `(.L_x_8459) ;  /* 0x000000200000c947 */ /* 0x000fea0003800000 */
[----:B------:R-:W-:-:S06]  /*0740*/  IMAD.WIDE.U32 R16, R109, R116, c[0x0][0x218] ;  /* 0x000086006d107625 */ /* 0x000fcc00078e0074 */
[----:B------:R-:W5:Y:S02]  /*0750*/  LDG.E.128 R16, [R16.64] ;  /* 0x0000000410107981 */ /* 0x000f64000c1e1d00 */
.L_x_8459:
[----:B------:R-:W-:Y:S02]  /*0760*/  IADD3 R109, R109, 0x100, RZ ;  /* 0x000001006d6d7810 */ /* 0x000fe40007ffe0ff */
.L_x_8458:
[----:B------:R-:W-:Y:S05]  /*0770*/  BSYNC B1 ;  /* 0x0000000000017941 */ /* 0x000fea0003800000 */
.L_x_8457:
[----:B------:R-:W-:Y:S01]  /*0780*/  BSSY B1, `(.L_x_8460) ;  /* 0x0000008000017945 */ /* 0x000fe20003800000 */
[----:B------:R-:W-:Y:S05]  /*0790*/  @!P1 BRA `(.L_x_8461) ;  /* 0x0000006000009947 */ /* 0x000fea0003800000 */
[----:B------:R-:W-:-:S04]  /*07a0*/  ISETP.NE.U32.AND P4, PT, RZ, c[0x0][0x218], PT ;  /* 0x00008600ff007a0c */ /* 0x000fc80003f85070 */
[----:B------:R-:W-:-:S13]  /*07b0*/  ISETP.NE.AND.EX P4, PT, RZ, c[0x0][0x21c], PT, P4 ;  /* 0x00008700ff007a0c */ /* 0x000fda0003f85340 */
[----:B------:R-:W-:Y:S05]  /*07c0*/  @!P4 BRA `(.L_x_8462) ;  /* 0x000000200000c947 */ /* 0x000fea0003800000 */
[----:B------:R-:W-:-:S06]  /*07d0*/  IMAD.WIDE.U32 R12, R109, R116, c[0x0][0x218] ;  /* 0x000086006d0c7625 */ /* 0x000fcc00078e0074 */
[----:B------:R-:W5:Y:S02]  /*07e0*/  LDG.E.128 R12, [R12.64] ;  /* 0x000000040c0c7981 */ /* 0x000f64000c1e1d00 */
.L_x_8462:
[----:B------:R-:W-:Y:S02]  /*07f0*/  IADD3 R109, R109, 0x100, RZ ;  /* 0x000001006d6d7810 */ /* 0x000fe40007ffe0ff */
.L_x_8461:
[----:B------:R-:W-:Y:S05]  /*0800*/  BSYNC B1 ;  /* 0x0000000000017941 */ /* 0x000fea0003800000 */
.L_x_8460:
[----:B------:R-:W-:Y:S01]  /*0810*/  BSSY B1, `(.L_x_8463) ;  /* 0x0000008000017945 */ /* 0x000fe20003800000 */
[----:B------:R-:W-:Y:S05]  /*0820*/  @!P2 BRA `(.L_x_8464) ;  /* 0x000000600000a947 */ /* 0x000fea0003800000 */
[----:B------:R-:W-:-:S04]  /*0830*/  ISETP.NE.U32.AND P4, PT, RZ, c[0x0][0x218], PT ;  /* 0x00008600ff007a0c */ /* 0x000fc80003f85070 */
[----:B------:R-:W-:-:S13]  /*0840*/  ISETP.NE.AND.EX P4, PT, RZ, c[0x0][0x21c], PT, P4 ;  /* 0x00008700ff007a0c */ /* 0x000fda0003f85340 */
[----:B------:R-:W-:Y:S05]  /*0850*/  @!P4 BRA `(.L_x_8465) ;  /* 0x000000200000c947 */ /* 0x000fea0003800000 */
[----:B------:R-:W-:-:S06]  /*0860*/  IMAD.WIDE.U32 R8, R109, R116, c[0x0][0x218] ;  /* 0x000086006d087625 */ /* 0x000fcc00078e0074 */
[----:B------:R-:W5:Y:S02]  /*0870*/  LDG.E.128 R8, [R8.64] ;  /* 0x0000000408087981 */ /* 0x000f64000c1e1d00 */
.L_x_8465:
[----:B------:R-:W-:Y:S02]  /*0880*/  IADD3 R109, R109, 0x100, RZ ;  /* 0x000001006d6d7810 */ /* 0x000fe40007ffe0ff */
.L_x_8464:
[----:B------:R-:W-:Y:S05]  /*0890*/  BSYNC B1 ;  /* 0x0000000000017941 */ /* 0x000fea0003800000 */
.L_x_8463:
        /* <DEDUP_REMOVED lines=9> */
.L_x_8450:
[----:B-1----:R-:W-:Y:S01]  /*0930*/  IADD3 R108, R112, -0x1, RZ ;  /* 0xffffffff706c7810 */ /* 0x002fe20007ffe0ff */
[----:B------:R-:W-:Y:S01]  /*0940*/  BSSY B1, `(.L_x_8467) ;  /* 0x0000031000017945 */ /* 0x000fe20003800000 */
[----:B------:R-:W-:Y:S01]  /*0950*/  LOP3.LUT P4, RZ, R0, 0xffffff00, RZ, 0xc0, !PT ;  /* 0xffffff0000ff7812 */ /* 0x000fe2000788c0ff */
[----:B------:R-:W-:Y:S01]  /*0960*/  HFMA2.MMA R118, -RZ, RZ, 0, 0 ;  /* 0x00000000ff767435 */ /* 0x000fe200000001ff */
        /* <DEDUP_REMOVED lines=8> */
[----:B0-----:R-:W-:-:S03]  /*09f0*/  ISETP.NE.AND P4, PT, R176, RZ, PT ;  /* 0x000000ffb000720c */ /* 0x001fc60003f85270 */
[----:B------:R-:W-:Y:S01]  /*0a00*/  IMAD.WIDE.U32 R108, R119, R116, c[0x0][0x208] ;  /* 0x00008200776c7625 */ /* 0x000fe200078e0074 */
[----:B-----5:R-:W-:Y:S01]  /*0a10*/  FSEL R118, R117, RZ, !P4 ;  /* 0x000000ff75767208 */ /* 0x020fe20006000000 */
[----:B------:R-:W2:Y:S01]  /*0a20*/  LDG.E.128 R112, [R112.64] ;  /* 0x0000000470707981 */ /* 0x000ea2000c1e1d00 */
[----:B------:R-:W-:-:S03]  /*0a30*/  ISETP.NE.U32.AND P4, PT, RZ, c[0x0][0x218], PT ;  /* 0x00008600ff007a0c */ /* 0x000fc60003f85070 */
[----:B------:R-:W3:Y:S01]  /*0a40*/  LDG.E.128 R108, [R108.64] ;  /* 0x000000046c6c7981 */ /* 0x000ee2000c1e1d00 */
[----:B------:R-:W-:-:S13]  /*0a50*/  ISETP.NE.AND.EX P4, PT, RZ, c[0x0][0x21c], PT, P4 ;  /* 0x00008700ff007a0c */ /* 0x000fda0003f85340 */
[----:B------:R0:W5:Y:S01]  /*0a60*/  @P4 LDG.E.128 R24, [R178.64] ;  /* 0x00000004b2184981 */ /* 0x000162000c1e1d00 */
[----:B------:R-:W-:Y:S01]  /*0a70*/  IADD3 R119, R119, 0x100, RZ ;  /* 0x0000010077777810 */ /* 0x000fe20007ffe0ff */
[C---:B--2---:R-:W-:Y:S02]  /*0a80*/  FADD.FTZ R137, -R118.reuse, R112 ;  /* 0x0000007076897221 */ /* 0x044fe40000010100 */
[----:B------:R-:W-:Y:S02]  /*0a90*/  FADD.FTZ R121, -R118, R113 ;  /* 0x0000007176797221 */ /* 0x000fe40000010100 */
[C---:B------:R-:W-:Y:S02]  /*0aa0*/  FMUL.FTZ R137, R136.reuse, R137 ;  /* 0x0000008988897220 */ /* 0x040fe40000410000 */
[----:B------:R-:W-:Y:S02]  /*0ab0*/  FMUL.FTZ R150, R136, R121 ;  /* 0x0000007988967220 */ /* 0x000fe40000410000 */
[----:B---3--:R-:W-:-:S02]  /*0ac0*/  FMUL.FTZ R152, R96, R108 ;  /* 0x0000006c60987220 */ /* 0x008fc40000410000 */
[----:B------:R-:W-:Y:S02]  /*0ad0*/  FADD.FTZ R48, R48, R108 ;  /* 0x0000006c30307221 */ /* 0x000fe40000010000 */
[----:B------:R-:W-:Y:S02]  /*0ae0*/  FFMA.FTZ R72, R108, R137, R72 ;  /* 0x000000896c487223 */ /* 0x000fe40000010048 */
[----:B------:R-:W-:Y:S02]  /*0af0*/  FADD.FTZ R49, R49, R109 ;  /* 0x0000006d31317221 */ /* 0x000fe40000010000 */
[----:B------:R-:W-:Y:S02]  /*0b00*/  FFMA.FTZ R73, R109, R150, R73 ;  /* 0x000000966d497223 */ /* 0x000fe40000010049 */
[----:B------:R-:W-:Y:S02]  /*0b10*/  FMUL.FTZ R163, R97, R109 ;  /* 0x0000006d61a37220 */ /* 0x000fe40000410000 */
[----:B------:R-:W-:-:S02]  /*0b20*/  FADD.FTZ R151, -R118, R114 ;  /* 0x0000007276977221 */ /* 0x000fc40000010100 */
        /* <DEDUP_REMOVED lines=18> */
.L_x_8468:
[----:B0-----:R-:W-:Y:S05]  /*0c50*/  BSYNC B1 ;  /* 0x0000000000017941 */ /* 0x001fea0003800000 */
.L_x_8467:
        /* <DEDUP_REMOVED lines=19> */
[----:B------:R-:W-:Y:S02]  /*0d90*/  FADD.FTZ R44, R44, R108 ;  /* 0x0000006c2c2c7221 */ /* 0x000fe40000010000 */
[----:B------:R-:W-:Y:S02]  /*0da0*/  FMUL.FTZ R154, R136, R153 ;  /* 0x00000099889a7220 */ /* 0x000fe40000410000 */
[----:B------:R-:W-:Y:S02]  /*0db0*/  FFMA.FTZ R68, R108, R139, R68 ;  /* 0x0000008b6c447223 */ /* 0x000fe40000010044 */
[----:B------:R-:W-:Y:S02]  /*0dc0*/  FADD.FTZ R169, -R120, R114 ;  /* 0x0000007278a97221 */ /* 0x000fe40000010100 */
[----:B0-----:R-:W-:Y:S02]  /*0dd0*/  FMUL.FTZ R165, R93, R109 ;  /* 0x0000006d5da57220 */ /* 0x001fe40000410000 */
        /* <DEDUP_REMOVED lines=19> */
.L_x_8470:
[----:B------:R-:W-:Y:S05]  /*0f10*/  BSYNC B1 ;  /* 0x0000000000017941 */ /* 0x000fea0003800000 */
.L_x_8469:
        /* <DEDUP_REMOVED lines=42> */
.L_x_8472:
[----:B------:R-:W-:Y:S05]  /*11c0*/  BSYNC B1 ;  /* 0x0000000000017941 */ /* 0x000fea0003800000 */
.L_x_8471:
        /* <DEDUP_REMOVED lines=42> */
.L_x_8474:
[----:B------:R-:W-:Y:S05]  /*1470*/  BSYNC B1 ;  /* 0x0000000000017941 */ /* 0x000fea0003800000 */
.L_x_8473:
        /* <DEDUP_REMOVED lines=42> */
.L_x_8476:
[----:B------:R-:W-:Y:S05]  /*1720*/  BSYNC B1 ;  /* 0x0000000000017941 */ /* 0x000fea0003800000 */
.L_x_8475:
        /* <DEDUP_REMOVED lines=18> */
[----:B0-----:R-:W-:Y:S02]  /*1850*/  FMUL.FTZ R171, R77, R113 ;  /* 0x000000714dab7220 */ /* 0x001fe40000410000 */
        /* <DEDUP_REMOVED lines=21> */
.L_x_8466:
[----:B------:R-:W-:Y:S05]  /*19b0*/  BSYNC B0 ;  /* 0x0000000000007941 */ /* 0x000fea0003800000 */
.L_x_8449:
[----:B------:R-:W-:Y:S02]  /*19c0*/  LOP3.LUT P4, RZ, R3, 0xff, RZ, 0xc0, !PT ;  /* 0x000000ff03ff7812 */ /* 0x000fe4000788c0ff */
[----:B------:R-:W-:-:S04]  /*19d0*/  SHF.R.U32.HI R110, RZ, 0x5, R175 ;  /* 0x00000005ff6e7819 */ /* 0x000fc800000116af */
[----:B------:R-:W-:-:S07]  /*19e0*/  LOP3.LUT R177, R110, 0x7fffff8, RZ, 0xc0, !PT ;  /* 0x07fffff86eb17812 */ /* 0x000fce00078ec0ff */
[----:B------:R-:W-:Y:S02]  /*19f0*/  @!P4 IADD3 R177, R177, 0x8, RZ ;  /* 0x00000008b1b1c810 */ /* 0x000fe40007ffe0ff */
[----:B------:R-:W-:Y:S01]  /*1a00*/  LOP3.LUT P4, RZ, R175, 0x1f, RZ, 0xc0, !PT ;  /* 0x0000001fafff7812 */ /* 0x000fe2000788c0ff */
[----:B------:R-:W-:Y:S10]  /*1a10*/  BRA.DIV ~URZ, `(.L_x_8477) ;  /* 0x000024727f007947 */ /* 0x000ff4000b800000 */
[----:B------:R2:W3:Y:S02]  /*1a20*/  SHFL.DOWN PT, R112, R123, 0x10, 0x1f ;  /* 0x0a001f007b707f89 */ /* 0x0004e400000e0000 */
.L_x_8540:
[----:B------:R-:W-:Y:S05]  /*1a30*/  BRA.DIV ~URZ, `(.L_x_8478) ;  /* 0x000024d27f007947 */ /* 0x000fea000b800000 */
[----:B------:R-:W4:Y:S01]  /*1a40*/  SHFL.DOWN PT, R109, R118, 0x10, 0x1f ;  /* 0x0a001f00766d7f89 */ /* 0x000f2200000e0000 */
[----:B--23--:R-:W-:-:S05]  /*1a50*/  FADD.FTZ R123, R112, R123 ;  /* 0x0000007b707b7221 */ /* 0x00cfca0000010000 */
[----:B------:R-:W2:Y:S01]  /*1a60*/  SHFL.DOWN PT, R108, R123, 0x8, 0x1f ;  /* 0x09001f007b6c7f89 */ /* 0x000ea200000e0000 */
[----:B----4-:R-:W-:-:S05]  /*1a70*/  FADD.FTZ R109, R109, R118 ;  /* 0x000000766d6d7221 */ /* 0x010fca0000010000 */
        /* <DEDUP_REMOVED lines=10> */
[----:B------:R2:W4:Y:S01]  /*1b20*/  SHFL.DOWN PT, R115, R114, 0x1, 0x1f ;  /* 0x08201f0072737f89 */ /* 0x00052200000e0000 */
[----:B---3--:R-:W-:-:S05]  /*1b30*/  FADD.FTZ R116, R113, R116 ;  /* 0x0000007471747221 */ /* 0x008fca0000010000 */
[----:B------:R2:W3:Y:S02]  /*1b40*/  SHFL.DOWN PT, R109, R116, 0x1, 0x1f ;  /* 0x08201f00746d7f89 */ /* 0x0004e400000e0000 */
.L_x_8541:
[----:B------:R-:W-:Y:S01]  /*1b50*/  @!P4 LOP3.LUT R110, R110, 0x7, RZ, 0xc0, !PT ;  /* 0x000000076e6ec812 */ /* 0x000fe200078ec0ff */
[----:B----4-:R-:W-:Y:S01]  /*1b60*/  FADD.FTZ R180, R115, R114 ;  /* 0x0000007273b47221 */ /* 0x010fe20000010000 */
[----:B------:R-:W-:Y:S01]  /*1b70*/  WARPSYNC 0xffffffff ;  /* 0xffffffff00007948 */ /* 0x000fe20003800000 */
[----:B---3--:R-:W-:Y:S01]  /*1b80*/  FADD.FTZ R181, R109, R116 ;  /* 0x000000746db57221 */ /* 0x008fe20000010000 */
[----:B-1----:R-:W-:Y:S01]  /*1b90*/  @!P4 IADD3 R178, R177, R110, RZ ;  /* 0x0000006eb1b2c210 */ /* 0x002fe20007ffe0ff */
[----:B------:R-:W-:Y:S01]  /*1ba0*/  BSSY B0, `(.L_x_8479) ;  /* 0x0000074000007945 */ /* 0x000fe20003800000 */
[----:B------:R-:W-:-:S03]  /*1bb0*/  LOP3.LUT P5, RZ, R0, 0xffffff00, RZ, 0xc0, !PT ;  /* 0xffffff0000ff7812 */ /* 0x000fc600078ac0ff */
[----:B------:R-:W-:Y:S04]  /*1bc0*/  @!P4 STS.64 [R178.X8+0x6000], R180 ;  /* 0x006000b4b200c388 */ /* 0x000fe80000008a00 */
[----:B------:R-:W-:Y:S01]  /*1bd0*/  BAR.SYNC.DEFER_BLOCKING 0x0 ;  /* 0x0000000000007b1d */ /* 0x000fe20000010000 */
[----:B-----5:R-:W-:-:S05]  /*1be0*/  ISETP.GE.AND P4, PT, R147, 0x1, PT ;  /* 0x000000019300780c */ /* 0x020fca0003f86270 */
[----:B------:R-:W1:Y:S04]  /*1bf0*/  LDS.128 R108, [R177.X8+0x6000] ;  /* 0x00600000b16c7984 */ /* 0x000e680000008c00 */
[----:B--2---:R-:W2:Y:S04]  /*1c00*/  LDS.128 R112, [R177.X8+0x6010] ;  /* 0x00601000b1707984 */ /* 0x004ea80000008c00 */
[----:B------:R-:W3:Y:S04]  /*1c10*/  LDS.128 R116, [R177.X8+0x6020] ;  /* 0x00602000b1747984 */ /* 0x000ee80000008c00 */
[----:B------:R-:W4:Y:S01]  /*1c20*/  LDS.128 R120, [R177.X8+0x6030] ;  /* 0x00603000b1787984 */ /* 0x000f220000008c00 */
[----:B-1----:R-:W-:-:S02]  /*1c30*/  FADD.FTZ R179, RZ, R108 ;  /* 0x0000006cffb37221 */ /* 0x002fc40000010000 */
[----:B------:R-:W-:Y:S01]  /*1c40*/  FADD.FTZ R108, RZ, R109 ;  /* 0x0000006dff6c7221 */ /* 0x000fe20000010000 */
[----:B------:R-:W-:Y:S01]  /*1c50*/  @P4 IADD3 R109, R147, -0x1, RZ ;  /* 0xffffffff936d4810 */ /* 0x000fe20007ffe0ff */
[----:B------:R-:W-:Y:S02]  /*1c60*/  FADD.FTZ R179, R110, R179 ;  /* 0x000000b36eb37221 */ /* 0x000fe40000010000 */
[----:B------:R-:W-:Y:S02]  /*1c70*/  FADD.FTZ R108, R111, R108 ;  /* 0x0000006c6f6c7221 */ /* 0x000fe40000010000 */
[----:B--2---:R-:W-:Y:S01]  /*1c80*/  FADD.FTZ R179, R179, R112 ;  /* 0x00000070b3b37221 */ /* 0x004fe20000010000 */
[----:B------:R-:W-:Y:S01]  /*1c90*/  @P4 LOP3.LUT R112, R175, 0xff, RZ, 0xc0, !PT ;  /* 0x000000ffaf704812 */ /* 0x000fe200078ec0ff */
[----:B------:R-:W-:Y:S02]  /*1ca0*/  FADD.FTZ R108, R108, R113 ;  /* 0x000000716c6c7221 */ /* 0x000fe40000010000 */
[----:B------:R-:W-:-:S02]  /*1cb0*/  FADD.FTZ R179, R114, R179 ;  /* 0x000000b372b37221 */ /* 0x000fc40000010000 */
[----:B------:R-:W-:Y:S02]  /*1cc0*/  FADD.FTZ R108, R115, R108 ;  /* 0x0000006c736c7221 */ /* 0x000fe40000010000 */
[----:B------:R-:W-:Y:S02]  /*1cd0*/  @P4 IMAD R109, R109, c[0x0][0x168], RZ ;  /* 0x00005a006d6d4a24 */ /* 0x000fe400078e02ff */
[----:B---3--:R-:W-:Y:S02]  /*1ce0*/  FADD.FTZ R179, R179, R116 ;  /* 0x00000074b3b37221 */ /* 0x008fe40000010000 */
[----:B------:R-:W-:Y:S01]  /*1cf0*/  FADD.FTZ R108, R108, R117 ;  /* 0x000000756c6c7221 */ /* 0x000fe20000010000 */
[----:B------:R-:W-:Y:S01]  /*1d00*/  @P4 SHF.R.S32.HI R110, RZ, 0x1f, R109 ;  /* 0x0000001fff6e4819 */ /* 0x000fe2000001146d */
[----:B------:R-:W-:Y:S02]  /*1d10*/  FADD.FTZ R179, R118, R179 ;  /* 0x000000b376b37221 */ /* 0x000fe40000010000 */
[----:B------:R-:W-:Y:S01]  /*1d20*/  FADD.FTZ R108, R119, R108 ;  /* 0x0000006c776c7221 */ /* 0x000fe20000010000 */
[----:B------:R-:W-:Y:S01]  /*1d30*/  @P4 LEA.HI R111, R110, R109, RZ, 0x2 ;  /* 0x0000006d6e6f4211 */ /* 0x000fe200078f10ff */
[----:B----4-:R-:W-:-:S02]  /*1d40*/  FADD.FTZ R179, R179, R120 ;  /* 0x00000078b3b37221 */ /* 0x010fc40000010000 */
[----:B------:R-:W-:Y:S01]  /*1d50*/  FADD.FTZ R110, R108, R121 ;  /* 0x000000796c6e7221 */ /* 0x000fe20000010000 */
[----:B------:R-:W-:Y:S01]  /*1d60*/  MOV R108, RZ ;  /* 0x000000ff006c7202 */ /* 0x000fe20000000f00 */
[----:B------:R-:W-:Y:S01]  /*1d70*/  FADD.FTZ R109, R122, R179 ;  /* 0x000000b37a6d7221 */ /* 0x000fe20000010000 */
[----:B------:R-:W-:Y:S01]  /*1d80*/  @P4 LEA.HI.SX32 R108, R111, R112, 0x1e ;  /* 0x000000706f6c4211 */ /* 0x000fe200078ff2ff */
        /* <DEDUP_REMOVED lines=26> */
.L_x_8482:
[----:B------:R-:W-:Y:S05]  /*1f30*/  BSYNC B1 ;  /* 0x0000000000017941 */ /* 0x000fea0003800000 */
.L_x_8481:
[----:B------:R-:W-:Y:S01]  /*1f40*/  ISETP.NE.U32.AND P5, PT, RZ, c[0x0][0x258], PT ;  /* 0x00009600ff007a0c */ /* 0x000fe20003fa5070 */
[----:B------:R-:W-:Y:S03]  /*1f50*/  BSSY B1, `(.L_x_8483) ;  /* 0x000000c000017945 */ /* 0x000fe60003800000 */
[----:B------:R-:W-:-:S04]  /*1f60*/  ISETP.NE.AND.EX P5, PT, RZ, c[0x0][0x25c], PT, P5 ;  /* 0x00009700ff007a0c */ /* 0x000fc80003fa5350 */
[----:B------:R-:W-:Y:S01]  /*1f70*/  SEL R100, R111, R100, P5 ;  /* 0x000000646f647207 */ /* 0x000fe20002800000 */
        /* <DEDUP_REMOVED lines=9> */
.L_x_8484:
[----:B------:R-:W-:Y:S05]  /*2010*/  BSYNC B1 ;  /* 0x0000000000017941 */ /* 0x000fea0003800000 */
.L_x_8483:
[----:B------:R-:W-:Y:S01]  /*2020*/  BSSY B1, `(.L_x_8485) ;  /* 0x000000b000017945 */ /* 0x000fe20003800000 */
        /* <DEDUP_REMOVED lines=10> */
.L_x_8486:
[----:B------:R-:W-:Y:S05]  /*20d0*/  BSYNC B1 ;  /* 0x0000000000017941 */ /* 0x000fea0003800000 */
.L_x_8485:
        /* <DEDUP_REMOVED lines=11> */
.L_x_8488:
[----:B------:R-:W-:Y:S05]  /*2190*/  BSYNC B1 ;  /* 0x0000000000017941 */ /* 0x000fea0003800000 */
.L_x_8487:
[----:B------:R-:W-:Y:S01]  /*21a0*/  SEL R103, R116, R103, P5 ;  /* 0x0000006774677207 */ /* 0x000fe20002800000 */
[----:B------:R-:W-:Y:S01]  /*21b0*/  FMUL.FTZ R111, R111, c[0x0][0x1ec] ;  /* 0x00007b006f6f7a20 */ /* 0x000fe20000410000 */
[----:B------:R-:W-:Y:S01]  /*21c0*/  ISETP.NE.U32.AND P5, PT, RZ, c[0x0][0x258], PT ;  /* 0x00009600ff007a0c */ /* 0x000fe20003fa5070 */
[----:B------:R-:W-:Y:S02]  /*21d0*/  FMUL.FTZ R114, R114, c[0x0][0x1ec] ;  /* 0x00007b0072727a20 */ /* 0x000fe40000410000 */
[----:B------:R-:W-:Y:S01]  /*21e0*/  FMUL.FTZ R115, R115, c[0x0][0x1ec] ;  /* 0x00007b0073737a20 */ /* 0x000fe20000410000 */
[----:B------:R-:W-:Y:S01]  /*21f0*/  ISETP.NE.AND.EX P5, PT, RZ, c[0x0][0x25c], PT, P5 ;  /* 0x00009700ff007a0c */ /* 0x000fe20003fa5350 */
[----:B------:R-:W-:-:S12]  /*2200*/  FMUL.FTZ R116, R116, c[0x0][0x1ec] ;  /* 0x00007b0074747a20 */ /* 0x000fd80000410000 */
[----:B------:R-:W-:-:S04]  /*2210*/  @P5 IMAD.MOV.U32 R112, RZ, RZ, 0x10 ;  /* 0x00000010ff705424 */ /* 0x000fc800078e00ff */
        /* <DEDUP_REMOVED lines=9> */
[C---:B-1----:R-:W-:Y:S01]  /*22b0*/  @P4 IMAD.WIDE.U32 R112, R108.reuse, R111, c[0x0][0x248] ;  /* 0x000092006c704625 */ /* 0x042fe200078e006f */
[----:B------:R-:W-:-:S04]  /*22c0*/  IADD3 R108, R108, 0x100, RZ ;  /* 0x000001006c6c7810 */ /* 0x000fc80007ffe0ff */
[----:B------:R1:W-:Y:S03]  /*22d0*/  @P4 STG.E.128 [R112.64], R104 ;  /* 0x0000006870004986 */ /* 0x0003e6000c101d04 */
.L_x_8480:
[----:B------:R-:W-:Y:S05]  /*22e0*/  BSYNC B0 ;  /* 0x0000000000007941 */ /* 0x000fea0003800000 */
.L_x_8479:
[----:B------:R-:W-:Y:S01]  /*22f0*/  ISETP.GE.U32.AND P5, PT, R0, 0x200, PT ;  /* 0x000002000000780c */ /* 0x000fe20003fa6070 */
[----:B------:R-:W-:-:S12]  /*2300*/  BSSY B0, `(.L_x_8489) ;  /* 0x000004d000007945 */ /* 0x000fd80003800000 */
[----:B------:R-:W-:Y:S05]  /*2310*/  @!P5 BRA `(.L_x_8490) ;  /* 0x000004b00000d947 */ /* 0x000fea0003800000 */
[----:B0-----:R-:W-:Y:S01]  /*2320*/  ISETP.NE.AND P5, PT, R176, RZ, PT ;  /* 0x000000ffb000720c */ /* 0x001fe20003fa5270 */
        /* <DEDUP_REMOVED lines=21> */
.L_x_8492:
[----:B------:R-:W-:Y:S05]  /*2480*/  BSYNC B1 ;  /* 0x0000000000017941 */ /* 0x000fea0003800000 */
.L_x_8491:
[----:B------:R-:W-:Y:S01]  /*2490*/  ISETP.NE.U32.AND P5, PT, RZ, c[0x0][0x258], PT ;  /* 0x00009600ff007a0c */ /* 0x000fe20003fa5070 */
[----:B------:R-:W-:Y:S03]  /*24a0*/  BSSY B1, `(.L_x_8493) ;  /* 0x000000a000017945 */ /* 0x000fe60003800000 */
[----:B------:R-:W-:-:S04]  /*24b0*/  ISETP.NE.AND.EX P5, PT, RZ, c[0x0][0x25c], PT, P5 ;  /* 0x00009700ff007a0c */ /* 0x000fc80003fa5350 */
[----:B------:R-:W-:Y:S01]  /*24c0*/  SEL R100, R111, R100, P5 ;  /* 0x000000646f647207 */ /* 0x000fe20002800000 */
[----:B------:R-:W-:Y:S05]  /*24d0*/  @!P3 BRA `(.L_x_8494) ;  /* 0x000000600000b947 */ /* 0x000fea0003800000 */
[----:B------:R-:W-:Y:S01]  /*24e0*/  ISETP.NE.U32.AND P6, PT, RZ, c[0x0][0x218], PT ;  /* 0x00008600ff007a0c */ /* 0x000fe20003fc5070 */
[----:B-1----:R-:W-:-:S03]  /*24f0*/  FFMA.FTZ R112, R154, R110, R117 ;  /* 0x0000006e9a707223 */ /* 0x002fc60000010075 */
[----:B------:R-:W-:Y:S01]  /*2500*/  ISETP.NE.AND.EX P6, PT, RZ, c[0x0][0x21c], PT, P6 ;  /* 0x00008700ff007a0c */ /* 0x000fe20003fc5360 */
[----:B------:R-:W-:-:S04]  /*2510*/  FADD.FTZ R113, R165, -R112 ;  /* 0x80000070a5717221 */ /* 0x000fc80000010000 */
[----:B------:R-:W-:-:S08]  /*2520*/  FMUL.FTZ R114, R136, R113 ;  /* 0x0000007188727220 */ /* 0x000fd00000410000 */
[----:B------:R-:W-:Y:S02]  /*2530*/  @P6 FADD.FTZ R114, R21, R114 ;  /* 0x0000007215726221 */ /* 0x000fe40000010000 */
.L_x_8494:
[----:B------:R-:W-:Y:S05]  /*2540*/  BSYNC B1 ;  /* 0x0000000000017941 */ /* 0x000fea0003800000 */
.L_x_8493:
[----:B------:R-:W-:Y:S01]  /*2550*/  BSSY B1, `(.L_x_8495) ;  /* 0x0000009000017945 */ /* 0x000fe20003800000 */
        /* <DEDUP_REMOVED lines=8> */
.L_x_8496:
[----:B------:R-:W-:Y:S05]  /*25e0*/  BSYNC B1 ;  /* 0x0000000000017941 */ /* 0x000fea0003800000 */
.L_x_8495:
[----:B------:R-:W-:Y:S01]  /*25f0*/  BSSY B1, `(.L_x_8497) ;  /* 0x0000008000017945 */ /* 0x000fe20003800000 */
[----:B------:R-:W-:Y:S05]  /*2600*/  @!P3 BRA `(.L_x_8498) ;  /* 0x000000600000b947 */ /* 0x000fea0003800000 */
[----:B------:R-:W-:Y:S01]  /*2610*/  ISETP.NE.U32.AND P6, PT, RZ, c[0x0][0x218], PT ;  /* 0x00008600ff007a0c */ /* 0x000fe20003fc5070 */
[----:B-1----:R-:W-:-:S03]  /*2620*/  FFMA.FTZ R112, R164, R110, R117 ;  /* 0x0000006ea4707223 */ /* 0x002fc60000010075 */
[----:B------:R-:W-:Y:S01]  /*2630*/  ISETP.NE.AND.EX P6, PT, RZ, c[0x0][0x21c], PT, P6 ;  /* 0x00008700ff007a0c */ /* 0x000fe20003fc5360 */
[----:B------:R-:W-:-:S04]  /*2640*/  FADD.FTZ R113, R169, -R112 ;  /* 0x80000070a9717221 */ /* 0x000fc80000010000 */
[----:B------:R-:W-:-:S08]  /*2650*/  FMUL.FTZ R116, R136, R113 ;  /* 0x0000007188747220 */ /* 0x000fd00000410000 */
[----:B------:R-:W-:Y:S02]  /*2660*/  @P6 FADD.FTZ R116, R23, R116 ;  /* 0x0000007417746221 */ /* 0x000fe40000010000 */
.L_x_8498:
[----:B------:R-:W-:Y:S05]  /*2670*/  BSYNC B1 ;  /* 0x0000000000017941 */ /* 0x000fea0003800000 */
.L_x_8497:
        /* <DEDUP_REMOVED lines=8> */
[----:B-1----:R-:W-:-:S05]  /*2700*/  @P5 MOV R112, 0x10 ;  /* 0x0000001000705802 */ /* 0x002fca0000000f00 */
        /* <DEDUP_REMOVED lines=12> */
.L_x_8490:
[----:B------:R-:W-:Y:S05]  /*27d0*/  BSYNC B0 ;  /* 0x0000000000007941 */ /* 0x000fea0003800000 */
.L_x_8489:
[----:B------:R-:W-:Y:S01]  /*27e0*/  BSSY B0, `(.L_x_8499) ;  /* 0x000004d000007945 */ /* 0x000fe20003800000 */
        /* <DEDUP_REMOVED lines=23> */
.L_x_8502:
[----:B------:R-:W-:Y:S05]  /*2960*/  BSYNC B1 ;  /* 0x0000000000017941 */ /* 0x000fea0003800000 */
.L_x_8501:
        /* <DEDUP_REMOVED lines=11> */
.L_x_8504:
[----:B------:R-:W-:Y:S05]  /*2a20*/  BSYNC B1 ;  /* 0x0000000000017941 */ /* 0x000fea0003800000 */
.L_x_8503:
        /* <DEDUP_REMOVED lines=9> */
.L_x_8506:
[----:B------:R-:W-:Y:S05]  /*2ac0*/  BSYNC B1 ;  /* 0x0000000000017941 */ /* 0x000fea0003800000 */
.L_x_8505:
        /* <DEDUP_REMOVED lines=8> */
.L_x_8508:
[----:B------:R-:W-:Y:S05]  /*2b50*/  BSYNC B1 ;  /* 0x0000000000017941 */ /* 0x000fea0003800000 */
.L_x_8507:
        /* <DEDUP_REMOVED lines=21> */
.L_x_8500:
[----:B------:R-:W-:Y:S05]  /*2cb0*/  BSYNC B0 ;  /* 0x0000000000007941 */ /* 0x000fea0003800000 */
.L_x_8499:
        /* <DEDUP_REMOVED lines=24> */
.L_x_8512:
[----:B------:R-:W-:Y:S05]  /*2e40*/  BSYNC B1 ;  /* 0x0000000000017941 */ /* 0x000fea0003800000 */
.L_x_8511:
        /* <DEDUP_REMOVED lines=11> */
.L_x_8514:
[----:B------:R-:W-:Y:S05]  /*2f00*/  BSYNC B1 ;  /* 0x0000000000017941 */ /* 0x000fea0003800000 */
.L_x_8513:
        /* <DEDUP_REMOVED lines=9> */
.L_x_8516:
[----:B------:R-:W-:Y:S05]  /*2fa0*/  BSYNC B1 ;  /* 0x0000000000017941 */ /* 0x000fea0003800000 */
.L_x_8515:
        /* <DEDUP_REMOVED lines=8> */
.L_x_8518:
[----:B------:R-:W-:Y:S05]  /*3030*/  BSYNC B1 ;  /* 0x0000000000017941 */ /* 0x000fea0003800000 */
.L_x_8517:
        /* <DEDUP_REMOVED lines=8> */
[----:B-1----:R-:W-:-:S04]  /*30c0*/  @P5 IMAD.MOV.U32 R112, RZ, RZ, 0x10 ;  /* 0x00000010ff705424 */ /* 0x002fc800078e00ff */
        /* <DEDUP_REMOVED lines=12> */
.L_x_8510:
[----:B------:R-:W-:Y:S05]  /*3190*/  BSYNC B0 ;  /* 0x0000000000007941 */ /* 0x000fea0003800000 */
.L_x_8509:
        /* <DEDUP_REMOVED lines=24> */
.L_x_8522:
[----:B------:R-:W-:Y:S05]  /*3320*/  BSYNC B1 ;  /* 0x0000000000017941 */ /* 0x000fea0003800000 */
.L_x_8521:
        /* <DEDUP_REMOVED lines=11> */
.L_x_8524:
[----:B------:R-:W-:Y:S05]  /*33e0*/  BSYNC B1 ;  /* 0x0000000000017941 */ /* 0x000fea0003800000 */
.L_x_8523:
        /* <DEDUP_REMOVED lines=9> */
.L_x_8526:
[----:B------:R-:W-:Y:S05]  /*3480*/  BSYNC B1 ;  /* 0x0000000000017941 */ /* 0x000fea0003800000 */
.L_x_8525:
        /* <DEDUP_REMOVED lines=8> */
.L_x_8528:
[----:B------:R-:W-:Y:S05]  /*3510*/  BSYNC B1 ;  /* 0x0000000000017941 */ /* 0x000fea0003800000 */
.L_x_8527:
        /* <DEDUP_REMOVED lines=21> */
.L_x_8520:
[----:B------:R-:W-:Y:S05]  /*3670*/  BSYNC B0 ;  /* 0x0000000000007941 */ /* 0x000fea0003800000 */
.L_x_8519:
        /* <DEDUP_REMOVED lines=8> */
[----:B-1----:R-:W-:Y:S02]  /*3700*/  @!P3 FSEL R112, R5, RZ, P5 ;  /* 0x000000ff0570b208 */ /* 0x002fe40002800000 */
        /* <DEDUP_REMOVED lines=16> */
.L_x_8532:
[----:B------:R-:W-:Y:S05]  /*3810*/  BSYNC B1 ;  /* 0x0000000000017941 */ /* 0x000fea0003800000 */
.L_x_8531:
        /* <DEDUP_REMOVED lines=11> */
.L_x_8534:
[----:B------:R-:W-:Y:S05]  /*38d0*/  BSYNC B1 ;  /* 0x0000000000017941 */ /* 0x000fea0003800000 */
.L_x_8533:
        /* <DEDUP_REMOVED lines=9> */
.L_x_8536:
[----:B------:R-:W-:Y:S05]  /*3970*/  BSYNC B1 ;  /* 0x0000000000017941 */ /* 0x000fea0003800000 */
.L_x_8535:
        /* <DEDUP_REMOVED lines=8> */
.L_x_8538:
[----:B------:R-:W-:Y:S05]  /*3a00*/  BSYNC B1 ;  /* 0x0000000000017941 */ /* 0x000fea0003800000 */
.L_x_8537:
        /* <DEDUP_REMOVED lines=8> */
[----:B------:R-:W-:-:S05]  /*3a90*/  @P3 MOV R110, 0x10 ;  /* 0x00000010006e3802 */ /* 0x000fca0000000f00 */
[----:B------:R-:W-:-:S05]  /*3aa0*/  @P3 IMAD.WIDE.U32 R110, R149, R110, c[0x0][0x258] ;  /* 0x00009600956e3625 */ /* 0x000fca00078e006e */
[----:B------:R0:W-:Y:S01]  /*3ab0*/  @P3 STG.E.128 [R110.64], R100 ;  /* 0x000000646e003986 */ /* 0x0001e2000c101d04 */
[----:B------:R-:W-:-:S04]  /*3ac0*/  ISETP.GT.AND P3, PT, R147, RZ, PT ;  /* 0x000000ff9300720c */ /* 0x000fc80003f64270 */
[----:B------:R-:W-:Y:S02]  /*3ad0*/  SEL R104, R109, R104, P3 ;  /* 0x000000686d687207 */ /* 0x000fe40001800000 */
[----:B------:R-:W-:Y:S02]  /*3ae0*/  @P4 MOV R109, 0x10 ;  /* 0x00000010006d4802 */ /* 0x000fe40000000f00 */
[----:B------:R-:W-:Y:S02]  /*3af0*/  SEL R105, R112, R105, P3 ;  /* 0x0000006970697207 */ /* 0x000fe40001800000 */
[----:B------:R-:W-:Y:S01]  /*3b00*/  SEL R106, R113, R106, P3 ;  /* 0x0000006a716a7207 */ /* 0x000fe20001800000 */
[----:B------:R-:W-:Y:S01]  /*3b10*/  @P4 IMAD.WIDE.U32 R108, R108, R109, c[0x0][0x248] ;  /* 0x000092006c6c4625 */ /* 0x000fe200078e006d */
[----:B------:R-:W-:-:S05]  /*3b20*/  SEL R107, R114, R107, P3 ;  /* 0x0000006b726b7207 */ /* 0x000fca0001800000 */
[----:B------:R0:W-:Y:S02]  /*3b30*/  @P4 STG.E.128 [R108.64], R104 ;  /* 0x000000686c004986 */ /* 0x0001e4000c101d04 */
.L_x_8530:
[----:B------:R-:W-:Y:S05]  /*3b40*/  BSYNC B0 ;  /* 0x0000000000007941 */ /* 0x000fea0003800000 */
.L_x_8529:
[----:B------:R-:W-:Y:S02]  /*3b50*/  LOP3.LUT P3, RZ, R3, 0xff, RZ, 0xc0, !PT ;  /* 0x000000ff03ff7812 */ /* 0x000fe4000786c0ff */
[----:B------:R-:W-:Y:S02]  /*3b60*/  IADD3 R2, R2, c[0x0][0x160], RZ ;  /* 0x0000580002027a10 */ /* 0x000fe40007ffe0ff */
[----:B------:R-:W-:Y:S02]  /*3b70*/  SEL R3, RZ, 0x1, P3 ;  /* 0x00000001ff037807 */ /* 0x000fe40001800000 */
[----:B------:R-:W-:-:S13]  /*3b80*/  ISETP.GE.AND P3, PT, R2, c[0x0][0x164], PT ;  /* 0x0000590002007a0c */ /* 0x000fda0003f66270 */
[----:B01----:R-:W-:Y:S01]  /*3b90*/  @P3 CALL.REL.NOINC `(.L_x_8448) ;  /* 0x0000001000003944 */ /* 0x003fe20003c00000 */
[----:B------:R-:W-:Y:S05]  /*3ba0*/  BRA `(.L_x_8539) ;  /* 0xffffc8d000007947 */ /* 0x000fea000383ffff */
.L_x_8448:
[----:B-1----:R-:W0:Y:S01]  /*3bb0*/  S2UR UR6, SR_CTAID.X ;  /* 0x00000000000679c3 */ /* 0x002e220000002500 */
[----:B------:R-:W0:Y:S01]  /*3bc0*/  S2R R3, SR_TID.X ;  /* 0x0000000000037919 */ /* 0x000e220000002100 */
[C---:B------:R-:W-:Y:S01]  /*3bd0*/  LOP3.LUT P4, RZ, R0.reuse, 0xffffff00, RZ, 0xc0, !PT ;  /* 0xffffff0000ff7812 */ /* 0x040fe2000788c0ff */
[----:B------:R-:W-:Y:S01]  /*3be0*/  @P1 IMAD.MOV.U32 R17, RZ, RZ, 0x10 ;  /* 0x00000010ff111424 */ /* 0x000fe200078e00ff */
[----:B------:R-:W-:Y:S02]  /*3bf0*/  ISETP.GE.U32.AND P3, PT, R0, 0x200, PT ;  /* 0x000002000000780c */ /* 0x000fe40003f66070 */
[----:B------:R-:W-:Y:S02]  /*3c00*/  @P0 MOV R13, 0x10 ;  /* 0x00000010000d0802 */ /* 0x000fe40000000f00 */
[----:B------:R-:W-:-:S07]  /*3c10*/  @P2 MOV R21, 0x10 ;  /* 0x0000001000152802 */ /* 0x000fce0000000f00 */
[----:B------:R-:W-:Y:S02]  /*3c20*/  @P4 IMAD.MOV.U32 R5, RZ, RZ, 0x10 ;  /* 0x00000010ff054424 */ /* 0x000fe400078e00ff */
        /* <DEDUP_REMOVED lines=38> */
.L_x_8477:
[----:B-----5:R-:W-:Y:S01]  /*3e90*/  HFMA2.MMA R117, -RZ, RZ, 0, 1.847743988037109375e-06 ;  /* 0x0000001fff757435 */ /* 0x020fe200000001ff */
[----:B------:R-:W-:Y:S01]  /*3ea0*/  IMAD.MOV.U32 R113, RZ, RZ, R123 ;  /* 0x000000ffff717224 */ /* 0x000fe200078e007b */
[----:B------:R-:W-:Y:S01]  /*3eb0*/  MOV R120, 0x10 ;  /* 0x0000001000787802 */ /* 0x000fe20000000f00 */
[----:B------:R-:W-:Y:S01]  /*3ec0*/  IMAD.MOV.U32 R122, RZ, RZ, -0x1 ;  /* 0xffffffffff7a7424 */ /* 0x000fe200078e00ff */
[----:B------:R-:W-:-:S02]  /*3ed0*/  MOV R108, 0x3ef0 ;  /* 0x00003ef0006c7802 */ /* 0x000fc40000000f00 */
[----:B01----:R-:W-:Y:S05]  /*3ee0*/  CALL.REL.NOINC `($__internal_182_$__cuda_sm70_shflsync_down_p) ;  /* 0x0000046000007944 */ /* 0x003fea0003c00000 */
[----:B-1----:R-:W-:Y:S01]  /*3ef0*/  MOV R112, R113 ;  /* 0x0000007100707202 */ /* 0x002fe20000000f00 */
[----:B0-----:R-:W-:Y:S05]  /*3f00*/  BRA `(.L_x_8540) ;  /* 0xffffdb2000007947 */ /* 0x001fea000383ffff */
.L_x_8478:
[----:B-----5:R-:W-:Y:S01]  /*3f10*/  HFMA2.MMA R117, -RZ, RZ, 0, 1.847743988037109375e-06 ;  /* 0x0000001fff757435 */ /* 0x020fe200000001ff */
[----:B------:R-:W-:Y:S01]  /*3f20*/  MOV R113, R118 ;  /* 0x0000007600717202 */ /* 0x000fe20000000f00 */
[----:B------:R-:W-:Y:S01]  /*3f30*/  IMAD.MOV.U32 R120, RZ, RZ, 0x10 ;  /* 0x00000010ff787424 */ /* 0x000fe200078e00ff */
[----:B------:R-:W-:-:S02]  /*3f40*/  MOV R122, 0xffffffff ;  /* 0xffffffff007a7802 */ /* 0x000fc40000000f00 */
[----:B------:R-:W-:Y:S02]  /*3f50*/  MOV R108, 0x3f70 ;  /* 0x00003f70006c7802 */ /* 0x000fe40000000f00 */
[----:B0123--:R-:W-:Y:S05]  /*3f60*/  CALL.REL.NOINC `($__internal_182_$__cuda_sm70_shflsync_down_p) ;  /* 0x000003e000007944 */ /* 0x00ffea0003c00000 */
[----:B------:R-:W-:Y:S01]  /*3f70*/  FADD.FTZ R112, R112, R123 ;  /* 0x0000007b70707221 */ /* 0x000fe20000010000 */
[----:B0-----:R-:W-:Y:S01]  /*3f80*/  HFMA2.MMA R117, -RZ, RZ, 0, 1.847743988037109375e-06 ;  /* 0x0000001fff757435 */ /* 0x001fe200000001ff */
[----:B-1----:R-:W-:Y:S01]  /*3f90*/  FADD.FTZ R118, R118, R113 ;  /* 0x0000007176767221 */ /* 0x002fe20000010000 */
[----:B------:R-:W-:Y:S01]  /*3fa0*/  MOV R122, 0xffffffff ;  /* 0xffffffff007a7802 */ /* 0x000fe20000000f00 */
[----:B------:R-:W-:Y:S01]  /*3fb0*/  IMAD.MOV.U32 R120, RZ, RZ, 0x8 ;  /* 0x00000008ff787424 */ /* 0x000fe200078e00ff */
[----:B------:R-:W-:Y:S01]  /*3fc0*/  MOV R108, 0x3ff0 ;  /* 0x00003ff0006c7802 */ /* 0x000fe20000000f00 */
[----:B------:R-:W-:Y:S02]  /*3fd0*/  IMAD.MOV.U32 R113, RZ, RZ, R112 ;  /* 0x000000ffff717224 */ /* 0x000fe400078e0070 */
[----:B------:R-:W-:Y:S05]  /*3fe0*/  CALL.REL.NOINC `($__internal_182_$__cuda_sm70_shflsync_down_p) ;  /* 0x0000036000007944 */ /* 0x000fea0003c00000 */
[----:B0-----:R-:W-:Y:S01]  /*3ff0*/  HFMA2.MMA R117, -RZ, RZ, 0, 1.847743988037109375e-06 ;  /* 0x0000001fff757435 */ /* 0x001fe200000001ff */
[----:B-1----:R-:W-:Y:S01]  /*4000*/  MOV R111, R113 ;  /* 0x00000071006f7202 */ /* 0x002fe20000000f00 */
[----:B------:R-:W-:Y:S01]  /*4010*/  IMAD.MOV.U32 R120, RZ, RZ, 0x8 ;  /* 0x00000008ff787424 */ /* 0x000fe200078e00ff */
[----:B------:R-:W-:Y:S02]  /*4020*/  MOV R113, R118 ;  /* 0x0000007600717202 */ /* 0x000fe40000000f00 */
[----:B------:R-:W-:-:S02]  /*4030*/  MOV R122, 0xffffffff ;  /* 0xffffffff007a7802 */ /* 0x000fc40000000f00 */
[----:B------:R-:W-:Y:S02]  /*4040*/  MOV R108, 0x4060 ;  /* 0x00004060006c7802 */ /* 0x000fe40000000f00 */
[----:B------:R-:W-:Y:S05]  /*4050*/  CALL.REL.NOINC `($__internal_182_$__cuda_sm70_shflsync_down_p) ;  /* 0x000002f000007944 */ /* 0x000fea0003c00000 */
        /* <DEDUP_REMOVED lines=20> */
[----:B------:R-:W-:Y:S02]  /*41a0*/  MOV R113, R112 ;  /* 0x0000007000717202 */ /* 0x000fe40000000f00 */
[----:B------:R-:W-:Y:S02]  /*41b0*/  MOV R108, 0x41d0 ;  /* 0x000041d0006c7802 */ /* 0x000fe40000000f00 */
[----:B------:R-:W-:Y:S05]  /*41c0*/  CALL.REL.NOINC `($__internal_182_$__cuda_sm70_shflsync_down_p) ;  /* 0x0000018000007944 */ /* 0x000fea0003c00000 */
[----:B0-----:R-:W-:Y:S01]  /*41d0*/  HFMA2.MMA R120, -RZ, RZ, 0, 1.1920928955078125e-07 ;  /* 0x00000002ff787435 */ /* 0x001fe200000001ff */
[----:B-1----:R-:W-:Y:S01]  /*41e0*/  IMAD.MOV.U32 R111, RZ, RZ, R113 ;  /* 0x000000ffff6f7224 */ /* 0x002fe200078e0071 */
[----:B------:R-:W-:Y:S01]  /*41f0*/  MOV R113, R116 ;  /* 0x0000007400717202 */ /* 0x000fe20000000f00 */
[----:B------:R-:W-:Y:S01]  /*4200*/  IMAD.MOV.U32 R122, RZ, RZ, -0x1 ;  /* 0xffffffffff7a7424 */ /* 0x000fe200078e00ff */
[----:B------:R-:W-:-:S02]  /*4210*/  MOV R117, 0x1f ;  /* 0x0000001f00757802 */ /* 0x000fc40000000f00 */
[----:B------:R-:W-:Y:S02]  /*4220*/  MOV R108, 0x4240 ;  /* 0x00004240006c7802 */ /* 0x000fe40000000f00 */
[----:B------:R-:W-:Y:S05]  /*4230*/  CALL.REL.NOINC `($__internal_182_$__cuda_sm70_shflsync_down_p) ;  /* 0x0000011000007944 */ /* 0x000fea0003c00000 */
[----:B------:R-:W-:Y:S01]  /*4240*/  FADD.FTZ R114, R111, R112 ;  /* 0x000000706f727221 */ /* 0x000fe20000010000 */
[----:B0-----:R-:W-:Y:S01]  /*4250*/  HFMA2.MMA R120, -RZ, RZ, 0, 5.9604644775390625e-08 ;  /* 0x00000001ff787435 */ /* 0x001fe200000001ff */
[----:B-1----:R-:W-:Y:S01]  /*4260*/  FADD.FTZ R116, R116, R113 ;  /* 0x0000007174747221 */ /* 0x002fe20000010000 */
[----:B------:R-:W-:Y:S01]  /*4270*/  MOV R117, 0x1f ;  /* 0x0000001f00757802 */ /* 0x000fe20000000f00 */
[----:B------:R-:W-:Y:S01]  /*4280*/  IMAD.MOV.U32 R113, RZ, RZ, R114 ;  /* 0x000000ffff717224 */ /* 0x000fe200078e0072 */
[----:B------:R-:W-:Y:S02]  /*4290*/  MOV R122, 0xffffffff ;  /* 0xffffffff007a7802 */ /* 0x000fe40000000f00 */
[----:B------:R-:W-:Y:S02]  /*42a0*/  MOV R108, 0x42c0 ;  /* 0x000042c0006c7802 */ /* 0x000fe40000000f00 */
[----:B------:R-:W-:Y:S05]  /*42b0*/  CALL.REL.NOINC `($__internal_182_$__cuda_sm70_shflsync_down_p) ;  /* 0x0000009000007944 */ /* 0x000fea0003c00000 */
[----:B0-----:R-:W-:Y:S01]  /*42c0*/  HFMA2.MMA R120, -RZ, RZ, 0, 5.9604644775390625e-08 ;  /* 0x00000001ff787435 */ /* 0x001fe200000001ff */
[----:B-1----:R-:W-:Y:S01]  /*42d0*/  MOV R115, R113 ;  /* 0x0000007100737202 */ /* 0x002fe20000000f00 */
[----:B------:R-:W-:Y:S01]  /*42e0*/  IMAD.MOV.U32 R117, RZ, RZ, 0x1f ;  /* 0x0000001fff757424 */ /* 0x000fe200078e00ff */
[----:B------:R-:W-:-:S02]  /*42f0*/  MOV R113, R116 ;  /* 0x0000007400717202 */ /* 0x000fc40000000f00 */
[----:B------:R-:W-:Y:S02]  /*4300*/  MOV R122, 0xffffffff ;  /* 0xffffffff007a7802 */ /* 0x000fe40000000f00 */
[----:B------:R-:W-:Y:S02]  /*4310*/  MOV R108, 0x4330 ;  /* 0x00004330006c7802 */ /* 0x000fe40000000f00 */
[----:B------:R-:W-:Y:S05]  /*4320*/  CALL.REL.NOINC `($__internal_182_$__cuda_sm70_shflsync_down_p) ;  /* 0x0000002000007944 */ /* 0x000fea0003c00000 */
[----:B-1----:R-:W-:Y:S01]  /*4330*/  MOV R109, R113 ;  /* 0x00000071006d7202 */ /* 0x002fe20000000f00 */
[----:B0-----:R-:W-:Y:S05]  /*4340*/  BRA `(.L_x_8541) ;  /* 0xffffd80000007947 */ /* 0x001fea000383ffff */
        .weak           $__internal_182_$__cuda_sm70_shflsync_down_p
        .type           $__internal_182_$__cuda_sm70_shflsync_down_p,@function
        .size           $__internal_182_$__cuda_sm70_shflsync_down_p,(.L_x_9436 - $__internal_182_$__cuda_sm70_shflsync_down_p)
$__internal_182_$__cuda_sm70_shflsync_down_p:
[----:B------:R-:W-:Y:S01]  /*4350*/  HFMA2.MMA R109, -RZ, RZ, 0, 0 ;  /* 0x00000000ff6d7435 */ /* 0x000fe200000001ff */
[----:B------:R-:W-:Y:S04]  /*4360*/  WARPSYNC R122 ;  /* 0x0000007a00007348 */ /* 0x000fe80003800000 */
[----:B------:R0:W1:Y:S01]  /*4370*/  SHFL.DOWN PT, R113, R113, R120, R117 ;  /* 0x0800007871717389 */ /* 0x00006200000e0075 */
[----:B------:R-:W-:Y:S05]  /*4380*/  RET.REL.NODEC R108 `(_ZN10layer_norm13ln_bwd_kernelINS_13Kernel_traitsIfffffjLj6144ELj1ELj1ELj8ELj16ENS_18Kernel_traits_baseILj6144EfffffjLj256EEEEELb0ELb0ELb1ELb0EEEvNS_9BwdParamsE) ;  /* 0xffffbc706c007950 */ /* 0x000fea0003c3ffff */
.L_x_8542:
        /* <DEDUP_REMOVED lines=15> */
.L_x_9436:


//--------------------- .text._ZN10layer_norm13ln_bwd_kernelINS_13Kernel_traitsIfffffjLj6144ELj1ELj1ELj8ELj16ENS_18Kernel_traits_baseILj6144EfffffjLj256EEEEELb0ELb0ELb1ELb1EEEvNS_9BwdParamsE --------------------------
	.section	.text._ZN10layer_norm13ln_bwd_kernelINS_13Kernel_traitsIfffffjLj6144ELj1ELj1ELj8ELj16ENS_18Kernel_traits_baseILj6144EfffffjLj256EEEEELb0ELb0ELb1ELb1EEEvNS_9BwdParamsE,"ax",@progbits
	.sectioninfo	@"SHI_REGISTERS=195"
	.align	128
        .global         _ZN10layer_norm13ln_bwd_kernelINS_13Kernel_traitsIfffffjLj6144ELj1ELj1ELj8ELj16ENS_18Kernel_traits_baseILj6144EfffffjLj256EEEEELb0ELb0ELb1ELb1EEEvNS_9BwdParamsE
        .type           _ZN10layer_norm13ln_bwd_kernelINS_13Kernel_traitsIfffffjLj6144ELj1ELj1ELj8ELj16ENS_18Kernel_traits_baseILj6144EfffffjLj256EEEEELb0ELb0ELb1ELb1EEEvNS_9BwdParamsE,@function
        .size           _ZN10layer_norm13ln_bwd_kernelINS_13Kernel_traitsIfffffjLj6144ELj1ELj1ELj8ELj16ENS_18Kernel_traits_baseILj6144EfffffjLj256EEEEELb0ELb0ELb1ELb1EEEvNS_9BwdParamsE,(.L_x_9437 - _ZN10layer_norm13ln_bwd_kernelINS_13Kernel_traitsIfffffjLj6144ELj1ELj1ELj8ELj16ENS_18Kernel_traits_baseILj6144EfffffjLj256EEEEELb0ELb0ELb1ELb1EEEvNS_9BwdParamsE)
        .other          _ZN10layer_norm13ln_bwd_kernelINS_13Kernel_traitsIfffffjLj6144ELj1ELj1ELj8ELj16ENS_18Kernel_traits_baseILj6144EfffffjLj256EEEEELb0ELb0ELb1ELb1EEEvNS_9BwdParamsE,@"STO_CUDA_ENTRY STV_DEFAULT"
_ZN10layer_norm13ln_bwd_kernelINS_13Kernel_traitsIfffffjLj6144ELj1ELj1ELj8ELj16ENS_18Kernel_traits_baseILj6144EfffffjLj256EEEEELb0ELb0ELb1ELb1EEEvNS_9BwdParamsE:
.text._ZN10layer_norm13ln_bwd_kernelINS_13Kernel_traitsIfffffjLj6144ELj1ELj1ELj8ELj16ENS_18Kernel_traits_baseILj6144EfffffjLj256EEEEELb0ELb0ELb1ELb1EEEvNS_9BwdParamsE:
[----:B------:R-:W-:Y:S02]  /*0000*/  MOV R1, c[0x0][0x28] ;  /* 0x00000a0000017a02 */ /* 0x000fe40000000f00 */
[----:B------:R-:W0:Y:S01]  /*0010*/  S2R R147, SR_TID.X ;  /* 0x0000000000937919 */ /* 0x000e220000002100 */
[----:B------:R-:W1:Y:S01]  /*0020*/  S2UR UR4, SR_CTAID.X ;  /* 0x00000000000479c3 */ /* 0x000e620000002500 */
[----:B0-----:R-:W-:-:S04]  /*0030*/  SHF.R.U32.HI R145, RZ, 0x8, R147 ;  /* 0x00000008ff917819 */ /* 0x001fc80000011693 */
[----:B-1----:R-:W-:Y:S01]  /*0040*/  IADD3 R146, R145, UR4, RZ ;  /* 0x0000000491927c10 */ /* 0x002fe2000fffe0ff */
        /* <DEDUP_REMOVED lines=28> */
.L_x_8543:
[----:B------:R-:W0:Y:S01]  /*0210*/  LDC.U8 R144, c[0x0][0x1f0] ;  /* 0x00007c00ff907b82 */ /* 0x000e220000000000 */
[----:B------:R-:W-:-:S04]  /*0220*/  SHF.L.U32 R0, R147, 0x4, RZ ;  /* 0x0000000493007819 */ /* 0x000fc800000006ff */
[----:B------:R-:W-:-:S04]  /*0230*/  LOP3.LUT R0, R0, 0xff0, RZ, 0xc0, !PT ;  /* 0x00000ff000007812 */ /* 0x000fc800078ec0ff */
[----:B------:R-:W-:Y:S01]  /*0240*/  IADD3 R2, P0, R0, c[0x0][0x1b0], RZ ;  /* 0x00006c0000027a10 */ /* 0x000fe20007f1e0ff */
[----:B------:R-:W-:-:S03]  /*0250*/  HFMA2.MMA R0, -RZ, RZ, 0, 5.9604644775390625e-08 ;  /* 0x00000001ff007435 */ /* 0x000fc600000001ff */
[----:B------:R-:W-:Y:S01]  /*0260*/  IADD3.X R3, RZ, c[0x0][0x1b4], RZ, P0, !PT ;  /* 0x00006d00ff037a10 */ /* 0x000fe200007fe4ff */
[----:B------:R-:W-:Y:S01]  /*0270*/  CS2R R96, SRZ ;  /* 0x0000000000607805 */ /* 0x000fe2000001ff00 */
[----:B------:R-:W-:Y:S01]  /*0280*/  LEA R145, R145, 0x8, 0x3 ;  /* 0x0000000891917811 */ /* 0x000fe200078e18ff */
        /* <DEDUP_REMOVED lines=29> */
[----:B01----:R-:W-:-:S02]  /*0460*/  PRMT R3, R0, 0x7610, R3 ;  /* 0x0000761000037816 */ /* 0x003fc40000000003 */
.L_x_8609:
        /* <DEDUP_REMOVED lines=39> */
.L_x_8546:
[----:B0-----:R-:W-:Y:S01]  /*06e0*/  IADD3 R108, R110, -0x1, RZ ;  /* 0xffffffff6e6c7810 */ /* 0x001fe20007ffe0ff */
[----:B------:R-:W-:-:S04]  /*06f0*/  IMAD.WIDE.U32 R148, R0, R189, c[0x0][0x188] ;  /* 0x0000620000947625 */ /* 0x000fc800078e00bd */
[----:B------:R-:W-:Y:S02]  /*0700*/  IMAD R110, R108, c[0x0][0x168], RZ ;  /* 0x00005a006c6e7a24 */ /* 0x000fe400078e02ff */
[----:B------:R-:W-:Y:S01]  /*0710*/  IMAD.WIDE R108, R146, R117, c[0x0][0x1a0] ;  /* 0x00006800926c7625 */ /* 0x000fe200078e0275 */
[----:B------:R-:W2:Y:S02]  /*0720*/  LDG.E.128 R148, [R148.64] ;  /* 0x0000000494947981 */ /* 0x000ea4000c1e1d00 */
[----:B------:R-:W-:Y:S02]  /*0730*/  SHF.R.S32.HI R111, RZ, 0x1f, R110 ;  /* 0x0000001fff6f7819 */ /* 0x000fe4000001146e */
[----:B------:R0:W3:Y:S02]  /*0740*/  LDG.E R188, [R108.64] ;  /* 0x000000046cbc7981 */ /* 0x0000e4000c1e1900 */
[----:B------:R-:W-:-:S04]  /*0750*/  LEA.HI R110, R111, R110, RZ, 0x2 ;  /* 0x0000006e6f6e7211 */ /* 0x000fc800078f10ff */
[----:B------:R-:W-:Y:S01]  /*0760*/  LEA.HI.SX32 R136, R110, R115, 0x1e ;  /* 0x000000736e887211 */ /* 0x000fe200078ff2ff */
[----:B------:R-:W-:-:S04]  /*0770*/  IMAD.WIDE.U32 R110, R186, R189, c[0x0][0x188] ;  /* 0x00006200ba6e7625 */ /* 0x000fc800078e00bd */
[CC--:B------:R-:W-:Y:S02]  /*0780*/  IMAD.WIDE.U32 R152, R136.reuse, R189.reuse, c[0x0][0x208] ;  /* 0x0000820088987625 */ /* 0x0c0fe400078e00bd */
[----:B0-----:R-:W4:Y:S02]  /*0790*/  LDG.E.128 R108, [R110.64] ;  /* 0x000000046e6c7981 */ /* 0x001f24000c1e1d00 */
[----:B------:R-:W-:Y:S02]  /*07a0*/  IMAD.WIDE.U32 R156, R187, R189, c[0x0][0x188] ;  /* 0x00006200bb9c7625 */ /* 0x000fe400078e00bd */
[----:B------:R-:W4:Y:S01]  /*07b0*/  LDG.E.128 R152, [R152.64] ;  /* 0x0000000498987981 */ /* 0x000f22000c1e1d00 */
[----:B------:R-:W-:-:S03]  /*07c0*/  IADD3 R140, R136, 0x100, RZ ;  /* 0x00000100888c7810 */ /* 0x000fc60007ffe0ff */
[----:B------:R-:W4:Y:S02]  /*07d0*/  LDG.E.128 R156, [R156.64] ;  /* 0x000000049c9c7981 */ /* 0x000f24000c1e1d00 */
[----:B------:R-:W-:-:S06]  /*07e0*/  IMAD.WIDE.U32 R140, R140, R189, c[0x0][0x208] ;  /* 0x000082008c8c7625 */ /* 0x000fcc00078e00bd */
[----:B------:R-:W4:Y:S01]  /*07f0*/  LDG.E.128 R140, [R140.64] ;  /* 0x000000048c8c7981 */ /* 0x000f22000c1e1d00 */
[----:B------:R-:W-:-:S05]  /*0800*/  IADD3 R112, R136, 0x200, RZ ;  /* 0x0000020088707810 */ /* 0x000fca0007ffe0ff */
[----:B------:R-:W-:Y:S01]  /*0810*/  IMAD.WIDE.U32 R112, R112, R189, c[0x0][0x208] ;  /* 0x0000820070707625 */ /* 0x000fe200078e00bd */
[----:B------:R-:W-:-:S05]  /*0820*/  IADD3 R120, R136, 0x300, RZ ;  /* 0x0000030088787810 */ /* 0x000fca0007ffe0ff */
[----:B------:R-:W4:Y:S01]  /*0830*/  LDG.E.128 R112, [R112.64] ;  /* 0x0000000470707981 */ /* 0x000f22000c1e1d00 */
[----:B------:R-:W-:Y:S01]  /*0840*/  IMAD.WIDE.U32 R116, R177, R189, c[0x0][0x188] ;  /* 0x00006200b1747625 */ /* 0x000fe200078e00bd */
[----:B------:R-:W-:-:S03]  /*0850*/  IADD3 R170, R0, 0x400, RZ ;  /* 0x0000040000aa7810 */ /* 0x000fc60007ffe0ff */
[-C--:B------:R-:W-:Y:S02]  /*0860*/  IMAD.WIDE.U32 R120, R120, R189.reuse, c[0x0][0x208] ;  /* 0x0000820078787625 */ /* 0x080fe400078e00bd */
[----:B------:R-:W4:Y:S02]  /*0870*/  LDG.E.128 R116, [R116.64] ;  /* 0x0000000474747981 */ /* 0x000f24000c1e1d00 */
[-C--:B------:R-:W-:Y:S02]  /*0880*/  IMAD.WIDE.U32 R124, R170, R189.reuse, c[0x0][0x188] ;  /* 0x00006200aa7c7625 */ /* 0x080fe400078e00bd */
[----:B------:R-:W4:Y:S01]  /*0890*/  LDG.E.128 R120, [R120.64] ;  /* 0x0000000478787981 */ /* 0x000f22000c1e1d00 */
[----:B------:R-:W-:Y:S02]  /*08a0*/  IADD3 R128, R136, 0x400, RZ ;  /* 0x0000040088807810 */ /* 0x000fe40007ffe0ff */
[----:B------:R-:W-:Y:S01]  /*08b0*/  IADD3 R172, R0, 0x500, RZ ;  /* 0x0000050000ac7810 */ /* 0x000fe20007ffe0ff */
[----:B------:R-:W4:Y:S02]  /*08c0*/  LDG.E.128 R124, [R124.64] ;  /* 0x000000047c7c7981 */ /* 0x000f24000c1e1d00 */
        /* <DEDUP_REMOVED lines=18> */
[----:B---3--:R-:W-:-:S05]  /*09f0*/  FSEL R188, R188, RZ, !P0 ;  /* 0x000000ffbcbc7208 */ /* 0x008fca0004000000 */
[C---:B--2---:R-:W-:Y:S02]  /*0a00*/  FADD.FTZ R169, -R188.reuse, R148 ;  /* 0x00000094bca97221 */ /* 0x044fe40000010100 */
[----:B0-----:R-:W-:Y:S02]  /*0a10*/  FADD.FTZ R167, -R188, R149 ;  /* 0x00000095bca77221 */ /* 0x001fe40000010100 */
[----:B-----5:R-:W-:Y:S02]  /*0a20*/  FMUL.FTZ R149, R2, R169 ;  /* 0x000000a902957220 */ /* 0x020fe40000410000 */
[----:B------:R-:W-:Y:S02]  /*0a30*/  FADD.FTZ R175, -R188, R150 ;  /* 0x00000096bcaf7221 */ /* 0x000fe40000010100 */
[----:B------:R-:W-:Y:S02]  /*0a40*/  FMUL.FTZ R148, R2, R167 ;  /* 0x000000a702947220 */ /* 0x000fe40000410000 */
[----:B----4-:R-:W-:-:S02]  /*0a50*/  FADD.FTZ R109, -R188, R109 ;  /* 0x0000006dbc6d7221 */ /* 0x010fc40000010100 */
[----:B------:R-:W-:Y:S02]  /*0a60*/  FFMA.FTZ R52, R152, R149, R52 ;  /* 0x0000009598347223 */ /* 0x000fe40000010034 */
[----:B------:R-:W-:Y:S02]  /*0a70*/  FADD.FTZ R96, R96, R152 ;  /* 0x0000009860607221 */ /* 0x000fe40000010000 */
[----:B------:R-:W-:Y:S02]  /*0a80*/  FMUL.FTZ R152, R48, R152 ;  /* 0x0000009830987220 */ /* 0x000fe40000410000 */
[----:B------:R-:W-:Y:S02]  /*0a90*/  FADD.FTZ R179, -R188, R151 ;  /* 0x00000097bcb37221 */ /* 0x000fe40000010100 */
[----:B------:R-:W-:Y:S02]  /*0aa0*/  FMUL.FTZ R151, R2, R175 ;  /* 0x000000af02977220 */ /* 0x000fe40000410000 */
[----:B------:R-:W-:-:S02]  /*0ab0*/  FFMA.FTZ R53, R153, R148, R53 ;  /* 0x0000009499357223 */ /* 0x000fc40000010035 */
[----:B------:R-:W-:Y:S02]  /*0ac0*/  FADD.FTZ R97, R97, R153 ;  /* 0x0000009961617221 */ /* 0x000fe40000010000 */
[C---:B------:R-:W-:Y:S02]  /*0ad0*/  FADD.FTZ R171, -R188.reuse, R108 ;  /* 0x0000006cbcab7221 */ /* 0x040fe40000010100 */
[----:B------:R-:W-:Y:S02]  /*0ae0*/  FADD.FTZ R111, -R188, R111 ;  /* 0x0000006fbc6f7221 */ /* 0x000fe40000010100 */
[----:B------:R-:W-:Y:S02]  /*0af0*/  FMUL.FTZ R172, R2, R109 ;  /* 0x0000006d02ac7220 */ /* 0x000fe40000410000 */
[----:B------:R-:W-:Y:S02]  /*0b00*/  FMUL.FTZ R153, R49, R153 ;  /* 0x0000009931997220 */ /* 0x000fe40000410000 */
[----:B------:R-:W-:-:S02]  /*0b10*/  FADD.FTZ R108, RZ, R152 ;  /* 0x00000098ff6c7221 */ /* 0x000fc40000010000 */
[----:B------:R-:W-:Y:S02]  /*0b20*/  FFMA.FTZ R109, R149, R152, RZ ;  /* 0x00000098956d7223 */ /* 0x000fe400000100ff */
[----:B------:R-:W-:Y:S02]  /*0b30*/  FMUL.FTZ R150, R2, R179 ;  /* 0x000000b302967220 */ /* 0x000fe40000410000 */
[----:B------:R-:W-:Y:S02]  /*0b40*/  FFMA.FTZ R54, R154, R151, R54 ;  /* 0x000000979a367223 */ /* 0x000fe40000010036 */
[----:B------:R-:W-:Y:S02]  /*0b50*/  FADD.FTZ R98, R98, R154 ;  /* 0x0000009a62627221 */ /* 0x000fe40000010000 */
[----:B------:R-:W-:Y:S02]  /*0b60*/  FADD.FTZ R161, -R188, R156 ;  /* 0x0000009cbca17221 */ /* 0x000fe40000010100 */
[----:B------:R-:W-:-:S02]  /*0b70*/  FMUL.FTZ R170, R2, R111 ;  /* 0x0000006f02aa7220 */ /* 0x000fc40000410000 */
        /* <DEDUP_REMOVED lines=10> */
[----:B-1----:R-:W-:Y:S02]  /*0c20*/  FADD.FTZ R165, -R188, R158 ;  /* 0x0000009ebca57221 */ /* 0x002fe40000010100 */
[----:B------:R-:W-:-:S02]  /*0c30*/  FMUL.FTZ R156, R2, R163 ;  /* 0x000000a3029c7220 */ /* 0x000fc40000410000 */
[----:B------:R-:W-:Y:S02]  /*0c40*/  FFMA.FTZ R56, R140, R157, R56 ;  /* 0x0000009d8c387223 */ /* 0x000fe40000010038 */
[----:B------:R-:W-:Y:S02]  /*0c50*/  FADD.FTZ R92, R92, R140 ;  /* 0x0000008c5c5c7221 */ /* 0x000fe40000010000 */
        /* <DEDUP_REMOVED lines=47> */
[----:B------:R-:W-:Y:S02]  /*0f50*/  FFMA.FTZ R61, R113, R172, R61 ;  /* 0x000000ac713d7223 */ /* 0x000fe4000001003d */
[----:B------:R-:W-:Y:S02]  /*0f60*/  FADD.FTZ R89, R89, R113 ;  /* 0x0000007159597221 */ /* 0x000fe40000010000 */
[C---:B------:R-:W-:Y:S02]  /*0f70*/  FADD.FTZ R113, -R188.reuse, R124 ;  /* 0x0000007cbc717221 */ /* 0x040fe40000010100 */
[----:B------:R-:W-:Y:S02]  /*0f80*/  FADD.FTZ R119, -R188, R119 ;  /* 0x00000077bc777221 */ /* 0x000fe40000010100 */
[----:B------:R-:W-:-:S02]  /*0f90*/  FMUL.FTZ R181, R2, R181 ;  /* 0x000000b502b57220 */ /* 0x000fc40000410000 */
[----:B------:R-:W-:Y:S02]  /*0fa0*/  FMUL.FTZ R184, R38, R122 ;  /* 0x0000007a26b87220 */ /* 0x000fe40000410000 */
[----:B------:R-:W-:Y:S02]  /*0fb0*/  FADD.FTZ R111, R108, R183 ;  /* 0x000000b76c6f7221 */ /* 0x000fe40000010000 */
[----:B------:R-:W-:Y:S02]  /*0fc0*/  FFMA.FTZ R109, R178, R183, R109 ;  /* 0x000000b7b26d7223 */ /* 0x000fe4000001006d */
        /* <DEDUP_REMOVED lines=21> */
[C---:B------:R-:W-:Y:S02]  /*1120*/  FADD.FTZ R111, -R188.reuse, R134 ;  /* 0x00000086bc6f7221 */ /* 0x040fe40000010100 */
        /* <DEDUP_REMOVED lines=53> */
.L_x_8547:
[----:B0-----:R-:W-:Y:S05]  /*1480*/  BSYNC B0 ;  /* 0x0000000000007941 */ /* 0x001fea0003800000 */
.L_x_8545:
[----:B------:R-:W-:Y:S02]  /*1490*/  SHF.R.U32.HI R108, RZ, 0x8, R147 ;  /* 0x00000008ff6c7819 */ /* 0x000fe40000011693 */
[----:B------:R-:W-:-:S02]  /*14a0*/  LOP3.LUT P1, RZ, R3, 0xff, RZ, 0xc0, !PT ;  /* 0x000000ff03ff7812 */ /* 0x000fc4000782c0ff */
[----:B------:R-:W-:Y:S02]  /*14b0*/  SHF.L.U32 R108, R108, 0x3, RZ ;  /* 0x000000036c6c7819 */ /* 0x000fe400000006ff */
[----:B------:R-:W-:Y:S02]  /*14c0*/  LOP3.LUT P0, RZ, R147, 0x1f, RZ, 0xc0, !PT ;  /* 0x0000001f93ff7812 */ /* 0x000fe4000780c0ff */
[----:B------:R-:W-:Y:S01]  /*14d0*/  SEL R163, R145, R108, !P1 ;  /* 0x0000006c91a37207 */ /* 0x000fe20004800000 */
[----:B------:R-:W-:Y:S08]  /*14e0*/  BRA.DIV ~URZ, `(.L_x_8548) ;  /* 0x000020327f007947 */ /* 0x000ff0000b800000 */
[----:B------:R0:W1:Y:S02]  /*14f0*/  SHFL.DOWN PT, R112, R111, 0x10, 0x1f ;  /* 0x0a001f006f707f89 */ /* 0x00006400000e0000 */
.L_x_8610:
        /* <DEDUP_REMOVED lines=18> */
.L_x_8611:
[----:B------:R-:W-:Y:S01]  /*1620*/  @!P0 SHF.R.U32.HI R108, RZ, 0x5, R147 ;  /* 0x00000005ff6c8819 */ /* 0x000fe20000011693 */
[----:B--2---:R-:W-:Y:S01]  /*1630*/  FADD.FTZ R164, R115, R110 ;  /* 0x0000006e73a47221 */ /* 0x004fe20000010000 */
[----:B------:R-:W-:Y:S01]  /*1640*/  WARPSYNC 0xffffffff ;  /* 0xffffffff00007948 */ /* 0x000fe20003800000 */
[----:B-1----:R-:W-:Y:S01]  /*1650*/  FADD.FTZ R165, R109, R114 ;  /* 0x000000726da57221 */ /* 0x002fe20000010000 */
[----:B------:R-:W-:Y:S01]  /*1660*/  @!P0 LOP3.LUT R108, R108, 0x7, RZ, 0xc0, !PT ;  /* 0x000000076c6c8812 */ /* 0x000fe200078ec0ff */
[----:B------:R-:W-:Y:S01]  /*1670*/  BSSY B0, `(.L_x_8550) ;  /* 0x0000068000007945 */ /* 0x000fe20003800000 */
[----:B------:R-:W-:Y:S02]  /*1680*/  ISETP.NE.AND P1, PT, R144, RZ, PT ;  /* 0x000000ff9000720c */ /* 0x000fe40003f25270 */
[----:B------:R-:W-:Y:S02]  /*1690*/  @!P0 IADD3 R139, R163, R108, RZ ;  /* 0x0000006ca38b8210 */ /* 0x000fe40007ffe0ff */
[----:B------:R-:W-:-:S02]  /*16a0*/  @!P5 ISETP.NE.U32.AND P2, PT, RZ, c[0x0][0x218], PT ;  /* 0x00008600ff00da0c */ /* 0x000fc40003f45070 */
[----:B------:R-:W-:Y:S01]  /*16b0*/  @!P5 ISETP.NE.U32.AND P4, PT, RZ, c[0x0][0x218], PT ;  /* 0x00008600ff00da0c */ /* 0x000fe20003f85070 */
[----:B------:R1:W-:Y:S04]  /*16c0*/  @!P0 STS.64 [R139.X8+0x6000], R164 ;  /* 0x006000a48b008388 */ /* 0x0003e80000008a00 */
[----:B------:R-:W-:Y:S01]  /*16d0*/  BAR.SYNC.DEFER_BLOCKING 0x0 ;  /* 0x0000000000007b1d */ /* 0x000fe20000010000 */
[----:B------:R-:W-:Y:S02]  /*16e0*/  @!P5 ISETP.NE.U32.AND P3, PT, RZ, c[0x0][0x218], PT ;  /* 0x00008600ff00da0c */ /* 0x000fe40003f65070 */
[----:B------:R-:W-:Y:S02]  /*16f0*/  @!P5 ISETP.NE.AND.EX P2, PT, RZ, c[0x0][0x21c], PT, P2 ;  /* 0x00008700ff00da0c */ /* 0x000fe40003f45320 */
[----:B------:R-:W-:-:S02]  /*1700*/  @!P5 ISETP.NE.AND.EX P4, PT, RZ, c[0x0][0x21c], PT, P4 ;  /* 0x00008700ff00da0c */ /* 0x000fc40003f85340 */
[----:B------:R-:W-:Y:S02]  /*1710*/  @!P5 ISETP.NE.AND.EX P3, PT, RZ, c[0x0][0x21c], PT, P3 ;  /* 0x00008700ff00da0c */ /* 0x000fe40003f65330 */
[----:B-1---5:R-:W-:Y:S02]  /*1720*/  @!P5 FSEL R165, R24, RZ, P2 ;  /* 0x000000ff18a5d208 */ /* 0x022fe40001000000 */
[----:B------:R-:W-:Y:S02]  /*1730*/  @!P5 FSEL R162, R25, RZ, P4 ;  /* 0x000000ff19a2d208 */ /* 0x000fe40002000000 */
[----:B------:R-:W-:Y:S02]  /*1740*/  @!P5 ISETP.NE.U32.AND P2, PT, RZ, c[0x0][0x218], PT ;  /* 0x00008600ff00da0c */ /* 0x000fe40003f45070 */
[----:B------:R-:W-:Y:S02]  /*1750*/  @!P5 ISETP.NE.U32.AND P4, PT, RZ, c[0x0][0x218], PT ;  /* 0x00008600ff00da0c */ /* 0x000fe40003f85070 */
[----:B------:R-:W-:-:S02]  /*1760*/  @!P5 FSEL R167, R26, RZ, P3 ;  /* 0x000000ff1aa7d208 */ /* 0x000fc40001800000 */
[----:B------:R-:W-:Y:S02]  /*1770*/  @!P5 ISETP.NE.U32.AND P3, PT, RZ, c[0x0][0x218], PT ;  /* 0x00008600ff00da0c */ /* 0x000fe40003f65070 */
[----:B------:R-:W-:Y:S02]  /*1780*/  ISETP.GE.AND P6, PT, R168, 0x1, PT ;  /* 0x00000001a800780c */ /* 0x000fe40003fc6270 */
[----:B------:R-:W-:Y:S01]  /*1790*/  @!P5 ISETP.NE.AND.EX P2, PT, RZ, c[0x0][0x21c], PT, P2 ;  /* 0x00008700ff00da0c */ /* 0x000fe20003f45320 */
[----:B0-----:R-:W0:Y:S01]  /*17a0*/  LDS.128 R108, [R163.X8+0x6000] ;  /* 0x00600000a36c7984 */ /* 0x001e220000008c00 */
[----:B------:R-:W-:Y:S02]  /*17b0*/  @!P5 ISETP.NE.AND.EX P4, PT, RZ, c[0x0][0x21c], PT, P4 ;  /* 0x00008700ff00da0c */ /* 0x000fe40003f85340 */
[----:B------:R-:W-:Y:S01]  /*17c0*/  @!P5 ISETP.NE.AND.EX P3, PT, RZ, c[0x0][0x21c], PT, P3 ;  /* 0x00008700ff00da0c */ /* 0x000fe20003f65330 */
[----:B------:R-:W1:Y:S01]  /*17d0*/  LDS.128 R112, [R163.X8+0x6010] ;  /* 0x00601000a3707984 */ /* 0x000e620000008c00 */
[----:B------:R-:W-:-:S02]  /*17e0*/  @!P5 FSEL R189, R20, RZ, P2 ;  /* 0x000000ff14bdd208 */ /* 0x000fc40001000000 */
[----:B------:R-:W-:Y:S01]  /*17f0*/  @!P5 FSEL R166, R21, RZ, P4 ;  /* 0x000000ff15a6d208 */ /* 0x000fe20002000000 */
[----:B------:R-:W2:Y:S01]  /*1800*/  LDS.128 R116, [R163.X8+0x6020] ;  /* 0x00602000a3747984 */ /* 0x000ea20000008c00 */
[----:B------:R-:W-:Y:S02]  /*1810*/  @!P5 ISETP.NE.U32.AND P2, PT, RZ, c[0x0][0x218], PT ;  /* 0x00008600ff00da0c */ /* 0x000fe40003f45070 */
[----:B------:R-:W-:Y:S01]  /*1820*/  @!P5 ISETP.NE.U32.AND P4, PT, RZ, c[0x0][0x218], PT ;  /* 0x00008600ff00da0c */ /* 0x000fe20003f85070 */
[----:B------:R3:W4:Y:S01]  /*1830*/  LDS.128 R120, [R163.X8+0x6030] ;  /* 0x00603000a3787984 */ /* 0x0007220000008c00 */
[----:B------:R-:W-:Y:S02]  /*1840*/  @!P5 FSEL R191, R22, RZ, P3 ;  /* 0x000000ff16bfd208 */ /* 0x000fe40001800000 */
[----:B------:R-:W-:Y:S02]  /*1850*/  @!P5 ISETP.NE.U32.AND P3, PT, RZ, c[0x0][0x218], PT ;  /* 0x00008600ff00da0c */ /* 0x000fe40003f65070 */
[----:B------:R-:W-:-:S02]  /*1860*/  @!P5 ISETP.NE.AND.EX P2, PT, RZ, c[0x0][0x21c], PT, P2 ;  /* 0x00008700ff00da0c */ /* 0x000fc40003f45320 */
[----:B------:R-:W-:Y:S02]  /*1870*/  @!P5 ISETP.NE.AND.EX P4, PT, RZ, c[0x0][0x21c], PT, P4 ;  /* 0x00008700ff00da0c */ /* 0x000fe40003f85340 */
[----:B------:R-:W-:Y:S02]  /*1880*/  @!P5 ISETP.NE.AND.EX P3, PT, RZ, c[0x0][0x21c], PT, P3 ;  /* 0x00008700ff00da0c */ /* 0x000fe40003f65330 */
[----:B------:R-:W-:Y:S02]  /*1890*/  ISETP.NE.U32.AND P0, PT, RZ, c[0x0][0x258], PT ;  /* 0x00009600ff007a0c */ /* 0x000fe40003f05070 */
[----:B---3--:R-:W-:Y:S02]  /*18a0*/  @!P5 FSEL R163, R18, RZ, P3 ;  /* 0x000000ff12a3d208 */ /* 0x008fe40001800000 */
[----:B------:R-:W-:Y:S02]  /*18b0*/  ISETP.NE.U32.AND P3, PT, RZ, c[0x0][0x258], PT ;  /* 0x00009600ff007a0c */ /* 0x000fe40003f65070 */
[----:B------:R-:W-:-:S02]  /*18c0*/  ISETP.NE.AND.EX P0, PT, RZ, c[0x0][0x25c], PT, P0 ;  /* 0x00009700ff007a0c */ /* 0x000fc40003f05300 */
[----:B------:R-:W-:Y:S01]  /*18d0*/  ISETP.NE.AND.EX P3, PT, RZ, c[0x0][0x25c], PT, P3 ;  /* 0x00009700ff007a0c */ /* 0x000fe20003f65330 */
[----:B0-----:R-:W-:Y:S02]  /*18e0*/  FADD.FTZ R161, RZ, R108 ;  /* 0x0000006cffa17221 */ /* 0x001fe40000010000 */
[----:B------:R-:W-:Y:S01]  /*18f0*/  FADD.FTZ R108, RZ, R109 ;  /* 0x0000006dff6c7221 */ /* 0x000fe20000010000 */
[----:B------:R-:W-:Y:S01]  /*1900*/  @P6 IADD3 R109, R168, -0x1, RZ ;  /* 0xffffffffa86d6810 */ /* 0x000fe20007ffe0ff */
[----:B------:R-:W-:-:S08]  /*1910*/  FADD.FTZ R161, R110, R161 ;  /* 0x000000a16ea17221 */ /* 0x000fd00000010000 */
[----:B------:R-:W-:Y:S01]  /*1920*/  @P3 MOV R192, 0x10 ;  /* 0x0000001000c03802 */ /* 0x000fe20000000f00 */
[----:B------:R-:W-:Y:S02]  /*1930*/  FADD.FTZ R108, R111, R108 ;  /* 0x0000006c6f6c7221 */ /* 0x000fe40000010000 */
[----:B-1----:R-:W-:Y:S02]  /*1940*/  FADD.FTZ R161, R161, R112 ;  /* 0x00000070a1a17221 */ /* 0x002fe40000010000 */
[----:B------:R-:W-:Y:S02]  /*1950*/  FADD.FTZ R108, R108, R113 ;  /* 0x000000716c6c7221 */ /* 0x000fe40000010000 */
[----:B------:R-:W-:Y:S02]  /*1960*/  FADD.FTZ R161, R114, R161 ;  /* 0x000000a172a17221 */ /* 0x000fe40000010000 */
[----:B------:R-:W-:Y:S01]  /*1970*/  FADD.FTZ R108, R115, R108 ;  /* 0x0000006c736c7221 */ /* 0x000fe20000010000 */
[----:B------:R-:W-:Y:S01]  /*1980*/  HFMA2.MMA R115, -RZ, RZ, 0, 0 ;  /* 0x00000000ff737435 */ /* 0x000fe200000001ff */
[----:B--2---:R-:W-:-:S02]  /*1990*/  FADD.FTZ R161, R161, R116 ;  /* 0x00000074a1a17221 */ /* 0x004fc40000010000 */
[----:B------:R-:W-:Y:S02]  /*19a0*/  FADD.FTZ R108, R108, R117 ;  /* 0x000000756c6c7221 */ /* 0x000fe40000010000 */
[----:B------:R-:W-:Y:S02]  /*19b0*/  FADD.FTZ R161, R118, R161 ;  /* 0x000000a176a17221 */ /* 0x000fe40000010000 */
[----:B------:R-:W-:Y:S02]  /*19c0*/  FADD.FTZ R108, R119, R108 ;  /* 0x0000006c776c7221 */ /* 0x000fe40000010000 */
[----:B----4-:R-:W-:Y:S02]  /*19d0*/  FADD.FTZ R161, R161, R120 ;  /* 0x00000078a1a17221 */ /* 0x010fe40000010000 */
[----:B------:R-:W-:Y:S02]  /*19e0*/  @P6 IMAD R109, R109, c[0x0][0x168], RZ ;  /* 0x00005a006d6d6a24 */ /* 0x000fe400078e02ff */
[----:B------:R-:W-:Y:S01]  /*19f0*/  FADD.FTZ R122, R122, R161 ;  /* 0x000000a17a7a7221 */ /* 0x000fe20000010000 */
[----:B------:R-:W-:Y:S01]  /*1a00*/  @!P5 FSEL R161, R16, RZ, P2 ;  /* 0x000000ff10a1d208 */ /* 0x000fe20001000000 */
[----:B------:R-:W-:Y:S01]  /*1a10*/  FADD.FTZ R108, R108, R121 ;  /* 0x000000796c6c7221 */ /* 0x000fe20000010000 */
[----:B------:R-:W-:Y:S01]  /*1a20*/  @!P5 ISETP.NE.U32.AND P2, PT, RZ, c[0x0][0x218], PT ;  /* 0x00008600ff00da0c */ /* 0x000fe20003f45070 */
[----:B------:R-:W-:Y:S01]  /*1a30*/  FMUL.FTZ R114, R122, c[0x0][0x1e0] ;  /* 0x000078007a727a20 */ /* 0x000fe20000410000 */
[----:B------:R-:W-:Y:S01]  /*1a40*/  @!P5 FSEL R122, R17, RZ, P4 ;  /* 0x000000ff117ad208 */ /* 0x000fe20002000000 */
[----:B------:R-:W-:Y:S01]  /*1a50*/  FADD.FTZ R108, R123, R108 ;  /* 0x0000006c7b6c7221 */ /* 0x000fe20000010000 */
[----:B------:R-:W-:-:S02]  /*1a60*/  @!P5 ISETP.NE.U32.AND P4, PT, RZ, c[0x0][0x218], PT ;  /* 0x00008600ff00da0c */ /* 0x000fc40003f85070 */
[----:B------:R-:W-:Y:S01]  /*1a70*/  FSEL R114, R114, RZ, !P1 ;  /* 0x000000ff72727208 */ /* 0x000fe20004800000 */
[----:B------:R-:W-:Y:S01]  /*1a80*/  FMUL.FTZ R117, R108, c[0x0][0x1e0] ;  /* 0x000078006c757a20 */ /* 0x000fe20000410000 */
[----:B------:R-:W-:Y:S02]  /*1a90*/  @!P5 ISETP.NE.U32.AND P1, PT, RZ, c[0x0][0x218], PT ;  /* 0x00008600ff00da0c */ /* 0x000fe40003f25070 */
[----:B------:R-:W-:Y:S02]  /*1aa0*/  @!P5 ISETP.NE.AND.EX P2, PT, RZ, c[0x0][0x21c], PT, P2 ;  /* 0x00008700ff00da0c */ /* 0x000fe40003f45320 */
[----:B------:R-:W-:Y:S02]  /*1ab0*/  @!P5 ISETP.NE.AND.EX P1, PT, RZ, c[0x0][0x21c], PT, P1 ;  /* 0x00008700ff00da0c */ /* 0x000fe40003f25310 */
[----:B------:R-:W-:Y:S02]  /*1ac0*/  @!P5 ISETP.NE.AND.EX P4, PT, RZ, c[0x0][0x21c], PT, P4 ;  /* 0x00008700ff00da0c */ /* 0x000fe40003f85340 */
[----:B------:R-:W-:-:S02]  /*1ad0*/  @!P5 FSEL R164, R27, RZ, P1 ;  /* 0x000000ff1ba4d208 */ /* 0x000fc40000800000 */
[----:B------:R-:W-:Y:S02]  /*1ae0*/  @!P5 ISETP.NE.U32.AND P1, PT, RZ, c[0x0][0x218], PT ;  /* 0x00008600ff00da0c */ /* 0x000fe40003f25070 */
[----:B------:R-:W-:Y:S02]  /*1af0*/  @!P5 FSEL R121, R12, RZ, P2 ;  /* 0x000000ff0c79d208 */ /* 0x000fe40001000000 */
[----:B------:R-:W-:Y:S02]  /*1b00*/  @!P5 ISETP.NE.AND.EX P1, PT, RZ, c[0x0][0x21c], PT, P1 ;  /* 0x00008700ff00da0c */ /* 0x000fe40003f25310 */
[----:B------:R-:W-:Y:S02]  /*1b10*/  @!P5 FSEL R118, R13, RZ, P4 ;  /* 0x000000ff0d76d208 */ /* 0x000fe40002000000 */
[----:B------:R-:W-:Y:S02]  /*1b20*/  @!P5 FSEL R190, R23, RZ, P1 ;  /* 0x000000ff17bed208 */ /* 0x000fe40000800000 */
[----:B------:R-:W-:-:S02]  /*1b30*/  @!P5 ISETP.NE.U32.AND P1, PT, RZ, c[0x0][0x218], PT ;  /* 0x00008600ff00da0c */ /* 0x000fc40003f25070 */
[----:B------:R-:W-:Y:S02]  /*1b40*/  @P6 SHF.R.S32.HI R110, RZ, 0x1f, R109 ;  /* 0x0000001fff6e6819 */ /* 0x000fe4000001146d */
[----:B------:R-:W-:Y:S02]  /*1b50*/  @!P5 ISETP.NE.AND.EX P1, PT, RZ, c[0x0][0x21c], PT, P1 ;  /* 0x00008700ff00da0c */ /* 0x000fe40003f25310 */
[----:B------:R-:W-:Y:S02]  /*1b60*/  @!P5 ISETP.NE.U32.AND P2, PT, RZ, c[0x0][0x218], PT ;  /* 0x00008600ff00da0c */ /* 0x000fe40003f45070 */
[----:B------:R-:W-:Y:S02]  /*1b70*/  @!P5 FSEL R160, R19, RZ, P1 ;  /* 0x000000ff13a0d208 */ /* 0x000fe40000800000 */
[----:B------:R-:W-:Y:S02]  /*1b80*/  @!P5 ISETP.NE.U32.AND P1, PT, RZ, c[0x0][0x218], PT ;  /* 0x00008600ff00da0c */ /* 0x000fe40003f25070 */
[----:B------:R-:W-:-:S02]  /*1b90*/  @!P5 ISETP.NE.U32.AND P4, PT, RZ, c[0x0][0x218], PT ;  /* 0x00008600ff00da0c */ /* 0x000fc40003f85070 */
[----:B------:R-:W-:Y:S02]  /*1ba0*/  @!P5 ISETP.NE.AND.EX P1, PT, RZ, c[0x0][0x21c], PT, P1 ;  /* 0x00008700ff00da0c */ /* 0x000fe40003f25310 */
[----:B------:R-:W-:Y:S02]  /*1bb0*/  @P6 LEA.HI R110, R110, R109, RZ, 0x2 ;  /* 0x0000006d6e6e6211 */ /* 0x000fe400078f10ff */
[----:B------:R-:W-:Y:S02]  /*1bc0*/  @!P5 FSEL R139, R14, RZ, P1 ;  /* 0x000000ff0e8bd208 */ /* 0x000fe40000800000 */
[----:B------:R-:W-:Y:S02]  /*1bd0*/  @!P5 ISETP.NE.U32.AND P1, PT, RZ, c[0x0][0x218], PT ;  /* 0x00008600ff00da0c */ /* 0x000fe40003f25070 */
[----:B------:R-:W-:Y:S02]  /*1be0*/  @!P5 ISETP.NE.AND.EX P2, PT, RZ, c[0x0][0x21c], PT, P2 ;  /* 0x00008700ff00da0c */ /* 0x000fe40003f45320 */
[----:B------:R-:W-:-:S02]  /*1bf0*/  @!P5 ISETP.NE.AND.EX P4, PT, RZ, c[0x0][0x21c], PT, P4 ;  /* 0x00008700ff00da0c */ /* 0x000fc40003f85340 */
[----:B------:R-:W-:Y:S02]  /*1c00*/  @P6 LOP3.LUT R109, R147, 0xff, RZ, 0xc0, !PT ;  /* 0x000000ff936d6812 */ /* 0x000fe400078ec0ff */
[----:B------:R-:W-:Y:S02]  /*1c10*/  @!P5 ISETP.NE.AND.EX P1, PT, RZ, c[0x0][0x21c], PT, P1 ;  /* 0x00008700ff00da0c */ /* 0x000fe40003f25310 */
[----:B------:R-:W-:Y:S02]  /*1c20*/  @!P5 FSEL R120, R15, RZ, P2 ;  /* 0x000000ff0f78d208 */ /* 0x000fe40001000000 */
[----:B------:R-:W-:Y:S02]  /*1c30*/  @!P5 FSEL R119, R8, RZ, P4 ;  /* 0x000000ff0877d208 */ /* 0x000fe40002000000 */
[----:B------:R-:W-:Y:S02]  /*1c40*/  @!P5 ISETP.NE.U32.AND P2, PT, RZ, c[0x0][0x218], PT ;  /* 0x00008600ff00da0c */ /* 0x000fe40003f45070 */
[----:B------:R-:W-:-:S02]  /*1c50*/  @!P5 ISETP.NE.U32.AND P4, PT, RZ, c[0x0][0x218], PT ;  /* 0x00008600ff00da0c */ /* 0x000fc40003f85070 */
[----:B------:R-:W-:Y:S02]  /*1c60*/  @P6 LEA.HI.SX32 R115, R110, R109, 0x1e ;  /* 0x0000006d6e736211 */ /* 0x000fe400078ff2ff */
        /* <DEDUP_REMOVED lines=8> */
.L_x_8551:
[----:B------:R-:W-:Y:S05]  /*1cf0*/  BSYNC B0 ;  /* 0x0000000000007941 */ /* 0x000fea0003800000 */
.L_x_8550:
        /* <DEDUP_REMOVED lines=8> */
.L_x_8553:
[----:B------:R-:W-:Y:S05]  /*1d80*/  BSYNC B0 ;  /* 0x0000000000007941 */ /* 0x000fea0003800000 */
.L_x_8552:
        /* <DEDUP_REMOVED lines=8> */
.L_x_8555:
[----:B------:R-:W-:Y:S05]  /*1e10*/  BSYNC B0 ;  /* 0x0000000000007941 */ /* 0x000fea0003800000 */
.L_x_8554:
        /* <DEDUP_REMOVED lines=8> */
.L_x_8557:
[----:B------:R-:W-:Y:S05]  /*1ea0*/  BSYNC B0 ;  /* 0x0000000000007941 */ /* 0x000fea0003800000 */
.L_x_8556:
        /* <DEDUP_REMOVED lines=8> */
.L_x_8558:
        /* <DEDUP_REMOVED lines=14> */
.L_x_8560:
[----:B------:R-:W-:Y:S05]  /*2010*/  BSYNC B0 ;  /* 0x0000000000007941 */ /* 0x000fea0003800000 */
.L_x_8559:
        /* <DEDUP_REMOVED lines=8> */
.L_x_8562:
[----:B------:R-:W-:Y:S05]  /*20a0*/  BSYNC B0 ;  /* 0x0000000000007941 */ /* 0x000fea0003800000 */
.L_x_8561:
        /* <DEDUP_REMOVED lines=8> */
.L_x_8564:
[----:B------:R-:W-:Y:S05]  /*2130*/  BSYNC B0 ;  /* 0x0000000000007941 */ /* 0x000fea0003800000 */
.L_x_8563:
        /* <DEDUP_REMOVED lines=8> */
.L_x_8566:
[----:B------:R-:W-:Y:S05]  /*21c0*/  BSYNC B0 ;  /* 0x0000000000007941 */ /* 0x000fea0003800000 */
.L_x_8565:
        /* <DEDUP_REMOVED lines=8> */
.L_x_8568:
[----:B------:R-:W-:Y:S05]  /*2250*/  BSYNC B0 ;  /* 0x0000000000007941 */ /* 0x000fea0003800000 */
.L_x_8567:
[----:B0-----:R-:W-:Y:S01]  /*2260*/  @P3 IMAD.WIDE.U32 R112, R187, R192, c[0x0][0x258] ;  /* 0x00009600bb703625 */ /* 0x001fe200078e00c0 */
[----:B------:R-:W-:Y:S01]  /*2270*/  SEL R110, R191, R102, P0 ;  /* 0x00000066bf6e7207 */ /* 0x000fe20000000000 */
        /* <DEDUP_REMOVED lines=23> */
.L_x_8570:
[----:B------:R-:W-:Y:S05]  /*23f0*/  BSYNC B0 ;  /* 0x0000000000007941 */ /* 0x000fea0003800000 */
.L_x_8569:
        /* <DEDUP_REMOVED lines=8> */
.L_x_8572:
[----:B------:R-:W-:Y:S05]  /*2480*/  BSYNC B0 ;  /* 0x0000000000007941 */ /* 0x000fea0003800000 */
.L_x_8571:
        /* <DEDUP_REMOVED lines=8> */
.L_x_8574:
[----:B------:R-:W-:Y:S05]  /*2510*/  BSYNC B0 ;  /* 0x0000000000007941 */ /* 0x000fea0003800000 */
.L_x_8573:
        /* <DEDUP_REMOVED lines=8> */
.L_x_8576:
[----:B------:R-:W-:Y:S05]  /*25a0*/  BSYNC B0 ;  /* 0x0000000000007941 */ /* 0x000fea0003800000 */
.L_x_8575:
        /* <DEDUP_REMOVED lines=8> */
.L_x_8578:
[----:B------:R-:W-:Y:S05]  /*2630*/  BSYNC B0 ;  /* 0x0000000000007941 */ /* 0x000fea0003800000 */
.L_x_8577:
[----:B------:R-:W-:Y:S01]  /*2640*/  @P3 IMAD.WIDE.U32 R186, R186, R187, c[0x0][0x258] ;  /* 0x00009600baba3625 */ /* 0x000fe200078e00bb */
[----:B0-----:R-:W-:Y:S01]  /*2650*/  SEL R110, R163, R102, P0 ;  /* 0x00000066a36e7207 */ /* 0x001fe20000000000 */
[----:B------:R-:W-:Y:S01]  /*2660*/  BSSY B0, `(.L_x_8579) ;  /* 0x0000017000007945 */ /* 0x000fe20003800000 */
[----:B------:R-:W-:Y:S02]  /*2670*/  @P3 SEL R109, R122, R101, P0 ;  /* 0x000000657a6d3207 */ /* 0x000fe40000000000 */
[----:B------:R-:W-:Y:S02]  /*2680*/  @P3 SEL R108, R161, R100, P0 ;  /* 0x00000064a16c3207 */ /* 0x000fe40000000000 */
[----:B------:R-:W-:Y:S02]  /*2690*/  @P3 SEL R111, R160, R103, P0 ;  /* 0x00000067a06f3207 */ /* 0x000fe40000000000 */
[----:B------:R-:W-:Y:S02]  /*26a0*/  @!P5 ISETP.NE.AND.EX P4, PT, RZ, c[0x0][0x21c], PT, P4 ;  /* 0x00008700ff00da0c */ /* 0x000fe40003f85340 */
[----:B------:R-:W-:Y:S01]  /*26b0*/  ISETP.GT.AND P2, PT, R168, RZ, PT ;  /* 0x000000ffa800720c */ /* 0x000fe20003f44270 */
        /* <DEDUP_REMOVED lines=17> */
.L_x_8580:
[----:B------:R-:W-:Y:S05]  /*27d0*/  BSYNC B0 ;  /* 0x0000000000007941 */ /* 0x000fea0003800000 */
.L_x_8579:
        /* <DEDUP_REMOVED lines=8> */
.L_x_8582:
[----:B------:R-:W-:Y:S05]  /*2860*/  BSYNC B0 ;  /* 0x0000000000007941 */ /* 0x000fea0003800000 */
.L_x_8581:
        /* <DEDUP_REMOVED lines=8> */
.L_x_8584:
[----:B------:R-:W-:Y:S05]  /*28f0*/  BSYNC B0 ;  /* 0x0000000000007941 */ /* 0x000fea0003800000 */
.L_x_8583:
        /* <DEDUP_REMOVED lines=8> */
.L_x_8586:
[----:B------:R-:W-:Y:S05]  /*2980*/  BSYNC B0 ;  /* 0x0000000000007941 */ /* 0x000fea0003800000 */
.L_x_8585:
        /* <DEDUP_REMOVED lines=8> */
.L_x_8588:
[----:B------:R-:W-:Y:S05]  /*2a10*/  BSYNC B0 ;  /* 0x0000000000007941 */ /* 0x000fea0003800000 */
.L_x_8587:
        /* <DEDUP_REMOVED lines=26> */
.L_x_8590:
[----:B------:R-:W-:Y:S05]  /*2bc0*/  BSYNC B0 ;  /* 0x0000000000007941 */ /* 0x000fea0003800000 */
.L_x_8589:
        /* <DEDUP_REMOVED lines=8> */
.L_x_8592:
[----:B------:R-:W-:Y:S05]  /*2c50*/  BSYNC B0 ;  /* 0x0000000000007941 */ /* 0x000fea0003800000 */
.L_x_8591:
        /* <DEDUP_REMOVED lines=8> */
.L_x_8594:
[----:B------:R-:W-:Y:S05]  /*2ce0*/  BSYNC B0 ;  /* 0x0000000000007941 */ /* 0x000fea0003800000 */
.L_x_8593:
        /* <DEDUP_REMOVED lines=8> */
.L_x_8596:
[----:B------:R-:W-:Y:S05]  /*2d70*/  BSYNC B0 ;  /* 0x0000000000007941 */ /* 0x000fea0003800000 */
.L_x_8595:
        /* <DEDUP_REMOVED lines=8> */
.L_x_8598:
[----:B------:R-:W-:Y:S05]  /*2e00*/  BSYNC B0 ;  /* 0x0000000000007941 */ /* 0x000fea0003800000 */
.L_x_8597:
        /* <DEDUP_REMOVED lines=24> */
.L_x_8600:
[----:B------:R-:W-:Y:S05]  /*2f90*/  BSYNC B0 ;  /* 0x0000000000007941 */ /* 0x000fea0003800000 */
.L_x_8599:
        /* <DEDUP_REMOVED lines=8> */
.L_x_8602:
[----:B------:R-:W-:Y:S05]  /*3020*/  BSYNC B0 ;  /* 0x0000000000007941 */ /* 0x000fea0003800000 */
.L_x_8601:
        /* <DEDUP_REMOVED lines=8> */
.L_x_8604:
[----:B------:R-:W-:Y:S05]  /*30b0*/  BSYNC B0 ;  /* 0x0000000000007941 */ /* 0x000fea0003800000 */
.L_x_8603:
        /* <DEDUP_REMOVED lines=15> */
.L_x_8606:
[----:B------:R-:W-:Y:S05]  /*31b0*/  BSYNC B0 ;  /* 0x0000000000007941 */ /* 0x000fea0003800000 */
.L_x_8605:
        /* <DEDUP_REMOVED lines=15> */
.L_x_8608:
[----:B------:R-:W-:Y:S05]  /*32b0*/  BSYNC B0 ;  /* 0x0000000000007941 */ /* 0x000fea0003800000 */
.L_x_8607:
        /* <DEDUP_REMOVED lines=17> */
.L_x_8544:
        /* <DEDUP_REMOVED lines=21> */
.L_x_8548:
[----:B------:R-:W-:Y:S01]  /*3520*/  HFMA2.MMA R116, -RZ, RZ, 0, 9.5367431640625e-07 ;  /* 0x00000010ff747435 */ /* 0x000fe200000001ff */
[----:B------:R-:W-:-:S02]  /*3530*/  MOV R113, R111 ;  /* 0x0000006f00717202 */ /* 0x000fc40000000f00 */
[----:B------:R-:W-:Y:S02]  /*3540*/  MOV R117, 0x1f ;  /* 0x0000001f00757802 */ /* 0x000fe40000000f00 */
[----:B------:R-:W-:Y:S02]  /*3550*/  MOV R118, 0xffffffff ;  /* 0xffffffff00767802 */ /* 0x000fe40000000f00 */
[----:B------:R-:W-:Y:S02]  /*3560*/  MOV R108, 0x3580 ;  /* 0x00003580006c7802 */ /* 0x000fe40000000f00 */
[----:B-----5:R-:W-:Y:S05]  /*3570*/  CALL.REL.NOINC `($__internal_183_$__cuda_sm70_shflsync_down_p) ;  /* 0x0000046000007944 */ /* 0x020fea0003c00000 */
[----:B-1----:R-:W-:Y:S01]  /*3580*/  MOV R112, R113 ;  /* 0x0000007100707202 */ /* 0x002fe20000000f00 */
[----:B0-----:R-:W-:Y:S05]  /*3590*/  BRA `(.L_x_8610) ;  /* 0xffffdf6000007947 */ /* 0x001fea000383ffff */
.L_x_8549:
[----:B------:R-:W-:Y:S01]  /*35a0*/  HFMA2.MMA R116, -RZ, RZ, 0, 9.5367431640625e-07 ;  /* 0x00000010ff747435 */ /* 0x000fe200000001ff */
[----:B------:R-:W-:Y:S02]  /*35b0*/  MOV R113, R110 ;  /* 0x0000006e00717202 */ /* 0x000fe40000000f00 */
[----:B------:R-:W-:Y:S02]  /*35c0*/  MOV R117, 0x1f ;  /* 0x0000001f00757802 */ /* 0x000fe40000000f00 */
[----:B------:R-:W-:-:S02]  /*35d0*/  MOV R118, 0xffffffff ;  /* 0xffffffff00767802 */ /* 0x000fc40000000f00 */
[----:B------:R-:W-:Y:S02]  /*35e0*/  MOV R108, 0x3600 ;  /* 0x00003600006c7802 */ /* 0x000fe40000000f00 */
[----:B01---5:R-:W-:Y:S05]  /*35f0*/  CALL.REL.NOINC `($__internal_183_$__cuda_sm70_shflsync_down_p) ;  /* 0x000003e000007944 */ /* 0x023fea0003c00000 */
[----:B------:R-:W-:Y:S01]  /*3600*/  FADD.FTZ R111, R112, R111 ;  /* 0x0000006f706f7221 */ /* 0x000fe20000010000 */
[----:B0-----:R-:W-:Y:S01]  /*3610*/  HFMA2.MMA R116, -RZ, RZ, 0, 4.76837158203125e-07 ;  /* 0x00000008ff747435 */ /* 0x001fe200000001ff */
[----:B-1----:R-:W-:Y:S01]  /*3620*/  FADD.FTZ R112, R110, R113 ;  /* 0x000000716e707221 */ /* 0x002fe20000010000 */
[----:B------:R-:W-:Y:S02]  /*3630*/  MOV R117, 0x1f ;  /* 0x0000001f00757802 */ /* 0x000fe40000000f00 */
[----:B------:R-:W-:Y:S02]  /*3640*/  MOV R118, 0xffffffff ;  /* 0xffffffff00767802 */ /* 0x000fe40000000f00 */
[----:B------:R-:W-:Y:S02]  /*3650*/  MOV R113, R111 ;  /* 0x0000006f00717202 */ /* 0x000fe40000000f00 */
[----:B------:R-:W-:Y:S02]  /*3660*/  MOV R108, 0x3680 ;  /* 0x00003680006c7802 */ /* 0x000fe40000000f00 */
[----:B------:R-:W-:Y:S05]  /*3670*/  CALL.REL.NOINC `($__internal_183_$__cuda_sm70_shflsync_down_p) ;  /* 0x0000036000007944 */ /* 0x000fea0003c00000 */
[----:B0-----:R-:W-:Y:S01]  /*3680*/  HFMA2.MMA R116, -RZ, RZ, 0, 4.76837158203125e-07 ;  /* 0x00000008ff747435 */ /* 0x001fe200000001ff */
[----:B-1----:R-:W-:-:S02]  /*3690*/  MOV R110, R113 ;  /* 0x00000071006e7202 */ /* 0x002fc40000000f00 */
[----:B------:R-:W-:Y:S02]  /*36a0*/  MOV R113, R112 ;  /* 0x0000007000717202 */ /* 0x000fe40000000f00 */
[----:B------:R-:W-:Y:S02]  /*36b0*/  MOV R117, 0x1f ;  /* 0x0000001f00757802 */ /* 0x000fe40000000f00 */
[----:B------:R-:W-:Y:S02]  /*36c0*/  MOV R118, 0xffffffff ;  /* 0xffffffff00767802 */ /* 0x000fe40000000f00 */
[----:B------:R-:W-:Y:S02]  /*36d0*/  MOV R108, 0x36f0 ;  /* 0x000036f0006c7802 */ /* 0x000fe40000000f00 */
[----:B------:R-:W-:Y:S05]  /*36e0*/  CALL.REL.NOINC `($__internal_183_$__cuda_sm70_shflsync_down_p) ;  /* 0x000002f000007944 */ /* 0x000fea0003c00000 */
[----:B------:R-:W-:Y:S01]  /*36f0*/  FADD.FTZ R111, R110, R111 ;  /* 0x0000006f6e6f7221 */ /* 0x000fe20000010000 */
[----:B0-----:R-:W-:Y:S01]  /*3700*/  HFMA2.MMA R116, -RZ, RZ, 0, 2.384185791015625e-07 ;  /* 0x00000004ff747435 */ /* 0x001fe200000001ff */
[----:B-1----:R-:W-:Y:S01]  /*3710*/  FADD.FTZ R112, R112, R113 ;  /* 0x0000007170707221 */ /* 0x002fe20000010000 */
[----:B------:R-:W-:Y:S02]  /*3720*/  MOV R117, 0x1f ;  /* 0x0000001f00757802 */ /* 0x000fe40000000f00 */
[----:B------:R-:W-:-:S02]  /*3730*/  MOV R118, 0xffffffff ;  /* 0xffffffff00767802 */ /* 0x000fc40000000f00 */
[----:B------:R-:W-:Y:S02]  /*3740*/  MOV R113, R111 ;  /* 0x0000006f00717202 */ /* 0x000fe40000000f00 */
[----:B------:R-:W-:Y:S02]  /*3750*/  MOV R108, 0x3770 ;  /* 0x00003770006c7802 */ /* 0x000fe40000000f00 */
[----:B------:R-:W-:Y:S05]  /*3760*/  CALL.REL.NOINC `($__internal_183_$__cuda_sm70_shflsync_down_p) ;  /* 0x0000027000007944 */ /* 0x000fea0003c00000 */
[----:B0-----:R-:W-:Y:S01]  /*3770*/  HFMA2.MMA R116, -RZ, RZ, 0, 2.384185791015625e-07 ;  /* 0x00000004ff747435 */ /* 0x001fe200000001ff */
[----:B-1----:R-:W-:Y:S02]  /*3780*/  MOV R110, R113 ;  /* 0x00000071006e7202 */ /* 0x002fe40000000f00 */
[----:B------:R-:W-:Y:S02]  /*3790*/  MOV R113, R112 ;  /* 0x0000007000717202 */ /* 0x000fe40000000f00 */
[----:B------:R-:W-:Y:S02]  /*37a0*/  MOV R117, 0x1f ;  /* 0x0000001f00757802 */ /* 0x000fe40000000f00 */
[----:B------:R-:W-:Y:S02]  /*37b0*/  MOV R118, 0xffffffff ;  /* 0xffffffff00767802 */ /* 0x000fe40000000f00 */
[----:B------:R-:W-:-:S02]  /*37c0*/  MOV R108, 0x37e0 ;  /* 0x000037e0006c7802 */ /* 0x000fc40000000f00 */
[----:B------:R-:W-:Y:S05]  /*37d0*/  CALL.REL.NOINC `($__internal_183_$__cuda_sm70_shflsync_down_p) ;  /* 0x0000020000007944 */ /* 0x000fea0003c00000 */
[----:B------:R-:W-:Y:S01]  /*37e0*/  FADD.FTZ R111, R110, R111 ;  /* 0x0000006f6e6f7221 */ /* 0x000fe20000010000 */
[----:B0-----:R-:W-:Y:S01]  /*37f0*/  HFMA2.MMA R116, -RZ, RZ, 0, 1.1920928955078125e-07 ;  /* 0x00000002ff747435 */ /* 0x001fe200000001ff */
[----:B-1----:R-:W-:Y:S01]  /*3800*/  FADD.FTZ R112, R112, R113 ;  /* 0x0000007170707221 */ /* 0x002fe20000010000 */
[----:B------:R-:W-:-:S02]  /*3810*/  MOV R117, 0x1f ;  /* 0x0000001f00757802 */ /* 0x000fc40000000f00 */
[----:B------:R-:W-:Y:S02]  /*3820*/  MOV R118, 0xffffffff ;  /* 0xffffffff00767802 */ /* 0x000fe40000000f00 */
[----:B------:R-:W-:Y:S02]  /*3830*/  MOV R113, R111 ;  /* 0x0000006f00717202 */ /* 0x000fe40000000f00 */
[----:B------:R-:W-:Y:S02]  /*3840*/  MOV R108, 0x3860 ;  /* 0x00003860006c7802 */ /* 0x000fe40000000f00 */
[----:B------:R-:W-:Y:S05]  /*3850*/  CALL.REL.NOINC `($__internal_183_$__cuda_sm70_shflsync_down_p) ;  /* 0x0000018000007944 */ /* 0x000fea0003c00000 */
[----:B0-----:R-:W-:Y:S01]  /*3860*/  HFMA2.MMA R116, -RZ, RZ, 0, 1.1920928955078125e-07 ;  /* 0x00000002ff747435 */ /* 0x001fe200000001ff */
[----:B-1----:R-:W-:Y:S02]  /*3870*/  MOV R110, R113 ;  /* 0x00000071006e7202 */ /* 0x002fe40000000f00 */
[----:B------:R-:W-:Y:S02]  /*3880*/  MOV R113, R112 ;  /* 0x0000007000717202 */ /* 0x000fe40000000f00 */
[----:B------:R-:W-:Y:S02]  /*3890*/  MOV R117, 0x1f ;  /* 0x0000001f00757802 */ /* 0x000fe40000000f00 */
[----:B------:R-:W-:-:S02]  /*38a0*/  MOV R118, 0xffffffff ;  /* 0xffffffff00767802 */ /* 0x000fc40000000f00 */
[----:B------:R-:W-:Y:S02]  /*38b0*/  MOV R108, 0x38d0 ;  /* 0x000038d0006c7802 */ /* 0x000fe40000000f00 */
[----:B------:R-:W-:Y:S05]  /*38c0*/  CALL.REL.NOINC `($__internal_183_$__cuda_sm70_shflsync_down_p) ;  /* 0x0000011000007944 */ /* 0x000fea0003c00000 */
[----:B------:R-:W-:Y:S01]  /*38d0*/  FADD.FTZ R110, R110, R111 ;  /* 0x0000006f6e6e7221 */ /* 0x000fe20000010000 */
[----:B0-----:R-:W-:Y:S01]  /*38e0*/  HFMA2.MMA R116, -RZ, RZ, 0, 5.9604644775390625e-08 ;  /* 0x00000001ff747435 */ /* 0x001fe200000001ff */
[----:B-1----:R-:W-:Y:S01]  /*38f0*/  FADD.FTZ R114, R112, R113 ;  /* 0x0000007170727221 */ /* 0x002fe20000010000 */
[----:B------:R-:W-:Y:S02]  /*3900*/  MOV R117, 0x1f ;  /* 0x0000001f00757802 */ /* 0x000fe40000000f00 */
[----:B------:R-:W-:Y:S02]  /*3910*/  MOV R118, 0xffffffff ;  /* 0xffffffff00767802 */ /* 0x000fe40000000f00 */
[----:B------:R-:W-:Y:S02]  /*3920*/  MOV R113, R110 ;  /* 0x0000006e00717202 */ /* 0x000fe40000000f00 */
[----:B------:R-:W-:Y:S02]  /*3930*/  MOV R108, 0x3950 ;  /* 0x00003950006c7802 */ /* 0x000fe40000000f00 */
[----:B------:R-:W-:Y:S05]  /*3940*/  CALL.REL.NOINC `($__internal_183_$__cuda_sm70_shflsync_down_p) ;  /* 0x0000009000007944 */ /* 0x000fea0003c00000 */
[----:B0-----:R-:W-:Y:S01]  /*3950*/  HFMA2.MMA R116, -RZ, RZ, 0, 5.9604644775390625e-08 ;  /* 0x00000001ff747435 */ /* 0x001fe200000001ff */
[----:B-1----:R-:W-:-:S02]  /*3960*/  MOV R115, R113 ;  /* 0x0000007100737202 */ /* 0x002fc40000000f00 */
[----:B------:R-:W-:Y:S02]  /*3970*/  MOV R113, R114 ;  /* 0x0000007200717202 */ /* 0x000fe40000000f00 */
[----:B------:R-:W-:Y:S02]  /*3980*/  MOV R117, 0x1f ;  /* 0x0000001f00757802 */ /* 0x000fe40000000f00 */
[----:B------:R-:W-:Y:S02]  /*3990*/  MOV R118, 0xffffffff ;  /* 0xffffffff00767802 */ /* 0x000fe40000000f00 */
[----:B------:R-:W-:Y:S02]  /*39a0*/  MOV R108, 0x39c0 ;  /* 0x000039c0006c7802 */ /* 0x000fe40000000f00 */
[----:B------:R-:W-:Y:S05]  /*39b0*/  CALL.REL.NOINC `($__internal_183_$__cuda_sm70_shflsync_down_p) ;  /* 0x0000002000007944 */ /* 0x000fea0003c00000 */
[----:B-1----:R-:W-:Y:S01]  /*39c0*/  MOV R109, R113 ;  /* 0x00000071006d7202 */ /* 0x002fe20000000f00 */
[----:B0-----:R-:W-:Y:S05]  /*39d0*/  BRA `(.L_x_8611) ;  /* 0xffffdc4000007947 */ /* 0x001fea000383ffff */
        .weak           $__internal_183_$__cuda_sm70_shflsync_down_p
        .type           $__internal_183_$__cuda_sm70_shflsync_down_p,@function
        .size           $__internal_183_$__cuda_sm70_shflsync_down_p,(.L_x_9437 - $__internal_183_$__cuda_sm70_shflsync_down_p)
$__internal_183_$__cuda_sm70_shflsync_down_p:
[----:B------:R-:W-:Y:S01]  /*39e0*/  HFMA2.MMA R109, -RZ, RZ, 0, 0 ;  /* 0x00000000ff6d7435 */ /* 0x000fe200000001ff */
[----:B------:R-:W-:Y:S04]  /*39f0*/  WARPSYNC R118 ;  /* 0x0000007600007348 */ /* 0x000fe80003800000 */
[----:B------:R0:W1:Y:S01]  /*3a00*/  SHFL.DOWN PT, R113, R113, R116, R117 ;  /* 0x0800007471717389 */ /* 0x00006200000e0075 */
[----:B------:R-:W-:Y:S05]  /*3a10*/  RET.REL.NODEC R108 `(_ZN10layer_norm13ln_bwd_kernelINS_13Kernel_traitsIfffffjLj6144ELj1ELj1ELj8ELj16ENS_18Kernel_traits_baseILj6144EfffffjLj256EEEEELb0ELb0ELb1ELb1EEEvNS_9BwdParamsE) ;  /* 0xffffc5e06c007950 */ /* 0x000fea0003c3ffff */
.L_x_8612:
        /* <DEDUP_REMOVED lines=14> */
.L_x_9437:


//--------------------- .text._ZN10layer_norm13ln_bwd_kernelINS_13Kernel_traitsIfffffjLj6144ELj1ELj1ELj8ELj16ENS_18Kernel_traits_baseILj6144EfffffjLj256EEEEELb0ELb1ELb0ELb0EEEvNS_9BwdParamsE --------------------------
	.section	.text._ZN10layer_norm13ln_bwd_kernelINS_13Kernel_traitsIfffffjLj6144ELj1ELj1ELj8ELj16ENS_18Kernel_traits_baseILj6144EfffffjLj256EEEEELb0ELb1ELb0ELb0EEEvNS_9BwdParamsE,"ax",@progbits
	.sectioninfo	@"SHI_REGISTERS=229"
	.align	128
        .global         _ZN10layer_norm13ln_bwd_kernelINS_13Kernel_traitsIfffffjLj6144ELj1ELj1ELj8ELj16ENS_18Kernel_traits_baseILj6144EfffffjLj256EEEEELb0ELb1ELb0ELb0EEEvNS_9BwdParamsE
        .type           _ZN10layer_norm13ln_bwd_kernelINS_13Kernel_traitsIfffffjLj6144ELj1ELj1ELj8ELj16ENS_18Kernel_traits_baseILj6144EfffffjLj256EEEEELb0ELb1ELb0ELb0EEEvNS_9BwdParamsE,@function
        .size           _ZN10layer_norm13ln_bwd_kernelINS_13Kernel_traitsIfffffjLj6144ELj1ELj1ELj8ELj16ENS_18Kernel_traits_baseILj6144EfffffjLj256EEEEELb0ELb1ELb0ELb0EEEvNS_9BwdParamsE,(.L_x_9438 - _ZN10layer_norm13ln_bwd_kernelINS_13Kernel_traitsIfffffjLj6144ELj1ELj1ELj8ELj16ENS_18Kernel_traits_baseILj6144EfffffjLj256EEEEELb0ELb1ELb0ELb0EEEvNS_9BwdParamsE)
        .other          _ZN10layer_norm13ln_bwd_kernelINS_13Kernel_traitsIfffffjLj6144ELj1ELj1ELj8ELj16ENS_18Kernel_traits_baseILj6144EfffffjLj256EEEEELb0ELb1ELb0ELb0EEEvNS_9BwdParamsE,@"STO_CUDA_ENTRY STV_DEFAULT"
_ZN10layer_norm13ln_bwd_kernelINS_13Kernel_traitsIfffffjLj6144ELj1ELj1ELj8ELj16ENS_18Kernel_traits_baseILj6144EfffffjLj256EEEEELb0ELb1ELb0ELb0EEEvNS_9BwdParamsE:
.text._ZN10layer_norm13ln_bwd_kernelINS_13Kernel_traitsIfffffjLj6144ELj1ELj1ELj8ELj16ENS_18Kernel_traits_baseILj6144EfffffjLj256EEEEELb0ELb1ELb0ELb0EEEvNS_9BwdParamsE:
        /* <DEDUP_REMOVED lines=21> */
[----:B------:R-:W-:Y:S01]  /*0150*/  @P4 MOV R27, 0x10 ;  /* 0x00000010001b4802 */ /* 0x000fe20000000f00 */
[C---:B------:R-:W-:Y:S01]  /*0160*/  @P0 IMAD.WIDE.U32 R6, R0.reuse, R7, c[0x0][0x1c8] ;  /* 0x0000720000060625 */ /* 0x040fe200078e0007 */
[----:B------:R-:W-:Y:S01]  /*0170*/  @P0 LOP3.LUT R0, R0, 0x100, RZ, 0xfc, !PT ;  /* 0x0000010000000812 */ /* 0x000fe200078efcff */
[----:B------:R1:W5:Y:S01]  /*0180*/  @P0 LDG.E.128 R148, [R2.64] ;  /* 0x0000000402940981 */ /* 0x000362000c1e1d00 */
[----:B------:R-:W-:-:S03]  /*0190*/  P2R R5, PR, RZ, 0x20 ;  /* 0x00000020ff057803 */ /* 0x000fc60000000000 */
[CC--:B------:R-:W-:Y:S01]  /*01a0*/  @P1 IMAD.WIDE.U32 R10, R0.reuse, R13.reuse, c[0x0][0x1b0] ;  /* 0x00006c00000a1625 */ /* 0x0c0fe200078e000d */
[----:B------:R0:W5:Y:S03]  /*01b0*/  @P0 LDG.E.128 R144, [R6.64] ;  /* 0x0000000406900981 */ /* 0x000166000c1e1d00 */
[C---:B------:R-:W-:Y:S01]  /*01c0*/  @P1 IMAD.WIDE.U32 R12, R0.reuse, R13, c[0x0][0x1c8] ;  /* 0x00007200000c1625 */ /* 0x040fe200078e000d */
[----:B------:R-:W-:Y:S01]  /*01d0*/  @P1 IADD3 R0, R0, 0x100, RZ ;  /* 0x0000010000001810 */ /* 0x000fe20007ffe0ff */
        /* <DEDUP_REMOVED lines=16> */
[----:B------:R-:W-:-:S02]  /*02e0*/  @P5 MOV R5, 0x10 ;  /* 0x0000001000055802 */ /* 0x000fc40000000f00 */
[----:B------:R-:W-:Y:S02]  /*02f0*/  @P4 IADD3 R0, R0, 0x100, RZ ;  /* 0x0000010000004810 */ /* 0x000fe40007ffe0ff */
[----:B0-----:R-:W-:-:S03]  /*0300*/  LEA.HI R6, R4, UR6, RZ, 0x18 ;  /* 0x0000000604067c11 */ /* 0x001fc6000f8fc0ff */
[----:B------:R-:W-:-:S04]  /*0310*/  @P5 IMAD.WIDE.U32 R8, R0, R5, c[0x0][0x1c8] ;  /* 0x0000720000085625 */ /* 0x000fc800078e0005 */
[----:B-1----:R-:W-:Y:S01]  /*0320*/  @P5 IMAD.WIDE.U32 R2, R0, R5, c[0x0][0x1b0] ;  /* 0x00006c0000025625 */ /* 0x002fe200078e0005 */
        /* <DEDUP_REMOVED lines=40> */
[----:B--2---:R-:W0:Y:S01]  /*05b0*/  LDC.U8 R5, c[0x0][0x1f0] ;  /* 0x00007c00ff057b82 */ /* 0x004e220000000000 */
[----:B------:R-:W-:Y:S01]  /*05c0*/  HFMA2.MMA R7, -RZ, RZ, 0, 5.9604644775390625e-08 ;  /* 0x00000001ff077435 */ /* 0x000fe200000001ff */
[----:B------:R-:W-:-:S06]  /*05d0*/  MOV R101, RZ ;  /* 0x000000ff00657202 */ /* 0x000fcc0000000f00 */
.L_x_8640:
[----:B------:R-:W-:Y:S02]  /*05e0*/  MOV R173, 0x4 ;  /* 0x0000000400ad7802 */ /* 0x000fe40000000f00 */
[----:B------:R-:W-:-:S02]  /*05f0*/  ISETP.NE.U32.AND P5, PT, RZ, c[0x0][0x1c0], PT ;  /* 0x00007000ff007a0c */ /* 0x000fc40003fa5070 */
[----:B------:R-:W-:Y:S01]  /*0600*/  SHF.R.S32.HI R9, RZ, 0x1f, R6 ;  /* 0x0000001fff097819 */ /* 0x000fe20000011406 */
[CC--:B------:R-:W-:Y:S01]  /*0610*/  IMAD.WIDE R174, R6.reuse, R173.reuse, c[0x0][0x1a0] ;  /* 0x0000680006ae7625 */ /* 0x0c0fe200078e02ad */
[----:B------:R-:W-:Y:S02]  /*0620*/  ISETP.NE.AND.EX P5, PT, RZ, c[0x0][0x1c4], PT, P5 ;  /* 0x00007100ff007a0c */ /* 0x000fe40003fa5350 */
[----:B------:R-:W-:Y:S01]  /*0630*/  MOV R8, 0x3f800000 ;  /* 0x3f80000000087802 */ /* 0x000fe20000000f00 */
[C---:B------:R-:W-:Y:S01]  /*0640*/  IMAD.WIDE R172, R6.reuse, R173, c[0x0][0x1a8] ;  /* 0x00006a0006ac7625 */ /* 0x040fe200078e02ad */
[----:B-----5:R1:W5:Y:S04]  /*0650*/  LDG.E R183, [R174.64] ;  /* 0x00000004aeb77981 */ /* 0x020368000c1e1900 */
[----:B------:R1:W5:Y:S05]  /*0660*/  LDG.E R215, [R172.64] ;  /* 0x00000004acd77981 */ /* 0x00036a000c1e1900 */
[----:B------:R-:W-:-:S04]  /*0670*/  @P5 LEA R176, P6, R6, c[0x0][0x1c0], 0x2 ;  /* 0x0000700006b05a11 */ /* 0x000fc800078c10ff */
[C---:B------:R-:W-:Y:S01]  /*0680*/  @P5 LEA.HI.X R177, R6.reuse, c[0x0][0x1c4], R9, 0x2, P6 ;  /* 0x0000710006b15a11 */ /* 0x040fe200030f1409 */
[----:B------:R-:W-:-:S04]  /*0690*/  IMAD R9, R6, c[0x0][0x168], RZ ;  /* 0x00005a0006097a24 */ /* 0x000fc800078e02ff */
[----:B------:R2:W5:Y:S01]  /*06a0*/  @P5 LDG.E R8, [R176.64] ;  /* 0x00000004b0085981 */ /* 0x000562000c1e1900 */
[----:B------:R-:W-:Y:S02]  /*06b0*/  LOP3.LUT P5, RZ, R7, 0xff, RZ, 0xc0, !PT ;  /* 0x000000ff07ff7812 */ /* 0x000fe400078ac0ff */
[----:B------:R-:W-:Y:S02]  /*06c0*/  SHF.R.S32.HI R178, RZ, 0x1f, R9 ;  /* 0x0000001fffb27819 */ /* 0x000fe40000011409 */
[----:B------:R-:W-:Y:S02]  /*06d0*/  SHF.R.U32.HI R180, RZ, 0x5, R4 ;  /* 0x00000005ffb47819 */ /* 0x000fe40000011604 */
[----:B------:R-:W-:Y:S02]  /*06e0*/  LEA.HI R9, R178, R9, RZ, 0x2 ;  /* 0x00000009b2097211 */ /* 0x000fe400078f10ff */
[----:B--2---:R-:W-:Y:S01]  /*06f0*/  LOP3.LUT R176, R4, 0xff, RZ, 0xc0, !PT ;  /* 0x000000ff04b07812 */ /* 0x004fe200078ec0ff */
[----:B------:R-:W-:Y:S01]  /*0700*/  BSSY B0, `(.L_x_8614) ;  /* 0x0000032000007945 */ /* 0x000fe20003800000 */
[----:B------:R-:W-:-:S02]  /*0710*/  LOP3.LUT R217, R180, 0x7fffff8, RZ, 0xc0, !PT ;  /* 0x07fffff8b4d97812 */ /* 0x000fc400078ec0ff */
[----:B------:R-:W-:Y:S02]  /*0720*/  LEA.HI.SX32 R9, R9, R176, 0x1e ;  /* 0x000000b009097211 */ /* 0x000fe400078ff2ff */
[----:B------:R-:W-:Y:S02]  /*0730*/  MOV R181, RZ ;  /* 0x000000ff00b57202 */ /* 0x000fe40000000f00 */
[----:B------:R-:W-:Y:S02]  /*0740*/  MOV R182, RZ ;  /* 0x000000ff00b67202 */ /* 0x000fe40000000f00 */
[----:B------:R-:W-:Y:S02]  /*0750*/  @!P5 IADD3 R217, R217, 0x8, RZ ;  /* 0x00000008d9d9d810 */ /* 0x000fe40007ffe0ff */
        /* <DEDUP_REMOVED lines=16> */
[----:B------:R-:W-:Y:S02]  /*0860*/  FADD.FTZ R186, -R22, R173 ;  /* 0x000000ad16ba7221 */ /* 0x000fe40000010100 */
[----:B------:R-:W-:Y:S02]  /*0870*/  FMUL.FTZ R191, R215, R182 ;  /* 0x000000b6d7bf7220 */ /* 0x000fe40000410000 */
[----:B---3--:R-:W-:Y:S02]  /*0880*/  FMUL.FTZ R190, R148, R176 ;  /* 0x000000b094be7220 */ /* 0x008fe40000410000 */
[C---:B------:R-:W-:Y:S02]  /*0890*/  FADD.FTZ R174, -R22.reuse, R174 ;  /* 0x000000ae16ae7221 */ /* 0x040fe40000010100 */
[----:B------:R-:W-:-:S02]  /*08a0*/  FADD.FTZ R224, -R22, R175 ;  /* 0x000000af16e07221 */ /* 0x000fc40000010100 */
[----:B------:R-:W-:Y:S02]  /*08b0*/  FMUL.FTZ R22, R215, R186 ;  /* 0x000000bad7167220 */ /* 0x000fe40000410000 */
[----:B------:R-:W-:Y:S02]  /*08c0*/  FMUL.FTZ R207, R149, R177 ;  /* 0x000000b195cf7220 */ /* 0x000fe40000410000 */
[----:B------:R-:W-:Y:S02]  /*08d0*/  FADD.FTZ R172, RZ, R190 ;  /* 0x000000beffac7221 */ /* 0x000fe40000010000 */
[----:B------:R-:W-:Y:S02]  /*08e0*/  FFMA.FTZ R173, R191, R190, RZ ;  /* 0x000000bebfad7223 */ /* 0x000fe400000100ff */
        /* <DEDUP_REMOVED lines=19> */
.L_x_8615:
[----:B-1----:R-:W-:Y:S05]  /*0a20*/  BSYNC B0 ;  /* 0x0000000000007941 */ /* 0x002fea0003800000 */
.L_x_8614:
[----:B------:R-:W-:Y:S01]  /*0a30*/  BSSY B0, `(.L_x_8616) ;  /* 0x000002c000007945 */ /* 0x000fe20003800000 */
[----:B------:R-:W-:Y:S05]  /*0a40*/  @!P1 BRA `(.L_x_8617) ;  /* 0x000002a000009947 */ /* 0x000fea0003800000 */
[C---:B------:R-:W-:Y:S02]  /*0a50*/  LEA R176, P5, R186.reuse, c[0x0][0x188], 0x4 ;  /* 0x00006200bab07a11 */ /* 0x040fe400078a20ff */
        /* <DEDUP_REMOVED lines=10> */
[----:B0-----:R-:W-:-:S04]  /*0b00*/  ISETP.NE.AND P5, PT, R5, RZ, PT ;  /* 0x000000ff0500720c */ /* 0x001fc80003fa5270 */
[----:B-----5:R-:W-:Y:S02]  /*0b10*/  FSEL R220, R183, RZ, !P5 ;  /* 0x000000ffb7dc7208 */ /* 0x020fe40006800000 */
[----:B------:R-:W-:-:S03]  /*0b20*/  IADD3 R186, R186, 0x100, RZ ;  /* 0x00000100baba7810 */ /* 0x000fc60007ffe0ff */
[C---:B--2---:R-:W-:Y:S02]  /*0b30*/  FADD.FTZ R20, -R220.reuse, R176 ;  /* 0x000000b0dc147221 */ /* 0x044fe40000010100 */
[----:B------:R-:W-:Y:S02]  /*0b40*/  FADD.FTZ R188, -R220, R177 ;  /* 0x000000b1dcbc7221 */ /* 0x000fe40000010100 */
[C---:B------:R-:W-:Y:S02]  /*0b50*/  FMUL.FTZ R189, R215.reuse, R20 ;  /* 0x00000014d7bd7220 */ /* 0x040fe40000410000 */
[----:B------:R-:W-:Y:S02]  /*0b60*/  FMUL.FTZ R20, R215, R188 ;  /* 0x000000bcd7147220 */ /* 0x000fe40000410000 */
[----:B---3--:R-:W-:Y:S02]  /*0b70*/  FMUL.FTZ R188, R140, R172 ;  /* 0x000000ac8cbc7220 */ /* 0x008fe40000410000 */
        /* <DEDUP_REMOVED lines=23> */
.L_x_8617:
[----:B-1----:R-:W-:Y:S05]  /*0cf0*/  BSYNC B0 ;  /* 0x0000000000007941 */ /* 0x002fea0003800000 */
.L_x_8616:
[----:B------:R-:W-:Y:S01]  /*0d00*/  BSSY B0, `(.L_x_8618) ;  /* 0x000002c000007945 */ /* 0x000fe20003800000 */
[----:B------:R-:W-:Y:S05]  /*0d10*/  @!P2 BRA `(.L_x_8619) ;  /* 0x000002a00000a947 */ /* 0x000fea0003800000 */
[----:B------:R-:W-:Y:S01]  /*0d20*/  HFMA2.MMA R173, -RZ, RZ, 0, 9.5367431640625e-07 ;  /* 0x00000010ffad7435 */ /* 0x000fe200000001ff */
        /* <DEDUP_REMOVED lines=41> */
.L_x_8619:
[----:B-1----:R-:W-:Y:S05]  /*0fc0*/  BSYNC B0 ;  /* 0x0000000000007941 */ /* 0x002fea0003800000 */
.L_x_8618:
        /* <DEDUP_REMOVED lines=44> */
.L_x_8621:
[----:B-1----:R-:W-:Y:S05]  /*1290*/  BSYNC B0 ;  /* 0x0000000000007941 */ /* 0x002fea0003800000 */
.L_x_8620:
        /* <DEDUP_REMOVED lines=44> */
.L_x_8623:
[----:B-1----:R-:W-:Y:S05]  /*1560*/  BSYNC B0 ;  /* 0x0000000000007941 */ /* 0x002fea0003800000 */
.L_x_8622:
[----:B------:R-:W-:Y:S01]  /*1570*/  ISETP.GE.U32.AND P5, PT, R14, 0x600, PT ;  /* 0x000006000e00780c */ /* 0x000fe20003fa6070 */
[----:B------:R-:W-:-:S12]  /*1580*/  BSSY B0, `(.L_x_8624) ;  /* 0x000002b000007945 */ /* 0x000fd80003800000 */
[----:B------:R-:W-:Y:S05]  /*1590*/  @!P5 BRA `(.L_x_8625) ;  /* 0x000002900000d947 */ /* 0x000fea0003800000 */
[----:B0-----:R-:W-:Y:S02]  /*15a0*/  ISETP.NE.AND P5, PT, R5, RZ, PT ;  /* 0x000000ff0500720c */ /* 0x001fe40003fa5270 */
[----:B------:R-:W-:Y:S02]  /*15b0*/  MOV R173, 0x10 ;  /* 0x0000001000ad7802 */ /* 0x000fe40000000f00 */
        /* <DEDUP_REMOVED lines=14> */
[----:B------:R-:W-:Y:S02]  /*16a0*/  FMUL.FTZ R15, R215, R16 ;  /* 0x00000010d70f7220 */ /* 0x000fe40000410000 */
[----:B---3--:R-:W-:Y:S02]  /*16b0*/  FMUL.FTZ R18, R104, R172 ;  /* 0x000000ac68127220 */ /* 0x008fe40000410000 */
[----:B------:R-:W-:-:S02]  /*16c0*/  FADD.FTZ R56, R56, R172 ;  /* 0x000000ac38387221 */ /* 0x000fc40000010000 */
[----:B------:R-:W-:Y:S02]  /*16d0*/  FMUL.FTZ R16, R215, R178 ;  /* 0x000000b2d7107220 */ /* 0x000fe40000410000 */
[----:B------:R-:W-:Y:S02]  /*16e0*/  FFMA.FTZ R80, R172, R15, R80 ;  /* 0x0000000fac507223 */ /* 0x000fe40000010050 */
        /* <DEDUP_REMOVED lines=13> */
[----:B0-----:R-:W-:Y:S02]  /*17c0*/  FFMA.FTZ R177, R19, R200, R182 ;  /* 0x000000c813b17223 */ /* 0x001fe400000100b6 */
[----:B------:R-:W-:Y:S02]  /*17d0*/  FADD.FTZ R58, R58, R174 ;  /* 0x000000ae3a3a7221 */ /* 0x000fe40000010000 */
[----:B------:R-:W-:-:S02]  /*17e0*/  FFMA.FTZ R82, R174, R19, R82 ;  /* 0x00000013ae527223 */ /* 0x000fc40000010052 */
[----:B------:R-:W-:Y:S02]  /*17f0*/  FADD.FTZ R59, R59, R175 ;  /* 0x000000af3b3b7221 */ /* 0x000fe40000010000 */
[----:B------:R-:W-:Y:S02]  /*1800*/  FFMA.FTZ R83, R175, R198, R83 ;  /* 0x000000c6af537223 */ /* 0x000fe40000010053 */
[----:B------:R-:W-:Y:S02]  /*1810*/  FADD.FTZ R181, R173, R196 ;  /* 0x000000c4adb57221 */ /* 0x000fe40000010000 */
[----:B------:R-:W-:Y:S02]  /*1820*/  FFMA.FTZ R182, R198, R196, R177 ;  /* 0x000000c4c6b67223 */ /* 0x000fe400000100b1 */
.L_x_8625:
[----:B------:R-:W-:Y:S05]  /*1830*/  BSYNC B0 ;  /* 0x0000000000007941 */ /* 0x000fea0003800000 */
.L_x_8624:
[----:B------:R-:W-:Y:S01]  /*1840*/  LOP3.LUT P5, RZ, R4, 0x1f, RZ, 0xc0, !PT ;  /* 0x0000001f04ff7812 */ /* 0x000fe200078ac0ff */
[----:B------:R-:W-:Y:S10]  /*1850*/  BRA.DIV ~URZ, `(.L_x_8626) ;  /* 0x00001aa27f007947 */ /* 0x000ff4000b800000 */
[----:B------:R1:W2:Y:S02]  /*1860*/  SHFL.DOWN PT, R174, R181, 0x10, 0x1f ;  /* 0x0a001f00b5ae7f89 */ /* 0x0002a400000e0000 */
.L_x_8641:
        /* <DEDUP_REMOVED lines=18> */
.L_x_8642:
[----:B------:R-:W-:Y:S01]  /*1990*/  @!P5 LOP3.LUT R180, R180, 0x7, RZ, 0xc0, !PT ;  /* 0x00000007b4b4d812 */ /* 0x000fe200078ec0ff */
[----:B---3--:R-:W-:Y:S01]  /*19a0*/  FADD.FTZ R218, R179, R176 ;  /* 0x000000b0b3da7221 */ /* 0x008fe20000010000 */
[----:B------:R-:W-:Y:S01]  /*19b0*/  WARPSYNC 0xffffffff ;  /* 0xffffffff00007948 */ /* 0x000fe20003800000 */
[----:B--2---:R-:W-:Y:S01]  /*19c0*/  FADD.FTZ R219, R219, R178 ;  /* 0x000000b2dbdb7221 */ /* 0x004fe20000010000 */
[----:B------:R-:W-:Y:S01]  /*19d0*/  @!P5 IADD3 R221, R217, R180, RZ ;  /* 0x000000b4d9ddd210 */ /* 0x000fe20007ffe0ff */
[----:B------:R-:W-:Y:S04]  /*19e0*/  BSSY B0, `(.L_x_8628) ;  /* 0x000004a000007945 */ /* 0x000fe80003800000 */
[----:B------:R-:W-:Y:S04]  /*19f0*/  @!P5 STS.64 [R221.X8+0x6000], R218 ;  /* 0x006000dadd00d388 */ /* 0x000fe80000008a00 */
[----:B------:R-:W-:Y:S06]  /*1a00*/  BAR.SYNC.DEFER_BLOCKING 0x0 ;  /* 0x0000000000007b1d */ /* 0x000fec0000010000 */
[----:B------:R-:W2:Y:S04]  /*1a10*/  LDS.128 R172, [R217.X8+0x6000] ;  /* 0x00600000d9ac7984 */ /* 0x000ea80000008c00 */
[----:B-1----:R-:W1:Y:S04]  /*1a20*/  LDS.128 R176, [R217.X8+0x6010] ;  /* 0x00601000d9b07984 */ /* 0x002e680000008c00 */
[----:B-----5:R-:W3:Y:S04]  /*1a30*/  LDS.128 R180, [R217.X8+0x6020] ;  /* 0x00602000d9b47984 */ /* 0x020ee80000008c00 */
        /* <DEDUP_REMOVED lines=23> */
[----:B0-----:R-:W-:-:S04]  /*1bb0*/  ISETP.NE.AND P5, PT, R5, RZ, PT ;  /* 0x000000ff0500720c */ /* 0x001fc80003fa5270 */
        /* <DEDUP_REMOVED lines=20> */
[----:B------:R-:W-:-:S03]  /*1d00*/  IMAD.WIDE.U32 R180, R9, R186, c[0x0][0x248] ;  /* 0x0000920009b47625 */ /* 0x000fc600078e00ba */
[----:B------:R-:W-:Y:S01]  /*1d10*/  ISETP.NE.AND.EX P5, PT, RZ, c[0x0][0x25c], PT, P5 ;  /* 0x00009700ff007a0c */ /* 0x000fe20003fa5350 */
[CC--:B------:R-:W-:Y:S02]  /*1d20*/  FMUL.FTZ R187, R177.reuse, R8.reuse ;  /* 0x00000008b1bb7220 */ /* 0x0c0fe40000410000 */
[----:B------:R-:W-:Y:S01]  /*1d30*/  FMUL.FTZ R218, R176, R8 ;  /* 0x00000008b0da7220 */ /* 0x000fe20000410000 */
[----:B------:R-:W-:Y:S01]  /*1d40*/  SEL R168, R177, R168, P5 ;  /* 0x000000a8b1a87207 */ /* 0x000fe20002800000 */
[C---:B------:R-:W-:Y:S01]  /*1d50*/  FMUL.FTZ R217, R179.reuse, R8 ;  /* 0x00000008b3d97220 */ /* 0x040fe20000410000 */
[----:B------:R-:W-:Y:S02]  /*1d60*/  SEL R169, R178, R169, P5 ;  /* 0x000000a9b2a97207 */ /* 0x000fe40002800000 */
[----:B------:R-:W-:Y:S01]  /*1d70*/  SEL R170, R179, R170, P5 ;  /* 0x000000aab3aa7207 */ /* 0x000fe20002800000 */
[----:B------:R-:W-:Y:S01]  /*1d80*/  FMUL.FTZ R179, R147, R218 ;  /* 0x000000da93b37220 */ /* 0x000fe20000410000 */
[----:B------:R-:W-:Y:S01]  /*1d90*/  SEL R171, R176, R171, P5 ;  /* 0x000000abb0ab7207 */ /* 0x000fe20002800000 */
[----:B------:R-:W-:Y:S01]  /*1da0*/  FMUL.FTZ R176, R144, R187 ;  /* 0x000000bb90b07220 */ /* 0x000fe20000410000 */
[----:B------:R-:W-:-:S04]  /*1db0*/  ISETP.NE.U32.AND P5, PT, RZ, c[0x0][0x258], PT ;  /* 0x00009600ff007a0c */ /* 0x000fc80003fa5070 */
[----:B------:R-:W-:-:S13]  /*1dc0*/  ISETP.NE.AND.EX P5, PT, RZ, c[0x0][0x25c], PT, P5 ;  /* 0x00009700ff007a0c */ /* 0x000fda0003fa5350 */
[C---:B------:R-:W-:Y:S01]  /*1dd0*/  @P5 IMAD.WIDE.U32 R182, R9.reuse, R186, c[0x0][0x258] ;  /* 0x0000960009b65625 */ /* 0x040fe200078e00ba */
[----:B------:R-:W-:-:S03]  /*1de0*/  IADD3 R9, R9, 0x100, RZ ;  /* 0x0000010009097810 */ /* 0x000fc60007ffe0ff */
[----:B------:R-:W-:Y:S01]  /*1df0*/  FMUL.FTZ R186, R178, R8 ;  /* 0x00000008b2ba7220 */ /* 0x000fe20000410000 */
[----:B------:R0:W-:Y:S01]  /*1e00*/  @P5 STG.E.128 [R182.64], R168 ;  /* 0x000000a8b6005986 */ /* 0x0001e2000c101d04 */
[----:B------:R-:W-:Y:S02]  /*1e10*/  FMUL.FTZ R178, R146, R217 ;  /* 0x000000d992b27220 */ /* 0x000fe40000410000 */
[----:B------:R-:W-:-:S05]  /*1e20*/  FMUL.FTZ R177, R145, R186 ;  /* 0x000000ba91b17220 */ /* 0x000fca0000410000 */
[----:B------:R0:W-:Y:S01]  /*1e30*/  STG.E.128 [R180.64], R176 ;  /* 0x000000b0b4007986 */ /* 0x0001e2000c101d04 */
[----:B--2---:R-:W-:Y:S02]  /*1e40*/  FFMA.FTZ R52, R187, R172, R52 ;  /* 0x000000acbb347223 */ /* 0x004fe40000010034 */
[----:B------:R-:W-:Y:S02]  /*1e50*/  FFMA.FTZ R53, R173, R186, R53 ;  /* 0x000000baad357223 */ /* 0x000fe40000010035 */
[----:B------:R-:W-:Y:S02]  /*1e60*/  FFMA.FTZ R54, R174, R217, R54 ;  /* 0x000000d9ae367223 */ /* 0x000fe40000010036 */
[----:B------:R-:W-:Y:S02]  /*1e70*/  FFMA.FTZ R55, R175, R218, R55 ;  /* 0x000000daaf377223 */ /* 0x000fe40000010037 */
.L_x_8629:
[----:B0-----:R-:W-:Y:S05]  /*1e80*/  BSYNC B0 ;  /* 0x0000000000007941 */ /* 0x001fea0003800000 */
.L_x_8628:
        /* <DEDUP_REMOVED lines=8> */
[----:B------:R-:W-:Y:S02]  /*1f10*/  FADD.FTZ R172, R188, -R173 ;  /* 0x800000adbcac7221 */ /* 0x000fe40000010000 */
[-CC-:B------:R-:W-:Y:S02]  /*1f20*/  FFMA.FTZ R175, R201, R185.reuse, R176.reuse ;  /* 0x000000b9c9af7223 */ /* 0x180fe400000100b0 */
[----:B------:R-:W-:Y:S01]  /*1f30*/  FMUL.FTZ R177, R215, R172 ;  /* 0x000000acd7b17220 */ /* 0x000fe20000410000 */
[----:B------:R-:W-:Y:S01]  /*1f40*/  MOV R172, 0x10 ;  /* 0x0000001000ac7802 */ /* 0x000fe20000000f00 */
        /* <DEDUP_REMOVED lines=21> */
[C---:B------:R-:W-:Y:S02]  /*20a0*/  SEL R170, R179.reuse, R170, P6 ;  /* 0x000000aab3aa7207 */ /* 0x040fe40003000000 */
[C---:B------:R-:W-:Y:S01]  /*20b0*/  SEL R171, R178.reuse, R171, P6 ;  /* 0x000000abb2ab7207 */ /* 0x040fe20003000000 */
        /* <DEDUP_REMOVED lines=17> */
.L_x_8631:
[----:B0-----:R-:W-:Y:S05]  /*21d0*/  BSYNC B0 ;  /* 0x0000000000007941 */ /* 0x001fea0003800000 */
.L_x_8630:
[----:B------:R-:W-:Y:S01]  /*21e0*/  BSSY B0, `(.L_x_8632) ;  /* 0x0000034000007945 */ /* 0x000fe20003800000 */
[----:B------:R-:W-:Y:S05]  /*21f0*/  @!P2 BRA `(.L_x_8633) ;  /* 0x000003200000a947 */ /* 0x000fea0003800000 */
[----:B------:R-:W-:-:S04]  /*2200*/  ISETP.NE.AND P5, PT, R5, RZ, PT ;  /* 0x000000ff0500720c */ /* 0x000fc80003fa5270 */
[----:B------:R-:W-:Y:S02]  /*2210*/  FSEL R176, R184, RZ, !P5 ;  /* 0x000000ffb8b07208 */ /* 0x000fe40006800000 */
[----:B------:R-:W-:-:S03]  /*2220*/  ISETP.NE.U32.AND P5, PT, RZ, c[0x0][0x258], PT ;  /* 0x00009600ff007a0c */ /* 0x000fc60003fa5070 */
[-CC-:B------:R-:W-:Y:S01]  /*2230*/  FFMA.FTZ R172, R10, R185.reuse, R176.reuse ;  /* 0x000000b90aac7223 */ /* 0x180fe200000100b0 */
[----:B------:R-:W-:Y:S01]  /*2240*/  ISETP.NE.AND.EX P5, PT, RZ, c[0x0][0x25c], PT, P5 ;  /* 0x00009700ff007a0c */ /* 0x000fe20003fa5350 */
[-C--:B------:R-:W-:Y:S02]  /*2250*/  FFMA.FTZ R173, R11, R185.reuse, R176 ;  /* 0x000000b90bad7223 */ /* 0x080fe400000100b0 */
[----:B------:R-:W-:Y:S02]  /*2260*/  FADD.FTZ R172, R21, -R172 ;  /* 0x800000ac15ac7221 */ /* 0x000fe40000010000 */
[----:B------:R-:W-:Y:S02]  /*2270*/  FFMA.FTZ R175, R199, R185, R176 ;  /* 0x000000b9c7af7223 */ /* 0x000fe400000100b0 */
[----:B------:R-:W-:Y:S01]  /*2280*/  FMUL.FTZ R177, R215, R172 ;  /* 0x000000acd7b17220 */ /* 0x000fe20000410000 */
[----:B------:R-:W-:Y:S01]  /*2290*/  HFMA2.MMA R172, -RZ, RZ, 0, 9.5367431640625e-07 ;  /* 0x00000010ffac7435 */ /* 0x000fe200000001ff */
[----:B------:R-:W-:-:S02]  /*22a0*/  FADD.FTZ R174, R194, -R173 ;  /* 0x800000adc2ae7221 */ /* 0x000fc40000010000 */
[----:B------:R-:W-:Y:S02]  /*22b0*/  FFMA.FTZ R176, R214, R185, R176 ;  /* 0x000000b9d6b07223 */ /* 0x000fe400000100b0 */
        /* <DEDUP_REMOVED lines=38> */
.L_x_8633:
[----:B0-----:R-:W-:Y:S05]  /*2520*/  BSYNC B0 ;  /* 0x0000000000007941 */ /* 0x001fea0003800000 */
.L_x_8632:
        /* <DEDUP_REMOVED lines=9> */
[----:B------:R-:W-:Y:S02]  /*25c0*/  FADD.FTZ R180, R208, -R177 ;  /* 0x800000b1d0b47221 */ /* 0x000fe40000010000 */
[----:B------:R-:W-:Y:S01]  /*25d0*/  FMUL.FTZ R177, R215, R172 ;  /* 0x000000acd7b17220 */ /* 0x000fe20000410000 */
[----:B------:R-:W-:Y:S01]  /*25e0*/  MOV R172, 0x10 ;  /* 0x0000001000ac7802 */ /* 0x000fe20000000f00 */
[----:B------:R-:W-:-:S02]  /*25f0*/  FFMA.FTZ R173, R13, R185, R174 ;  /* 0x000000b90dad7223 */ /* 0x000fc400000100ae */
[----:B------:R-:W-:Y:S02]  /*2600*/  FFMA.FTZ R175, R197, R185, R174 ;  /* 0x000000b9c5af7223 */ /* 0x000fe400000100ae */
        /* <DEDUP_REMOVED lines=38> */
.L_x_8635:
[----:B0-----:R-:W-:Y:S05]  /*2870*/  BSYNC B0 ;  /* 0x0000000000007941 */ /* 0x001fea0003800000 */
.L_x_8634:
        /* <DEDUP_REMOVED lines=12> */
[----:B------:R-:W-:Y:S01]  /*2940*/  FMUL.FTZ R177, R215, R172 ;  /* 0x000000acd7b17220 */ /* 0x000fe20000410000 */
[----:B------:R-:W-:Y:S01]  /*2950*/  HFMA2.MMA R172, -RZ, RZ, 0, 9.5367431640625e-07 ;  /* 0x00000010ffac7435 */ /* 0x000fe200000001ff */
[----:B------:R-:W-:Y:S01]  /*2960*/  FADD.FTZ R174, R195, -R174 ;  /* 0x800000aec3ae7221 */ /* 0x000fe20000010000 */
[----:B------:R-:W-:Y:S01]  /*2970*/  @P5 LEA R182, P6, R9, c[0x0][0x258], 0x4 ;  /* 0x0000960009b65a11 */ /* 0x000fe200078c20ff */
[----:B------:R-:W-:Y:S02]  /*2980*/  FADD.FTZ R178, R206, -R175 ;  /* 0x800000afceb27221 */ /* 0x000fe40000010000 */
[----:B------:R-:W-:Y:S01]  /*2990*/  FMUL.FTZ R176, R215, R174 ;  /* 0x000000aed7b07220 */ /* 0x000fe20000410000 */
[----:B------:R-:W-:Y:S01]  /*29a0*/  @P5 LEA.HI.X R183, R9, c[0x0][0x25c], RZ, 0x4, P6 ;  /* 0x0000970009b75a11 */ /* 0x000fe200030f24ff */
[C---:B------:R-:W-:Y:S01]  /*29b0*/  FMUL.FTZ R179, R215.reuse, R178 ;  /* 0x000000b2d7b37220 */ /* 0x040fe20000410000 */
[----:B------:R-:W-:Y:S01]  /*29c0*/  ISETP.NE.U32.AND P6, PT, RZ, c[0x0][0x218], PT ;  /* 0x00008600ff007a0c */ /* 0x000fe20003fc5070 */
[----:B------:R-:W-:-:S02]  /*29d0*/  FMUL.FTZ R178, R215, R180 ;  /* 0x000000b4d7b27220 */ /* 0x000fc40000410000 */
[----:B------:R-:W-:Y:S01]  /*29e0*/  IMAD.WIDE.U32 R172, R9, R172, c[0x0][0x170] ;  /* 0x00005c0009ac7625 */ /* 0x000fe200078e00ac */
[----:B------:R-:W-:-:S05]  /*29f0*/  ISETP.NE.AND.EX P6, PT, RZ, c[0x0][0x21c], PT, P6 ;  /* 0x00008700ff007a0c */ /* 0x000fca0003fc5360 */
[----:B------:R-:W2:Y:S08]  /*2a00*/  LDG.E.128 R172, [R172.64] ;  /* 0x00000004acac7981 */ /* 0x000eb0000c1e1d00 */
[----:B------:R-:W-:Y:S02]  /*2a10*/  @P6 FADD.FTZ R177, R160, R177 ;  /* 0x000000b1a0b16221 */ /* 0x000fe40000010000 */
[----:B------:R-:W-:-:S02]  /*2a20*/  @P6 FADD.FTZ R176, R161, R176 ;  /* 0x000000b0a1b06221 */ /* 0x000fc40000010000 */
        /* <DEDUP_REMOVED lines=25> */
.L_x_8637:
[----:B0-----:R-:W-:Y:S05]  /*2bc0*/  BSYNC B0 ;  /* 0x0000000000007941 */ /* 0x001fea0003800000 */
.L_x_8636:
        /* <DEDUP_REMOVED lines=10> */
[----:B------:R-:W-:Y:S02]  /*2c70*/  FFMA.FTZ R175, R19, R185, R184 ;  /* 0x000000b913af7223 */ /* 0x000fe400000100b8 */
[----:B------:R-:W-:Y:S01]  /*2c80*/  FMUL.FTZ R177, R215, R172 ;  /* 0x000000acd7b17220 */ /* 0x000fe20000410000 */
[----:B------:R-:W-:Y:S01]  /*2c90*/  MOV R172, 0x10 ;  /* 0x0000001000ac7802 */ /* 0x000fe20000000f00 */
[----:B------:R-:W-:-:S02]  /*2ca0*/  FADD.FTZ R174, R17, -R174 ;  /* 0x800000ae11ae7221 */ /* 0x000fc40000010000 */
[----:B------:R-:W-:Y:S02]  /*2cb0*/  FADD.FTZ R178, R200, -R175 ;  /* 0x800000afc8b27221 */ /* 0x000fe40000010000 */
[C---:B------:R-:W-:Y:S01]  /*2cc0*/  IMAD.WIDE.U32 R172, R9.reuse, R172, c[0x0][0x170] ;  /* 0x00005c0009ac7625 */ /* 0x040fe200078e00ac */
[----:B------:R-:W-:-:S03]  /*2cd0*/  @P5 LEA R182, P6, R9, c[0x0][0x258], 0x4 ;  /* 0x0000960009b65a11 */ /* 0x000fc600078c20ff */
[----:B------:R-:W-:Y:S01]  /*2ce0*/  FMUL.FTZ R176, R215, R174 ;  /* 0x000000aed7b07220 */ /* 0x000fe20000410000 */
[----:B------:R-:W-:Y:S01]  /*2cf0*/  @P5 LEA.HI.X R183, R9, c[0x0][0x25c], RZ, 0x4, P6 ;  /* 0x0000970009b75a11 */ /* 0x000fe200030f24ff */
[----:B------:R-:W2:Y:S01]  /*2d00*/  LDG.E.128 R172, [R172.64] ;  /* 0x00000004acac7981 */ /* 0x000ea2000c1e1d00 */
[----:B------:R-:W-:Y:S01]  /*2d10*/  ISETP.NE.U32.AND P6, PT, RZ, c[0x0][0x218], PT ;  /* 0x00008600ff007a0c */ /* 0x000fe20003fc5070 */
[----:B------:R-:W-:Y:S02]  /*2d20*/  FFMA.FTZ R185, R198, R185, R184 ;  /* 0x000000b9c6b97223 */ /* 0x000fe400000100b8 */
[----:B------:R-:W-:Y:S01]  /*2d30*/  FMUL.FTZ R179, R215, R178 ;  /* 0x000000b2d7b37220 */ /* 0x000fe20000410000 */
        /* <DEDUP_REMOVED lines=12> */
[C---:B------:R-:W-:Y:S01]  /*2e00*/  SEL R171, R178.reuse, R171, P6 ;  /* 0x000000abb2ab7207 */ /* 0x040fe20003000000 */
[-C--:B------:R-:W-:Y:S02]  /*2e10*/  FMUL.FTZ R185, R177, R8.reuse ;  /* 0x00000008b1b97220 */ /* 0x080fe40000410000 */
[-C--:B------:R-:W-:Y:S02]  /*2e20*/  FMUL.FTZ R184, R178, R8.reuse ;  /* 0x00000008b2b87220 */ /* 0x080fe40000410000 */
[----:B------:R0:W-:Y:S01]  /*2e30*/  @P5 STG.E.128 [R182.64], R168 ;  /* 0x000000a8b6005986 */ /* 0x0001e2000c101d04 */
[-C--:B------:R-:W-:Y:S01]  /*2e40*/  FMUL.FTZ R187, R179, R8.reuse ;  /* 0x00000008b3bb7220 */ /* 0x080fe20000410000 */
[----:B------:R-:W-:Y:S01]  /*2e50*/  LEA R180, P5, R9, c[0x0][0x248], 0x4 ;  /* 0x0000920009b47a11 */ /* 0x000fe200078a20ff */
[----:B------:R-:W-:-:S02]  /*2e60*/  FMUL.FTZ R8, R176, R8 ;  /* 0x00000008b0087220 */ /* 0x000fc40000410000 */
[----:B------:R-:W-:Y:S01]  /*2e70*/  FMUL.FTZ R179, R111, R184 ;  /* 0x000000b86fb37220 */ /* 0x000fe20000410000 */
[----:B------:R-:W-:Y:S01]  /*2e80*/  LEA.HI.X R181, R9, c[0x0][0x24c], RZ, 0x4, P5 ;  /* 0x0000930009b57a11 */ /* 0x000fe200028f24ff */
        /* <DEDUP_REMOVED lines=8> */
.L_x_8639:
[----:B0-----:R-:W-:Y:S05]  /*2f10*/  BSYNC B0 ;  /* 0x0000000000007941 */ /* 0x001fea0003800000 */
.L_x_8638:
[----:B------:R-:W-:Y:S02]  /*2f20*/  LOP3.LUT P5, RZ, R7, 0xff, RZ, 0xc0, !PT ;  /* 0x000000ff07ff7812 */ /* 0x000fe400078ac0ff */
[----:B------:R-:W-:Y:S02]  /*2f30*/  IADD3 R6, R6, c[0x0][0x160], RZ ;  /* 0x0000580006067a10 */ /* 0x000fe40007ffe0ff */
[----:B------:R-:W-:-:S02]  /*2f40*/  SEL R7, RZ, 0x1, P5 ;  /* 0x00000001ff077807 */ /* 0x000fc40002800000 */
[----:B------:R-:W-:-:S13]  /*2f50*/  ISETP.GE.AND P5, PT, R6, c[0x0][0x164], PT ;  /* 0x0000590006007a0c */ /* 0x000fda0003fa6270 */
[----:B------:R-:W-:Y:S01]  /*2f60*/  @P5 CALL.REL.NOINC `(.L_x_8613) ;  /* 0x0000001000005944 */ /* 0x000fe20003c00000 */
[----:B------:R-:W-:Y:S05]  /*2f70*/  BRA `(.L_x_8640) ;  /* 0xffffd66000007947 */ /* 0x000fea000383ffff */
.L_x_8613:
[----:B--2---:R-:W0:Y:S01]  /*2f80*/  S2UR UR6, SR_CTAID.X ;  /* 0x00000000000679c3 */ /* 0x004e220000002500 */
[----:B------:R-:W0:Y:S01]  /*2f90*/  S2R R2, SR_TID.X ;  /* 0x0000000000027919 */ /* 0x000e220000002100 */
[----:B------:R-:W-:Y:S02]  /*2fa0*/  @P0 MOV R7, 0x10 ;  /* 0x0000001000070802 */ /* 0x000fe40000000f00 */
[----:B------:R-:W-:Y:S02]  /*2fb0*/  @P1 MOV R13, 0x10 ;  /* 0x00000010000d1802 */ /* 0x000fe40000000f00 */
        /* <DEDUP_REMOVED lines=52> */
.L_x_8626:
[----:B------:R-:W-:Y:S01]  /*3300*/  HFMA2.MMA R184, -RZ, RZ, 0, 9.5367431640625e-07 ;  /* 0x00000010ffb87435 */ /* 0x000fe200000001ff */
[----:B------:R-:W-:-:S02]  /*3310*/  MOV R175, R181 ;  /* 0x000000b500af7202 */ /* 0x000fc40000000f00 */
[----:B------:R-:W-:Y:S02]  /*3320*/  MOV R219, 0x1f ;  /* 0x0000001f00db7802 */ /* 0x000fe40000000f00 */
[----:B------:R-:W-:Y:S02]  /*3330*/  MOV R186, 0xffffffff ;  /* 0xffffffff00ba7802 */ /* 0x000fe40000000f00 */
[----:B------:R-:W-:Y:S02]  /*3340*/  MOV R172, 0x3360 ;  /* 0x0000336000ac7802 */ /* 0x000fe40000000f00 */
[----:B0----5:R-:W-:Y:S05]  /*3350*/  CALL.REL.NOINC `($__internal_184_$__cuda_sm70_shflsync_down_p) ;  /* 0x0000045000007944 */ /* 0x021fea0003c00000 */
[----:B-1----:R-:W-:Y:S01]  /*3360*/  MOV R174, R219 ;  /* 0x000000db00ae7202 */ /* 0x002fe20000000f00 */
[----:B0-----:R-:W-:Y:S05]  /*3370*/  BRA `(.L_x_8641) ;  /* 0xffffe4f000007947 */ /* 0x001fea000383ffff */
.L_x_8627:
[----:B------:R-:W-:Y:S01]  /*3380*/  HFMA2.MMA R184, -RZ, RZ, 0, 9.5367431640625e-07 ;  /* 0x00000010ffb87435 */ /* 0x000fe200000001ff */
[----:B------:R-:W-:Y:S02]  /*3390*/  MOV R175, R182 ;  /* 0x000000b600af7202 */ /* 0x000fe40000000f00 */
[----:B------:R-:W-:Y:S02]  /*33a0*/  MOV R219, 0x1f ;  /* 0x0000001f00db7802 */ /* 0x000fe40000000f00 */
[----:B------:R-:W-:-:S02]  /*33b0*/  MOV R186, 0xffffffff ;  /* 0xffffffff00ba7802 */ /* 0x000fc40000000f00 */
[----:B------:R-:W-:Y:S02]  /*33c0*/  MOV R172, 0x33e0 ;  /* 0x000033e000ac7802 */ /* 0x000fe40000000f00 */
[----:B012--5:R-:W-:Y:S05]  /*33d0*/  CALL.REL.NOINC `($__internal_184_$__cuda_sm70_shflsync_down_p) ;  /* 0x000003d000007944 */ /* 0x027fea0003c00000 */
[----:B------:R-:W-:Y:S01]  /*33e0*/  FADD.FTZ R181, R174, R181 ;  /* 0x000000b5aeb57221 */ /* 0x000fe20000010000 */
[----:B0-----:R-:W-:Y:S01]  /*33f0*/  HFMA2.MMA R184, -RZ, RZ, 0, 4.76837158203125e-07 ;  /* 0x00000008ffb87435 */ /* 0x001fe200000001ff */
[----:B-1----:R-:W-:Y:S01]  /*3400*/  FADD.FTZ R182, R182, R219 ;  /* 0x000000dbb6b67221 */ /* 0x002fe20000010000 */
[----:B------:R-:W-:Y:S02]  /*3410*/  MOV R219, 0x1f ;  /* 0x0000001f00db7802 */ /* 0x000fe40000000f00 */
[----:B------:R-:W-:Y:S02]  /*3420*/  MOV R186, 0xffffffff ;  /* 0xffffffff00ba7802 */ /* 0x000fe40000000f00 */
[----:B------:R-:W-:Y:S02]  /*3430*/  MOV R175, R181 ;  /* 0x000000b500af7202 */ /* 0x000fe40000000f00 */
[----:B------:R-:W-:Y:S02]  /*3440*/  MOV R172, 0x3460 ;  /* 0x0000346000ac7802 */ /* 0x000fe40000000f00 */
[----:B------:R-:W-:Y:S05]  /*3450*/  CALL.REL.NOINC `($__internal_184_$__cuda_sm70_shflsync_down_p) ;  /* 0x0000035000007944 */ /* 0x000fea0003c00000 */
[----:B0-----:R-:W-:Y:S01]  /*3460*/  HFMA2.MMA R184, -RZ, RZ, 0, 4.76837158203125e-07 ;  /* 0x00000008ffb87435 */ /* 0x001fe200000001ff */
[----:B-1----:R-:W-:-:S02]  /*3470*/  MOV R174, R219 ;  /* 0x000000db00ae7202 */ /* 0x002fc40000000f00 */
[----:B------:R-:W-:Y:S02]  /*3480*/  MOV R175, R182 ;  /* 0x000000b600af7202 */ /* 0x000fe40000000f00 */
[----:B------:R-:W-:Y:S02]  /*3490*/  MOV R219, 0x1f ;  /* 0x0000001f00db7802 */ /* 0x000fe40000000f00 */
[----:B------:R-:W-:Y:S02]  /*34a0*/  MOV R186, 0xffffffff ;  /* 0xffffffff00ba7802 */ /* 0x000fe40000000f00 */
[----:B------:R-:W-:Y:S02]  /*34b0*/  MOV R172, 0x34d0 ;  /* 0x000034d000ac7802 */ /* 0x000fe40000000f00 */
[----:B------:R-:W-:Y:S05]  /*34c0*/  CALL.REL.NOINC `($__internal_184_$__cuda_sm70_shflsync_down_p) ;  /* 0x000002e000007944 */ /* 0x000fea0003c00000 */
[----:B------:R-:W-:Y:S01]  /*34d0*/  FADD.FTZ R181, R174, R181 ;  /* 0x000000b5aeb57221 */ /* 0x000fe20000010000 */
[----:B0-----:R-:W-:Y:S01]  /*34e0*/  HFMA2.MMA R184, -RZ, RZ, 0, 2.384185791015625e-07 ;  /* 0x00000004ffb87435 */ /* 0x001fe200000001ff */
[----:B-1----:R-:W-:Y:S01]  /*34f0*/  FADD.FTZ R182, R182, R219 ;  /* 0x000000dbb6b67221 */ /* 0x002fe20000010000 */
[----:B------:R-:W-:Y:S02]  /*3500*/  MOV R219, 0x1f ;  /* 0x0000001f00db7802 */ /* 0x000fe40000000f00 */
[----:B------:R-:W-:-:S02]  /*3510*/  MOV R186, 0xffffffff ;  /* 0xffffffff00ba7802 */ /* 0x000fc40000000f00 */
[----:B------:R-:W-:Y:S02]  /*3520*/  MOV R175, R181 ;  /* 0x000000b500af7202 */ /* 0x000fe40000000f00 */
[----:B------:R-:W-:Y:S02]  /*3530*/  MOV R172, 0x3550 ;  /* 0x0000355000ac7802 */ /* 0x000fe40000000f00 */
[----:B------:R-:W-:Y:S05]  /*3540*/  CALL.REL.NOINC `($__internal_184_$__cuda_sm70_shflsync_down_p) ;  /* 0x0000026000007944 */ /* 0x000fea0003c00000 */
[----:B0-----:R-:W-:Y:S01]  /*3550*/  HFMA2.MMA R184, -RZ, RZ, 0, 2.384185791015625e-07 ;  /* 0x00000004ffb87435 */ /* 0x001fe200000001ff */
[----:B-1----:R-:W-:Y:S02]  /*3560*/  MOV R174, R219 ;  /* 0x000000db00ae7202 */ /* 0x002fe40000000f00 */
[----:B------:R-:W-:Y:S02]  /*3570*/  MOV R175, R182 ;  /* 0x000000b600af7202 */ /* 0x000fe40000000f00 */
[----:B------:R-:W-:Y:S02]  /*3580*/  MOV R219, 0x1f ;  /* 0x0000001f00db7802 */ /* 0x000fe40000000f00 */
[----:B------:R-:W-:Y:S02]  /*3590*/  MOV R186, 0xffffffff ;  /* 0xffffffff00ba7802 */ /* 0x000fe40000000f00 */
[----:B------:R-:W-:-:S02]  /*35a0*/  MOV R172, 0x35c0 ;  /* 0x000035c000ac7802 */ /* 0x000fc40000000f00 */
[----:B------:R-:W-:Y:S05]  /*35b0*/  CALL.REL.NOINC `($__internal_184_$__cuda_sm70_shflsync_down_p) ;  /* 0x000001f000007944 */ /* 0x000fea0003c00000 */
[----:B------:R-:W-:Y:S01]  /*35c0*/  FADD.FTZ R181, R174, R181 ;  /* 0x000000b5aeb57221 */ /* 0x000fe20000010000 */
[----:B0-----:R-:W-:Y:S01]  /*35d0*/  HFMA2.MMA R184, -RZ, RZ, 0, 1.1920928955078125e-07 ;  /* 0x00000002ffb87435 */ /* 0x001fe200000001ff */
[----:B-1----:R-:W-:Y:S01]  /*35e0*/  FADD.FTZ R178, R182, R219 ;  /* 0x000000dbb6b27221 */ /* 0x002fe20000010000 */
[----:B------:R-:W-:-:S02]  /*35f0*/  MOV R219, 0x1f ;  /* 0x0000001f00db7802 */ /* 0x000fc40000000f00 */
[----:B------:R-:W-:Y:S02]  /*3600*/  MOV R186, 0xffffffff ;  /* 0xffffffff00ba7802 */ /* 0x000fe40000000f00 */
[----:B------:R-:W-:Y:S02]  /*3610*/  MOV R175, R181 ;  /* 0x000000b500af7202 */ /* 0x000fe40000000f00 */
[----:B------:R-:W-:Y:S02]  /*3620*/  MOV R172, 0x3640 ;  /* 0x0000364000ac7802 */ /* 0x000fe40000000f00 */
[----:B------:R-:W-:Y:S05]  /*3630*/  CALL.REL.NOINC `($__internal_184_$__cuda_sm70_shflsync_down_p) ;  /* 0x0000017000007944 */ /* 0x000fea0003c00000 */
[----:B0-----:R-:W-:Y:S01]  /*3640*/  HFMA2.MMA R184, -RZ, RZ, 0, 1.1920928955078125e-07 ;  /* 0x00000002ffb87435 */ /* 0x001fe200000001ff */
[----:B-1----:R-:W-:Y:S02]  /*3650*/  MOV R174, R219 ;  /* 0x000000db00ae7202 */ /* 0x002fe40000000f00 */
[----:B------:R-:W-:Y:S02]  /*3660*/  MOV R175, R178 ;  /* 0x000000b200af7202 */ /* 0x000fe40000000f00 */
[----:B------:R-:W-:Y:S02]  /*3670*/  MOV R219, 0x1f ;  /* 0x0000001f00db7802 */ /* 0x000fe40000000f00 */
[----:B------:R-:W-:-:S02]  /*3680*/  MOV R186, 0xffffffff ;  /* 0xffffffff00ba7802 */ /* 0x000fc40000000f00 */
[----:B------:R-:W-:Y:S02]  /*3690*/  MOV R172, 0x36b0 ;  /* 0x000036b000ac7802 */ /* 0x000fe40000000f00 */
[----:B------:R-:W-:Y:S05]  /*36a0*/  CALL.REL.NOINC `($__internal_184_$__cuda_sm70_shflsync_down_p) ;  /* 0x0000010000007944 */ /* 0x000fea0003c00000 */
[----:B------:R-:W-:Y:S01]  /*36b0*/  FADD.FTZ R176, R174, R181 ;  /* 0x000000b5aeb07221 */ /* 0x000fe20000010000 */
[----:B0-----:R-:W-:Y:S01]  /*36c0*/  HFMA2.MMA R184, -RZ, RZ, 0, 5.9604644775390625e-08 ;  /* 0x00000001ffb87435 */ /* 0x001fe200000001ff */
[----:B-1----:R-:W-:Y:S01]  /*36d0*/  FADD.FTZ R178, R178, R219 ;  /* 0x000000dbb2b27221 */ /* 0x002fe20000010000 */
[----:B------:R-:W-:Y:S02]  /*36e0*/  MOV R219, 0x1f ;  /* 0x0000001f00db7802 */ /* 0x000fe40000000f00 */
[----:B------:R-:W-:Y:S02]  /*36f0*/  MOV R186, 0xffffffff ;  /* 0xffffffff00ba7802 */ /* 0x000fe40000000f00 */
[----:B------:R-:W-:Y:S02]  /*3700*/  MOV R175, R176 ;  /* 0x000000b000af7202 */ /* 0x000fe40000000f00 */
[----:B------:R-:W-:Y:S02]  /*3710*/  MOV R172, 0x3730 ;  /* 0x0000373000ac7802 */ /* 0x000fe40000000f00 */
[----:B------:R-:W-:Y:S05]  /*3720*/  CALL.REL.NOINC `($__internal_184_$__cuda_sm70_shflsync_down_p) ;  /* 0x0000008000007944 */ /* 0x000fea0003c00000 */
[----:B0-----:R-:W-:Y:S01]  /*3730*/  HFMA2.MMA R184, -RZ, RZ, 0, 5.9604644775390625e-08 ;  /* 0x00000001ffb87435 */ /* 0x001fe200000001ff */
[----:B-1----:R-:W-:-:S02]  /*3740*/  MOV R179, R219 ;  /* 0x000000db00b37202 */ /* 0x002fc40000000f00 */
[----:B------:R-:W-:Y:S02]  /*3750*/  MOV R175, R178 ;  /* 0x000000b200af7202 */ /* 0x000fe40000000f00 */
[----:B------:R-:W-:Y:S02]  /*3760*/  MOV R219, 0x1f ;  /* 0x0000001f00db7802 */ /* 0x000fe40000000f00 */
[----:B------:R-:W-:Y:S02]  /*3770*/  MOV R186, 0xffffffff ;  /* 0xffffffff00ba7802 */ /* 0x000fe40000000f00 */
[----:B------:R-:W-:Y:S02]  /*3780*/  MOV R172, 0x37a0 ;  /* 0x000037a000ac7802 */ /* 0x000fe40000000f00 */
[----:B------:R-:W-:Y:S05]  /*3790*/  CALL.REL.NOINC `($__internal_184_$__cuda_sm70_shflsync_down_p) ;  /* 0x0000001000007944 */ /* 0x000fea0003c00000 */
[----:B01----:R-:W-:Y:S05]  /*37a0*/  BRA `(.L_x_8642) ;  /* 0xffffe1e000007947 */ /* 0x003fea000383ffff */
        .weak           $__internal_184_$__cuda_sm70_shflsync_down_p
        .type           $__internal_184_$__cuda_sm70_shflsync_down_p,@function
        .size           $__internal_184_$__cuda_sm70_shflsync_down_p,(.L_x_9438 - $__internal_184_$__cuda_sm70_shflsync_down_p)
$__internal_184_$__cuda_sm70_shflsync_down_p:
[----:B------:R-:W-:Y:S01]  /*37b0*/  HFMA2.MMA R173, -RZ, RZ, 0, 0 ;  /* 0x00000000ffad7435 */ /* 0x000fe200000001ff */
[----:B------:R-:W-:Y:S04]  /*37c0*/  WARPSYNC R186 ;  /* 0x000000ba00007348 */ /* 0x000fe80003800000 */
[----:B------:R0:W1:Y:S01]  /*37d0*/  SHFL.DOWN PT, R219, R175, R184, R219 ;  /* 0x080000b8afdb7389 */ /* 0x00006200000e00db */
[----:B------:R-:W-:Y:S05]  /*37e0*/  RET.REL.NODEC R172 `(_ZN10layer_norm13ln_bwd_kernelINS_13Kernel_traitsIfffffjLj6144ELj1ELj1ELj8ELj16ENS_18Kernel_traits_baseILj6144EfffffjLj256EEEEELb0ELb1ELb0ELb0EEEvNS_9BwdParamsE) ;  /* 0xffffc810ac007950 */ /* 0x000fea0003c3ffff */
.L_x_8643:
        /* <DEDUP_REMOVED lines=9> */
.L_x_9438:


//--------------------- .text._ZN10layer_norm13ln_bwd_kernelINS_13Kernel_traitsIfffffjLj6144ELj1ELj1ELj8ELj16ENS_18Kernel_traits_baseILj6144EfffffjLj256EEEEELb0ELb1ELb0ELb1EEEvNS_9BwdParamsE --------------------------
	.section	.text._ZN10layer_norm13ln_bwd_kernelINS_13Kernel_traitsIfffffjLj6144ELj1ELj1ELj8ELj16ENS_18Kernel_traits_baseILj6144EfffffjLj256EEEEELb0ELb1ELb0ELb1EEEvNS_9BwdParamsE,"ax",@progbits
	.sectioninfo	@"SHI_REGISTERS=242"
	.align	128
        .global         _ZN10layer_norm13ln_bwd_kernelINS_13Kernel_traitsIfffffjLj6144ELj1ELj1ELj8ELj16ENS_18Kernel_traits_baseILj6144EfffffjLj256EEEEELb0ELb1ELb0ELb1EEEvNS_9BwdParamsE
        .type           _ZN10layer_norm13ln_bwd_kernelINS_13Kernel_traitsIfffffjLj6144ELj1ELj1ELj8ELj16ENS_18Kernel_traits_baseILj6144EfffffjLj256EEEEELb0ELb1ELb0ELb1EEEvNS_9BwdParamsE,@function
        .size           _ZN10layer_norm13ln_bwd_kernelINS_13Kernel_traitsIfffffjLj6144ELj1ELj1ELj8ELj16ENS_18Kernel_traits_baseILj6144EfffffjLj256EEEEELb0ELb1ELb0ELb1EEEvNS_9BwdParamsE,(.L_x_9439 - _ZN10layer_norm13ln_bwd_kernelINS_13Kernel_traitsIfffffjLj6144ELj1ELj1ELj8ELj16ENS_18Kernel_traits_baseILj6144EfffffjLj256EEEEELb0ELb1ELb0ELb1EEEvNS_9BwdParamsE)
        .other          _ZN10layer_norm13ln_bwd_kernelINS_13Kernel_traitsIfffffjLj6144ELj1ELj1ELj8ELj16ENS_18Kernel_traits_baseILj6144EfffffjLj256EEEEELb0ELb1ELb0ELb1EEEvNS_9BwdParamsE,@"STO_CUDA_ENTRY STV_DEFAULT"
_ZN10layer_norm13ln_bwd_kernelINS_13Kernel_traitsIfffffjLj6144ELj1ELj1ELj8ELj16ENS_18Kernel_traits_baseILj6144EfffffjLj256EEEEELb0ELb1ELb0ELb1EEEvNS_9BwdParamsE:
.text._ZN10layer_norm13ln_bwd_kernelINS_13Kernel_traitsIfffffjLj6144ELj1ELj1ELj8ELj16ENS_18Kernel_traits_baseILj6144EfffffjLj256EEEEELb0ELb1ELb0ELb1EEEvNS_9BwdParamsE:
        /* <DEDUP_REMOVED lines=44> */
.L_x_8644:
        /* <DEDUP_REMOVED lines=55> */
.L_x_8649:
[----:B------:R-:W-:Y:S01]  /*0630*/  IMAD R108, R198, c[0x0][0x168], RZ ;  /* 0x00005a00c66c7a24 */ /* 0x000fe200078e02ff */
[----:B------:R-:W-:-:S02]  /*0640*/  MOV R201, 0x4 ;  /* 0x0000000400c97802 */ /* 0x000fc40000000f00 */
        /* <DEDUP_REMOVED lines=47> */
[----:B-----5:R0:W5:Y:S01]  /*0940*/  @P0 LDG.E R201, [R218.64] ;  /* 0x00000004dac90981 */ /* 0x020162000c1e1900 */
        /* <DEDUP_REMOVED lines=185> */
.L_x_8650:
        /* <DEDUP_REMOVED lines=18> */
.L_x_8651:
        /* <DEDUP_REMOVED lines=72> */
[--C-:B------:R-:W-:Y:S01]  /*1a80*/  FFMA.FTZ R128, R128, R152, R151.reuse ;  /* 0x0000009880807223 */ /* 0x100fe20000010097 */
        /* <DEDUP_REMOVED lines=174> */
[-C--:B------:R-:W-:Y:S01]  /*2570*/  FMUL.FTZ R124, R124, R201.reuse ;  /* 0x000000c97c7c7220 */ /* 0x080fe20000410000 */
[C---:B------:R-:W-:Y:S01]  /*2580*/  SEL R106, R149.reuse, R106, P2 ;  /* 0x0000006a956a7207 */ /* 0x040fe20001000000 */
[----:B------:R-:W-:Y:S01]  /*2590*/  FMUL.FTZ R149, R149, R201 ;  /* 0x000000c995957220 */ /* 0x000fe20000410000 */
[----:B------:R-:W-:Y:S01]  /*25a0*/  SEL R107, R200, R107, P2 ;  /* 0x0000006bc86b7207 */ /* 0x000fe20001000000 */
[----:B------:R-:W-:Y:S01]  /*25b0*/  @P0 IMAD.WIDE.U32 R150, R199, R150, c[0x0][0x258] ;  /* 0x00009600c7960625 */ /* 0x000fe200078e0096 */
[----:B------:R-:W-:-:S04]  /*25c0*/  IADD3 R198, R198, c[0x0][0x160], RZ ;  /* 0x00005800c6c67a10 */ /* 0x000fc80007ffe0ff */
        /* <DEDUP_REMOVED lines=8> */
[----:B------:R-:W-:Y:S02]  /*2650*/  FMUL.FTZ R110, R34, R149 ;  /* 0x00000095226e7220 */ /* 0x000fe40000410000 */
[----:B---3--:R-:W-:Y:S01]  /*2660*/  FFMA.FTZ R6, R209, R112, R6 ;  /* 0x00000070d1067223 */ /* 0x008fe20000010006 */
[----:B------:R-:W-:Y:S01]  /*2670*/  LEA R112, P4, R225, c[0x0][0x248], 0x4 ;  /* 0x00009200e1707a11 */ /* 0x000fe200078820ff */
[----:B------:R-:W-:Y:S02]  /*2680*/  FFMA.FTZ R4, R114, R207, R4 ;  /* 0x000000cf72047223 */ /* 0x000fe40000010004 */
[----:B------:R-:W-:Y:S02]  /*2690*/  FMUL.FTZ R114, R200, R201 ;  /* 0x000000c9c8727220 */ /* 0x000fe40000410000 */
[----:B------:R-:W-:Y:S01]  /*26a0*/  FFMA.FTZ R7, R113, R210, R7 ;  /* 0x000000d271077223 */ /* 0x000fe20000010007 */
[----:B------:R-:W-:Y:S01]  /*26b0*/  LEA.HI.X R113, R225, c[0x0][0x24c], RZ, 0x4, P4 ;  /* 0x00009300e1717a11 */ /* 0x000fe200020f24ff */
        /* <DEDUP_REMOVED lines=22> */
.L_x_8648:
        /* <DEDUP_REMOVED lines=72> */
.L_x_8645:
        /* <DEDUP_REMOVED lines=28> */
.L_x_8646:
[----:B------:R-:W-:Y:S01]  /*2e60*/  HFMA2.MMA R112, -RZ, RZ, 0, 9.5367431640625e-07 ;  /* 0x00000010ff707435 */ /* 0x000fe200000001ff */
[----:B------:R-:W-:-:S02]  /*2e70*/  MOV R111, R113 ;  /* 0x00000071006f7202 */ /* 0x000fc40000000f00 */
[----:B------:R-:W-:Y:S02]  /*2e80*/  MOV R114, 0x1f ;  /* 0x0000001f00727802 */ /* 0x000fe40000000f00 */
[----:B------:R-:W-:Y:S02]  /*2e90*/  MOV R117, 0xffffffff ;  /* 0xffffffff00757802 */ /* 0x000fe40000000f00 */
[----:B------:R-:W-:Y:S02]  /*2ea0*/  MOV R108, 0x2ec0 ;  /* 0x00002ec0006c7802 */ /* 0x000fe40000000f00 */
[----:B-----5:R-:W-:Y:S05]  /*2eb0*/  CALL.REL.NOINC `($__internal_185_$__cuda_sm70_shflsync_down_p) ;  /* 0x0000046000007944 */ /* 0x020fea0003c00000 */
[----:B-1----:R-:W-:Y:S01]  /*2ec0*/  MOV R110, R111 ;  /* 0x0000006f006e7202 */ /* 0x002fe20000000f00 */
[----:B0-----:R-:W-:Y:S05]  /*2ed0*/  BRA `(.L_x_8650) ;  /* 0xffffe60000007947 */ /* 0x001fea000383ffff */
.L_x_8647:
[----:B------:R-:W-:Y:S01]  /*2ee0*/  HFMA2.MMA R112, -RZ, RZ, 0, 9.5367431640625e-07 ;  /* 0x00000010ff707435 */ /* 0x000fe200000001ff */
[----:B------:R-:W-:Y:S02]  /*2ef0*/  MOV R111, R115 ;  /* 0x00000073006f7202 */ /* 0x000fe40000000f00 */
[----:B------:R-:W-:Y:S02]  /*2f00*/  MOV R114, 0x1f ;  /* 0x0000001f00727802 */ /* 0x000fe40000000f00 */
[----:B------:R-:W-:-:S02]  /*2f10*/  MOV R117, 0xffffffff ;  /* 0xffffffff00757802 */ /* 0x000fc40000000f00 */
[----:B------:R-:W-:Y:S02]  /*2f20*/  MOV R108, 0x2f40 ;  /* 0x00002f40006c7802 */ /* 0x000fe40000000f00 */
[----:B01---5:R-:W-:Y:S05]  /*2f30*/  CALL.REL.NOINC `($__internal_185_$__cuda_sm70_shflsync_down_p) ;  /* 0x000003e000007944 */ /* 0x023fea0003c00000 */
[----:B------:R-:W-:Y:S01]  /*2f40*/  FADD.FTZ R113, R113, R110 ;  /* 0x0000006e71717221 */ /* 0x000fe20000010000 */
[----:B0-----:R-:W-:Y:S01]  /*2f50*/  HFMA2.MMA R112, -RZ, RZ, 0, 4.76837158203125e-07 ;  /* 0x00000008ff707435 */ /* 0x001fe200000001ff */
[----:B-1----:R-:W-:Y:S01]  /*2f60*/  FADD.FTZ R116, R115, R111 ;  /* 0x0000006f73747221 */ /* 0x002fe20000010000 */
[----:B------:R-:W-:Y:S02]  /*2f70*/  MOV R114, 0x1f ;  /* 0x0000001f00727802 */ /* 0x000fe40000000f00 */
[----:B------:R-:W-:Y:S02]  /*2f80*/  MOV R117, 0xffffffff ;  /* 0xffffffff00757802 */ /* 0x000fe40000000f00 */
[----:B------:R-:W-:Y:S02]  /*2f90*/  MOV R111, R113 ;  /* 0x00000071006f7202 */ /* 0x000fe40000000f00 */
[----:B------:R-:W-:Y:S02]  /*2fa0*/  MOV R108, 0x2fc0 ;  /* 0x00002fc0006c7802 */ /* 0x000fe40000000f00 */
[----:B------:R-:W-:Y:S05]  /*2fb0*/  CALL.REL.NOINC `($__internal_185_$__cuda_sm70_shflsync_down_p) ;  /* 0x0000036000007944 */ /* 0x000fea0003c00000 */
[----:B0-----:R-:W-:Y:S01]  /*2fc0*/  HFMA2.MMA R112, -RZ, RZ, 0, 4.76837158203125e-07 ;  /* 0x00000008ff707435 */ /* 0x001fe200000001ff */
[----:B-1----:R-:W-:-:S02]  /*2fd0*/  MOV R110, R111 ;  /* 0x0000006f006e7202 */ /* 0x002fc40000000f00 */
[----:B------:R-:W-:Y:S02]  /*2fe0*/  MOV R111, R116 ;  /* 0x00000074006f7202 */ /* 0x000fe40000000f00 */
[----:B------:R-:W-:Y:S02]  /*2ff0*/  MOV R114, 0x1f ;  /* 0x0000001f00727802 */ /* 0x000fe40000000f00 */
[----:B------:R-:W-:Y:S02]  /*3000*/  MOV R117, 0xffffffff ;  /* 0xffffffff00757802 */ /* 0x000fe40000000f00 */
[----:B------:R-:W-:Y:S02]  /*3010*/  MOV R108, 0x3030 ;  /* 0x00003030006c7802 */ /* 0x000fe40000000f00 */
[----:B------:R-:W-:Y:S05]  /*3020*/  CALL.REL.NOINC `($__internal_185_$__cuda_sm70_shflsync_down_p) ;  /* 0x000002f000007944 */ /* 0x000fea0003c00000 */
[----:B------:R-:W-:Y:S01]  /*3030*/  FADD.FTZ R113, R110, R113 ;  /* 0x000000716e717221 */ /* 0x000fe20000010000 */
[----:B0-----:R-:W-:Y:S01]  /*3040*/  HFMA2.MMA R112, -RZ, RZ, 0, 2.384185791015625e-07 ;  /* 0x00000004ff707435 */ /* 0x001fe200000001ff */
[----:B-1----:R-:W-:Y:S01]  /*3050*/  FADD.FTZ R116, R116, R111 ;  /* 0x0000006f74747221 */ /* 0x002fe20000010000 */
[----:B------:R-:W-:Y:S02]  /*3060*/  MOV R114, 0x1f ;  /* 0x0000001f00727802 */ /* 0x000fe40000000f00 */
[----:B------:R-:W-:-:S02]  /*3070*/  MOV R117, 0xffffffff ;  /* 0xffffffff00757802 */ /* 0x000fc40000000f00 */
[----:B------:R-:W-:Y:S02]  /*3080*/  MOV R111, R113 ;  /* 0x00000071006f7202 */ /* 0x000fe40000000f00 */
[----:B------:R-:W-:Y:S02]  /*3090*/  MOV R108, 0x30b0 ;  /* 0x000030b0006c7802 */ /* 0x000fe40000000f00 */
[----:B------:R-:W-:Y:S05]  /*30a0*/  CALL.REL.NOINC `($__internal_185_$__cuda_sm70_shflsync_down_p) ;  /* 0x0000027000007944 */ /* 0x000fea0003c00000 */
[----:B0-----:R-:W-:Y:S01]  /*30b0*/  HFMA2.MMA R112, -RZ, RZ, 0, 2.384185791015625e-07 ;  /* 0x00000004ff707435 */ /* 0x001fe200000001ff */
[----:B-1----:R-:W-:Y:S02]  /*30c0*/  MOV R110, R111 ;  /* 0x0000006f006e7202 */ /* 0x002fe40000000f00 */
[----:B------:R-:W-:Y:S02]  /*30d0*/  MOV R111, R116 ;  /* 0x00000074006f7202 */ /* 0x000fe40000000f00 */
[----:B------:R-:W-:Y:S02]  /*30e0*/  MOV R114, 0x1f ;  /* 0x0000001f00727802 */ /* 0x000fe40000000f00 */
[----:B------:R-:W-:Y:S02]  /*30f0*/  MOV R117, 0xffffffff ;  /* 0xffffffff00757802 */ /* 0x000fe40000000f00 */
[----:B------:R-:W-:-:S02]  /*3100*/  MOV R108, 0x3120 ;  /* 0x00003120006c7802 */ /* 0x000fc40000000f00 */
[----:B------:R-:W-:Y:S05]  /*3110*/  CALL.REL.NOINC `($__internal_185_$__cuda_sm70_shflsync_down_p) ;  /* 0x0000020000007944 */ /* 0x000fea0003c00000 */
[----:B------:R-:W-:Y:S01]  /*3120*/  FADD.FTZ R113, R110, R113 ;  /* 0x000000716e717221 */ /* 0x000fe20000010000 */
[----:B0-----:R-:W-:Y:S01]  /*3130*/  HFMA2.MMA R112, -RZ, RZ, 0, 1.1920928955078125e-07 ;  /* 0x00000002ff707435 */ /* 0x001fe200000001ff */
[----:B-1----:R-:W-:Y:S01]  /*3140*/  FADD.FTZ R116, R116, R111 ;  /* 0x0000006f74747221 */ /* 0x002fe20000010000 */
[----:B------:R-:W-:-:S02]  /*3150*/  MOV R114, 0x1f ;  /* 0x0000001f00727802 */ /* 0x000fc40000000f00 */
[----:B------:R-:W-:Y:S02]  /*3160*/  MOV R117, 0xffffffff ;  /* 0xffffffff00757802 */ /* 0x000fe40000000f00 */
[----:B------:R-:W-:Y:S02]  /*3170*/  MOV R111, R113 ;  /* 0x00000071006f7202 */ /* 0x000fe40000000f00 */
[----:B------:R-:W-:Y:S02]  /*3180*/  MOV R108, 0x31a0 ;  /* 0x000031a0006c7802 */ /* 0x000fe40000000f00 */
[----:B------:R-:W-:Y:S05]  /*3190*/  CALL.REL.NOINC `($__internal_185_$__cuda_sm70_shflsync_down_p) ;  /* 0x0000018000007944 */ /* 0x000fea0003c00000 */
[----:B0-----:R-:W-:Y:S01]  /*31a0*/  HFMA2.MMA R112, -RZ, RZ, 0, 1.1920928955078125e-07 ;  /* 0x00000002ff707435 */ /* 0x001fe200000001ff */
[----:B-1----:R-:W-:Y:S02]  /*31b0*/  MOV R110, R111 ;  /* 0x0000006f006e7202 */ /* 0x002fe40000000f00 */
[----:B------:R-:W-:Y:S02]  /*31c0*/  MOV R111, R116 ;  /* 0x00000074006f7202 */ /* 0x000fe40000000f00 */
[----:B------:R-:W-:Y:S02]  /*31d0*/  MOV R114, 0x1f ;  /* 0x0000001f00727802 */ /* 0x000fe40000000f00 */
[----:B------:R-:W-:-:S02]  /*31e0*/  MOV R117, 0xffffffff ;  /* 0xffffffff00757802 */ /* 0x000fc40000000f00 */
[----:B------:R-:W-:Y:S02]  /*31f0*/  MOV R108, 0x3210 ;  /* 0x00003210006c7802 */ /* 0x000fe40000000f00 */
[----:B------:R-:W-:Y:S05]  /*3200*/  CALL.REL.NOINC `($__internal_185_$__cuda_sm70_shflsync_down_p) ;  /* 0x0000011000007944 */ /* 0x000fea0003c00000 */
[----:B------:R-:W-:Y:S01]  /*3210*/  FADD.FTZ R113, R110, R113 ;  /* 0x000000716e717221 */ /* 0x000fe20000010000 */
[----:B0-----:R-:W-:Y:S01]  /*3220*/  HFMA2.MMA R112, -RZ, RZ, 0, 5.9604644775390625e-08 ;  /* 0x00000001ff707435 */ /* 0x001fe200000001ff */
[----:B-1----:R-:W-:Y:S01]  /*3230*/  FADD.FTZ R115, R116, R111 ;  /* 0x0000006f74737221 */ /* 0x002fe20000010000 */
[----:B------:R-:W-:Y:S02]  /*3240*/  MOV R114, 0x1f ;  /* 0x0000001f00727802 */ /* 0x000fe40000000f00 */
[----:B------:R-:W-:Y:S02]  /*3250*/  MOV R117, 0xffffffff ;  /* 0xffffffff00757802 */ /* 0x000fe40000000f00 */
[----:B------:R-:W-:Y:S02]  /*3260*/  MOV R111, R113 ;  /* 0x00000071006f7202 */ /* 0x000fe40000000f00 */
[----:B------:R-:W-:Y:S02]  /*3270*/  MOV R108, 0x3290 ;  /* 0x00003290006c7802 */ /* 0x000fe40000000f00 */
[----:B------:R-:W-:Y:S05]  /*3280*/  CALL.REL.NOINC `($__internal_185_$__cuda_sm70_shflsync_down_p) ;  /* 0x0000009000007944 */ /* 0x000fea0003c00000 */
[----:B0-----:R-:W-:Y:S01]  /*3290*/  HFMA2.MMA R112, -RZ, RZ, 0, 5.9604644775390625e-08 ;  /* 0x00000001ff707435 */ /* 0x001fe200000001ff */
[----:B-1----:R-:W-:-:S02]  /*32a0*/  MOV R124, R111 ;  /* 0x0000006f007c7202 */ /* 0x002fc40000000f00 */
[----:B------:R-:W-:Y:S02]  /*32b0*/  MOV R111, R115 ;  /* 0x00000073006f7202 */ /* 0x000fe40000000f00 */
[----:B------:R-:W-:Y:S02]  /*32c0*/  MOV R114, 0x1f ;  /* 0x0000001f00727802 */ /* 0x000fe40000000f00 */
[----:B------:R-:W-:Y:S02]  /*32d0*/  MOV R117, 0xffffffff ;  /* 0xffffffff00757802 */ /* 0x000fe40000000f00 */
[----:B------:R-:W-:Y:S02]  /*32e0*/  MOV R108, 0x3300 ;  /* 0x00003300006c7802 */ /* 0x000fe40000000f00 */
[----:B------:R-:W-:Y:S05]  /*32f0*/  CALL.REL.NOINC `($__internal_185_$__cuda_sm70_shflsync_down_p) ;  /* 0x0000002000007944 */ /* 0x000fea0003c00000 */
[----:B-1----:R-:W-:Y:S01]  /*3300*/  MOV R108, R111 ;  /* 0x0000006f006c7202 */ /* 0x002fe20000000f00 */
[----:B0-----:R-:W-:Y:S05]  /*3310*/  BRA `(.L_x_8651) ;  /* 0xffffe2e000007947 */ /* 0x001fea000383ffff */
        .weak           $__internal_185_$__cuda_sm70_shflsync_down_p
        .type           $__internal_185_$__cuda_sm70_shflsync_down_p,@function
        .size           $__internal_185_$__cuda_sm70_shflsync_down_p,(.L_x_9439 - $__internal_185_$__cuda_sm70_shflsync_down_p)
$__internal_185_$__cuda_sm70_shflsync_down_p:
[----:B------:R-:W-:Y:S01]  /*3320*/  HFMA2.MMA R109, -RZ, RZ, 0, 0 ;  /* 0x00000000ff6d7435 */ /* 0x000fe200000001ff */
[----:B------:R-:W-:Y:S04]  /*3330*/  WARPSYNC R117 ;  /* 0x0000007500007348 */ /* 0x000fe80003800000 */
[----:B------:R0:W1:Y:S01]  /*3340*/  SHFL.DOWN PT, R111, R111, R112, R114 ;  /* 0x080000706f6f7389 */ /* 0x00006200000e0072 */
[----:B------:R-:W-:Y:S05]  /*3350*/  RET.REL.NODEC R108 `(_ZN10layer_norm13ln_bwd_kernelINS_13Kernel_traitsIfffffjLj6144ELj1ELj1ELj8ELj16ENS_18Kernel_traits_baseILj6144EfffffjLj256EEEEELb0ELb1ELb0ELb1EEEvNS_9BwdParamsE) ;  /* 0xffffcca06c007950 */ /* 0x000fea0003c3ffff */
.L_x_8652:
        /* <DEDUP_REMOVED lines=10> */
.L_x_9439:


//--------------------- .text._ZN10layer_norm13ln_bwd_kernelINS_13Kernel_traitsIfffffjLj6144ELj1ELj1ELj8ELj16ENS_18Kernel_traits_baseILj6144EfffffjLj256EEEEELb0ELb1ELb1ELb0EEEvNS_9BwdParamsE --------------------------
	.section	.text._ZN10layer_norm13ln_bwd_kernelINS_13Kernel_traitsIfffffjLj6144ELj1ELj1ELj8ELj16ENS_18Kernel_traits_baseILj6144EfffffjLj256EEEEELb0ELb1ELb1ELb0EEEvNS_9BwdParamsE,"ax",@progbits
	.sectioninfo	@"SHI_REGISTERS=236"
	.align	128
        .global         _ZN10layer_norm13ln_bwd_kernelINS_13Kernel_traitsIfffffjLj6144ELj1ELj1ELj8ELj16ENS_18Kernel_traits_baseILj6144EfffffjLj256EEEEELb0ELb1ELb1ELb0EEEvNS_9BwdParamsE
        .type           _ZN10layer_norm13ln_bwd_kernelINS_13Kernel_traitsIfffffjLj6144ELj1ELj1ELj8ELj16ENS_18Kernel_traits_baseILj6144EfffffjLj256EEEEELb0ELb1ELb1ELb0EEEvNS_9BwdParamsE,@function
        .size           _ZN10layer_norm13ln_bwd_kernelINS_13Kernel_traitsIfffffjLj6144ELj1ELj1ELj8ELj16ENS_18Kernel_traits_baseILj6144EfffffjLj256EEEEELb0ELb1ELb1ELb0EEEvNS_9BwdParamsE,(.L_x_9440 - _ZN10layer_norm13ln_bwd_kernelINS_13Kernel_traitsIfffffjLj6144ELj1ELj1ELj8ELj16ENS_18Kernel_traits_baseILj6144EfffffjLj256EEEEELb0ELb1ELb1ELb0EEEvNS_9BwdParamsE)
        .other          _ZN10layer_norm13ln_bwd_kernelINS_13Kernel_traitsIfffffjLj6144ELj1ELj1ELj8ELj16ENS_18Kernel_traits_baseILj6144EfffffjLj256EEEEELb0ELb1ELb1ELb0EEEvNS_9BwdParamsE,@"STO_CUDA_ENTRY STV_DEFAULT"
_ZN10layer_norm13ln_bwd_kernelINS_13Kernel_traitsIfffffjLj6144ELj1ELj1ELj8ELj16ENS_18Kernel_traits_baseILj6144EfffffjLj256EEEEELb0ELb1ELb1ELb0EEEvNS_9BwdParamsE:
.text._ZN10layer_norm13ln_bwd_kernelINS_13Kernel_traitsIfffffjLj6144ELj1ELj1ELj8ELj16ENS_18Kernel_traits_baseILj6144EfffffjLj256EEEEELb0ELb1ELb1ELb0EEEvNS_9BwdParamsE:
        /* <DEDUP_REMOVED lines=15> */
[----:B------:R-:W-:Y:S02]  /*00f0*/  ISETP.GE.U32.AND P2, PT, R6, 0x500, PT ;  /* 0x000005000600780c */ /* 0x000fe40003f46070 */
        /* <DEDUP_REMOVED lines=8> */
[----:B------:R1:W5:Y:S01]  /*0180*/  @P5 LDG.E.128 R160, [R2.64] ;  /* 0x0000000402a05981 */ /* 0x000362000c1e1d00 */
[----:B------:R-:W-:Y:S02]  /*0190*/  @P1 MOV R21, 0x10 ;  /* 0x0000001000151802 */ /* 0x000fe40000000f00 */
[----:B------:R-:W-:Y:S01]  /*01a0*/  @P2 MOV R25, 0x10 ;  /* 0x0000001000192802 */ /* 0x000fe20000000f00 */
[CC--:B------:R-:W-:Y:S01]  /*01b0*/  @P4 IMAD.WIDE.U32 R10, R0.reuse, R13.reuse, c[0x0][0x1b0] ;  /* 0x00006c00000a4625 */ /* 0x0c0fe200078e000d */
[----:B------:R-:W-:Y:S01]  /*01c0*/  P2R R8, PR, RZ, 0x8 ;  /* 0x00000008ff087803 */ /* 0x000fe20000000000 */
[----:B------:R0:W5:Y:S02]  /*01d0*/  @P5 LDG.E.128 R156, [R4.64] ;  /* 0x00000004049c5981 */ /* 0x000164000c1e1d00 */
        /* <DEDUP_REMOVED lines=66> */
.L_x_8746:
[----:B------:R-:W-:-:S05]  /*0600*/  MOV R177, 0x4 ;  /* 0x0000000400b17802 */ /* 0x000fca0000000f00 */
[----:B------:R-:W-:-:S06]  /*0610*/  IMAD.WIDE R180, R4, R177, c[0x0][0x1d8] ;  /* 0x0000760004b47625 */ /* 0x000fcc00078e02b1 */
[----:B------:R-:W2:Y:S01]  /*0620*/  LDG.E R180, [R180.64] ;  /* 0x00000004b4b47981 */ /* 0x000ea2000c1e1900 */
[----:B------:R-:W-:-:S04]  /*0630*/  IMAD.WIDE R186, R4, R177, c[0x0][0x1a0] ;  /* 0x0000680004ba7625 */ /* 0x000fc800078e02b1 */
[CC--:B------:R-:W-:Y:S02]  /*0640*/  IMAD.WIDE R178, R4.reuse, R177.reuse, c[0x0][0x1a8] ;  /* 0x00006a0004b27625 */ /* 0x0c0fe400078e02b1 */
[----:B-----5:R1:W5:Y:S02]  /*0650*/  LDG.E R186, [R186.64] ;  /* 0x00000004baba7981 */ /* 0x020364000c1e1900 */
        /* <DEDUP_REMOVED lines=21> */
.L_x_8658:
[----:B------:R-:W-:Y:S02]  /*07b0*/  IADD3 R176, R8, 0x100, RZ ;  /* 0x0000010008b07810 */ /* 0x000fe40007ffe0ff */
.L_x_8657:
[----:B------:R-:W-:Y:S05]  /*07c0*/  BSYNC B1 ;  /* 0x0000000000017941 */ /* 0x000fea0003800000 */
.L_x_8656:
        /* <DEDUP_REMOVED lines=8> */
.L_x_8661:
[----:B------:R-:W-:Y:S02]  /*0850*/  IADD3 R176, R176, 0x100, RZ ;  /* 0x00000100b0b07810 */ /* 0x000fe40007ffe0ff */
.L_x_8660:
[----:B------:R-:W-:Y:S05]  /*0860*/  BSYNC B1 ;  /* 0x0000000000017941 */ /* 0x000fea0003800000 */
.L_x_8659:
[----:B------:R-:W-:Y:S01]  /*0870*/  BSSY B1, `(.L_x_8662) ;  /* 0x0000008000017945 */ /* 0x000fe20003800000 */
[----:B------:R-:W-:Y:S05]  /*0880*/  @!P0 BRA `(.L_x_8663) ;  /* 0x0000006000008947 */ /* 0x000fea0003800000 */
[----:B------:R-:W-:-:S04]  /*0890*/  ISETP.NE.U32.AND P4, PT, RZ, c[0x0][0x218], PT ;  /* 0x00008600ff007a0c */ /* 0x000fc80003f85070 */
[----:B------:R-:W-:-:S13]  /*08a0*/  ISETP.NE.AND.EX P4, PT, RZ, c[0x0][0x21c], PT, P4 ;  /* 0x00008700ff007a0c */ /* 0x000fda0003f85340 */
[----:B------:R-:W-:Y:S05]  /*08b0*/  @!P4 BRA `(.L_x_8664) ;  /* 0x000000200000c947 */ /* 0x000fea0003800000 */
[----:B------:R-:W-:-:S06]  /*08c0*/  IMAD.WIDE.U32 R32, R176, R185, c[0x0][0x218] ;  /* 0x00008600b0207625 */ /* 0x000fcc00078e00b9 */
[----:B------:R-:W5:Y:S02]  /*08d0*/  LDG.E.128 R32, [R32.64] ;  /* 0x0000000420207981 */ /* 0x000f64000c1e1d00 */
.L_x_8664:
[----:B------:R-:W-:Y:S02]  /*08e0*/  IADD3 R176, R176, 0x100, RZ ;  /* 0x00000100b0b07810 */ /* 0x000fe40007ffe0ff */
.L_x_8663:
[----:B------:R-:W-:Y:S05]  /*08f0*/  BSYNC B1 ;  /* 0x0000000000017941 */ /* 0x000fea0003800000 */
.L_x_8662:
[----:B------:R-:W-:Y:S01]  /*0900*/  BSSY B1, `(.L_x_8665) ;  /* 0x0000008000017945 */ /* 0x000fe20003800000 */
[----:B------:R-:W-:Y:S05]  /*0910*/  @!P1 BRA `(.L_x_8666) ;  /* 0x0000006000009947 */ /* 0x000fea0003800000 */
[----:B------:R-:W-:-:S04]  /*0920*/  ISETP.NE.U32.AND P4, PT, RZ, c[0x0][0x218], PT ;  /* 0x00008600ff007a0c */ /* 0x000fc80003f85070 */
[----:B------:R-:W-:-:S13]  /*0930*/  ISETP.NE.AND.EX P4, PT, RZ, c[0x0][0x21c], PT, P4 ;  /* 0x00008700ff007a0c */ /* 0x000fda0003f85340 */
[----:B------:R-:W-:Y:S05]  /*0940*/  @!P4 BRA `(.L_x_8667) ;  /* 0x000000200000c947 */ /* 0x000fea0003800000 */
[----:B------:R-:W-:-:S06]  /*0950*/  IMAD.WIDE.U32 R28, R176, R185, c[0x0][0x218] ;  /* 0x00008600b01c7625 */ /* 0x000fcc00078e00b9 */
[----:B------:R-:W5:Y:S02]  /*0960*/  LDG.E.128 R28, [R28.64] ;  /* 0x000000041c1c7981 */ /* 0x000f64000c1e1d00 */
.L_x_8667:
[----:B------:R-:W-:Y:S02]  /*0970*/  IADD3 R176, R176, 0x100, RZ ;  /* 0x00000100b0b07810 */ /* 0x000fe40007ffe0ff */
.L_x_8666:
[----:B------:R-:W-:Y:S05]  /*0980*/  BSYNC B1 ;  /* 0x0000000000017941 */ /* 0x000fea0003800000 */
.L_x_8665:
[----:B------:R-:W-:Y:S01]  /*0990*/  BSSY B1, `(.L_x_8668) ;  /* 0x0000008000017945 */ /* 0x000fe20003800000 */
[----:B------:R-:W-:Y:S05]  /*09a0*/  @!P2 BRA `(.L_x_8669) ;  /* 0x000000600000a947 */ /* 0x000fea0003800000 */
[----:B------:R-:W-:-:S04]  /*09b0*/  ISETP.NE.U32.AND P4, PT, RZ, c[0x0][0x218], PT ;  /* 0x00008600ff007a0c */ /* 0x000fc80003f85070 */
[----:B------:R-:W-:-:S13]  /*09c0*/  ISETP.NE.AND.EX P4, PT, RZ, c[0x0][0x21c], PT, P4 ;  /* 0x00008700ff007a0c */ /* 0x000fda0003f85340 */
[----:B------:R-:W-:Y:S05]  /*09d0*/  @!P4 BRA `(.L_x_8670) ;  /* 0x000000200000c947 */ /* 0x000fea0003800000 */
[----:B------:R-:W-:-:S06]  /*09e0*/  IMAD.WIDE.U32 R24, R176, R185, c[0x0][0x218] ;  /* 0x00008600b0187625 */ /* 0x000fcc00078e00b9 */
[----:B------:R-:W5:Y:S02]  /*09f0*/  LDG.E.128 R24, [R24.64] ;  /* 0x0000000418187981 */ /* 0x000f64000c1e1d00 */
.L_x_8670:
[----:B------:R-:W-:Y:S02]  /*0a00*/  IADD3 R176, R176, 0x100, RZ ;  /* 0x00000100b0b07810 */ /* 0x000fe40007ffe0ff */
.L_x_8669:
[----:B------:R-:W-:Y:S05]  /*0a10*/  BSYNC B1 ;  /* 0x0000000000017941 */ /* 0x000fea0003800000 */
.L_x_8668:
        /* <DEDUP_REMOVED lines=9> */
.L_x_8655:
[----:B-1----:R-:W-:Y:S01]  /*0ab0*/  IADD3 R176, R180, -0x1, RZ ;  /* 0xffffffffb4b07810 */ /* 0x002fe20007ffe0ff */
        /* <DEDUP_REMOVED lines=49> */
.L_x_8673:
[----:B0-----:R-:W-:Y:S05]  /*0dd0*/  BSYNC B1 ;  /* 0x0000000000017941 */ /* 0x001fea0003800000 */
.L_x_8672:
        /* <DEDUP_REMOVED lines=16> */
[C---:B------:R-:W-:Y:S02]  /*0ee0*/  FADD.FTZ R203, -R18.reuse, R181 ;  /* 0x000000b512cb7221 */ /* 0x040fe40000010100 */
[C---:B------:R-:W-:Y:S02]  /*0ef0*/  FADD.FTZ R207, -R18.reuse, R182 ;  /* 0x000000b612cf7221 */ /* 0x040fe40000010100 */
[----:B------:R-:W-:-:S02]  /*0f00*/  FADD.FTZ R183, -R18, R183 ;  /* 0x000000b712b77221 */ /* 0x000fc40000010100 */
[C---:B------:R-:W-:Y:S02]  /*0f10*/  FMUL.FTZ R12, R2.reuse, R201 ;  /* 0x000000c9020c7220 */ /* 0x040fe40000410000 */
[----:B------:R-:W-:Y:S02]  /*0f20*/  FMUL.FTZ R18, R2, R203 ;  /* 0x000000cb02127220 */ /* 0x000fe40000410000 */
[----:B---3--:R-:W-:Y:S02]  /*0f30*/  FMUL.FTZ R203, R152, R176 ;  /* 0x000000b098cb7220 */ /* 0x008fe40000410000 */
        /* <DEDUP_REMOVED lines=21> */
.L_x_8675:
[----:B0-----:R-:W-:Y:S05]  /*1090*/  BSYNC B1 ;  /* 0x0000000000017941 */ /* 0x001fea0003800000 */
.L_x_8674:
        /* <DEDUP_REMOVED lines=42> */
.L_x_8677:
[----:B0-----:R-:W-:Y:S05]  /*1340*/  BSYNC B1 ;  /* 0x0000000000017941 */ /* 0x001fea0003800000 */
.L_x_8676:
        /* <DEDUP_REMOVED lines=42> */
.L_x_8679:
[----:B0-----:R-:W-:Y:S05]  /*15f0*/  BSYNC B1 ;  /* 0x0000000000017941 */ /* 0x001fea0003800000 */
.L_x_8678:
        /* <DEDUP_REMOVED lines=42> */
.L_x_8681:
[----:B0-----:R-:W-:Y:S05]  /*18a0*/  BSYNC B1 ;  /* 0x0000000000017941 */ /* 0x001fea0003800000 */
.L_x_8680:
        /* <DEDUP_REMOVED lines=40> */
.L_x_8671:
[----:B0-----:R-:W-:Y:S05]  /*1b30*/  BSYNC B0 ;  /* 0x0000000000007941 */ /* 0x001fea0003800000 */
.L_x_8654:
[----:B------:R-:W-:Y:S02]  /*1b40*/  LOP3.LUT P4, RZ, R3, 0xff, RZ, 0xc0, !PT ;  /* 0x000000ff03ff7812 */ /* 0x000fe4000788c0ff */
[----:B------:R-:W-:-:S04]  /*1b50*/  SHF.R.U32.HI R178, RZ, 0x5, R7 ;  /* 0x00000005ffb27819 */ /* 0x000fc80000011607 */
[----:B------:R-:W-:-:S07]  /*1b60*/  LOP3.LUT R229, R178, 0x7fffff8, RZ, 0xc0, !PT ;  /* 0x07fffff8b2e57812 */ /* 0x000fce00078ec0ff */
[----:B------:R-:W-:Y:S02]  /*1b70*/  @!P4 IADD3 R229, R229, 0x8, RZ ;  /* 0x00000008e5e5c810 */ /* 0x000fe40007ffe0ff */
[----:B------:R-:W-:Y:S01]  /*1b80*/  LOP3.LUT P4, RZ, R7, 0x1f, RZ, 0xc0, !PT ;  /* 0x0000001f07ff7812 */ /* 0x000fe2000788c0ff */
[----:B------:R-:W-:Y:S10]  /*1b90*/  BRA.DIV ~URZ, `(.L_x_8682) ;  /* 0x000027a27f007947 */ /* 0x000ff4000b800000 */
[----:B------:R0:W2:Y:S02]  /*1ba0*/  SHFL.DOWN PT, R180, R189, 0x10, 0x1f ;  /* 0x0a001f00bdb47f89 */ /* 0x0000a400000e0000 */
.L_x_8747:
[----:B------:R-:W-:Y:S05]  /*1bb0*/  BRA.DIV ~URZ, `(.L_x_8683) ;  /* 0x000028027f007947 */ /* 0x000fea000b800000 */
        /* <DEDUP_REMOVED lines=17> */
.L_x_8748:
[----:B------:R-:W-:Y:S01]  /*1cd0*/  @!P4 LOP3.LUT R178, R178, 0x7, RZ, 0xc0, !PT ;  /* 0x00000007b2b2c812 */ /* 0x000fe200078ec0ff */
[----:B----4-:R-:W-:Y:S01]  /*1ce0*/  FADD.FTZ R220, R220, R181 ;  /* 0x000000b5dcdc7221 */ /* 0x010fe20000010000 */
[----:B------:R-:W-:Y:S01]  /*1cf0*/  WARPSYNC 0xffffffff ;  /* 0xffffffff00007948 */ /* 0x000fe20003800000 */
[----:B---3--:R-:W-:Y:S01]  /*1d00*/  FADD.FTZ R221, R176, R183 ;  /* 0x000000b7b0dd7221 */ /* 0x008fe20000010000 */
        /* <DEDUP_REMOVED lines=8> */
[----:B------:R-:W3:Y:S04]  /*1d90*/  LDS.128 R176, [R229.X8+0x6000] ;  /* 0x00600000e5b07984 */ /* 0x000ee80000008c00 */
[----:B--2---:R-:W2:Y:S04]  /*1da0*/  LDS.128 R180, [R229.X8+0x6010] ;  /* 0x00601000e5b47984 */ /* 0x004ea80000008c00 */
[----:B------:R-:W4:Y:S04]  /*1db0*/  LDS.128 R184, [R229.X8+0x6020] ;  /* 0x00602000e5b87984 */ /* 0x000f280000008c00 */
[----:B01----:R-:W0:Y:S01]  /*1dc0*/  LDS.128 R188, [R229.X8+0x6030] ;  /* 0x00603000e5bc7984 */ /* 0x003e220000008c00 */
[----:B---3--:R-:W-:-:S02]  /*1dd0*/  FADD.FTZ R233, RZ, R176 ;  /* 0x000000b0ffe97221 */ /* 0x008fc40000010000 */
[----:B------:R-:W-:Y:S01]  /*1de0*/  FADD.FTZ R176, RZ, R177 ;  /* 0x000000b1ffb07221 */ /* 0x000fe20000010000 */
[----:B------:R-:W-:Y:S01]  /*1df0*/  @P4 SHF.R.S32.HI R177, RZ, 0x1f, R0 ;  /* 0x0000001fffb14819 */ /* 0x000fe20000011400 */
[----:B------:R-:W-:Y:S01]  /*1e00*/  FADD.FTZ R233, R178, R233 ;  /* 0x000000e9b2e97221 */ /* 0x000fe20000010000 */
[----:B------:R-:W-:Y:S01]  /*1e10*/  @P4 LOP3.LUT R178, R7, 0xff, RZ, 0xc0, !PT ;  /* 0x000000ff07b24812 */ /* 0x000fe200078ec0ff */
[----:B------:R-:W-:Y:S01]  /*1e20*/  FADD.FTZ R176, R179, R176 ;  /* 0x000000b0b3b07221 */ /* 0x000fe20000010000 */
[----:B------:R-:W-:Y:S01]  /*1e30*/  @P4 LEA.HI R177, R177, R0, RZ, 0x2 ;  /* 0x00000000b1b14211 */ /* 0x000fe200078f10ff */
[----:B--2---:R-:W-:Y:S01]  /*1e40*/  FADD.FTZ R233, R233, R180 ;  /* 0x000000b4e9e97221 */ /* 0x004fe20000010000 */
[----:B------:R-:W-:Y:S01]  /*1e50*/  HFMA2.MMA R0, -RZ, RZ, 0, 0 ;  /* 0x00000000ff007435 */ /* 0x000fe200000001ff */
[----:B------:R-:W-:Y:S02]  /*1e60*/  FADD.FTZ R176, R176, R181 ;  /* 0x000000b5b0b07221 */ /* 0x000fe40000010000 */
[----:B------:R-:W-:-:S02]  /*1e70*/  FADD.FTZ R233, R182, R233 ;  /* 0x000000e9b6e97221 */ /* 0x000fc40000010000 */
[----:B------:R-:W-:Y:S01]  /*1e80*/  FADD.FTZ R176, R183, R176 ;  /* 0x000000b0b7b07221 */ /* 0x000fe20000010000 */
[----:B------:R-:W-:Y:S01]  /*1e90*/  @P4 LEA.HI.SX32 R0, R177, R178, 0x1e ;  /* 0x000000b2b1004211 */ /* 0x000fe200078ff2ff */
[----:B----4-:R-:W-:Y:S02]  /*1ea0*/  FADD.FTZ R233, R233, R184 ;  /* 0x000000b8e9e97221 */ /* 0x010fe40000010000 */
        /* <DEDUP_REMOVED lines=27> */
.L_x_8687:
[----:B------:R-:W-:Y:S05]  /*2060*/  BSYNC B1 ;  /* 0x0000000000017941 */ /* 0x000fea0003800000 */
.L_x_8686:
        /* <DEDUP_REMOVED lines=10> */
.L_x_8689:
[----:B------:R-:W-:Y:S05]  /*2110*/  BSYNC B1 ;  /* 0x0000000000017941 */ /* 0x000fea0003800000 */
.L_x_8688:
        /* <DEDUP_REMOVED lines=13> */
.L_x_8691:
[----:B------:R-:W-:Y:S05]  /*21f0*/  BSYNC B1 ;  /* 0x0000000000017941 */ /* 0x000fea0003800000 */
.L_x_8690:
        /* <DEDUP_REMOVED lines=11> */
.L_x_8693:
[----:B------:R-:W-:Y:S05]  /*22b0*/  BSYNC B1 ;  /* 0x0000000000017941 */ /* 0x000fea0003800000 */
.L_x_8692:
        /* <DEDUP_REMOVED lines=11> */
.L_x_8695:
[----:B------:R-:W-:Y:S05]  /*2370*/  BSYNC B1 ;  /* 0x0000000000017941 */ /* 0x000fea0003800000 */
.L_x_8694:
        /* <DEDUP_REMOVED lines=23> */
.L_x_8685:
[----:B------:R-:W-:Y:S05]  /*24f0*/  BSYNC B0 ;  /* 0x0000000000007941 */ /* 0x000fea0003800000 */
.L_x_8684:
        /* <DEDUP_REMOVED lines=25> */
.L_x_8699:
[----:B------:R-:W-:Y:S05]  /*2690*/  BSYNC B1 ;  /* 0x0000000000017941 */ /* 0x000fea0003800000 */
.L_x_8698:
        /* <DEDUP_REMOVED lines=11> */
.L_x_8701:
[----:B------:R-:W-:Y:S05]  /*2750*/  BSYNC B1 ;  /* 0x0000000000017941 */ /* 0x000fea0003800000 */
.L_x_8700:
        /* <DEDUP_REMOVED lines=9> */
.L_x_8703:
[----:B------:R-:W-:Y:S05]  /*27f0*/  BSYNC B1 ;  /* 0x0000000000017941 */ /* 0x000fea0003800000 */
.L_x_8702:
        /* <DEDUP_REMOVED lines=8> */
.L_x_8705:
[----:B------:R-:W-:Y:S05]  /*2880*/  BSYNC B1 ;  /* 0x0000000000017941 */ /* 0x000fea0003800000 */
.L_x_8704:
        /* <DEDUP_REMOVED lines=27> */
.L_x_8697:
[----:B0-----:R-:W-:Y:S05]  /*2a40*/  BSYNC B0 ;  /* 0x0000000000007941 */ /* 0x001fea0003800000 */
.L_x_8696:
        /* <DEDUP_REMOVED lines=24> */
.L_x_8709:
[----:B------:R-:W-:Y:S05]  /*2bd0*/  BSYNC B1 ;  /* 0x0000000000017941 */ /* 0x000fea0003800000 */
.L_x_8708:
        /* <DEDUP_REMOVED lines=11> */
.L_x_8711:
[----:B------:R-:W-:Y:S05]  /*2c90*/  BSYNC B1 ;  /* 0x0000000000017941 */ /* 0x000fea0003800000 */
.L_x_8710:
        /* <DEDUP_REMOVED lines=9> */
.L_x_8713:
[----:B------:R-:W-:Y:S05]  /*2d30*/  BSYNC B1 ;  /* 0x0000000000017941 */ /* 0x000fea0003800000 */
.L_x_8712:
        /* <DEDUP_REMOVED lines=8> */
.L_x_8715:
[----:B------:R-:W-:Y:S05]  /*2dc0*/  BSYNC B1 ;  /* 0x0000000000017941 */ /* 0x000fea0003800000 */
.L_x_8714:
        /* <DEDUP_REMOVED lines=27> */
.L_x_8707:
[----:B0-----:R-:W-:Y:S05]  /*2f80*/  BSYNC B0 ;  /* 0x0000000000007941 */ /* 0x001fea0003800000 */
.L_x_8706:
        /* <DEDUP_REMOVED lines=24> */
.L_x_8719:
[----:B------:R-:W-:Y:S05]  /*3110*/  BSYNC B1 ;  /* 0x0000000000017941 */ /* 0x000fea0003800000 */
.L_x_8718:
        /* <DEDUP_REMOVED lines=11> */
.L_x_8721:
[----:B------:R-:W-:Y:S05]  /*31d0*/  BSYNC B1 ;  /* 0x0000000000017941 */ /* 0x000fea0003800000 */
.L_x_8720:
        /* <DEDUP_REMOVED lines=9> */
.L_x_8723:
[----:B------:R-:W-:Y:S05]  /*3270*/  BSYNC B1 ;  /* 0x0000000000017941 */ /* 0x000fea0003800000 */
.L_x_8722:
        /* <DEDUP_REMOVED lines=8> */
.L_x_8725:
[----:B------:R-:W-:Y:S05]  /*3300*/  BSYNC B1 ;  /* 0x0000000000017941 */ /* 0x000fea0003800000 */
.L_x_8724:
        /* <DEDUP_REMOVED lines=27> */
.L_x_8717:
[----:B0-----:R-:W-:Y:S05]  /*34c0*/  BSYNC B0 ;  /* 0x0000000000007941 */ /* 0x001fea0003800000 */
.L_x_8716:
        /* <DEDUP_REMOVED lines=24> */
.L_x_8729:
[----:B------:R-:W-:Y:S05]  /*3650*/  BSYNC B1 ;  /* 0x0000000000017941 */ /* 0x000fea0003800000 */
.L_x_8728:
        /* <DEDUP_REMOVED lines=11> */
.L_x_8731:
[----:B------:R-:W-:Y:S05]  /*3710*/  BSYNC B1 ;  /* 0x0000000000017941 */ /* 0x000fea0003800000 */
.L_x_8730:
        /* <DEDUP_REMOVED lines=9> */
.L_x_8733:
[----:B------:R-:W-:Y:S05]  /*37b0*/  BSYNC B1 ;  /* 0x0000000000017941 */ /* 0x000fea0003800000 */
.L_x_8732:
        /* <DEDUP_REMOVED lines=8> */
.L_x_8735:
[----:B------:R-:W-:Y:S05]  /*3840*/  BSYNC B1 ;  /* 0x0000000000017941 */ /* 0x000fea0003800000 */
.L_x_8734:
        /* <DEDUP_REMOVED lines=27> */
.L_x_8727:
[----:B0-----:R-:W-:Y:S05]  /*3a00*/  BSYNC B0 ;  /* 0x0000000000007941 */ /* 0x001fea0003800000 */
.L_x_8726:
        /* <DEDUP_REMOVED lines=25> */
.L_x_8739:
[----:B------:R-:W-:Y:S05]  /*3ba0*/  BSYNC B1 ;  /* 0x0000000000017941 */ /* 0x000fea0003800000 */
.L_x_8738:
        /* <DEDUP_REMOVED lines=11> */
.L_x_8741:
[----:B------:R-:W-:Y:S05]  /*3c60*/  BSYNC B1 ;  /* 0x0000000000017941 */ /* 0x000fea0003800000 */
.L_x_8740:
        /* <DEDUP_REMOVED lines=9> */
.L_x_8743:
[----:B------:R-:W-:Y:S05]  /*3d00*/  BSYNC B1 ;  /* 0x0000000000017941 */ /* 0x000fea0003800000 */
.L_x_8742:
        /* <DEDUP_REMOVED lines=8> */
.L_x_8745:
[----:B------:R-:W-:Y:S05]  /*3d90*/  BSYNC B1 ;  /* 0x0000000000017941 */ /* 0x000fea0003800000 */
.L_x_8744:
        /* <DEDUP_REMOVED lines=25> */
.L_x_8737:
[----:B0-----:R-:W-:Y:S05]  /*3f30*/  BSYNC B0 ;  /* 0x0000000000007941 */ /* 0x001fea0003800000 */
.L_x_8736:
[----:B------:R-:W-:Y:S02]  /*3f40*/  LOP3.LUT P3, RZ, R3, 0xff, RZ, 0xc0, !PT ;  /* 0x000000ff03ff7812 */ /* 0x000fe4000786c0ff */
[----:B------:R-:W-:-:S02]  /*3f50*/  IADD3 R4, R4, c[0x0][0x160], RZ ;  /* 0x0000580004047a10 */ /* 0x000fc40007ffe0ff */
[----:B------:R-:W-:Y:S02]  /*3f60*/  SEL R3, RZ, 0x1, P3 ;  /* 0x00000001ff037807 */ /* 0x000fe40001800000 */
[----:B------:R-:W-:-:S13]  /*3f70*/  ISETP.GE.AND P3, PT, R4, c[0x0][0x164], PT ;  /* 0x0000590004007a0c */ /* 0x000fda0003f66270 */
[----:B------:R-:W-:Y:S01]  /*3f80*/  @P3 CALL.REL.NOINC `(.L_x_8653) ;  /* 0x0000001000003944 */ /* 0x000fe20003c00000 */
[----:B------:R-:W-:Y:S05]  /*3f90*/  BRA `(.L_x_8746) ;  /* 0xffffc66000007947 */ /* 0x000fea000383ffff */
.L_x_8653:
[----:B--2---:R-:W0:Y:S01]  /*3fa0*/  S2UR UR6, SR_CTAID.X ;  /* 0x00000000000679c3 */ /* 0x004e220000002500 */
[----:B------:R-:W0:Y:S01]  /*3fb0*/  S2R R2, SR_TID.X ;  /* 0x0000000000027919 */ /* 0x000e220000002100 */
[C---:B------:R-:W-:Y:S02]  /*3fc0*/  LOP3.LUT P4, RZ, R6.reuse, 0xffffff00, RZ, 0xc0, !PT ;  /* 0xffffff0006ff7812 */ /* 0x040fe4000788c0ff */
[----:B------:R-:W-:Y:S02]  /*3fd0*/  ISETP.GE.U32.AND P3, PT, R6, 0x200, PT ;  /* 0x000002000600780c */ /* 0x000fe40003f66070 */
[----:B------:R-:W-:Y:S02]  /*3fe0*/  @P0 MOV R21, 0x10 ;  /* 0x0000001000150802 */ /* 0x000fe40000000f00 */
[----:B------:R-:W-:Y:S02]  /*3ff0*/  @P1 MOV R25, 0x10 ;  /* 0x0000001000191802 */ /* 0x000fe40000000f00 */
[----:B------:R-:W-:-:S05]  /*4000*/  @P2 MOV R7, 0x10 ;  /* 0x0000001000072802 */ /* 0x000fca0000000f00 */
        /* <DEDUP_REMOVED lines=51> */
.L_x_8682:
[----:B------:R-:W-:Y:S01]  /*4340*/  HFMA2.MMA R185, -RZ, RZ, 0, 9.5367431640625e-07 ;  /* 0x00000010ffb97435 */ /* 0x000fe200000001ff */
[----:B------:R-:W-:-:S02]  /*4350*/  MOV R182, R189 ;  /* 0x000000bd00b67202 */ /* 0x000fc40000000f00 */
[----:B------:R-:W-:Y:S02]  /*4360*/  MOV R184, 0x1f ;  /* 0x0000001f00b87802 */ /* 0x000fe40000000f00 */
[----:B-1----:R-:W-:Y:S02]  /*4370*/  MOV R191, 0xffffffff ;  /* 0xffffffff00bf7802 */ /* 0x002fe40000000f00 */
[----:B------:R-:W-:Y:S02]  /*4380*/  MOV R176, 0x43a0 ;  /* 0x000043a000b07802 */ /* 0x000fe40000000f00 */
[----:B-----5:R-:W-:Y:S05]  /*4390*/  CALL.REL.NOINC `($__internal_186_$__cuda_sm70_shflsync_down_p) ;  /* 0x0000046000007944 */ /* 0x020fea0003c00000 */
[----:B-1----:R-:W-:Y:S01]  /*43a0*/  MOV R180, R182 ;  /* 0x000000b600b47202 */ /* 0x002fe20000000f00 */
[----:B0-----:R-:W-:Y:S05]  /*43b0*/  BRA `(.L_x_8747) ;  /* 0xffffd7f000007947 */ /* 0x001fea000383ffff */
.L_x_8683:
[----:B------:R-:W-:Y:S01]  /*43c0*/  HFMA2.MMA R185, -RZ, RZ, 0, 9.5367431640625e-07 ;  /* 0x00000010ffb97435 */ /* 0x000fe200000001ff */
[----:B------:R-:W-:Y:S02]  /*43d0*/  MOV R182, R187 ;  /* 0x000000bb00b67202 */ /* 0x000fe40000000f00 */
[----:B------:R-:W-:Y:S02]  /*43e0*/  MOV R184, 0x1f ;  /* 0x0000001f00b87802 */ /* 0x000fe40000000f00 */
[----:B-1----:R-:W-:-:S02]  /*43f0*/  MOV R191, 0xffffffff ;  /* 0xffffffff00bf7802 */ /* 0x002fc40000000f00 */
[----:B------:R-:W-:Y:S02]  /*4400*/  MOV R176, 0x4420 ;  /* 0x0000442000b07802 */ /* 0x000fe40000000f00 */
[----:B0-2--5:R-:W-:Y:S05]  /*4410*/  CALL.REL.NOINC `($__internal_186_$__cuda_sm70_shflsync_down_p) ;  /* 0x000003e000007944 */ /* 0x025fea0003c00000 */
[----:B------:R-:W-:Y:S01]  /*4420*/  FADD.FTZ R180, R180, R189 ;  /* 0x000000bdb4b47221 */ /* 0x000fe20000010000 */
[----:B0-----:R-:W-:Y:S01]  /*4430*/  HFMA2.MMA R185, -RZ, RZ, 0, 4.76837158203125e-07 ;  /* 0x00000008ffb97435 */ /* 0x001fe200000001ff */
[----:B-1----:R-:W-:Y:S01]  /*4440*/  FADD.FTZ R187, R187, R182 ;  /* 0x000000b6bbbb7221 */ /* 0x002fe20000010000 */
[----:B------:R-:W-:Y:S02]  /*4450*/  MOV R184, 0x1f ;  /* 0x0000001f00b87802 */ /* 0x000fe40000000f00 */
[----:B------:R-:W-:Y:S02]  /*4460*/  MOV R191, 0xffffffff ;  /* 0xffffffff00bf7802 */ /* 0x000fe40000000f00 */
[----:B------:R-:W-:Y:S02]  /*4470*/  MOV R182, R180 ;  /* 0x000000b400b67202 */ /* 0x000fe40000000f00 */
[----:B------:R-:W-:Y:S02]  /*4480*/  MOV R176, 0x44a0 ;  /* 0x000044a000b07802 */ /* 0x000fe40000000f00 */
[----:B------:R-:W-:Y:S05]  /*4490*/  CALL.REL.NOINC `($__internal_186_$__cuda_sm70_shflsync_down_p) ;  /* 0x0000036000007944 */ /* 0x000fea0003c00000 */
[----:B0-----:R-:W-:Y:S01]  /*44a0*/  HFMA2.MMA R185, -RZ, RZ, 0, 4.76837158203125e-07 ;  /* 0x00000008ffb97435 */ /* 0x001fe200000001ff */
[----:B-1----:R-:W-:-:S02]  /*44b0*/  MOV R179, R182 ;  /* 0x000000b600b37202 */ /* 0x002fc40000000f00 */
[----:B------:R-:W-:Y:S02]  /*44c0*/  MOV R182, R187 ;  /* 0x000000bb00b67202 */ /* 0x000fe40000000f00 */
[----:B------:R-:W-:Y:S02]  /*44d0*/  MOV R184, 0x1f ;  /* 0x0000001f00b87802 */ /* 0x000fe40000000f00 */
[----:B------:R-:W-:Y:S02]  /*44e0*/  MOV R191, 0xffffffff ;  /* 0xffffffff00bf7802 */ /* 0x000fe40000000f00 */
[----:B------:R-:W-:Y:S02]  /*44f0*/  MOV R176, 0x4510 ;  /* 0x0000451000b07802 */ /* 0x000fe40000000f00 */
[----:B------:R-:W-:Y:S05]  /*4500*/  CALL.REL.NOINC `($__internal_186_$__cuda_sm70_shflsync_down_p) ;  /* 0x000002f000007944 */ /* 0x000fea0003c00000 */
[----:B------:R-:W-:Y:S01]  /*4510*/  FADD.FTZ R180, R179, R180 ;  /* 0x000000b4b3b47221 */ /* 0x000fe20000010000 */
[----:B0-----:R-:W-:Y:S01]  /*4520*/  HFMA2.MMA R185, -RZ, RZ, 0, 2.384185791015625e-07 ;  /* 0x00000004ffb97435 */ /* 0x001fe200000001ff */
[----:B-1----:R-:W-:Y:S01]  /*4530*/  FADD.FTZ R187, R187, R182 ;  /* 0x000000b6bbbb7221 */ /* 0x002fe20000010000 */
[----:B------:R-:W-:Y:S02]  /*4540*/  MOV R184, 0x1f ;  /* 0x0000001f00b87802 */ /* 0x000fe40000000f00 */
[----:B------:R-:W-:-:S02]  /*4550*/  MOV R191, 0xffffffff ;  /* 0xffffffff00bf7802 */ /* 0x000fc40000000f00 */
[----:B------:R-:W-:Y:S02]  /*4560*/  MOV R182, R180 ;  /* 0x000000b400b67202 */ /* 0x000fe40000000f00 */
[----:B------:R-:W-:Y:S02]  /*4570*/  MOV R176, 0x4590 ;  /* 0x0000459000b07802 */ /* 0x000fe40000000f00 */
[----:B------:R-:W-:Y:S05]  /*4580*/  CALL.REL.NOINC `($__internal_186_$__cuda_sm70_shflsync_down_p) ;  /* 0x0000027000007944 */ /* 0x000fea0003c00000 */
[----:B0-----:R-:W-:Y:S01]  /*4590*/  HFMA2.MMA R185, -RZ, RZ, 0, 2.384185791015625e-07 ;  /* 0x00000004ffb97435 */ /* 0x001fe200000001ff */
[----:B-1----:R-:W-:Y:S02]  /*45a0*/  MOV R179, R182 ;  /* 0x000000b600b37202 */ /* 0x002fe40000000f00 */
[----:B------:R-:W-:Y:S02]  /*45b0*/  MOV R182, R187 ;  /* 0x000000bb00b67202 */ /* 0x000fe40000000f00 */
[----:B------:R-:W-:Y:S02]  /*45c0*/  MOV R184, 0x1f ;  /* 0x0000001f00b87802 */ /* 0x000fe40000000f00 */
[----:B------:R-:W-:Y:S02]  /*45d0*/  MOV R191, 0xffffffff ;  /* 0xffffffff00bf7802 */ /* 0x000fe40000000f00 */
[----:B------:R-:W-:-:S02]  /*45e0*/  MOV R176, 0x4600 ;  /* 0x0000460000b07802 */ /* 0x000fc40000000f00 */
[----:B------:R-:W-:Y:S05]  /*45f0*/  CALL.REL.NOINC `($__internal_186_$__cuda_sm70_shflsync_down_p) ;  /* 0x0000020000007944 */ /* 0x000fea0003c00000 */
[----:B------:R-:W-:Y:S01]  /*4600*/  FADD.FTZ R180, R179, R180 ;  /* 0x000000b4b3b47221 */ /* 0x000fe20000010000 */
[----:B0-----:R-:W-:Y:S01]  /*4610*/  HFMA2.MMA R185, -RZ, RZ, 0, 1.1920928955078125e-07 ;  /* 0x00000002ffb97435 */ /* 0x001fe200000001ff */
[----:B-1----:R-:W-:Y:S01]  /*4620*/  FADD.FTZ R183, R187, R182 ;  /* 0x000000b6bbb77221 */ /* 0x002fe20000010000 */
[----:B------:R-:W-:-:S02]  /*4630*/  MOV R184, 0x1f ;  /* 0x0000001f00b87802 */ /* 0x000fc40000000f00 */
[----:B------:R-:W-:Y:S02]  /*4640*/  MOV R191, 0xffffffff ;  /* 0xffffffff00bf7802 */ /* 0x000fe40000000f00 */
[----:B------:R-:W-:Y:S02]  /*4650*/  MOV R182, R180 ;  /* 0x000000b400b67202 */ /* 0x000fe40000000f00 */
[----:B------:R-:W-:Y:S02]  /*4660*/  MOV R176, 0x4680 ;  /* 0x0000468000b07802 */ /* 0x000fe40000000f00 */
[----:B------:R-:W-:Y:S05]  /*4670*/  CALL.REL.NOINC `($__internal_186_$__cuda_sm70_shflsync_down_p) ;  /* 0x0000018000007944 */ /* 0x000fea0003c00000 */
[----:B0-----:R-:W-:Y:S01]  /*4680*/  HFMA2.MMA R185, -RZ, RZ, 0, 1.1920928955078125e-07 ;  /* 0x00000002ffb97435 */ /* 0x001fe200000001ff */
[----:B-1----:R-:W-:Y:S02]  /*4690*/  MOV R179, R182 ;  /* 0x000000b600b37202 */ /* 0x002fe40000000f00 */
[----:B------:R-:W-:Y:S02]  /*46a0*/  MOV R182, R183 ;  /* 0x000000b700b67202 */ /* 0x000fe40000000f00 */
[----:B------:R-:W-:Y:S02]  /*46b0*/  MOV R184, 0x1f ;  /* 0x0000001f00b87802 */ /* 0x000fe40000000f00 */
[----:B------:R-:W-:-:S02]  /*46c0*/  MOV R191, 0xffffffff ;  /* 0xffffffff00bf7802 */ /* 0x000fc40000000f00 */
[----:B------:R-:W-:Y:S02]  /*46d0*/  MOV R176, 0x46f0 ;  /* 0x000046f000b07802 */ /* 0x000fe40000000f00 */
[----:B------:R-:W-:Y:S05]  /*46e0*/  CALL.REL.NOINC `($__internal_186_$__cuda_sm70_shflsync_down_p) ;  /* 0x0000011000007944 */ /* 0x000fea0003c00000 */
[----:B------:R-:W-:Y:S01]  /*46f0*/  FADD.FTZ R181, R179, R180 ;  /* 0x000000b4b3b57221 */ /* 0x000fe20000010000 */
[----:B0-----:R-:W-:Y:S01]  /*4700*/  HFMA2.MMA R185, -RZ, RZ, 0, 5.9604644775390625e-08 ;  /* 0x00000001ffb97435 */ /* 0x001fe200000001ff */
[----:B-1----:R-:W-:Y:S01]  /*4710*/  FADD.FTZ R183, R183, R182 ;  /* 0x000000b6b7b77221 */ /* 0x002fe20000010000 */
[----:B------:R-:W-:Y:S02]  /*4720*/  MOV R184, 0x1f ;  /* 0x0000001f00b87802 */ /* 0x000fe40000000f00 */
[----:B------:R-:W-:Y:S02]  /*4730*/  MOV R191, 0xffffffff ;  /* 0xffffffff00bf7802 */ /* 0x000fe40000000f00 */
[----:B------:R-:W-:Y:S02]  /*4740*/  MOV R182, R181 ;  /* 0x000000b500b67202 */ /* 0x000fe40000000f00 */
[----:B------:R-:W-:Y:S02]  /*4750*/  MOV R176, 0x4770 ;  /* 0x0000477000b07802 */ /* 0x000fe40000000f00 */
[----:B------:R-:W-:Y:S05]  /*4760*/  CALL.REL.NOINC `($__internal_186_$__cuda_sm70_shflsync_down_p) ;  /* 0x0000009000007944 */ /* 0x000fea0003c00000 */
[----:B0-----:R-:W-:Y:S01]  /*4770*/  HFMA2.MMA R185, -RZ, RZ, 0, 5.9604644775390625e-08 ;  /* 0x00000001ffb97435 */ /* 0x001fe200000001ff */
[----:B-1----:R-:W-:-:S02]  /*4780*/  MOV R220, R182 ;  /* 0x000000b600dc7202 */ /* 0x002fc40000000f00 */
[----:B------:R-:W-:Y:S02]  /*4790*/  MOV R182, R183 ;  /* 0x000000b700b67202 */ /* 0x000fe40000000f00 */
[----:B------:R-:W-:Y:S02]  /*47a0*/  MOV R184, 0x1f ;  /* 0x0000001f00b87802 */ /* 0x000fe40000000f00 */
[----:B------:R-:W-:Y:S02]  /*47b0*/  MOV R191, 0xffffffff ;  /* 0xffffffff00bf7802 */ /* 0x000fe40000000f00 */
[----:B------:R-:W-:Y:S02]  /*47c0*/  MOV R176, 0x47e0 ;  /* 0x000047e000b07802 */ /* 0x000fe40000000f00 */
[----:B------:R-:W-:Y:S05]  /*47d0*/  CALL.REL.NOINC `($__internal_186_$__cuda_sm70_shflsync_down_p) ;  /* 0x0000002000007944 */ /* 0x000fea0003c00000 */
[----:B-1----:R-:W-:Y:S01]  /*47e0*/  MOV R176, R182 ;  /* 0x000000b600b07202 */ /* 0x002fe20000000f00 */
[----:B0-----:R-:W-:Y:S05]  /*47f0*/  BRA `(.L_x_8748) ;  /* 0xffffd4d000007947 */ /* 0x001fea000383ffff */
        .weak           $__internal_186_$__cuda_sm70_shflsync_down_p
        .type           $__internal_186_$__cuda_sm70_shflsync_down_p,@function
        .size           $__internal_186_$__cuda_sm70_shflsync_down_p,(.L_x_9440 - $__internal_186_$__cuda_sm70_shflsync_down_p)
$__internal_186_$__cuda_sm70_shflsync_down_p:
[----:B------:R-:W-:Y:S01]  /*4800*/  HFMA2.MMA R177, -RZ, RZ, 0, 0 ;  /* 0x00000000ffb17435 */ /* 0x000fe200000001ff */
[----:B------:R-:W-:Y:S04]  /*4810*/  WARPSYNC R191 ;  /* 0x000000bf00007348 */ /* 0x000fe80003800000 */
[----:B------:R0:W1:Y:S01]  /*4820*/  SHFL.DOWN PT, R182, R182, R185, R184 ;  /* 0x080000b9b6b67389 */ /* 0x00006200000e00b8 */
[----:B------:R-:W-:Y:S05]  /*4830*/  RET.REL.NODEC R176 `(_ZN10layer_norm13ln_bwd_kernelINS_13Kernel_traitsIfffffjLj6144ELj1ELj1ELj8ELj16ENS_18Kernel_traits_baseILj6144EfffffjLj256EEEEELb0ELb1ELb1ELb0EEEvNS_9BwdParamsE) ;  /* 0xffffb7c0b0007950 */ /* 0x000fea0003c3ffff */
.L_x_8749:
        /* <DEDUP_REMOVED lines=12> */
.L_x_9440:


//--------------------- .text._ZN10layer_norm13ln_bwd_kernelINS_13Kernel_traitsIfffffjLj6144ELj1ELj1ELj8ELj16ENS_18Kernel_traits_baseILj6144EfffffjLj256EEEEELb0ELb1ELb1ELb1EEEvNS_9BwdParamsE --------------------------
	.section	.text._ZN10layer_norm13ln_bwd_kernelINS_13Kernel_traitsIfffffjLj6144ELj1ELj1ELj8ELj16ENS_18Kernel_traits_baseILj6144EfffffjLj256EEEEELb0ELb1ELb1ELb1EEEvNS_9BwdParamsE,"ax",@progbits
	.sectioninfo	@"SHI_REGISTERS=246"
	.align	128
        .global         _ZN10layer_norm13ln_bwd_kernelINS_13Kernel_traitsIfffffjLj6144ELj1ELj1ELj8ELj16ENS_18Kernel_traits_baseILj6144EfffffjLj256EEEEELb0ELb1ELb1ELb1EEEvNS_9BwdParamsE
        .type           _ZN10layer_norm13ln_bwd_kernelINS_13Kernel_traitsIfffffjLj6144ELj1ELj1ELj8ELj16ENS_18Kernel_traits_baseILj6144EfffffjLj256EEEEELb0ELb1ELb1ELb1EEEvNS_9BwdParamsE,@function
        .size           _ZN10layer_norm13ln_bwd_kernelINS_13Kernel_traitsIfffffjLj6144ELj1ELj1ELj8ELj16ENS_18Kernel_traits_baseILj6144EfffffjLj256EEEEELb0ELb1ELb1ELb1EEEvNS_9BwdParamsE,(.L_x_9441 - _ZN10layer_norm13ln_bwd_kernelINS_13Kernel_traitsIfffffjLj6144ELj1ELj1ELj8ELj16ENS_18Kernel_traits_baseILj6144EfffffjLj256EEEEELb0ELb1ELb1ELb1EEEvNS_9BwdParamsE)
        .other          _ZN10layer_norm13ln_bwd_kernelINS_13Kernel_traitsIfffffjLj6144ELj1ELj1ELj8ELj16ENS_18Kernel_traits_baseILj6144EfffffjLj256EEEEELb0ELb1ELb1ELb1EEEvNS_9BwdParamsE,@"STO_CUDA_ENTRY STV_DEFAULT"
_ZN10layer_norm13ln_bwd_kernelINS_13Kernel_traitsIfffffjLj6144ELj1ELj1ELj8ELj16ENS_18Kernel_traits_baseILj6144EfffffjLj256EEEEELb0ELb1ELb1ELb1EEEvNS_9BwdParamsE:
.text._ZN10layer_norm13ln_bwd_kernelINS_13Kernel_traitsIfffffjLj6144ELj1ELj1ELj8ELj16ENS_18Kernel_traits_baseILj6144EfffffjLj256EEEEELb0ELb1ELb1ELb1EEEvNS_9BwdParamsE:
        /* <DEDUP_REMOVED lines=44> */
.L_x_8750:
        /* <DEDUP_REMOVED lines=57> */
.L_x_8805:
        /* <DEDUP_REMOVED lines=41> */
.L_x_8753:
[----:B0-----:R-:W-:Y:S01]  /*08e0*/  IADD3 R7, R184, -0x1, RZ ;  /* 0xffffffffb8077810 */ /* 0x001fe20007ffe0ff */
[----:B------:R-:W-:-:S04]  /*08f0*/  IMAD.WIDE R8, R2, R189, c[0x0][0x1a0] ;  /* 0x0000680002087625 */ /* 0x000fc800078e02bd */
[----:B------:R-:W-:Y:S02]  /*0900*/  IMAD R7, R7, c[0x0][0x168], RZ ;  /* 0x00005a0007077a24 */ /* 0x000fe400078e02ff */
[----:B------:R-:W-:-:S03]  /*0910*/  IMAD.WIDE.U32 R216, R6, R232, c[0x0][0x188] ;  /* 0x0000620006d87625 */ /* 0x000fc600078e00e8 */
[----:B------:R-:W-:Y:S01]  /*0920*/  SHF.R.S32.HI R10, RZ, 0x1f, R7 ;  /* 0x0000001fff0a7819 */ /* 0x000fe20000011407 */
[----:B------:R-:W-:Y:S02]  /*0930*/  IMAD.WIDE.U32 R176, R221, R232, c[0x0][0x188] ;  /* 0x00006200ddb07625 */ /* 0x000fe400078e00e8 */
[----:B------:R-:W2:Y:S01]  /*0940*/  LDG.E.128 R216, [R216.64] ;  /* 0x00000004d8d87981 */ /* 0x000ea2000c1e1d00 */
[----:B------:R-:W-:-:S03]  /*0950*/  LEA.HI R10, R10, R7, RZ, 0x2 ;  /* 0x000000070a0a7211 */ /* 0x000fc600078f10ff */
[----:B------:R-:W3:Y:S01]  /*0960*/  LDG.E R7, [R8.64] ;  /* 0x0000000408077981 */ /* 0x000ee2000c1e1900 */
[----:B------:R-:W-:-:S03]  /*0970*/  LEA.HI.SX32 R213, R10, R187, 0x1e ;  /* 0x000000bb0ad57211 */ /* 0x000fc600078ff2ff */
[----:B------:R-:W4:Y:S01]  /*0980*/  LDG.E.128 R176, [R176.64] ;  /* 0x00000004b0b07981 */ /* 0x000f22000c1e1d00 */
[C---:B------:R-:W-:Y:S01]  /*0990*/  IADD3 R181, R213.reuse, 0x100, RZ ;  /* 0x00000100d5b57810 */ /* 0x040fe20007ffe0ff */
[----:B------:R-:W-:-:S04]  /*09a0*/  IMAD.WIDE.U32 R172, R213, R232, c[0x0][0x208] ;  /* 0x00008200d5ac7625 */ /* 0x000fc800078e00e8 */
[-C--:B------:R-:W-:Y:S02]  /*09b0*/  IMAD.WIDE.U32 R180, R181, R232.reuse, c[0x0][0x208] ;  /* 0x00008200b5b47625 */ /* 0x080fe400078e00e8 */
[----:B------:R-:W4:Y:S04]  /*09c0*/  LDG.E.128 R172, [R172.64] ;  /* 0x00000004acac7981 */ /* 0x000f28000c1e1d00 */
[----:B------:R-:W4:Y:S01]  /*09d0*/  LDG.E.128 R180, [R180.64] ;  /* 0x00000004b4b47981 */ /* 0x000f22000c1e1d00 */
[----:B------:R-:W-:Y:S01]  /*09e0*/  IADD3 R189, R213, 0x200, RZ ;  /* 0x00000200d5bd7810 */ /* 0x000fe20007ffe0ff */
[----:B------:R-:W-:-:S04]  /*09f0*/  IMAD.WIDE.U32 R184, R12, R232, c[0x0][0x188] ;  /* 0x000062000cb87625 */ /* 0x000fc800078e00e8 */
[-C--:B------:R-:W-:Y:S02]  /*0a00*/  IMAD.WIDE.U32 R188, R189, R232.reuse, c[0x0][0x208] ;  /* 0x00008200bdbc7625 */ /* 0x080fe400078e00e8 */
[----:B------:R-:W4:Y:S02]  /*0a10*/  LDG.E.128 R184, [R184.64] ;  /* 0x00000004b8b87981 */ /* 0x000f24000c1e1d00 */
[----:B------:R-:W-:Y:S02]  /*0a20*/  IMAD.WIDE.U32 R192, R11, R232, c[0x0][0x188] ;  /* 0x000062000bc07625 */ /* 0x000fe400078e00e8 */
[----:B------:R-:W4:Y:S01]  /*0a30*/  LDG.E.128 R188, [R188.64] ;  /* 0x00000004bcbc7981 */ /* 0x000f22000c1e1d00 */
[----:B------:R-:W-:-:S03]  /*0a40*/  IADD3 R197, R213, 0x300, RZ ;  /* 0x00000300d5c57810 */ /* 0x000fc60007ffe0ff */
[----:B------:R-:W4:Y:S02]  /*0a50*/  LDG.E.128 R192, [R192.64] ;  /* 0x00000004c0c07981 */ /* 0x000f24000c1e1d00 */
[----:B------:R-:W-:Y:S01]  /*0a60*/  IMAD.WIDE.U32 R196, R197, R232, c[0x0][0x208] ;  /* 0x00008200c5c47625 */ /* 0x000fe200078e00e8 */
[----:B------:R-:W-:-:S05]  /*0a70*/  IADD3 R15, R6, 0x400, RZ ;  /* 0x00000400060f7810 */ /* 0x000fca0007ffe0ff */
[----:B------:R-:W4:Y:S01]  /*0a80*/  LDG.E.128 R196, [R196.64] ;  /* 0x00000004c4c47981 */ /* 0x000f22000c1e1d00 */
        /* <DEDUP_REMOVED lines=24> */
[C---:B----4-:R-:W-:Y:S02]  /*0c10*/  FADD.FTZ R176, -R232.reuse, R176 ;  /* 0x000000b0e8b07221 */ /* 0x050fe40000010100 */
[C---:B------:R-:W-:Y:S02]  /*0c20*/  FADD.FTZ R8, -R232.reuse, R217 ;  /* 0x000000d9e8087221 */ /* 0x040fe40000010100 */
[----:B-----5:R-:W-:Y:S02]  /*0c30*/  FMUL.FTZ R7, R5, R216 ;  /* 0x000000d805077220 */ /* 0x020fe40000410000 */
[C---:B-1----:R-:W-:Y:S02]  /*0c40*/  FADD.FTZ R14, -R232.reuse, R177 ;  /* 0x000000b1e80e7221 */ /* 0x042fe40000010100 */
[----:B------:R-:W-:-:S02]  /*0c50*/  FADD.FTZ R178, -R232, R178 ;  /* 0x000000b2e8b27221 */ /* 0x000fc40000010100 */
[C---:B------:R-:W-:Y:S02]  /*0c60*/  FMUL.FTZ R15, R5.reuse, R176 ;  /* 0x000000b0050f7220 */ /* 0x040fe40000410000 */
[----:B------:R-:W-:Y:S02]  /*0c70*/  FADD.FTZ R218, -R232, R218 ;  /* 0x000000dae8da7221 */ /* 0x000fe40000010100 */
[----:B------:R-:W-:Y:S02]  /*0c80*/  FMUL.FTZ R8, R5, R8 ;  /* 0x0000000805087220 */ /* 0x000fe40000410000 */
[----:B------:R-:W-:Y:S02]  /*0c90*/  FFMA.FTZ R88, R172, R7, R88 ;  /* 0x00000007ac587223 */ /* 0x000fe40000010058 */
[----:B------:R-:W-:Y:S02]  /*0ca0*/  FADD.FTZ R112, R112, R172 ;  /* 0x000000ac70707221 */ /* 0x000fe40000010000 */
[----:B------:R-:W-:-:S02]  /*0cb0*/  FADD.FTZ R216, -R232, R179 ;  /* 0x000000b3e8d87221 */ /* 0x000fc40000010100 */
[C---:B------:R-:W-:Y:S02]  /*0cc0*/  FMUL.FTZ R176, R5.reuse, R14 ;  /* 0x0000000e05b07220 */ /* 0x040fe40000410000 */
[----:B------:R-:W-:Y:S02]  /*0cd0*/  FMUL.FTZ R172, R84, R172 ;  /* 0x000000ac54ac7220 */ /* 0x000fe40000410000 */
[C---:B------:R-:W-:Y:S02]  /*0ce0*/  FMUL.FTZ R13, R5.reuse, R178 ;  /* 0x000000b2050d7220 */ /* 0x040fe40000410000 */
[----:B------:R-:W-:Y:S02]  /*0cf0*/  FADD.FTZ R10, -R232, R219 ;  /* 0x000000dbe80a7221 */ /* 0x000fe40000010100 */
[----:B------:R-:W-:Y:S02]  /*0d00*/  FMUL.FTZ R9, R5, R218 ;  /* 0x000000da05097220 */ /* 0x000fe40000410000 */
[----:B------:R-:W-:-:S02]  /*0d10*/  FFMA.FTZ R89, R173, R8, R89 ;  /* 0x00000008ad597223 */ /* 0x000fc40000010059 */
[----:B------:R-:W-:Y:S02]  /*0d20*/  FADD.FTZ R113, R113, R173 ;  /* 0x000000ad71717221 */ /* 0x000fe40000010000 */
[----:B------:R-:W-:Y:S02]  /*0d30*/  FMUL.FTZ R14, R5, R216 ;  /* 0x000000d8050e7220 */ /* 0x000fe40000410000 */
[----:B------:R-:W-:Y:S02]  /*0d40*/  FFMA.FTZ R92, R180, R15, R92 ;  /* 0x0000000fb45c7223 */ /* 0x000fe4000001005c */
[----:B------:R-:W-:Y:S02]  /*0d50*/  FADD.FTZ R116, R116, R180 ;  /* 0x000000b474747221 */ /* 0x000fe40000010000 */
[----:B------:R-:W-:Y:S02]  /*0d60*/  FMUL.FTZ R178, R80, R180 ;  /* 0x000000b450b27220 */ /* 0x000fe40000410000 */
[----:B------:R-:W-:-:S02]  /*0d70*/  FFMA.FTZ R93, R181, R176, R93 ;  /* 0x000000b0b55d7223 */ /* 0x000fc4000001005d */
[----:B------:R-:W-:Y:S02]  /*0d80*/  FADD.FTZ R117, R117, R181 ;  /* 0x000000b575757221 */ /* 0x000fe40000010000 */
[----:B------:R-:W-:Y:S02]  /*0d90*/  FMUL.FTZ R177, R81, R181 ;  /* 0x000000b551b17220 */ /* 0x000fe40000410000 */
[----:B------:R-:W-:Y:S02]  /*0da0*/  FMUL.FTZ R173, R85, R173 ;  /* 0x000000ad55ad7220 */ /* 0x000fe40000410000 */
[----:B------:R-:W-:Y:S02]  /*0db0*/  FADD.FTZ R180, RZ, R172 ;  /* 0x000000acffb47221 */ /* 0x000fe40000010000 */
[----:B------:R-:W-:Y:S02]  /*0dc0*/  FFMA.FTZ R181, R7, R172, RZ ;  /* 0x000000ac07b57223 */ /* 0x000fe400000100ff */
[----:B------:R-:W-:-:S02]  /*0dd0*/  FMUL.FTZ R10, R5, R10 ;  /* 0x0000000a050a7220 */ /* 0x000fc40000410000 */
[----:B------:R-:W-:Y:S02]  /*0de0*/  FFMA.FTZ R90, R174, R9, R90 ;  /* 0x00000009ae5a7223 */ /* 0x000fe4000001005a */
[----:B------:R-:W-:Y:S02]  /*0df0*/  FADD.FTZ R114, R114, R174 ;  /* 0x000000ae72727221 */ /* 0x000fe40000010000 */
        /* <DEDUP_REMOVED lines=18> */
[C---:B------:R-:W-:Y:S02]  /*0f20*/  FADD.FTZ R184, -R232.reuse, R184 ;  /* 0x000000b8e8b87221 */ /* 0x040fe40000010100 */
[----:B------:R-:W-:Y:S02]  /*0f30*/  FADD.FTZ R180, R183, R216 ;  /* 0x000000d8b7b47221 */ /* 0x000fe40000010000 */
[----:B------:R-:W-:Y:S02]  /*0f40*/  FFMA.FTZ R181, R13, R216, R181 ;  /* 0x000000d80db57223 */ /* 0x000fe400000100b5 */
[----:B------:R-:W-:-:S02]  /*0f50*/  FADD.FTZ R220, -R232, R185 ;  /* 0x000000b9e8dc7221 */ /* 0x000fc40000010100 */
[C---:B------:R-:W-:Y:S02]  /*0f60*/  FMUL.FTZ R219, R5.reuse, R184 ;  /* 0x000000b805db7220 */ /* 0x040fe40000410000 */
[----:B0-----:R-:W-:Y:S02]  /*0f70*/  FMUL.FTZ R222, R76, R188 ;  /* 0x000000bc4cde7220 */ /* 0x001fe40000410000 */
[----:B------:R-:W-:Y:S02]  /*0f80*/  FADD.FTZ R183, R180, R179 ;  /* 0x000000b3b4b77221 */ /* 0x000fe40000010000 */
[----:B------:R-:W-:Y:S02]  /*0f90*/  FFMA.FTZ R181, R14, R179, R181 ;  /* 0x000000b30eb57223 */ /* 0x000fe400000100b5 */
        /* <DEDUP_REMOVED lines=34> */
[----:B------:R-:W-:Y:S02]  /*11c0*/  FADD.FTZ R200, -R232, R200 ;  /* 0x000000c8e8c87221 */ /* 0x000fe40000010100 */
[----:B------:R-:W-:Y:S02]  /*11d0*/  FMUL.FTZ R198, R74, R198 ;  /* 0x000000c64ac67220 */ /* 0x000fe40000410000 */
[----:B------:R-:W-:Y:S02]  /*11e0*/  FADD.FTZ R183, R180, R197 ;  /* 0x000000c5b4b77221 */ /* 0x000fe40000010000 */
[----:B------:R-:W-:-:S02]  /*11f0*/  FFMA.FTZ R181, R228, R197, R181 ;  /* 0x000000c5e4b57223 */ /* 0x000fc400000100b5 */
[----:B------:R-:W-:Y:S02]  /*1200*/  FFMA.FTZ R94, R182, R13, R94 ;  /* 0x0000000db65e7223 */ /* 0x000fe4000001005e */
[----:B------:R-:W-:Y:S02]  /*1210*/  FADD.FTZ R118, R118, R182 ;  /* 0x000000b676767221 */ /* 0x000fe40000010000 */
        /* <DEDUP_REMOVED lines=70> */
.L_x_8754:
[----:B0-----:R-:W-:Y:S05]  /*1680*/  BSYNC B0 ;  /* 0x0000000000007941 */ /* 0x001fea0003800000 */
.L_x_8752:
[----:B------:R-:W-:Y:S02]  /*1690*/  LOP3.LUT P1, RZ, R4, 0xff, RZ, 0xc0, !PT ;  /* 0x000000ff04ff7812 */ /* 0x000fe4000782c0ff */
[----:B------:R-:W-:-:S02]  /*16a0*/  SHF.R.U32.HI R182, RZ, 0x5, R0 ;  /* 0x00000005ffb67819 */ /* 0x000fc40000011600 */
[----:B------:R-:W-:Y:S02]  /*16b0*/  LOP3.LUT P0, RZ, R0, 0x1f, RZ, 0xc0, !PT ;  /* 0x0000001f00ff7812 */ /* 0x000fe4000780c0ff */
[----:B------:R-:W-:-:S07]  /*16c0*/  LOP3.LUT R232, R182, 0x7fffff8, RZ, 0xc0, !PT ;  /* 0x07fffff8b6e87812 */ /* 0x000fce00078ec0ff */
[----:B------:R-:W-:Y:S01]  /*16d0*/  @!P1 IADD3 R232, R232, 0x8, RZ ;  /* 0x00000008e8e89810 */ /* 0x000fe20007ffe0ff */
[----:B------:R-:W-:Y:S05]  /*16e0*/  BRA.DIV ~URZ, `(.L_x_8755) ;  /* 0x000021d27f007947 */ /* 0x000fea000b800000 */
[----:B------:R0:W1:Y:S02]  /*16f0*/  SHFL.DOWN PT, R186, R183, 0x10, 0x1f ;  /* 0x0a001f00b7ba7f89 */ /* 0x00006400000e0000 */
.L_x_8806:
        /* <DEDUP_REMOVED lines=18> */
.L_x_8807:
[----:B-----5:R-:W-:Y:S01]  /*1820*/  ISETP.GE.AND P6, PT, R231, 0x1, PT ;  /* 0x00000001e700780c */ /* 0x020fe20003fc6270 */
[----:B--2---:R-:W-:Y:S01]  /*1830*/  FADD.FTZ R206, R187, R184 ;  /* 0x000000b8bbce7221 */ /* 0x004fe20000010000 */
[----:B------:R-:W-:Y:S01]  /*1840*/  @!P0 LOP3.LUT R181, R182, 0x7, RZ, 0xc0, !PT ;  /* 0x00000007b6b58812 */ /* 0x000fe200078ec0ff */
[----:B-1----:R-:W-:Y:S01]  /*1850*/  FADD.FTZ R207, R207, R188 ;  /* 0x000000bccfcf7221 */ /* 0x002fe20000010000 */
[----:B------:R-:W-:Y:S01]  /*1860*/  WARPSYNC 0xffffffff ;  /* 0xffffffff00007948 */ /* 0x000fe20003800000 */
[----:B------:R-:W-:-:S08]  /*1870*/  HFMA2.MMA R215, -RZ, RZ, 0, 0 ;  /* 0x00000000ffd77435 */ /* 0x000fd000000001ff */
[----:B------:R-:W-:Y:S02]  /*1880*/  @P6 IADD3 R231, R231, -0x1, RZ ;  /* 0xffffffffe7e76810 */ /* 0x000fe40007ffe0ff */
[----:B------:R-:W-:Y:S02]  /*1890*/  @P6 LOP3.LUT R183, R0, 0xff, RZ, 0xc0, !PT ;  /* 0x000000ff00b76812 */ /* 0x000fe400078ec0ff */
[----:B------:R-:W-:Y:S01]  /*18a0*/  @P6 MOV R236, 0x10 ;  /* 0x0000001000ec6802 */ /* 0x000fe20000000f00 */
        /* <DEDUP_REMOVED lines=49> */
.L_x_8758:
[----:B-1----:R-:W-:Y:S05]  /*1bc0*/  BSYNC B0 ;  /* 0x0000000000007941 */ /* 0x002fea0003800000 */
.L_x_8757:
        /* <DEDUP_REMOVED lines=22> */
.L_x_8760:
[----:B------:R-:W-:Y:S05]  /*1d30*/  BSYNC B0 ;  /* 0x0000000000007941 */ /* 0x000fea0003800000 */
.L_x_8759:
        /* <DEDUP_REMOVED lines=12> */
.L_x_8762:
[----:B------:R-:W-:Y:S05]  /*1e00*/  BSYNC B0 ;  /* 0x0000000000007941 */ /* 0x000fea0003800000 */
.L_x_8761:
        /* <DEDUP_REMOVED lines=11> */
.L_x_8764:
[----:B------:R-:W-:Y:S05]  /*1ec0*/  BSYNC B0 ;  /* 0x0000000000007941 */ /* 0x000fea0003800000 */
.L_x_8763:
        /* <DEDUP_REMOVED lines=26> */
.L_x_8766:
[----:B-1----:R-:W-:Y:S05]  /*2070*/  BSYNC B0 ;  /* 0x0000000000007941 */ /* 0x002fea0003800000 */
.L_x_8765:
        /* <DEDUP_REMOVED lines=21> */
.L_x_8768:
[----:B------:R-:W-:Y:S05]  /*21d0*/  BSYNC B0 ;  /* 0x0000000000007941 */ /* 0x000fea0003800000 */
.L_x_8767:
        /* <DEDUP_REMOVED lines=12> */
.L_x_8770:
[----:B------:R-:W-:Y:S05]  /*22a0*/  BSYNC B0 ;  /* 0x0000000000007941 */ /* 0x000fea0003800000 */
.L_x_8769:
        /* <DEDUP_REMOVED lines=11> */
.L_x_8772:
[----:B------:R-:W-:Y:S05]  /*2360*/  BSYNC B0 ;  /* 0x0000000000007941 */ /* 0x000fea0003800000 */
.L_x_8771:
        /* <DEDUP_REMOVED lines=26> */
.L_x_8774:
[----:B-1----:R-:W-:Y:S05]  /*2510*/  BSYNC B0 ;  /* 0x0000000000007941 */ /* 0x002fea0003800000 */
.L_x_8773:
        /* <DEDUP_REMOVED lines=21> */
.L_x_8776:
[----:B------:R-:W-:Y:S05]  /*2670*/  BSYNC B0 ;  /* 0x0000000000007941 */ /* 0x000fea0003800000 */
.L_x_8775:
        /* <DEDUP_REMOVED lines=12> */
.L_x_8778:
[----:B------:R-:W-:Y:S05]  /*2740*/  BSYNC B0 ;  /* 0x0000000000007941 */ /* 0x000fea0003800000 */
.L_x_8777:
        /* <DEDUP_REMOVED lines=11> */
.L_x_8780:
[----:B------:R-:W-:Y:S05]  /*2800*/  BSYNC B0 ;  /* 0x0000000000007941 */ /* 0x000fea0003800000 */
.L_x_8779:
        /* <DEDUP_REMOVED lines=26> */
.L_x_8782:
[----:B-1----:R-:W-:Y:S05]  /*29b0*/  BSYNC B0 ;  /* 0x0000000000007941 */ /* 0x002fea0003800000 */
.L_x_8781:
[----:B------:R-:W-:Y:S01]  /*29c0*/  @P0 MOV R186, 0x10 ;  /* 0x0000001000ba0802 */ /* 0x000fe20000000f00 */
[----:B------:R-:W-:Y:S01]  /*29d0*/  BSSY B0, `(.L_x_8783) ;  /* 0x0000014000007945 */ /* 0x000fe20003800000 */
[----:B------:R-:W-:Y:S02]  /*29e0*/  @P6 MOV R184, 0x10 ;  /* 0x0000001000b86802 */ /* 0x000fe40000000f00 */
[----:B------:R-:W-:Y:S01]  /*29f0*/  @!P5 ISETP.NE.U32.AND P2, PT, RZ, c[0x0][0x218], PT ;  /* 0x00008600ff00da0c */ /* 0x000fe20003f45070 */
[----:B------:R-:W-:Y:S01]  /*2a00*/  @P0 IMAD.WIDE.U32 R186, R11, R186, c[0x0][0x258] ;  /* 0x000096000bba0625 */ /* 0x000fe200078e00ba */
[----:B------:R-:W-:Y:S02]  /*2a10*/  @!P5 ISETP.NE.AND.EX P3, PT, RZ, c[0x0][0x21c], PT, P3 ;  /* 0x00008700ff00da0c */ /* 0x000fe40003f65330 */
[----:B------:R-:W-:Y:S01]  /*2a20*/  @!P5 ISETP.NE.AND.EX P4, PT, RZ, c[0x0][0x21c], PT, P4 ;  /* 0x00008700ff00da0c */ /* 0x000fe20003f85340 */
[----:B------:R-:W-:Y:S01]  /*2a30*/  @P6 IMAD.WIDE.U32 R184, R195, R184, c[0x0][0x248] ;  /* 0x00009200c3b86625 */ /* 0x000fe200078e00b8 */
[----:B------:R-:W-:-:S02]  /*2a40*/  @!P5 ISETP.NE.AND.EX P2, PT, RZ, c[0x0][0x21c], PT, P2 ;  /* 0x00008700ff00da0c */ /* 0x000fc40003f45320 */
[----:B------:R-:W-:Y:S01]  /*2a50*/  @P6 MOV R189, 0x10 ;  /* 0x0000001000bd6802 */ /* 0x000fe20000000f00 */
[----:B------:R-:W-:Y:S01]  /*2a60*/  @P6 FMUL.FTZ R11, R181, c[0x0][0x1ec] ;  /* 0x00007b00b50b6a20 */ /* 0x000fe20000410000 */
        /* <DEDUP_REMOVED lines=10> */
.L_x_8784:
[----:B------:R-:W-:Y:S05]  /*2b10*/  BSYNC B0 ;  /* 0x0000000000007941 */ /* 0x000fea0003800000 */
.L_x_8783:
        /* <DEDUP_REMOVED lines=12> */
.L_x_8786:
[----:B------:R-:W-:Y:S05]  /*2be0*/  BSYNC B0 ;  /* 0x0000000000007941 */ /* 0x000fea0003800000 */
.L_x_8785:
        /* <DEDUP_REMOVED lines=11> */
.L_x_8788:
[----:B------:R-:W-:Y:S05]  /*2ca0*/  BSYNC B0 ;  /* 0x0000000000007941 */ /* 0x000fea0003800000 */
.L_x_8787:
[C---:B------:R-:W-:Y:S01]  /*2cb0*/  @P6 FMUL.FTZ R194, R12.reuse, c[0x0][0x1ec] ;  /* 0x00007b000cc26a20 */ /* 0x040fe20000410000 */
[----:B------:R-:W-:Y:S01]  /*2cc0*/  SEL R183, R12, R167, P1 ;  /* 0x000000a70cb77207 */ /* 0x000fe20000800000 */
[----:B------:R-:W-:Y:S02]  /*2cd0*/  @P6 FMUL.FTZ R169, R49, R192 ;  /* 0x000000c031a96220 */ /* 0x000fe40000410000 */
[----:B------:R-:W-:Y:S02]  /*2ce0*/  @P6 FMUL.FTZ R170, R50, R193 ;  /* 0x000000c132aa6220 */ /* 0x000fe40000410000 */
[----:B------:R-:W-:Y:S01]  /*2cf0*/  @P6 FMUL.FTZ R171, R51, R194 ;  /* 0x000000c233ab6220 */ /* 0x000fe20000410000 */
[----:B------:R0:W-:Y:S01]  /*2d00*/  @P0 STG.E.128 [R186.64], R180 ;  /* 0x000000b4ba000986 */ /* 0x0001e2000c101d04 */
[----:B------:R-:W-:-:S03]  /*2d10*/  @P6 IMAD.WIDE.U32 R188, R206, R189, c[0x0][0x170] ;  /* 0x00005c00cebc6625 */ /* 0x000fc600078e00bd */
[----:B------:R0:W-:Y:S01]  /*2d20*/  @P6 STG.E.128 [R184.64], R168 ;  /* 0x000000a8b8006986 */ /* 0x0001e2000c101d04 */
[----:B-----5:R-:W-:Y:S02]  /*2d30*/  @P6 FFMA.FTZ R144, R160, R11, R144 ;  /* 0x0000000ba0906223 */ /* 0x020fe40000010090 */
[----:B------:R-:W-:Y:S02]  /*2d40*/  @P6 FFMA.FTZ R145, R161, R192, R145 ;  /* 0x000000c0a1916223 */ /* 0x000fe40000010091 */
[----:B------:R-:W-:Y:S02]  /*2d50*/  @P6 FFMA.FTZ R146, R162, R193, R146 ;  /* 0x000000c1a2926223 */ /* 0x000fe40000010092 */
[----:B------:R-:W-:Y:S02]  /*2d60*/  @P6 FFMA.FTZ R147, R163, R194, R147 ;  /* 0x000000c2a3936223 */ /* 0x000fe40000010093 */
[----:B------:R0:W5:Y:S01]  /*2d70*/  @P6 LDG.E.128 R160, [R188.64] ;  /* 0x00000004bca06981 */ /* 0x000162000c1e1d00 */
[----:B------:R-:W-:Y:S01]  /*2d80*/  @!P5 ISETP.NE.U32.AND P2, PT, RZ, c[0x0][0x218], PT ;  /* 0x00008600ff00da0c */ /* 0x000fe20003f45070 */
[----:B------:R-:W-:Y:S01]  /*2d90*/  BSSY B0, `(.L_x_8789) ;  /* 0x000000c000007945 */ /* 0x000fe20003800000 */
[----:B------:R-:W-:-:S02]  /*2da0*/  @!P5 ISETP.NE.U32.AND P3, PT, RZ, c[0x0][0x218], PT ;  /* 0x00008600ff00da0c */ /* 0x000fc40003f65070 */
[----:B------:R-:W-:Y:S02]  /*2db0*/  @!P5 ISETP.NE.AND.EX P2, PT, RZ, c[0x0][0x21c], PT, P2 ;  /* 0x00008700ff00da0c */ /* 0x000fe40003f45320 */
[----:B------:R-:W-:Y:S02]  /*2dc0*/  @!P5 ISETP.NE.U32.AND P4, PT, RZ, c[0x0][0x218], PT ;  /* 0x00008600ff00da0c */ /* 0x000fe40003f85070 */
[----:B------:R-:W-:Y:S01]  /*2dd0*/  @!P5 FSEL R11, R20, RZ, P2 ;  /* 0x000000ff140bd208 */ /* 0x000fe20001000000 */
[----:B------:R-:W-:Y:S05]  /*2de0*/  @!P5 BRA `(.L_x_8790) ;  /* 0x000000600000d947 */ /* 0x000fea0003800000 */
[----:B0-----:R-:W-:Y:S01]  /*2df0*/  ISETP.NE.U32.AND P2, PT, RZ, c[0x0][0x218], PT ;  /* 0x00008600ff007a0c */ /* 0x001fe20003f45070 */
[----:B------:R-:W-:-:S03]  /*2e00*/  FFMA.FTZ R11, R203, R191, R190 ;  /* 0x000000bfcb0b7223 */ /* 0x000fc600000100be */
[----:B------:R-:W-:Y:S01]  /*2e10*/  ISETP.NE.AND.EX P2, PT, RZ, c[0x0][0x21c], PT, P2 ;  /* 0x00008700ff007a0c */ /* 0x000fe20003f45320 */
[----:B------:R-:W-:-:S04]  /*2e20*/  FADD.FTZ R12, R204, -R11 ;  /* 0x8000000bcc0c7221 */ /* 0x000fc80000010000 */
[----:B------:R-:W-:-:S08]  /*2e30*/  FMUL.FTZ R11, R5, R12 ;  /* 0x0000000c050b7220 */ /* 0x000fd00000410000 */
[----:B------:R-:W-:Y:S02]  /*2e40*/  @P2 FADD.FTZ R11, R20, R11 ;  /* 0x0000000b140b2221 */ /* 0x000fe40000010000 */
.L_x_8790:
[----:B0-----:R-:W-:Y:S05]  /*2e50*/  BSYNC B0 ;  /* 0x0000000000007941 */ /* 0x001fea0003800000 */
.L_x_8789:
        /* <DEDUP_REMOVED lines=22> */
.L_x_8792:
[----:B------:R-:W-:Y:S05]  /*2fc0*/  BSYNC B0 ;  /* 0x0000000000007941 */ /* 0x000fea0003800000 */
.L_x_8791:
        /* <DEDUP_REMOVED lines=12> */
.L_x_8794:
[----:B------:R-:W-:Y:S05]  /*3090*/  BSYNC B0 ;  /* 0x0000000000007941 */ /* 0x000fea0003800000 */
.L_x_8793:
        /* <DEDUP_REMOVED lines=11> */
.L_x_8796:
[----:B------:R-:W-:Y:S05]  /*3150*/  BSYNC B0 ;  /* 0x0000000000007941 */ /* 0x000fea0003800000 */
.L_x_8795:
        /* <DEDUP_REMOVED lines=26> */
.L_x_8798:
[----:B0-----:R-:W-:Y:S05]  /*3300*/  BSYNC B0 ;  /* 0x0000000000007941 */ /* 0x001fea0003800000 */
.L_x_8797:
        /* <DEDUP_REMOVED lines=15> */
.L_x_8800:
[----:B------:R-:W-:Y:S05]  /*3400*/  BSYNC B0 ;  /* 0x0000000000007941 */ /* 0x000fea0003800000 */
.L_x_8799:
        /* <DEDUP_REMOVED lines=12> */
.L_x_8802:
[----:B------:R-:W-:Y:S05]  /*34d0*/  BSYNC B0 ;  /* 0x0000000000007941 */ /* 0x000fea0003800000 */
.L_x_8801:
        /* <DEDUP_REMOVED lines=16> */
.L_x_8804:
[----:B------:R-:W-:Y:S05]  /*35e0*/  BSYNC B0 ;  /* 0x0000000000007941 */ /* 0x000fea0003800000 */
.L_x_8803:
        /* <DEDUP_REMOVED lines=17> */
.L_x_8751:
        /* <DEDUP_REMOVED lines=28> */
.L_x_8755:
[----:B------:R-:W-:Y:S01]  /*38c0*/  HFMA2.MMA R190, -RZ, RZ, 0, 9.5367431640625e-07 ;  /* 0x00000010ffbe7435 */ /* 0x000fe200000001ff */
[----:B------:R-:W-:-:S02]  /*38d0*/  MOV R185, R183 ;  /* 0x000000b700b97202 */ /* 0x000fc40000000f00 */
[----:B------:R-:W-:Y:S02]  /*38e0*/  MOV R207, 0x1f ;  /* 0x0000001f00cf7802 */ /* 0x000fe40000000f00 */
[----:B------:R-:W-:Y:S02]  /*38f0*/  MOV R192, 0xffffffff ;  /* 0xffffffff00c07802 */ /* 0x000fe40000000f00 */
[----:B------:R-:W-:Y:S02]  /*3900*/  MOV R180, 0x3920 ;  /* 0x0000392000b47802 */ /* 0x000fe40000000f00 */
[----:B-----5:R-:W-:Y:S05]  /*3910*/  CALL.REL.NOINC `($__internal_187_$__cuda_sm70_shflsync_down_p) ;  /* 0x0000045000007944 */ /* 0x020fea0003c00000 */
[----:B-1----:R-:W-:Y:S01]  /*3920*/  MOV R186, R207 ;  /* 0x000000cf00ba7202 */ /* 0x002fe20000000f00 */
[----:B0-----:R-:W-:Y:S05]  /*3930*/  BRA `(.L_x_8806) ;  /* 0xffffddc000007947 */ /* 0x001fea000383ffff */
.L_x_8756:
[----:B------:R-:W-:Y:S01]  /*3940*/  HFMA2.MMA R190, -RZ, RZ, 0, 9.5367431640625e-07 ;  /* 0x00000010ffbe7435 */ /* 0x000fe200000001ff */
[----:B------:R-:W-:Y:S02]  /*3950*/  MOV R185, R184 ;  /* 0x000000b800b97202 */ /* 0x000fe40000000f00 */
[----:B------:R-:W-:Y:S02]  /*3960*/  MOV R207, 0x1f ;  /* 0x0000001f00cf7802 */ /* 0x000fe40000000f00 */
[----:B------:R-:W-:-:S02]  /*3970*/  MOV R192, 0xffffffff ;  /* 0xffffffff00c07802 */ /* 0x000fc40000000f00 */
[----:B------:R-:W-:Y:S02]  /*3980*/  MOV R180, 0x39a0 ;  /* 0x000039a000b47802 */ /* 0x000fe40000000f00 */
[----:B01---5:R-:W-:Y:S05]  /*3990*/  CALL.REL.NOINC `($__internal_187_$__cuda_sm70_shflsync_down_p) ;  /* 0x000003d000007944 */ /* 0x023fea0003c00000 */
[----:B------:R-:W-:Y:S01]  /*39a0*/  FADD.FTZ R186, R186, R183 ;  /* 0x000000b7baba7221 */ /* 0x000fe20000010000 */
[----:B0-----:R-:W-:Y:S01]  /*39b0*/  HFMA2.MMA R190, -RZ, RZ, 0, 4.76837158203125e-07 ;  /* 0x00000008ffbe7435 */ /* 0x001fe200000001ff */
[----:B-1----:R-:W-:Y:S01]  /*39c0*/  FADD.FTZ R184, R184, R207 ;  /* 0x000000cfb8b87221 */ /* 0x002fe20000010000 */
[----:B------:R-:W-:Y:S02]  /*39d0*/  MOV R207, 0x1f ;  /* 0x0000001f00cf7802 */ /* 0x000fe40000000f00 */
[----:B------:R-:W-:Y:S02]  /*39e0*/  MOV R192, 0xffffffff ;  /* 0xffffffff00c07802 */ /* 0x000fe40000000f00 */
[----:B------:R-:W-:Y:S02]  /*39f0*/  MOV R185, R186 ;  /* 0x000000ba00b97202 */ /* 0x000fe40000000f00 */
[----:B------:R-:W-:Y:S02]  /*3a00*/  MOV R180, 0x3a20 ;  /* 0x00003a2000b47802 */ /* 0x000fe40000000f00 */
[----:B------:R-:W-:Y:S05]  /*3a10*/  CALL.REL.NOINC `($__internal_187_$__cuda_sm70_shflsync_down_p) ;  /* 0x0000035000007944 */ /* 0x000fea0003c00000 */
[----:B0-----:R-:W-:Y:S01]  /*3a20*/  HFMA2.MMA R190, -RZ, RZ, 0, 4.76837158203125e-07 ;  /* 0x00000008ffbe7435 */ /* 0x001fe200000001ff */
[----:B-1----:R-:W-:-:S02]  /*3a30*/  MOV R183, R207 ;  /* 0x000000cf00b77202 */ /* 0x002fc40000000f00 */
[----:B------:R-:W-:Y:S02]  /*3a40*/  MOV R185, R184 ;  /* 0x000000b800b97202 */ /* 0x000fe40000000f00 */
[----:B------:R-:W-:Y:S02]  /*3a50*/  MOV R207, 0x1f ;  /* 0x0000001f00cf7802 */ /* 0x000fe40000000f00 */
[----:B------:R-:W-:Y:S02]  /*3a60*/  MOV R192, 0xffffffff ;  /* 0xffffffff00c07802 */ /* 0x000fe40000000f00 */
[----:B------:R-:W-:Y:S02]  /*3a70*/  MOV R180, 0x3a90 ;  /* 0x00003a9000b47802 */ /* 0x000fe40000000f00 */
[----:B------:R-:W-:Y:S05]  /*3a80*/  CALL.REL.NOINC `($__internal_187_$__cuda_sm70_shflsync_down_p) ;  /* 0x000002e000007944 */ /* 0x000fea0003c00000 */
[----:B------:R-:W-:Y:S01]  /*3a90*/  FADD.FTZ R186, R183, R186 ;  /* 0x000000bab7ba7221 */ /* 0x000fe20000010000 */
[----:B0-----:R-:W-:Y:S01]  /*3aa0*/  HFMA2.MMA R190, -RZ, RZ, 0, 2.384185791015625e-07 ;  /* 0x00000004ffbe7435 */ /* 0x001fe200000001ff */
[----:B-1----:R-:W-:Y:S01]  /*3ab0*/  FADD.FTZ R184, R184, R207 ;  /* 0x000000cfb8b87221 */ /* 0x002fe20000010000 */
[----:B------:R-:W-:Y:S02]  /*3ac0*/  MOV R207, 0x1f ;  /* 0x0000001f00cf7802 */ /* 0x000fe40000000f00 */
[----:B------:R-:W-:-:S02]  /*3ad0*/  MOV R192, 0xffffffff ;  /* 0xffffffff00c07802 */ /* 0x000fc40000000f00 */
[----:B------:R-:W-:Y:S02]  /*3ae0*/  MOV R185, R186 ;  /* 0x000000ba00b97202 */ /* 0x000fe40000000f00 */
[----:B------:R-:W-:Y:S02]  /*3af0*/  MOV R180, 0x3b10 ;  /* 0x00003b1000b47802 */ /* 0x000fe40000000f00 */
[----:B------:R-:W-:Y:S05]  /*3b00*/  CALL.REL.NOINC `($__internal_187_$__cuda_sm70_shflsync_down_p) ;  /* 0x0000026000007944 */ /* 0x000fea0003c00000 */
[----:B0-----:R-:W-:Y:S01]  /*3b10*/  HFMA2.MMA R190, -RZ, RZ, 0, 2.384185791015625e-07 ;  /* 0x00000004ffbe7435 */ /* 0x001fe200000001ff */
[----:B-1----:R-:W-:Y:S02]  /*3b20*/  MOV R183, R207 ;  /* 0x000000cf00b77202 */ /* 0x002fe40000000f00 */
[----:B------:R-:W-:Y:S02]  /*3b30*/  MOV R185, R184 ;  /* 0x000000b800b97202 */ /* 0x000fe40000000f00 */
[----:B------:R-:W-:Y:S02]  /*3b40*/  MOV R207, 0x1f ;  /* 0x0000001f00cf7802 */ /* 0x000fe40000000f00 */
[----:B------:R-:W-:Y:S02]  /*3b50*/  MOV R192, 0xffffffff ;  /* 0xffffffff00c07802 */ /* 0x000fe40000000f00 */
[----:B------:R-:W-:-:S02]  /*3b60*/  MOV R180, 0x3b80 ;  /* 0x00003b8000b47802 */ /* 0x000fc40000000f00 */
[----:B------:R-:W-:Y:S05]  /*3b70*/  CALL.REL.NOINC `($__internal_187_$__cuda_sm70_shflsync_down_p) ;  /* 0x000001f000007944 */ /* 0x000fea0003c00000 */
[----:B------:R-:W-:Y:S01]  /*3b80*/  FADD.FTZ R186, R183, R186 ;  /* 0x000000bab7ba7221 */ /* 0x000fe20000010000 */
[----:B0-----:R-:W-:Y:S01]  /*3b90*/  HFMA2.MMA R190, -RZ, RZ, 0, 1.1920928955078125e-07 ;  /* 0x00000002ffbe7435 */ /* 0x001fe200000001ff */
[----:B-1----:R-:W-:Y:S01]  /*3ba0*/  FADD.FTZ R188, R184, R207 ;  /* 0x000000cfb8bc7221 */ /* 0x002fe20000010000 */
[----:B------:R-:W-:-:S02]  /*3bb0*/  MOV R207, 0x1f ;  /* 0x0000001f00cf7802 */ /* 0x000fc40000000f00 */
[----:B------:R-:W-:Y:S02]  /*3bc0*/  MOV R192, 0xffffffff ;  /* 0xffffffff00c07802 */ /* 0x000fe40000000f00 */
[----:B------:R-:W-:Y:S02]  /*3bd0*/  MOV R185, R186 ;  /* 0x000000ba00b97202 */ /* 0x000fe40000000f00 */
[----:B------:R-:W-:Y:S02]  /*3be0*/  MOV R180, 0x3c00 ;  /* 0x00003c0000b47802 */ /* 0x000fe40000000f00 */
[----:B------:R-:W-:Y:S05]  /*3bf0*/  CALL.REL.NOINC `($__internal_187_$__cuda_sm70_shflsync_down_p) ;  /* 0x0000017000007944 */ /* 0x000fea0003c00000 */
[----:B0-----:R-:W-:Y:S01]  /*3c00*/  HFMA2.MMA R190, -RZ, RZ, 0, 1.1920928955078125e-07 ;  /* 0x00000002ffbe7435 */ /* 0x001fe200000001ff */
[----:B-1----:R-:W-:Y:S02]  /*3c10*/  MOV R183, R207 ;  /* 0x000000cf00b77202 */ /* 0x002fe40000000f00 */
[----:B------:R-:W-:Y:S02]  /*3c20*/  MOV R185, R188 ;  /* 0x000000bc00b97202 */ /* 0x000fe40000000f00 */
[----:B------:R-:W-:Y:S02]  /*3c30*/  MOV R207, 0x1f ;  /* 0x0000001f00cf7802 */ /* 0x000fe40000000f00 */
[----:B------:R-:W-:-:S02]  /*3c40*/  MOV R192, 0xffffffff ;  /* 0xffffffff00c07802 */ /* 0x000fc40000000f00 */
[----:B------:R-:W-:Y:S02]  /*3c50*/  MOV R180, 0x3c70 ;  /* 0x00003c7000b47802 */ /* 0x000fe40000000f00 */
[----:B------:R-:W-:Y:S05]  /*3c60*/  CALL.REL.NOINC `($__internal_187_$__cuda_sm70_shflsync_down_p) ;  /* 0x0000010000007944 */ /* 0x000fea0003c00000 */
[----:B------:R-:W-:Y:S01]  /*3c70*/  FADD.FTZ R184, R183, R186 ;  /* 0x000000bab7b87221 */ /* 0x000fe20000010000 */
[----:B0-----:R-:W-:Y:S01]  /*3c80*/  HFMA2.MMA R190, -RZ, RZ, 0, 5.9604644775390625e-08 ;  /* 0x00000001ffbe7435 */ /* 0x001fe200000001ff */
[----:B-1----:R-:W-:Y:S01]  /*3c90*/  FADD.FTZ R188, R188, R207 ;  /* 0x000000cfbcbc7221 */ /* 0x002fe20000010000 */
[----:B------:R-:W-:Y:S02]  /*3ca0*/  MOV R207, 0x1f ;  /* 0x0000001f00cf7802 */ /* 0x000fe40000000f00 */
[----:B------:R-:W-:Y:S02]  /*3cb0*/  MOV R192, 0xffffffff ;  /* 0xffffffff00c07802 */ /* 0x000fe40000000f00 */
[----:B------:R-:W-:Y:S02]  /*3cc0*/  MOV R185, R184 ;  /* 0x000000b800b97202 */ /* 0x000fe40000000f00 */
[----:B------:R-:W-:Y:S02]  /*3cd0*/  MOV R180, 0x3cf0 ;  /* 0x00003cf000b47802 */ /* 0x000fe40000000f00 */
[----:B------:R-:W-:Y:S05]  /*3ce0*/  CALL.REL.NOINC `($__internal_187_$__cuda_sm70_shflsync_down_p) ;  /* 0x0000008000007944 */ /* 0x000fea0003c00000 */
[----:B0-----:R-:W-:Y:S01]  /*3cf0*/  HFMA2.MMA R190, -RZ, RZ, 0, 5.9604644775390625e-08 ;  /* 0x00000001ffbe7435 */ /* 0x001fe200000001ff */
[----:B-1----:R-:W-:-:S02]  /*3d00*/  MOV R187, R207 ;  /* 0x000000cf00bb7202 */ /* 0x002fc40000000f00 */
[----:B------:R-:W-:Y:S02]  /*3d10*/  MOV R185, R188 ;  /* 0x000000bc00b97202 */ /* 0x000fe40000000f00 */
[----:B------:R-:W-:Y:S02]  /*3d20*/  MOV R207, 0x1f ;  /* 0x0000001f00cf7802 */ /* 0x000fe40000000f00 */
[----:B------:R-:W-:Y:S02]  /*3d30*/  MOV R192, 0xffffffff ;  /* 0xffffffff00c07802 */ /* 0x000fe40000000f00 */
[----:B------:R-:W-:Y:S02]  /*3d40*/  MOV R180, 0x3d60 ;  /* 0x00003d6000b47802 */ /* 0x000fe40000000f00 */
[----:B------:R-:W-:Y:S05]  /*3d50*/  CALL.REL.NOINC `($__internal_187_$__cuda_sm70_shflsync_down_p) ;  /* 0x0000001000007944 */ /* 0x000fea0003c00000 */
[----:B01----:R-:W-:Y:S05]  /*3d60*/  BRA `(.L_x_8807) ;  /* 0xffffdab000007947 */ /* 0x003fea000383ffff */
        .weak           $__internal_187_$__cuda_sm70_shflsync_down_p
        .type           $__internal_187_$__cuda_sm70_shflsync_down_p,@function
        .size           $__internal_187_$__cuda_sm70_shflsync_down_p,(.L_x_9441 - $__internal_187_$__cuda_sm70_shflsync_down_p)
$__internal_187_$__cuda_sm70_shflsync_down_p:
[----:B------:R-:W-:Y:S01]  /*3d70*/  HFMA2.MMA R181, -RZ, RZ, 0, 0 ;  /* 0x00000000ffb57435 */ /* 0x000fe200000001ff */
[----:B------:R-:W-:Y:S04]  /*3d80*/  WARPSYNC R192 ;  /* 0x000000c000007348 */ /* 0x000fe80003800000 */
[----:B------:R0:W1:Y:S01]  /*3d90*/  SHFL.DOWN PT, R207, R185, R190, R207 ;  /* 0x080000beb9cf7389 */ /* 0x00006200000e00cf */
[----:B------:R-:W-:Y:S05]  /*3da0*/  RET.REL.NODEC R180 `(_ZN10layer_norm13ln_bwd_kernelINS_13Kernel_traitsIfffffjLj6144ELj1ELj1ELj8ELj16ENS_18Kernel_traits_baseILj6144EfffffjLj256EEEEELb0ELb1ELb1ELb1EEEvNS_9BwdParamsE) ;  /* 0xffffc250b4007950 */ /* 0x000fea0003c3ffff */
.L_x_8808:
        /* <DEDUP_REMOVED lines=13> */
.L_x_9441:


//--------------------- .text._ZN10layer_norm13ln_bwd_kernelINS_13Kernel_traitsIfffffjLj6144ELj1ELj1ELj8ELj16ENS_18Kernel_traits_baseILj6144EfffffjLj256EEEEELb1ELb0ELb0ELb0EEEvNS_9BwdParamsE --------------------------
	.section	.text._ZN10layer_norm13ln_bwd_kernelINS_13Kernel_traitsIfffffjLj6144ELj1ELj1ELj8ELj16ENS_18Kernel_traits_baseILj6144EfffffjLj256EEEEELb1ELb0ELb0ELb0EEEvNS_9BwdParamsE,"ax",@progbits
	.sectioninfo	@"SHI_REGISTERS=186"
	.align	128
        .global         _ZN10layer_norm13ln_bwd_kernelINS_13Kernel_traitsIfffffjLj6144ELj1ELj1ELj8ELj16ENS_18Kernel_traits_baseILj6144EfffffjLj256EEEEELb1ELb0ELb0ELb0EEEvNS_9BwdParamsE
        .type           _ZN10layer_norm13ln_bwd_kernelINS_13Kernel_traitsIfffffjLj6144ELj1ELj1ELj8ELj16ENS_18Kernel_traits_baseILj6144EfffffjLj256EEEEELb1ELb0ELb0ELb0EEEvNS_9BwdParamsE,@function
        .size           _ZN10layer_norm13ln_bwd_kernelINS_13Kernel_traitsIfffffjLj6144ELj1ELj1ELj8ELj16ENS_18Kernel_traits_baseILj6144EfffffjLj256EEEEELb1ELb0ELb0ELb0EEEvNS_9BwdParamsE,(.L_x_9442 - _ZN10layer_norm13ln_bwd_kernelINS_13Kernel_traitsIfffffjLj6144ELj1ELj1ELj8ELj16ENS_18Kernel_traits_baseILj6144EfffffjLj256EEEEELb1ELb0ELb0ELb0EEEvNS_9BwdParamsE)
        .other          _ZN10layer_norm13ln_bwd_kernelINS_13Kernel_traitsIfffffjLj6144ELj1ELj1ELj8ELj16ENS_18Kernel_traits_baseILj6144EfffffjLj256EEEEELb1ELb0ELb0ELb0EEEvNS_9BwdParamsE,@"STO_CUDA_ENTRY STV_DEFAULT"
_ZN10layer_norm13ln_bwd_kernelINS_13Kernel_traitsIfffffjLj6144ELj1ELj1ELj8ELj16ENS_18Kernel_traits_baseILj6144EfffffjLj256EEEEELb1ELb0ELb0ELb0EEEvNS_9BwdParamsE:
.text._ZN10layer_norm13ln_bwd_kernelINS_13Kernel_traitsIfffffjLj6144ELj1ELj1ELj8ELj16ENS_18Kernel_traits_baseILj6144EfffffjLj256EEEEELb1ELb0ELb0ELb0EEEvNS_9BwdParamsE:
        /* <DEDUP_REMOVED lines=26> */
[----:B------:R-:W-:-:S02]  /*01a0*/  @P0 MOV R5, 0x10 ;  /* 0x0000001000050802 */ /* 0x000fc40000000f00 */
[----:B------:R-:W-:Y:S01]  /*01b0*/  P2R R0, PR, RZ, 0x1 ;  /* 0x00000001ff007803 */ /* 0x000fe20000000000 */
        /* <DEDUP_REMOVED lines=42> */
.L_x_8836:
        /* <DEDUP_REMOVED lines=9> */
[----:B-----5:R1:W5:Y:S04]  /*04f0*/  LDG.E R113, [R104.64] ;  /* 0x0000000468717981 */ /* 0x020368000c1e1900 */
[----:B------:R1:W5:Y:S01]  /*0500*/  LDG.E R140, [R106.64] ;  /* 0x000000046a8c7981 */ /* 0x000362000c1e1900 */
[----:B------:R-:W-:-:S03]  /*0510*/  IMAD R110, R2, c[0x0][0x168], RZ ;  /* 0x00005a00026e7a24 */ /* 0x000fc600078e02ff */
[----:B------:R1:W5:Y:S01]  /*0520*/  @P0 LDG.E R127, [R108.64] ;  /* 0x000000046c7f0981 */ /* 0x000362000c1e1900 */
[----:B------:R-:W-:Y:S02]  /*0530*/  LOP3.LUT P0, RZ, R0, 0xff, RZ, 0xc0, !PT ;  /* 0x000000ff00ff7812 */ /* 0x000fe4000780c0ff */
[----:B------:R-:W-:Y:S02]  /*0540*/  SHF.R.S32.HI R111, RZ, 0x1f, R110 ;  /* 0x0000001fff6f7819 */ /* 0x000fe4000001146e */
[----:B------:R-:W-:Y:S02]  /*0550*/  SHF.R.U32.HI R112, RZ, 0x5, R179 ;  /* 0x00000005ff707819 */ /* 0x000fe400000116b3 */
[----:B------:R-:W-:Y:S02]  /*0560*/  LEA.HI R111, R111, R110, RZ, 0x2 ;  /* 0x0000006e6f6f7211 */ /* 0x000fe400078f10ff */
[----:B------:R-:W-:Y:S01]  /*0570*/  LOP3.LUT R126, R179, 0xff, RZ, 0xc0, !PT ;  /* 0x000000ffb37e7812 */ /* 0x000fe200078ec0ff */
[----:B------:R-:W-:Y:S01]  /*0580*/  BSSY B0, `(.L_x_8810) ;  /* 0x0000034000007945 */ /* 0x000fe20003800000 */
[----:B------:R-:W-:-:S02]  /*0590*/  LOP3.LUT R177, R112, 0x7fffff8, RZ, 0xc0, !PT ;  /* 0x07fffff870b17812 */ /* 0x000fc400078ec0ff */
[----:B------:R-:W-:Y:S01]  /*05a0*/  LEA.HI.SX32 R126, R111, R126, 0x1e ;  /* 0x0000007e6f7e7211 */ /* 0x000fe200078ff2ff */
[----:B------:R-:W-:Y:S01]  /*05b0*/  CS2R R114, SRZ ;  /* 0x0000000000727805 */ /* 0x000fe2000001ff00 */
[----:B------:R-:W-:Y:S02]  /*05c0*/  @!P0 IADD3 R177, R177, 0x8, RZ ;  /* 0x00000008b1b18810 */ /* 0x000fe40007ffe0ff */
[----:B------:R-:W-:Y:S01]  /*05d0*/  MOV R116, R126 ;  /* 0x0000007e00747202 */ /* 0x000fe20000000f00 */
[----:B------:R-:W-:Y:S05]  /*05e0*/  @!P1 BRA `(.L_x_8811) ;  /* 0x000002d000009947 */ /* 0x000fea0003800000 */
[----:B-1----:R-:W-:Y:S01]  /*05f0*/  LEA R116, P0, R126, c[0x0][0x190], 0x2 ;  /* 0x000064007e747a11 */ /* 0x002fe200078010ff */
        /* <DEDUP_REMOVED lines=15> */
[----:B-1----:R-:W-:-:S03]  /*06f0*/  IADD3 R116, R126, 0x100, RZ ;  /* 0x000001007e747810 */ /* 0x002fc60007ffe0ff */
[C---:B--2---:R-:W-:Y:S02]  /*0700*/  FADD.FTZ R129, -R118.reuse, R108 ;  /* 0x0000006c76817221 */ /* 0x044fe40000010100 */
[----:B------:R-:W-:Y:S02]  /*0710*/  FADD.FTZ R119, -R118, R109 ;  /* 0x0000006d76777221 */ /* 0x000fe40000010100 */
[C---:B------:R-:W-:Y:S02]  /*0720*/  FMUL.FTZ R129, R140.reuse, R129 ;  /* 0x000000818c817220 */ /* 0x040fe40000410000 */
[----:B------:R-:W-:Y:S02]  /*0730*/  FMUL.FTZ R138, R140, R119 ;  /* 0x000000778c8a7220 */ /* 0x000fe40000410000 */
[----:B---3--:R-:W-:Y:S02]  /*0740*/  FMUL.FTZ R152, R92, R104 ;  /* 0x000000685c987220 */ /* 0x008fe40000410000 */
[----:B------:R-:W-:-:S02]  /*0750*/  FADD.FTZ R44, R44, R104 ;  /* 0x000000682c2c7221 */ /* 0x000fc40000010000 */
[----:B------:R-:W-:Y:S02]  /*0760*/  FFMA.FTZ R68, R104, R129, R68 ;  /* 0x0000008168447223 */ /* 0x000fe40000010044 */
[----:B------:R-:W-:Y:S02]  /*0770*/  FADD.FTZ R45, R45, R105 ;  /* 0x000000692d2d7221 */ /* 0x000fe40000010000 */
[----:B------:R-:W-:Y:S02]  /*0780*/  FFMA.FTZ R69, R105, R138, R69 ;  /* 0x0000008a69457223 */ /* 0x000fe40000010045 */
[----:B------:R-:W-:Y:S02]  /*0790*/  FMUL.FTZ R141, R93, R105 ;  /* 0x000000695d8d7220 */ /* 0x000fe40000410000 */
[----:B------:R-:W-:Y:S02]  /*07a0*/  FADD.FTZ R143, -R118, R110 ;  /* 0x0000006e768f7221 */ /* 0x000fe40000010100 */
        /* <DEDUP_REMOVED lines=15> */
[----:B----4-:R-:W-:Y:S02]  /*08a0*/  FADD.FTZ R115, R104, R145 ;  /* 0x0000009168737221 */ /* 0x010fe40000010000 */
[----:B------:R-:W-:Y:S02]  /*08b0*/  FFMA.FTZ R114, R156, R145, R105 ;  /* 0x000000919c727223 */ /* 0x000fe40000010069 */
.L_x_8811:
[----:B-1----:R-:W-:Y:S05]  /*08c0*/  BSYNC B0 ;  /* 0x0000000000007941 */ /* 0x002fea0003800000 */
.L_x_8810:
        /* <DEDUP_REMOVED lines=10> */
[----:B------:R-:W1:Y:S03]  /*0970*/  LDG.E.128 R104, [R104.64] ;  /* 0x0000000468687981 */ /* 0x000e66000c1e1d00 */
[----:B------:R-:W-:Y:S01]  /*0980*/  ISETP.NE.AND.EX P0, PT, RZ, c[0x0][0x21c], PT, P0 ;  /* 0x00008700ff007a0c */ /* 0x000fe20003f05300 */
[----:B------:R-:W2:-:S12]  /*0990*/  LDG.E.128 R108, [R108.64] ;  /* 0x000000046c6c7981 */ /* 0x000e98000c1e1d00 */
        /* <DEDUP_REMOVED lines=8> */
[----:B------:R-:W-:Y:S02]  /*0a20*/  FMUL.FTZ R131, R140, R131 ;  /* 0x000000838c837220 */ /* 0x000fe40000410000 */
[----:B-1----:R-:W-:Y:S02]  /*0a30*/  FMUL.FTZ R150, R88, R104 ;  /* 0x0000006858967220 */ /* 0x002fe40000410000 */
[C---:B------:R-:W-:Y:S02]  /*0a40*/  FADD.FTZ R149, -R136.reuse, R110 ;  /* 0x0000006e88957221 */ /* 0x040fe40000010100 */
[----:B------:R-:W-:-:S02]  /*0a50*/  FADD.FTZ R111, -R136, R111 ;  /* 0x0000006f886f7221 */ /* 0x000fc40000010100 */
        /* <DEDUP_REMOVED lines=22> */
.L_x_8813:
[----:B---3--:R-:W-:Y:S05]  /*0bc0*/  BSYNC B0 ;  /* 0x0000000000007941 */ /* 0x008fea0003800000 */
.L_x_8812:
        /* <DEDUP_REMOVED lines=22> */
[----:B---3--:R-:W-:Y:S02]  /*0d30*/  FMUL.FTZ R148, R84, R104 ;  /* 0x0000006854947220 */ /* 0x008fe40000410000 */
        /* <DEDUP_REMOVED lines=24> */
.L_x_8815:
[----:B-1----:R-:W-:Y:S05]  /*0ec0*/  BSYNC B0 ;  /* 0x0000000000007941 */ /* 0x002fea0003800000 */
.L_x_8814:
        /* <DEDUP_REMOVED lines=16> */
[----:B0-----:R-:W-:-:S04]  /*0fd0*/  ISETP.NE.AND P0, PT, R178, RZ, PT ;  /* 0x000000ffb200720c */ /* 0x001fc80003f05270 */
[----:B-----5:R-:W-:Y:S02]  /*0fe0*/  FSEL R132, R113, RZ, !P0 ;  /* 0x000000ff71847208 */ /* 0x020fe40004000000 */
[----:B------:R-:W-:-:S03]  /*0ff0*/  IADD3 R116, R116, 0x100, RZ ;  /* 0x0000010074747810 */ /* 0x000fc60007ffe0ff */
[C---:B---3--:R-:W-:Y:S02]  /*1000*/  FADD.FTZ R135, -R132.reuse, R108 ;  /* 0x0000006c84877221 */ /* 0x048fe40000010100 */
[----:B------:R-:W-:Y:S02]  /*1010*/  FADD.FTZ R117, -R132, R109 ;  /* 0x0000006d84757221 */ /* 0x000fe40000010100 */
[----:B------:R-:W-:Y:S02]  /*1020*/  FMUL.FTZ R135, R140, R135 ;  /* 0x000000878c877220 */ /* 0x000fe40000410000 */
[----:B--2---:R-:W-:Y:S02]  /*1030*/  FMUL.FTZ R146, R80, R104 ;  /* 0x0000006850927220 */ /* 0x004fe40000410000 */
        /* <DEDUP_REMOVED lines=24> */
.L_x_8817:
[----:B-1----:R-:W-:Y:S05]  /*11c0*/  BSYNC B0 ;  /* 0x0000000000007941 */ /* 0x002fea0003800000 */
.L_x_8816:
        /* <DEDUP_REMOVED lines=47> */
.L_x_8819:
[----:B-1----:R-:W-:Y:S05]  /*14c0*/  BSYNC B0 ;  /* 0x0000000000007941 */ /* 0x002fea0003800000 */
.L_x_8818:
[----:B------:R-:W-:Y:S01]  /*14d0*/  ISETP.GE.U32.AND P0, PT, R124, 0x600, PT ;  /* 0x000006007c00780c */ /* 0x000fe20003f06070 */
[----:B------:R-:W-:-:S12]  /*14e0*/  BSSY B0, `(.L_x_8820) ;  /* 0x000002e000007945 */ /* 0x000fd80003800000 */
[----:B------:R-:W-:Y:S05]  /*14f0*/  @!P0 BRA `(.L_x_8821) ;  /* 0x000002c000008947 */ /* 0x000fea0003800000 */
[----:B0-----:R-:W-:Y:S02]  /*1500*/  ISETP.NE.AND P0, PT, R178, RZ, PT ;  /* 0x000000ffb200720c */ /* 0x001fe40003f05270 */
[----:B------:R-:W-:Y:S02]  /*1510*/  MOV R105, 0x10 ;  /* 0x0000001000697802 */ /* 0x000fe40000000f00 */
        /* <DEDUP_REMOVED lines=16> */
[----:B------:R-:W-:Y:S02]  /*1620*/  FMUL.FTZ R139, R140, R139 ;  /* 0x0000008b8c8b7220 */ /* 0x000fe40000410000 */
        /* <DEDUP_REMOVED lines=12> */
[----:B0-----:R-:W-:Y:S02]  /*16f0*/  FMUL.FTZ R174, R74, R106 ;  /* 0x0000006a4aae7220 */ /* 0x001fe40000410000 */
        /* <DEDUP_REMOVED lines=12> */
.L_x_8821:
[----:B-1----:R-:W-:Y:S05]  /*17c0*/  BSYNC B0 ;  /* 0x0000000000007941 */ /* 0x002fea0003800000 */
.L_x_8820:
[----:B------:R-:W-:Y:S01]  /*17d0*/  LOP3.LUT P0, RZ, R179, 0x1f, RZ, 0xc0, !PT ;  /* 0x0000001fb3ff7812 */ /* 0x000fe2000780c0ff */
[----:B------:R-:W-:Y:S10]  /*17e0*/  BRA.DIV ~URZ, `(.L_x_8822) ;  /* 0x000018a27f007947 */ /* 0x000ff4000b800000 */
[----:B------:R1:W2:Y:S02]  /*17f0*/  SHFL.DOWN PT, R106, R115, 0x10, 0x1f ;  /* 0x0a001f00736a7f89 */ /* 0x0002a400000e0000 */
.L_x_8837:
        /* <DEDUP_REMOVED lines=18> */
.L_x_8838:
[----:B------:R-:W-:Y:S01]  /*1920*/  @!P0 LOP3.LUT R112, R112, 0x7, RZ, 0xc0, !PT ;  /* 0x0000000770708812 */ /* 0x000fe200078ec0ff */
[----:B---3--:R-:W-:Y:S01]  /*1930*/  FADD.FTZ R182, R111, R108 ;  /* 0x0000006c6fb67221 */ /* 0x008fe20000010000 */
[----:B------:R-:W-:Y:S01]  /*1940*/  WARPSYNC 0xffffffff ;  /* 0xffffffff00007948 */ /* 0x000fe20003800000 */
[----:B--2---:R-:W-:Y:S01]  /*1950*/  FADD.FTZ R183, R105, R110 ;  /* 0x0000006e69b77221 */ /* 0x004fe20000010000 */
[----:B------:R-:W-:Y:S01]  /*1960*/  @!P0 IADD3 R180, R177, R112, RZ ;  /* 0x00000070b1b48210 */ /* 0x000fe20007ffe0ff */
[----:B------:R-:W-:Y:S04]  /*1970*/  BSSY B0, `(.L_x_8824) ;  /* 0x000004a000007945 */ /* 0x000fe80003800000 */
[----:B------:R-:W-:Y:S04]  /*1980*/  @!P0 STS.64 [R180.X8+0x6000], R182 ;  /* 0x006000b6b4008388 */ /* 0x000fe80000008a00 */
[----:B------:R-:W-:Y:S01]  /*1990*/  BAR.SYNC.DEFER_BLOCKING 0x0 ;  /* 0x0000000000007b1d */ /* 0x000fe20000010000 */
[----:B0-----:R-:W-:-:S05]  /*19a0*/  ISETP.NE.AND P0, PT, R178, RZ, PT ;  /* 0x000000ffb200720c */ /* 0x001fca0003f05270 */
[----:B------:R-:W0:Y:S04]  /*19b0*/  LDS.128 R104, [R177.X8+0x6000] ;  /* 0x00600000b1687984 */ /* 0x000e280000008c00 */
[----:B-1----:R-:W1:Y:S04]  /*19c0*/  LDS.128 R108, [R177.X8+0x6010] ;  /* 0x00601000b16c7984 */ /* 0x002e680000008c00 */
        /* <DEDUP_REMOVED lines=23> */
[-CC-:B------:R-:W-:Y:S02]  /*1b40*/  FFMA.FTZ R105, R129, R108.reuse, R109.reuse ;  /* 0x0000006c81697223 */ /* 0x180fe4000001006d */
        /* <DEDUP_REMOVED lines=11> */
[----:B------:R-:W-:Y:S01]  /*1c00*/  FMUL.FTZ R112, R140, R113 ;  /* 0x000000718c707220 */ /* 0x000fe20000410000 */
[----:B------:R-:W-:Y:S01]  /*1c10*/  HFMA2.MMA R113, -RZ, RZ, 0, 9.5367431640625e-07 ;  /* 0x00000010ff717435 */ /* 0x000fe200000001ff */
        /* <DEDUP_REMOVED lines=20> */
[----:B------:R-:W-:Y:S02]  /*1d60*/  SEL R104, R104, RZ, P0 ;  /* 0x000000ff68687207 */ /* 0x000fe40000000000 */
[----:B------:R-:W-:-:S04]  /*1d70*/  LOP3.LUT P0, RZ, R3, 0xff00, RZ, 0xc0, !PT ;  /* 0x0000ff0003ff7812 */ /* 0x000fc8000780c0ff */
[----:B------:R-:W-:Y:S02]  /*1d80*/  SEL R105, R105, RZ, P0 ;  /* 0x000000ff69697207 */ /* 0x000fe40000000000 */
[----:B------:R-:W-:Y:S01]  /*1d90*/  LOP3.LUT P0, RZ, R3, 0xff0000, RZ, 0xc0, !PT ;  /* 0x00ff000003ff7812 */ /* 0x000fe2000780c0ff */
[----:B0-----:R-:W-:-:S03]  /*1da0*/  FMUL.FTZ R107, R112, c[0x0][0x1e8] ;  /* 0x00007a00706b7a20 */ /* 0x001fc60000410000 */
[----:B------:R-:W-:Y:S01]  /*1db0*/  SEL R106, R111, RZ, P0 ;  /* 0x000000ff6f6a7207 */ /* 0x000fe20000000000 */
[C---:B------:R-:W-:Y:S01]  /*1dc0*/  IMAD.WIDE.U32 R110, R126.reuse, R113, c[0x0][0x248] ;  /* 0x000092007e6e7625 */ /* 0x040fe200078e0071 */
[----:B------:R-:W-:Y:S02]  /*1dd0*/  LOP3.LUT P0, RZ, R3, 0xff000000, RZ, 0xc0, !PT ;  /* 0xff00000003ff7812 */ /* 0x000fe4000780c0ff */
[----:B------:R-:W-:Y:S02]  /*1de0*/  IADD3 R126, R126, 0x100, RZ ;  /* 0x000001007e7e7810 */ /* 0x000fe40007ffe0ff */
[----:B------:R-:W-:-:S05]  /*1df0*/  SEL R107, R107, RZ, P0 ;  /* 0x000000ff6b6b7207 */ /* 0x000fca0000000000 */
[----:B------:R0:W-:Y:S04]  /*1e00*/  STG.E.128 [R110.64], R104 ;  /* 0x000000686e007986 */ /* 0x0001e8000c101d04 */
.L_x_8825:
[----:B------:R-:W-:Y:S05]  /*1e10*/  BSYNC B0 ;  /* 0x0000000000007941 */ /* 0x000fea0003800000 */
.L_x_8824:
[----:B------:R-:W-:Y:S01]  /*1e20*/  BSSY B0, `(.L_x_8826) ;  /* 0x0000030000007945 */ /* 0x000fe20003800000 */
[----:B------:R-:W-:Y:S05]  /*1e30*/  @!P2 BRA `(.L_x_8827) ;  /* 0x000002e00000a947 */ /* 0x000fea0003800000 */
[----:B------:R-:W-:Y:S01]  /*1e40*/  ISETP.NE.U32.AND P0, PT, RZ, c[0x0][0x218], PT ;  /* 0x00008600ff007a0c */ /* 0x000fe20003f05070 */
[-CC-:B0-----:R-:W-:Y:S02]  /*1e50*/  FFMA.FTZ R105, R131, R108.reuse, R109.reuse ;  /* 0x0000006c83697223 */ /* 0x181fe4000001006d */
        /* <DEDUP_REMOVED lines=12> */
[----:B------:R-:W-:Y:S01]  /*1f20*/  MOV R113, 0x10 ;  /* 0x0000001000717802 */ /* 0x000fe20000000f00 */
        /* <DEDUP_REMOVED lines=26> */
[----:B------:R-:W-:Y:S01]  /*20d0*/  IMAD.WIDE.U32 R110, R126, R113, c[0x0][0x248] ;  /* 0x000092007e6e7625 */ /* 0x000fe200078e0071 */
[----:B------:R-:W-:Y:S02]  /*20e0*/  LOP3.LUT P0, RZ, R120, 0xff000000, RZ, 0xc0, !PT ;  /* 0xff00000078ff7812 */ /* 0x000fe4000780c0ff */
[----:B------:R-:W-:Y:S02]  /*20f0*/  IADD3 R126, R126, 0x100, RZ ;  /* 0x000001007e7e7810 */ /* 0x000fe40007ffe0ff */
[----:B------:R-:W-:-:S05]  /*2100*/  SEL R107, R107, RZ, P0 ;  /* 0x000000ff6b6b7207 */ /* 0x000fca0000000000 */
[----:B------:R0:W-:Y:S04]  /*2110*/  STG.E.128 [R110.64], R104 ;  /* 0x000000686e007986 */ /* 0x0001e8000c101d04 */
.L_x_8827:
[----:B------:R-:W-:Y:S05]  /*2120*/  BSYNC B0 ;  /* 0x0000000000007941 */ /* 0x000fea0003800000 */
.L_x_8826:
        /* <DEDUP_REMOVED lines=48> */
.L_x_8829:
[----:B------:R-:W-:Y:S05]  /*2430*/  BSYNC B0 ;  /* 0x0000000000007941 */ /* 0x000fea0003800000 */
.L_x_8828:
        /* <DEDUP_REMOVED lines=48> */
.L_x_8831:
[----:B------:R-:W-:Y:S05]  /*2740*/  BSYNC B0 ;  /* 0x0000000000007941 */ /* 0x000fea0003800000 */
.L_x_8830:
        /* <DEDUP_REMOVED lines=48> */
.L_x_8833:
[----:B------:R-:W-:Y:S05]  /*2a50*/  BSYNC B0 ;  /* 0x0000000000007941 */ /* 0x000fea0003800000 */
.L_x_8832:
        /* <DEDUP_REMOVED lines=17> */
[----:B------:R-:W-:Y:S01]  /*2b70*/  MOV R109, 0x10 ;  /* 0x00000010006d7802 */ /* 0x000fe20000000f00 */
[----:B------:R-:W-:-:S02]  /*2b80*/  @P0 FADD.FTZ R105, R96, R105 ;  /* 0x0000006960690221 */ /* 0x000fc40000010000 */
        /* <DEDUP_REMOVED lines=26> */
[----:B------:R-:W-:-:S04]  /*2d30*/  LOP3.LUT P0, RZ, R125, 0xff000000, RZ, 0xc0, !PT ;  /* 0xff0000007dff7812 */ /* 0x000fc8000780c0ff */
[----:B------:R-:W-:-:S05]  /*2d40*/  SEL R107, R107, RZ, P0 ;  /* 0x000000ff6b6b7207 */ /* 0x000fca0000000000 */
[----:B------:R0:W-:Y:S04]  /*2d50*/  STG.E.128 [R126.64], R104 ;  /* 0x000000687e007986 */ /* 0x0001e8000c101d04 */
.L_x_8835:
[----:B------:R-:W-:Y:S05]  /*2d60*/  BSYNC B0 ;  /* 0x0000000000007941 */ /* 0x000fea0003800000 */
.L_x_8834:
[----:B------:R-:W-:Y:S02]  /*2d70*/  LOP3.LUT P0, RZ, R0, 0xff, RZ, 0xc0, !PT ;  /* 0x000000ff00ff7812 */ /* 0x000fe4000780c0ff */
[----:B------:R-:W-:Y:S02]  /*2d80*/  IADD3 R2, R2, c[0x0][0x160], RZ ;  /* 0x0000580002027a10 */ /* 0x000fe40007ffe0ff */
[----:B------:R-:W-:Y:S02]  /*2d90*/  SEL R0, RZ, 0x1, P0 ;  /* 0x00000001ff007807 */ /* 0x000fe40000000000 */
[----:B------:R-:W-:-:S13]  /*2da0*/  ISETP.GE.AND P0, PT, R2, c[0x0][0x164], PT ;  /* 0x0000590002007a0c */ /* 0x000fda0003f06270 */
[----:B0-----:R-:W-:Y:S01]  /*2db0*/  @P0 CALL.REL.NOINC `(.L_x_8809) ;  /* 0x0000001000000944 */ /* 0x001fe20003c00000 */
[----:B------:R-:W-:Y:S05]  /*2dc0*/  BRA `(.L_x_8836) ;  /* 0xffffd69000007947 */ /* 0x000fea000383ffff */
.L_x_8809:
        /* <DEDUP_REMOVED lines=44> */
.L_x_8822:
[----:B------:R-:W-:Y:S01]  /*3090*/  HFMA2.MMA R116, -RZ, RZ, 0, 9.5367431640625e-07 ;  /* 0x00000010ff747435 */ /* 0x000fe200000001ff */
[----:B------:R-:W-:Y:S02]  /*30a0*/  MOV R107, R115 ;  /* 0x00000073006b7202 */ /* 0x000fe40000000f00 */
[----:B------:R-:W-:Y:S02]  /*30b0*/  MOV R109, 0x1f ;  /* 0x0000001f006d7802 */ /* 0x000fe40000000f00 */
[----:B------:R-:W-:-:S02]  /*30c0*/  MOV R118, 0xffffffff ;  /* 0xffffffff00767802 */ /* 0x000fc40000000f00 */
[----:B------:R-:W-:Y:S02]  /*30d0*/  MOV R104, 0x30f0 ;  /* 0x000030f000687802 */ /* 0x000fe40000000f00 */
[----:B0----5:R-:W-:Y:S05]  /*30e0*/  CALL.REL.NOINC `($__internal_188_$__cuda_sm70_shflsync_down_p) ;  /* 0x0000046000007944 */ /* 0x021fea0003c00000 */
[----:B-1----:R-:W-:Y:S01]  /*30f0*/  MOV R106, R107 ;  /* 0x0000006b006a7202 */ /* 0x002fe20000000f00 */
[----:B0-----:R-:W-:Y:S05]  /*3100*/  BRA `(.L_x_8837) ;  /* 0xffffe6f000007947 */ /* 0x001fea000383ffff */
.L_x_8823:
[----:B------:R-:W-:Y:S01]  /*3110*/  HFMA2.MMA R116, -RZ, RZ, 0, 9.5367431640625e-07 ;  /* 0x00000010ff747435 */ /* 0x000fe200000001ff */
[----:B------:R-:W-:Y:S02]  /*3120*/  MOV R107, R114 ;  /* 0x00000072006b7202 */ /* 0x000fe40000000f00 */
[----:B------:R-:W-:Y:S02]  /*3130*/  MOV R109, 0x1f ;  /* 0x0000001f006d7802 */ /* 0x000fe40000000f00 */
[----:B------:R-:W-:Y:S02]  /*3140*/  MOV R118, 0xffffffff ;  /* 0xffffffff00767802 */ /* 0x000fe40000000f00 */
[----:B------:R-:W-:Y:S02]  /*3150*/  MOV R104, 0x3170 ;  /* 0x0000317000687802 */ /* 0x000fe40000000f00 */
[----:B012--5:R-:W-:Y:S05]  /*3160*/  CALL.REL.NOINC `($__internal_188_$__cuda_sm70_shflsync_down_p) ;  /* 0x000003e000007944 */ /* 0x027fea0003c00000 */
[----:B------:R-:W-:Y:S01]  /*3170*/  FADD.FTZ R115, R106, R115 ;  /* 0x000000736a737221 */ /* 0x000fe20000010000 */
[----:B0-----:R-:W-:Y:S01]  /*3180*/  HFMA2.MMA R116, -RZ, RZ, 0, 4.76837158203125e-07 ;  /* 0x00000008ff747435 */ /* 0x001fe200000001ff */
[----:B-1----:R-:W-:Y:S01]  /*3190*/  FADD.FTZ R114, R114, R107 ;  /* 0x0000006b72727221 */ /* 0x002fe20000010000 */
[----:B------:R-:W-:-:S02]  /*31a0*/  MOV R109, 0x1f ;  /* 0x0000001f006d7802 */ /* 0x000fc40000000f00 */
[----:B------:R-:W-:Y:S02]  /*31b0*/  MOV R118, 0xffffffff ;  /* 0xffffffff00767802 */ /* 0x000fe40000000f00 */
[----:B------:R-:W-:Y:S02]  /*31c0*/  MOV R107, R115 ;  /* 0x00000073006b7202 */ /* 0x000fe40000000f00 */
[----:B------:R-:W-:Y:S02]  /*31d0*/  MOV R104, 0x31f0 ;  /* 0x000031f000687802 */ /* 0x000fe40000000f00 */
[----:B------:R-:W-:Y:S05]  /*31e0*/  CALL.REL.NOINC `($__internal_188_$__cuda_sm70_shflsync_down_p) ;  /* 0x0000036000007944 */ /* 0x000fea0003c00000 */
[----:B0-----:R-:W-:Y:S01]  /*31f0*/  HFMA2.MMA R116, -RZ, RZ, 0, 4.76837158203125e-07 ;  /* 0x00000008ff747435 */ /* 0x001fe200000001ff */
[----:B-1----:R-:W-:Y:S02]  /*3200*/  MOV R106, R107 ;  /* 0x0000006b006a7202 */ /* 0x002fe40000000f00 */
[----:B------:R-:W-:Y:S02]  /*3210*/  MOV R107, R114 ;  /* 0x00000072006b7202 */ /* 0x000fe40000000f00 */
[----:B------:R-:W-:Y:S02]  /*3220*/  MOV R109, 0x1f ;  /* 0x0000001f006d7802 */ /* 0x000fe40000000f00 */
[----:B------:R-:W-:-:S02]  /*3230*/  MOV R118, 0xffffffff ;  /* 0xffffffff00767802 */ /* 0x000fc40000000f00 */
[----:B------:R-:W-:Y:S02]  /*3240*/  MOV R104, 0x3260 ;  /* 0x0000326000687802 */ /* 0x000fe40000000f00 */
[----:B------:R-:W-:Y:S05]  /*3250*/  CALL.REL.NOINC `($__internal_188_$__cuda_sm70_shflsync_down_p) ;  /* 0x000002f000007944 */ /* 0x000fea0003c00000 */
[----:B------:R-:W-:Y:S01]  /*3260*/  FADD.FTZ R115, R106, R115 ;  /* 0x000000736a737221 */ /* 0x000fe20000010000 */
[----:B0-----:R-:W-:Y:S01]  /*3270*/  HFMA2.MMA R116, -RZ, RZ, 0, 2.384185791015625e-07 ;  /* 0x00000004ff747435 */ /* 0x001fe200000001ff */
[----:B-1----:R-:W-:Y:S01]  /*3280*/  FADD.FTZ R114, R114, R107 ;  /* 0x0000006b72727221 */ /* 0x002fe20000010000 */
[----:B------:R-:W-:Y:S02]  /*3290*/  MOV R109, 0x1f ;  /* 0x0000001f006d7802 */ /* 0x000fe40000000f00 */
[----:B------:R-:W-:Y:S02]  /*32a0*/  MOV R118, 0xffffffff ;  /* 0xffffffff00767802 */ /* 0x000fe40000000f00 */
[----:B------:R-:W-:Y:S02]  /*32b0*/  MOV R107, R115 ;  /* 0x00000073006b7202 */ /* 0x000fe40000000f00 */
[----:B------:R-:W-:Y:S02]  /*32c0*/  MOV R104, 0x32e0 ;  /* 0x000032e000687802 */ /* 0x000fe40000000f00 */
[----:B------:R-:W-:Y:S05]  /*32d0*/  CALL.REL.NOINC `($__internal_188_$__cuda_sm70_shflsync_down_p) ;  /* 0x0000027000007944 */ /* 0x000fea0003c00000 */
[----:B0-----:R-:W-:Y:S01]  /*32e0*/  HFMA2.MMA R116, -RZ, RZ, 0, 2.384185791015625e-07 ;  /* 0x00000004ff747435 */ /* 0x001fe200000001ff */
[----:B-1----:R-:W-:-:S02]  /*32f0*/  MOV R106, R107 ;  /* 0x0000006b006a7202 */ /* 0x002fc40000000f00 */
[----:B------:R-:W-:Y:S02]  /*3300*/  MOV R107, R114 ;  /* 0x00000072006b7202 */ /* 0x000fe40000000f00 */
[----:B------:R-:W-:Y:S02]  /*3310*/  MOV R109, 0x1f ;  /* 0x0000001f006d7802 */ /* 0x000fe40000000f00 */
[----:B------:R-:W-:Y:S02]  /*3320*/  MOV R118, 0xffffffff ;  /* 0xffffffff00767802 */ /* 0x000fe40000000f00 */
[----:B------:R-:W-:Y:S02]  /*3330*/  MOV R104, 0x3350 ;  /* 0x0000335000687802 */ /* 0x000fe40000000f00 */
[----:B------:R-:W-:Y:S05]  /*3340*/  CALL.REL.NOINC `($__internal_188_$__cuda_sm70_shflsync_down_p) ;  /* 0x0000020000007944 */ /* 0x000fea0003c00000 */
[----:B------:R-:W-:Y:S01]  /*3350*/  FADD.FTZ R115, R106, R115 ;  /* 0x000000736a737221 */ /* 0x000fe20000010000 */
[----:B0-----:R-:W-:Y:S01]  /*3360*/  HFMA2.MMA R116, -RZ, RZ, 0, 1.1920928955078125e-07 ;  /* 0x00000002ff747435 */ /* 0x001fe200000001ff */
[----:B-1----:R-:W-:Y:S01]  /*3370*/  FADD.FTZ R110, R114, R107 ;  /* 0x0000006b726e7221 */ /* 0x002fe20000010000 */
[----:B------:R-:W-:Y:S02]  /*3380*/  MOV R109, 0x1f ;  /* 0x0000001f006d7802 */ /* 0x000fe40000000f00 */
[----:B------:R-:W-:-:S02]  /*3390*/  MOV R118, 0xffffffff ;  /* 0xffffffff00767802 */ /* 0x000fc40000000f00 */
[----:B------:R-:W-:Y:S02]  /*33a0*/  MOV R107, R115 ;  /* 0x00000073006b7202 */ /* 0x000fe40000000f00 */
[----:B------:R-:W-:Y:S02]  /*33b0*/  MOV R104, 0x33d0 ;  /* 0x000033d000687802 */ /* 0x000fe40000000f00 */
[----:B------:R-:W-:Y:S05]  /*33c0*/  CALL.REL.NOINC `($__internal_188_$__cuda_sm70_shflsync_down_p) ;  /* 0x0000018000007944 */ /* 0x000fea0003c00000 */
[----:B0-----:R-:W-:Y:S01]  /*33d0*/  HFMA2.MMA R116, -RZ, RZ, 0, 1.1920928955078125e-07 ;  /* 0x00000002ff747435 */ /* 0x001fe200000001ff */
[----:B-1----:R-:W-:Y:S02]  /*33e0*/  MOV R106, R107 ;  /* 0x0000006b006a7202 */ /* 0x002fe40000000f00 */
[----:B------:R-:W-:Y:S02]  /*33f0*/  MOV R107, R110 ;  /* 0x0000006e006b7202 */ /* 0x000fe40000000f00 */
[----:B------:R-:W-:Y:S02]  /*3400*/  MOV R109, 0x1f ;  /* 0x0000001f006d7802 */ /* 0x000fe40000000f00 */
[----:B------:R-:W-:Y:S02]  /*3410*/  MOV R118, 0xffffffff ;  /* 0xffffffff00767802 */ /* 0x000fe40000000f00 */
[----:B------:R-:W-:-:S02]  /*3420*/  MOV R104, 0x3440 ;  /* 0x0000344000687802 */ /* 0x000fc40000000f00 */
[----:B------:R-:W-:Y:S05]  /*3430*/  CALL.REL.NOINC `($__internal_188_$__cuda_sm70_shflsync_down_p) ;  /* 0x0000011000007944 */ /* 0x000fea0003c00000 */
[----:B------:R-:W-:Y:S01]  /*3440*/  FADD.FTZ R108, R106, R115 ;  /* 0x000000736a6c7221 */ /* 0x000fe20000010000 */
[----:B0-----:R-:W-:Y:S01]  /*3450*/  HFMA2.MMA R116, -RZ, RZ, 0, 5.9604644775390625e-08 ;  /* 0x00000001ff747435 */ /* 0x001fe200000001ff */
[----:B-1----:R-:W-:Y:S01]  /*3460*/  FADD.FTZ R110, R110, R107 ;  /* 0x0000006b6e6e7221 */ /* 0x002fe20000010000 */
[----:B------:R-:W-:-:S02]  /*3470*/  MOV R109, 0x1f ;  /* 0x0000001f006d7802 */ /* 0x000fc40000000f00 */
[----:B------:R-:W-:Y:S02]  /*3480*/  MOV R118, 0xffffffff ;  /* 0xffffffff00767802 */ /* 0x000fe40000000f00 */
[----:B------:R-:W-:Y:S02]  /*3490*/  MOV R107, R108 ;  /* 0x0000006c006b7202 */ /* 0x000fe40000000f00 */
[----:B------:R-:W-:Y:S02]  /*34a0*/  MOV R104, 0x34c0 ;  /* 0x000034c000687802 */ /* 0x000fe40000000f00 */
[----:B------:R-:W-:Y:S05]  /*34b0*/  CALL.REL.NOINC `($__internal_188_$__cuda_sm70_shflsync_down_p) ;  /* 0x0000009000007944 */ /* 0x000fea0003c00000 */
[----:B0-----:R-:W-:Y:S01]  /*34c0*/  HFMA2.MMA R116, -RZ, RZ, 0, 5.9604644775390625e-08 ;  /* 0x00000001ff747435 */ /* 0x001fe200000001ff */
[----:B-1----:R-:W-:Y:S02]  /*34d0*/  MOV R111, R107 ;  /* 0x0000006b006f7202 */ /* 0x002fe40000000f00 */
[----:B------:R-:W-:Y:S02]  /*34e0*/  MOV R107, R110 ;  /* 0x0000006e006b7202 */ /* 0x000fe40000000f00 */
[----:B------:R-:W-:Y:S02]  /*34f0*/  MOV R109, 0x1f ;  /* 0x0000001f006d7802 */ /* 0x000fe40000000f00 */
[----:B------:R-:W-:-:S02]  /*3500*/  MOV R118, 0xffffffff ;  /* 0xffffffff00767802 */ /* 0x000fc40000000f00 */
[----:B------:R-:W-:Y:S02]  /*3510*/  MOV R104, 0x3530 ;  /* 0x0000353000687802 */ /* 0x000fe40000000f00 */
[----:B------:R-:W-:Y:S05]  /*3520*/  CALL.REL.NOINC `($__internal_188_$__cuda_sm70_shflsync_down_p) ;  /* 0x0000002000007944 */ /* 0x000fea0003c00000 */
[----:B-1----:R-:W-:Y:S01]  /*3530*/  MOV R105, R107 ;  /* 0x0000006b00697202 */ /* 0x002fe20000000f00 */
[----:B0-----:R-:W-:Y:S05]  /*3540*/  BRA `(.L_x_8838) ;  /* 0xffffe3d000007947 */ /* 0x001fea000383ffff */
        .weak           $__internal_188_$__cuda_sm70_shflsync_down_p
        .type           $__internal_188_$__cuda_sm70_shflsync_down_p,@function
        .size           $__internal_188_$__cuda_sm70_shflsync_down_p,(.L_x_9442 - $__internal_188_$__cuda_sm70_shflsync_down_p)
$__internal_188_$__cuda_sm70_shflsync_down_p:
[----:B------:R-:W-:Y:S01]  /*3550*/  HFMA2.MMA R105, -RZ, RZ, 0, 0 ;  /* 0x00000000ff697435 */ /* 0x000fe200000001ff */
[----:B------:R-:W-:Y:S04]  /*3560*/  WARPSYNC R118 ;  /* 0x0000007600007348 */ /* 0x000fe80003800000 */
[----:B------:R0:W1:Y:S01]  /*3570*/  SHFL.DOWN PT, R107, R107, R116, R109 ;  /* 0x080000746b6b7389 */ /* 0x00006200000e006d */
[----:B------:R-:W-:Y:S05]  /*3580*/  RET.REL.NODEC R104 `(_ZN10layer_norm13ln_bwd_kernelINS_13Kernel_traitsIfffffjLj6144ELj1ELj1ELj8ELj16ENS_18Kernel_traits_baseILj6144EfffffjLj256EEEEELb1ELb0ELb0ELb0EEEvNS_9BwdParamsE) ;  /* 0xffffca7068007950 */ /* 0x000fea0003c3ffff */
.L_x_8839:
        /* <DEDUP_REMOVED lines=15> */
.L_x_9442:


//--------------------- .text._ZN10layer_norm13ln_bwd_kernelINS_13Kernel_traitsIfffffjLj6144ELj1ELj1ELj8ELj16ENS_18Kernel_traits_baseILj6144EfffffjLj256EEEEELb1ELb0ELb0ELb1EEEvNS_9BwdParamsE --------------------------
	.section	.text._ZN10layer_norm13ln_bwd_kernelINS_13Kernel_traitsIfffffjLj6144ELj1ELj1ELj8ELj16ENS_18Kernel_traits_baseILj6144EfffffjLj256EEEEELb1ELb0ELb0ELb1EEEvNS_9BwdParamsE,"ax",@progbits
	.sectioninfo	@"SHI_REGISTERS=190"
	.align	128
        .global         _ZN10layer_norm13ln_bwd_kernelINS_13Kernel_traitsIfffffjLj6144ELj1ELj1ELj8ELj16ENS_18Kernel_traits_baseILj6144EfffffjLj256EEEEELb1ELb0ELb0ELb1EEEvNS_9BwdParamsE
        .type           _ZN10layer_norm13ln_bwd_kernelINS_13Kernel_traitsIfffffjLj6144ELj1ELj1ELj8ELj16ENS_18Kernel_traits_baseILj6144EfffffjLj256EEEEELb1ELb0ELb0ELb1EEEvNS_9BwdParamsE,@function
        .size           _ZN10layer_norm13ln_bwd_kernelINS_13Kernel_traitsIfffffjLj6144ELj1ELj1ELj8ELj16ENS_18Kernel_traits_baseILj6144EfffffjLj256EEEEELb1ELb0ELb0ELb1EEEvNS_9BwdParamsE,(.L_x_9443 - _ZN10layer_norm13ln_bwd_kernelINS_13Kernel_traitsIfffffjLj6144ELj1ELj1ELj8ELj16ENS_18Kernel_traits_baseILj6144EfffffjLj256EEEEELb1ELb0ELb0ELb1EEEvNS_9BwdParamsE)
        .other          _ZN10layer_norm13ln_bwd_kernelINS_13Kernel_traitsIfffffjLj6144ELj1ELj1ELj8ELj16ENS_18Kernel_traits_baseILj6144EfffffjLj256EEEEELb1ELb0ELb0ELb1EEEvNS_9BwdParamsE,@"STO_CUDA_ENTRY STV_DEFAULT"
_ZN10layer_norm13ln_bwd_kernelINS_13Kernel_traitsIfffffjLj6144ELj1ELj1ELj8ELj16ENS_18Kernel_traits_baseILj6144EfffffjLj256EEEEELb1ELb0ELb0ELb1EEEvNS_9BwdParamsE:
.text._ZN10layer_norm13ln_bwd_kernelINS_13Kernel_traitsIfffffjLj6144ELj1ELj1ELj8ELj16ENS_18Kernel_traits_baseILj6144EfffffjLj256EEEEELb1ELb0ELb0ELb1EEEvNS_9BwdParamsE:
        /* <DEDUP_REMOVED lines=32> */
.L_x_8840:
[----:B------:R-:W-:-:S04]  /*0200*/  SHF.L.U32 R0, R150, 0x4, RZ ;  /* 0x0000000496007819 */ /* 0x000fc800000006ff */
[----:B------:R-:W-:-:S04]  /*0210*/  LOP3.LUT R0, R0, 0xff0, RZ, 0xc0, !PT ;  /* 0x00000ff000007812 */ /* 0x000fc800078ec0ff */
[----:B------:R-:W-:-:S04]  /*0220*/  IADD3 R2, P0, R0, c[0x0][0x1b0], RZ ;  /* 0x00006c0000027a10 */ /* 0x000fc80007f1e0ff */
[----:B------:R-:W-:Y:S01]  /*0230*/  IADD3.X R3, RZ, c[0x0][0x1b4], RZ, P0, !PT ;  /* 0x00006d00ff037a10 */ /* 0x000fe200007fe4ff */
[----:B------:R-:W-:Y:S02]  /*0240*/  HFMA2.MMA R186, -RZ, RZ, 0, 5.9604644775390625e-08 ;  /* 0x00000001ffba7435 */ /* 0x000fe400000001ff */
[----:B------:R-:W-:Y:S01]  /*0250*/  HFMA2.MMA R0, -RZ, RZ, 0, 0 ;  /* 0x00000000ff007435 */ /* 0x000fe200000001ff */
[----:B------:R-:W-:Y:S01]  /*0260*/  MOV R149, RZ ;  /* 0x000000ff00957202 */ /* 0x000fe20000000f00 */
        /* <DEDUP_REMOVED lines=29> */
.L_x_8846:
        /* <DEDUP_REMOVED lines=9> */
[----:B------:R-:W-:Y:S02]  /*04d0*/  IMAD.WIDE R160, R148, R181, c[0x0][0x1a8] ;  /* 0x00006a0094a07625 */ /* 0x000fe400078e02b5 */
[C---:B------:R-:W-:Y:S02]  /*04e0*/  IADD3 R157, R158.reuse, 0x100, RZ ;  /* 0x000001009e9d7810 */ /* 0x040fe40007ffe0ff */
[C---:B------:R-:W-:Y:S02]  /*04f0*/  IMAD.WIDE.U32 R56, R158.reuse, R179, c[0x0][0x188] ;  /* 0x000062009e387625 */ /* 0x040fe400078e00b3 */
[----:B------:R-:W-:Y:S01]  /*0500*/  LEA R64, P0, R157, c[0x0][0x188], 0x4 ;  /* 0x000062009d407a11 */ /* 0x000fe200078020ff */
[----:B------:R1:W3:Y:S01]  /*0510*/  LDG.E R160, [R160.64] ;  /* 0x00000004a0a07981 */ /* 0x0002e2000c1e1900 */
[----:B------:R-:W-:-:S02]  /*0520*/  IADD3 R156, R158, 0x200, RZ ;  /* 0x000002009e9c7810 */ /* 0x000fc40007ffe0ff */
[----:B------:R-:W-:Y:S01]  /*0530*/  LEA.HI.X R65, R157, c[0x0][0x18c], RZ, 0x4, P0 ;  /* 0x000063009d417a11 */ /* 0x000fe200000f24ff */
[----:B------:R-:W4:Y:S01]  /*0540*/  LDG.E.128 R56, [R56.64] ;  /* 0x0000000438387981 */ /* 0x000f22000c1e1d00 */
[----:B------:R-:W-:Y:S01]  /*0550*/  IADD3 R153, R158, 0x300, RZ ;  /* 0x000003009e997810 */ /* 0x000fe20007ffe0ff */
[----:B------:R-:W-:-:S03]  /*0560*/  IMAD.WIDE.U32 R72, R156, R179, c[0x0][0x188] ;  /* 0x000062009c487625 */ /* 0x000fc600078e00b3 */
[----:B------:R-:W3:Y:S01]  /*0570*/  LDG.E.128 R64, [R64.64] ;  /* 0x0000000440407981 */ /* 0x000ee2000c1e1d00 */
[----:B------:R-:W-:-:S03]  /*0580*/  IMAD.WIDE.U32 R60, R158, R179, c[0x0][0x208] ;  /* 0x000082009e3c7625 */ /* 0x000fc600078e00b3 */
[----:B------:R-:W3:Y:S01]  /*0590*/  LDG.E.128 R72, [R72.64] ;  /* 0x0000000448487981 */ /* 0x000ee2000c1e1d00 */
[----:B------:R-:W-:-:S03]  /*05a0*/  IMAD.WIDE.U32 R80, R153, R179, c[0x0][0x188] ;  /* 0x0000620099507625 */ /* 0x000fc600078e00b3 */
[----:B------:R-:W3:Y:S04]  /*05b0*/  LDG.E.128 R60, [R60.64] ;  /* 0x000000043c3c7981 */ /* 0x000ee8000c1e1d00 */
[----:B------:R-:W3:Y:S01]  /*05c0*/  LDG.E.128 R80, [R80.64] ;  /* 0x0000000450507981 */ /* 0x000ee2000c1e1d00 */
[----:B0-----:R-:W-:-:S06]  /*05d0*/  IMAD.WIDE.U32 R68, R157, R179, c[0x0][0x208] ;  /* 0x000082009d447625 */ /* 0x001fcc00078e00b3 */
[----:B------:R-:W3:Y:S01]  /*05e0*/  LDG.E.128 R68, [R68.64] ;  /* 0x0000000444447981 */ /* 0x000ee2000c1e1d00 */
[----:B------:R-:W-:Y:S01]  /*05f0*/  IMAD.WIDE.U32 R76, R156, R179, c[0x0][0x208] ;  /* 0x000082009c4c7625 */ /* 0x000fe200078e00b3 */
[----:B------:R-:W-:-:S05]  /*0600*/  IADD3 R152, R158, 0x400, RZ ;  /* 0x000004009e987810 */ /* 0x000fca0007ffe0ff */
[-C--:B------:R-:W-:Y:S01]  /*0610*/  IMAD.WIDE.U32 R88, R152, R179.reuse, c[0x0][0x188] ;  /* 0x0000620098587625 */ /* 0x080fe200078e00b3 */
[----:B------:R-:W3:Y:S05]  /*0620*/  LDG.E.128 R76, [R76.64] ;  /* 0x000000044c4c7981 */ /* 0x000eea000c1e1d00 */
        /* <DEDUP_REMOVED lines=13> */
[----:B------:R-:W-:Y:S02]  /*0700*/  SHF.R.S32.HI R155, RZ, 0x1f, R148 ;  /* 0x0000001fff9b7819 */ /* 0x000fe40000011494 */
[----:B------:R-:W-:Y:S02]  /*0710*/  ISETP.NE.AND.EX P1, PT, RZ, c[0x0][0x21c], PT, P1 ;  /* 0x00008700ff007a0c */ /* 0x000fe40003f25310 */
[----:B------:R-:W-:-:S05]  /*0720*/  MOV R154, 0x3f800000 ;  /* 0x3f800000009a7802 */ /* 0x000fca0000000f00 */
[----:B------:R-:W-:-:S04]  /*0730*/  @P0 LEA R170, P2, R148, c[0x0][0x1c0], 0x2 ;  /* 0x0000700094aa0a11 */ /* 0x000fc800078410ff */
[----:B------:R-:W-:-:S05]  /*0740*/  @P0 LEA.HI.X R171, R148, c[0x0][0x1c4], R155, 0x2, P2 ;  /* 0x0000710094ab0a11 */ /* 0x000fca00010f149b */
[----:B-----5:R0:W5:Y:S01]  /*0750*/  @P0 LDG.E R154, [R170.64] ;  /* 0x00000004aa9a0981 */ /* 0x020162000c1e1900 */
[----:B------:R-:W-:-:S04]  /*0760*/  LEA R182, P0, R157, c[0x0][0x190], 0x2 ;  /* 0x000064009db67a11 */ /* 0x000fc800078010ff */
[C---:B------:R-:W-:Y:S02]  /*0770*/  LEA.HI.X R183, R157.reuse, c[0x0][0x194], RZ, 0x2, P0 ;  /* 0x000065009db77a11 */ /* 0x040fe400000f14ff */
[C---:B------:R-:W-:Y:S01]  /*0780*/  @P1 LEA R184, P0, R157.reuse, c[0x0][0x218], 0x4 ;  /* 0x000086009db81a11 */ /* 0x040fe200078020ff */
[----:B------:R-:W-:Y:S02]  /*0790*/  ULDC.U8 UR6, c[0x0][0x1f0] ;  /* 0x00007c0000067ab9 */ /* 0x000fe40000000000 */
[----:B------:R2:W5:Y:S01]  /*07a0*/  LDG.E R163, [R182.64] ;  /* 0x00000004b6a37981 */ /* 0x000562000c1e1900 */
[----:B------:R-:W-:Y:S02]  /*07b0*/  @P1 LEA.HI.X R185, R157, c[0x0][0x21c], RZ, 0x4, P0 ;  /* 0x000087009db91a11 */ /* 0x000fe400000f24ff */
[----:B------:R-:W-:Y:S01]  /*07c0*/  ISETP.NE.AND P0, PT, RZ, UR6, PT ;  /* 0x00000006ff007c0c */ /* 0x000fe2000bf05270 */
[----:B------:R-:W-:Y:S01]  /*07d0*/  @P1 IMAD.WIDE.U32 R166, R158, R179, c[0x0][0x218] ;  /* 0x000086009ea61625 */ /* 0x000fe200078e00b3 */
[----:B------:R-:W-:Y:S01]  /*07e0*/  LOP3.LUT P3, RZ, R186, 0xff, RZ, 0xc0, !PT ;  /* 0x000000ffbaff7812 */ /* 0x000fe2000786c0ff */
[----:B------:R0:W5:Y:S02]  /*07f0*/  @P1 LDG.E.128 R48, [R184.64] ;  /* 0x00000004b8301981 */ /* 0x000164000c1e1d00 */
[----:B------:R-:W-:-:S02]  /*0800*/  IMAD.WIDE.U32 R168, R156, R181, c[0x0][0x190] ;  /* 0x000064009ca87625 */ /* 0x000fc400078e00b5 */
[----:B------:R3:W5:Y:S02]  /*0810*/  @P1 LDG.E.128 R28, [R166.64] ;  /* 0x00000004a61c1981 */ /* 0x000764000c1e1d00 */
[-C--:B------:R-:W-:Y:S02]  /*0820*/  IMAD.WIDE.U32 R172, R153, R181.reuse, c[0x0][0x190] ;  /* 0x0000640099ac7625 */ /* 0x080fe400078e00b5 */
[----:B------:R0:W5:Y:S02]  /*0830*/  LDG.E R162, [R168.64] ;  /* 0x00000004a8a27981 */ /* 0x000164000c1e1900 */
[----:B------:R-:W-:Y:S02]  /*0840*/  IMAD.WIDE.U32 R164, R158, R181, c[0x0][0x190] ;  /* 0x000064009ea47625 */ /* 0x000fe400078e00b5 */
[----:B-1----:R1:W5:Y:S02]  /*0850*/  LDG.E R161, [R172.64] ;  /* 0x00000004aca17981 */ /* 0x002364000c1e1900 */
[----:B0-----:R-:W-:-:S02]  /*0860*/  @P1 IMAD.WIDE.U32 R170, R179, R153, c[0x0][0x218] ;  /* 0x00008600b3aa1625 */ /* 0x001fc400078e0099 */
[----:B------:R0:W5:Y:S02]  /*0870*/  LDG.E R164, [R164.64] ;  /* 0x00000004a4a47981 */ /* 0x000164000c1e1900 */
[C---:B------:R-:W-:Y:S02]  /*0880*/  @P1 IMAD.WIDE.U32 R168, R179.reuse, R156, c[0x0][0x218] ;  /* 0x00008600b3a81625 */ /* 0x040fe400078e009c */
[----:B------:R0:W5:Y:S04]  /*0890*/  @P1 LDG.E.128 R36, [R170.64] ;  /* 0x00000004aa241981 */ /* 0x000168000c1e1d00 */
[----:B------:R0:W5:Y:S01]  /*08a0*/  @P1 LDG.E.128 R32, [R168.64] ;  /* 0x00000004a8201981 */ /* 0x000162000c1e1d00 */
[----:B------:R-:W-:-:S05]  /*08b0*/  @P1 IMAD.WIDE.U32 R174, R179, R152, c[0x0][0x218] ;  /* 0x00008600b3ae1625 */ /* 0x000fca00078e0098 */
[----:B------:R0:W5:Y:S01]  /*08c0*/  @P1 LDG.E.128 R40, [R174.64] ;  /* 0x00000004ae281981 */ /* 0x000162000c1e1d00 */
[----:B------:R-:W-:-:S04]  /*08d0*/  @P1 IMAD.WIDE.U32 R178, R179, R151, c[0x0][0x218] ;  /* 0x00008600b3b21625 */ /* 0x000fc800078e0097 */
[-C--:B------:R-:W-:Y:S01]  /*08e0*/  IMAD.WIDE.U32 R176, R152, R181.reuse, c[0x0][0x190] ;  /* 0x0000640098b07625 */ /* 0x080fe200078e00b5 */
[----:B------:R0:W5:Y:S03]  /*08f0*/  @P1 LDG.E.128 R44, [R178.64] ;  /* 0x00000004b22c1981 */ /* 0x000166000c1e1d00 */
[----:B------:R-:W-:Y:S01]  /*0900*/  IMAD.WIDE.U32 R180, R151, R181, c[0x0][0x190] ;  /* 0x0000640097b47625 */ /* 0x000fe200078e00b5 */
[----:B------:R0:W5:Y:S04]  /*0910*/  LDG.E R159, [R176.64] ;  /* 0x00000004b09f7981 */ /* 0x000168000c1e1900 */
[----:B------:R0:W5:Y:S01]  /*0920*/  LDG.E R155, [R180.64] ;  /* 0x00000004b49b7981 */ /* 0x000162000c1e1900 */
[----:B------:R-:W-:-:S02]  /*0930*/  LOP3.LUT P1, RZ, R150, 0x1f, RZ, 0xc0, !PT ;  /* 0x0000001f96ff7812 */ /* 0x000fc4000782c0ff */
[----:B--2---:R-:W-:-:S05]  /*0940*/  FSEL R183, R187, RZ, !P0 ;  /* 0x000000ffbbb77208 */ /* 0x004fca0004000000 */
[----:B----4-:R-:W-:-:S04]  /*0950*/  FADD.FTZ R57, -R183, R57 ;  /* 0x00000039b7397221 */ /* 0x010fc80000010100 */
[C---:B---3--:R-:W-:Y:S02]  /*0960*/  FMUL.FTZ R166, R160.reuse, R57 ;  /* 0x00000039a0a67220 */ /* 0x048fe40000410000 */
[C---:B------:R-:W-:Y:S02]  /*0970*/  FADD.FTZ R57, -R183.reuse, R64 ;  /* 0x00000040b7397221 */ /* 0x040fe40000010100 */
[C---:B------:R-:W-:Y:S02]  /*0980*/  FADD.FTZ R59, -R183.reuse, R59 ;  /* 0x0000003bb73b7221 */ /* 0x040fe40000010100 */
[----:B-1----:R-:W-:Y:S02]  /*0990*/  FMUL.FTZ R172, R160, R57 ;  /* 0x00000039a0ac7220 */ /* 0x002fe40000410000 */
[C---:B------:R-:W-:Y:S02]  /*09a0*/  FADD.FTZ R57, -R183.reuse, R74 ;  /* 0x0000004ab7397221 */ /* 0x040fe40000010100 */
[----:B0-----:R-:W-:-:S02]  /*09b0*/  FADD.FTZ R165, -R183, R56 ;  /* 0x00000038b7a57221 */ /* 0x001fc40000010100 */
[C---:B------:R-:W-:Y:S02]  /*09c0*/  FMUL.FTZ R170, R160.reuse, R59 ;  /* 0x0000003ba0aa7220 */ /* 0x040fe40000410000 */
[C---:B------:R-:W-:Y:S02]  /*09d0*/  FADD.FTZ R59, -R183.reuse, R75 ;  /* 0x0000004bb73b7221 */ /* 0x040fe40000010100 */
[----:B------:R-:W-:Y:S02]  /*09e0*/  FMUL.FTZ R75, R160, R57 ;  /* 0x00000039a04b7220 */ /* 0x000fe40000410000 */
[----:B------:R-:W-:Y:S02]  /*09f0*/  FMUL.FTZ R168, R24, R60 ;  /* 0x0000003c18a87220 */ /* 0x000fe40000410000 */
[----:B------:R-:W-:Y:S02]  /*0a00*/  FADD.FTZ R57, -R183, R80 ;  /* 0x00000050b7397221 */ /* 0x000fe40000010100 */
[----:B------:R-:W-:-:S02]  /*0a10*/  FMUL.FTZ R165, R160, R165 ;  /* 0x000000a5a0a57220 */ /* 0x000fc40000410000 */
[C---:B------:R-:W-:Y:S02]  /*0a20*/  FMUL.FTZ R182, R160.reuse, R59 ;  /* 0x0000003ba0b67220 */ /* 0x040fe40000410000 */
[----:B------:R-:W-:Y:S02]  /*0a30*/  FADD.FTZ R59, -R183, R81 ;  /* 0x00000051b73b7221 */ /* 0x000fe40000010100 */
[----:B------:R-:W-:Y:S02]  /*0a40*/  FMUL.FTZ R171, R25, R61 ;  /* 0x0000003d19ab7220 */ /* 0x000fe40000410000 */
[----:B------:R-:W-:Y:S02]  /*0a50*/  FMUL.FTZ R81, R160, R57 ;  /* 0x00000039a0517220 */ /* 0x000fe40000410000 */
[----:B------:R-:W-:Y:S02]  /*0a60*/  FADD.FTZ R56, RZ, R168 ;  /* 0x000000a8ff387221 */ /* 0x000fe40000010000 */
[----:B------:R-:W-:-:S02]  /*0a70*/  FADD.FTZ R169, -R183, R58 ;  /* 0x0000003ab7a97221 */ /* 0x000fc40000010100 */
[----:B------:R-:W-:Y:S02]  /*0a80*/  FFMA.FTZ R57, R165, R168, RZ ;  /* 0x000000a8a5397223 */ /* 0x000fe400000100ff */
[----:B------:R-:W-:Y:S02]  /*0a90*/  FMUL.FTZ R80, R160, R59 ;  /* 0x0000003ba0507220 */ /* 0x000fe40000410000 */
[----:B------:R-:W-:Y:S02]  /*0aa0*/  FMUL.FTZ R174, R26, R62 ;  /* 0x0000003e1aae7220 */ /* 0x000fe40000410000 */
[----:B------:R-:W-:Y:S02]  /*0ab0*/  FADD.FTZ R59, R56, R171 ;  /* 0x000000ab383b7221 */ /* 0x000fe40000010000 */
[----:B------:R-:W-:Y:S02]  /*0ac0*/  FMUL.FTZ R169, R160, R169 ;  /* 0x000000a9a0a97220 */ /* 0x000fe40000410000 */
[----:B------:R-:W-:-:S02]  /*0ad0*/  FFMA.FTZ R57, R166, R171, R57 ;  /* 0x000000aba6397223 */ /* 0x000fc40000010039 */
        /* <DEDUP_REMOVED lines=21> */
[----:B------:R-:W-:Y:S02]  /*0c30*/  FADD.FTZ R57, R57, R180 ;  /* 0x000000b439397221 */ /* 0x000fe40000010000 */
[----:B------:R-:W-:Y:S02]  /*0c40*/  FMUL.FTZ R179, R160, R67 ;  /* 0x00000043a0b37220 */ /* 0x000fe40000410000 */
[----:B------:R-:W-:-:S02]  /*0c50*/  FFMA.FTZ R56, R177, R180, R56 ;  /* 0x000000b4b1387223 */ /* 0x000fc40000010038 */
[C---:B------:R-:W-:Y:S02]  /*0c60*/  FADD.FTZ R135, R76.reuse, R135 ;  /* 0x000000874c877221 */ /* 0x040fe40000010000 */
[----:B------:R-:W-:Y:S02]  /*0c70*/  FFMA.FTZ R111, R76, R181, R111 ;  /* 0x000000b54c6f7223 */ /* 0x000fe4000001006f */
[----:B------:R-:W-:Y:S02]  /*0c80*/  FMUL.FTZ R74, R160, R73 ;  /* 0x00000049a04a7220 */ /* 0x000fe40000410000 */
[----:B------:R-:W-:Y:S02]  /*0c90*/  FMUL.FTZ R76, R16, R76 ;  /* 0x0000004c104c7220 */ /* 0x000fe40000410000 */
[----:B------:R-:W-:Y:S02]  /*0ca0*/  FADD.FTZ R57, R57, R176 ;  /* 0x000000b039397221 */ /* 0x000fe40000010000 */
[----:B------:R-:W-:-:S02]  /*0cb0*/  FADD.FTZ R124, R61, R124 ;  /* 0x0000007c3d7c7221 */ /* 0x000fc40000010000 */
[----:B------:R-:W-:Y:S02]  /*0cc0*/  FFMA.FTZ R0, R61, R166, R0 ;  /* 0x000000a63d007223 */ /* 0x000fe40000010000 */
[----:B------:R-:W-:Y:S02]  /*0cd0*/  FFMA.FTZ R58, R179, R176, R56 ;  /* 0x000000b0b33a7223 */ /* 0x000fe40000010038 */
[----:B------:R-:W-:Y:S02]  /*0ce0*/  FADD.FTZ R61, -R183, R82 ;  /* 0x00000052b73d7221 */ /* 0x000fe40000010100 */
[C---:B------:R-:W-:Y:S02]  /*0cf0*/  FADD.FTZ R126, R63.reuse, R126 ;  /* 0x0000007e3f7e7221 */ /* 0x040fe40000010000 */
[----:B------:R-:W-:Y:S02]  /*0d00*/  FFMA.FTZ R2, R63, R170, R2 ;  /* 0x000000aa3f027223 */ /* 0x000fe40000010002 */
[----:B------:R-:W-:-:S02]  /*0d10*/  FADD.FTZ R132, R77, R132 ;  /* 0x000000844d847221 */ /* 0x000fc40000010000 */
[----:B------:R-:W-:Y:S02]  /*0d20*/  FFMA.FTZ R108, R77, R74, R108 ;  /* 0x0000004a4d6c7223 */ /* 0x000fe4000001006c */
[----:B------:R-:W-:Y:S02]  /*0d30*/  FADD.FTZ R59, -R183, R88 ;  /* 0x00000058b73b7221 */ /* 0x000fe40000010100 */
[----:B------:R-:W-:Y:S02]  /*0d40*/  FADD.FTZ R56, R57, R76 ;  /* 0x0000004c39387221 */ /* 0x000fe40000010000 */
[----:B------:R-:W-:Y:S02]  /*0d50*/  FMUL.FTZ R77, R17, R77 ;  /* 0x0000004d114d7220 */ /* 0x000fe40000410000 */
[----:B------:R-:W-:Y:S02]  /*0d60*/  FADD.FTZ R63, -R183, R83 ;  /* 0x00000053b73f7221 */ /* 0x000fe40000010100 */
[----:B------:R-:W-:-:S02]  /*0d70*/  FFMA.FTZ R57, R181, R76, R58 ;  /* 0x0000004cb5397223 */ /* 0x000fc4000001003a */
[----:B------:R-:W-:Y:S02]  /*0d80*/  FMUL.FTZ R83, R160, R61 ;  /* 0x0000003da0537220 */ /* 0x000fe40000410000 */
        /* <DEDUP_REMOVED lines=47> */
[C---:B------:R-:W-:Y:S02]  /*1080*/  FADD.FTZ R145, R94.reuse, R145 ;  /* 0x000000915e917221 */ /* 0x040fe40000010000 */
[----:B------:R-:W-:Y:S02]  /*1090*/  FFMA.FTZ R121, R94, R91, R121 ;  /* 0x0000005b5e797223 */ /* 0x000fe40000010079 */
[----:B------:R-:W-:Y:S02]  /*10a0*/  FMUL.FTZ R90, R160, R65 ;  /* 0x00000041a05a7220 */ /* 0x000fe40000410000 */
[----:B------:R-:W-:Y:S02]  /*10b0*/  FADD.FTZ R61, -R183, R96 ;  /* 0x00000060b73d7221 */ /* 0x000fe40000010100 */
        /* <DEDUP_REMOVED lines=47> */
[----:B------:R-:W-:Y:S02]  /*13b0*/  FADD.FTZ R61, R59, R96 ;  /* 0x000000603b3d7221 */ /* 0x000fe40000010000 */
[----:B------:R-:W-:Y:S01]  /*13c0*/  FFMA.FTZ R63, R183, R96, R57 ;  /* 0x00000060b73f7223 */ /* 0x000fe20000010039 */
[----:B------:R-:W-:Y:S05]  /*13d0*/  BRA.DIV ~URZ, `(.L_x_8842) ;  /* 0x000017d27f007947 */ /* 0x000fea000b800000 */
[----:B------:R0:W1:Y:S02]  /*13e0*/  SHFL.DOWN PT, R58, R61, 0x10, 0x1f ;  /* 0x0a001f003d3a7f89 */ /* 0x00006400000e0000 */
.L_x_8847:
        /* <DEDUP_REMOVED lines=18> */
.L_x_8848:
[----:B------:R-:W-:Y:S01]  /*1510*/  PLOP3.LUT P0, PT, PT, PT, PT, 0x80, 0x0 ;  /* 0x000000000000781c */ /* 0x000fe20003f0f070 */
[----:B-1----:R-:W-:Y:S01]  /*1520*/  FADD.FTZ R73, R56, R63 ;  /* 0x0000003f38497221 */ /* 0x002fe20000010000 */
[----:B------:R-:W-:Y:S01]  /*1530*/  @!P1 PLOP3.LUT P0, PT, P3, PT, PT, 0x80, 0x0 ;  /* 0x000000000000981c */ /* 0x000fe20001f0f070 */
[----:B--2---:R-:W-:Y:S01]  /*1540*/  FADD.FTZ R72, R72, R61 ;  /* 0x0000003d48487221 */ /* 0x004fe20000010000 */
[----:B------:R-:W-:Y:S01]  /*1550*/  SHF.R.U32.HI R57, RZ, 0x5, R150 ;  /* 0x00000005ff397819 */ /* 0x000fe20000011696 */
[----:B------:R-:W-:Y:S01]  /*1560*/  ULDC.U8 UR6, c[0x0][0x1f0] ;  /* 0x00007c0000067ab9 */ /* 0x000fe20000000000 */
[----:B------:R-:W-:Y:S02]  /*1570*/  ISETP.NE.U32.AND P2, PT, RZ, c[0x0][0x258], PT ;  /* 0x00009600ff007a0c */ /* 0x000fe40003f45070 */
[C---:B------:R-:W-:Y:S02]  /*1580*/  @!P1 LOP3.LUT R58, R57.reuse, 0x7fffff8, RZ, 0xc0, !PT ;  /* 0x07fffff8393a9812 */ /* 0x040fe400078ec0ff */
[----:B------:R-:W-:-:S02]  /*1590*/  LOP3.LUT R184, R57, 0x7fffff8, RZ, 0xc0, !PT ;  /* 0x07fffff839b87812 */ /* 0x000fc400078ec0ff */
[----:B------:R-:W-:Y:S02]  /*15a0*/  ISETP.NE.AND.EX P2, PT, RZ, c[0x0][0x25c], PT, P2 ;  /* 0x00009700ff007a0c */ /* 0x000fe40003f45320 */
[----:B------:R-:W-:Y:S02]  /*15b0*/  @!P3 IADD3 R184, R184, 0x8, RZ ;  /* 0x00000008b8b8b810 */ /* 0x000fe40007ffe0ff */
[----:B------:R-:W-:Y:S02]  /*15c0*/  @!P0 IADD3 R58, R58, 0x8, RZ ;  /* 0x000000083a3a8810 */ /* 0x000fe40007ffe0ff */
[----:B------:R-:W-:Y:S01]  /*15d0*/  ISETP.NE.AND P0, PT, RZ, UR6, PT ;  /* 0x00000006ff007c0c */ /* 0x000fe2000bf05270 */
[----:B------:R-:W-:Y:S01]  /*15e0*/  WARPSYNC 0xffffffff ;  /* 0xffffffff00007948 */ /* 0x000fe20003800000 */
[----:B------:R-:W-:Y:S02]  /*15f0*/  @!P1 LOP3.LUT R103, R58, 0x7, R57, 0xf8, !PT ;  /* 0x000000073a679812 */ /* 0x000fe400078ef839 */
        /* <DEDUP_REMOVED lines=54> */
.L_x_8844:
[-CC-:B------:R-:W-:Y:S01]  /*1960*/  FFMA.FTZ R173, R173, R66.reuse, R65.reuse ;  /* 0x00000042adad7223 */ /* 0x180fe20000010041 */
[----:B------:R-:W-:Y:S01]  /*1970*/  LOP3.LUT P4, RZ, R164, 0xff0000, RZ, 0xc0, !PT ;  /* 0x00ff0000a4ff7812 */ /* 0x000fe2000788c0ff */
[-C--:B------:R-:W-:Y:S01]  /*1980*/  FFMA.FTZ R172, R172, R66.reuse, R65 ;  /* 0x00000042acac7223 */ /* 0x080fe20000010041 */
[----:B------:R-:W-:Y:S01]  /*1990*/  LOP3.LUT P6, RZ, R164, 0xff00, RZ, 0xc0, !PT ;  /* 0x0000ff00a4ff7812 */ /* 0x000fe200078cc0ff */
[----:B------:R-:W-:Y:S01]  /*19a0*/  FADD.FTZ R173, R178, -R173 ;  /* 0x800000adb2ad7221 */ /* 0x000fe20000010000 */
[----:B------:R-:W-:Y:S01]  /*19b0*/  LOP3.LUT P5, RZ, R164, 0xff, RZ, 0xc0, !PT ;  /* 0x000000ffa4ff7812 */ /* 0x000fe200078ac0ff */
[-CC-:B------:R-:W-:Y:S01]  /*19c0*/  FFMA.FTZ R177, R177, R66.reuse, R65.reuse ;  /* 0x00000042b1b17223 */ /* 0x180fe20000010041 */
[----:B------:R-:W-:Y:S01]  /*19d0*/  IADD3 R148, R148, c[0x0][0x160], RZ ;  /* 0x0000580094947a10 */ /* 0x000fe20007ffe0ff */
[----:B------:R-:W-:Y:S01]  /*19e0*/  FMUL.FTZ R72, R160, R173 ;  /* 0x000000ada0487220 */ /* 0x000fe20000410000 */
[----:B------:R-:W-:Y:S01]  /*19f0*/  SEL R186, RZ, 0x1, P3 ;  /* 0x00000001ffba7807 */ /* 0x000fe20001800000 */
[----:B------:R-:W-:-:S02]  /*1a00*/  FFMA.FTZ R179, R179, R66, R65 ;  /* 0x00000042b3b37223 */ /* 0x000fc40000010041 */
[----:B------:R-:W-:Y:S02]  /*1a10*/  FMUL.FTZ R169, R169, R154 ;  /* 0x0000009aa9a97220 */ /* 0x000fe40000410000 */
[----:B------:R-:W-:Y:S02]  /*1a20*/  @P0 FADD.FTZ R72, R49, R72 ;  /* 0x0000004831480221 */ /* 0x000fe40000010000 */
[-CC-:B------:R-:W-:Y:S02]  /*1a30*/  FFMA.FTZ R74, R74, R66.reuse, R65.reuse ;  /* 0x000000424a4a7223 */ /* 0x180fe40000010041 */
[----:B------:R-:W-:Y:S02]  /*1a40*/  FFMA.FTZ R68, R82, R66, R65 ;  /* 0x0000004252447223 */ /* 0x000fe40000010041 */
[----:B------:R-:W-:Y:S02]  /*1a50*/  FADD.FTZ R177, R180, -R177 ;  /* 0x800000b1b4b17221 */ /* 0x000fe40000010000 */
[----:B------:R-:W-:-:S02]  /*1a60*/  FADD.FTZ R167, R167, -R172 ;  /* 0x800000aca7a77221 */ /* 0x000fc40000010000 */
[----:B------:R-:W-:Y:S02]  /*1a70*/  FADD.FTZ R179, R176, -R179 ;  /* 0x800000b3b0b37221 */ /* 0x000fe40000010000 */
[----:B------:R-:W-:Y:S02]  /*1a80*/  FMUL.FTZ R82, R169, c[0x0][0x1e8] ;  /* 0x00007a00a9527a20 */ /* 0x000fe40000410000 */
[-C--:B------:R-:W-:Y:S02]  /*1a90*/  FMUL.FTZ R62, R62, R154.reuse ;  /* 0x0000009a3e3e7220 */ /* 0x080fe40000410000 */
[----:B0-----:R-:W-:Y:S01]  /*1aa0*/  FMUL.FTZ R56, R72, R154 ;  /* 0x0000009a48387220 */ /* 0x001fe20000410000 */
[----:B------:R-:W-:Y:S01]  /*1ab0*/  SEL R82, R82, RZ, P4 ;  /* 0x000000ff52527207 */ /* 0x000fe20002000000 */
[----:B------:R-:W-:Y:S01]  /*1ac0*/  FADD.FTZ R77, R77, -R74 ;  /* 0x8000004a4d4d7221 */ /* 0x000fe20000010000 */
[----:B------:R-:W-:Y:S01]  /*1ad0*/  LOP3.LUT P4, RZ, R163, 0xff00, RZ, 0xc0, !PT ;  /* 0x0000ff00a3ff7812 */ /* 0x000fe2000788c0ff */
[----:B------:R-:W-:-:S02]  /*1ae0*/  FMUL.FTZ R177, R160, R177 ;  /* 0x000000b1a0b17220 */ /* 0x000fc40000410000 */
[C---:B------:R-:W-:Y:S02]  /*1af0*/  FMUL.FTZ R167, R160.reuse, R167 ;  /* 0x000000a7a0a77220 */ /* 0x040fe40000410000 */
[----:B------:R-:W-:Y:S02]  /*1b00*/  FMUL.FTZ R74, R160, R179 ;  /* 0x000000b3a04a7220 */ /* 0x000fe40000410000 */
[-CC-:B------:R-:W-:Y:S02]  /*1b10*/  FFMA.FTZ R181, R181, R66.reuse, R65.reuse ;  /* 0x00000042b5b57223 */ /* 0x180fe40000010041 */
[----:B------:R-:W-:Y:S02]  /*1b20*/  FFMA.FTZ R182, R182, R66, R65 ;  /* 0x00000042b6b67223 */ /* 0x000fe40000010041 */
[----:B------:R-:W-:Y:S02]  /*1b30*/  FMUL.FTZ R62, R62, c[0x0][0x1e8] ;  /* 0x00007a003e3e7a20 */ /* 0x000fe40000410000 */
[----:B------:R-:W-:-:S02]  /*1b40*/  FMUL.FTZ R56, R56, c[0x0][0x1e8] ;  /* 0x00007a0038387a20 */ /* 0x000fc40000410000 */
[-C--:B------:R-:W-:Y:S02]  /*1b50*/  FMUL.FTZ R165, R165, R154.reuse ;  /* 0x0000009aa5a57220 */ /* 0x080fe40000410000 */
[----:B------:R-:W-:Y:S02]  /*1b60*/  FMUL.FTZ R64, R64, R154 ;  /* 0x0000009a40407220 */ /* 0x000fe40000410000 */
[----:B------:R-:W-:Y:S02]  /*1b70*/  FFMA.FTZ R166, R98, R66, R65 ;  /* 0x0000004262a67223 */ /* 0x000fe40000010041 */
[----:B------:R-:W-:Y:S02]  /*1b80*/  @P0 FADD.FTZ R177, R50, R177 ;  /* 0x000000b132b10221 */ /* 0x000fe40000010000 */
[----:B------:R-:W-:Y:S02]  /*1b90*/  @P0 FADD.FTZ R167, R48, R167 ;  /* 0x000000a730a70221 */ /* 0x000fe40000010000 */
[----:B------:R-:W-:-:S02]  /*1ba0*/  @P0 FADD.FTZ R74, R51, R74 ;  /* 0x0000004a334a0221 */ /* 0x000fc40000010000 */
[----:B------:R-:W-:Y:S02]  /*1bb0*/  FMUL.FTZ R98, R160, R77 ;  /* 0x0000004da0627220 */ /* 0x000fe40000410000 */
        /* <DEDUP_REMOVED lines=8> */
[-CC-:B------:R-:W-:Y:S02]  /*1c40*/  FFMA.FTZ R91, R91, R66.reuse, R65.reuse ;  /* 0x000000425b5b7223 */ /* 0x180fe40000010041 */
[-CC-:B------:R-:W-:Y:S02]  /*1c50*/  FFMA.FTZ R90, R90, R66.reuse, R65.reuse ;  /* 0x000000425a5a7223 */ /* 0x180fe40000010041 */
[-CC-:B------:R-:W-:Y:S02]  /*1c60*/  FFMA.FTZ R73, R97, R66.reuse, R65.reuse ;  /* 0x0000004261497223 */ /* 0x180fe40000010041 */
[-CC-:B------:R-:W-:Y:S02]  /*1c70*/  FFMA.FTZ R99, R99, R66.reuse, R65.reuse ;  /* 0x0000004263637223 */ /* 0x180fe40000010041 */
[----:B------:R-:W-:Y:S01]  /*1c80*/  FFMA.FTZ R183, R183, R66, R65 ;  /* 0x00000042b7b77223 */ /* 0x000fe20000010041 */
[----:B------:R-:W-:Y:S01]  /*1c90*/  SEL R65, R56, RZ, P4 ;  /* 0x000000ff38417207 */ /* 0x000fe20002000000 */
[----:B------:R-:W-:Y:S01]  /*1ca0*/  FADD.FTZ R79, R79, -R182 ;  /* 0x800000b64f4f7221 */ /* 0x000fe20000010000 */
[----:B------:R-:W-:Y:S01]  /*1cb0*/  LOP3.LUT P4, RZ, R163, 0xff000000, RZ, 0xc0, !PT ;  /* 0xff000000a3ff7812 */ /* 0x000fe2000788c0ff */
[----:B------:R-:W-:-:S02]  /*1cc0*/  FADD.FTZ R181, R76, -R181 ;  /* 0x800000b54cb57221 */ /* 0x000fc40000010000 */
[----:B------:R-:W-:Y:S02]  /*1cd0*/  FMUL.FTZ R64, R64, c[0x0][0x1e8] ;  /* 0x00007a0040407a20 */ /* 0x000fe40000410000 */
[----:B------:R-:W-:Y:S02]  /*1ce0*/  FMUL.FTZ R80, R165, c[0x0][0x1e8] ;  /* 0x00007a00a5507a20 */ /* 0x000fe40000410000 */
[-C--:B------:R-:W-:Y:S01]  /*1cf0*/  FMUL.FTZ R57, R177, R154.reuse ;  /* 0x0000009ab1397220 */ /* 0x080fe20000410000 */
[----:B------:R-:W-:Y:S01]  /*1d00*/  SEL R83, R64, RZ, P6 ;  /* 0x000000ff40537207 */ /* 0x000fe20003000000 */
[-C--:B------:R-:W-:Y:S01]  /*1d10*/  FMUL.FTZ R56, R167, R154.reuse ;  /* 0x0000009aa7387220 */ /* 0x080fe20000410000 */
[----:B------:R-:W-:Y:S01]  /*1d20*/  SEL R80, R80, RZ, P5 ;  /* 0x000000ff50507207 */ /* 0x000fe20002800000 */
[----:B------:R-:W-:Y:S01]  /*1d30*/  FMUL.FTZ R58, R74, R154 ;  /* 0x0000009a4a3a7220 */ /* 0x000fe20000410000 */
[----:B------:R-:W-:Y:S01]  /*1d40*/  LOP3.LUT P6, RZ, R163, 0xff0000, RZ, 0xc0, !PT ;  /* 0x00ff0000a3ff7812 */ /* 0x000fe200078cc0ff */
[----:B------:R-:W-:Y:S01]  /*1d50*/  @P0 FADD.FTZ R98, R33, R98 ;  /* 0x0000006221620221 */ /* 0x000fe20000010000 */
[----:B------:R-:W-:Y:S01]  /*1d60*/  LOP3.LUT P5, RZ, R163, 0xff, RZ, 0xc0, !PT ;  /* 0x000000ffa3ff7812 */ /* 0x000fe200078ac0ff */
[----:B------:R-:W-:-:S02]  /*1d70*/  FADD.FTZ R75, R78, -R75 ;  /* 0x8000004b4e4b7221 */ /* 0x000fc40000010000 */
[C---:B------:R-:W-:Y:S02]  /*1d80*/  FMUL.FTZ R76, R160.reuse, R79 ;  /* 0x0000004fa04c7220 */ /* 0x040fe40000410000 */
[----:B------:R-:W-:Y:S02]  /*1d90*/  FMUL.FTZ R181, R160, R181 ;  /* 0x000000b5a0b57220 */ /* 0x000fe40000410000 */
[----:B------:R-:W-:Y:S02]  /*1da0*/  FMUL.FTZ R57, R57, c[0x0][0x1e8] ;  /* 0x00007a0039397a20 */ /* 0x000fe40000410000 */
[----:B------:R-:W-:Y:S02]  /*1db0*/  FMUL.FTZ R58, R58, c[0x0][0x1e8] ;  /* 0x00007a003a3a7a20 */ /* 0x000fe40000410000 */
[----:B------:R-:W-:Y:S01]  /*1dc0*/  FMUL.FTZ R56, R56, c[0x0][0x1e8] ;  /* 0x00007a0038387a20 */ /* 0x000fe20000410000 */
[----:B------:R-:W-:Y:S01]  /*1dd0*/  SEL R66, R57, RZ, P6 ;  /* 0x000000ff39427207 */ /* 0x000fe20003000000 */
[----:B------:R-:W-:Y:S01]  /*1de0*/  FMUL.FTZ R59, R98, R154 ;  /* 0x0000009a623b7220 */ /* 0x000fe20000410000 */
[----:B------:R-:W-:Y:S01]  /*1df0*/  SEL R67, R58, RZ, P4 ;  /* 0x000000ff3a437207 */ /* 0x000fe20002000000 */
[----:B------:R-:W-:Y:S01]  /*1e00*/  FMUL.FTZ R77, R160, R75 ;  /* 0x0000004ba04d7220 */ /* 0x000fe20000410000 */
[----:B------:R-:W-:Y:S01]  /*1e10*/  SEL R64, R56, RZ, P5 ;  /* 0x000000ff38407207 */ /* 0x000fe20002800000 */
[----:B------:R-:W-:Y:S01]  /*1e20*/  @P0 FADD.FTZ R76, R35, R76 ;  /* 0x0000004c234c0221 */ /* 0x000fe20000010000 */
[----:B------:R-:W-:Y:S01]  /*1e30*/  LOP3.LUT P6, RZ, R162, 0xff00, RZ, 0xc0, !PT ;  /* 0x0000ff00a2ff7812 */ /* 0x000fe200078cc0ff */
[----:B------:R-:W-:Y:S01]  /*1e40*/  @P0 FADD.FTZ R181, R32, R181 ;  /* 0x000000b520b50221 */ /* 0x000fe20000010000 */
[C---:B------:R-:W-:Y:S01]  /*1e50*/  LOP3.LUT P5, RZ, R162.reuse, 0xff, RZ, 0xc0, !PT ;  /* 0x000000ffa2ff7812 */ /* 0x040fe200078ac0ff */
[----:B------:R-:W-:Y:S01]  /*1e60*/  FADD.FTZ R85, R85, -R60 ;  /* 0x8000003c55557221 */ /* 0x000fe20000010000 */
[----:B------:R-:W-:Y:S01]  /*1e70*/  LOP3.LUT P4, RZ, R162, 0xff0000, RZ, 0xc0, !PT ;  /* 0x00ff0000a2ff7812 */ /* 0x000fe2000788c0ff */
[----:B------:R-:W-:-:S02]  /*1e80*/  FADD.FTZ R63, R86, -R63 ;  /* 0x8000003f563f7221 */ /* 0x000fc40000010000 */
[----:B------:R-:W-:Y:S02]  /*1e90*/  FMUL.FTZ R59, R59, c[0x0][0x1e8] ;  /* 0x00007a003b3b7a20 */ /* 0x000fe40000410000 */
[----:B------:R-:W-:Y:S02]  /*1ea0*/  @P0 FADD.FTZ R77, R34, R77 ;  /* 0x0000004d224d0221 */ /* 0x000fe40000010000 */
[-C--:B------:R-:W-:Y:S01]  /*1eb0*/  FMUL.FTZ R58, R76, R154.reuse ;  /* 0x0000009a4c3a7220 */ /* 0x080fe20000410000 */
[----:B------:R-:W-:Y:S01]  /*1ec0*/  SEL R69, R59, RZ, P6 ;  /* 0x000000ff3b457207 */ /* 0x000fe20003000000 */
[----:B------:R-:W-:Y:S01]  /*1ed0*/  FMUL.FTZ R56, R181, R154 ;  /* 0x0000009ab5387220 */ /* 0x000fe20000410000 */
[----:B------:R-:W-:Y:S01]  /*1ee0*/  LOP3.LUT P6, RZ, R162, 0xff000000, RZ, 0xc0, !PT ;  /* 0xff000000a2ff7812 */ /* 0x000fe200078cc0ff */
[----:B------:R-:W-:Y:S01]  /*1ef0*/  FADD.FTZ R61, R84, -R61 ;  /* 0x8000003d543d7221 */ /* 0x000fe20000010000 */
[----:B------:R-:W-:Y:S01]  /*1f00*/  @P2 SEL R78, R77, R54, P1 ;  /* 0x000000364d4e2207 */ /* 0x000fe20000800000 */
[----:B------:R-:W-:-:S02]  /*1f10*/  FMUL.FTZ R84, R160, R85 ;  /* 0x00000055a0547220 */ /* 0x000fc40000410000 */
[----:B------:R-:W-:Y:S02]  /*1f20*/  FMUL.FTZ R97, R160, R63 ;  /* 0x0000003fa0617220 */ /* 0x000fe40000410000 */
[----:B------:R-:W-:Y:S02]  /*1f30*/  FADD.FTZ R87, R87, -R68 ;  /* 0x8000004457577221 */ /* 0x000fe40000010000 */
[----:B------:R-:W-:Y:S02]  /*1f40*/  FADD.FTZ R93, R93, -R88 ;  /* 0x800000585d5d7221 */ /* 0x000fe40000010000 */
[----:B------:R-:W-:Y:S01]  /*1f50*/  FMUL.FTZ R57, R77, R154 ;  /* 0x0000009a4d397220 */ /* 0x000fe20000410000 */
[----:B------:R-:W-:Y:S01]  /*1f60*/  @P2 SEL R77, R98, R53, P1 ;  /* 0x00000035624d2207 */ /* 0x000fe20000800000 */
[----:B------:R-:W-:Y:S02]  /*1f70*/  FMUL.FTZ R58, R58, c[0x0][0x1e8] ;  /* 0x00007a003a3a7a20 */ /* 0x000fe40000410000 */
[----:B------:R-:W-:-:S02]  /*1f80*/  FMUL.FTZ R56, R56, c[0x0][0x1e8] ;  /* 0x00007a0038387a20 */ /* 0x000fc40000410000 */
[----:B------:R-:W-:Y:S01]  /*1f90*/  @P0 FADD.FTZ R84, R37, R84 ;  /* 0x0000005425540221 */ /* 0x000fe20000010000 */
[----:B------:R-:W-:Y:S01]  /*1fa0*/  SEL R71, R58, RZ, P6 ;  /* 0x000000ff3a477207 */ /* 0x000fe20003000000 */
[----:B------:R-:W-:Y:S01]  /*1fb0*/  @P0 FADD.FTZ R97, R38, R97 ;  /* 0x0000006126610221 */ /* 0x000fe20000010000 */
[----:B------:R-:W-:Y:S01]  /*1fc0*/  SEL R68, R56, RZ, P5 ;  /* 0x000000ff38447207 */ /* 0x000fe20002800000 */
[C---:B------:R-:W-:Y:S01]  /*1fd0*/  FMUL.FTZ R85, R160.reuse, R61 ;  /* 0x0000003da0557220 */ /* 0x040fe20000410000 */
[C---:B------:R-:W-:Y:S01]  /*1fe0*/  LOP3.LUT P6, RZ, R161.reuse, 0xff0000, RZ, 0xc0, !PT ;  /* 0x00ff0000a1ff7812 */ /* 0x040fe200078cc0ff */
[C---:B------:R-:W-:Y:S01]  /*1ff0*/  FMUL.FTZ R162, R160.reuse, R87 ;  /* 0x00000057a0a27220 */ /* 0x040fe20000410000 */
[----:B------:R-:W-:Y:S01]  /*2000*/  LOP3.LUT P5, RZ, R161, 0xff, RZ, 0xc0, !PT ;  /* 0x000000ffa1ff7812 */ /* 0x000fe200078ac0ff */
[----:B------:R-:W-:Y:S02]  /*2010*/  FMUL.FTZ R164, R160, R93 ;  /* 0x0000005da0a47220 */ /* 0x000fe40000410000 */
[----:B------:R-:W-:-:S02]  /*2020*/  FMUL.FTZ R57, R57, c[0x0][0x1e8] ;  /* 0x00007a0039397a20 */ /* 0x000fc40000410000 */
[-C--:B------:R-:W-:Y:S02]  /*2030*/  FMUL.FTZ R56, R84, R154.reuse ;  /* 0x0000009a54387220 */ /* 0x080fe40000410000 */
[----:B------:R-:W-:Y:S01]  /*2040*/  FMUL.FTZ R58, R97, R154 ;  /* 0x0000009a613a7220 */ /* 0x000fe20000410000 */
[----:B------:R-:W-:Y:S01]  /*2050*/  SEL R70, R57, RZ, P4 ;  /* 0x000000ff39467207 */ /* 0x000fe20002000000 */
[----:B------:R-:W-:Y:S01]  /*2060*/  @P0 FADD.FTZ R85, R36, R85 ;  /* 0x0000005524550221 */ /* 0x000fe20000010000 */
[----:B------:R-:W-:Y:S01]  /*2070*/  LOP3.LUT P4, RZ, R161, 0xff00, RZ, 0xc0, !PT ;  /* 0x0000ff00a1ff7812 */ /* 0x000fe2000788c0ff */
[----:B------:R-:W-:Y:S02]  /*2080*/  @P0 FADD.FTZ R162, R39, R162 ;  /* 0x000000a227a20221 */ /* 0x000fe40000010000 */
[----:B------:R-:W-:Y:S02]  /*2090*/  @P0 FADD.FTZ R164, R41, R164 ;  /* 0x000000a429a40221 */ /* 0x000fe40000010000 */
[----:B------:R-:W-:-:S02]  /*20a0*/  FMUL.FTZ R57, R56, c[0x0][0x1e8] ;  /* 0x00007a0038397a20 */ /* 0x000fc40000410000 */
[----:B------:R-:W-:Y:S02]  /*20b0*/  FMUL.FTZ R58, R58, c[0x0][0x1e8] ;  /* 0x00007a003a3a7a20 */ /* 0x000fe40000410000 */
[-C--:B------:R-:W-:Y:S01]  /*20c0*/  FMUL.FTZ R56, R85, R154.reuse ;  /* 0x0000009a55387220 */ /* 0x080fe20000410000 */
[----:B------:R-:W-:Y:S01]  /*20d0*/  SEL R57, R57, RZ, P4 ;  /* 0x000000ff39397207 */ /* 0x000fe20002000000 */
[-C--:B------:R-:W-:Y:S01]  /*20e0*/  FMUL.FTZ R59, R162, R154.reuse ;  /* 0x0000009aa23b7220 */ /* 0x080fe20000410000 */
[----:B------:R-:W-:Y:S01]  /*20f0*/  SEL R58, R58, RZ, P6 ;  /* 0x000000ff3a3a7207 */ /* 0x000fe20003000000 */
[----:B------:R-:W-:Y:S01]  /*2100*/  FMUL.FTZ R60, R164, R154 ;  /* 0x0000009aa43c7220 */ /* 0x000fe20000410000 */
[----:B------:R-:W-:Y:S01]  /*2110*/  LOP3.LUT P4, RZ, R161, 0xff000000, RZ, 0xc0, !PT ;  /* 0xff000000a1ff7812 */ /* 0x000fe2000788c0ff */
[----:B------:R-:W-:Y:S01]  /*2120*/  FMUL.FTZ R59, R59, c[0x0][0x1e8] ;  /* 0x00007a003b3b7a20 */ /* 0x000fe20000410000 */
[----:B------:R-:W-:Y:S01]  /*2130*/  LOP3.LUT P6, RZ, R159, 0xff00, RZ, 0xc0, !PT ;  /* 0x0000ff009fff7812 */ /* 0x000fe200078cc0ff */
[----:B------:R-:W-:-:S02]  /*2140*/  FMUL.FTZ R56, R56, c[0x0][0x1e8] ;  /* 0x00007a0038387a20 */ /* 0x000fc40000410000 */
[----:B------:R-:W-:Y:S01]  /*2150*/  FMUL.FTZ R60, R60, c[0x0][0x1e8] ;  /* 0x00007a003c3c7a20 */ /* 0x000fe20000410000 */
[----:B------:R-:W-:Y:S01]  /*2160*/  SEL R59, R59, RZ, P4 ;  /* 0x000000ff3b3b7207 */ /* 0x000fe20002000000 */
[----:B------:R-:W-:Y:S01]  /*2170*/  FADD.FTZ R89, R92, -R89 ;  /* 0x800000595c597221 */ /* 0x000fe20000010000 */
[----:B------:R-:W-:Y:S01]  /*2180*/  SEL R56, R56, RZ, P5 ;  /* 0x000000ff38387207 */ /* 0x000fe20002800000 */
[----:B------:R-:W-:Y:S01]  /*2190*/  FADD.FTZ R91, R94, -R91 ;  /* 0x8000005b5e5b7221 */ /* 0x000fe20000010000 */
[----:B------:R-:W-:Y:S01]  /*21a0*/  SEL R61, R60, RZ, P6 ;  /* 0x000000ff3c3d7207 */ /* 0x000fe20003000000 */
[----:B------:R-:W-:Y:S01]  /*21b0*/  FADD.FTZ R63, R95, -R90 ;  /* 0x8000005a5f3f7221 */ /* 0x000fe20000010000 */
[----:B------:R-:W-:Y:S01]  /*21c0*/  LOP3.LUT P4, RZ, R159, 0xff0000, RZ, 0xc0, !PT ;  /* 0x00ff00009fff7812 */ /* 0x000fe2000788c0ff */
[----:B------:R-:W-:Y:S01]  /*21d0*/  FADD.FTZ R73, R100, -R73 ;  /* 0x8000004964497221 */ /* 0x000fe20000010000 */
[----:B------:R-:W-:Y:S01]  /*21e0*/  MOV R100, 0x10 ;  /* 0x0000001000647802 */ /* 0x000fe20000000f00 */
[----:B------:R-:W-:Y:S01]  /*21f0*/  FADD.FTZ R75, R101, -R166 ;  /* 0x800000a6654b7221 */ /* 0x000fe20000010000 */
[C---:B------:R-:W-:Y:S01]  /*2200*/  LOP3.LUT P5, RZ, R159.reuse, 0xff, RZ, 0xc0, !PT ;  /* 0x000000ff9fff7812 */ /* 0x040fe200078ac0ff */
[----:B------:R-:W-:Y:S01]  /*2210*/  FADD.FTZ R79, R102, -R99 ;  /* 0x80000063664f7221 */ /* 0x000fe20000010000 */
[----:B------:R-:W-:Y:S01]  /*2220*/  LOP3.LUT P6, RZ, R159, 0xff000000, RZ, 0xc0, !PT ;  /* 0xff0000009fff7812 */ /* 0x000fe200078cc0ff */
[----:B------:R-:W-:-:S02]  /*2230*/  FMUL.FTZ R99, R160, R91 ;  /* 0x0000005ba0637220 */ /* 0x000fc40000410000 */
[C---:B------:R-:W-:Y:S02]  /*2240*/  FMUL.FTZ R95, R160.reuse, R89 ;  /* 0x00000059a05f7220 */ /* 0x040fe40000410000 */
[----:B------:R-:W-:Y:S02]  /*2250*/  FMUL.FTZ R94, R160, R63 ;  /* 0x0000003fa05e7220 */ /* 0x000fe40000410000 */
[----:B------:R-:W-:Y:S02]  /*2260*/  FADD.FTZ R183, R96, -R183 ;  /* 0x800000b760b77221 */ /* 0x000fe40000010000 */
[----:B------:R-:W-:Y:S01]  /*2270*/  FMUL.FTZ R101, R160, R73 ;  /* 0x00000049a0657220 */ /* 0x000fe20000410000 */
[----:B------:R-:W-:Y:S01]  /*2280*/  @P2 SEL R73, R72, R53, P1 ;  /* 0x0000003548492207 */ /* 0x000fe20000800000 */
[----:B------:R-:W-:Y:S01]  /*2290*/  FMUL.FTZ R96, R160, R75 ;  /* 0x0000004ba0607220 */ /* 0x000fe20000410000 */
[----:B------:R-:W-:Y:S01]  /*22a0*/  @P2 SEL R75, R74, R55, P1 ;  /* 0x000000374a4b2207 */ /* 0x000fe20000800000 */
[----:B------:R-:W-:Y:S01]  /*22b0*/  FMUL.FTZ R103, R160, R79 ;  /* 0x0000004fa0677220 */ /* 0x000fe20000410000 */
[----:B------:R-:W-:Y:S01]  /*22c0*/  @P2 SEL R74, R177, R54, P1 ;  /* 0x00000036b14a2207 */ /* 0x000fe20000800000 */
[----:B------:R-:W-:Y:S01]  /*22d0*/  IMAD.WIDE.U32 R158, R158, R100, c[0x0][0x248] ;  /* 0x000092009e9e7625 */ /* 0x000fe200078e0064 */
[----:B------:R-:W-:-:S02]  /*22e0*/  @P2 SEL R72, R167, R52, P1 ;  /* 0x00000034a7482207 */ /* 0x000fc40000800000 */
[----:B------:R-:W-:Y:S01]  /*22f0*/  @P2 SEL R79, R76, R55, P1 ;  /* 0x000000374c4f2207 */ /* 0x000fe20000800000 */
[----:B------:R-:W-:Y:S01]  /*2300*/  @P0 FADD.FTZ R99, R42, R99 ;  /* 0x000000632a630221 */ /* 0x000fe20000010000 */
[----:B------:R0:W-:Y:S01]  /*2310*/  STG.E.128 [R158.64], R80 ;  /* 0x000000509e007986 */ /* 0x0001e2000c101d04 */
[----:B------:R-:W-:Y:S01]  /*2320*/  @P0 FADD.FTZ R95, R40, R95 ;  /* 0x0000005f285f0221 */ /* 0x000fe20000010000 */
[----:B------:R-:W-:Y:S01]  /*2330*/  @P2 SEL R76, R181, R52, P1 ;  /* 0x00000034b54c2207 */ /* 0x000fe20000800000 */
[----:B------:R-:W-:Y:S02]  /*2340*/  @P0 FADD.FTZ R94, R43, R94 ;  /* 0x0000005e2b5e0221 */ /* 0x000fe40000010000 */
[----:B------:R-:W-:-:S04]  /*2350*/  @P2 IMAD.WIDE.U32 R86, R157, R100, c[0x0][0x258] ;  /* 0x000096009d562625 */ /* 0x000fc800078e0064 */
[----:B------:R-:W-:Y:S01]  /*2360*/  FMUL.FTZ R160, R160, R183 ;  /* 0x000000b7a0a07220 */ /* 0x000fe20000410000 */
[----:B------:R1:W-:Y:S01]  /*2370*/  @P2 STG.E.128 [R86.64], R72 ;  /* 0x0000004856002986 */ /* 0x0003e2000c101d04 */
[----:B------:R-:W-:Y:S02]  /*2380*/  @P0 FADD.FTZ R101, R44, R101 ;  /* 0x000000652c650221 */ /* 0x000fe40000010000 */
[----:B------:R-:W-:Y:S02]  /*2390*/  @P0 FADD.FTZ R96, R45, R96 ;  /* 0x000000602d600221 */ /* 0x000fe40000010000 */
[----:B------:R-:W-:Y:S02]  /*23a0*/  @P0 FADD.FTZ R103, R46, R103 ;  /* 0x000000672e670221 */ /* 0x000fe40000010000 */
[-C--:B------:R-:W-:Y:S01]  /*23b0*/  FMUL.FTZ R62, R99, R154.reuse ;  /* 0x0000009a633e7220 */ /* 0x080fe20000410000 */
[-C--:B0-----:R-:W-:Y:S01]  /*23c0*/  @P2 SEL R81, R84, R53.reuse, P1 ;  /* 0x0000003554512207 */ /* 0x081fe20000800000 */
[----:B------:R-:W-:Y:S01]  /*23d0*/  FMUL.FTZ R60, R95, R154 ;  /* 0x0000009a5f3c7220 */ /* 0x000fe20000410000 */
[----:B------:R-:W-:Y:S01]  /*23e0*/  @P2 SEL R80, R85, R52, P1 ;  /* 0x0000003455502207 */ /* 0x000fe20000800000 */
[----:B------:R-:W-:Y:S01]  /*23f0*/  FMUL.FTZ R63, R94, R154 ;  /* 0x0000009a5e3f7220 */ /* 0x000fe20000410000 */
[----:B------:R-:W-:Y:S01]  /*2400*/  @P2 SEL R82, R97, R54, P1 ;  /* 0x0000003661522207 */ /* 0x000fe20000800000 */
[----:B------:R-:W-:Y:S01]  /*2410*/  @P0 FADD.FTZ R160, R47, R160 ;  /* 0x000000a02fa00221 */ /* 0x000fe20000010000 */
[----:B------:R-:W-:Y:S01]  /*2420*/  @P2 SEL R84, R95, R52, P1 ;  /* 0x000000345f542207 */ /* 0x000fe20000800000 */
[----:B------:R-:W-:Y:S01]  /*2430*/  IMAD.WIDE.U32 R88, R157, R100, c[0x0][0x248] ;  /* 0x000092009d587625 */ /* 0x000fe200078e0064 */
[----:B------:R-:W-:-:S02]  /*2440*/  @P2 SEL R85, R164, R53, P1 ;  /* 0x00000035a4552207 */ /* 0x000fc40000800000 */
[----:B-1----:R-:W-:Y:S01]  /*2450*/  @P2 SEL R86, R99, R54, P1 ;  /* 0x0000003663562207 */ /* 0x002fe20000800000 */
[----:B------:R-:W-:Y:S01]  /*2460*/  @P2 IMAD.WIDE.U32 R90, R156, R100, c[0x0][0x258] ;  /* 0x000096009c5a2625 */ /* 0x000fe200078e0064 */
[----:B------:R-:W-:Y:S01]  /*2470*/  SEL R52, R101, R52, P1 ;  /* 0x0000003465347207 */ /* 0x000fe20000800000 */
[----:B------:R0:W-:Y:S01]  /*2480*/  STG.E.128 [R88.64], R64 ;  /* 0x0000004058007986 */ /* 0x0001e2000c101d04 */
[----:B------:R-:W-:Y:S01]  /*2490*/  SEL R53, R96, R53, P1 ;  /* 0x0000003560357207 */ /* 0x000fe20000800000 */
[----:B------:R-:W-:Y:S01]  /*24a0*/  FMUL.FTZ R62, R62, c[0x0][0x1e8] ;  /* 0x00007a003e3e7a20 */ /* 0x000fe20000410000 */
[----:B------:R-:W-:Y:S01]  /*24b0*/  SEL R54, R103, R54, P1 ;  /* 0x0000003667367207 */ /* 0x000fe20000800000 */
[----:B------:R-:W-:Y:S01]  /*24c0*/  FMUL.FTZ R63, R63, c[0x0][0x1e8] ;  /* 0x00007a003f3f7a20 */ /* 0x000fe20000410000 */
[----:B------:R-:W-:Y:S01]  /*24d0*/  @P2 STG.E.128 [R90.64], R76 ;  /* 0x0000004c5a002986 */ /* 0x000fe2000c101d04 */
[----:B------:R-:W-:Y:S01]  /*24e0*/  FMUL.FTZ R60, R60, c[0x0][0x1e8] ;  /* 0x00007a003c3c7a20 */ /* 0x000fe20000410000 */
[----:B------:R-:W-:Y:S01]  /*24f0*/  SEL R62, R62, RZ, P4 ;  /* 0x000000ff3e3e7207 */ /* 0x000fe20002000000 */
[----:B------:R-:W-:Y:S01]  /*2500*/  IMAD.WIDE.U32 R156, R156, R100, c[0x0][0x248] ;  /* 0x000092009c9c7625 */ /* 0x000fe200078e0064 */
[----:B------:R-:W-:-:S02]  /*2510*/  SEL R63, R63, RZ, P6 ;  /* 0x000000ff3f3f7207 */ /* 0x000fc40003000000 */
[----:B------:R-:W-:Y:S01]  /*2520*/  SEL R60, R60, RZ, P5 ;  /* 0x000000ff3c3c7207 */ /* 0x000fe20002800000 */
[-C--:B------:R-:W-:Y:S01]  /*2530*/  FMUL.FTZ R101, R101, R154.reuse ;  /* 0x0000009a65657220 */ /* 0x080fe20000410000 */
[----:B------:R-:W-:Y:S01]  /*2540*/  @P2 SEL R83, R162, R55, P1 ;  /* 0x00000037a2532207 */ /* 0x000fe20000800000 */
[-C--:B------:R-:W-:Y:S01]  /*2550*/  FMUL.FTZ R96, R96, R154.reuse ;  /* 0x0000009a60607220 */ /* 0x080fe20000410000 */
[----:B------:R1:W-:Y:S01]  /*2560*/  STG.E.128 [R156.64], R68 ;  /* 0x000000449c007986 */ /* 0x0003e2000c101d04 */
[-C--:B------:R-:W-:Y:S01]  /*2570*/  FMUL.FTZ R103, R103, R154.reuse ;  /* 0x0000009a67677220 */ /* 0x080fe20000410000 */
[C---:B------:R-:W-:Y:S01]  /*2580*/  LOP3.LUT P4, RZ, R155.reuse, 0xff, RZ, 0xc0, !PT ;  /* 0x000000ff9bff7812 */ /* 0x040fe2000788c0ff */
[----:B------:R-:W-:Y:S01]  /*2590*/  FMUL.FTZ R154, R160, R154 ;  /* 0x0000009aa09a7220 */ /* 0x000fe20000410000 */
[----:B------:R-:W-:Y:S01]  /*25a0*/  LOP3.LUT P6, RZ, R155, 0xff00, RZ, 0xc0, !PT ;  /* 0x0000ff009bff7812 */ /* 0x000fe200078cc0ff */
[----:B------:R-:W-:Y:S01]  /*25b0*/  @P2 IMAD.WIDE.U32 R92, R153, R100, c[0x0][0x258] ;  /* 0x00009600995c2625 */ /* 0x000fe200078e0064 */
[----:B------:R-:W-:-:S02]  /*25c0*/  LOP3.LUT P5, RZ, R155, 0xff0000, RZ, 0xc0, !PT ;  /* 0x00ff00009bff7812 */ /* 0x000fc400078ac0ff */
[----:B------:R-:W-:Y:S01]  /*25d0*/  LOP3.LUT P0, RZ, R155, 0xff000000, RZ, 0xc0, !PT ;  /* 0xff0000009bff7812 */ /* 0x000fe2000780c0ff */
[----:B0-----:R-:W-:Y:S01]  /*25e0*/  FMUL.FTZ R64, R101, c[0x0][0x1e8] ;  /* 0x00007a0065407a20 */ /* 0x001fe20000410000 */
[-C--:B------:R-:W-:Y:S01]  /*25f0*/  @P2 SEL R87, R94, R55.reuse, P1 ;  /* 0x000000375e572207 */ /* 0x080fe20000800000 */
[----:B------:R-:W-:Y:S01]  /*2600*/  FMUL.FTZ R65, R96, c[0x0][0x1e8] ;  /* 0x00007a0060417a20 */ /* 0x000fe20000410000 */
[----:B------:R-:W-:Y:S01]  /*2610*/  SEL R55, R160, R55, P1 ;  /* 0x00000037a0377207 */ /* 0x000fe20000800000 */
[----:B------:R-:W-:Y:S01]  /*2620*/  FMUL.FTZ R66, R103, c[0x0][0x1e8] ;  /* 0x00007a0067427a20 */ /* 0x000fe20000410000 */
[----:B------:R0:W-:Y:S01]  /*2630*/  @P2 STG.E.128 [R92.64], R80 ;  /* 0x000000505c002986 */ /* 0x0001e2000c101d04 */
[----:B------:R-:W-:Y:S01]  /*2640*/  FMUL.FTZ R67, R154, c[0x0][0x1e8] ;  /* 0x00007a009a437a20 */ /* 0x000fe20000410000 */
[----:B------:R-:W-:Y:S01]  /*2650*/  SEL R64, R64, RZ, P4 ;  /* 0x000000ff40407207 */ /* 0x000fe20002000000 */
[----:B------:R-:W-:Y:S01]  /*2660*/  @P2 IMAD.WIDE.U32 R72, R151, R100, c[0x0][0x258] ;  /* 0x0000960097482625 */ /* 0x000fe200078e0064 */
[----:B------:R-:W-:-:S02]  /*2670*/  SEL R65, R65, RZ, P6 ;  /* 0x000000ff41417207 */ /* 0x000fc40003000000 */
[----:B------:R-:W-:Y:S01]  /*2680*/  SEL R66, R66, RZ, P5 ;  /* 0x000000ff42427207 */ /* 0x000fe20002800000 */
[-C--:B-1----:R-:W-:Y:S01]  /*2690*/  IMAD.WIDE.U32 R68, R153, R100.reuse, c[0x0][0x248] ;  /* 0x0000920099447625 */ /* 0x082fe200078e0064 */
[----:B------:R-:W-:Y:S02]  /*26a0*/  SEL R67, R67, RZ, P0 ;  /* 0x000000ff43437207 */ /* 0x000fe40000000000 */
[----:B------:R-:W-:Y:S01]  /*26b0*/  ISETP.GE.AND P0, PT, R148, c[0x0][0x164], PT ;  /* 0x0000590094007a0c */ /* 0x000fe20003f06270 */
[CC--:B------:R-:W-:Y:S01]  /*26c0*/  @P2 IMAD.WIDE.U32 R70, R152.reuse, R100.reuse, c[0x0][0x258] ;  /* 0x0000960098462625 */ /* 0x0c0fe200078e0064 */
[----:B------:R0:W-:Y:S03]  /*26d0*/  STG.E.128 [R68.64], R56 ;  /* 0x0000003844007986 */ /* 0x0001e6000c101d04 */
[-C--:B------:R-:W-:Y:S01]  /*26e0*/  IMAD.WIDE.U32 R152, R152, R100.reuse, c[0x0][0x248] ;  /* 0x0000920098987625 */ /* 0x080fe200078e0064 */
[----:B------:R0:W-:Y:S03]  /*26f0*/  @P2 STG.E.128 [R70.64], R84 ;  /* 0x0000005446002986 */ /* 0x0001e6000c101d04 */
[----:B------:R-:W-:Y:S01]  /*2700*/  IMAD.WIDE.U32 R74, R151, R100, c[0x0][0x248] ;  /* 0x00009200974a7625 */ /* 0x000fe200078e0064 */
[----:B------:R0:W-:Y:S04]  /*2710*/  STG.E.128 [R152.64], R60 ;  /* 0x0000003c98007986 */ /* 0x0001e8000c101d04 */
[----:B------:R0:W-:Y:S04]  /*2720*/  @P2 STG.E.128 [R72.64], R52 ;  /* 0x0000003448002986 */ /* 0x0001e8000c101d04 */
[----:B------:R0:W-:Y:S02]  /*2730*/  STG.E.128 [R74.64], R64 ;  /* 0x000000404a007986 */ /* 0x0001e4000c101d04 */
[----:B0-----:R-:W-:Y:S01]  /*2740*/  @P0 CALL.REL.NOINC `(.L_x_8845) ;  /* 0x0000001000000944 */ /* 0x001fe20003c00000 */
[----:B------:R-:W-:Y:S05]  /*2750*/  BRA `(.L_x_8846) ;  /* 0xffffdce000007947 */ /* 0x000fea000383ffff */
.L_x_8845:
        /* <DEDUP_REMOVED lines=48> */
.L_x_8841:
        /* <DEDUP_REMOVED lines=21> */
.L_x_8842:
[----:B------:R-:W-:Y:S01]  /*2bb0*/  HFMA2.MMA R60, -RZ, RZ, 0, 9.5367431640625e-07 ;  /* 0x00000010ff3c7435 */ /* 0x000fe200000001ff */
[----:B------:R-:W-:-:S02]  /*2bc0*/  MOV R59, R61 ;  /* 0x0000003d003b7202 */ /* 0x000fc40000000f00 */
[----:B------:R-:W-:Y:S02]  /*2bd0*/  MOV R62, 0x1f ;  /* 0x0000001f003e7802 */ /* 0x000fe40000000f00 */
[----:B------:R-:W-:Y:S02]  /*2be0*/  MOV R65, 0xffffffff ;  /* 0xffffffff00417802 */ /* 0x000fe40000000f00 */
[----:B------:R-:W-:Y:S02]  /*2bf0*/  MOV R56, 0x2c10 ;  /* 0x00002c1000387802 */ /* 0x000fe40000000f00 */
[----:B-----5:R-:W-:Y:S05]  /*2c00*/  CALL.REL.NOINC `($__internal_189_$__cuda_sm70_shflsync_down_p) ;  /* 0x0000046000007944 */ /* 0x020fea0003c00000 */
[----:B-1----:R-:W-:Y:S01]  /*2c10*/  MOV R58, R59 ;  /* 0x0000003b003a7202 */ /* 0x002fe20000000f00 */
[----:B0-----:R-:W-:Y:S05]  /*2c20*/  BRA `(.L_x_8847) ;  /* 0xffffe7c000007947 */ /* 0x001fea000383ffff */
.L_x_8843:
[----:B------:R-:W-:Y:S01]  /*2c30*/  HFMA2.MMA R60, -RZ, RZ, 0, 9.5367431640625e-07 ;  /* 0x00000010ff3c7435 */ /* 0x000fe200000001ff */
[----:B------:R-:W-:Y:S02]  /*2c40*/  MOV R59, R63 ;  /* 0x0000003f003b7202 */ /* 0x000fe40000000f00 */
[----:B------:R-:W-:Y:S02]  /*2c50*/  MOV R62, 0x1f ;  /* 0x0000001f003e7802 */ /* 0x000fe40000000f00 */
[----:B------:R-:W-:-:S02]  /*2c60*/  MOV R65, 0xffffffff ;  /* 0xffffffff00417802 */ /* 0x000fc40000000f00 */
[----:B------:R-:W-:Y:S02]  /*2c70*/  MOV R56, 0x2c90 ;  /* 0x00002c9000387802 */ /* 0x000fe40000000f00 */
[----:B01---5:R-:W-:Y:S05]  /*2c80*/  CALL.REL.NOINC `($__internal_189_$__cuda_sm70_shflsync_down_p) ;  /* 0x000003e000007944 */ /* 0x023fea0003c00000 */
[----:B------:R-:W-:Y:S01]  /*2c90*/  FADD.FTZ R61, R61, R58 ;  /* 0x0000003a3d3d7221 */ /* 0x000fe20000010000 */
[----:B0-----:R-:W-:Y:S01]  /*2ca0*/  HFMA2.MMA R60, -RZ, RZ, 0, 4.76837158203125e-07 ;  /* 0x00000008ff3c7435 */ /* 0x001fe200000001ff */
[----:B-1----:R-:W-:Y:S01]  /*2cb0*/  FADD.FTZ R64, R63, R59 ;  /* 0x0000003b3f407221 */ /* 0x002fe20000010000 */
[----:B------:R-:W-:Y:S02]  /*2cc0*/  MOV R62, 0x1f ;  /* 0x0000001f003e7802 */ /* 0x000fe40000000f00 */
[----:B------:R-:W-:Y:S02]  /*2cd0*/  MOV R65, 0xffffffff ;  /* 0xffffffff00417802 */ /* 0x000fe40000000f00 */
[----:B------:R-:W-:Y:S02]  /*2ce0*/  MOV R59, R61 ;  /* 0x0000003d003b7202 */ /* 0x000fe40000000f00 */
[----:B------:R-:W-:Y:S02]  /*2cf0*/  MOV R56, 0x2d10 ;  /* 0x00002d1000387802 */ /* 0x000fe40000000f00 */
[----:B------:R-:W-:Y:S05]  /*2d00*/  CALL.REL.NOINC `($__internal_189_$__cuda_sm70_shflsync_down_p) ;  /* 0x0000036000007944 */ /* 0x000fea0003c00000 */
[----:B0-----:R-:W-:Y:S01]  /*2d10*/  HFMA2.MMA R60, -RZ, RZ, 0, 4.76837158203125e-07 ;  /* 0x00000008ff3c7435 */ /* 0x001fe200000001ff */
[----:B-1----:R-:W-:-:S02]  /*2d20*/  MOV R58, R59 ;  /* 0x0000003b003a7202 */ /* 0x002fc40000000f00 */
[----:B------:R-:W-:Y:S02]  /*2d30*/  MOV R59, R64 ;  /* 0x00000040003b7202 */ /* 0x000fe40000000f00 */
[----:B------:R-:W-:Y:S02]  /*2d40*/  MOV R62, 0x1f ;  /* 0x0000001f003e7802 */ /* 0x000fe40000000f00 */
[----:B------:R-:W-:Y:S02]  /*2d50*/  MOV R65, 0xffffffff ;  /* 0xffffffff00417802 */ /* 0x000fe40000000f00 */
[----:B------:R-:W-:Y:S02]  /*2d60*/  MOV R56, 0x2d80 ;  /* 0x00002d8000387802 */ /* 0x000fe40000000f00 */
[----:B------:R-:W-:Y:S05]  /*2d70*/  CALL.REL.NOINC `($__internal_189_$__cuda_sm70_shflsync_down_p) ;  /* 0x000002f000007944 */ /* 0x000fea0003c00000 */
[----:B------:R-:W-:Y:S01]  /*2d80*/  FADD.FTZ R61, R58, R61 ;  /* 0x0000003d3a3d7221 */ /* 0x000fe20000010000 */
[----:B0-----:R-:W-:Y:S01]  /*2d90*/  HFMA2.MMA R60, -RZ, RZ, 0, 2.384185791015625e-07 ;  /* 0x00000004ff3c7435 */ /* 0x001fe200000001ff */
[----:B-1----:R-:W-:Y:S01]  /*2da0*/  FADD.FTZ R64, R64, R59 ;  /* 0x0000003b40407221 */ /* 0x002fe20000010000 */
[----:B------:R-:W-:Y:S02]  /*2db0*/  MOV R62, 0x1f ;  /* 0x0000001f003e7802 */ /* 0x000fe40000000f00 */
[----:B------:R-:W-:-:S02]  /*2dc0*/  MOV R65, 0xffffffff ;  /* 0xffffffff00417802 */ /* 0x000fc40000000f00 */
[----:B------:R-:W-:Y:S02]  /*2dd0*/  MOV R59, R61 ;  /* 0x0000003d003b7202 */ /* 0x000fe40000000f00 */
[----:B------:R-:W-:Y:S02]  /*2de0*/  MOV R56, 0x2e00 ;  /* 0x00002e0000387802 */ /* 0x000fe40000000f00 */
[----:B------:R-:W-:Y:S05]  /*2df0*/  CALL.REL.NOINC `($__internal_189_$__cuda_sm70_shflsync_down_p) ;  /* 0x0000027000007944 */ /* 0x000fea0003c00000 */
[----:B0-----:R-:W-:Y:S01]  /*2e00*/  HFMA2.MMA R60, -RZ, RZ, 0, 2.384185791015625e-07 ;  /* 0x00000004ff3c7435 */ /* 0x001fe200000001ff */
[----:B-1----:R-:W-:Y:S02]  /*2e10*/  MOV R58, R59 ;  /* 0x0000003b003a7202 */ /* 0x002fe40000000f00 */
[----:B------:R-:W-:Y:S02]  /*2e20*/  MOV R59, R64 ;  /* 0x00000040003b7202 */ /* 0x000fe40000000f00 */
[----:B------:R-:W-:Y:S02]  /*2e30*/  MOV R62, 0x1f ;  /* 0x0000001f003e7802 */ /* 0x000fe40000000f00 */
[----:B------:R-:W-:Y:S02]  /*2e40*/  MOV R65, 0xffffffff ;  /* 0xffffffff00417802 */ /* 0x000fe40000000f00 */
[----:B------:R-:W-:-:S02]  /*2e50*/  MOV R56, 0x2e70 ;  /* 0x00002e7000387802 */ /* 0x000fc40000000f00 */
[----:B------:R-:W-:Y:S05]  /*2e60*/  CALL.REL.NOINC `($__internal_189_$__cuda_sm70_shflsync_down_p) ;  /* 0x0000020000007944 */ /* 0x000fea0003c00000 */
[----:B------:R-:W-:Y:S01]  /*2e70*/  FADD.FTZ R61, R58, R61 ;  /* 0x0000003d3a3d7221 */ /* 0x000fe20000010000 */
[----:B0-----:R-:W-:Y:S01]  /*2e80*/  HFMA2.MMA R60, -RZ, RZ, 0, 1.1920928955078125e-07 ;  /* 0x00000002ff3c7435 */ /* 0x001fe200000001ff */
[----:B-1----:R-:W-:Y:S01]  /*2e90*/  FADD.FTZ R64, R64, R59 ;  /* 0x0000003b40407221 */ /* 0x002fe20000010000 */
[----:B------:R-:W-:-:S02]  /*2ea0*/  MOV R62, 0x1f ;  /* 0x0000001f003e7802 */ /* 0x000fc40000000f00 */
[----:B------:R-:W-:Y:S02]  /*2eb0*/  MOV R65, 0xffffffff ;  /* 0xffffffff00417802 */ /* 0x000fe40000000f00 */
[----:B------:R-:W-:Y:S02]  /*2ec0*/  MOV R59, R61 ;  /* 0x0000003d003b7202 */ /* 0x000fe40000000f00 */
[----:B------:R-:W-:Y:S02]  /*2ed0*/  MOV R56, 0x2ef0 ;  /* 0x00002ef000387802 */ /* 0x000fe40000000f00 */
[----:B------:R-:W-:Y:S05]  /*2ee0*/  CALL.REL.NOINC `($__internal_189_$__cuda_sm70_shflsync_down_p) ;  /* 0x0000018000007944 */ /* 0x000fea0003c00000 */
[----:B0-----:R-:W-:Y:S01]  /*2ef0*/  HFMA2.MMA R60, -RZ, RZ, 0, 1.1920928955078125e-07 ;  /* 0x00000002ff3c7435 */ /* 0x001fe200000001ff */
[----:B-1----:R-:W-:Y:S02]  /*2f00*/  MOV R58, R59 ;  /* 0x0000003b003a7202 */ /* 0x002fe40000000f00 */
[----:B------:R-:W-:Y:S02]  /*2f10*/  MOV R59, R64 ;  /* 0x00000040003b7202 */ /* 0x000fe40000000f00 */
[----:B------:R-:W-:Y:S02]  /*2f20*/  MOV R62, 0x1f ;  /* 0x0000001f003e7802 */ /* 0x000fe40000000f00 */
[----:B------:R-:W-:-:S02]  /*2f30*/  MOV R65, 0xffffffff ;  /* 0xffffffff00417802 */ /* 0x000fc40000000f00 */
[----:B------:R-:W-:Y:S02]  /*2f40*/  MOV R56, 0x2f60 ;  /* 0x00002f6000387802 */ /* 0x000fe40000000f00 */
[----:B------:R-:W-:Y:S05]  /*2f50*/  CALL.REL.NOINC `($__internal_189_$__cuda_sm70_shflsync_down_p) ;  /* 0x0000011000007944 */ /* 0x000fea0003c00000 */
[----:B------:R-:W-:Y:S01]  /*2f60*/  FADD.FTZ R61, R58, R61 ;  /* 0x0000003d3a3d7221 */ /* 0x000fe20000010000 */
[----:B0-----:R-:W-:Y:S01]  /*2f70*/  HFMA2.MMA R60, -RZ, RZ, 0, 5.9604644775390625e-08 ;  /* 0x00000001ff3c7435 */ /* 0x001fe200000001ff */
[----:B-1----:R-:W-:Y:S01]  /*2f80*/  FADD.FTZ R63, R64, R59 ;  /* 0x0000003b403f7221 */ /* 0x002fe20000010000 */
[----:B------:R-:W-:Y:S02]  /*2f90*/  MOV R62, 0x1f ;  /* 0x0000001f003e7802 */ /* 0x000fe40000000f00 */
[----:B------:R-:W-:Y:S02]  /*2fa0*/  MOV R65, 0xffffffff ;  /* 0xffffffff00417802 */ /* 0x000fe40000000f00 */
[----:B------:R-:W-:Y:S02]  /*2fb0*/  MOV R59, R61 ;  /* 0x0000003d003b7202 */ /* 0x000fe40000000f00 */
[----:B------:R-:W-:Y:S02]  /*2fc0*/  MOV R56, 0x2fe0 ;  /* 0x00002fe000387802 */ /* 0x000fe40000000f00 */
[----:B------:R-:W-:Y:S05]  /*2fd0*/  CALL.REL.NOINC `($__internal_189_$__cuda_sm70_shflsync_down_p) ;  /* 0x0000009000007944 */ /* 0x000fea0003c00000 */
[----:B0-----:R-:W-:Y:S01]  /*2fe0*/  HFMA2.MMA R60, -RZ, RZ, 0, 5.9604644775390625e-08 ;  /* 0x00000001ff3c7435 */ /* 0x001fe200000001ff */
[----:B-1----:R-:W-:-:S02]  /*2ff0*/  MOV R72, R59 ;  /* 0x0000003b00487202 */ /* 0x002fc40000000f00 */
[----:B------:R-:W-:Y:S02]  /*3000*/  MOV R59, R63 ;  /* 0x0000003f003b7202 */ /* 0x000fe40000000f00 */
[----:B------:R-:W-:Y:S02]  /*3010*/  MOV R62, 0x1f ;  /* 0x0000001f003e7802 */ /* 0x000fe40000000f00 */
[----:B------:R-:W-:Y:S02]  /*3020*/  MOV R65, 0xffffffff ;  /* 0xffffffff00417802 */ /* 0x000fe40000000f00 */
[----:B------:R-:W-:Y:S02]  /*3030*/  MOV R56, 0x3050 ;  /* 0x0000305000387802 */ /* 0x000fe40000000f00 */
[----:B------:R-:W-:Y:S05]  /*3040*/  CALL.REL.NOINC `($__internal_189_$__cuda_sm70_shflsync_down_p) ;  /* 0x0000002000007944 */ /* 0x000fea0003c00000 */
[----:B-1----:R-:W-:Y:S01]  /*3050*/  MOV R56, R59 ;  /* 0x0000003b00387202 */ /* 0x002fe20000000f00 */
[----:B0-----:R-:W-:Y:S05]  /*3060*/  BRA `(.L_x_8848) ;  /* 0xffffe4a000007947 */ /* 0x001fea000383ffff */
        .weak           $__internal_189_$__cuda_sm70_shflsync_down_p
        .type           $__internal_189_$__cuda_sm70_shflsync_down_p,@function
        .size           $__internal_189_$__cuda_sm70_shflsync_down_p,(.L_x_9443 - $__internal_189_$__cuda_sm70_shflsync_down_p)
$__internal_189_$__cuda_sm70_shflsync_down_p:
[----:B------:R-:W-:Y:S01]  /*3070*/  HFMA2.MMA R57, -RZ, RZ, 0, 0 ;  /* 0x00000000ff397435 */ /* 0x000fe200000001ff */
[----:B------:R-:W-:Y:S04]  /*3080*/  WARPSYNC R65 ;  /* 0x0000004100007348 */ /* 0x000fe80003800000 */
[----:B------:R0:W1:Y:S01]  /*3090*/  SHFL.DOWN PT, R59, R59, R60, R62 ;  /* 0x0800003c3b3b7389 */ /* 0x00006200000e003e */
[----:B------:R-:W-:Y:S05]  /*30a0*/  RET.REL.NODEC R56 `(_ZN10layer_norm13ln_bwd_kernelINS_13Kernel_traitsIfffffjLj6144ELj1ELj1ELj8ELj16ENS_18Kernel_traits_baseILj6144EfffffjLj256EEEEELb1ELb0ELb0ELb1EEEvNS_9BwdParamsE) ;  /* 0xffffcf5038007950 */ /* 0x000fea0003c3ffff */
.L_x_8849:
        /* <DEDUP_REMOVED lines=13> */
.L_x_9443:


//--------------------- .text._ZN10layer_norm22ln_bwd_finalize_kernelINS_22Kernel_traits_finalizeILj6144EfffffjLb0ELj1024ELj4ENS_18Kernel_traits_baseILj6144EfffffjLj1024EEEEELb0ELb0EEEvNS_9BwdParamsE --------------------------
	.section	.text._ZN10layer_norm22ln_bwd_finalize_kernelINS_22Kernel_traits_finalizeILj6144EfffffjLb0ELj1024ELj4ENS_18Kernel_traits_baseILj6144EfffffjLj1024EEEEELb0ELb0EEEvNS_9BwdParamsE,"ax",@progbits
	.sectioninfo	@"SHI_REGISTERS=30"
	.align	128
        .global         _ZN10layer_norm22ln_bwd_finalize_kernelINS_22Kernel_traits_finalizeILj6144EfffffjLb0ELj1024ELj4ENS_18Kernel_traits_baseILj6144EfffffjLj1024EEEEELb0ELb0EEEvNS_9BwdParamsE
        .type           _ZN10layer_norm22ln_bwd_finalize_kernelINS_22Kernel_traits_finalizeILj6144EfffffjLb0ELj1024ELj4ENS_18Kernel_traits_baseILj6144EfffffjLj1024EEEEELb0ELb0EEEvNS_9BwdParamsE,@function
        .size           _ZN10layer_norm22ln_bwd_finalize_kernelINS_22Kernel_traits_finalizeILj6144EfffffjLb0ELj1024ELj4ENS_18Kernel_traits_baseILj6144EfffffjLj1024EEEEELb0ELb0EEEvNS_9BwdParamsE,(.L_x_9444 - _ZN10layer_norm22ln_bwd_finalize_kernelINS_22Kernel_traits_finalizeILj6144EfffffjLb0ELj1024ELj4ENS_18Kernel_traits_baseILj6144EfffffjLj1024EEEEELb0ELb0EEEvNS_9BwdParamsE)
        .other          _ZN10layer_norm22ln_bwd_finalize_kernelINS_22Kernel_traits_finalizeILj6144EfffffjLb0ELj1024ELj4ENS_18Kernel_traits_baseILj6144EfffffjLj1024EEEEELb0ELb0EEEvNS_9BwdParamsE,@"STO_CUDA_ENTRY STV_DEFAULT"
_ZN10layer_norm22ln_bwd_finalize_kernelINS_22Kernel_traits_finalizeILj6144EfffffjLb0ELj1024ELj4ENS_18Kernel_traits_baseILj6144EfffffjLj1024EEEEELb0ELb0EEEvNS_9BwdParamsE:
.text._ZN10layer_norm22ln_bwd_finalize_kernelINS_22Kernel_traits_finalizeILj6144EfffffjLb0ELj1024ELj4ENS_18Kernel_traits_baseILj6144EfffffjLj1024EEEEELb0ELb0EEEvNS_9BwdParamsE:
        /* <DEDUP_REMOVED lines=19> */
.L_x_8863:
        /* <DEDUP_REMOVED lines=28> */
.L_x_8854:
        /* <DEDUP_REMOVED lines=35> */
.L_x_8853:
[----:B------:R-:W-:Y:S05]  /*0520*/  BSYNC B1 ;  /* 0x0000000000017941 */ /* 0x000fea0003800000 */
.L_x_8852:
        /* <DEDUP_REMOVED lines=23> */
.L_x_8856:
[----:B------:R-:W-:Y:S05]  /*06a0*/  BSYNC B1 ;  /* 0x0000000000017941 */ /* 0x000fea0003800000 */
.L_x_8855:
        /* <DEDUP_REMOVED lines=11> */
.L_x_8857:
[----:B------:R-:W-:Y:S05]  /*0760*/  BSYNC B1 ;  /* 0x0000000000017941 */ /* 0x000fea0003800000 */
.L_x_8851:
[----:B------:R-:W-:Y:S05]  /*0770*/  BSYNC B0 ;  /* 0x0000000000007941 */ /* 0x000fea0003800000 */
.L_x_8850:
        /* <DEDUP_REMOVED lines=11> */
.L_x_8864:
        /* <DEDUP_REMOVED lines=18> */
.L_x_8865:
[----:B---3--:R-:W-:Y:S02]  /*0950*/  FADD.FTZ R4, R4, R9 ;  /* 0x0000000904047221 */ /* 0x008fe40000010000 */
[----:B-12---:R-:W-:-:S03]  /*0960*/  FADD.FTZ R6, R5, R6 ;  /* 0x0000000605067221 */ /* 0x006fc60000010000 */
[----:B------:R1:W-:Y:S04]  /*0970*/  @!P1 STS [R17.X4+0x2000], R4 ;  /* 0x0020000411009388 */ /* 0x0003e80000004800 */
[----:B------:R1:W-:Y:S02]  /*0980*/  @!P1 STS [R17.X4+0x2080], R6 ;  /* 0x0020800611009388 */ /* 0x0003e40000004800 */
.L_x_8858:
        /* <DEDUP_REMOVED lines=15> */
.L_x_8862:
[----:B------:R-:W-:Y:S05]  /*0a80*/  BSYNC B0 ;  /* 0x0000000000007941 */ /* 0x000fea0003800000 */
.L_x_8861:
[C---:B------:R-:W-:Y:S02]  /*0a90*/  ISETP.GT.U32.AND P1, PT, R18.reuse, -0x1801, PT ;  /* 0xffffe7ff1200780c */ /* 0x040fe40003f24070 */
[----:B------:R-:W-:Y:S02]  /*0aa0*/  IADD3 R18, R18, 0x1800, RZ ;  /* 0x0000180012127810 */ /* 0x000fe40007ffe0ff */
[----:B------:R-:W-:-:S09]  /*0ab0*/  IADD3 R19, R19, 0xc00, RZ ;  /* 0x00000c0013137810 */ /* 0x000fd20007ffe0ff */
[----:B01----:R-:W-:Y:S05]  /*0ac0*/  @P1 BRA `(.L_x_8863) ;  /* 0xfffff66000001947 */ /* 0x003fea000383ffff */
[----:B------:R-:W-:Y:S05]  /*0ad0*/  EXIT ;  /* 0x000000000000794d */ /* 0x000fea0003800000 */
.L_x_8859:
[----:B--2---:R-:W-:Y:S01]  /*0ae0*/  IMAD.MOV.U32 R9, RZ, RZ, R5 ;  /* 0x000000ffff097224 */ /* 0x004fe200078e0005 */
[----:B------:R-:W-:Y:S01]  /*0af0*/  MOV R8, 0x1 ;  /* 0x0000000100087802 */ /* 0x000fe20000000f00 */
[----:B------:R-:W-:Y:S01]  /*0b00*/  IMAD.MOV.U32 R7, RZ, RZ, 0x1f ;  /* 0x0000001fff077424 */ /* 0x000fe200078e00ff */
[----:B------:R-:W-:Y:S02]  /*0b10*/  MOV R10, 0xffffffff ;  /* 0xffffffff000a7802 */ /* 0x000fe40000000f00 */
[----:B------:R-:W-:Y:S02]  /*0b20*/  MOV R2, 0xb40 ;  /* 0x00000b4000027802 */ /* 0x000fe40000000f00 */
[----:B01----:R-:W-:Y:S05]  /*0b30*/  CALL.REL.NOINC `($__internal_190_$__cuda_sm70_shflsync_bfly_p) ;  /* 0x000003b000007944 */ /* 0x003fea0003c00000 */
[----:B-1----:R-:W-:Y:S01]  /*0b40*/  IMAD.MOV.U32 R2, RZ, RZ, R7 ;  /* 0x000000ffff027224 */ /* 0x002fe200078e0007 */
[----:B0-----:R-:W-:Y:S05]  /*0b50*/  BRA `(.L_x_8864) ;  /* 0xfffffcd000007947 */ /* 0x001fea000383ffff */
.L_x_8860:
[----:B------:R-:W-:Y:S01]  /*0b60*/  HFMA2.MMA R8, -RZ, RZ, 0, 1.1920928955078125e-07 ;  /* 0x00000002ff087435 */ /* 0x000fe200000001ff */
[----:B------:R-:W-:Y:S01]  /*0b70*/  MOV R7, 0x1f ;  /* 0x0000001f00077802 */ /* 0x000fe20000000f00 */
[----:B------:R-:W-:Y:S01]  /*0b80*/  IMAD.MOV.U32 R10, RZ, RZ, -0x1 ;  /* 0xffffffffff0a7424 */ /* 0x000fe200078e00ff */
[----:B------:R-:W-:-:S03]  /*0b90*/  MOV R2, 0xbb0 ;  /* 0x00000bb000027802 */ /* 0x000fc60000000f00 */
[----:B012---:R-:W-:Y:S05]  /*0ba0*/  CALL.REL.NOINC `($__internal_190_$__cuda_sm70_shflsync_bfly_p) ;  /* 0x0000034000007944 */ /* 0x007fea0003c00000 */
[----:B0-----:R-:W-:Y:S01]  /*0bb0*/  HFMA2.MMA R8, -RZ, RZ, 0, 2.384185791015625e-07 ;  /* 0x00000004ff087435 */ /* 0x001fe200000001ff */
[----:B-1----:R-:W-:Y:S01]  /*0bc0*/  FADD.FTZ R9, R9, R7 ;  /* 0x0000000709097221 */ /* 0x002fe20000010000 */
[----:B------:R-:W-:Y:S01]  /*0bd0*/  MOV R7, 0x1f ;  /* 0x0000001f00077802 */ /* 0x000fe20000000f00 */
[----:B------:R-:W-:Y:S01]  /*0be0*/  IMAD.MOV.U32 R10, RZ, RZ, -0x1 ;  /* 0xffffffffff0a7424 */ /* 0x000fe200078e00ff */
[----:B------:R-:W-:-:S02]  /*0bf0*/  MOV R2, 0xc10 ;  /* 0x00000c1000027802 */ /* 0x000fc40000000f00 */
[----:B------:R-:W-:Y:S05]  /*0c00*/  CALL.REL.NOINC `($__internal_190_$__cuda_sm70_shflsync_bfly_p) ;  /* 0x000002e000007944 */ /* 0x000fea0003c00000 */
[----:B0-----:R-:W-:Y:S01]  /*0c10*/  HFMA2.MMA R8, -RZ, RZ, 0, 4.76837158203125e-07 ;  /* 0x00000008ff087435 */ /* 0x001fe200000001ff */
[----:B-1----:R-:W-:Y:S01]  /*0c20*/  FADD.FTZ R9, R9, R7 ;  /* 0x0000000709097221 */ /* 0x002fe20000010000 */
[----:B------:R-:W-:Y:S01]  /*0c30*/  MOV R7, 0x1f ;  /* 0x0000001f00077802 */ /* 0x000fe20000000f00 */
[----:B------:R-:W-:Y:S01]  /*0c40*/  IMAD.MOV.U32 R10, RZ, RZ, -0x1 ;  /* 0xffffffffff0a7424 */ /* 0x000fe200078e00ff */
[----:B------:R-:W-:-:S02]  /*0c50*/  MOV R2, 0xc70 ;  /* 0x00000c7000027802 */ /* 0x000fc40000000f00 */
[----:B------:R-:W-:Y:S05]  /*0c60*/  CALL.REL.NOINC `($__internal_190_$__cuda_sm70_shflsync_bfly_p) ;  /* 0x0000028000007944 */ /* 0x000fea0003c00000 */
[----:B-1----:R-:W-:Y:S01]  /*0c70*/  FADD.FTZ R6, R9, R7 ;  /* 0x0000000709067221 */ /* 0x002fe20000010000 */
[----:B0-----:R-:W-:Y:S01]  /*0c80*/  HFMA2.MMA R8, -RZ, RZ, 0, 9.5367431640625e-07 ;  /* 0x00000010ff087435 */ /* 0x001fe200000001ff */
[----:B------:R-:W-:Y:S01]  /*0c90*/  MOV R7, 0x1f ;  /* 0x0000001f00077802 */ /* 0x000fe20000000f00 */
[----:B------:R-:W-:Y:S01]  /*0ca0*/  IMAD.MOV.U32 R10, RZ, RZ, -0x1 ;  /* 0xffffffffff0a7424 */ /* 0x000fe200078e00ff */
[----:B------:R-:W-:-:S02]  /*0cb0*/  MOV R2, 0xce0 ;  /* 0x00000ce000027802 */ /* 0x000fc40000000f00 */
[----:B------:R-:W-:Y:S02]  /*0cc0*/  MOV R9, R6 ;  /* 0x0000000600097202 */ /* 0x000fe40000000f00 */
[----:B------:R-:W-:Y:S05]  /*0cd0*/  CALL.REL.NOINC `($__internal_190_$__cuda_sm70_shflsync_bfly_p) ;  /* 0x0000021000007944 */ /* 0x000fea0003c00000 */
[----:B0-----:R-:W-:Y:S01]  /*0ce0*/  HFMA2.MMA R8, -RZ, RZ, 0, 5.9604644775390625e-08 ;  /* 0x00000001ff087435 */ /* 0x001fe200000001ff */
[----:B-1----:R-:W-:Y:S01]  /*0cf0*/  MOV R5, R7 ;  /* 0x0000000700057202 */ /* 0x002fe20000000f00 */
[----:B------:R-:W-:Y:S01]  /*0d00*/  IMAD.MOV.U32 R9, RZ, RZ, R4 ;  /* 0x000000ffff097224 */ /* 0x000fe200078e0004 */
[----:B------:R-:W-:Y:S01]  /*0d10*/  MOV R7, 0x1f ;  /* 0x0000001f00077802 */ /* 0x000fe20000000f00 */
[----:B------:R-:W-:Y:S01]  /*0d20*/  IMAD.MOV.U32 R10, RZ, RZ, -0x1 ;  /* 0xffffffffff0a7424 */ /* 0x000fe200078e00ff */
[----:B------:R-:W-:Y:S02]  /*0d30*/  MOV R2, 0xd50 ;  /* 0x00000d5000027802 */ /* 0x000fe40000000f00 */
[----:B------:R-:W-:Y:S05]  /*0d40*/  CALL.REL.NOINC `($__internal_190_$__cuda_sm70_shflsync_bfly_p) ;  /* 0x000001a000007944 */ /* 0x000fea0003c00000 */
[----:B0-----:R-:W-:Y:S01]  /*0d50*/  HFMA2.MMA R8, -RZ, RZ, 0, 1.1920928955078125e-07 ;  /* 0x00000002ff087435 */ /* 0x001fe200000001ff */
[----:B-1----:R-:W-:Y:S01]  /*0d60*/  FADD.FTZ R9, R4, R7 ;  /* 0x0000000704097221 */ /* 0x002fe20000010000 */
[----:B------:R-:W-:Y:S01]  /*0d70*/  MOV R7, 0x1f ;  /* 0x0000001f00077802 */ /* 0x000fe20000000f00 */
[----:B------:R-:W-:Y:S01]  /*0d80*/  IMAD.MOV.U32 R10, RZ, RZ, -0x1 ;  /* 0xffffffffff0a7424 */ /* 0x000fe200078e00ff */
[----:B------:R-:W-:Y:S02]  /*0d90*/  MOV R2, 0xdb0 ;  /* 0x00000db000027802 */ /* 0x000fe40000000f00 */
[----:B------:R-:W-:Y:S05]  /*0da0*/  CALL.REL.NOINC `($__internal_190_$__cuda_sm70_shflsync_bfly_p) ;  /* 0x0000014000007944 */ /* 0x000fea0003c00000 */
        /* <DEDUP_REMOVED lines=12> */
[----:B0-----:R-:W-:Y:S01]  /*0e70*/  HFMA2.MMA R8, -RZ, RZ, 0, 9.5367431640625e-07 ;  /* 0x00000010ff087435 */ /* 0x001fe200000001ff */
[----:B-1----:R-:W-:Y:S01]  /*0e80*/  FADD.FTZ R9, R9, R7 ;  /* 0x0000000709097221 */ /* 0x002fe20000010000 */
[----:B------:R-:W-:Y:S01]  /*0e90*/  MOV R7, 0x1f ;  /* 0x0000001f00077802 */ /* 0x000fe20000000f00 */
[----:B------:R-:W-:Y:S01]  /*0ea0*/  IMAD.MOV.U32 R10, RZ, RZ, -0x1 ;  /* 0xffffffffff0a7424 */ /* 0x000fe200078e00ff */
[----:B------:R-:W-:-:S02]  /*0eb0*/  MOV R2, 0xed0 ;  /* 0x00000ed000027802 */ /* 0x000fc40000000f00 */
[----:B------:R-:W-:Y:S05]  /*0ec0*/  CALL.REL.NOINC `($__internal_190_$__cuda_sm70_shflsync_bfly_p) ;  /* 0x0000002000007944 */ /* 0x000fea0003c00000 */
[----:B-1----:R-:W-:Y:S01]  /*0ed0*/  MOV R4, R7 ;  /* 0x0000000700047202 */ /* 0x002fe20000000f00 */
[----:B0-----:R-:W-:Y:S05]  /*0ee0*/  BRA `(.L_x_8865) ;  /* 0xfffffa6000007947 */ /* 0x001fea000383ffff */
        .weak           $__internal_190_$__cuda_sm70_shflsync_bfly_p
        .type           $__internal_190_$__cuda_sm70_shflsync_bfly_p,@function
        .size           $__internal_190_$__cuda_sm70_shflsync_bfly_p,(.L_x_9444 - $__internal_190_$__cuda_sm70_shflsync_bfly_p)
$__internal_190_$__cuda_sm70_shflsync_bfly_p:
[----:B------:R-:W-:Y:S01]  /*0ef0*/  HFMA2.MMA R3, -RZ, RZ, 0, 0 ;  /* 0x00000000ff037435 */ /* 0x000fe200000001ff */
[----:B------:R-:W-:Y:S04]  /*0f00*/  WARPSYNC R10 ;  /* 0x0000000a00007348 */ /* 0x000fe80003800000 */
[----:B------:R0:W1:Y:S01]  /*0f10*/  SHFL.BFLY PT, R7, R9, R8, R7 ;  /* 0x0c00000809077389 */ /* 0x00006200000e0007 */
[----:B------:R-:W-:Y:S05]  /*0f20*/  RET.REL.NODEC R2 `(_ZN10layer_norm22ln_bwd_finalize_kernelINS_22Kernel_traits_finalizeILj6144EfffffjLb0ELj1024ELj4ENS_18Kernel_traits_baseILj6144EfffffjLj1024EEEEELb0ELb0EEEvNS_9BwdParamsE) ;  /* 0xfffff0d002007950 */ /* 0x000fea0003c3ffff */
.L_x_8866:
        /* <DEDUP_REMOVED lines=13> */
.L_x_9444:


//--------------------- .text._ZN10layer_norm13ln_bwd_kernelINS_13Kernel_traitsIfffffjLj6144ELj1ELj1ELj8ELj16ENS_18Kernel_traits_baseILj6144EfffffjLj256EEEEELb1ELb0ELb1ELb0EEEvNS_9BwdParamsE --------------------------
	.section	.text._ZN10layer_norm13ln_bwd_kernelINS_13Kernel_traitsIfffffjLj6144ELj1ELj1ELj8ELj16ENS_18Kernel_traits_baseILj6144EfffffjLj256EEEEELb1ELb0ELb1ELb0EEEvNS_9BwdParamsE,"ax",@progbits
	.sectioninfo	@"SHI_REGISTERS=190"
	.align	128
        .global         _ZN10layer_norm13ln_bwd_kernelINS_13Kernel_traitsIfffffjLj6144ELj1ELj1ELj8ELj16ENS_18Kernel_traits_baseILj6144EfffffjLj256EEEEELb1ELb0ELb1ELb0EEEvNS_9BwdParamsE
        .type           _ZN10layer_norm13ln_bwd_kernelINS_13Kernel_traitsIfffffjLj6144ELj1ELj1ELj8ELj16ENS_18Kernel_traits_baseILj6144EfffffjLj256EEEEELb1ELb0ELb1ELb0EEEvNS_9BwdParamsE,@function
        .size           _ZN10layer_norm13ln_bwd_kernelINS_13Kernel_traitsIfffffjLj6144ELj1ELj1ELj8ELj16ENS_18Kernel_traits_baseILj6144EfffffjLj256EEEEELb1ELb0ELb1ELb0EEEvNS_9BwdParamsE,(.L_x_9445 - _ZN10layer_norm13ln_bwd_kernelINS_13Kernel_traitsIfffffjLj6144ELj1ELj1ELj8ELj16ENS_18Kernel_traits_baseILj6144EfffffjLj256EEEEELb1ELb0ELb1ELb0EEEvNS_9BwdParamsE)
        .other          _ZN10layer_norm13ln_bwd_kernelINS_13Kernel_traitsIfffffjLj6144ELj1ELj1ELj8ELj16ENS_18Kernel_traits_baseILj6144EfffffjLj256EEEEELb1ELb0ELb1ELb0EEEvNS_9BwdParamsE,@"STO_CUDA_ENTRY STV_DEFAULT"
_ZN10layer_norm13ln_bwd_kernelINS_13Kernel_traitsIfffffjLj6144ELj1ELj1ELj8ELj16ENS_18Kernel_traits_baseILj6144EfffffjLj256EEEEELb1ELb0ELb1ELb0EEEvNS_9BwdParamsE:
.text._ZN10layer_norm13ln_bwd_kernelINS_13Kernel_traitsIfffffjLj6144ELj1ELj1ELj8ELj16ENS_18Kernel_traits_baseILj6144EfffffjLj256EEEEELb1ELb0ELb1ELb0EEEvNS_9BwdParamsE:
        /* <DEDUP_REMOVED lines=72> */
.L_x_8953:
        /* <DEDUP_REMOVED lines=37> */
.L_x_8871:
[----:B------:R-:W-:Y:S05]  /*06d0*/  BSYNC B1 ;  /* 0x0000000000017941 */ /* 0x000fea0003800000 */
.L_x_8870:
[----:B------:R-:W-:Y:S01]  /*06e0*/  ISETP.GE.U32.AND P0, PT, R0, 0x200, PT ;  /* 0x000002000000780c */ /* 0x000fe20003f06070 */
[----:B------:R-:W-:-:S12]  /*06f0*/  BSSY B1, `(.L_x_8872) ;  /* 0x000000a000017945 */ /* 0x000fd80003800000 */
[----:B------:R-:W-:Y:S05]  /*0700*/  @!P0 BRA `(.L_x_8873) ;  /* 0x0000008000008947 */ /* 0x000fea0003800000 */
[----:B------:R-:W-:-:S04]  /*0710*/  ISETP.NE.U32.AND P0, PT, RZ, c[0x0][0x218], PT ;  /* 0x00008600ff007a0c */ /* 0x000fc80003f05070 */
[----:B------:R-:W-:Y:S01]  /*0720*/  ISETP.NE.AND.EX P0, PT, RZ, c[0x0][0x21c], PT, P0 ;  /* 0x00008700ff007a0c */ /* 0x000fe20003f05300 */
[----:B------:R-:W-:-:S05]  /*0730*/  IMAD.WIDE.U32 R110, R112, R117, c[0x0][0x190] ;  /* 0x00006400706e7625 */ /* 0x000fca00078e0075 */
[----:B------:R2:W5:Y:S07]  /*0740*/  LDG.E R125, [R110.64] ;  /* 0x000000046e7d7981 */ /* 0x00056e000c1e1900 */
[----:B-1----:R-:W-:-:S05]  /*0750*/  @P0 IMAD.WIDE.U32 R108, R113, R116, c[0x0][0x218] ;  /* 0x00008600716c0625 */ /* 0x002fca00078e0074 */
[----:B------:R2:W5:Y:S01]  /*0760*/  @P0 LDG.E.128 R20, [R108.64] ;  /* 0x000000046c140981 */ /* 0x000562000c1e1d00 */
[----:B------:R-:W-:Y:S02]  /*0770*/  IADD3 R112, R112, 0x100, RZ ;  /* 0x0000010070707810 */ /* 0x000fe40007ffe0ff */
[----:B------:R-:W-:Y:S02]  /*0780*/  IADD3 R113, R113, 0x100, RZ ;  /* 0x0000010071717810 */ /* 0x000fe40007ffe0ff */
.L_x_8873:
[----:B------:R-:W-:Y:S05]  /*0790*/  BSYNC B1 ;  /* 0x0000000000017941 */ /* 0x000fea0003800000 */
.L_x_8872:
[----:B------:R-:W-:Y:S01]  /*07a0*/  BSSY B1, `(.L_x_8874) ;  /* 0x000000a000017945 */ /* 0x000fe20003800000 */
[----:B------:R-:W-:Y:S05]  /*07b0*/  @!P4 BRA `(.L_x_8875) ;  /* 0x000000800000c947 */ /* 0x000fea0003800000 */
[----:B------:R-:W-:-:S04]  /*07c0*/  ISETP.NE.U32.AND P0, PT, RZ, c[0x0][0x218], PT ;  /* 0x00008600ff007a0c */ /* 0x000fc80003f05070 */
[----:B------:R-:W-:Y:S01]  /*07d0*/  ISETP.NE.AND.EX P0, PT, RZ, c[0x0][0x21c], PT, P0 ;  /* 0x00008700ff007a0c */ /* 0x000fe20003f05300 */
[----:B--2---:R-:W-:-:S05]  /*07e0*/  IMAD.WIDE.U32 R110, R112, R117, c[0x0][0x190] ;  /* 0x00006400706e7625 */ /* 0x004fca00078e0075 */
[----:B------:R2:W5:Y:S07]  /*07f0*/  LDG.E R126, [R110.64] ;  /* 0x000000046e7e7981 */ /* 0x00056e000c1e1900 */
[----:B-1----:R-:W-:-:S05]  /*0800*/  @P0 IMAD.WIDE.U32 R108, R113, R116, c[0x0][0x218] ;  /* 0x00008600716c0625 */ /* 0x002fca00078e0074 */
[----:B------:R2:W5:Y:S01]  /*0810*/  @P0 LDG.E.128 R16, [R108.64] ;  /* 0x000000046c100981 */ /* 0x000562000c1e1d00 */
[----:B------:R-:W-:Y:S02]  /*0820*/  IADD3 R112, R112, 0x100, RZ ;  /* 0x0000010070707810 */ /* 0x000fe40007ffe0ff */
[----:B------:R-:W-:Y:S02]  /*0830*/  IADD3 R113, R113, 0x100, RZ ;  /* 0x0000010071717810 */ /* 0x000fe40007ffe0ff */
.L_x_8875:
[----:B------:R-:W-:Y:S05]  /*0840*/  BSYNC B1 ;  /* 0x0000000000017941 */ /* 0x000fea0003800000 */
.L_x_8874:
        /* <DEDUP_REMOVED lines=10> */
.L_x_8877:
[----:B------:R-:W-:Y:S05]  /*08f0*/  BSYNC B1 ;  /* 0x0000000000017941 */ /* 0x000fea0003800000 */
.L_x_8876:
        /* <DEDUP_REMOVED lines=10> */
.L_x_8879:
[----:B------:R-:W-:Y:S05]  /*09a0*/  BSYNC B1 ;  /* 0x0000000000017941 */ /* 0x000fea0003800000 */
.L_x_8878:
[----:B------:R-:W-:Y:S01]  /*09b0*/  ISETP.GE.U32.AND P0, PT, R0, 0x600, PT ;  /* 0x000006000000780c */ /* 0x000fe20003f06070 */
[----:B------:R-:W-:Y:S01]  /*09c0*/  HFMA2.MMA R122, -RZ, RZ, 0, 0 ;  /* 0x00000000ff7a7435 */ /* 0x000fe200000001ff */
[----:B------:R-:W-:-:S11]  /*09d0*/  IMAD.MOV.U32 R121, RZ, RZ, RZ ;  /* 0x000000ffff797224 */ /* 0x000fd600078e00ff */
[----:B------:R-:W-:Y:S05]  /*09e0*/  @!P0 BRA `(.L_x_8880) ;  /* 0x0000128000008947 */ /* 0x000fea0003800000 */
[----:B------:R-:W-:-:S04]  /*09f0*/  ISETP.NE.U32.AND P0, PT, RZ, c[0x0][0x218], PT ;  /* 0x00008600ff007a0c */ /* 0x000fc80003f05070 */
[----:B------:R-:W-:Y:S01]  /*0a00*/  ISETP.NE.AND.EX P0, PT, RZ, c[0x0][0x21c], PT, P0 ;  /* 0x00008700ff007a0c */ /* 0x000fe20003f05300 */
[----:B--2---:R-:W-:-:S05]  /*0a10*/  IMAD.WIDE.U32 R110, R112, R117, c[0x0][0x190] ;  /* 0x00006400706e7625 */ /* 0x004fca00078e0075 */
[----:B------:R2:W5:Y:S07]  /*0a20*/  LDG.E R129, [R110.64] ;  /* 0x000000046e817981 */ /* 0x00056e000c1e1900 */
[----:B-1----:R-:W-:-:S05]  /*0a30*/  @P0 IMAD.WIDE.U32 R108, R113, R116, c[0x0][0x218] ;  /* 0x00008600716c0625 */ /* 0x002fca00078e0074 */
[----:B------:R2:W5:Y:S01]  /*0a40*/  @P0 LDG.E.128 R4, [R108.64] ;  /* 0x000000046c040981 */ /* 0x000562000c1e1d00 */
[----:B------:R-:W-:Y:S01]  /*0a50*/  MOV R122, RZ ;  /* 0x000000ff007a7202 */ /* 0x000fe20000000f00 */
[----:B------:R-:W-:Y:S05]  /*0a60*/  BRA `(.L_x_8880) ;  /* 0x0000120000007947 */ /* 0x000fea0003800000 */
.L_x_8869:
[----:B-1---5:R-:W-:Y:S01]  /*0a70*/  ISETP.GE.AND P0, PT, R170, 0x1, PT ;  /* 0x00000001aa00780c */ /* 0x022fe20003f06270 */
[----:B------:R-:W-:Y:S01]  /*0a80*/  IMAD.MOV.U32 R118, RZ, RZ, RZ ;  /* 0x000000ffff767224 */ /* 0x000fe200078e00ff */
[----:B------:R-:W-:Y:S01]  /*0a90*/  LOP3.LUT P5, RZ, R0, 0xffffff00, RZ, 0xc0, !PT ;  /* 0xffffff0000ff7812 */ /* 0x000fe200078ac0ff */
[----:B------:R-:W-:Y:S01]  /*0aa0*/  BSSY B1, `(.L_x_8881) ;  /* 0x0000039000017945 */ /* 0x000fe20003800000 */
[----:B------:R-:W-:Y:S01]  /*0ab0*/  HFMA2.MMA R122, -RZ, RZ, 0, 0 ;  /* 0x00000000ff7a7435 */ /* 0x000fe200000001ff */
[----:B------:R-:W-:Y:S01]  /*0ac0*/  MOV R121, RZ ;  /* 0x000000ff00797202 */ /* 0x000fe20000000f00 */
[----:B------:R-:W-:-:S07]  /*0ad0*/  IMAD.MOV.U32 R123, RZ, RZ, R165 ;  /* 0x000000ffff7b7224 */ /* 0x000fce00078e00a5 */
        /* <DEDUP_REMOVED lines=12> */
[----:B0-----:R-:W-:-:S03]  /*0ba0*/  ISETP.NE.AND P0, PT, R184, RZ, PT ;  /* 0x000000ffb800720c */ /* 0x001fc60003f05270 */
        /* <DEDUP_REMOVED lines=40> */
.L_x_8882:
[----:B0-----:R-:W-:Y:S05]  /*0e30*/  BSYNC B1 ;  /* 0x0000000000017941 */ /* 0x001fea0003800000 */
.L_x_8881:
        /* <DEDUP_REMOVED lines=23> */
[----:B------:R-:W-:Y:S02]  /*0fb0*/  FADD.FTZ R44, R44, R108 ;  /* 0x0000006c2c2c7221 */ /* 0x000fe40000010000 */
[----:B------:R-:W-:Y:S02]  /*0fc0*/  FFMA.FTZ R68, R108, R131, R68 ;  /* 0x000000836c447223 */ /* 0x000fe40000010044 */
[----:B------:R-:W-:Y:S02]  /*0fd0*/  FADD.FTZ R114, -R152, R114 ;  /* 0x0000007298727221 */ /* 0x000fe40000010100 */
[----:B-1----:R-:W-:-:S02]  /*0fe0*/  FMUL.FTZ R151, R93, R109 ;  /* 0x0000006d5d977220 */ /* 0x002fc40000410000 */
        /* <DEDUP_REMOVED lines=19> */
.L_x_8884:
[----:B0-----:R-:W-:Y:S05]  /*1120*/  BSYNC B1 ;  /* 0x0000000000017941 */ /* 0x001fea0003800000 */
.L_x_8883:
        /* <DEDUP_REMOVED lines=23> */
[----:B------:R-:W-:Y:S02]  /*12a0*/  FADD.FTZ R40, R40, R108 ;  /* 0x0000006c28287221 */ /* 0x000fe40000010000 */
[----:B------:R-:W-:Y:S02]  /*12b0*/  FMUL.FTZ R134, R149, R154 ;  /* 0x0000009a95867220 */ /* 0x000fe40000410000 */
        /* <DEDUP_REMOVED lines=20> */
.L_x_8886:
[----:B0-----:R-:W-:Y:S05]  /*1400*/  BSYNC B1 ;  /* 0x0000000000017941 */ /* 0x001fea0003800000 */
.L_x_8885:
        /* <DEDUP_REMOVED lines=45> */
.L_x_8888:
[----:B0-----:R-:W-:Y:S05]  /*16e0*/  BSYNC B1 ;  /* 0x0000000000017941 */ /* 0x001fea0003800000 */
.L_x_8887:
        /* <DEDUP_REMOVED lines=45> */
.L_x_8890:
[----:B0-----:R-:W-:Y:S05]  /*19c0*/  BSYNC B1 ;  /* 0x0000000000017941 */ /* 0x001fea0003800000 */
.L_x_8889:
        /* <DEDUP_REMOVED lines=42> */
.L_x_8880:
[----:B0-----:R-:W-:Y:S05]  /*1c70*/  BSYNC B0 ;  /* 0x0000000000007941 */ /* 0x001fea0003800000 */
.L_x_8868:
[----:B------:R-:W-:Y:S02]  /*1c80*/  LOP3.LUT P0, RZ, R3, 0xff, RZ, 0xc0, !PT ;  /* 0x000000ff03ff7812 */ /* 0x000fe4000780c0ff */
[----:B--2---:R-:W-:-:S04]  /*1c90*/  SHF.R.U32.HI R110, RZ, 0x5, R180 ;  /* 0x00000005ff6e7819 */ /* 0x004fc800000116b4 */
[----:B-1----:R-:W-:-:S07]  /*1ca0*/  LOP3.LUT R182, R110, 0x7fffff8, RZ, 0xc0, !PT ;  /* 0x07fffff86eb67812 */ /* 0x002fce00078ec0ff */
[----:B------:R-:W-:Y:S02]  /*1cb0*/  @!P0 IADD3 R182, R182, 0x8, RZ ;  /* 0x00000008b6b68810 */ /* 0x000fe40007ffe0ff */
[----:B------:R-:W-:Y:S01]  /*1cc0*/  LOP3.LUT P0, RZ, R180, 0x1f, RZ, 0xc0, !PT ;  /* 0x0000001fb4ff7812 */ /* 0x000fe2000780c0ff */
[----:B------:R-:W-:Y:S10]  /*1cd0*/  BRA.DIV ~URZ, `(.L_x_8891) ;  /* 0x000027127f007947 */ /* 0x000ff4000b800000 */
[----:B------:R0:W1:Y:S02]  /*1ce0*/  SHFL.DOWN PT, R112, R121, 0x10, 0x1f ;  /* 0x0a001f0079707f89 */ /* 0x00006400000e0000 */
.L_x_8954:
        /* <DEDUP_REMOVED lines=18> */
.L_x_8955:
[----:B------:R-:W-:Y:S01]  /*1e10*/  @!P0 LOP3.LUT R111, R110, 0x7, RZ, 0xc0, !PT ;  /* 0x000000076e6f8812 */ /* 0x000fe200078ec0ff */
[----:B--2---:R-:W-:Y:S01]  /*1e20*/  FADD.FTZ R186, R115, R114 ;  /* 0x0000007273ba7221 */ /* 0x004fe20000010000 */
[----:B------:R-:W-:Y:S01]  /*1e30*/  WARPSYNC 0xffffffff ;  /* 0xffffffff00007948 */ /* 0x000fe20003800000 */
[----:B-1----:R-:W-:Y:S01]  /*1e40*/  FADD.FTZ R187, R109, R116 ;  /* 0x000000746dbb7221 */ /* 0x002fe20000010000 */
        /* <DEDUP_REMOVED lines=49> */
.L_x_8896:
[----:B------:R-:W-:Y:S05]  /*2160*/  BSYNC B1 ;  /* 0x0000000000017941 */ /* 0x000fea0003800000 */
.L_x_8895:
        /* <DEDUP_REMOVED lines=17> */
.L_x_8898:
[----:B------:R-:W-:Y:S05]  /*2280*/  BSYNC B1 ;  /* 0x0000000000017941 */ /* 0x000fea0003800000 */
.L_x_8897:
        /* <DEDUP_REMOVED lines=17> */
.L_x_8900:
[----:B------:R-:W-:Y:S05]  /*23a0*/  BSYNC B1 ;  /* 0x0000000000017941 */ /* 0x000fea0003800000 */
.L_x_8899:
        /* <DEDUP_REMOVED lines=22> */
.L_x_8902:
[----:B------:R-:W-:Y:S05]  /*2510*/  BSYNC B1 ;  /* 0x0000000000017941 */ /* 0x000fea0003800000 */
.L_x_8901:
[C---:B------:R-:W-:Y:S01]  /*2520*/  SEL R103, R114.reuse, R103, P5 ;  /* 0x0000006772677207 */ /* 0x040fe20002800000 */
[----:B------:R-:W-:Y:S01]  /*2530*/  @P0 FMUL.FTZ R114, R114, c[0x0][0x1ec] ;  /* 0x00007b0072720a20 */ /* 0x000fe20000410000 */
[----:B------:R-:W-:Y:S02]  /*2540*/  ISETP.NE.U32.AND P5, PT, RZ, c[0x0][0x258], PT ;  /* 0x00009600ff007a0c */ /* 0x000fe40003fa5070 */
[----:B------:R-:W-:Y:S01]  /*2550*/  @P0 MOV R115, 0x10 ;  /* 0x0000001000730802 */ /* 0x000fe20000000f00 */
[----:B------:R-:W-:Y:S01]  /*2560*/  @P0 FMUL.FTZ R114, R114, c[0x0][0x1e8] ;  /* 0x00007a0072720a20 */ /* 0x000fe20000410000 */
[----:B------:R-:W-:-:S13]  /*2570*/  ISETP.NE.AND.EX P5, PT, RZ, c[0x0][0x25c], PT, P5 ;  /* 0x00009700ff007a0c */ /* 0x000fda0003fa5350 */
[----:B------:R-:W-:-:S04]  /*2580*/  @P5 IMAD.MOV.U32 R112, RZ, RZ, 0x10 ;  /* 0x00000010ff705424 */ /* 0x000fc800078e00ff */
[C---:B------:R-:W-:Y:S01]  /*2590*/  @P5 IMAD.WIDE.U32 R112, R165.reuse, R112, c[0x0][0x258] ;  /* 0x00009600a5705625 */ /* 0x040fe200078e0070 */
[----:B------:R-:W-:-:S04]  /*25a0*/  IADD3 R165, R165, 0x100, RZ ;  /* 0x00000100a5a57810 */ /* 0x000fc80007ffe0ff */
[----:B------:R0:W-:Y:S01]  /*25b0*/  @P5 STG.E.128 [R112.64], R100 ;  /* 0x0000006470005986 */ /* 0x0001e2000c101d04 */
[----:B------:R-:W-:-:S04]  /*25c0*/  @P0 LOP3.LUT P5, RZ, R124, 0xff000000, RZ, 0xc0, !PT ;  /* 0xff0000007cff0812 */ /* 0x000fc800078ac0ff */
[----:B------:R-:W-:Y:S01]  /*25d0*/  @P0 SEL R107, R114, RZ, P5 ;  /* 0x000000ff726b0207 */ /* 0x000fe20002800000 */
[C---:B------:R-:W-:Y:S01]  /*25e0*/  @P0 IMAD.WIDE.U32 R114, R108.reuse, R115, c[0x0][0x248] ;  /* 0x000092006c720625 */ /* 0x040fe200078e0073 */
[----:B------:R-:W-:-:S04]  /*25f0*/  IADD3 R108, R108, 0x100, RZ ;  /* 0x000001006c6c7810 */ /* 0x000fc80007ffe0ff */
[----:B------:R0:W-:Y:S03]  /*2600*/  @P0 STG.E.128 [R114.64], R104 ;  /* 0x0000006872000986 */ /* 0x0001e6000c101d04 */
.L_x_8894:
[----:B------:R-:W-:Y:S05]  /*2610*/  BSYNC B0 ;  /* 0x0000000000007941 */ /* 0x000fea0003800000 */
.L_x_8893:
        /* <DEDUP_REMOVED lines=16> */
.L_x_8906:
[----:B------:R-:W-:Y:S05]  /*2720*/  BSYNC B1 ;  /* 0x0000000000017941 */ /* 0x000fea0003800000 */
.L_x_8905:
        /* <DEDUP_REMOVED lines=15> */
.L_x_8908:
[----:B------:R-:W-:Y:S05]  /*2820*/  BSYNC B1 ;  /* 0x0000000000017941 */ /* 0x000fea0003800000 */
.L_x_8907:
        /* <DEDUP_REMOVED lines=15> */
.L_x_8910:
[----:B------:R-:W-:Y:S05]  /*2920*/  BSYNC B1 ;  /* 0x0000000000017941 */ /* 0x000fea0003800000 */
.L_x_8909:
        /* <DEDUP_REMOVED lines=17> */
.L_x_8912:
[----:B------:R-:W-:Y:S05]  /*2a40*/  BSYNC B1 ;  /* 0x0000000000017941 */ /* 0x000fea0003800000 */
.L_x_8911:
[----:B------:R-:W-:Y:S01]  /*2a50*/  SEL R100, R111, R100, P5 ;  /* 0x000000646f647207 */ /* 0x000fe20002800000 */
[----:B------:R-:W-:Y:S01]  /*2a60*/  @P0 IMAD.MOV.U32 R115, RZ, RZ, 0x10 ;  /* 0x00000010ff730424 */ /* 0x000fe200078e00ff */
[----:B------:R-:W-:Y:S02]  /*2a70*/  SEL R101, R112, R101, P5 ;  /* 0x0000006570657207 */ /* 0x000fe40002800000 */
[----:B------:R-:W-:Y:S02]  /*2a80*/  SEL R102, R113, R102, P5 ;  /* 0x0000006671667207 */ /* 0x000fe40002800000 */
[C---:B------:R-:W-:Y:S01]  /*2a90*/  SEL R103, R114.reuse, R103, P5 ;  /* 0x0000006772677207 */ /* 0x040fe20002800000 */
[----:B------:R-:W-:Y:S01]  /*2aa0*/  @P0 FMUL.FTZ R114, R114, c[0x0][0x1ec] ;  /* 0x00007b0072720a20 */ /* 0x000fe20000410000 */
[----:B------:R-:W-:-:S03]  /*2ab0*/  ISETP.NE.U32.AND P5, PT, RZ, c[0x0][0x258], PT ;  /* 0x00009600ff007a0c */ /* 0x000fc60003fa5070 */
[----:B------:R-:W-:Y:S01]  /*2ac0*/  @P0 FMUL.FTZ R114, R114, c[0x0][0x1e8] ;  /* 0x00007a0072720a20 */ /* 0x000fe20000410000 */
[----:B------:R-:W-:-:S13]  /*2ad0*/  ISETP.NE.AND.EX P5, PT, RZ, c[0x0][0x25c], PT, P5 ;  /* 0x00009700ff007a0c */ /* 0x000fda0003fa5350 */
[----:B------:R-:W-:-:S05]  /*2ae0*/  @P5 MOV R112, 0x10 ;  /* 0x0000001000705802 */ /* 0x000fca0000000f00 */
        /* <DEDUP_REMOVED lines=8> */
.L_x_8904:
[----:B------:R-:W-:Y:S05]  /*2b70*/  BSYNC B0 ;  /* 0x0000000000007941 */ /* 0x000fea0003800000 */
.L_x_8903:
[----:B------:R-:W-:Y:S01]  /*2b80*/  BSSY B0, `(.L_x_8913) ;  /* 0x0000054000007945 */ /* 0x000fe20003800000 */
        /* <DEDUP_REMOVED lines=14> */
.L_x_8916:
[----:B------:R-:W-:Y:S05]  /*2c70*/  BSYNC B1 ;  /* 0x0000000000017941 */ /* 0x000fea0003800000 */
.L_x_8915:
        /* <DEDUP_REMOVED lines=15> */
.L_x_8918:
[----:B------:R-:W-:Y:S05]  /*2d70*/  BSYNC B1 ;  /* 0x0000000000017941 */ /* 0x000fea0003800000 */
.L_x_8917:
        /* <DEDUP_REMOVED lines=15> */
.L_x_8920:
[----:B------:R-:W-:Y:S05]  /*2e70*/  BSYNC B1 ;  /* 0x0000000000017941 */ /* 0x000fea0003800000 */
.L_x_8919:
        /* <DEDUP_REMOVED lines=17> */
.L_x_8922:
[----:B------:R-:W-:Y:S05]  /*2f90*/  BSYNC B1 ;  /* 0x0000000000017941 */ /* 0x000fea0003800000 */
.L_x_8921:
        /* <DEDUP_REMOVED lines=18> */
.L_x_8914:
[----:B------:R-:W-:Y:S05]  /*30c0*/  BSYNC B0 ;  /* 0x0000000000007941 */ /* 0x000fea0003800000 */
.L_x_8913:
        /* <DEDUP_REMOVED lines=15> */
.L_x_8926:
[----:B------:R-:W-:Y:S05]  /*31c0*/  BSYNC B1 ;  /* 0x0000000000017941 */ /* 0x000fea0003800000 */
.L_x_8925:
        /* <DEDUP_REMOVED lines=15> */
.L_x_8928:
[----:B------:R-:W-:Y:S05]  /*32c0*/  BSYNC B1 ;  /* 0x0000000000017941 */ /* 0x000fea0003800000 */
.L_x_8927:
        /* <DEDUP_REMOVED lines=15> */
.L_x_8930:
[----:B------:R-:W-:Y:S05]  /*33c0*/  BSYNC B1 ;  /* 0x0000000000017941 */ /* 0x000fea0003800000 */
.L_x_8929:
        /* <DEDUP_REMOVED lines=17> */
.L_x_8932:
[----:B------:R-:W-:Y:S05]  /*34e0*/  BSYNC B1 ;  /* 0x0000000000017941 */ /* 0x000fea0003800000 */
.L_x_8931:
        /* <DEDUP_REMOVED lines=18> */
.L_x_8924:
[----:B------:R-:W-:Y:S05]  /*3610*/  BSYNC B0 ;  /* 0x0000000000007941 */ /* 0x000fea0003800000 */
.L_x_8923:
        /* <DEDUP_REMOVED lines=15> */
.L_x_8936:
[----:B------:R-:W-:Y:S05]  /*3710*/  BSYNC B1 ;  /* 0x0000000000017941 */ /* 0x000fea0003800000 */
.L_x_8935:
        /* <DEDUP_REMOVED lines=15> */
.L_x_8938:
[----:B------:R-:W-:Y:S05]  /*3810*/  BSYNC B1 ;  /* 0x0000000000017941 */ /* 0x000fea0003800000 */
.L_x_8937:
        /* <DEDUP_REMOVED lines=15> */
.L_x_8940:
[----:B------:R-:W-:Y:S05]  /*3910*/  BSYNC B1 ;  /* 0x0000000000017941 */ /* 0x000fea0003800000 */
.L_x_8939:
        /* <DEDUP_REMOVED lines=17> */
.L_x_8942:
[----:B------:R-:W-:Y:S05]  /*3a30*/  BSYNC B1 ;  /* 0x0000000000017941 */ /* 0x000fea0003800000 */
.L_x_8941:
        /* <DEDUP_REMOVED lines=18> */
.L_x_8934:
[----:B------:R-:W-:Y:S05]  /*3b60*/  BSYNC B0 ;  /* 0x0000000000007941 */ /* 0x000fea0003800000 */
.L_x_8933:
        /* <DEDUP_REMOVED lines=16> */
.L_x_8946:
[----:B------:R-:W-:Y:S05]  /*3c70*/  BSYNC B1 ;  /* 0x0000000000017941 */ /* 0x000fea0003800000 */
.L_x_8945:
        /* <DEDUP_REMOVED lines=15> */
.L_x_8948:
[----:B------:R-:W-:Y:S05]  /*3d70*/  BSYNC B1 ;  /* 0x0000000000017941 */ /* 0x000fea0003800000 */
.L_x_8947:
        /* <DEDUP_REMOVED lines=15> */
.L_x_8950:
[----:B------:R-:W-:Y:S05]  /*3e70*/  BSYNC B1 ;  /* 0x0000000000017941 */ /* 0x000fea0003800000 */
.L_x_8949:
        /* <DEDUP_REMOVED lines=17> */
.L_x_8952:
[----:B------:R-:W-:Y:S05]  /*3f90*/  BSYNC B1 ;  /* 0x0000000000017941 */ /* 0x000fea0003800000 */
.L_x_8951:
        /* <DEDUP_REMOVED lines=9> */
[----:B------:R-:W-:Y:S01]  /*4030*/  @P1 MOV R110, 0x10 ;  /* 0x00000010006e1802 */ /* 0x000fe20000000f00 */
[----:B------:R-:W-:-:S04]  /*4040*/  @P0 IMAD.WIDE.U32 R108, R108, R109, c[0x0][0x248] ;  /* 0x000092006c6c0625 */ /* 0x000fc800078e006d */
[----:B------:R-:W-:-:S05]  /*4050*/  @P1 IMAD.WIDE.U32 R110, R165, R110, c[0x0][0x258] ;  /* 0x00009600a56e1625 */ /* 0x000fca00078e006e */
[----:B------:R0:W-:Y:S01]  /*4060*/  @P1 STG.E.128 [R110.64], R100 ;  /* 0x000000646e001986 */ /* 0x0001e2000c101d04 */
[----:B------:R-:W-:-:S04]  /*4070*/  @P0 LOP3.LUT P1, RZ, R129, 0xff000000, RZ, 0xc0, !PT ;  /* 0xff00000081ff0812 */ /* 0x000fc8000782c0ff */
[----:B------:R-:W-:-:S05]  /*4080*/  @P0 SEL R107, R114, RZ, P1 ;  /* 0x000000ff726b0207 */ /* 0x000fca0000800000 */
[----:B------:R0:W-:Y:S04]  /*4090*/  @P0 STG.E.128 [R108.64], R104 ;  /* 0x000000686c000986 */ /* 0x0001e8000c101d04 */
.L_x_8944:
[----:B------:R-:W-:Y:S05]  /*40a0*/  BSYNC B0 ;  /* 0x0000000000007941 */ /* 0x000fea0003800000 */
.L_x_8943:
[----:B------:R-:W-:Y:S02]  /*40b0*/  LOP3.LUT P0, RZ, R3, 0xff, RZ, 0xc0, !PT ;  /* 0x000000ff03ff7812 */ /* 0x000fe4000780c0ff */
[----:B------:R-:W-:Y:S02]  /*40c0*/  IADD3 R2, R2, c[0x0][0x160], RZ ;  /* 0x0000580002027a10 */ /* 0x000fe40007ffe0ff */
[----:B------:R-:W-:Y:S02]  /*40d0*/  SEL R3, RZ, 0x1, P0 ;  /* 0x00000001ff037807 */ /* 0x000fe40000000000 */
[----:B------:R-:W-:-:S13]  /*40e0*/  ISETP.GE.AND P0, PT, R2, c[0x0][0x164], PT ;  /* 0x0000590002007a0c */ /* 0x000fda0003f06270 */
[----:B0----5:R-:W-:Y:S01]  /*40f0*/  @P0 CALL.REL.NOINC `(.L_x_8867) ;  /* 0x0000001000000944 */ /* 0x021fe20003c00000 */
[----:B------:R-:W-:Y:S05]  /*4100*/  BRA `(.L_x_8953) ;  /* 0xffffc37000007947 */ /* 0x000fea000383ffff */
.L_x_8867:
        /* <DEDUP_REMOVED lines=46> */
.L_x_8891:
[----:B------:R-:W-:Y:S01]  /*43f0*/  HFMA2.MMA R117, -RZ, RZ, 0, 1.847743988037109375e-06 ;  /* 0x0000001fff757435 */ /* 0x000fe200000001ff */
[----:B------:R-:W-:Y:S01]  /*4400*/  IMAD.MOV.U32 R113, RZ, RZ, R121 ;  /* 0x000000ffff717224 */ /* 0x000fe200078e0079 */
[----:B------:R-:W-:Y:S01]  /*4410*/  MOV R118, 0x10 ;  /* 0x0000001000767802 */ /* 0x000fe20000000f00 */
[----:B------:R-:W-:Y:S01]  /*4420*/  IMAD.MOV.U32 R120, RZ, RZ, -0x1 ;  /* 0xffffffffff787424 */ /* 0x000fe200078e00ff */
[----:B------:R-:W-:-:S02]  /*4430*/  MOV R108, 0x4450 ;  /* 0x00004450006c7802 */ /* 0x000fc40000000f00 */
[----:B-----5:R-:W-:Y:S05]  /*4440*/  CALL.REL.NOINC `($__internal_191_$__cuda_sm70_shflsync_down_p) ;  /* 0x0000046000007944 */ /* 0x020fea0003c00000 */
[----:B-1----:R-:W-:Y:S01]  /*4450*/  MOV R112, R113 ;  /* 0x0000007100707202 */ /* 0x002fe20000000f00 */
[----:B0-----:R-:W-:Y:S05]  /*4460*/  BRA `(.L_x_8954) ;  /* 0xffffd88000007947 */ /* 0x001fea000383ffff */
.L_x_8892:
[----:B------:R-:W-:Y:S01]  /*4470*/  HFMA2.MMA R117, -RZ, RZ, 0, 1.847743988037109375e-06 ;  /* 0x0000001fff757435 */ /* 0x000fe200000001ff */
[----:B------:R-:W-:Y:S01]  /*4480*/  MOV R113, R122 ;  /* 0x0000007a00717202 */ /* 0x000fe20000000f00 */
[----:B------:R-:W-:Y:S01]  /*4490*/  IMAD.MOV.U32 R118, RZ, RZ, 0x10 ;  /* 0x00000010ff767424 */ /* 0x000fe200078e00ff */
[----:B------:R-:W-:-:S02]  /*44a0*/  MOV R120, 0xffffffff ;  /* 0xffffffff00787802 */ /* 0x000fc40000000f00 */
[----:B------:R-:W-:Y:S02]  /*44b0*/  MOV R108, 0x44d0 ;  /* 0x000044d0006c7802 */ /* 0x000fe40000000f00 */
[----:B01---5:R-:W-:Y:S05]  /*44c0*/  CALL.REL.NOINC `($__internal_191_$__cuda_sm70_shflsync_down_p) ;  /* 0x000003e000007944 */ /* 0x023fea0003c00000 */
[----:B------:R-:W-:Y:S01]  /*44d0*/  FADD.FTZ R112, R112, R121 ;  /* 0x0000007970707221 */ /* 0x000fe20000010000 */
[----:B0-----:R-:W-:Y:S01]  /*44e0*/  HFMA2.MMA R117, -RZ, RZ, 0, 1.847743988037109375e-06 ;  /* 0x0000001fff757435 */ /* 0x001fe200000001ff */
[----:B-1----:R-:W-:Y:S01]  /*44f0*/  FADD.FTZ R122, R122, R113 ;  /* 0x000000717a7a7221 */ /* 0x002fe20000010000 */
[----:B------:R-:W-:Y:S01]  /*4500*/  MOV R120, 0xffffffff ;  /* 0xffffffff00787802 */ /* 0x000fe20000000f00 */
[----:B------:R-:W-:Y:S01]  /*4510*/  IMAD.MOV.U32 R118, RZ, RZ, 0x8 ;  /* 0x00000008ff767424 */ /* 0x000fe200078e00ff */
[----:B------:R-:W-:Y:S01]  /*4520*/  MOV R108, 0x4550 ;  /* 0x00004550006c7802 */ /* 0x000fe20000000f00 */
[----:B------:R-:W-:Y:S02]  /*4530*/  IMAD.MOV.U32 R113, RZ, RZ, R112 ;  /* 0x000000ffff717224 */ /* 0x000fe400078e0070 */
[----:B------:R-:W-:Y:S05]  /*4540*/  CALL.REL.NOINC `($__internal_191_$__cuda_sm70_shflsync_down_p) ;  /* 0x0000036000007944 */ /* 0x000fea0003c00000 */
[----:B0-----:R-:W-:Y:S01]  /*4550*/  HFMA2.MMA R117, -RZ, RZ, 0, 1.847743988037109375e-06 ;  /* 0x0000001fff757435 */ /* 0x001fe200000001ff */
[----:B-1----:R-:W-:Y:S01]  /*4560*/  MOV R111, R113 ;  /* 0x00000071006f7202 */ /* 0x002fe20000000f00 */
[----:B------:R-:W-:Y:S01]  /*4570*/  IMAD.MOV.U32 R118, RZ, RZ, 0x8 ;  /* 0x00000008ff767424 */ /* 0x000fe200078e00ff */
[----:B------:R-:W-:Y:S02]  /*4580*/  MOV R113, R122 ;  /* 0x0000007a00717202 */ /* 0x000fe40000000f00 */
[----:B------:R-:W-:-:S02]  /*4590*/  MOV R120, 0xffffffff ;  /* 0xffffffff00787802 */ /* 0x000fc40000000f00 */
[----:B------:R-:W-:Y:S02]  /*45a0*/  MOV R108, 0x45c0 ;  /* 0x000045c0006c7802 */ /* 0x000fe40000000f00 */
[----:B------:R-:W-:Y:S05]  /*45b0*/  CALL.REL.NOINC `($__internal_191_$__cuda_sm70_shflsync_down_p) ;  /* 0x000002f000007944 */ /* 0x000fea0003c00000 */
        /* <DEDUP_REMOVED lines=38> */
[----:B0-----:R-:W-:Y:S01]  /*4820*/  HFMA2.MMA R118, -RZ, RZ, 0, 5.9604644775390625e-08 ;  /* 0x00000001ff767435 */ /* 0x001fe200000001ff */
[----:B-1----:R-:W-:Y:S01]  /*4830*/  MOV R115, R113 ;  /* 0x0000007100737202 */ /* 0x002fe20000000f00 */
[----:B------:R-:W-:Y:S01]  /*4840*/  IMAD.MOV.U32 R117, RZ, RZ, 0x1f ;  /* 0x0000001fff757424 */ /* 0x000fe200078e00ff */
[----:B------:R-:W-:Y:S02]  /*4850*/  MOV R113, R116 ;  /* 0x0000007400717202 */ /* 0x000fe40000000f00 */
[----:B------:R-:W-:-:S02]  /*4860*/  MOV R120, 0xffffffff ;  /* 0xffffffff00787802 */ /* 0x000fc40000000f00 */
[----:B------:R-:W-:Y:S02]  /*4870*/  MOV R108, 0x4890 ;  /* 0x00004890006c7802 */ /* 0x000fe40000000f00 */
[----:B------:R-:W-:Y:S05]  /*4880*/  CALL.REL.NOINC `($__internal_191_$__cuda_sm70_shflsync_down_p) ;  /* 0x0000002000007944 */ /* 0x000fea0003c00000 */
[----:B-1----:R-:W-:Y:S01]  /*4890*/  MOV R109, R113 ;  /* 0x00000071006d7202 */ /* 0x002fe20000000f00 */
[----:B0-----:R-:W-:Y:S05]  /*48a0*/  BRA `(.L_x_8955) ;  /* 0xffffd56000007947 */ /* 0x001fea000383ffff */
        .weak           $__internal_191_$__cuda_sm70_shflsync_down_p
        .type           $__internal_191_$__cuda_sm70_shflsync_down_p,@function
        .size           $__internal_191_$__cuda_sm70_shflsync_down_p,(.L_x_9445 - $__internal_191_$__cuda_sm70_shflsync_down_p)
$__internal_191_$__cuda_sm70_shflsync_down_p:
[----:B------:R-:W-:Y:S01]  /*48b0*/  HFMA2.MMA R109, -RZ, RZ, 0, 0 ;  /* 0x00000000ff6d7435 */ /* 0x000fe200000001ff */
[----:B------:R-:W-:Y:S04]  /*48c0*/  WARPSYNC R120 ;  /* 0x0000007800007348 */ /* 0x000fe80003800000 */
[----:B------:R0:W1:Y:S01]  /*48d0*/  SHFL.DOWN PT, R113, R113, R118, R117 ;  /* 0x0800007671717389 */ /* 0x00006200000e0075 */
[----:B------:R-:W-:Y:S05]  /*48e0*/  RET.REL.NODEC R108 `(_ZN10layer_norm13ln_bwd_kernelINS_13Kernel_traitsIfffffjLj6144ELj1ELj1ELj8ELj16ENS_18Kernel_traits_baseILj6144EfffffjLj256EEEEELb1ELb0ELb1ELb0EEEvNS_9BwdParamsE) ;  /* 0xffffb7106c007950 */ /* 0x000fea0003c3ffff */
.L_x_8956:
        /* <DEDUP_REMOVED lines=9> */
.L_x_9445:


//--------------------- .text._ZN10layer_norm22ln_bwd_finalize_kernelINS_22Kernel_traits_finalizeILj6144EfffffjLb0ELj1024ELj4ENS_18Kernel_traits_baseILj6144EfffffjLj1024EEEEELb0ELb1EEEvNS_9BwdParamsE --------------------------
	.section	.text._ZN10layer_norm22ln_bwd_finalize_kernelINS_22Kernel_traits_finalizeILj6144EfffffjLb0ELj1024ELj4ENS_18Kernel_traits_baseILj6144EfffffjLj1024EEEEELb0ELb1EEEvNS_9BwdParamsE,"ax",@progbits
	.sectioninfo	@"SHI_REGISTERS=32"
	.align	128
        .global         _ZN10layer_norm22ln_bwd_finalize_kernelINS_22Kernel_traits_finalizeILj6144EfffffjLb0ELj1024ELj4ENS_18Kernel_traits_baseILj6144EfffffjLj1024EEEEELb0ELb1EEEvNS_9BwdParamsE
        .type           _ZN10layer_norm22ln_bwd_finalize_kernelINS_22Kernel_traits_finalizeILj6144EfffffjLb0ELj1024ELj4ENS_18Kernel_traits_baseILj6144EfffffjLj1024EEEEELb0ELb1EEEvNS_9BwdParamsE,@function
        .size           _ZN10layer_norm22ln_bwd_finalize_kernelINS_22Kernel_traits_finalizeILj6144EfffffjLb0ELj1024ELj4ENS_18Kernel_traits_baseILj6144EfffffjLj1024EEEEELb0ELb1EEEvNS_9BwdParamsE,(.L_x_9446 - _ZN10layer_norm22ln_bwd_finalize_kernelINS_22Kernel_traits_finalizeILj6144EfffffjLb0ELj1024ELj4ENS_18Kernel_traits_baseILj6144EfffffjLj1024EEEEELb0ELb1EEEvNS_9BwdParamsE)
        .other          _ZN10layer_norm22ln_bwd_finalize_kernelINS_22Kernel_traits_finalizeILj6144EfffffjLb0ELj1024ELj4ENS_18Kernel_traits_baseILj6144EfffffjLj1024EEEEELb0ELb1EEEvNS_9BwdParamsE,@"STO_CUDA_ENTRY STV_DEFAULT"
_ZN10layer_norm22ln_bwd_finalize_kernelINS_22Kernel_traits_finalizeILj6144EfffffjLb0ELj1024ELj4ENS_18Kernel_traits_baseILj6144EfffffjLj1024EEEEELb0ELb1EEEvNS_9BwdParamsE:
.text._ZN10layer_norm22ln_bwd_finalize_kernelINS_22Kernel_traits_finalizeILj6144EfffffjLb0ELj1024ELj4ENS_18Kernel_traits_baseILj6144EfffffjLj1024EEEEELb0ELb1EEEvNS_9BwdParamsE:
        /* <DEDUP_REMOVED lines=19> */
.L_x_8967:
        /* <DEDUP_REMOVED lines=27> */
.L_x_8961:
        /* <DEDUP_REMOVED lines=35> */
.L_x_8960:
[----:B------:R-:W-:Y:S05]  /*0510*/  BSYNC B1 ;  /* 0x0000000000017941 */ /* 0x000fea0003800000 */
.L_x_8959:
        /* <DEDUP_REMOVED lines=23> */
.L_x_8963:
[----:B------:R-:W-:Y:S05]  /*0690*/  BSYNC B1 ;  /* 0x0000000000017941 */ /* 0x000fea0003800000 */
.L_x_8962:
        /* <DEDUP_REMOVED lines=10> */
.L_x_8958:
[----:B------:R-:W-:Y:S05]  /*0740*/  BSYNC B0 ;  /* 0x0000000000007941 */ /* 0x000fea0003800000 */
.L_x_8957:
        /* <DEDUP_REMOVED lines=11> */
.L_x_8968:
        /* <DEDUP_REMOVED lines=18> */
.L_x_8969:
[----:B------:R-:W-:Y:S01]  /*0920*/  @!P1 SHF.R.U32.HI R2, RZ, 0x3, R0 ;  /* 0x00000003ff029819 */ /* 0x000fe20000011600 */
[----:B---3--:R-:W-:Y:S02]  /*0930*/  FADD.FTZ R5, R5, R10 ;  /* 0x0000000a05057221 */ /* 0x008fe40000010000 */
[----:B--2---:R-:W-:Y:S01]  /*0940*/  FADD.FTZ R7, R7, R4 ;  /* 0x0000000407077221 */ /* 0x004fe20000010000 */
[----:B------:R-:W-:-:S05]  /*0950*/  @!P1 LOP3.LUT R2, R2, 0x1ffffffc, RZ, 0xc0, !PT ;  /* 0x1ffffffc02029812 */ /* 0x000fca00078ec0ff */
[----:B------:R2:W-:Y:S04]  /*0960*/  @!P1 STS [R2+0x2000], R5 ;  /* 0x0020000502009388 */ /* 0x0005e80000000800 */
[----:B------:R2:W-:Y:S02]  /*0970*/  @!P1 STS [R2+0x2080], R7 ;  /* 0x0020800702009388 */ /* 0x0005e40000000800 */
.L_x_8964:
        /* <DEDUP_REMOVED lines=14> */
.L_x_8965:
[----:B------:R-:W-:Y:S01]  /*0a60*/  HFMA2.MMA R9, -RZ, RZ, 0, 5.9604644775390625e-08 ;  /* 0x00000001ff097435 */ /* 0x000fe200000001ff */
[----:B--2---:R-:W-:Y:S01]  /*0a70*/  IMAD.MOV.U32 R10, RZ, RZ, R4 ;  /* 0x000000ffff0a7224 */ /* 0x004fe200078e0004 */
[----:B------:R-:W-:Y:S01]  /*0a80*/  MOV R11, 0xffffffff ;  /* 0xffffffff000b7802 */ /* 0x000fe20000000f00 */
[----:B------:R-:W-:Y:S01]  /*0a90*/  IMAD.MOV.U32 R6, RZ, RZ, 0x1f ;  /* 0x0000001fff067424 */ /* 0x000fe200078e00ff */
[----:B------:R-:W-:-:S02]  /*0aa0*/  MOV R2, 0xac0 ;  /* 0x00000ac000027802 */ /* 0x000fc40000000f00 */
[----:B01----:R-:W-:Y:S05]  /*0ab0*/  CALL.REL.NOINC `($__internal_192_$__cuda_sm70_shflsync_bfly_p) ;  /* 0x000003c000007944 */ /* 0x003fea0003c00000 */
[----:B-1----:R-:W-:Y:S01]  /*0ac0*/  MOV R3, R6 ;  /* 0x0000000600037202 */ /* 0x002fe20000000f00 */
[----:B0-----:R-:W-:Y:S05]  /*0ad0*/  BRA `(.L_x_8968) ;  /* 0xfffffd2000007947 */ /* 0x001fea000383ffff */
.L_x_8966:
[----:B------:R-:W-:Y:S01]  /*0ae0*/  HFMA2.MMA R9, -RZ, RZ, 0, 1.1920928955078125e-07 ;  /* 0x00000002ff097435 */ /* 0x000fe200000001ff */
[----:B------:R-:W-:Y:S01]  /*0af0*/  IMAD.MOV.U32 R10, RZ, RZ, R13 ;  /* 0x000000ffff0a7224 */ /* 0x000fe200078e000d */
[----:B------:R-:W-:Y:S01]  /*0b00*/  MOV R6, 0x1f ;  /* 0x0000001f00067802 */ /* 0x000fe20000000f00 */
[----:B------:R-:W-:Y:S01]  /*0b10*/  IMAD.MOV.U32 R11, RZ, RZ, -0x1 ;  /* 0xffffffffff0b7424 */ /* 0x000fe200078e00ff */
[----:B------:R-:W-:-:S02]  /*0b20*/  MOV R2, 0xb40 ;  /* 0x00000b4000027802 */ /* 0x000fc40000000f00 */
[----:B012---:R-:W-:Y:S05]  /*0b30*/  CALL.REL.NOINC `($__internal_192_$__cuda_sm70_shflsync_bfly_p) ;  /* 0x0000034000007944 */ /* 0x007fea0003c00000 */
[----:B0-----:R-:W-:Y:S01]  /*0b40*/  HFMA2.MMA R9, -RZ, RZ, 0, 2.384185791015625e-07 ;  /* 0x00000004ff097435 */ /* 0x001fe200000001ff */
[----:B-1----:R-:W-:Y:S01]  /*0b50*/  FADD.FTZ R10, R13, R6 ;  /* 0x000000060d0a7221 */ /* 0x002fe20000010000 */
[----:B------:R-:W-:Y:S01]  /*0b60*/  MOV R6, 0x1f ;  /* 0x0000001f00067802 */ /* 0x000fe20000000f00 */
[----:B------:R-:W-:Y:S01]  /*0b70*/  IMAD.MOV.U32 R11, RZ, RZ, -0x1 ;  /* 0xffffffffff0b7424 */ /* 0x000fe200078e00ff */
[----:B------:R-:W-:-:S02]  /*0b80*/  MOV R2, 0xba0 ;  /* 0x00000ba000027802 */ /* 0x000fc40000000f00 */
[----:B------:R-:W-:Y:S05]  /*0b90*/  CALL.REL.NOINC `($__internal_192_$__cuda_sm70_shflsync_bfly_p) ;  /* 0x000002e000007944 */ /* 0x000fea0003c00000 */
[----:B0-----:R-:W-:Y:S01]  /*0ba0*/  HFMA2.MMA R9, -RZ, RZ, 0, 4.76837158203125e-07 ;  /* 0x00000008ff097435 */ /* 0x001fe200000001ff */
[----:B-1----:R-:W-:Y:S01]  /*0bb0*/  FADD.FTZ R10, R10, R6 ;  /* 0x000000060a0a7221 */ /* 0x002fe20000010000 */
[----:B------:R-:W-:Y:S01]  /*0bc0*/  MOV R6, 0x1f ;  /* 0x0000001f00067802 */ /* 0x000fe20000000f00 */
[----:B------:R-:W-:Y:S01]  /*0bd0*/  IMAD.MOV.U32 R11, RZ, RZ, -0x1 ;  /* 0xffffffffff0b7424 */ /* 0x000fe200078e00ff */
[----:B------:R-:W-:-:S02]  /*0be0*/  MOV R2, 0xc00 ;  /* 0x00000c0000027802 */ /* 0x000fc40000000f00 */
[----:B------:R-:W-:Y:S05]  /*0bf0*/  CALL.REL.NOINC `($__internal_192_$__cuda_sm70_shflsync_bfly_p) ;  /* 0x0000028000007944 */ /* 0x000fea0003c00000 */
[----:B-1----:R-:W-:Y:S01]  /*0c00*/  FADD.FTZ R4, R10, R6 ;  /* 0x000000060a047221 */ /* 0x002fe20000010000 */
[----:B0-----:R-:W-:Y:S01]  /*0c10*/  HFMA2.MMA R9, -RZ, RZ, 0, 9.5367431640625e-07 ;  /* 0x00000010ff097435 */ /* 0x001fe200000001ff */
[----:B------:R-:W-:Y:S01]  /*0c20*/  MOV R6, 0x1f ;  /* 0x0000001f00067802 */ /* 0x000fe20000000f00 */
[----:B------:R-:W-:Y:S01]  /*0c30*/  IMAD.MOV.U32 R11, RZ, RZ, -0x1 ;  /* 0xffffffffff0b7424 */ /* 0x000fe200078e00ff */
[----:B------:R-:W-:-:S02]  /*0c40*/  MOV R2, 0xc70 ;  /* 0x00000c7000027802 */ /* 0x000fc40000000f00 */
[----:B------:R-:W-:Y:S02]  /*0c50*/  MOV R10, R4 ;  /* 0x00000004000a7202 */ /* 0x000fe40000000f00 */
[----:B------:R-:W-:Y:S05]  /*0c60*/  CALL.REL.NOINC `($__internal_192_$__cuda_sm70_shflsync_bfly_p) ;  /* 0x0000021000007944 */ /* 0x000fea0003c00000 */
[----:B0-----:R-:W-:Y:S01]  /*0c70*/  HFMA2.MMA R9, -RZ, RZ, 0, 5.9604644775390625e-08 ;  /* 0x00000001ff097435 */ /* 0x001fe200000001ff */
[----:B-1----:R-:W-:Y:S01]  /*0c80*/  MOV R7, R6 ;  /* 0x0000000600077202 */ /* 0x002fe20000000f00 */
[----:B------:R-:W-:Y:S01]  /*0c90*/  IMAD.MOV.U32 R10, RZ, RZ, R5 ;  /* 0x000000ffff0a7224 */ /* 0x000fe200078e0005 */
[----:B------:R-:W-:Y:S01]  /*0ca0*/  MOV R6, 0x1f ;  /* 0x0000001f00067802 */ /* 0x000fe20000000f00 */
[----:B------:R-:W-:Y:S01]  /*0cb0*/  IMAD.MOV.U32 R11, RZ, RZ, -0x1 ;  /* 0xffffffffff0b7424 */ /* 0x000fe200078e00ff */
[----:B------:R-:W-:Y:S02]  /*0cc0*/  MOV R2, 0xce0 ;  /* 0x00000ce000027802 */ /* 0x000fe40000000f00 */
[----:B------:R-:W-:Y:S05]  /*0cd0*/  CALL.REL.NOINC `($__internal_192_$__cuda_sm70_shflsync_bfly_p) ;  /* 0x000001a000007944 */ /* 0x000fea0003c00000 */
[----:B0-----:R-:W-:Y:S01]  /*0ce0*/  HFMA2.MMA R9, -RZ, RZ, 0, 1.1920928955078125e-07 ;  /* 0x00000002ff097435 */ /* 0x001fe200000001ff */
[----:B-1----:R-:W-:Y:S01]  /*0cf0*/  FADD.FTZ R10, R5, R6 ;  /* 0x00000006050a7221 */ /* 0x002fe20000010000 */
[----:B------:R-:W-:Y:S01]  /*0d00*/  MOV R6, 0x1f ;  /* 0x0000001f00067802 */ /* 0x000fe20000000f00 */
[----:B------:R-:W-:Y:S01]  /*0d10*/  IMAD.MOV.U32 R11, RZ, RZ, -0x1 ;  /* 0xffffffffff0b7424 */ /* 0x000fe200078e00ff */
[----:B------:R-:W-:Y:S02]  /*0d20*/  MOV R2, 0xd40 ;  /* 0x00000d4000027802 */ /* 0x000fe40000000f00 */
[----:B------:R-:W-:Y:S05]  /*0d30*/  CALL.REL.NOINC `($__internal_192_$__cuda_sm70_shflsync_bfly_p) ;  /* 0x0000014000007944 */ /* 0x000fea0003c00000 */
        /* <DEDUP_REMOVED lines=12> */
[----:B0-----:R-:W-:Y:S01]  /*0e00*/  HFMA2.MMA R9, -RZ, RZ, 0, 9.5367431640625e-07 ;  /* 0x00000010ff097435 */ /* 0x001fe200000001ff */
[----:B-1----:R-:W-:Y:S01]  /*0e10*/  FADD.FTZ R10, R10, R6 ;  /* 0x000000060a0a7221 */ /* 0x002fe20000010000 */
[----:B------:R-:W-:Y:S01]  /*0e20*/  MOV R6, 0x1f ;  /* 0x0000001f00067802 */ /* 0x000fe20000000f00 */
[----:B------:R-:W-:Y:S01]  /*0e30*/  IMAD.MOV.U32 R11, RZ, RZ, -0x1 ;  /* 0xffffffffff0b7424 */ /* 0x000fe200078e00ff */
[----:B------:R-:W-:-:S02]  /*0e40*/  MOV R2, 0xe60 ;  /* 0x00000e6000027802 */ /* 0x000fc40000000f00 */
[----:B------:R-:W-:Y:S05]  /*0e50*/  CALL.REL.NOINC `($__internal_192_$__cuda_sm70_shflsync_bfly_p) ;  /* 0x0000002000007944 */ /* 0x000fea0003c00000 */
[----:B-1----:R-:W-:Y:S01]  /*0e60*/  MOV R5, R6 ;  /* 0x0000000600057202 */ /* 0x002fe20000000f00 */
[----:B0-----:R-:W-:Y:S05]  /*0e70*/  BRA `(.L_x_8969) ;  /* 0xfffffaa000007947 */ /* 0x001fea000383ffff */
        .weak           $__internal_192_$__cuda_sm70_shflsync_bfly_p
        .type           $__internal_192_$__cuda_sm70_shflsync_bfly_p,@function
        .size           $__internal_192_$__cuda_sm70_shflsync_bfly_p,(.L_x_9446 - $__internal_192_$__cuda_sm70_shflsync_bfly_p)
$__internal_192_$__cuda_sm70_shflsync_bfly_p:
[----:B------:R-:W-:Y:S01]  /*0e80*/  HFMA2.MMA R3, -RZ, RZ, 0, 0 ;  /* 0x00000000ff037435 */ /* 0x000fe200000001ff */
[----:B------:R-:W-:Y:S04]  /*0e90*/  WARPSYNC R11 ;  /* 0x0000000b00007348 */ /* 0x000fe80003800000 */
[----:B------:R0:W1:Y:S01]  /*0ea0*/  SHFL.BFLY PT, R6, R10, R9, R6 ;  /* 0x0c0000090a067389 */ /* 0x00006200000e0006 */
[----:B------:R-:W-:Y:S05]  /*0eb0*/  RET.REL.NODEC R2 `(_ZN10layer_norm22ln_bwd_finalize_kernelINS_22Kernel_traits_finalizeILj6144EfffffjLb0ELj1024ELj4ENS_18Kernel_traits_baseILj6144EfffffjLj1024EEEEELb0ELb1EEEvNS_9BwdParamsE) ;  /* 0xfffff14002007950 */ /* 0x000fea0003c3ffff */
.L_x_8970:
        /* <DEDUP_REMOVED lines=12> */
.L_x_9446:


//--------------------- .text._ZN10layer_norm13ln_bwd_kernelINS_13Kernel_traitsIfffffjLj6144ELj1ELj1ELj8ELj16ENS_18Kernel_traits_baseILj6144EfffffjLj256EEEEELb1ELb0ELb1ELb1EEEvNS_9BwdParamsE --------------------------
	.section	.text._ZN10layer_norm13ln_bwd_kernelINS_13Kernel_traitsIfffffjLj6144ELj1ELj1ELj8ELj16ENS_18Kernel_traits_baseILj6144EfffffjLj256EEEEELb1ELb0ELb1ELb1EEEvNS_9BwdParamsE,"ax",@progbits
	.sectioninfo	@"SHI_REGISTERS=198"
	.align	128
        .global         _ZN10layer_norm13ln_bwd_kernelINS_13Kernel_traitsIfffffjLj6144ELj1ELj1ELj8ELj16ENS_18Kernel_traits_baseILj6144EfffffjLj256EEEEELb1ELb0ELb1ELb1EEEvNS_9BwdParamsE
        .type           _ZN10layer_norm13ln_bwd_kernelINS_13Kernel_traitsIfffffjLj6144ELj1ELj1ELj8ELj16ENS_18Kernel_traits_baseILj6144EfffffjLj256EEEEELb1ELb0ELb1ELb1EEEvNS_9BwdParamsE,@function
        .size           _ZN10layer_norm13ln_bwd_kernelINS_13Kernel_traitsIfffffjLj6144ELj1ELj1ELj8ELj16ENS_18Kernel_traits_baseILj6144EfffffjLj256EEEEELb1ELb0ELb1ELb1EEEvNS_9BwdParamsE,(.L_x_9447 - _ZN10layer_norm13ln_bwd_kernelINS_13Kernel_traitsIfffffjLj6144ELj1ELj1ELj8ELj16ENS_18Kernel_traits_baseILj6144EfffffjLj256EEEEELb1ELb0ELb1ELb1EEEvNS_9BwdParamsE)
        .other          _ZN10layer_norm13ln_bwd_kernelINS_13Kernel_traitsIfffffjLj6144ELj1ELj1ELj8ELj16ENS_18Kernel_traits_baseILj6144EfffffjLj256EEEEELb1ELb0ELb1ELb1EEEvNS_9BwdParamsE,@"STO_CUDA_ENTRY STV_DEFAULT"
_ZN10layer_norm13ln_bwd_kernelINS_13Kernel_traitsIfffffjLj6144ELj1ELj1ELj8ELj16ENS_18Kernel_traits_baseILj6144EfffffjLj256EEEEELb1ELb0ELb1ELb1EEEvNS_9BwdParamsE:
.text._ZN10layer_norm13ln_bwd_kernelINS_13Kernel_traitsIfffffjLj6144ELj1ELj1ELj8ELj16ENS_18Kernel_traits_baseILj6144EfffffjLj256EEEEELb1ELb0ELb1ELb1EEEvNS_9BwdParamsE:
        /* <DEDUP_REMOVED lines=32> */
.L_x_8971:
        /* <DEDUP_REMOVED lines=36> */
.L_x_9026:
[----:B------:R-:W-:-:S05]  /*0440*/  MOV R192, 0x4 ;  /* 0x0000000400c07802 */ /* 0x000fca0000000f00 */
[----:B------:R-:W-:-:S06]  /*0450*/  IMAD.WIDE R108, R161, R192, c[0x0][0x1d8] ;  /* 0x00007600a16c7625 */ /* 0x000fcc00078e02c0 */
[----:B------:R-:W2:Y:S01]  /*0460*/  LDG.E R108, [R108.64] ;  /* 0x000000046c6c7981 */ /* 0x000ea2000c1e1900 */
[----:B------:R-:W-:-:S04]  /*0470*/  IMAD.WIDE R110, R161, R192, c[0x0][0x1d0] ;  /* 0x00007400a16e7625 */ /* 0x000fc800078e02c0 */
[C---:B------:R-:W-:Y:S01]  /*0480*/  IMAD R0, R161.reuse, c[0x0][0x168], RZ ;  /* 0x00005a00a1007a24 */ /* 0x040fe200078e02ff */
        /* <DEDUP_REMOVED lines=14> */
[----:B-1----:R-:W-:-:S04]  /*0570*/  IMAD.WIDE.U32 R2, R170, R193, c[0x0][0x218] ;  /* 0x00008600aa027625 */ /* 0x002fc800078e00c1 */
[----:B------:R-:W-:Y:S01]  /*0580*/  IMAD.WIDE.U32 R152, R169, R193, c[0x0][0x218] ;  /* 0x00008600a9987625 */ /* 0x000fe200078e00c1 */
[----:B--2---:R-:W-:-:S13]  /*0590*/  ISETP.GT.AND P6, PT, R108, RZ, PT ;  /* 0x000000ff6c00720c */ /* 0x004fda0003fc4270 */
[----:B------:R-:W-:Y:S05]  /*05a0*/  @P6 BRA `(.L_x_8974) ;  /* 0x0000025000006947 */ /* 0x000fea0003800000 */
[----:B0----5:R-:W-:Y:S01]  /*05b0*/  ISETP.GE.AND P0, PT, R182, 0x1, PT ;  /* 0x00000001b600780c */ /* 0x021fe20003f06270 */
[----:B------:R-:W-:-:S12]  /*05c0*/  HFMA2.MMA R121, -RZ, RZ, 0, 0 ;  /* 0x00000000ff797435 */ /* 0x000fd800000001ff */
[----:B------:R-:W-:-:S05]  /*05d0*/  @P0 IADD3 R108, R182, -0x1, RZ ;  /* 0xffffffffb66c0810 */ /* 0x000fca0007ffe0ff */
[----:B------:R-:W-:-:S05]  /*05e0*/  @P0 IMAD R108, R108, c[0x0][0x168], RZ ;  /* 0x00005a006c6c0a24 */ /* 0x000fca00078e02ff */
        /* <DEDUP_REMOVED lines=8> */
[-C--:B------:R-:W-:Y:S01]  /*0670*/  IMAD.WIDE.U32 R116, R117, R192.reuse, c[0x0][0x190] ;  /* 0x0000640075747625 */ /* 0x080fe200078e00c0 */
[C---:B------:R-:W-:Y:S01]  /*0680*/  IADD3 R111, R121.reuse, 0x400, RZ ;  /* 0x00000400796f7810 */ /* 0x040fe20007ffe0ff */
[----:B------:R0:W5:Y:S01]  /*0690*/  LDG.E R185, [R114.64] ;  /* 0x0000000472b97981 */ /* 0x000162000c1e1900 */
[----:B------:R-:W-:Y:S01]  /*06a0*/  IADD3 R109, R121, 0x200, RZ ;  /* 0x00000200796d7810 */ /* 0x000fe20007ffe0ff */
[----:B------:R-:W-:-:S02]  /*06b0*/  IMAD.WIDE.U32 R112, R113, R192, c[0x0][0x190] ;  /* 0x0000640071707625 */ /* 0x000fc400078e00c0 */
[----:B------:R1:W5:Y:S04]  /*06c0*/  LDG.E R176, [R116.64] ;  /* 0x0000000474b07981 */ /* 0x000368000c1e1900 */
[C---:B------:R-:W-:Y:S01]  /*06d0*/  @P0 IADD3 R118, R0.reuse, 0x400, RZ ;  /* 0x0000040000760810 */ /* 0x040fe20007ffe0ff */
[----:B------:R1:W5:Y:S01]  /*06e0*/  @P0 LDG.E.128 R24, [R154.64] ;  /* 0x000000049a180981 */ /* 0x000362000c1e1d00 */
[----:B------:R-:W-:Y:S01]  /*06f0*/  @P0 IADD3 R120, R0, 0x500, RZ ;  /* 0x0000050000780810 */ /* 0x000fe20007ffe0ff */
[----:B------:R-:W-:Y:S02]  /*0700*/  IMAD.WIDE.U32 R110, R111, R192, c[0x0][0x190] ;  /* 0x000064006f6e7625 */ /* 0x000fe400078e00c0 */
[----:B------:R1:W5:Y:S02]  /*0710*/  LDG.E R168, [R112.64] ;  /* 0x0000000470a87981 */ /* 0x000364000c1e1900 */
[----:B------:R-:W-:-:S02]  /*0720*/  @P0 IMAD.WIDE.U32 R118, R118, R193, c[0x0][0x218] ;  /* 0x0000860076760625 */ /* 0x000fc400078e00c1 */
[----:B------:R1:W5:Y:S02]  /*0730*/  LDG.E R167, [R110.64] ;  /* 0x000000046ea77981 */ /* 0x000364000c1e1900 */
[----:B0-----:R-:W-:Y:S02]  /*0740*/  @P0 IMAD.WIDE.U32 R114, R120, R193, c[0x0][0x218] ;  /* 0x0000860078720625 */ /* 0x001fe400078e00c1 */
[----:B------:R1:W5:Y:S04]  /*0750*/  @P0 LDG.E.128 R20, [R156.64] ;  /* 0x000000049c140981 */ /* 0x000368000c1e1d00 */
[----:B------:R1:W5:Y:S01]  /*0760*/  @P0 LDG.E.128 R16, [R2.64] ;  /* 0x0000000402100981 */ /* 0x000362000c1e1d00 */
[----:B------:R-:W-:-:S03]  /*0770*/  IMAD.WIDE.U32 R108, R109, R192, c[0x0][0x190] ;  /* 0x000064006d6c7625 */ /* 0x000fc600078e00c0 */
[----:B------:R1:W5:Y:S04]  /*0780*/  @P0 LDG.E.128 R12, [R152.64] ;  /* 0x00000004980c0981 */ /* 0x000368000c1e1d00 */
[----:B------:R1:W5:Y:S04]  /*0790*/  @P0 LDG.E.128 R8, [R118.64] ;  /* 0x0000000476080981 */ /* 0x000368000c1e1d00 */
[----:B------:R1:W5:Y:S01]  /*07a0*/  @P0 LDG.E.128 R4, [R114.64] ;  /* 0x0000000472040981 */ /* 0x000362000c1e1d00 */
[----:B------:R-:W-:-:S03]  /*07b0*/  IADD3 R121, R121, 0x500, RZ ;  /* 0x0000050079797810 */ /* 0x000fc60007ffe0ff */
[----:B------:R0:W5:Y:S02]  /*07c0*/  LDG.E R171, [R108.64] ;  /* 0x000000046cab7981 */ /* 0x000164000c1e1900 */
[----:B------:R-:W-:Y:S01]  /*07d0*/  IMAD.WIDE.U32 R192, R121, R192, c[0x0][0x190] ;  /* 0x0000640079c07625 */ /* 0x000fe200078e00c0 */
[----:B0-----:R-:W-:Y:S01]  /*07e0*/  CS2R R108, SRZ ;  /* 0x00000000006c7805 */ /* 0x001fe2000001ff00 */
[----:B------:R-:W-:Y:S05]  /*07f0*/  BRA `(.L_x_8975) ;  /* 0x00000f1000007947 */ /* 0x000fea0003800000 */
.L_x_8974:
[----:B0-----:R-:W-:Y:S01]  /*0800*/  IADD3 R108, R108, -0x1, RZ ;  /* 0xffffffff6c6c7810 */ /* 0x001fe20007ffe0ff */
[----:B------:R-:W-:-:S04]  /*0810*/  IMAD.WIDE R112, R161, R192, c[0x0][0x1a0] ;  /* 0x00006800a1707625 */ /* 0x000fc800078e02c0 */
[----:B------:R-:W-:Y:S01]  /*0820*/  IMAD R108, R108, c[0x0][0x168], RZ ;  /* 0x00005a006c6c7a24 */ /* 0x000fe200078e02ff */
[----:B------:R0:W2:Y:S01]  /*0830*/  LDG.E R163, [R112.64] ;  /* 0x0000000470a37981 */ /* 0x0000a2000c1e1900 */
[----:B------:R-:W-:-:S03]  /*0840*/  IMAD.WIDE.U32 R188, R0, R193, c[0x0][0x188] ;  /* 0x0000620000bc7625 */ /* 0x000fc600078e00c1 */
[----:B------:R-:W-:Y:S01]  /*0850*/  SHF.R.S32.HI R109, RZ, 0x1f, R108 ;  /* 0x0000001fff6d7819 */ /* 0x000fe2000001146c */
[-C--:B------:R-:W-:Y:S02]  /*0860*/  IMAD.WIDE.U32 R144, R175, R193.reuse, c[0x0][0x188] ;  /* 0x00006200af907625 */ /* 0x080fe400078e00c1 */
[----:B------:R-:W3:Y:S01]  /*0870*/  LDG.E.128 R188, [R188.64] ;  /* 0x00000004bcbc7981 */ /* 0x000ee2000c1e1d00 */
[----:B------:R-:W-:Y:S01]  /*0880*/  LEA.HI R108, R109, R108, RZ, 0x2 ;  /* 0x0000006c6d6c7211 */ /* 0x000fe200078f10ff */
[----:B------:R-:W-:Y:S02]  /*0890*/  IMAD.WIDE.U32 R114, R170, R193, c[0x0][0x188] ;  /* 0x00006200aa727625 */ /* 0x000fe400078e00c1 */
[----:B------:R-:W4:Y:S01]  /*08a0*/  LDG.E.128 R144, [R144.64] ;  /* 0x0000000490907981 */ /* 0x000f22000c1e1d00 */
[----:B------:R-:W-:Y:S02]  /*08b0*/  LEA.HI.SX32 R140, R108, R167, 0x1e ;  /* 0x000000a76c8c7211 */ /* 0x000fe400078ff2ff */
[----:B------:R-:W-:Y:S01]  /*08c0*/  IADD3 R180, R0, 0x400, RZ ;  /* 0x0000040000b47810 */ /* 0x000fe20007ffe0ff */
[----:B0-----:R-:W4:Y:S02]  /*08d0*/  LDG.E.128 R112, [R114.64] ;  /* 0x0000000472707981 */ /* 0x001f24000c1e1d00 */
[C---:B------:R-:W-:Y:S01]  /*08e0*/  IMAD.WIDE.U32 R148, R140.reuse, R193, c[0x0][0x208] ;  /* 0x000082008c947625 */ /* 0x040fe200078e00c1 */
[----:B------:R-:W-:-:S05]  /*08f0*/  IADD3 R108, R140, 0x100, RZ ;  /* 0x000001008c6c7810 */ /* 0x000fca0007ffe0ff */
[----:B------:R-:W4:Y:S01]  /*0900*/  LDG.E.128 R148, [R148.64] ;  /* 0x0000000494947981 */ /* 0x000f22000c1e1d00 */
[----:B------:R-:W-:Y:S01]  /*0910*/  IMAD.WIDE.U32 R108, R108, R193, c[0x0][0x208] ;  /* 0x000082006c6c7625 */ /* 0x000fe200078e00c1 */
[----:B------:R-:W-:-:S05]  /*0920*/  IADD3 R116, R140, 0x200, RZ ;  /* 0x000002008c747810 */ /* 0x000fca0007ffe0ff */
[----:B------:R-:W4:Y:S01]  /*0930*/  LDG.E.128 R108, [R108.64] ;  /* 0x000000046c6c7981 */ /* 0x000f22000c1e1d00 */
[----:B------:R-:W-:-:S04]  /*0940*/  IMAD.WIDE.U32 R116, R116, R193, c[0x0][0x208] ;  /* 0x0000820074747625 */ /* 0x000fc800078e00c1 */
[-C--:B------:R-:W-:Y:S02]  /*0950*/  IMAD.WIDE.U32 R128, R180, R193.reuse, c[0x0][0x188] ;  /* 0x00006200b4807625 */ /* 0x080fe400078e00c1 */
[----:B------:R-:W4:Y:S04]  /*0960*/  LDG.E.128 R116, [R116.64] ;  /* 0x0000000474747981 */ /* 0x000f28000c1e1d00 */
[----:B------:R-:W4:Y:S01]  /*0970*/  LDG.E.128 R128, [R128.64] ;  /* 0x0000000480807981 */ /* 0x000f22000c1e1d00 */
[----:B------:R-:W-:Y:S01]  /*0980*/  IMAD.WIDE.U32 R120, R169, R193, c[0x0][0x188] ;  /* 0x00006200a9787625 */ /* 0x000fe200078e00c1 */
[----:B------:R-:W-:-:S05]  /*0990*/  IADD3 R124, R140, 0x300, RZ ;  /* 0x000003008c7c7810 */ /* 0x000fca0007ffe0ff */
[----:B------:R-:W4:Y:S01]  /*09a0*/  LDG.E.128 R120, [R120.64] ;  /* 0x0000000478787981 */ /* 0x000f22000c1e1d00 */
[----:B------:R-:W-:Y:S01]  /*09b0*/  IMAD.WIDE.U32 R124, R124, R193, c[0x0][0x208] ;  /* 0x000082007c7c7625 */ /* 0x000fe200078e00c1 */
[----:B------:R-:W-:-:S05]  /*09c0*/  IADD3 R132, R140, 0x400, RZ ;  /* 0x000004008c847810 */ /* 0x000fca0007ffe0ff */
[----:B------:R-:W4:Y:S01]  /*09d0*/  LDG.E.128 R124, [R124.64] ;  /* 0x000000047c7c7981 */ /* 0x000f22000c1e1d00 */
[----:B-----5:R-:W-:Y:S01]  /*09e0*/  ISETP.GE.AND P1, PT, R182, 0x1, PT ;  /* 0x00000001b600780c */ /* 0x020fe20003f26270 */
[----:B------:R-:W-:Y:S01]  /*09f0*/  IMAD.WIDE.U32 R132, R132, R193, c[0x0][0x208] ;  /* 0x0000820084847625 */ /* 0x000fe200078e00c1 */
[----:B------:R-:W-:-:S05]  /*0a00*/  IADD3 R186, R0, 0x500, RZ ;  /* 0x0000050000ba7810 */ /* 0x000fca0007ffe0ff */
[----:B------:R-:W4:Y:S01]  /*0a10*/  LDG.E.128 R132, [R132.64] ;  /* 0x0000000484847981 */ /* 0x000f22000c1e1d00 */
[----:B------:R-:W-:Y:S01]  /*0a20*/  IMAD.WIDE.U32 R136, R186, R193, c[0x0][0x188] ;  /* 0x00006200ba887625 */ /* 0x000fe200078e00c1 */
[----:B------:R-:W-:-:S04]  /*0a30*/  IADD3 R140, R140, 0x500, RZ ;  /* 0x000005008c8c7810 */ /* 0x000fc80007ffe0ff */
[----:B------:R-:W-:Y:S01]  /*0a40*/  @P1 IADD3 R141, R182, -0x1, RZ ;  /* 0xffffffffb68d1810 */ /* 0x000fe20007ffe0ff */
[----:B------:R-:W4:Y:S04]  /*0a50*/  LDG.E.128 R136, [R136.64] ;  /* 0x0000000488887981 */ /* 0x000f28000c1e1d00 */
[----:B------:R-:W-:Y:S02]  /*0a60*/  @P1 IMAD R164, R141, c[0x0][0x168], RZ ;  /* 0x00005a008da41a24 */ /* 0x000fe400078e02ff */
[----:B------:R-:W-:-:S06]  /*0a70*/  IMAD.WIDE.U32 R140, R140, R193, c[0x0][0x208] ;  /* 0x000082008c8c7625 */ /* 0x000fcc00078e00c1 */
[----:B------:R-:W4:Y:S01]  /*0a80*/  LDG.E.128 R140, [R140.64] ;  /* 0x000000048c8c7981 */ /* 0x000f22000c1e1d00 */
[----:B------:R-:W-:-:S04]  /*0a90*/  ISETP.NE.U32.AND P0, PT, RZ, c[0x0][0x218], PT ;  /* 0x00008600ff007a0c */ /* 0x000fc80003f05070 */
[----:B------:R-:W-:Y:S02]  /*0aa0*/  ISETP.NE.AND.EX P0, PT, RZ, c[0x0][0x21c], PT, P0 ;  /* 0x00008700ff007a0c */ /* 0x000fe40003f05300 */
[----:B------:R-:W-:-:S04]  /*0ab0*/  @P1 SHF.R.S32.HI R165, RZ, 0x1f, R164 ;  /* 0x0000001fffa51819 */ /* 0x000fc800000114a4 */
[----:B------:R-:W-:Y:S02]  /*0ac0*/  @P1 LEA.HI R164, R165, R164, RZ, 0x2 ;  /* 0x000000a4a5a41211 */ /* 0x000fe400078f10ff */
[----:B------:R-:W-:-:S05]  /*0ad0*/  MOV R195, RZ ;  /* 0x000000ff00c37202 */ /* 0x000fca0000000f00 */
[-C--:B------:R-:W-:Y:S01]  /*0ae0*/  @P0 IMAD.WIDE.U32 R180, R180, R193.reuse, c[0x0][0x218] ;  /* 0x00008600b4b40625 */ /* 0x080fe200078e00c1 */
[----:B------:R0:W5:Y:S03]  /*0af0*/  @P0 LDG.E.128 R20, [R156.64] ;  /* 0x000000049c140981 */ /* 0x000166000c1e1d00 */
[----:B------:R-:W-:Y:S01]  /*0b00*/  @P0 IMAD.WIDE.U32 R186, R186, R193, c[0x0][0x218] ;  /* 0x00008600baba0625 */ /* 0x000fe200078e00c1 */
[----:B------:R-:W-:Y:S01]  /*0b10*/  @P1 LEA.HI.SX32 R195, R164, R167, 0x1e ;  /* 0x000000a7a4c31211 */ /* 0x000fe200078ff2ff */
[----:B------:R1:W5:Y:S04]  /*0b20*/  @P0 LDG.E.128 R24, [R154.64] ;  /* 0x000000049a180981 */ /* 0x000368000c1e1d00 */
[----:B------:R4:W5:Y:S04]  /*0b30*/  @P0 LDG.E.128 R16, [R2.64] ;  /* 0x0000000402100981 */ /* 0x000968000c1e1d00 */
[----:B------:R0:W5:Y:S04]  /*0b40*/  @P0 LDG.E.128 R12, [R152.64] ;  /* 0x00000004980c0981 */ /* 0x000168000c1e1d00 */
[----:B------:R0:W5:Y:S04]  /*0b50*/  @P0 LDG.E.128 R8, [R180.64] ;  /* 0x00000004b4080981 */ /* 0x000168000c1e1d00 */
[----:B------:R0:W5:Y:S01]  /*0b60*/  @P0 LDG.E.128 R4, [R186.64] ;  /* 0x00000004ba040981 */ /* 0x000162000c1e1d00 */
[----:B------:R-:W-:Y:S01]  /*0b70*/  ISETP.NE.AND P0, PT, R160, RZ, PT ;  /* 0x000000ffa000720c */ /* 0x000fe20003f05270 */
[C---:B------:R-:W-:Y:S01]  /*0b80*/  IMAD.WIDE.U32 R164, R195.reuse, R192, c[0x0][0x190] ;  /* 0x00006400c3a47625 */ /* 0x040fe200078e00c0 */
[----:B------:R-:W-:-:S04]  /*0b90*/  IADD3 R167, R195, 0x400, RZ ;  /* 0x00000400c3a77810 */ /* 0x000fc80007ffe0ff */
[----:B------:R3:W5:Y:S01]  /*0ba0*/  LDG.E R185, [R164.64] ;  /* 0x00000004a4b97981 */ /* 0x000762000c1e1900 */
[----:B------:R-:W-:Y:S01]  /*0bb0*/  IMAD.WIDE.U32 R166, R167, R192, c[0x0][0x190] ;  /* 0x00006400a7a67625 */ /* 0x000fe200078e00c0 */
[----:B------:R-:W-:-:S05]  /*0bc0*/  IADD3 R173, R195, 0x200, RZ ;  /* 0x00000200c3ad7810 */ /* 0x000fca0007ffe0ff */
[----:B------:R0:W5:Y:S01]  /*0bd0*/  LDG.E R167, [R166.64] ;  /* 0x00000004a6a77981 */ /* 0x000162000c1e1900 */
[----:B------:R-:W-:Y:S01]  /*0be0*/  IMAD.WIDE.U32 R172, R173, R192, c[0x0][0x190] ;  /* 0x00006400adac7625 */ /* 0x000fe200078e00c0 */
[----:B------:R-:W-:-:S04]  /*0bf0*/  IADD3 R177, R195, 0x100, RZ ;  /* 0x00000100c3b17810 */ /* 0x000fc80007ffe0ff */
[----:B------:R0:W5:Y:S01]  /*0c00*/  LDG.E R171, [R172.64] ;  /* 0x00000004acab7981 */ /* 0x000162000c1e1900 */
[----:B------:R-:W-:Y:S01]  /*0c10*/  IMAD.WIDE.U32 R176, R177, R192, c[0x0][0x190] ;  /* 0x00006400b1b07625 */ /* 0x000fe200078e00c0 */
[----:B------:R-:W-:-:S05]  /*0c20*/  IADD3 R179, R195, 0x300, RZ ;  /* 0x00000300c3b37810 */ /* 0x000fca0007ffe0ff */
[----:B------:R0:W5:Y:S01]  /*0c30*/  LDG.E R176, [R176.64] ;  /* 0x00000004b0b07981 */ /* 0x000162000c1e1900 */
[----:B------:R-:W-:-:S05]  /*0c40*/  IMAD.WIDE.U32 R178, R179, R192, c[0x0][0x190] ;  /* 0x00006400b3b27625 */ /* 0x000fca00078e00c0 */
[----:B------:R0:W5:Y:S01]  /*0c50*/  LDG.E R168, [R178.64] ;  /* 0x00000004b2a87981 */ /* 0x000162000c1e1900 */
[----:B--2---:R-:W-:-:S05]  /*0c60*/  FSEL R193, R163, RZ, !P0 ;  /* 0x000000ffa3c17208 */ /* 0x004fca0004000000 */
[C---:B---3--:R-:W-:Y:S02]  /*0c70*/  FADD.FTZ R165, -R193.reuse, R188 ;  /* 0x000000bcc1a57221 */ /* 0x048fe40000010100 */
[C---:B------:R-:W-:Y:S02]  /*0c80*/  FADD.FTZ R189, -R193.reuse, R189 ;  /* 0x000000bdc1bd7221 */ /* 0x040fe40000010100 */
[C---:B------:R-:W-:Y:S02]  /*0c90*/  FMUL.FTZ R165, R158.reuse, R165 ;  /* 0x000000a59ea57220 */ /* 0x040fe40000410000 */
[C---:B------:R-:W-:Y:S02]  /*0ca0*/  FADD.FTZ R163, -R193.reuse, R190 ;  /* 0x000000bec1a37221 */ /* 0x040fe40000010100 */
[----:B0-----:R-:W-:Y:S02]  /*0cb0*/  FMUL.FTZ R166, R158, R189 ;  /* 0x000000bd9ea67220 */ /* 0x001fe40000410000 */
[----:B----4-:R-:W-:-:S02]  /*0cc0*/  FADD.FTZ R3, -R193, R144 ;  /* 0x00000090c1037221 */ /* 0x010fc40000010100 */
[C---:B------:R-:W-:Y:S02]  /*0cd0*/  FADD.FTZ R153, -R193.reuse, R145 ;  /* 0x00000091c1997221 */ /* 0x040fe40000010100 */
[----:B------:R-:W-:Y:S02]  /*0ce0*/  FFMA.FTZ R52, R148, R165, R52 ;  /* 0x000000a594347223 */ /* 0x000fe40000010034 */
[----:B------:R-:W-:Y:S02]  /*0cf0*/  FADD.FTZ R96, R96, R148 ;  /* 0x0000009460607221 */ /* 0x000fe40000010000 */
[----:B------:R-:W-:Y:S02]  /*0d00*/  FMUL.FTZ R148, R48, R148 ;  /* 0x0000009430947220 */ /* 0x000fe40000410000 */
[----:B------:R-:W-:Y:S02]  /*0d10*/  FADD.FTZ R191, -R193, R191 ;  /* 0x000000bfc1bf7221 */ /* 0x000fe40000010100 */
[----:B------:R-:W-:-:S02]  /*0d20*/  FMUL.FTZ R163, R158, R163 ;  /* 0x000000a39ea37220 */ /* 0x000fc40000410000 */
[----:B------:R-:W-:Y:S02]  /*0d30*/  FFMA.FTZ R53, R149, R166, R53 ;  /* 0x000000a695357223 */ /* 0x000fe40000010035 */
[----:B------:R-:W-:Y:S02]  /*0d40*/  FADD.FTZ R97, R97, R149 ;  /* 0x0000009561617221 */ /* 0x000fe40000010000 */
[C---:B------:R-:W-:Y:S02]  /*0d50*/  FMUL.FTZ R145, R158.reuse, R3 ;  /* 0x000000039e917220 */ /* 0x040fe40000410000 */
[----:B------:R-:W-:Y:S02]  /*0d60*/  FMUL.FTZ R144, R158, R153 ;  /* 0x000000999e907220 */ /* 0x000fe40000410000 */
[----:B------:R-:W-:Y:S02]  /*0d70*/  FMUL.FTZ R149, R49, R149 ;  /* 0x0000009531957220 */ /* 0x000fe40000410000 */
[----:B------:R-:W-:-:S02]  /*0d80*/  FADD.FTZ R2, RZ, R148 ;  /* 0x00000094ff027221 */ /* 0x000fc40000010000 */
[----:B------:R-:W-:Y:S02]  /*0d90*/  FFMA.FTZ R3, R165, R148, RZ ;  /* 0x00000094a5037223 */ /* 0x000fe400000100ff */
[----:B------:R-:W-:Y:S02]  /*0da0*/  FMUL.FTZ R164, R158, R191 ;  /* 0x000000bf9ea47220 */ /* 0x000fe40000410000 */
[----:B------:R-:W-:Y:S02]  /*0db0*/  FFMA.FTZ R54, R150, R163, R54 ;  /* 0x000000a396367223 */ /* 0x000fe40000010036 */
[----:B------:R-:W-:Y:S02]  /*0dc0*/  FADD.FTZ R98, R98, R150 ;  /* 0x0000009662627221 */ /* 0x000fe40000010000 */
[----:B------:R-:W-:Y:S02]  /*0dd0*/  FFMA.FTZ R57, R109, R144, R57 ;  /* 0x000000906d397223 */ /* 0x000fe40000010039 */
[----:B------:R-:W-:-:S02]  /*0de0*/  FADD.FTZ R93, R93, R109 ;  /* 0x0000006d5d5d7221 */ /* 0x000fc40000010000 */
[----:B------:R-:W-:Y:S02]  /*0df0*/  FMUL.FTZ R173, R45, R109 ;  /* 0x0000006d2dad7220 */ /* 0x000fe40000410000 */
        /* <DEDUP_REMOVED lines=10> */
[----:B------:R-:W-:-:S02]  /*0ea0*/  FADD.FTZ R157, -R193, R147 ;  /* 0x00000093c19d7221 */ /* 0x000fc40000010100 */
[----:B------:R-:W-:Y:S02]  /*0eb0*/  FFMA.FTZ R61, R117, R180, R61 ;  /* 0x000000b4753d7223 */ /* 0x000fe4000001003d */
[----:B------:R-:W-:Y:S02]  /*0ec0*/  FADD.FTZ R89, R89, R117 ;  /* 0x0000007559597221 */ /* 0x000fe40000010000 */
[----:B------:R-:W-:Y:S02]  /*0ed0*/  FMUL.FTZ R183, R41, R117 ;  /* 0x0000007529b77220 */ /* 0x000fe40000410000 */
[----:B-1----:R-:W-:Y:S02]  /*0ee0*/  FADD.FTZ R155, -R193, R146 ;  /* 0x00000092c19b7221 */ /* 0x002fe40000010100 */
[----:B------:R-:W-:Y:S02]  /*0ef0*/  FMUL.FTZ R172, R44, R108 ;  /* 0x0000006c2cac7220 */ /* 0x000fe40000410000 */
[----:B------:R-:W-:-:S02]  /*0f00*/  FADD.FTZ R117, R2, R151 ;  /* 0x0000009702757221 */ /* 0x000fc40000010000 */
[----:B------:R-:W-:Y:S02]  /*0f10*/  FFMA.FTZ R3, R164, R151, R3 ;  /* 0x00000097a4037223 */ /* 0x000fe40000010003 */
[----:B------:R-:W-:Y:S02]  /*0f20*/  FMUL.FTZ R146, R158, R157 ;  /* 0x0000009d9e927220 */ /* 0x000fe40000410000 */
[----:B------:R-:W-:Y:S02]  /*0f30*/  FADD.FTZ R109, -R193, R128 ;  /* 0x00000080c16d7221 */ /* 0x000fe40000010100 */
[----:B------:R-:W-:Y:S02]  /*0f40*/  FADD.FTZ R2, R117, R172 ;  /* 0x000000ac75027221 */ /* 0x000fe40000010000 */
[----:B------:R-:W-:Y:S02]  /*0f50*/  FFMA.FTZ R3, R145, R172, R3 ;  /* 0x000000ac91037223 */ /* 0x000fe40000010003 */
[----:B------:R-:W-:-:S02]  /*0f60*/  FFMA.FTZ R59, R111, R146, R59 ;  /* 0x000000926f3b7223 */ /* 0x000fc4000001003b */
[----:B------:R-:W-:Y:S02]  /*0f70*/  FADD.FTZ R95, R95, R111 ;  /* 0x0000006f5f5f7221 */ /* 0x000fe40000010000 */
[----:B------:R-:W-:Y:S02]  /*0f80*/  FMUL.FTZ R177, R47, R111 ;  /* 0x0000006f2fb17220 */ /* 0x000fe40000410000 */
        /* <DEDUP_REMOVED lines=35> */
[----:B------:R-:W-:Y:S02]  /*11c0*/  FADD.FTZ R123, -R193, R123 ;  /* 0x0000007bc17b7221 */ /* 0x000fe40000010100 */
[----:B------:R-:W-:Y:S02]  /*11d0*/  FMUL.FTZ R189, R158, R189 ;  /* 0x000000bd9ebd7220 */ /* 0x000fe40000410000 */
        /* <DEDUP_REMOVED lines=80> */
[----:B------:R-:W-:-:S04]  /*16e0*/  IMAD.WIDE.U32 R192, R193, R192, c[0x0][0x190] ;  /* 0x00006400c1c07625 */ /* 0x000fc800078e00c0 */
[----:B------:R-:W-:Y:S02]  /*16f0*/  FADD.FTZ R108, R2, R195 ;  /* 0x000000c3026c7221 */ /* 0x000fe40000010000 */
[----:B------:R-:W-:Y:S02]  /*1700*/  FFMA.FTZ R109, R138, R195, R3 ;  /* 0x000000c38a6d7223 */ /* 0x000fe40000010003 */
.L_x_8975:
[----:B-1----:R-:W-:Y:S05]  /*1710*/  BSYNC B0 ;  /* 0x0000000000007941 */ /* 0x002fea0003800000 */
.L_x_8973:
[----:B------:R0:W5:Y:S01]  /*1720*/  LDG.E R143, [R192.64] ;  /* 0x00000004c08f7981 */ /* 0x000162000c1e1900 */
[----:B------:R-:W-:Y:S02]  /*1730*/  LOP3.LUT P1, RZ, R159, 0xff, RZ, 0xc0, !PT ;  /* 0x000000ff9fff7812 */ /* 0x000fe4000782c0ff */
[----:B------:R-:W-:Y:S02]  /*1740*/  SHF.R.U32.HI R110, RZ, 0x5, R162 ;  /* 0x00000005ff6e7819 */ /* 0x000fe400000116a2 */
[----:B------:R-:W-:Y:S02]  /*1750*/  LOP3.LUT P0, RZ, R162, 0x1f, RZ, 0xc0, !PT ;  /* 0x0000001fa2ff7812 */ /* 0x000fe4000780c0ff */
[----:B------:R-:W-:-:S07]  /*1760*/  LOP3.LUT R152, R110, 0x7fffff8, RZ, 0xc0, !PT ;  /* 0x07fffff86e987812 */ /* 0x000fce00078ec0ff */
[----:B------:R-:W-:Y:S01]  /*1770*/  @!P1 IADD3 R152, R152, 0x8, RZ ;  /* 0x0000000898989810 */ /* 0x000fe20007ffe0ff */
[----:B------:R-:W-:Y:S05]  /*1780*/  BRA.DIV ~URZ, `(.L_x_8976) ;  /* 0x000021c27f007947 */ /* 0x000fea000b800000 */
[----:B0-----:R0:W1:Y:S02]  /*1790*/  SHFL.DOWN PT, R111, R108, 0x10, 0x1f ;  /* 0x0a001f006c6f7f89 */ /* 0x00106400000e0000 */
.L_x_9027:
        /* <DEDUP_REMOVED lines=18> */
.L_x_9028:
        /* <DEDUP_REMOVED lines=32> */
[C---:B------:R-:W-:Y:S01]  /*1ac0*/  @P5 LOP3.LUT P4, RZ, R185.reuse, 0xff, RZ, 0xc0, !PT ;  /* 0x000000ffb9ff5812 */ /* 0x040fe2000788c0ff */
[----:B------:R-:W-:Y:S01]  /*1ad0*/  FADD.FTZ R2, R2, R113 ;  /* 0x0000007102027221 */ /* 0x000fe20000010000 */
[C---:B------:R-:W-:Y:S01]  /*1ae0*/  @P5 LOP3.LUT P3, RZ, R185.reuse, 0xff00, RZ, 0xc0, !PT ;  /* 0x0000ff00b9ff5812 */ /* 0x040fe2000786c0ff */
[----:B------:R-:W-:Y:S01]  /*1af0*/  FADD.FTZ R153, R114, R153 ;  /* 0x0000009972997221 */ /* 0x000fe20000010000 */
[----:B------:R-:W-:Y:S01]  /*1b00*/  @P5 LOP3.LUT P2, RZ, R185, 0xff0000, RZ, 0xc0, !PT ;  /* 0x00ff0000b9ff5812 */ /* 0x000fe2000784c0ff */
[----:B------:R-:W-:Y:S01]  /*1b10*/  FADD.FTZ R2, R115, R2 ;  /* 0x0000000273027221 */ /* 0x000fe20000010000 */
[----:B------:R-:W-:Y:S01]  /*1b20*/  @P5 SHF.R.S32.HI R115, RZ, 0x1f, R182 ;  /* 0x0000001fff735819 */ /* 0x000fe200000114b6 */
[----:B--2---:R-:W-:Y:S01]  /*1b30*/  FADD.FTZ R153, R153, R116 ;  /* 0x0000007499997221 */ /* 0x004fe20000010000 */
[----:B------:R-:W-:Y:S01]  /*1b40*/  @!P6 FSEL R116, R27, RZ, P1 ;  /* 0x000000ff1b74e208 */ /* 0x000fe20000800000 */
        /* <DEDUP_REMOVED lines=18> */
.L_x_8979:
[----:B------:R-:W-:Y:S05]  /*1c70*/  BSYNC B0 ;  /* 0x0000000000007941 */ /* 0x000fea0003800000 */
.L_x_8978:
        /* <DEDUP_REMOVED lines=8> */
.L_x_8981:
[----:B------:R-:W-:Y:S05]  /*1d00*/  BSYNC B0 ;  /* 0x0000000000007941 */ /* 0x000fea0003800000 */
.L_x_8980:
        /* <DEDUP_REMOVED lines=8> */
.L_x_8983:
[----:B------:R-:W-:Y:S05]  /*1d90*/  BSYNC B0 ;  /* 0x0000000000007941 */ /* 0x000fea0003800000 */
.L_x_8982:
        /* <DEDUP_REMOVED lines=8> */
.L_x_8985:
[----:B------:R-:W-:Y:S05]  /*1e20*/  BSYNC B0 ;  /* 0x0000000000007941 */ /* 0x000fea0003800000 */
.L_x_8984:
        /* <DEDUP_REMOVED lines=13> */
[----:B------:R-:W-:Y:S01]  /*1f00*/  @P5 SEL R101, R3, RZ, P3 ;  /* 0x000000ff03655207 */ /* 0x000fe20001800000 */
[----:B------:R-:W-:Y:S01]  /*1f10*/  BSSY B0, `(.L_x_8986) ;  /* 0x0000018000007945 */ /* 0x000fe20003800000 */
[----:B------:R-:W-:Y:S01]  /*1f20*/  @!P6 ISETP.NE.U32.AND P3, PT, RZ, c[0x0][0x218], PT ;  /* 0x00008600ff00ea0c */ /* 0x000fe20003f65070 */
[----:B------:R-:W-:Y:S01]  /*1f30*/  @P5 FMUL.FTZ R2, R2, c[0x0][0x1e8] ;  /* 0x00007a0002025a20 */ /* 0x000fe20000410000 */
[----:B------:R-:W-:-:S02]  /*1f40*/  @P5 SEL R103, R115, RZ, P1 ;  /* 0x000000ff73675207 */ /* 0x000fc40000800000 */
[----:B------:R-:W-:Y:S02]  /*1f50*/  ISETP.NE.AND.EX P1, PT, RZ, c[0x0][0x25c], PT, P2 ;  /* 0x00009700ff007a0c */ /* 0x000fe40003f25320 */
[----:B------:R-:W-:Y:S02]  /*1f60*/  @P5 LOP3.LUT R117, R162, 0xff, RZ, 0xc0, !PT ;  /* 0x000000ffa2755812 */ /* 0x000fe400078ec0ff */
[----:B------:R-:W-:Y:S02]  /*1f70*/  @P0 MOV R3, 0x10 ;  /* 0x0000001000030802 */ /* 0x000fe40000000f00 */
[----:B------:R-:W-:Y:S02]  /*1f80*/  @!P6 ISETP.NE.AND.EX P3, PT, RZ, c[0x0][0x21c], PT, P3 ;  /* 0x00008700ff00ea0c */ /* 0x000fe40003f65330 */
[----:B------:R-:W-:Y:S02]  /*1f90*/  SEL R108, R109, R104, P1 ;  /* 0x000000686d6c7207 */ /* 0x000fe40000800000 */
[----:B------:R-:W-:-:S02]  /*1fa0*/  SEL R109, R110, R105, P1 ;  /* 0x000000696e6d7207 */ /* 0x000fc40000800000 */
[----:B------:R-:W-:Y:S02]  /*1fb0*/  @P5 LEA.HI.SX32 R114, R182, R117, 0x1e ;  /* 0x00000075b6725211 */ /* 0x000fe400078ff2ff */
[----:B------:R-:W-:Y:S01]  /*1fc0*/  @P5 SEL R100, R2, RZ, P4 ;  /* 0x000000ff02645207 */ /* 0x000fe20002000000 */
[----:B------:R-:W-:Y:S01]  /*1fd0*/  @P0 IMAD.WIDE.U32 R2, R0, R3, c[0x0][0x258] ;  /* 0x0000960000020625 */ /* 0x000fe200078e0003 */
        /* <DEDUP_REMOVED lines=11> */
.L_x_8987:
[----:B------:R-:W-:Y:S05]  /*2090*/  BSYNC B0 ;  /* 0x0000000000007941 */ /* 0x000fea0003800000 */
.L_x_8986:
        /* <DEDUP_REMOVED lines=20> */
.L_x_8989:
[----:B------:R-:W-:Y:S05]  /*21e0*/  BSYNC B0 ;  /* 0x0000000000007941 */ /* 0x000fea0003800000 */
.L_x_8988:
        /* <DEDUP_REMOVED lines=14> */
.L_x_8991:
[----:B------:R-:W-:Y:S05]  /*22d0*/  BSYNC B0 ;  /* 0x0000000000007941 */ /* 0x000fea0003800000 */
.L_x_8990:
        /* <DEDUP_REMOVED lines=10> */
.L_x_8993:
[----:B------:R-:W-:Y:S05]  /*2380*/  BSYNC B0 ;  /* 0x0000000000007941 */ /* 0x000fea0003800000 */
.L_x_8992:
        /* <DEDUP_REMOVED lines=27> */
.L_x_8995:
[----:B------:R-:W-:Y:S05]  /*2540*/  BSYNC B0 ;  /* 0x0000000000007941 */ /* 0x000fea0003800000 */
.L_x_8994:
        /* <DEDUP_REMOVED lines=20> */
.L_x_8997:
[----:B------:R-:W-:Y:S05]  /*2690*/  BSYNC B0 ;  /* 0x0000000000007941 */ /* 0x000fea0003800000 */
.L_x_8996:
        /* <DEDUP_REMOVED lines=14> */
.L_x_8999:
[----:B------:R-:W-:Y:S05]  /*2780*/  BSYNC B0 ;  /* 0x0000000000007941 */ /* 0x000fea0003800000 */
.L_x_8998:
        /* <DEDUP_REMOVED lines=10> */
.L_x_9001:
[----:B------:R-:W-:Y:S05]  /*2830*/  BSYNC B0 ;  /* 0x0000000000007941 */ /* 0x000fea0003800000 */
.L_x_9000:
        /* <DEDUP_REMOVED lines=10> */
[----:B------:R-:W-:Y:S01]  /*28e0*/  @P5 SEL R102, R108, RZ, P3 ;  /* 0x000000ff6c665207 */ /* 0x000fe20001800000 */
[----:B------:R-:W-:Y:S01]  /*28f0*/  @P0 IMAD.WIDE.U32 R170, R170, R171, c[0x0][0x258] ;  /* 0x00009600aaaa0625 */ /* 0x000fe200078e00ab */
[----:B------:R-:W-:Y:S02]  /*2900*/  @P5 SEL R103, R109, RZ, P2 ;  /* 0x000000ff6d675207 */ /* 0x000fe40001000000 */
[----:B------:R-:W-:Y:S02]  /*2910*/  SEL R108, R115, R104, P1 ;  /* 0x00000068736c7207 */ /* 0x000fe40000800000 */
[----:B------:R-:W-:Y:S02]  /*2920*/  @P5 MOV R117, 0x10 ;  /* 0x0000001000755802 */ /* 0x000fe40000000f00 */
[----:B------:R-:W-:Y:S02]  /*2930*/  @P5 IADD3 R2, R114, 0x200, RZ ;  /* 0x0000020072025810 */ /* 0x000fe40007ffe0ff */
        /* <DEDUP_REMOVED lines=11> */
.L_x_9003:
[----:B------:R-:W-:Y:S05]  /*29f0*/  BSYNC B0 ;  /* 0x0000000000007941 */ /* 0x000fea0003800000 */
.L_x_9002:
        /* <DEDUP_REMOVED lines=20> */
.L_x_9005:
[----:B------:R-:W-:Y:S05]  /*2b40*/  BSYNC B0 ;  /* 0x0000000000007941 */ /* 0x000fea0003800000 */
.L_x_9004:
        /* <DEDUP_REMOVED lines=14> */
.L_x_9007:
[----:B------:R-:W-:Y:S05]  /*2c30*/  BSYNC B0 ;  /* 0x0000000000007941 */ /* 0x000fea0003800000 */
.L_x_9006:
        /* <DEDUP_REMOVED lines=10> */
.L_x_9009:
[----:B------:R-:W-:Y:S05]  /*2ce0*/  BSYNC B0 ;  /* 0x0000000000007941 */ /* 0x000fea0003800000 */
.L_x_9008:
        /* <DEDUP_REMOVED lines=27> */
.L_x_9011:
[----:B------:R-:W-:Y:S05]  /*2ea0*/  BSYNC B0 ;  /* 0x0000000000007941 */ /* 0x000fea0003800000 */
.L_x_9010:
        /* <DEDUP_REMOVED lines=23> */
.L_x_9013:
[----:B------:R-:W-:Y:S05]  /*3020*/  BSYNC B0 ;  /* 0x0000000000007941 */ /* 0x000fea0003800000 */
.L_x_9012:
        /* <DEDUP_REMOVED lines=8> */
.L_x_9015:
[----:B------:R-:W-:Y:S05]  /*30b0*/  BSYNC B0 ;  /* 0x0000000000007941 */ /* 0x000fea0003800000 */
.L_x_9014:
        /* <DEDUP_REMOVED lines=14> */
.L_x_9017:
[----:B------:R-:W-:Y:S05]  /*31a0*/  BSYNC B0 ;  /* 0x0000000000007941 */ /* 0x000fea0003800000 */
.L_x_9016:
        /* <DEDUP_REMOVED lines=27> */
.L_x_9019:
[----:B------:R-:W-:Y:S05]  /*3360*/  BSYNC B0 ;  /* 0x0000000000007941 */ /* 0x000fea0003800000 */
.L_x_9018:
        /* <DEDUP_REMOVED lines=20> */
.L_x_9021:
[----:B------:R-:W-:Y:S05]  /*34b0*/  BSYNC B0 ;  /* 0x0000000000007941 */ /* 0x000fea0003800000 */
.L_x_9020:
        /* <DEDUP_REMOVED lines=12> */
.L_x_9023:
[----:B------:R-:W-:Y:S05]  /*3580*/  BSYNC B0 ;  /* 0x0000000000007941 */ /* 0x000fea0003800000 */
.L_x_9022:
        /* <DEDUP_REMOVED lines=19> */
.L_x_9025:
[----:B------:R-:W-:Y:S05]  /*36c0*/  BSYNC B0 ;  /* 0x0000000000007941 */ /* 0x000fea0003800000 */
.L_x_9024:
        /* <DEDUP_REMOVED lines=19> */
.L_x_8972:
        /* <DEDUP_REMOVED lines=21> */
.L_x_8976:
[----:B0-----:R-:W-:Y:S01]  /*3950*/  HFMA2.MMA R115, -RZ, RZ, 0, 9.5367431640625e-07 ;  /* 0x00000010ff737435 */ /* 0x001fe200000001ff */
[----:B------:R-:W-:-:S02]  /*3960*/  MOV R112, R108 ;  /* 0x0000006c00707202 */ /* 0x000fc40000000f00 */
[----:B------:R-:W-:Y:S02]  /*3970*/  MOV R116, 0x1f ;  /* 0x0000001f00747802 */ /* 0x000fe40000000f00 */
[----:B------:R-:W-:Y:S02]  /*3980*/  MOV R117, 0xffffffff ;  /* 0xffffffff00757802 */ /* 0x000fe40000000f00 */
[----:B------:R-:W-:Y:S02]  /*3990*/  MOV R2, 0x39b0 ;  /* 0x000039b000027802 */ /* 0x000fe40000000f00 */
[----:B-----5:R-:W-:Y:S05]  /*39a0*/  CALL.REL.NOINC `($__internal_193_$__cuda_sm70_shflsync_down_p) ;  /* 0x0000046000007944 */ /* 0x020fea0003c00000 */
[----:B-1----:R-:W-:Y:S01]  /*39b0*/  MOV R111, R112 ;  /* 0x00000070006f7202 */ /* 0x002fe20000000f00 */
[----:B0-----:R-:W-:Y:S05]  /*39c0*/  BRA `(.L_x_9027) ;  /* 0xffffddd000007947 */ /* 0x001fea000383ffff */
.L_x_8977:
[----:B------:R-:W-:Y:S01]  /*39d0*/  HFMA2.MMA R115, -RZ, RZ, 0, 9.5367431640625e-07 ;  /* 0x00000010ff737435 */ /* 0x000fe200000001ff */
[----:B------:R-:W-:Y:S02]  /*39e0*/  MOV R112, R109 ;  /* 0x0000006d00707202 */ /* 0x000fe40000000f00 */
[----:B------:R-:W-:Y:S02]  /*39f0*/  MOV R116, 0x1f ;  /* 0x0000001f00747802 */ /* 0x000fe40000000f00 */
[----:B------:R-:W-:-:S02]  /*3a00*/  MOV R117, 0xffffffff ;  /* 0xffffffff00757802 */ /* 0x000fc40000000f00 */
[----:B------:R-:W-:Y:S02]  /*3a10*/  MOV R2, 0x3a30 ;  /* 0x00003a3000027802 */ /* 0x000fe40000000f00 */
[----:B01---5:R-:W-:Y:S05]  /*3a20*/  CALL.REL.NOINC `($__internal_193_$__cuda_sm70_shflsync_down_p) ;  /* 0x000003e000007944 */ /* 0x023fea0003c00000 */
[----:B------:R-:W-:Y:S01]  /*3a30*/  FADD.FTZ R111, R111, R108 ;  /* 0x0000006c6f6f7221 */ /* 0x000fe20000010000 */
[----:B0-----:R-:W-:Y:S01]  /*3a40*/  HFMA2.MMA R115, -RZ, RZ, 0, 4.76837158203125e-07 ;  /* 0x00000008ff737435 */ /* 0x001fe200000001ff */
[----:B-1----:R-:W-:Y:S01]  /*3a50*/  FADD.FTZ R109, R109, R112 ;  /* 0x000000706d6d7221 */ /* 0x002fe20000010000 */
[----:B------:R-:W-:Y:S02]  /*3a60*/  MOV R116, 0x1f ;  /* 0x0000001f00747802 */ /* 0x000fe40000000f00 */
[----:B------:R-:W-:Y:S02]  /*3a70*/  MOV R117, 0xffffffff ;  /* 0xffffffff00757802 */ /* 0x000fe40000000f00 */
[----:B------:R-:W-:Y:S02]  /*3a80*/  MOV R112, R111 ;  /* 0x0000006f00707202 */ /* 0x000fe40000000f00 */
[----:B------:R-:W-:Y:S02]  /*3a90*/  MOV R2, 0x3ab0 ;  /* 0x00003ab000027802 */ /* 0x000fe40000000f00 */
[----:B------:R-:W-:Y:S05]  /*3aa0*/  CALL.REL.NOINC `($__internal_193_$__cuda_sm70_shflsync_down_p) ;  /* 0x0000036000007944 */ /* 0x000fea0003c00000 */
[----:B0-----:R-:W-:Y:S01]  /*3ab0*/  HFMA2.MMA R115, -RZ, RZ, 0, 4.76837158203125e-07 ;  /* 0x00000008ff737435 */ /* 0x001fe200000001ff */
[----:B-1----:R-:W-:-:S02]  /*3ac0*/  MOV R108, R112 ;  /* 0x00000070006c7202 */ /* 0x002fc40000000f00 */
[----:B------:R-:W-:Y:S02]  /*3ad0*/  MOV R112, R109 ;  /* 0x0000006d00707202 */ /* 0x000fe40000000f00 */
[----:B------:R-:W-:Y:S02]  /*3ae0*/  MOV R116, 0x1f ;  /* 0x0000001f00747802 */ /* 0x000fe40000000f00 */
[----:B------:R-:W-:Y:S02]  /*3af0*/  MOV R117, 0xffffffff ;  /* 0xffffffff00757802 */ /* 0x000fe40000000f00 */
[----:B------:R-:W-:Y:S02]  /*3b00*/  MOV R2, 0x3b20 ;  /* 0x00003b2000027802 */ /* 0x000fe40000000f00 */
[----:B------:R-:W-:Y:S05]  /*3b10*/  CALL.REL.NOINC `($__internal_193_$__cuda_sm70_shflsync_down_p) ;  /* 0x000002f000007944 */ /* 0x000fea0003c00000 */
[----:B------:R-:W-:Y:S01]  /*3b20*/  FADD.FTZ R111, R108, R111 ;  /* 0x0000006f6c6f7221 */ /* 0x000fe20000010000 */
[----:B0-----:R-:W-:Y:S01]  /*3b30*/  HFMA2.MMA R115, -RZ, RZ, 0, 2.384185791015625e-07 ;  /* 0x00000004ff737435 */ /* 0x001fe200000001ff */
[----:B-1----:R-:W-:Y:S01]  /*3b40*/  FADD.FTZ R109, R109, R112 ;  /* 0x000000706d6d7221 */ /* 0x002fe20000010000 */
[----:B------:R-:W-:Y:S02]  /*3b50*/  MOV R116, 0x1f ;  /* 0x0000001f00747802 */ /* 0x000fe40000000f00 */
[----:B------:R-:W-:-:S02]  /*3b60*/  MOV R117, 0xffffffff ;  /* 0xffffffff00757802 */ /* 0x000fc40000000f00 */
[----:B------:R-:W-:Y:S02]  /*3b70*/  MOV R112, R111 ;  /* 0x0000006f00707202 */ /* 0x000fe40000000f00 */
[----:B------:R-:W-:Y:S02]  /*3b80*/  MOV R2, 0x3ba0 ;  /* 0x00003ba000027802 */ /* 0x000fe40000000f00 */
[----:B------:R-:W-:Y:S05]  /*3b90*/  CALL.REL.NOINC `($__internal_193_$__cuda_sm70_shflsync_down_p) ;  /* 0x0000027000007944 */ /* 0x000fea0003c00000 */
[----:B0-----:R-:W-:Y:S01]  /*3ba0*/  HFMA2.MMA R115, -RZ, RZ, 0, 2.384185791015625e-07 ;  /* 0x00000004ff737435 */ /* 0x001fe200000001ff */
[----:B-1----:R-:W-:Y:S02]  /*3bb0*/  MOV R108, R112 ;  /* 0x00000070006c7202 */ /* 0x002fe40000000f00 */
[----:B------:R-:W-:Y:S02]  /*3bc0*/  MOV R112, R109 ;  /* 0x0000006d00707202 */ /* 0x000fe40000000f00 */
[----:B------:R-:W-:Y:S02]  /*3bd0*/  MOV R116, 0x1f ;  /* 0x0000001f00747802 */ /* 0x000fe40000000f00 */
[----:B------:R-:W-:Y:S02]  /*3be0*/  MOV R117, 0xffffffff ;  /* 0xffffffff00757802 */ /* 0x000fe40000000f00 */
[----:B------:R-:W-:-:S02]  /*3bf0*/  MOV R2, 0x3c10 ;  /* 0x00003c1000027802 */ /* 0x000fc40000000f00 */
[----:B------:R-:W-:Y:S05]  /*3c00*/  CALL.REL.NOINC `($__internal_193_$__cuda_sm70_shflsync_down_p) ;  /* 0x0000020000007944 */ /* 0x000fea0003c00000 */
[----:B------:R-:W-:Y:S01]  /*3c10*/  FADD.FTZ R111, R108, R111 ;  /* 0x0000006f6c6f7221 */ /* 0x000fe20000010000 */
[----:B0-----:R-:W-:Y:S01]  /*3c20*/  HFMA2.MMA R115, -RZ, RZ, 0, 1.1920928955078125e-07 ;  /* 0x00000002ff737435 */ /* 0x001fe200000001ff */
[----:B-1----:R-:W-:Y:S01]  /*3c30*/  FADD.FTZ R113, R109, R112 ;  /* 0x000000706d717221 */ /* 0x002fe20000010000 */
[----:B------:R-:W-:-:S02]  /*3c40*/  MOV R116, 0x1f ;  /* 0x0000001f00747802 */ /* 0x000fc40000000f00 */
[----:B------:R-:W-:Y:S02]  /*3c50*/  MOV R117, 0xffffffff ;  /* 0xffffffff00757802 */ /* 0x000fe40000000f00 */
[----:B------:R-:W-:Y:S02]  /*3c60*/  MOV R112, R111 ;  /* 0x0000006f00707202 */ /* 0x000fe40000000f00 */
[----:B------:R-:W-:Y:S02]  /*3c70*/  MOV R2, 0x3c90 ;  /* 0x00003c9000027802 */ /* 0x000fe40000000f00 */
[----:B------:R-:W-:Y:S05]  /*3c80*/  CALL.REL.NOINC `($__internal_193_$__cuda_sm70_shflsync_down_p) ;  /* 0x0000018000007944 */ /* 0x000fea0003c00000 */
[----:B0-----:R-:W-:Y:S01]  /*3c90*/  HFMA2.MMA R115, -RZ, RZ, 0, 1.1920928955078125e-07 ;  /* 0x00000002ff737435 */ /* 0x001fe200000001ff */
[----:B-1----:R-:W-:Y:S02]  /*3ca0*/  MOV R108, R112 ;  /* 0x00000070006c7202 */ /* 0x002fe40000000f00 */
[----:B------:R-:W-:Y:S02]  /*3cb0*/  MOV R112, R113 ;  /* 0x0000007100707202 */ /* 0x000fe40000000f00 */
[----:B------:R-:W-:Y:S02]  /*3cc0*/  MOV R116, 0x1f ;  /* 0x0000001f00747802 */ /* 0x000fe40000000f00 */
[----:B------:R-:W-:-:S02]  /*3cd0*/  MOV R117, 0xffffffff ;  /* 0xffffffff00757802 */ /* 0x000fc40000000f00 */
[----:B------:R-:W-:Y:S02]  /*3ce0*/  MOV R2, 0x3d00 ;  /* 0x00003d0000027802 */ /* 0x000fe40000000f00 */
[----:B------:R-:W-:Y:S05]  /*3cf0*/  CALL.REL.NOINC `($__internal_193_$__cuda_sm70_shflsync_down_p) ;  /* 0x0000011000007944 */ /* 0x000fea0003c00000 */
[----:B------:R-:W-:Y:S01]  /*3d00*/  FADD.FTZ R109, R108, R111 ;  /* 0x0000006f6c6d7221 */ /* 0x000fe20000010000 */
[----:B0-----:R-:W-:Y:S01]  /*3d10*/  HFMA2.MMA R115, -RZ, RZ, 0, 5.9604644775390625e-08 ;  /* 0x00000001ff737435 */ /* 0x001fe200000001ff */
[----:B-1----:R-:W-:Y:S01]  /*3d20*/  FADD.FTZ R113, R113, R112 ;  /* 0x0000007071717221 */ /* 0x002fe20000010000 */
[----:B------:R-:W-:Y:S02]  /*3d30*/  MOV R116, 0x1f ;  /* 0x0000001f00747802 */ /* 0x000fe40000000f00 */
[----:B------:R-:W-:Y:S02]  /*3d40*/  MOV R117, 0xffffffff ;  /* 0xffffffff00757802 */ /* 0x000fe40000000f00 */
[----:B------:R-:W-:Y:S02]  /*3d50*/  MOV R112, R109 ;  /* 0x0000006d00707202 */ /* 0x000fe40000000f00 */
[----:B------:R-:W-:Y:S02]  /*3d60*/  MOV R2, 0x3d80 ;  /* 0x00003d8000027802 */ /* 0x000fe40000000f00 */
[----:B------:R-:W-:Y:S05]  /*3d70*/  CALL.REL.NOINC `($__internal_193_$__cuda_sm70_shflsync_down_p) ;  /* 0x0000009000007944 */ /* 0x000fea0003c00000 */
[----:B0-----:R-:W-:Y:S01]  /*3d80*/  HFMA2.MMA R115, -RZ, RZ, 0, 5.9604644775390625e-08 ;  /* 0x00000001ff737435 */ /* 0x001fe200000001ff */
[----:B-1----:R-:W-:-:S02]  /*3d90*/  MOV R114, R112 ;  /* 0x0000007000727202 */ /* 0x002fc40000000f00 */
[----:B------:R-:W-:Y:S02]  /*3da0*/  MOV R112, R113 ;  /* 0x0000007100707202 */ /* 0x000fe40000000f00 */
[----:B------:R-:W-:Y:S02]  /*3db0*/  MOV R116, 0x1f ;  /* 0x0000001f00747802 */ /* 0x000fe40000000f00 */
[----:B------:R-:W-:Y:S02]  /*3dc0*/  MOV R117, 0xffffffff ;  /* 0xffffffff00757802 */ /* 0x000fe40000000f00 */
[----:B------:R-:W-:Y:S02]  /*3dd0*/  MOV R2, 0x3df0 ;  /* 0x00003df000027802 */ /* 0x000fe40000000f00 */
[----:B------:R-:W-:Y:S05]  /*3de0*/  CALL.REL.NOINC `($__internal_193_$__cuda_sm70_shflsync_down_p) ;  /* 0x0000002000007944 */ /* 0x000fea0003c00000 */
[----:B-1----:R-:W-:Y:S01]  /*3df0*/  MOV R2, R112 ;  /* 0x0000007000027202 */ /* 0x002fe20000000f00 */
[----:B0-----:R-:W-:Y:S05]  /*3e00*/  BRA `(.L_x_9028) ;  /* 0xffffdab000007947 */ /* 0x001fea000383ffff */
        .weak           $__internal_193_$__cuda_sm70_shflsync_down_p
        .type           $__internal_193_$__cuda_sm70_shflsync_down_p,@function
        .size           $__internal_193_$__cuda_sm70_shflsync_down_p,(.L_x_9447 - $__internal_193_$__cuda_sm70_shflsync_down_p)
$__internal_193_$__cuda_sm70_shflsync_down_p:
[----:B------:R-:W-:Y:S01]  /*3e10*/  HFMA2.MMA R3, -RZ, RZ, 0, 0 ;  /* 0x00000000ff037435 */ /* 0x000fe200000001ff */
[----:B------:R-:W-:Y:S04]  /*3e20*/  WARPSYNC R117 ;  /* 0x0000007500007348 */ /* 0x000fe80003800000 */
[----:B------:R0:W1:Y:S01]  /*3e30*/  SHFL.DOWN PT, R112, R112, R115, R116 ;  /* 0x0800007370707389 */ /* 0x00006200000e0074 */
[----:B------:R-:W-:Y:S05]  /*3e40*/  RET.REL.NODEC R2 `(_ZN10layer_norm13ln_bwd_kernelINS_13Kernel_traitsIfffffjLj6144ELj1ELj1ELj8ELj16ENS_18Kernel_traits_baseILj6144EfffffjLj256EEEEELb1ELb0ELb1ELb1EEEvNS_9BwdParamsE) ;  /* 0xffffc1b002007950 */ /* 0x000fea0003c3ffff */
.L_x_9029:
        /* <DEDUP_REMOVED lines=11> */
.L_x_9447:


//--------------------- .text._ZN10layer_norm13ln_bwd_kernelINS_13Kernel_traitsIfffffjLj6144ELj1ELj1ELj8ELj16ENS_18Kernel_traits_baseILj6144EfffffjLj256EEEEELb1ELb1ELb0ELb0EEEvNS_9BwdParamsE --------------------------
	.section	.text._ZN10layer_norm13ln_bwd_kernelINS_13Kernel_traitsIfffffjLj6144ELj1ELj1ELj8ELj16ENS_18Kernel_traits_baseILj6144EfffffjLj256EEEEELb1ELb1ELb0ELb0EEEvNS_9BwdParamsE,"ax",@progbits
	.sectioninfo	@"SHI_REGISTERS=234"
	.align	128
        .global         _ZN10layer_norm13ln_bwd_kernelINS_13Kernel_traitsIfffffjLj6144ELj1ELj1ELj8ELj16ENS_18Kernel_traits_baseILj6144EfffffjLj256EEEEELb1ELb1ELb0ELb0EEEvNS_9BwdParamsE
        .type           _ZN10layer_norm13ln_bwd_kernelINS_13Kernel_traitsIfffffjLj6144ELj1ELj1ELj8ELj16ENS_18Kernel_traits_baseILj6144EfffffjLj256EEEEELb1ELb1ELb0ELb0EEEvNS_9BwdParamsE,@function
        .size           _ZN10layer_norm13ln_bwd_kernelINS_13Kernel_traitsIfffffjLj6144ELj1ELj1ELj8ELj16ENS_18Kernel_traits_baseILj6144EfffffjLj256EEEEELb1ELb1ELb0ELb0EEEvNS_9BwdParamsE,(.L_x_9448 - _ZN10layer_norm13ln_bwd_kernelINS_13Kernel_traitsIfffffjLj6144ELj1ELj1ELj8ELj16ENS_18Kernel_traits_baseILj6144EfffffjLj256EEEEELb1ELb1ELb0ELb0EEEvNS_9BwdParamsE)
        .other          _ZN10layer_norm13ln_bwd_kernelINS_13Kernel_traitsIfffffjLj6144ELj1ELj1ELj8ELj16ENS_18Kernel_traits_baseILj6144EfffffjLj256EEEEELb1ELb1ELb0ELb0EEEvNS_9BwdParamsE,@"STO_CUDA_ENTRY STV_DEFAULT"
_ZN10layer_norm13ln_bwd_kernelINS_13Kernel_traitsIfffffjLj6144ELj1ELj1ELj8ELj16ENS_18Kernel_traits_baseILj6144EfffffjLj256EEEEELb1ELb1ELb0ELb0EEEvNS_9BwdParamsE:
.text._ZN10layer_norm13ln_bwd_kernelINS_13Kernel_traitsIfffffjLj6144ELj1ELj1ELj8ELj16ENS_18Kernel_traits_baseILj6144EfffffjLj256EEEEELb1ELb1ELb0ELb0EEEvNS_9BwdParamsE:
        /* <DEDUP_REMOVED lines=43> */
[----:B------:R-:W-:-:S03]  /*02b0*/  @P5 MOV R5, 0x10 ;  /* 0x0000001000055802 */ /* 0x000fc60000000f00 */
[C---:B------:R-:W-:Y:S01]  /*02c0*/  @P4 IMAD.WIDE.U32 R26, R0.reuse, R27, c[0x0][0x1c8] ;  /* 0x00007200001a4625 */ /* 0x040fe200078e001b */
[----:B------:R-:W-:Y:S01]  /*02d0*/  @P4 IADD3 R0, R0, 0x100, RZ ;  /* 0x0000010000004810 */ /* 0x000fe20007ffe0ff */
[----:B------:R3:W5:Y:S01]  /*02e0*/  @P4 LDG.E.128 R108, [R24.64] ;  /* 0x00000004186c4981 */ /* 0x000762000c1e1d00 */
[----:B0-----:R-:W-:-:S03]  /*02f0*/  LEA.HI R6, R4, UR6, RZ, 0x18 ;  /* 0x0000000604067c11 */ /* 0x001fc6000f8fc0ff */
[CC--:B------:R-:W-:Y:S01]  /*0300*/  @P5 IMAD.WIDE.U32 R8, R0.reuse, R5.reuse, c[0x0][0x1c8] ;  /* 0x0000720000085625 */ /* 0x0c0fe200078e0005 */
[----:B------:R0:W5:Y:S03]  /*0310*/  @P4 LDG.E.128 R104, [R26.64] ;  /* 0x000000041a684981 */ /* 0x000166000c1e1d00 */
        /* <DEDUP_REMOVED lines=38> */
[----:B---3--:R-:W-:Y:S01]  /*0580*/  CS2R R24, SRZ ;  /* 0x0000000000187805 */ /* 0x008fe2000001ff00 */
[----:B0-----:R-:W-:Y:S01]  /*0590*/  CS2R R26, SRZ ;  /* 0x00000000001a7805 */ /* 0x001fe2000001ff00 */
[----:B------:R-:W-:Y:S05]  /*05a0*/  @P5 BRA `(.L_x_9030) ;  /* 0x0000327000005947 */ /* 0x000fea0003800000 */
[----:B--2---:R-:W0:Y:S01]  /*05b0*/  LDC.U8 R5, c[0x0][0x1f0] ;  /* 0x00007c00ff057b82 */ /* 0x004e220000000000 */
[----:B------:R-:W-:Y:S01]  /*05c0*/  HFMA2.MMA R7, -RZ, RZ, 0, 5.9604644775390625e-08 ;  /* 0x00000001ff077435 */ /* 0x000fe200000001ff */
[----:B------:R-:W-:-:S06]  /*05d0*/  MOV R93, RZ ;  /* 0x000000ff005d7202 */ /* 0x000fcc0000000f00 */
.L_x_9057:
        /* <DEDUP_REMOVED lines=42> */
[----:B----4-:R-:W-:-:S03]  /*0880*/  IADD3 R183, R23, 0x100, RZ ;  /* 0x0000010017b77810 */ /* 0x010fc60007ffe0ff */
[C---:B--2---:R-:W-:Y:S02]  /*0890*/  FADD.FTZ R188, -R186.reuse, R172 ;  /* 0x000000acbabc7221 */ /* 0x044fe40000010100 */
[----:B------:R-:W-:Y:S02]  /*08a0*/  FADD.FTZ R192, -R186, R173 ;  /* 0x000000adbac07221 */ /* 0x000fe40000010100 */
[C---:B------:R-:W-:Y:S02]  /*08b0*/  FMUL.FTZ R189, R225.reuse, R188 ;  /* 0x000000bce1bd7220 */ /* 0x040fe40000410000 */
[----:B------:R-:W-:Y:S02]  /*08c0*/  FMUL.FTZ R188, R225, R192 ;  /* 0x000000c0e1bc7220 */ /* 0x000fe40000410000 */
[----:B---3--:R-:W-:Y:S02]  /*08d0*/  FMUL.FTZ R192, R140, R176 ;  /* 0x000000b08cc07220 */ /* 0x008fe40000410000 */
[----:B------:R-:W-:-:S02]  /*08e0*/  FADD.FTZ R174, -R186, R174 ;  /* 0x000000aebaae7221 */ /* 0x000fc40000010100 */
        /* <DEDUP_REMOVED lines=10> */
[----:B-1----:R-:W-:Y:S02]  /*0990*/  FADD.FTZ R184, R175, R230 ;  /* 0x000000e6afb87221 */ /* 0x002fe40000010000 */
        /* <DEDUP_REMOVED lines=11> */
.L_x_9032:
[----:B-1----:R-:W-:Y:S05]  /*0a50*/  BSYNC B0 ;  /* 0x0000000000007941 */ /* 0x002fea0003800000 */
.L_x_9031:
        /* <DEDUP_REMOVED lines=21> */
[C---:B------:R-:W-:Y:S02]  /*0bb0*/  FMUL.FTZ R11, R225.reuse, R198 ;  /* 0x000000c6e10b7220 */ /* 0x040fe40000410000 */
[----:B------:R-:W-:Y:S02]  /*0bc0*/  FMUL.FTZ R10, R225, R10 ;  /* 0x0000000ae10a7220 */ /* 0x000fe40000410000 */
[----:B--2---:R-:W-:Y:S02]  /*0bd0*/  FMUL.FTZ R197, R132, R172 ;  /* 0x000000ac84c57220 */ /* 0x004fe40000410000 */
        /* <DEDUP_REMOVED lines=23> */
.L_x_9034:
[----:B-1----:R-:W-:Y:S05]  /*0d50*/  BSYNC B0 ;  /* 0x0000000000007941 */ /* 0x002fea0003800000 */
.L_x_9033:
        /* <DEDUP_REMOVED lines=47> */
.L_x_9036:
[----:B-1----:R-:W-:Y:S05]  /*1050*/  BSYNC B0 ;  /* 0x0000000000007941 */ /* 0x002fea0003800000 */
.L_x_9035:
        /* <DEDUP_REMOVED lines=47> */
.L_x_9038:
[----:B-1----:R-:W-:Y:S05]  /*1350*/  BSYNC B0 ;  /* 0x0000000000007941 */ /* 0x002fea0003800000 */
.L_x_9037:
        /* <DEDUP_REMOVED lines=47> */
.L_x_9040:
[----:B-1----:R-:W-:Y:S05]  /*1650*/  BSYNC B0 ;  /* 0x0000000000007941 */ /* 0x002fea0003800000 */
.L_x_9039:
        /* <DEDUP_REMOVED lines=27> */
[C---:B------:R-:W-:Y:S02]  /*1810*/  FADD.FTZ R178, -R181.reuse, R178 ;  /* 0x000000b2b5b27221 */ /* 0x040fe40000010100 */
        /* <DEDUP_REMOVED lines=19> */
.L_x_9042:
[----:B0-----:R-:W-:Y:S05]  /*1950*/  BSYNC B0 ;  /* 0x0000000000007941 */ /* 0x001fea0003800000 */
.L_x_9041:
[----:B------:R-:W-:Y:S01]  /*1960*/  LOP3.LUT P5, RZ, R4, 0x1f, RZ, 0xc0, !PT ;  /* 0x0000001f04ff7812 */ /* 0x000fe200078ac0ff */
[----:B------:R-:W-:Y:S10]  /*1970*/  BRA.DIV ~URZ, `(.L_x_9043) ;  /* 0x000022227f007947 */ /* 0x000ff4000b800000 */
[----:B------:R0:W1:Y:S02]  /*1980*/  SHFL.DOWN PT, R175, R184, 0x10, 0x1f ;  /* 0x0a001f00b8af7f89 */ /* 0x00006400000e0000 */
.L_x_9058:
        /* <DEDUP_REMOVED lines=18> */
.L_x_9059:
        /* <DEDUP_REMOVED lines=44> */
[----:B------:R-:W-:-:S04]  /*1d70*/  FMUL.FTZ R177, R176, c[0x0][0x1e8] ;  /* 0x00007a00b0b17a20 */ /* 0x000fc80000410000 */
[----:B------:R-:W-:-:S05]  /*1d80*/  FMUL.FTZ R176, R136, R177 ;  /* 0x000000b188b07220 */ /* 0x000fca0000410000 */
[----:B------:R-:W-:Y:S01]  /*1d90*/  SEL R176, R176, RZ, P6 ;  /* 0x000000ffb0b07207 */ /* 0x000fe20003000000 */
        /* <DEDUP_REMOVED lines=9> */
[----:B------:R-:W-:-:S04]  /*1e30*/  FMUL.FTZ R178, R177, c[0x0][0x1e8] ;  /* 0x00007a00b1b27a20 */ /* 0x000fc80000410000 */
[-C--:B------:R-:W-:Y:S02]  /*1e40*/  FMUL.FTZ R173, R173, R178.reuse ;  /* 0x000000b2adad7220 */ /* 0x080fe40000410000 */
[----:B------:R-:W-:-:S03]  /*1e50*/  FMUL.FTZ R177, R137, R178 ;  /* 0x000000b289b17220 */ /* 0x000fc60000410000 */
[----:B------:R-:W-:Y:S01]  /*1e60*/  FSEL R186, R173, RZ, P6 ;  /* 0x000000ffadba7208 */ /* 0x000fe20003000000 */
[-CC-:B------:R-:W-:Y:S01]  /*1e70*/  FFMA.FTZ R173, R213, R181.reuse, R182.reuse ;  /* 0x000000b5d5ad7223 */ /* 0x180fe200000100b6 */
[----:B------:R-:W-:Y:S01]  /*1e80*/  SEL R177, R177, RZ, P6 ;  /* 0x000000ffb1b17207 */ /* 0x000fe20003000000 */
[----:B------:R-:W-:Y:S01]  /*1e90*/  FFMA.FTZ R182, R228, R181, R182 ;  /* 0x000000b5e4b67223 */ /* 0x000fe200000100b6 */
[----:B------:R-:W-:Y:S01]  /*1ea0*/  LOP3.LUT P6, RZ, R8, 0xff0000, RZ, 0xc0, !PT ;  /* 0x00ff000008ff7812 */ /* 0x000fe200078cc0ff */
[----:B------:R-:W-:Y:S02]  /*1eb0*/  FADD.FTZ R178, R230, -R173 ;  /* 0x800000ade6b27221 */ /* 0x000fe40000010000 */
[----:B------:R-:W-:Y:S02]  /*1ec0*/  FADD.FTZ R182, R223, -R182 ;  /* 0x800000b6dfb67221 */ /* 0x000fe40000010000 */
[C---:B------:R-:W-:Y:S02]  /*1ed0*/  FMUL.FTZ R173, R225.reuse, R178 ;  /* 0x000000b2e1ad7220 */ /* 0x040fe40000410000 */
[----:B------:R-:W-:-:S02]  /*1ee0*/  FMUL.FTZ R182, R225, R182 ;  /* 0x000000b6e1b67220 */ /* 0x000fc40000410000 */
[----:B------:R-:W-:Y:S02]  /*1ef0*/  @P5 FADD.FTZ R173, R146, R173 ;  /* 0x000000ad92ad5221 */ /* 0x000fe40000010000 */
[----:B------:R-:W-:Y:S01]  /*1f00*/  @P5 FADD.FTZ R182, R147, R182 ;  /* 0x000000b693b65221 */ /* 0x000fe20000010000 */
[----:B------:R-:W-:Y:S01]  /*1f10*/  ISETP.NE.U32.AND P5, PT, RZ, c[0x0][0x258], PT ;  /* 0x00009600ff007a0c */ /* 0x000fe20003fa5070 */
[----:B------:R-:W-:Y:S02]  /*1f20*/  FMUL.FTZ R178, R173, R22 ;  /* 0x00000016adb27220 */ /* 0x000fe40000410000 */
[----:B------:R-:W-:Y:S01]  /*1f30*/  FADD.FTZ R45, R45, R186 ;  /* 0x000000ba2d2d7221 */ /* 0x000fe20000010000 */
[----:B------:R-:W-:Y:S01]  /*1f40*/  ISETP.NE.AND.EX P5, PT, RZ, c[0x0][0x25c], PT, P5 ;  /* 0x00009700ff007a0c */ /* 0x000fe20003fa5350 */
[----:B------:R-:W-:-:S03]  /*1f50*/  FMUL.FTZ R183, R178, c[0x0][0x1e8] ;  /* 0x00007a00b2b77a20 */ /* 0x000fc60000410000 */
[----:B------:R-:W-:Y:S01]  /*1f60*/  SEL R168, R179, R168, P5 ;  /* 0x000000a8b3a87207 */ /* 0x000fe20002800000 */
[----:B------:R-:W-:Y:S01]  /*1f70*/  FMUL.FTZ R174, R174, R183 ;  /* 0x000000b7aeae7220 */ /* 0x000fe20000410000 */
[----:B------:R-:W-:Y:S01]  /*1f80*/  SEL R169, R172, R169, P5 ;  /* 0x000000a9aca97207 */ /* 0x000fe20002800000 */
[----:B------:R-:W-:Y:S01]  /*1f90*/  FMUL.FTZ R172, R182, R22 ;  /* 0x00000016b6ac7220 */ /* 0x000fe20000410000 */
[----:B------:R-:W-:Y:S01]  /*1fa0*/  SEL R170, R173, R170, P5 ;  /* 0x000000aaadaa7207 */ /* 0x000fe20002800000 */
[----:B------:R-:W-:Y:S01]  /*1fb0*/  FMUL.FTZ R178, R138, R183 ;  /* 0x000000b78ab27220 */ /* 0x000fe20000410000 */
[----:B------:R-:W-:Y:S02]  /*1fc0*/  SEL R171, R182, R171, P5 ;  /* 0x000000abb6ab7207 */ /* 0x000fe40002800000 */
[----:B------:R-:W-:Y:S02]  /*1fd0*/  ISETP.NE.U32.AND P5, PT, RZ, c[0x0][0x258], PT ;  /* 0x00009600ff007a0c */ /* 0x000fe40003fa5070 */
[----:B------:R-:W-:Y:S01]  /*1fe0*/  FSEL R187, R174, RZ, P6 ;  /* 0x000000ffaebb7208 */ /* 0x000fe20003000000 */
[----:B------:R-:W-:Y:S01]  /*1ff0*/  FMUL.FTZ R174, R172, c[0x0][0x1e8] ;  /* 0x00007a00acae7a20 */ /* 0x000fe20000410000 */
[----:B------:R-:W-:Y:S01]  /*2000*/  ISETP.NE.AND.EX P5, PT, RZ, c[0x0][0x25c], PT, P5 ;  /* 0x00009700ff007a0c */ /* 0x000fe20003fa5350 */
[----:B------:R-:W-:Y:S01]  /*2010*/  IMAD.WIDE.U32 R172, R23, R184, c[0x0][0x248] ;  /* 0x0000920017ac7625 */ /* 0x000fe200078e00b8 */
[----:B------:R-:W-:-:S03]  /*2020*/  SEL R178, R178, RZ, P6 ;  /* 0x000000ffb2b27207 */ /* 0x000fc60003000000 */
[-C--:B------:R-:W-:Y:S02]  /*2030*/  FMUL.FTZ R179, R139, R174.reuse ;  /* 0x000000ae8bb37220 */ /* 0x080fe40000410000 */
[----:B------:R-:W-:Y:S02]  /*2040*/  FMUL.FTZ R175, R175, R174 ;  /* 0x000000aeafaf7220 */ /* 0x000fe40000410000 */
[----:B------:R-:W-:-:S04]  /*2050*/  FADD.FTZ R46, R46, R187 ;  /* 0x000000bb2e2e7221 */ /* 0x000fc80000010000 */
[C---:B------:R-:W-:Y:S01]  /*2060*/  @P5 IMAD.WIDE.U32 R182, R23.reuse, R184, c[0x0][0x258] ;  /* 0x0000960017b65625 */ /* 0x040fe200078e00b8 */
[----:B------:R-:W-:-:S04]  /*2070*/  IADD3 R23, R23, 0x100, RZ ;  /* 0x0000010017177810 */ /* 0x000fc80007ffe0ff */
[----:B------:R0:W-:Y:S01]  /*2080*/  @P5 STG.E.128 [R182.64], R168 ;  /* 0x000000a8b6005986 */ /* 0x0001e2000c101d04 */
[----:B------:R-:W-:-:S04]  /*2090*/  LOP3.LUT P5, RZ, R8, 0xff000000, RZ, 0xc0, !PT ;  /* 0xff00000008ff7812 */ /* 0x000fc800078ac0ff */
[----:B------:R-:W-:Y:S02]  /*20a0*/  SEL R179, R179, RZ, P5 ;  /* 0x000000ffb3b37207 */ /* 0x000fe40002800000 */
[----:B------:R-:W-:-:S03]  /*20b0*/  FSEL R174, R175, RZ, P5 ;  /* 0x000000ffafae7208 */ /* 0x000fc60002800000 */
[----:B------:R0:W-:Y:S02]  /*20c0*/  STG.E.128 [R172.64], R176 ;  /* 0x000000b0ac007986 */ /* 0x0001e4000c101d04 */
[----:B------:R-:W-:Y:S02]  /*20d0*/  FADD.FTZ R47, R47, R174 ;  /* 0x000000ae2f2f7221 */ /* 0x000fe40000010000 */
.L_x_9046:
[----:B------:R-:W-:Y:S05]  /*20e0*/  BSYNC B0 ;  /* 0x0000000000007941 */ /* 0x000fea0003800000 */
.L_x_9045:
[----:B------:R-:W-:Y:S01]  /*20f0*/  BSSY B0, `(.L_x_9047) ;  /* 0x0000048000007945 */ /* 0x000fe20003800000 */
[----:B------:R-:W-:Y:S05]  /*2100*/  @!P1 BRA `(.L_x_9048) ;  /* 0x0000046000009947 */ /* 0x000fea0003800000 */
[----:B------:R-:W-:-:S04]  /*2110*/  ISETP.NE.AND P5, PT, R5, RZ, PT ;  /* 0x000000ff0500720c */ /* 0x000fc80003fa5270 */
[----:B0-----:R-:W-:Y:S02]  /*2120*/  FSEL R178, R180, RZ, !P5 ;  /* 0x000000ffb4b27208 */ /* 0x001fe40006800000 */
[----:B------:R-:W-:-:S03]  /*2130*/  ISETP.NE.U32.AND P5, PT, RZ, c[0x0][0x258], PT ;  /* 0x00009600ff007a0c */ /* 0x000fc60003fa5070 */
[-CC-:B------:R-:W-:Y:S01]  /*2140*/  FFMA.FTZ R172, R10, R181.reuse, R178.reuse ;  /* 0x000000b50aac7223 */ /* 0x180fe200000100b2 */
[----:B------:R-:W-:Y:S01]  /*2150*/  ISETP.NE.AND.EX P5, PT, RZ, c[0x0][0x25c], PT, P5 ;  /* 0x00009700ff007a0c */ /* 0x000fe20003fa5350 */
[-C--:B------:R-:W-:Y:S02]  /*2160*/  FFMA.FTZ R173, R11, R181.reuse, R178 ;  /* 0x000000b50bad7223 */ /* 0x080fe400000100b2 */
[----:B------:R-:W-:Y:S02]  /*2170*/  FADD.FTZ R172, R197, -R172 ;  /* 0x800000acc5ac7221 */ /* 0x000fe40000010000 */
[----:B------:R-:W-:Y:S02]  /*2180*/  FFMA.FTZ R175, R211, R181, R178 ;  /* 0x000000b5d3af7223 */ /* 0x000fe400000100b2 */
[----:B------:R-:W-:Y:S01]  /*2190*/  FMUL.FTZ R177, R225, R172 ;  /* 0x000000ace1b17220 */ /* 0x000fe20000410000 */
[----:B------:R-:W-:Y:S01]  /*21a0*/  MOV R172, 0x10 ;  /* 0x0000001000ac7802 */ /* 0x000fe20000000f00 */
[----:B------:R-:W-:-:S02]  /*21b0*/  FADD.FTZ R174, R198, -R173 ;  /* 0x800000adc6ae7221 */ /* 0x000fc40000010000 */
[----:B------:R-:W-:Y:S02]  /*21c0*/  FFMA.FTZ R178, R224, R181, R178 ;  /* 0x000000b5e0b27223 */ /* 0x000fe400000100b2 */
        /* <DEDUP_REMOVED lines=20> */
[----:B------:R-:W-:Y:S01]  /*2310*/  SEL R170, R179, R170, P6 ;  /* 0x000000aab3aa7207 */ /* 0x000fe20003000000 */
[----:B------:R-:W-:Y:S01]  /*2320*/  FMUL.FTZ R177, R177, c[0x0][0x1e8] ;  /* 0x00007a00b1b17a20 */ /* 0x000fe20000410000 */
[----:B------:R-:W-:Y:S01]  /*2330*/  SEL R171, R186, R171, P6 ;  /* 0x000000abbaab7207 */ /* 0x000fe20003000000 */
[----:B------:R-:W-:Y:S01]  /*2340*/  FMUL.FTZ R178, R178, R22 ;  /* 0x00000016b2b27220 */ /* 0x000fe20000410000 */
[----:B------:R-:W-:-:S03]  /*2350*/  LOP3.LUT P6, RZ, R9, 0xff, RZ, 0xc0, !PT ;  /* 0x000000ff09ff7812 */ /* 0x000fc600078cc0ff */
[----:B------:R-:W-:Y:S02]  /*2360*/  FMUL.FTZ R178, R178, c[0x0][0x1e8] ;  /* 0x00007a00b2b27a20 */ /* 0x000fe40000410000 */
[-C--:B------:R-:W-:Y:S02]  /*2370*/  FMUL.FTZ R179, R179, R22.reuse ;  /* 0x00000016b3b37220 */ /* 0x080fe40000410000 */
[----:B------:R-:W-:Y:S01]  /*2380*/  FMUL.FTZ R186, R186, R22 ;  /* 0x00000016baba7220 */ /* 0x000fe20000410000 */
[----:B------:R0:W-:Y:S01]  /*2390*/  @P5 STG.E.128 [R182.64], R168 ;  /* 0x000000a8b6005986 */ /* 0x0001e2000c101d04 */
[----:B------:R-:W-:Y:S02]  /*23a0*/  FMUL.FTZ R179, R179, c[0x0][0x1e8] ;  /* 0x00007a00b3b37a20 */ /* 0x000fe40000410000 */
[----:B------:R-:W-:Y:S02]  /*23b0*/  FMUL.FTZ R186, R186, c[0x0][0x1e8] ;  /* 0x00007a00baba7a20 */ /* 0x000fe40000410000 */
[----:B--2---:R-:W-:-:S02]  /*23c0*/  FMUL.FTZ R176, R177, R172 ;  /* 0x000000acb1b07220 */ /* 0x004fc40000410000 */
[----:B------:R-:W-:-:S03]  /*23d0*/  FMUL.FTZ R177, R128, R177 ;  /* 0x000000b180b17220 */ /* 0x000fc60000410000 */
[----:B------:R-:W-:Y:S02]  /*23e0*/  FSEL R185, R176, RZ, P6 ;  /* 0x000000ffb0b97208 */ /* 0x000fe40003000000 */
[----:B------:R-:W-:Y:S01]  /*23f0*/  SEL R176, R177, RZ, P6 ;  /* 0x000000ffb1b07207 */ /* 0x000fe20003000000 */
[-C--:B------:R-:W-:Y:S01]  /*2400*/  FMUL.FTZ R177, R173, R178.reuse ;  /* 0x000000b2adb17220 */ /* 0x080fe20000410000 */
[----:B------:R-:W-:Y:S01]  /*2410*/  LOP3.LUT P6, RZ, R9, 0xff00, RZ, 0xc0, !PT ;  /* 0x0000ff0009ff7812 */ /* 0x000fe200078cc0ff */
[----:B------:R-:W-:Y:S01]  /*2420*/  FMUL.FTZ R178, R129, R178 ;  /* 0x000000b281b27220 */ /* 0x000fe20000410000 */
[----:B------:R-:W-:Y:S02]  /*2430*/  LEA R172, P5, R23, c[0x0][0x248], 0x4 ;  /* 0x0000920017ac7a11 */ /* 0x000fe400078a20ff */
[----:B------:R-:W-:Y:S01]  /*2440*/  FSEL R184, R177, RZ, P6 ;  /* 0x000000ffb1b87208 */ /* 0x000fe20003000000 */
[-C--:B------:R-:W-:Y:S01]  /*2450*/  FMUL.FTZ R174, R174, R179.reuse ;  /* 0x000000b3aeae7220 */ /* 0x080fe20000410000 */
[----:B------:R-:W-:Y:S01]  /*2460*/  SEL R177, R178, RZ, P6 ;  /* 0x000000ffb2b17207 */ /* 0x000fe20003000000 */
[----:B------:R-:W-:Y:S01]  /*2470*/  FMUL.FTZ R178, R130, R179 ;  /* 0x000000b382b27220 */ /* 0x000fe20000410000 */
[----:B------:R-:W-:Y:S01]  /*2480*/  LEA.HI.X R173, R23, c[0x0][0x24c], RZ, 0x4, P5 ;  /* 0x0000930017ad7a11 */ /* 0x000fe200028f24ff */
[----:B------:R-:W-:Y:S01]  /*2490*/  FMUL.FTZ R179, R131, R186 ;  /* 0x000000ba83b37220 */ /* 0x000fe20000410000 */
[----:B------:R-:W-:-:S02]  /*24a0*/  LOP3.LUT P6, RZ, R9, 0xff0000, RZ, 0xc0, !PT ;  /* 0x00ff000009ff7812 */ /* 0x000fc400078cc0ff */
[----:B------:R-:W-:Y:S02]  /*24b0*/  LOP3.LUT P5, RZ, R9, 0xff000000, RZ, 0xc0, !PT ;  /* 0xff00000009ff7812 */ /* 0x000fe400078ac0ff */
[----:B------:R-:W-:Y:S02]  /*24c0*/  SEL R178, R178, RZ, P6 ;  /* 0x000000ffb2b27207 */ /* 0x000fe40003000000 */
[----:B------:R-:W-:-:S05]  /*24d0*/  SEL R179, R179, RZ, P5 ;  /* 0x000000ffb3b37207 */ /* 0x000fca0002800000 */
        /* <DEDUP_REMOVED lines=9> */
.L_x_9048:
[----:B------:R-:W-:Y:S05]  /*2570*/  BSYNC B0 ;  /* 0x0000000000007941 */ /* 0x000fea0003800000 */
.L_x_9047:
        /* <DEDUP_REMOVED lines=8> */
[----:B------:R-:W-:Y:S02]  /*2600*/  FADD.FTZ R172, R190, -R173 ;  /* 0x800000adbeac7221 */ /* 0x000fe40000010000 */
[-CC-:B------:R-:W-:Y:S02]  /*2610*/  FFMA.FTZ R175, R207, R181.reuse, R178.reuse ;  /* 0x000000b5cfaf7223 */ /* 0x180fe400000100b2 */
[----:B------:R-:W-:Y:S01]  /*2620*/  FMUL.FTZ R177, R225, R172 ;  /* 0x000000ace1b17220 */ /* 0x000fe20000410000 */
[----:B------:R-:W-:Y:S01]  /*2630*/  HFMA2.MMA R172, -RZ, RZ, 0, 9.5367431640625e-07 ;  /* 0x00000010ffac7435 */ /* 0x000fe200000001ff */
[----:B------:R-:W-:-:S02]  /*2640*/  FFMA.FTZ R178, R220, R181, R178 ;  /* 0x000000b5dcb27223 */ /* 0x000fc400000100b2 */
[----:B------:R-:W-:Y:S02]  /*2650*/  FADD.FTZ R174, R209, -R174 ;  /* 0x800000aed1ae7221 */ /* 0x000fe40000010000 */
        /* <DEDUP_REMOVED lines=58> */
.L_x_9050:
[----:B------:R-:W-:Y:S05]  /*2a00*/  BSYNC B0 ;  /* 0x0000000000007941 */ /* 0x000fea0003800000 */
.L_x_9049:
        /* <DEDUP_REMOVED lines=9> */
[-CC-:B------:R-:W-:Y:S02]  /*2aa0*/  FFMA.FTZ R174, R0, R181.reuse, R176.reuse ;  /* 0x000000b500ae7223 */ /* 0x180fe400000100b0 */
[----:B------:R-:W-:Y:S01]  /*2ab0*/  FMUL.FTZ R177, R225, R172 ;  /* 0x000000ace1b17220 */ /* 0x000fe20000410000 */
[----:B------:R-:W-:Y:S01]  /*2ac0*/  MOV R172, 0x10 ;  /* 0x0000001000ac7802 */ /* 0x000fe20000000f00 */
        /* <DEDUP_REMOVED lines=60> */
.L_x_9052:
[----:B------:R-:W-:Y:S05]  /*2e90*/  BSYNC B0 ;  /* 0x0000000000007941 */ /* 0x000fea0003800000 */
.L_x_9051:
[----:B------:R-:W-:Y:S01]  /*2ea0*/  BSSY B0, `(.L_x_9053) ;  /* 0x0000048000007945 */ /* 0x000fe20003800000 */
[----:B------:R-:W-:Y:S05]  /*2eb0*/  @!P4 BRA `(.L_x_9054) ;  /* 0x000004600000c947 */ /* 0x000fea0003800000 */
[----:B------:R-:W-:-:S04]  /*2ec0*/  ISETP.NE.AND P5, PT, R5, RZ, PT ;  /* 0x000000ff0500720c */ /* 0x000fc80003fa5270 */
[----:B------:R-:W-:Y:S02]  /*2ed0*/  FSEL R174, R180, RZ, !P5 ;  /* 0x000000ffb4ae7208 */ /* 0x000fe40006800000 */
[----:B------:R-:W-:-:S03]  /*2ee0*/  ISETP.NE.U32.AND P5, PT, RZ, c[0x0][0x258], PT ;  /* 0x00009600ff007a0c */ /* 0x000fc60003fa5070 */
[-CC-:B0-----:R-:W-:Y:S01]  /*2ef0*/  FFMA.FTZ R172, R16, R181.reuse, R174.reuse ;  /* 0x000000b510ac7223 */ /* 0x181fe200000100ae */
[----:B------:R-:W-:Y:S01]  /*2f00*/  ISETP.NE.AND.EX P5, PT, RZ, c[0x0][0x25c], PT, P5 ;  /* 0x00009700ff007a0c */ /* 0x000fe20003fa5350 */
[-C--:B------:R-:W-:Y:S02]  /*2f10*/  FFMA.FTZ R177, R208, R181.reuse, R174 ;  /* 0x000000b5d0b17223 */ /* 0x080fe400000100ae */
[----:B------:R-:W-:Y:S02]  /*2f20*/  FADD.FTZ R172, R193, -R172 ;  /* 0x800000acc1ac7221 */ /* 0x000fe40000010000 */
[----:B------:R-:W-:Y:S02]  /*2f30*/  FADD.FTZ R184, R206, -R177 ;  /* 0x800000b1ceb87221 */ /* 0x000fe40000010000 */
[----:B------:R-:W-:Y:S01]  /*2f40*/  FMUL.FTZ R177, R225, R172 ;  /* 0x000000ace1b17220 */ /* 0x000fe20000410000 */
[----:B------:R-:W-:Y:S01]  /*2f50*/  HFMA2.MMA R172, -RZ, RZ, 0, 9.5367431640625e-07 ;  /* 0x00000010ffac7435 */ /* 0x000fe200000001ff */
[----:B------:R-:W-:-:S02]  /*2f60*/  FFMA.FTZ R173, R17, R181, R174 ;  /* 0x000000b511ad7223 */ /* 0x000fc400000100ae */
        /* <DEDUP_REMOVED lines=59> */
.L_x_9054:
[----:B------:R-:W-:Y:S05]  /*3320*/  BSYNC B0 ;  /* 0x0000000000007941 */ /* 0x000fea0003800000 */
.L_x_9053:
        /* <DEDUP_REMOVED lines=12> */
[----:B------:R-:W-:Y:S01]  /*33f0*/  MOV R172, 0x10 ;  /* 0x0000001000ac7802 */ /* 0x000fe20000000f00 */
[----:B------:R-:W-:-:S02]  /*3400*/  FFMA.FTZ R175, R199, R181, R180 ;  /* 0x000000b5c7af7223 */ /* 0x000fc400000100b4 */
[----:B------:R-:W-:Y:S02]  /*3410*/  FMUL.FTZ R178, R225, R174 ;  /* 0x000000aee1b27220 */ /* 0x000fe40000410000 */
[C---:B------:R-:W-:Y:S01]  /*3420*/  IMAD.WIDE.U32 R172, R23.reuse, R172, c[0x0][0x170] ;  /* 0x00005c0017ac7625 */ /* 0x040fe200078e00ac */
[----:B------:R-:W-:-:S03]  /*3430*/  @P5 LEA R182, P6, R23, c[0x0][0x258], 0x4 ;  /* 0x0000960017b65a11 */ /* 0x000fc600078c20ff */
[----:B------:R-:W-:Y:S01]  /*3440*/  FADD.FTZ R176, R204, -R175 ;  /* 0x800000afccb07221 */ /* 0x000fe20000010000 */
        /* <DEDUP_REMOVED lines=26> */
[----:B------:R-:W-:Y:S01]  /*35f0*/  FMUL.FTZ R179, R179, c[0x0][0x1e8] ;  /* 0x00007a00b3b37a20 */ /* 0x000fe20000410000 */
[----:B------:R-:W-:Y:S01]  /*3600*/  LEA R22, P5, R23, c[0x0][0x248], 0x4 ;  /* 0x0000920017167a11 */ /* 0x000fe200078a20ff */
[----:B------:R-:W-:-:S03]  /*3610*/  FMUL.FTZ R180, R180, c[0x0][0x1e8] ;  /* 0x00007a00b4b47a20 */ /* 0x000fc60000410000 */
[----:B------:R-:W-:Y:S02]  /*3620*/  LEA.HI.X R23, R23, c[0x0][0x24c], RZ, 0x4, P5 ;  /* 0x0000930017177a11 */ /* 0x000fe400028f24ff */
[----:B------:R-:W-:Y:S01]  /*3630*/  LOP3.LUT P5, RZ, R19, 0xff000000, RZ, 0xc0, !PT ;  /* 0xff00000013ff7812 */ /* 0x000fe200078ac0ff */
[----:B--2---:R-:W-:Y:S02]  /*3640*/  FMUL.FTZ R176, R177, R172 ;  /* 0x000000acb1b07220 */ /* 0x004fe40000410000 */
[----:B------:R-:W-:-:S03]  /*3650*/  FMUL.FTZ R177, R100, R177 ;  /* 0x000000b164b17220 */ /* 0x000fc60000410000 */
[----:B------:R-:W-:Y:S02]  /*3660*/  FSEL R181, R176, RZ, P6 ;  /* 0x000000ffb0b57208 */ /* 0x000fe40003000000 */
[----:B------:R-:W-:Y:S01]  /*3670*/  SEL R176, R177, RZ, P6 ;  /* 0x000000ffb1b07207 */ /* 0x000fe20003000000 */
[-C--:B------:R-:W-:Y:S01]  /*3680*/  FMUL.FTZ R177, R173, R178.reuse ;  /* 0x000000b2adb17220 */ /* 0x080fe20000410000 */
[----:B------:R-:W-:Y:S01]  /*3690*/  LOP3.LUT P6, RZ, R19, 0xff00, RZ, 0xc0, !PT ;  /* 0x0000ff0013ff7812 */ /* 0x000fe200078cc0ff */
[----:B------:R-:W-:-:S03]  /*36a0*/  FMUL.FTZ R178, R101, R178 ;  /* 0x000000b265b27220 */ /* 0x000fc60000410000 */
[----:B------:R-:W-:Y:S01]  /*36b0*/  FSEL R172, R177, RZ, P6 ;  /* 0x000000ffb1ac7208 */ /* 0x000fe20003000000 */
[-C--:B------:R-:W-:Y:S01]  /*36c0*/  FMUL.FTZ R174, R174, R179.reuse ;  /* 0x000000b3aeae7220 */ /* 0x080fe20000410000 */
[----:B------:R-:W-:Y:S01]  /*36d0*/  SEL R177, R178, RZ, P6 ;  /* 0x000000ffb2b17207 */ /* 0x000fe20003000000 */
[----:B------:R-:W-:Y:S01]  /*36e0*/  FMUL.FTZ R178, R102, R179 ;  /* 0x000000b366b27220 */ /* 0x000fe20000410000 */
[----:B------:R-:W-:Y:S01]  /*36f0*/  LOP3.LUT P6, RZ, R19, 0xff0000, RZ, 0xc0, !PT ;  /* 0x00ff000013ff7812 */ /* 0x000fe200078cc0ff */
[----:B------:R-:W-:-:S03]  /*3700*/  FMUL.FTZ R179, R103, R180 ;  /* 0x000000b467b37220 */ /* 0x000fc60000410000 */
[----:B------:R-:W-:Y:S02]  /*3710*/  SEL R178, R178, RZ, P6 ;  /* 0x000000ffb2b27207 */ /* 0x000fe40003000000 */
[----:B------:R-:W-:-:S05]  /*3720*/  SEL R179, R179, RZ, P5 ;  /* 0x000000ffb3b37207 */ /* 0x000fca0002800000 */
        /* <DEDUP_REMOVED lines=8> */
.L_x_9056:
[----:B------:R-:W-:Y:S05]  /*37b0*/  BSYNC B0 ;  /* 0x0000000000007941 */ /* 0x000fea0003800000 */
.L_x_9055:
[----:B------:R-:W-:Y:S02]  /*37c0*/  LOP3.LUT P5, RZ, R7, 0xff, RZ, 0xc0, !PT ;  /* 0x000000ff07ff7812 */ /* 0x000fe400078ac0ff */
[----:B------:R-:W-:Y:S02]  /*37d0*/  IADD3 R6, R6, c[0x0][0x160], RZ ;  /* 0x0000580006067a10 */ /* 0x000fe40007ffe0ff */
[----:B------:R-:W-:-:S02]  /*37e0*/  SEL R7, RZ, 0x1, P5 ;  /* 0x00000001ff077807 */ /* 0x000fc40002800000 */
[----:B------:R-:W-:-:S13]  /*37f0*/  ISETP.GE.AND P5, PT, R6, c[0x0][0x164], PT ;  /* 0x0000590006007a0c */ /* 0x000fda0003fa6270 */
[----:B0-----:R-:W-:Y:S01]  /*3800*/  @P5 CALL.REL.NOINC `(.L_x_9030) ;  /* 0x0000001000005944 */ /* 0x001fe20003c00000 */
[----:B------:R-:W-:Y:S05]  /*3810*/  BRA `(.L_x_9057) ;  /* 0xffffcdc000007947 */ /* 0x000fea000383ffff */
.L_x_9030:
[----:B--2---:R-:W0:Y:S01]  /*3820*/  S2UR UR6, SR_CTAID.X ;  /* 0x00000000000679c3 */ /* 0x004e220000002500 */
[----:B------:R-:W0:Y:S01]  /*3830*/  S2R R2, SR_TID.X ;  /* 0x0000000000027919 */ /* 0x000e220000002100 */
[----:B------:R-:W-:Y:S02]  /*3840*/  @P0 MOV R7, 0x10 ;  /* 0x0000001000070802 */ /* 0x000fe40000000f00 */
[----:B------:R-:W-:Y:S02]  /*3850*/  @P1 MOV R13, 0x10 ;  /* 0x00000010000d1802 */ /* 0x000fe40000000f00 */
[----:B------:R-:W-:Y:S02]  /*3860*/  @P2 MOV R21, 0x10 ;  /* 0x0000001000152802 */ /* 0x000fe40000000f00 */
[----:B------:R-:W-:Y:S02]  /*3870*/  @P3 MOV R19, 0x10 ;  /* 0x0000001000133802 */ /* 0x000fe40000000f00 */
[----:B-----5:R-:W-:-:S02]  /*3880*/  @P4 MOV R97, 0x10 ;  /* 0x0000001000614802 */ /* 0x020fc40000000f00 */
        /* <DEDUP_REMOVED lines=49> */
.L_x_9043:
[----:B------:R-:W-:Y:S01]  /*3ba0*/  HFMA2.MMA R186, -RZ, RZ, 0, 9.5367431640625e-07 ;  /* 0x00000010ffba7435 */ /* 0x000fe200000001ff */
[----:B------:R-:W-:-:S02]  /*3bb0*/  MOV R177, R184 ;  /* 0x000000b800b17202 */ /* 0x000fc40000000f00 */
[----:B------:R-:W-:Y:S02]  /*3bc0*/  MOV R217, 0x1f ;  /* 0x0000001f00d97802 */ /* 0x000fe40000000f00 */
[----:B------:R-:W-:Y:S02]  /*3bd0*/  MOV R216, 0xffffffff ;  /* 0xffffffff00d87802 */ /* 0x000fe40000000f00 */
[----:B------:R-:W-:Y:S02]  /*3be0*/  MOV R172, 0x3c00 ;  /* 0x00003c0000ac7802 */ /* 0x000fe40000000f00 */
[----:B-----5:R-:W-:Y:S05]  /*3bf0*/  CALL.REL.NOINC `($__internal_194_$__cuda_sm70_shflsync_down_p) ;  /* 0x0000045000007944 */ /* 0x020fea0003c00000 */
[----:B-1----:R-:W-:Y:S01]  /*3c00*/  MOV R175, R217 ;  /* 0x000000d900af7202 */ /* 0x002fe20000000f00 */
[----:B0-----:R-:W-:Y:S05]  /*3c10*/  BRA `(.L_x_9058) ;  /* 0xffffdd7000007947 */ /* 0x001fea000383ffff */
.L_x_9044:
[----:B------:R-:W-:Y:S01]  /*3c20*/  HFMA2.MMA R186, -RZ, RZ, 0, 9.5367431640625e-07 ;  /* 0x00000010ffba7435 */ /* 0x000fe200000001ff */
[----:B------:R-:W-:Y:S02]  /*3c30*/  MOV R177, R182 ;  /* 0x000000b600b17202 */ /* 0x000fe40000000f00 */
[----:B------:R-:W-:Y:S02]  /*3c40*/  MOV R217, 0x1f ;  /* 0x0000001f00d97802 */ /* 0x000fe40000000f00 */
[----:B------:R-:W-:-:S02]  /*3c50*/  MOV R216, 0xffffffff ;  /* 0xffffffff00d87802 */ /* 0x000fc40000000f00 */
[----:B------:R-:W-:Y:S02]  /*3c60*/  MOV R172, 0x3c80 ;  /* 0x00003c8000ac7802 */ /* 0x000fe40000000f00 */
[----:B01---5:R-:W-:Y:S05]  /*3c70*/  CALL.REL.NOINC `($__internal_194_$__cuda_sm70_shflsync_down_p) ;  /* 0x000003d000007944 */ /* 0x023fea0003c00000 */
[----:B------:R-:W-:Y:S01]  /*3c80*/  FADD.FTZ R175, R175, R184 ;  /* 0x000000b8afaf7221 */ /* 0x000fe20000010000 */
[----:B0-----:R-:W-:Y:S01]  /*3c90*/  HFMA2.MMA R186, -RZ, RZ, 0, 4.76837158203125e-07 ;  /* 0x00000008ffba7435 */ /* 0x001fe200000001ff */
[----:B-1----:R-:W-:Y:S01]  /*3ca0*/  FADD.FTZ R182, R182, R217 ;  /* 0x000000d9b6b67221 */ /* 0x002fe20000010000 */
[----:B------:R-:W-:Y:S02]  /*3cb0*/  MOV R217, 0x1f ;  /* 0x0000001f00d97802 */ /* 0x000fe40000000f00 */
[----:B------:R-:W-:Y:S02]  /*3cc0*/  MOV R216, 0xffffffff ;  /* 0xffffffff00d87802 */ /* 0x000fe40000000f00 */
[----:B------:R-:W-:Y:S02]  /*3cd0*/  MOV R177, R175 ;  /* 0x000000af00b17202 */ /* 0x000fe40000000f00 */
[----:B------:R-:W-:Y:S02]  /*3ce0*/  MOV R172, 0x3d00 ;  /* 0x00003d0000ac7802 */ /* 0x000fe40000000f00 */
[----:B------:R-:W-:Y:S05]  /*3cf0*/  CALL.REL.NOINC `($__internal_194_$__cuda_sm70_shflsync_down_p) ;  /* 0x0000035000007944 */ /* 0x000fea0003c00000 */
[----:B0-----:R-:W-:Y:S01]  /*3d00*/  HFMA2.MMA R186, -RZ, RZ, 0, 4.76837158203125e-07 ;  /* 0x00000008ffba7435 */ /* 0x001fe200000001ff */
[----:B-1----:R-:W-:-:S02]  /*3d10*/  MOV R174, R217 ;  /* 0x000000d900ae7202 */ /* 0x002fc40000000f00 */
[----:B------:R-:W-:Y:S02]  /*3d20*/  MOV R177, R182 ;  /* 0x000000b600b17202 */ /* 0x000fe40000000f00 */
[----:B------:R-:W-:Y:S02]  /*3d30*/  MOV R217, 0x1f ;  /* 0x0000001f00d97802 */ /* 0x000fe40000000f00 */
[----:B------:R-:W-:Y:S02]  /*3d40*/  MOV R216, 0xffffffff ;  /* 0xffffffff00d87802 */ /* 0x000fe40000000f00 */
[----:B------:R-:W-:Y:S02]  /*3d50*/  MOV R172, 0x3d70 ;  /* 0x00003d7000ac7802 */ /* 0x000fe40000000f00 */
[----:B------:R-:W-:Y:S05]  /*3d60*/  CALL.REL.NOINC `($__internal_194_$__cuda_sm70_shflsync_down_p) ;  /* 0x000002e000007944 */ /* 0x000fea0003c00000 */
[----:B------:R-:W-:Y:S01]  /*3d70*/  FADD.FTZ R175, R174, R175 ;  /* 0x000000afaeaf7221 */ /* 0x000fe20000010000 */
[----:B0-----:R-:W-:Y:S01]  /*3d80*/  HFMA2.MMA R186, -RZ, RZ, 0, 2.384185791015625e-07 ;  /* 0x00000004ffba7435 */ /* 0x001fe200000001ff */
[----:B-1----:R-:W-:Y:S01]  /*3d90*/  FADD.FTZ R182, R182, R217 ;  /* 0x000000d9b6b67221 */ /* 0x002fe20000010000 */
[----:B------:R-:W-:Y:S02]  /*3da0*/  MOV R217, 0x1f ;  /* 0x0000001f00d97802 */ /* 0x000fe40000000f00 */
[----:B------:R-:W-:-:S02]  /*3db0*/  MOV R216, 0xffffffff ;  /* 0xffffffff00d87802 */ /* 0x000fc40000000f00 */
[----:B------:R-:W-:Y:S02]  /*3dc0*/  MOV R177, R175 ;  /* 0x000000af00b17202 */ /* 0x000fe40000000f00 */
[----:B------:R-:W-:Y:S02]  /*3dd0*/  MOV R172, 0x3df0 ;  /* 0x00003df000ac7802 */ /* 0x000fe40000000f00 */
[----:B------:R-:W-:Y:S05]  /*3de0*/  CALL.REL.NOINC `($__internal_194_$__cuda_sm70_shflsync_down_p) ;  /* 0x0000026000007944 */ /* 0x000fea0003c00000 */
[----:B0-----:R-:W-:Y:S01]  /*3df0*/  HFMA2.MMA R186, -RZ, RZ, 0, 2.384185791015625e-07 ;  /* 0x00000004ffba7435 */ /* 0x001fe200000001ff */
[----:B-1----:R-:W-:Y:S02]  /*3e00*/  MOV R174, R217 ;  /* 0x000000d900ae7202 */ /* 0x002fe40000000f00 */
[----:B------:R-:W-:Y:S02]  /*3e10*/  MOV R177, R182 ;  /* 0x000000b600b17202 */ /* 0x000fe40000000f00 */
[----:B------:R-:W-:Y:S02]  /*3e20*/  MOV R217, 0x1f ;  /* 0x0000001f00d97802 */ /* 0x000fe40000000f00 */
[----:B------:R-:W-:Y:S02]  /*3e30*/  MOV R216, 0xffffffff ;  /* 0xffffffff00d87802 */ /* 0x000fe40000000f00 */
[----:B------:R-:W-:-:S02]  /*3e40*/  MOV R172, 0x3e60 ;  /* 0x00003e6000ac7802 */ /* 0x000fc40000000f00 */
[----:B------:R-:W-:Y:S05]  /*3e50*/  CALL.REL.NOINC `($__internal_194_$__cuda_sm70_shflsync_down_p) ;  /* 0x000001f000007944 */ /* 0x000fea0003c00000 */
[----:B------:R-:W-:Y:S01]  /*3e60*/  FADD.FTZ R175, R174, R175 ;  /* 0x000000afaeaf7221 */ /* 0x000fe20000010000 */
[----:B0-----:R-:W-:Y:S01]  /*3e70*/  HFMA2.MMA R186, -RZ, RZ, 0, 1.1920928955078125e-07 ;  /* 0x00000002ffba7435 */ /* 0x001fe200000001ff */
[----:B-1----:R-:W-:Y:S01]  /*3e80*/  FADD.FTZ R178, R182, R217 ;  /* 0x000000d9b6b27221 */ /* 0x002fe20000010000 */
[----:B------:R-:W-:-:S02]  /*3e90*/  MOV R217, 0x1f ;  /* 0x0000001f00d97802 */ /* 0x000fc40000000f00 */
[----:B------:R-:W-:Y:S02]  /*3ea0*/  MOV R216, 0xffffffff ;  /* 0xffffffff00d87802 */ /* 0x000fe40000000f00 */
[----:B------:R-:W-:Y:S02]  /*3eb0*/  MOV R177, R175 ;  /* 0x000000af00b17202 */ /* 0x000fe40000000f00 */
[----:B------:R-:W-:Y:S02]  /*3ec0*/  MOV R172, 0x3ee0 ;  /* 0x00003ee000ac7802 */ /* 0x000fe40000000f00 */
[----:B------:R-:W-:Y:S05]  /*3ed0*/  CALL.REL.NOINC `($__internal_194_$__cuda_sm70_shflsync_down_p) ;  /* 0x0000017000007944 */ /* 0x000fea0003c00000 */
[----:B0-----:R-:W-:Y:S01]  /*3ee0*/  HFMA2.MMA R186, -RZ, RZ, 0, 1.1920928955078125e-07 ;  /* 0x00000002ffba7435 */ /* 0x001fe200000001ff */
[----:B-1----:R-:W-:Y:S02]  /*3ef0*/  MOV R174, R217 ;  /* 0x000000d900ae7202 */ /* 0x002fe40000000f00 */
[----:B------:R-:W-:Y:S02]  /*3f00*/  MOV R177, R178 ;  /* 0x000000b200b17202 */ /* 0x000fe40000000f00 */
[----:B------:R-:W-:Y:S02]  /*3f10*/  MOV R217, 0x1f ;  /* 0x0000001f00d97802 */ /* 0x000fe40000000f00 */
[----:B------:R-:W-:-:S02]  /*3f20*/  MOV R216, 0xffffffff ;  /* 0xffffffff00d87802 */ /* 0x000fc40000000f00 */
[----:B------:R-:W-:Y:S02]  /*3f30*/  MOV R172, 0x3f50 ;  /* 0x00003f5000ac7802 */ /* 0x000fe40000000f00 */
[----:B------:R-:W-:Y:S05]  /*3f40*/  CALL.REL.NOINC `($__internal_194_$__cuda_sm70_shflsync_down_p) ;  /* 0x0000010000007944 */ /* 0x000fea0003c00000 */
[----:B------:R-:W-:Y:S01]  /*3f50*/  FADD.FTZ R176, R174, R175 ;  /* 0x000000afaeb07221 */ /* 0x000fe20000010000 */
[----:B0-----:R-:W-:Y:S01]  /*3f60*/  HFMA2.MMA R186, -RZ, RZ, 0, 5.9604644775390625e-08 ;  /* 0x00000001ffba7435 */ /* 0x001fe200000001ff */
[----:B-1----:R-:W-:Y:S01]  /*3f70*/  FADD.FTZ R178, R178, R217 ;  /* 0x000000d9b2b27221 */ /* 0x002fe20000010000 */
[----:B------:R-:W-:Y:S02]  /*3f80*/  MOV R217, 0x1f ;  /* 0x0000001f00d97802 */ /* 0x000fe40000000f00 */
[----:B------:R-:W-:Y:S02]  /*3f90*/  MOV R216, 0xffffffff ;  /* 0xffffffff00d87802 */ /* 0x000fe40000000f00 */
[----:B------:R-:W-:Y:S02]  /*3fa0*/  MOV R177, R176 ;  /* 0x000000b000b17202 */ /* 0x000fe40000000f00 */
[----:B------:R-:W-:Y:S02]  /*3fb0*/  MOV R172, 0x3fd0 ;  /* 0x00003fd000ac7802 */ /* 0x000fe40000000f00 */
[----:B------:R-:W-:Y:S05]  /*3fc0*/  CALL.REL.NOINC `($__internal_194_$__cuda_sm70_shflsync_down_p) ;  /* 0x0000008000007944 */ /* 0x000fea0003c00000 */
[----:B0-----:R-:W-:Y:S01]  /*3fd0*/  HFMA2.MMA R186, -RZ, RZ, 0, 5.9604644775390625e-08 ;  /* 0x00000001ffba7435 */ /* 0x001fe200000001ff */
[----:B-1----:R-:W-:-:S02]  /*3fe0*/  MOV R179, R217 ;  /* 0x000000d900b37202 */ /* 0x002fc40000000f00 */
[----:B------:R-:W-:Y:S02]  /*3ff0*/  MOV R177, R178 ;  /* 0x000000b200b17202 */ /* 0x000fe40000000f00 */
[----:B------:R-:W-:Y:S02]  /*4000*/  MOV R217, 0x1f ;  /* 0x0000001f00d97802 */ /* 0x000fe40000000f00 */
[----:B------:R-:W-:Y:S02]  /*4010*/  MOV R216, 0xffffffff ;  /* 0xffffffff00d87802 */ /* 0x000fe40000000f00 */
[----:B------:R-:W-:Y:S02]  /*4020*/  MOV R172, 0x4040 ;  /* 0x0000404000ac7802 */ /* 0x000fe40000000f00 */
[----:B------:R-:W-:Y:S05]  /*4030*/  CALL.REL.NOINC `($__internal_194_$__cuda_sm70_shflsync_down_p) ;  /* 0x0000001000007944 */ /* 0x000fea0003c00000 */
[----:B01----:R-:W-:Y:S05]  /*4040*/  BRA `(.L_x_9059) ;  /* 0xffffda6000007947 */ /* 0x003fea000383ffff */
        .weak           $__internal_194_$__cuda_sm70_shflsync_down_p
        .type           $__internal_194_$__cuda_sm70_shflsync_down_p,@function
        .size           $__internal_194_$__cuda_sm70_shflsync_down_p,(.L_x_9448 - $__internal_194_$__cuda_sm70_shflsync_down_p)
$__internal_194_$__cuda_sm70_shflsync_down_p:
[----:B------:R-:W-:Y:S01]  /*4050*/  HFMA2.MMA R173, -RZ, RZ, 0, 0 ;  /* 0x00000000ffad7435 */ /* 0x000fe200000001ff */
[----:B------:R-:W-:Y:S04]  /*4060*/  WARPSYNC R216 ;  /* 0x000000d800007348 */ /* 0x000fe80003800000 */
[----:B------:R0:W1:Y:S01]  /*4070*/  SHFL.DOWN PT, R217, R177, R186, R217 ;  /* 0x080000bab1d97389 */ /* 0x00006200000e00d9 */
[----:B------:R-:W-:Y:S05]  /*4080*/  RET.REL.NODEC R172 `(_ZN10layer_norm13ln_bwd_kernelINS_13Kernel_traitsIfffffjLj6144ELj1ELj1ELj8ELj16ENS_18Kernel_traits_baseILj6144EfffffjLj256EEEEELb1ELb1ELb0ELb0EEEvNS_9BwdParamsE) ;  /* 0xffffbf70ac007950 */ /* 0x000fea0003c3ffff */
.L_x_9060:
        /* <DEDUP_REMOVED lines=15> */
.L_x_9448:


//--------------------- .text._ZN10layer_norm13ln_bwd_kernelINS_13Kernel_traitsIfffffjLj6144ELj1ELj1ELj8ELj16ENS_18Kernel_traits_baseILj6144EfffffjLj256EEEEELb1ELb1ELb0ELb1EEEvNS_9BwdParamsE --------------------------
	.section	.text._ZN10layer_norm13ln_bwd_kernelINS_13Kernel_traitsIfffffjLj6144ELj1ELj1ELj8ELj16ENS_18Kernel_traits_baseILj6144EfffffjLj256EEEEELb1ELb1ELb0ELb1EEEvNS_9BwdParamsE,"ax",@progbits
	.sectioninfo	@"SHI_REGISTERS=250"
	.align	128
        .global         _ZN10layer_norm13ln_bwd_kernelINS_13Kernel_traitsIfffffjLj6144ELj1ELj1ELj8ELj16ENS_18Kernel_traits_baseILj6144EfffffjLj256EEEEELb1ELb1ELb0ELb1EEEvNS_9BwdParamsE
        .type           _ZN10layer_norm13ln_bwd_kernelINS_13Kernel_traitsIfffffjLj6144ELj1ELj1ELj8ELj16ENS_18Kernel_traits_baseILj6144EfffffjLj256EEEEELb1ELb1ELb0ELb1EEEvNS_9BwdParamsE,@function
        .size           _ZN10layer_norm13ln_bwd_kernelINS_13Kernel_traitsIfffffjLj6144ELj1ELj1ELj8ELj16ENS_18Kernel_traits_baseILj6144EfffffjLj256EEEEELb1ELb1ELb0ELb1EEEvNS_9BwdParamsE,(.L_x_9449 - _ZN10layer_norm13ln_bwd_kernelINS_13Kernel_traitsIfffffjLj6144ELj1ELj1ELj8ELj16ENS_18Kernel_traits_baseILj6144EfffffjLj256EEEEELb1ELb1ELb0ELb1EEEvNS_9BwdParamsE)
        .other          _ZN10layer_norm13ln_bwd_kernelINS_13Kernel_traitsIfffffjLj6144ELj1ELj1ELj8ELj16ENS_18Kernel_traits_baseILj6144EfffffjLj256EEEEELb1ELb1ELb0ELb1EEEvNS_9BwdParamsE,@"STO_CUDA_ENTRY STV_DEFAULT"
_ZN10layer_norm13ln_bwd_kernelINS_13Kernel_traitsIfffffjLj6144ELj1ELj1ELj8ELj16ENS_18Kernel_traits_baseILj6144EfffffjLj256EEEEELb1ELb1ELb0ELb1EEEvNS_9BwdParamsE:
.text._ZN10layer_norm13ln_bwd_kernelINS_13Kernel_traitsIfffffjLj6144ELj1ELj1ELj8ELj16ENS_18Kernel_traits_baseILj6144EfffffjLj256EEEEELb1ELb1ELb0ELb1EEEvNS_9BwdParamsE:
        /* <DEDUP_REMOVED lines=44> */
.L_x_9061:
        /* <DEDUP_REMOVED lines=55> */
.L_x_9066:
[----:B------:R-:W-:Y:S01]  /*0630*/  IMAD R108, R198, c[0x0][0x168], RZ ;  /* 0x00005a00c66c7a24 */ /* 0x000fe200078e02ff */
[----:B------:R-:W-:-:S02]  /*0640*/  MOV R224, 0x4 ;  /* 0x0000000400e07802 */ /* 0x000fc40000000f00 */
[----:B------:R-:W-:Y:S02]  /*0650*/  LOP3.LUT R110, R0, 0xff, RZ, 0xc0, !PT ;  /* 0x000000ff006e7812 */ /* 0x000fe400078ec0ff */
[----:B------:R-:W-:Y:S01]  /*0660*/  SHF.R.S32.HI R109, RZ, 0x1f, R108 ;  /* 0x0000001fff6d7819 */ /* 0x000fe2000001146c */
[----:B------:R-:W-:Y:S01]  /*0670*/  IMAD.WIDE R246, R198, R224, c[0x0][0x1a0] ;  /* 0x00006800c6f67625 */ /* 0x000fe200078e02e0 */
[----:B------:R-:W-:Y:S02]  /*0680*/  MOV R228, 0x10 ;  /* 0x0000001000e47802 */ /* 0x000fe40000000f00 */
[----:B------:R-:W-:-:S03]  /*0690*/  LEA.HI R109, R109, R108, RZ, 0x2 ;  /* 0x0000006c6d6d7211 */ /* 0x000fc600078f10ff */
[----:B------:R-:W2:Y:S01]  /*06a0*/  LDG.E R246, [R246.64] ;  /* 0x00000004f6f67981 */ /* 0x000ea2000c1e1900 */
[----:B------:R-:W-:-:S04]  /*06b0*/  LEA.HI.SX32 R205, R109, R110, 0x1e ;  /* 0x0000006e6dcd7211 */ /* 0x000fc800078ff2ff */
[C---:B------:R-:W-:Y:S01]  /*06c0*/  IADD3 R211, R205.reuse, 0x100, RZ ;  /* 0x00000100cdd37810 */ /* 0x040fe20007ffe0ff */
[C---:B------:R-:W-:Y:S01]  /*06d0*/  IMAD.WIDE.U32 R108, R205.reuse, R228, c[0x0][0x188] ;  /* 0x00006200cd6c7625 */ /* 0x040fe200078e00e4 */
[----:B------:R-:W-:-:S03]  /*06e0*/  IADD3 R209, R205, 0x200, RZ ;  /* 0x00000200cdd17810 */ /* 0x000fc60007ffe0ff */
[----:B------:R-:W-:Y:S02]  /*06f0*/  IMAD.WIDE R130, R198, R224, c[0x0][0x1a8] ;  /* 0x00006a00c6827625 */ /* 0x000fe400078e02e0 */
[----:B------:R-:W3:Y:S02]  /*0700*/  LDG.E.128 R108, [R108.64] ;  /* 0x000000046c6c7981 */ /* 0x000ee4000c1e1d00 */
[-C--:B------:R-:W-:Y:S01]  /*0710*/  IMAD.WIDE.U32 R116, R211, R228.reuse, c[0x0][0x188] ;  /* 0x00006200d3747625 */ /* 0x080fe200078e00e4 */
[----:B------:R-:W-:Y:S01]  /*0720*/  IADD3 R207, R205, 0x300, RZ ;  /* 0x00000300cdcf7810 */ /* 0x000fe20007ffe0ff */
[----:B------:R0:W4:Y:S02]  /*0730*/  LDG.E R201, [R130.64] ;  /* 0x0000000482c97981 */ /* 0x000124000c1e1900 */
[-C--:B------:R-:W-:Y:S02]  /*0740*/  IMAD.WIDE.U32 R124, R209, R228.reuse, c[0x0][0x188] ;  /* 0x00006200d17c7625 */ /* 0x080fe400078e00e4 */
[----:B------:R-:W4:Y:S02]  /*0750*/  LDG.E.128 R116, [R116.64] ;  /* 0x0000000474747981 */ /* 0x000f24000c1e1d00 */
[----:B------:R-:W-:-:S02]  /*0760*/  IMAD.WIDE.U32 R132, R207, R228, c[0x0][0x188] ;  /* 0x00006200cf847625 */ /* 0x000fc400078e00e4 */
[----:B------:R-:W4:Y:S02]  /*0770*/  LDG.E.128 R124, [R124.64] ;  /* 0x000000047c7c7981 */ /* 0x000f24000c1e1d00 */
[-C--:B------:R-:W-:Y:S02]  /*0780*/  IMAD.WIDE.U32 R112, R205, R228.reuse, c[0x0][0x208] ;  /* 0x00008200cd707625 */ /* 0x080fe400078e00e4 */
[----:B------:R-:W4:Y:S04]  /*0790*/  LDG.E.128 R132, [R132.64] ;  /* 0x0000000484847981 */ /* 0x000f28000c1e1d00 */
[----:B------:R-:W4:Y:S01]  /*07a0*/  LDG.E.128 R112, [R112.64] ;  /* 0x0000000470707981 */ /* 0x000f22000c1e1d00 */
[----:B------:R-:W-:Y:S01]  /*07b0*/  IMAD.WIDE.U32 R120, R211, R228, c[0x0][0x208] ;  /* 0x00008200d3787625 */ /* 0x000fe200078e00e4 */
[----:B------:R-:W-:-:S05]  /*07c0*/  IADD3 R204, R205, 0x400, RZ ;  /* 0x00000400cdcc7810 */ /* 0x000fca0007ffe0ff */
[----:B------:R-:W4:Y:S01]  /*07d0*/  LDG.E.128 R120, [R120.64] ;  /* 0x0000000478787981 */ /* 0x000f22000c1e1d00 */
[----:B------:R-:W-:-:S04]  /*07e0*/  IMAD.WIDE.U32 R140, R204, R228, c[0x0][0x188] ;  /* 0x00006200cc8c7625 */ /* 0x000fc800078e00e4 */
[-C--:B------:R-:W-:Y:S02]  /*07f0*/  IMAD.WIDE.U32 R136, R207, R228.reuse, c[0x0][0x208] ;  /* 0x00008200cf887625 */ /* 0x080fe400078e00e4 */
[----:B------:R-:W4:Y:S02]  /*0800*/  LDG.E.128 R140, [R140.64] ;  /* 0x000000048c8c7981 */ /* 0x000f24000c1e1d00 */
[-C--:B------:R-:W-:Y:S02]  /*0810*/  IMAD.WIDE.U32 R128, R209, R228.reuse, c[0x0][0x208] ;  /* 0x00008200d1807625 */ /* 0x080fe400078e00e4 */
[----:B------:R-:W4:Y:S04]  /*0820*/  LDG.E.128 R136, [R136.64] ;  /* 0x0000000488887981 */ /* 0x000f28000c1e1d00 */
[----:B0-----:R-:W4:Y:S01]  /*0830*/  LDG.E.128 R128, [R128.64] ;  /* 0x0000000480807981 */ /* 0x001f22000c1e1d00 */
[----:B------:R-:W-:Y:S01]  /*0840*/  IMAD.WIDE.U32 R144, R204, R228, c[0x0][0x208] ;  /* 0x00008200cc907625 */ /* 0x000fe200078e00e4 */
[----:B------:R-:W-:-:S05]  /*0850*/  IADD3 R200, R205, 0x500, RZ ;  /* 0x00000500cdc87810 */ /* 0x000fca0007ffe0ff */
[----:B------:R-:W4:Y:S01]  /*0860*/  LDG.E.128 R144, [R144.64] ;  /* 0x0000000490907981 */ /* 0x000f22000c1e1d00 */
        /* <DEDUP_REMOVED lines=12> */
[----:B-----5:R0:W5:Y:S01]  /*0930*/  @P0 LDG.E R202, [R214.64] ;  /* 0x00000004d6ca0981 */ /* 0x020162000c1e1900 */
[----:B------:R-:W-:Y:S02]  /*0940*/  ISETP.NE.AND P0, PT, RZ, UR6, PT ;  /* 0x00000006ff007c0c */ /* 0x000fe4000bf05270 */
[----:B------:R-:W-:Y:S01]  /*0950*/  ISETP.NE.AND.EX P1, PT, RZ, c[0x0][0x21c], PT, P1 ;  /* 0x00008700ff007a0c */ /* 0x000fe20003f25310 */
[----:B------:R-:W-:-:S04]  /*0960*/  IMAD.WIDE.U32 R232, R209, R224, c[0x0][0x190] ;  /* 0x00006400d1e87625 */ /* 0x000fc800078e00e0 */
[----:B------:R-:W-:Y:S01]  /*0970*/  IMAD.WIDE.U32 R212, R224, R211, c[0x0][0x190] ;  /* 0x00006400e0d47625 */ /* 0x000fe200078e00d3 */
[----:B------:R1:W5:Y:S04]  /*0980*/  LDG.E R208, [R232.64] ;  /* 0x00000004e8d07981 */ /* 0x000368000c1e1900 */
[----:B------:R0:W5:Y:S03]  /*0990*/  LDG.E R210, [R212.64] ;  /* 0x00000004d4d27981 */ /* 0x000166000c1e1900 */
[----:B------:R-:W-:-:S05]  /*09a0*/  @P1 IMAD.WIDE.U32 R220, R211, R228, c[0x0][0x218] ;  /* 0x00008600d3dc1625 */ /* 0x000fca00078e00e4 */
[----:B------:R1:W5:Y:S01]  /*09b0*/  @P1 LDG.E.128 R84, [R220.64] ;  /* 0x00000004dc541981 */ /* 0x000362000c1e1d00 */
[----:B0-----:R-:W-:-:S05]  /*09c0*/  @P1 IMAD.WIDE.U32 R212, R200, R228, c[0x0][0x218] ;  /* 0x00008600c8d41625 */ /* 0x001fca00078e00e4 */
[----:B------:R0:W5:Y:S01]  /*09d0*/  @P1 LDG.E.128 R100, [R212.64] ;  /* 0x00000004d4641981 */ /* 0x000162000c1e1d00 */
[----:B------:R-:W-:-:S04]  /*09e0*/  IMAD.WIDE.U32 R216, R205, R224, c[0x0][0x190] ;  /* 0x00006400cdd87625 */ /* 0x000fc800078e00e0 */
[C---:B------:R-:W-:Y:S01]  /*09f0*/  IMAD.WIDE.U32 R226, R204.reuse, R224, c[0x0][0x190] ;  /* 0x00006400cce27625 */ /* 0x040fe200078e00e0 */
[----:B------:R0:W5:Y:S03]  /*0a00*/  LDG.E R229, [R216.64] ;  /* 0x00000004d8e57981 */ /* 0x000166000c1e1900 */
[-C--:B------:R-:W-:Y:S01]  /*0a10*/  @P1 IMAD.WIDE.U32 R222, R205, R228.reuse, c[0x0][0x218] ;  /* 0x00008600cdde1625 */ /* 0x080fe200078e00e4 */
[----:B------:R1:W5:Y:S03]  /*0a20*/  LDG.E R203, [R226.64] ;  /* 0x00000004e2cb7981 */ /* 0x000366000c1e1900 */
[-C--:B------:R-:W-:Y:S01]  /*0a30*/  @P1 IMAD.WIDE.U32 R218, R209, R228.reuse, c[0x0][0x218] ;  /* 0x00008600d1da1625 */ /* 0x080fe200078e00e4 */
[----:B------:R1:W5:Y:S03]  /*0a40*/  @P1 LDG.E.128 R80, [R222.64] ;  /* 0x00000004de501981 */ /* 0x000366000c1e1d00 */
[CC--:B0-----:R-:W-:Y:S01]  /*0a50*/  @P1 IMAD.WIDE.U32 R216, R207.reuse, R228.reuse, c[0x0][0x218] ;  /* 0x00008600cfd81625 */ /* 0x0c1fe200078e00e4 */
[----:B------:R0:W5:Y:S03]  /*0a60*/  @P1 LDG.E.128 R88, [R218.64] ;  /* 0x00000004da581981 */ /* 0x000166000c1e1d00 */
[----:B------:R-:W-:Y:S01]  /*0a70*/  @P1 IMAD.WIDE.U32 R214, R204, R228, c[0x0][0x218] ;  /* 0x00008600ccd61625 */ /* 0x000fe200078e00e4 */
[----:B------:R0:W5:Y:S03]  /*0a80*/  @P1 LDG.E.128 R92, [R216.64] ;  /* 0x00000004d85c1981 */ /* 0x000166000c1e1d00 */
[-C--:B------:R-:W-:Y:S01]  /*0a90*/  IMAD.WIDE.U32 R230, R207, R224.reuse, c[0x0][0x190] ;  /* 0x00006400cfe67625 */ /* 0x080fe200078e00e0 */
[----:B------:R0:W5:Y:S04]  /*0aa0*/  @P1 LDG.E.128 R96, [R214.64] ;  /* 0x00000004d6601981 */ /* 0x000168000c1e1d00 */
[----:B------:R0:W5:Y:S01]  /*0ab0*/  LDG.E R206, [R230.64] ;  /* 0x00000004e6ce7981 */ /* 0x000162000c1e1900 */
[----:B------:R-:W-:-:S05]  /*0ac0*/  IMAD.WIDE.U32 R224, R200, R224, c[0x0][0x190] ;  /* 0x00006400c8e07625 */ /* 0x000fca00078e00e0 */
[----:B------:R0:W5:Y:S01]  /*0ad0*/  LDG.E R199, [R224.64] ;  /* 0x00000004e0c77981 */ /* 0x000162000c1e1900 */
[----:B------:R-:W-:Y:S02]  /*0ae0*/  LOP3.LUT P1, RZ, R0, 0x1f, RZ, 0xc0, !PT ;  /* 0x0000001f00ff7812 */ /* 0x000fe4000782c0ff */
[----:B--2---:R-:W-:-:S05]  /*0af0*/  FSEL R246, R246, RZ, !P0 ;  /* 0x000000fff6f67208 */ /* 0x004fca0004000000 */
[----:B---3--:R-:W-:-:S04]  /*0b00*/  FADD.FTZ R108, -R246, R108 ;  /* 0x0000006cf66c7221 */ /* 0x008fc80000010100 */
[----:B----4-:R-:W-:Y:S02]  /*0b10*/  FMUL.FTZ R234, R201, R108 ;  /* 0x0000006cc9ea7220 */ /* 0x010fe40000410000 */
[----:B------:R-:W-:-:S04]  /*0b20*/  FADD.FTZ R108, -R246, R119 ;  /* 0x00000077f66c7221 */ /* 0x000fc80000010100 */
[----:B-1----:R-:W-:Y:S02]  /*0b30*/  FMUL.FTZ R233, R201, R108 ;  /* 0x0000006cc9e97220 */ /* 0x002fe40000410000 */
[----:B------:R-:W-:-:S04]  /*0b40*/  FADD.FTZ R108, -R246, R125 ;  /* 0x0000007df66c7221 */ /* 0x000fc80000010100 */
[C---:B------:R-:W-:Y:S02]  /*0b50*/  FMUL.FTZ R221, R201.reuse, R108 ;  /* 0x0000006cc9dd7220 */ /* 0x040fe40000410000 */
[----:B------:R-:W-:Y:S02]  /*0b60*/  FADD.FTZ R108, -R246, R133 ;  /* 0x00000085f66c7221 */ /* 0x000fe40000010100 */
[----:B------:R-:W-:Y:S02]  /*0b70*/  FMUL.FTZ R243, R76, R112 ;  /* 0x000000704cf37220 */ /* 0x000fe40000410000 */
[----:B------:R-:W-:Y:S02]  /*0b80*/  FADD.FTZ R236, -R246, R109 ;  /* 0x0000006df6ec7221 */ /* 0x000fe40000010100 */
[----:B------:R-:W-:Y:S02]  /*0b90*/  FMUL.FTZ R213, R201, R108 ;  /* 0x0000006cc9d57220 */ /* 0x000fe40000410000 */
[----:B------:R-:W-:-:S02]  /*0ba0*/  FMUL.FTZ R241, R77, R113 ;  /* 0x000000714df17220 */ /* 0x000fc40000410000 */
[----:B------:R-:W-:Y:S02]  /*0bb0*/  FADD.FTZ R108, RZ, R243 ;  /* 0x000000f3ff6c7221 */ /* 0x000fe40000010000 */
[----:B------:R-:W-:Y:S02]  /*0bc0*/  FADD.FTZ R110, -R246, R110 ;  /* 0x0000006ef66e7221 */ /* 0x000fe40000010100 */
[----:B------:R-:W-:Y:S02]  /*0bd0*/  FMUL.FTZ R236, R201, R236 ;  /* 0x000000ecc9ec7220 */ /* 0x000fe40000410000 */
[----:B------:R-:W-:Y:S02]  /*0be0*/  FFMA.FTZ R109, R234, R243, RZ ;  /* 0x000000f3ea6d7223 */ /* 0x000fe400000100ff */
[----:B------:R-:W-:Y:S02]  /*0bf0*/  FADD.FTZ R240, -R246, R111 ;  /* 0x0000006ff6f07221 */ /* 0x000fe40000010100 */
[----:B------:R-:W-:-:S02]  /*0c00*/  FMUL.FTZ R242, R78, R114 ;  /* 0x000000724ef27220 */ /* 0x000fc40000410000 */
[----:B------:R-:W-:Y:S02]  /*0c10*/  FADD.FTZ R111, R108, R241 ;  /* 0x000000f16c6f7221 */ /* 0x000fe40000010000 */
[----:B------:R-:W-:Y:S02]  /*0c20*/  FMUL.FTZ R239, R201, R110 ;  /* 0x0000006ec9ef7220 */ /* 0x000fe40000410000 */
[----:B------:R-:W-:Y:S02]  /*0c30*/  FFMA.FTZ R109, R236, R241, R109 ;  /* 0x000000f1ec6d7223 */ /* 0x000fe4000001006d */
[----:B------:R-:W-:Y:S02]  /*0c40*/  FMUL.FTZ R245, R79, R115 ;  /* 0x000000734ff57220 */ /* 0x000fe40000410000 */
[----:B------:R-:W-:Y:S02]  /*0c50*/  FADD.FTZ R108, R111, R242 ;  /* 0x000000f26f6c7221 */ /* 0x000fe40000010000 */
[----:B------:R-:W-:-:S02]  /*0c60*/  FMUL.FTZ R240, R201, R240 ;  /* 0x000000f0c9f07220 */ /* 0x000fc40000410000 */
[----:B------:R-:W-:Y:S02]  /*0c70*/  FADD.FTZ R116, -R246, R116 ;  /* 0x00000074f6747221 */ /* 0x000fe40000010100 */
[----:B------:R-:W-:Y:S02]  /*0c80*/  FFMA.FTZ R109, R239, R242, R109 ;  /* 0x000000f2ef6d7223 */ /* 0x000fe4000001006d */
[----:B------:R-:W-:Y:S02]  /*0c90*/  FMUL.FTZ R232, R72, R120 ;  /* 0x0000007848e87220 */ /* 0x000fe40000410000 */
[----:B------:R-:W-:Y:S02]  /*0ca0*/  FADD.FTZ R111, R108, R245 ;  /* 0x000000f56c6f7221 */ /* 0x000fe40000010000 */
[----:B------:R-:W-:Y:S02]  /*0cb0*/  FADD.FTZ R228, -R246, R117 ;  /* 0x00000075f6e47221 */ /* 0x000fe40000010100 */
[----:B------:R-:W-:-:S02]  /*0cc0*/  FMUL.FTZ R227, R201, R116 ;  /* 0x00000074c9e37220 */ /* 0x000fc40000410000 */
        /* <DEDUP_REMOVED lines=9> */
[C---:B0-----:R-:W-:Y:S02]  /*0d60*/  FMUL.FTZ R230, R201.reuse, R118 ;  /* 0x00000076c9e67220 */ /* 0x041fe40000410000 */
[----:B------:R-:W-:Y:S02]  /*0d70*/  FFMA.FTZ R109, R228, R235, R109 ;  /* 0x000000ebe46d7223 */ /* 0x000fe4000001006d */
[----:B------:R-:W-:-:S02]  /*0d80*/  FMUL.FTZ R217, R201, R110 ;  /* 0x0000006ec9d97220 */ /* 0x000fc40000410000 */
[C---:B------:R-:W-:Y:S02]  /*0d90*/  FADD.FTZ R140, -R246.reuse, R140 ;  /* 0x0000008cf68c7221 */ /* 0x040fe40000010100 */
[----:B------:R-:W-:Y:S02]  /*0da0*/  FMUL.FTZ R238, R75, R123 ;  /* 0x0000007b4bee7220 */ /* 0x000fe40000410000 */
[----:B------:R-:W-:Y:S02]  /*0db0*/  FADD.FTZ R110, -R246, R141 ;  /* 0x0000008df66e7221 */ /* 0x000fe40000010100 */
[----:B------:R-:W-:Y:S02]  /*0dc0*/  FADD.FTZ R111, R108, R237 ;  /* 0x000000ed6c6f7221 */ /* 0x000fe40000010000 */
[----:B------:R-:W-:Y:S02]  /*0dd0*/  FADD.FTZ R124, -R246, R124 ;  /* 0x0000007cf67c7221 */ /* 0x000fe40000010100 */
[----:B------:R-:W-:-:S02]  /*0de0*/  FFMA.FTZ R109, R230, R237, R109 ;  /* 0x000000ede66d7223 */ /* 0x000fc4000001006d */
[C---:B------:R-:W-:Y:S02]  /*0df0*/  FADD.FTZ R21, R139.reuse, R21 ;  /* 0x000000158b157221 */ /* 0x040fe40000010000 */
[----:B------:R-:W-:Y:S02]  /*0e00*/  FFMA.FTZ R162, R139, R217, R162 ;  /* 0x000000d98ba27223 */ /* 0x000fe400000100a2 */
[----:B------:R-:W-:Y:S02]  /*0e10*/  FMUL.FTZ R220, R67, R139 ;  /* 0x0000008b43dc7220 */ /* 0x000fe40000410000 */
[C---:B------:R-:W-:Y:S02]  /*0e20*/  FMUL.FTZ R139, R201.reuse, R140 ;  /* 0x0000008cc98b7220 */ /* 0x040fe40000410000 */
[----:B------:R-:W-:Y:S02]  /*0e30*/  FMUL.FTZ R223, R68, R128 ;  /* 0x0000008044df7220 */ /* 0x000fe40000410000 */
        /* <DEDUP_REMOVED lines=15> */
[----:B------:R-:W-:Y:S02]  /*0f30*/  FMUL.FTZ R224, R201, R224 ;  /* 0x000000e0c9e07220 */ /* 0x000fe40000410000 */
        /* <DEDUP_REMOVED lines=14> */
[----:B------:R-:W-:-:S02]  /*1020*/  FADD.FTZ R109, R110, R219 ;  /* 0x000000db6e6d7221 */ /* 0x000fc40000010000 */
[----:B------:R-:W-:Y:S02]  /*1030*/  FFMA.FTZ R108, R214, R219, R108 ;  /* 0x000000dbd66c7223 */ /* 0x000fe4000001006c */
[----:B------:R-:W-:Y:S02]  /*1040*/  FADD.FTZ R142, -R246, R142 ;  /* 0x0000008ef68e7221 */ /* 0x000fe40000010100 */
        /* <DEDUP_REMOVED lines=24> */
[----:B------:R-:W-:Y:S02]  /*11d0*/  FMUL.FTZ R147, R63, R147 ;  /* 0x000000933f937220 */ /* 0x000fe40000410000 */
[----:B------:R-:W-:Y:S02]  /*11e0*/  FADD.FTZ R108, R111, R146 ;  /* 0x000000926f6c7221 */ /* 0x000fe40000010000 */
        /* <DEDUP_REMOVED lines=8> */
[----:B------:R-:W-:Y:S02]  /*1270*/  FFMA.FTZ R168, R129, R221, R168 ;  /* 0x000000dd81a87223 */ /* 0x000fe400000100a8 */
[----:B------:R-:W-:Y:S02]  /*1280*/  FADD.FTZ R109, R108, R133 ;  /* 0x000000856c6d7221 */ /* 0x000fe40000010000 */
[----:B------:R-:W-:Y:S02]  /*1290*/  FADD.FTZ R132, -R246, R150 ;  /* 0x00000096f6847221 */ /* 0x000fe40000010100 */
[----:B------:R-:W-:Y:S02]  /*12a0*/  FMUL.FTZ R129, R201, R112 ;  /* 0x00000070c9817220 */ /* 0x000fe40000410000 */
[----:B------:R-:W-:Y:S02]  /*12b0*/  FMUL.FTZ R134, R57, R153 ;  /* 0x0000009939867220 */ /* 0x000fe40000410000 */
        /* <DEDUP_REMOVED lines=43> */
[----:B------:R-:W-:Y:S01]  /*1570*/  FFMA.FTZ R115, R137, R136, R108 ;  /* 0x0000008889737223 */ /* 0x000fe2000001006c */
[----:B------:R-:W-:Y:S05]  /*1580*/  BRA.DIV ~URZ, `(.L_x_9063) ;  /* 0x000021127f007947 */ /* 0x000fea000b800000 */
[----:B------:R0:W1:Y:S02]  /*1590*/  SHFL.DOWN PT, R110, R113, 0x10, 0x1f ;  /* 0x0a001f00716e7f89 */ /* 0x00006400000e0000 */
.L_x_9067:
        /* <DEDUP_REMOVED lines=18> */
.L_x_9068:
[----:B------:R-:W-:Y:S01]  /*16c0*/  LOP3.LUT P3, RZ, R244, 0xff, RZ, 0xc0, !PT ;  /* 0x000000fff4ff7812 */ /* 0x000fe2000786c0ff */
[----:B--2---:R-:W-:Y:S01]  /*16d0*/  FADD.FTZ R130, R130, R113 ;  /* 0x0000007182827221 */ /* 0x004fe20000010000 */
[----:B------:R-:W-:Y:S01]  /*16e0*/  PLOP3.LUT P0, PT, PT, PT, PT, 0x80, 0x0 ;  /* 0x000000000000781c */ /* 0x000fe20003f0f070 */
[----:B-1----:R-:W-:Y:S01]  /*16f0*/  FADD.FTZ R131, R108, R115 ;  /* 0x000000736c837221 */ /* 0x002fe20000010000 */
[----:B------:R-:W-:Y:S01]  /*1700*/  @!P1 PLOP3.LUT P0, PT, P3, PT, PT, 0x80, 0x0 ;  /* 0x000000000000981c */ /* 0x000fe20001f0f070 */
[----:B------:R-:W-:Y:S01]  /*1710*/  ULDC.U8 UR6, c[0x0][0x1f0] ;  /* 0x00007c0000067ab9 */ /* 0x000fe20000000000 */
[----:B------:R-:W-:Y:S01]  /*1720*/  SHF.R.U32.HI R112, RZ, 0x5, R0 ;  /* 0x00000005ff707819 */ /* 0x000fe20000011600 */
[----:B------:R-:W-:Y:S01]  /*1730*/  HFMA2.MMA R138, -RZ, RZ, 0, 9.5367431640625e-07 ;  /* 0x00000010ff8a7435 */ /* 0x000fe200000001ff */
[----:B------:R-:W-:Y:S01]  /*1740*/  ISETP.NE.AND P2, PT, RZ, UR6, PT ;  /* 0x00000006ff007c0c */ /* 0x000fe2000bf45270 */
[----:B------:R-:W-:Y:S01]  /*1750*/  WARPSYNC 0xffffffff ;  /* 0xffffffff00007948 */ /* 0x000fe20003800000 */
[----:B------:R-:W-:-:S07]  /*1760*/  @!P1 LOP3.LUT R109, R112, 0x7fffff8, RZ, 0xc0, !PT ;  /* 0x07fffff8706d9812 */ /* 0x000fce00078ec0ff */
[----:B------:R-:W-:-:S04]  /*1770*/  @!P0 IADD3 R109, R109, 0x8, RZ ;  /* 0x000000086d6d8810 */ /* 0x000fc80007ffe0ff */
[----:B------:R-:W-:Y:S01]  /*1780*/  @!P1 LOP3.LUT R143, R109, 0x7, R112, 0xf8, !PT ;  /* 0x000000076d8f9812 */ /* 0x000fe200078ef870 */
[----:B------:R-:W-:-:S04]  /*1790*/  IMAD.WIDE.U32 R108, R205, R138, c[0x0][0x170] ;  /* 0x00005c00cd6c7625 */ /* 0x000fc800078e008a */
[----:B------:R1:W-:Y:S04]  /*17a0*/  @!P1 STS.64 [R143.X8+0x6000], R130 ;  /* 0x006000828f009388 */ /* 0x0003e80000008a00 */
[----:B------:R-:W-:Y:S06]  /*17b0*/  BAR.SYNC.DEFER_BLOCKING 0x0 ;  /* 0x0000000000007b1d */ /* 0x000fec0000010000 */
[----:B------:R-:W2:Y:S01]  /*17c0*/  LDG.E.128 R108, [R108.64] ;  /* 0x000000046c6c7981 */ /* 0x000ea2000c1e1d00 */
[----:B------:R-:W-:Y:S01]  /*17d0*/  LOP3.LUT R112, R112, 0x7fffff8, RZ, 0xc0, !PT ;  /* 0x07fffff870707812 */ /* 0x000fe200078ec0ff */
[----:B-1----:R-:W-:Y:S01]  /*17e0*/  IMAD.WIDE.U32 R130, R205, R138, c[0x0][0x248] ;  /* 0x00009200cd827625 */ /* 0x002fe200078e008a */
[----:B------:R-:W-:-:S02]  /*17f0*/  ISETP.NE.U32.AND P0, PT, RZ, c[0x0][0x218], PT ;  /* 0x00008600ff007a0c */ /* 0x000fc40003f05070 */
[----:B------:R-:W-:Y:S02]  /*1800*/  @!P3 IADD3 R112, R112, 0x8, RZ ;  /* 0x000000087070b810 */ /* 0x000fe40007ffe0ff */
[----:B------:R-:W-:Y:S02]  /*1810*/  ISETP.NE.AND.EX P0, PT, RZ, c[0x0][0x21c], PT, P0 ;  /* 0x00008700ff007a0c */ /* 0x000fe40003f05300 */
[----:B------:R-:W-:Y:S02]  /*1820*/  SHF.L.U32 R148, R112, 0x3, RZ ;  /* 0x0000000370947819 */ /* 0x000fe400000006ff */
[----:B------:R-:W-:Y:S02]  /*1830*/  ISETP.NE.U32.AND P1, PT, RZ, c[0x0][0x258], PT ;  /* 0x00009600ff007a0c */ /* 0x000fe40003f25070 */
[----:B-----5:R-:W-:Y:S01]  /*1840*/  LOP3.LUT P4, RZ, R229, 0xff00, RZ, 0xc0, !PT ;  /* 0x0000ff00e5ff7812 */ /* 0x020fe2000788c0ff */
[----:B0-----:R-:W0:Y:S01]  /*1850*/  LDS.128 R112, [R148+0x6000] ;  /* 0x0060000094707984 */ /* 0x001e220000000c00 */
[----:B------:R-:W-:-:S02]  /*1860*/  ISETP.NE.AND.EX P1, PT, RZ, c[0x0][0x25c], PT, P1 ;  /* 0x00009700ff007a0c */ /* 0x000fc40003f25310 */
[C---:B------:R-:W-:Y:S01]  /*1870*/  LOP3.LUT P5, RZ, R229.reuse, 0xff0000, RZ, 0xc0, !PT ;  /* 0x00ff0000e5ff7812 */ /* 0x040fe200078ac0ff */
[----:B------:R-:W1:Y:S01]  /*1880*/  LDS.128 R116, [R148+0x6010] ;  /* 0x0060100094747984 */ /* 0x000e620000000c00 */
[----:B------:R-:W-:-:S03]  /*1890*/  LOP3.LUT P6, RZ, R229, 0xff000000, RZ, 0xc0, !PT ;  /* 0xff000000e5ff7812 */ /* 0x000fc600078cc0ff */
[----:B------:R-:W3:Y:S04]  /*18a0*/  LDS.128 R120, [R148+0x6020] ;  /* 0x0060200094787984 */ /* 0x000ee80000000c00 */
[----:B------:R-:W4:Y:S01]  /*18b0*/  LDS.128 R124, [R148+0x6030] ;  /* 0x00603000947c7984 */ /* 0x000f220000000c00 */
[----:B0-----:R-:W-:Y:S02]  /*18c0*/  FADD.FTZ R149, RZ, R112 ;  /* 0x00000070ff957221 */ /* 0x001fe40000010000 */
[----:B------:R-:W-:Y:S02]  /*18d0*/  FADD.FTZ R112, RZ, R113 ;  /* 0x00000071ff707221 */ /* 0x000fe40000010000 */
[----:B------:R-:W-:Y:S02]  /*18e0*/  FADD.FTZ R149, R114, R149 ;  /* 0x0000009572957221 */ /* 0x000fe40000010000 */
[----:B------:R-:W-:-:S02]  /*18f0*/  FADD.FTZ R112, R115, R112 ;  /* 0x0000007073707221 */ /* 0x000fc40000010000 */
[----:B-1----:R-:W-:Y:S02]  /*1900*/  FADD.FTZ R149, R149, R116 ;  /* 0x0000007495957221 */ /* 0x002fe40000010000 */
[----:B------:R-:W-:Y:S02]  /*1910*/  FADD.FTZ R112, R112, R117 ;  /* 0x0000007570707221 */ /* 0x000fe40000010000 */
[----:B------:R-:W-:Y:S02]  /*1920*/  FADD.FTZ R149, R118, R149 ;  /* 0x0000009576957221 */ /* 0x000fe40000010000 */
[----:B------:R-:W-:Y:S02]  /*1930*/  FADD.FTZ R112, R119, R112 ;  /* 0x0000007077707221 */ /* 0x000fe40000010000 */
[----:B---3--:R-:W-:Y:S02]  /*1940*/  FADD.FTZ R149, R149, R120 ;  /* 0x0000007895957221 */ /* 0x008fe40000010000 */
[----:B------:R-:W-:-:S02]  /*1950*/  FADD.FTZ R112, R112, R121 ;  /* 0x0000007970707221 */ /* 0x000fc40000010000 */
[----:B------:R-:W-:Y:S02]  /*1960*/  FADD.FTZ R149, R122, R149 ;  /* 0x000000957a957221 */ /* 0x000fe40000010000 */
[----:B------:R-:W-:Y:S02]  /*1970*/  FADD.FTZ R112, R123, R112 ;  /* 0x000000707b707221 */ /* 0x000fe40000010000 */
[----:B----4-:R-:W-:Y:S02]  /*1980*/  FADD.FTZ R149, R149, R124 ;  /* 0x0000007c95957221 */ /* 0x010fe40000010000 */
[----:B------:R-:W-:Y:S02]  /*1990*/  FADD.FTZ R112, R112, R125 ;  /* 0x0000007d70707221 */ /* 0x000fe40000010000 */
[----:B------:R-:W-:Y:S02]  /*19a0*/  FADD.FTZ R126, R126, R149 ;  /* 0x000000957e7e7221 */ /* 0x000fe40000010000 */
[----:B------:R-:W-:-:S02]  /*19b0*/  FADD.FTZ R112, R127, R112 ;  /* 0x000000707f707221 */ /* 0x000fc40000010000 */
[----:B------:R-:W-:Y:S02]  /*19c0*/  FMUL.FTZ R125, R126, c[0x0][0x1e0] ;  /* 0x000078007e7d7a20 */ /* 0x000fe40000410000 */
[----:B------:R-:W-:Y:S02]  /*19d0*/  FMUL.FTZ R124, R112, c[0x0][0x1e0] ;  /* 0x00007800707c7a20 */ /* 0x000fe40000410000 */
[-C--:B------:R-:W-:Y:S01]  /*19e0*/  @P1 IMAD.WIDE.U32 R148, R205, R138.reuse, c[0x0][0x258] ;  /* 0x00009600cd941625 */ /* 0x080fe200078e008a */
[----:B------:R-:W-:Y:S02]  /*19f0*/  FSEL R125, R125, RZ, !P2 ;  /* 0x000000ff7d7d7208 */ /* 0x000fe40005000000 */
[----:B------:R-:W-:Y:S01]  /*1a00*/  LOP3.LUT P2, RZ, R229, 0xff, RZ, 0xc0, !PT ;  /* 0x000000ffe5ff7812 */ /* 0x000fe2000784c0ff */
[----:B------:R-:W-:-:S04]  /*1a10*/  IMAD.WIDE.U32 R120, R211, R138, c[0x0][0x170] ;  /* 0x00005c00d3787625 */ /* 0x000fc800078e008a */
[-CC-:B------:R-:W-:Y:S02]  /*1a20*/  FFMA.FTZ R234, R234, R124.reuse, R125.reuse ;  /* 0x0000007ceaea7223 */ /* 0x180fe4000001007d */
[-CC-:B------:R-:W-:Y:S02]  /*1a30*/  FFMA.FTZ R236, R236, R124.reuse, R125.reuse ;  /* 0x0000007cecec7223 */ /* 0x180fe4000001007d */
[----:B------:R-:W-:Y:S02]  /*1a40*/  FADD.FTZ R234, R243, -R234 ;  /* 0x800000eaf3ea7221 */ /* 0x000fe40000010000 */
[--C-:B------:R-:W-:Y:S02]  /*1a50*/  FFMA.FTZ R239, R239, R124, R125.reuse ;  /* 0x0000007cefef7223 */ /* 0x100fe4000001007d */
[----:B------:R-:W-:Y:S02]  /*1a60*/  FMUL.FTZ R113, R201, R234 ;  /* 0x000000eac9717220 */ /* 0x000fe40000410000 */
[----:B------:R-:W-:-:S02]  /*1a70*/  FFMA.FTZ R240, R240, R124, R125 ;  /* 0x0000007cf0f07223 */ /* 0x000fc4000001007d */
[----:B------:R-:W-:Y:S02]  /*1a80*/  @P0 FADD.FTZ R113, R80, R113 ;  /* 0x0000007150710221 */ /* 0x000fe40000010000 */
[----:B------:R-:W-:Y:S02]  /*1a90*/  FADD.FTZ R236, R241, -R236 ;  /* 0x800000ecf1ec7221 */ /* 0x000fe40000010000 */
[----:B------:R-:W-:Y:S02]  /*1aa0*/  FMUL.FTZ R112, R113, R202 ;  /* 0x000000ca71707220 */ /* 0x000fe40000410000 */
[----:B------:R-:W-:Y:S02]  /*1ab0*/  FADD.FTZ R242, R242, -R239 ;  /* 0x800000eff2f27221 */ /* 0x000fe40000010000 */
[----:B------:R-:W-:Y:S02]  /*1ac0*/  FMUL.FTZ R115, R112, c[0x0][0x1e8] ;  /* 0x00007a0070737a20 */ /* 0x000fe40000410000 */
[----:B------:R-:W-:-:S02]  /*1ad0*/  FADD.FTZ R240, R245, -R240 ;  /* 0x800000f0f5f07221 */ /* 0x000fc40000010000 */
[----:B------:R-:W-:Y:S02]  /*1ae0*/  FMUL.FTZ R116, R52, R115 ;  /* 0x0000007334747220 */ /* 0x000fe40000410000 */
[C---:B------:R-:W-:Y:S02]  /*1af0*/  FMUL.FTZ R236, R201.reuse, R236 ;  /* 0x000000ecc9ec7220 */ /* 0x040fe40000410000 */
[----:B------:R-:W-:Y:S01]  /*1b00*/  FMUL.FTZ R240, R201, R240 ;  /* 0x000000f0c9f07220 */ /* 0x000fe20000410000 */
[----:B------:R-:W-:Y:S01]  /*1b10*/  SEL R116, R116, RZ, P2 ;  /* 0x000000ff74747207 */ /* 0x000fe20001000000 */
[----:B------:R-:W-:Y:S02]  /*1b20*/  @P0 FADD.FTZ R236, R81, R236 ;  /* 0x000000ec51ec0221 */ /* 0x000fe40000010000 */
[----:B------:R-:W-:-:S04]  /*1b30*/  @P0 FADD.FTZ R240, R83, R240 ;  /* 0x000000f053f00221 */ /* 0x000fc80000010000 */
[----:B------:R-:W-:-:S04]  /*1b40*/  FMUL.FTZ R117, R240, R202 ;  /* 0x000000caf0757220 */ /* 0x000fc80000410000 */
[----:B------:R-:W-:-:S04]  /*1b50*/  FMUL.FTZ R126, R117, c[0x0][0x1e8] ;  /* 0x00007a00757e7a20 */ /* 0x000fc80000410000 */
[----:B------:R-:W-:-:S05]  /*1b60*/  FMUL.FTZ R119, R55, R126 ;  /* 0x0000007e37777220 */ /* 0x000fca0000410000 */
[----:B------:R-:W-:Y:S01]  /*1b70*/  SEL R119, R119, RZ, P6 ;  /* 0x000000ff77777207 */ /* 0x000fe20003000000 */
[----:B--2---:R-:W-:Y:S02]  /*1b80*/  FMUL.FTZ R108, R115, R108 ;  /* 0x0000006c736c7220 */ /* 0x004fe40000410000 */
[----:B------:R-:W-:-:S03]  /*1b90*/  FMUL.FTZ R115, R201, R242 ;  /* 0x000000f2c9737220 */ /* 0x000fc60000410000 */
[----:B------:R-:W-:Y:S01]  /*1ba0*/  FSEL R127, R108, RZ, P2 ;  /* 0x000000ff6c7f7208 */ /* 0x000fe20001000000 */
[----:B------:R-:W-:Y:S01]  /*1bb0*/  @P0 FADD.FTZ R115, R82, R115 ;  /* 0x0000007352730221 */ /* 0x000fe20000010000 */
[----:B------:R-:W-:Y:S01]  /*1bc0*/  ISETP.NE.U32.AND P2, PT, RZ, c[0x0][0x258], PT ;  /* 0x00009600ff007a0c */ /* 0x000fe20003f45070 */
[-C--:B------:R-:W-:Y:S02]  /*1bd0*/  FMUL.FTZ R108, R236, R202.reuse ;  /* 0x000000caec6c7220 */ /* 0x080fe40000410000 */
[----:B------:R-:W-:Y:S01]  /*1be0*/  FMUL.FTZ R114, R115, R202 ;  /* 0x000000ca73727220 */ /* 0x000fe20000410000 */
[----:B------:R-:W-:Y:S01]  /*1bf0*/  ISETP.NE.AND.EX P2, PT, RZ, c[0x0][0x25c], PT, P2 ;  /* 0x00009700ff007a0c */ /* 0x000fe20003f45320 */
[----:B------:R-:W-:Y:S02]  /*1c00*/  FMUL.FTZ R108, R108, c[0x0][0x1e8] ;  /* 0x00007a006c6c7a20 */ /* 0x000fe40000410000 */
[----:B------:R-:W-:Y:S01]  /*1c10*/  FMUL.FTZ R143, R114, c[0x0][0x1e8] ;  /* 0x00007a00728f7a20 */ /* 0x000fe20000410000 */
[----:B------:R-:W-:Y:S01]  /*1c20*/  SEL R112, R113, R104, P2 ;  /* 0x0000006871707207 */ /* 0x000fe20001000000 */
[----:B------:R-:W-:Y:S01]  /*1c30*/  FMUL.FTZ R117, R53, R108 ;  /* 0x0000006c35757220 */ /* 0x000fe20000410000 */
[----:B------:R-:W-:Y:S01]  /*1c40*/  SEL R114, R115, R106, P2 ;  /* 0x0000006a73727207 */ /* 0x000fe20001000000 */
[----:B------:R-:W-:Y:S01]  /*1c50*/  FMUL.FTZ R118, R54, R143 ;  /* 0x0000008f36767220 */ /* 0x000fe20000410000 */
[----:B------:R-:W-:-:S02]  /*1c60*/  SEL R113, R236, R105, P2 ;  /* 0x00000069ec717207 */ /* 0x000fc40001000000 */
[----:B------:R-:W-:Y:S02]  /*1c70*/  SEL R115, R240, R107, P2 ;  /* 0x0000006bf0737207 */ /* 0x000fe40001000000 */
[----:B------:R-:W-:Y:S02]  /*1c80*/  SEL R117, R117, RZ, P4 ;  /* 0x000000ff75757207 */ /* 0x000fe40002000000 */
[----:B------:R-:W-:Y:S01]  /*1c90*/  SEL R118, R118, RZ, P5 ;  /* 0x000000ff76767207 */ /* 0x000fe20002800000 */
[----:B------:R-:W-:Y:S04]  /*1ca0*/  @P1 STG.E.128 [R148.64], R112 ;  /* 0x0000007094001986 */ /* 0x000fe8000c101d04 */
[----:B------:R0:W-:Y:S04]  /*1cb0*/  STG.E.128 [R130.64], R116 ;  /* 0x0000007482007986 */ /* 0x0001e8000c101d04 */
[----:B------:R-:W2:Y:S01]  /*1cc0*/  LDG.E.128 R120, [R120.64] ;  /* 0x0000000478787981 */ /* 0x000ea2000c1e1d00 */
[----:B------:R-:W-:-:S02]  /*1cd0*/  FFMA.FTZ R227, R227, R124, R125 ;  /* 0x0000007ce3e37223 */ /* 0x000fc4000001007d */
[-C--:B------:R-:W-:Y:S02]  /*1ce0*/  FFMA.FTZ R228, R228, R124.reuse, R125 ;  /* 0x0000007ce4e47223 */ /* 0x080fe4000001007d */
[----:B------:R-:W-:Y:S01]  /*1cf0*/  FADD.FTZ R232, R232, -R227 ;  /* 0x800000e3e8e87221 */ /* 0x000fe20000010000 */
[----:B------:R-:W-:Y:S01]  /*1d00*/  IADD3 R227, R205, 0x200, RZ ;  /* 0x00000200cde37810 */ /* 0x000fe20007ffe0ff */
[--C-:B------:R-:W-:Y:S02]  /*1d10*/  FFMA.FTZ R230, R230, R124, R125.reuse ;  /* 0x0000007ce6e67223 */ /* 0x100fe4000001007d */
[----:B------:R-:W-:Y:S02]  /*1d20*/  FMUL.FTZ R153, R201, R232 ;  /* 0x000000e8c9997220 */ /* 0x000fe40000410000 */
[----:B------:R-:W-:Y:S02]  /*1d30*/  FFMA.FTZ R233, R233, R124, R125 ;  /* 0x0000007ce9e97223 */ /* 0x000fe4000001007d */
[----:B------:R-:W-:-:S02]  /*1d40*/  @P0 FADD.FTZ R153, R84, R153 ;  /* 0x0000009954990221 */ /* 0x000fc40000010000 */
[----:B------:R-:W-:Y:S02]  /*1d50*/  FMUL.FTZ R111, R111, R126 ;  /* 0x0000007e6f6f7220 */ /* 0x000fe40000410000 */
[----:B------:R-:W-:Y:S02]  /*1d60*/  FADD.FTZ R228, R235, -R228 ;  /* 0x800000e4ebe47221 */ /* 0x000fe40000010000 */
[----:B------:R-:W-:Y:S01]  /*1d70*/  FADD.FTZ R230, R237, -R230 ;  /* 0x800000e6ede67221 */ /* 0x000fe20000010000 */
[----:B0-----:R-:W-:Y:S01]  /*1d80*/  FSEL R130, R111, RZ, P6 ;  /* 0x000000ff6f827208 */ /* 0x001fe20003000000 */
[----:B------:R-:W-:Y:S02]  /*1d90*/  FMUL.FTZ R109, R109, R108 ;  /* 0x0000006c6d6d7220 */ /* 0x000fe40000410000 */
[----:B------:R-:W-:Y:S02]  /*1da0*/  FADD.FTZ R238, R238, -R233 ;  /* 0x800000e9eeee7221 */ /* 0x000fe40000010000 */
[----:B------:R-:W-:Y:S01]  /*1db0*/  FMUL.FTZ R108, R153, R202 ;  /* 0x000000ca996c7220 */ /* 0x000fe20000410000 */
[----:B------:R-:W-:Y:S01]  /*1dc0*/  FSEL R126, R109, RZ, P4 ;  /* 0x000000ff6d7e7208 */ /* 0x000fe20002000000 */
[C---:B------:R-:W-:Y:S01]  /*1dd0*/  FMUL.FTZ R228, R201.reuse, R228 ;  /* 0x000000e4c9e47220 */ /* 0x040fe20000410000 */
[----:B------:R-:W-:Y:S01]  /*1de0*/  LOP3.LUT P4, RZ, R210, 0xff, RZ, 0xc0, !PT ;  /* 0x000000ffd2ff7812 */ /* 0x000fe2000788c0ff */
[----:B------:R-:W-:-:S02]  /*1df0*/  FMUL.FTZ R111, R201, R230 ;  /* 0x000000e6c96f7220 */ /* 0x000fc40000410000 */
[----:B------:R-:W-:Y:S02]  /*1e00*/  FMUL.FTZ R238, R201, R238 ;  /* 0x000000eec9ee7220 */ /* 0x000fe40000410000 */
[----:B------:R-:W-:Y:S01]  /*1e10*/  FMUL.FTZ R113, R108, c[0x0][0x1e8] ;  /* 0x00007a006c717a20 */ /* 0x000fe20000410000 */
[----:B------:R-:W-:Y:S01]  /*1e20*/  IADD3 R108, R205, 0x100, RZ ;  /* 0x00000100cd6c7810 */ /* 0x000fe20007ffe0ff */
[----:B------:R-:W-:Y:S02]  /*1e30*/  @P0 FADD.FTZ R228, R85, R228 ;  /* 0x000000e455e40221 */ /* 0x000fe40000010000 */
[----:B------:R-:W-:Y:S01]  /*1e40*/  @P0 FADD.FTZ R111, R86, R111 ;  /* 0x0000006f566f0221 */ /* 0x000fe20000010000 */
[----:B------:R-:W-:Y:S01]  /*1e50*/  LEA R148, P6, R108, c[0x0][0x248], 0x4 ;  /* 0x000092006c947a11 */ /* 0x000fe200078c20ff */
[----:B------:R-:W-:Y:S02]  /*1e60*/  @P0 FADD.FTZ R238, R87, R238 ;  /* 0x000000ee57ee0221 */ /* 0x000fe40000010000 */
[----:B------:R-:W-:Y:S01]  /*1e70*/  FMUL.FTZ R143, R110, R143 ;  /* 0x0000008f6e8f7220 */ /* 0x000fe20000410000 */
[----:B------:R-:W-:Y:S01]  /*1e80*/  LEA.HI.X R149, R108, c[0x0][0x24c], RZ, 0x4, P6 ;  /* 0x000093006c957a11 */ /* 0x000fe200030f24ff */
[----:B------:R-:W-:Y:S01]  /*1e90*/  FMUL.FTZ R112, R48, R113 ;  /* 0x0000007130707220 */ /* 0x000fe20000410000 */
[----:B------:R-:W-:Y:S01]  /*1ea0*/  SEL R108, R153, R104, P2 ;  /* 0x00000068996c7207 */ /* 0x000fe20001000000 */
[-C--:B------:R-:W-:Y:S01]  /*1eb0*/  FMUL.FTZ R109, R228, R202.reuse ;  /* 0x000000cae46d7220 */ /* 0x080fe20000410000 */
[----:B------:R-:W-:Y:S01]  /*1ec0*/  FSEL R143, R143, RZ, P5 ;  /* 0x000000ff8f8f7208 */ /* 0x000fe20002800000 */
[----:B------:R-:W-:Y:S01]  /*1ed0*/  FMUL.FTZ R110, R111, R202 ;  /* 0x000000ca6f6e7220 */ /* 0x000fe20000410000 */
[----:B------:R-:W-:Y:S01]  /*1ee0*/  SEL R112, R112, RZ, P4 ;  /* 0x000000ff70707207 */ /* 0x000fe20002000000 */
[----:B------:R-:W-:Y:S01]  /*1ef0*/  @P1 IMAD.WIDE.U32 R150, R211, R138, c[0x0][0x258] ;  /* 0x00009600d3961625 */ /* 0x000fe200078e008a */
[----:B------:R-:W-:-:S02]  /*1f00*/  LOP3.LUT P5, RZ, R210, 0xff00, RZ, 0xc0, !PT ;  /* 0x0000ff00d2ff7812 */ /* 0x000fc400078ac0ff */
[----:B------:R-:W-:Y:S01]  /*1f10*/  LOP3.LUT P6, RZ, R210, 0xff000000, RZ, 0xc0, !PT ;  /* 0xff000000d2ff7812 */ /* 0x000fe200078cc0ff */
[----:B------:R-:W-:Y:S01]  /*1f20*/  FMUL.FTZ R153, R110, c[0x0][0x1e8] ;  /* 0x00007a006e997a20 */ /* 0x000fe20000410000 */
[----:B------:R-:W-:Y:S01]  /*1f30*/  SEL R110, R111, R106, P2 ;  /* 0x0000006a6f6e7207 */ /* 0x000fe20001000000 */
[----:B------:R-:W-:Y:S01]  /*1f40*/  IMAD.WIDE.U32 R116, R227, R138, c[0x0][0x170] ;  /* 0x00005c00e3747625 */ /* 0x000fe200078e008a */
[----:B------:R-:W-:-:S03]  /*1f50*/  SEL R111, R238, R107, P2 ;  /* 0x0000006bee6f7207 */ /* 0x000fc60001000000 */
[----:B------:R-:W-:Y:S02]  /*1f60*/  FMUL.FTZ R114, R50, R153 ;  /* 0x0000009932727220 */ /* 0x000fe40000410000 */
[----:B--2---:R-:W-:Y:S02]  /*1f70*/  FMUL.FTZ R120, R113, R120 ;  /* 0x0000007871787220 */ /* 0x004fe40000410000 */
[----:B------:R-:W-:-:S03]  /*1f80*/  FMUL.FTZ R113, R238, R202 ;  /* 0x000000caee717220 */ /* 0x000fc60000410000 */
[----:B------:R-:W-:Y:S01]  /*1f90*/  FSEL R131, R120, RZ, P4 ;  /* 0x000000ff78837208 */ /* 0x000fe20002000000 */
[----:B------:R-:W-:Y:S01]  /*1fa0*/  FMUL.FTZ R120, R109, c[0x0][0x1e8] ;  /* 0x00007a006d787a20 */ /* 0x000fe20000410000 */
[----:B------:R-:W-:Y:S01]  /*1fb0*/  LOP3.LUT P4, RZ, R210, 0xff0000, RZ, 0xc0, !PT ;  /* 0x00ff0000d2ff7812 */ /* 0x000fe2000788c0ff */
[----:B------:R-:W-:Y:S01]  /*1fc0*/  FMUL.FTZ R152, R113, c[0x0][0x1e8] ;  /* 0x00007a0071987a20 */ /* 0x000fe20000410000 */
[----:B------:R-:W-:Y:S01]  /*1fd0*/  SEL R109, R228, R105, P2 ;  /* 0x00000069e46d7207 */ /* 0x000fe20001000000 */
[----:B------:R-:W-:Y:S01]  /*1fe0*/  FMUL.FTZ R113, R49, R120 ;  /* 0x0000007831717220 */ /* 0x000fe20000410000 */
[----:B------:R-:W-:Y:S01]  /*1ff0*/  SEL R114, R114, RZ, P4 ;  /* 0x000000ff72727207 */ /* 0x000fe20002000000 */
[----:B------:R-:W-:Y:S02]  /*2000*/  FMUL.FTZ R115, R51, R152 ;  /* 0x0000009833737220 */ /* 0x000fe40000410000 */
[----:B------:R0:W-:Y:S01]  /*2010*/  @P1 STG.E.128 [R150.64], R108 ;  /* 0x0000006c96001986 */ /* 0x0001e2000c101d04 */
[----:B------:R-:W-:-:S02]  /*2020*/  SEL R113, R113, RZ, P5 ;  /* 0x000000ff71717207 */ /* 0x000fc40002800000 */
[----:B------:R-:W-:-:S05]  /*2030*/  SEL R115, R115, RZ, P6 ;  /* 0x000000ff73737207 */ /* 0x000fca0003000000 */
[----:B------:R1:W-:Y:S04]  /*2040*/  STG.E.128 [R148.64], R112 ;  /* 0x0000007094007986 */ /* 0x0003e8000c101d04 */
[----:B------:R-:W2:Y:S01]  /*2050*/  LDG.E.128 R116, [R116.64] ;  /* 0x0000000474747981 */ /* 0x000ea2000c1e1d00 */
[-CC-:B------:R-:W-:Y:S01]  /*2060*/  FFMA.FTZ R218, R218, R124.reuse, R125.reuse ;  /* 0x0000007cdada7223 */ /* 0x180fe2000001007d */
[----:B------:R-:W-:Y:S01]  /*2070*/  IADD3 R211, R205, 0x300, RZ ;  /* 0x00000300cdd37810 */ /* 0x000fe20007ffe0ff */
[-CC-:B------:R-:W-:Y:S02]  /*2080*/  FFMA.FTZ R221, R221, R124.reuse, R125.reuse ;  /* 0x0000007cdddd7223 */ /* 0x180fe4000001007d */
[----:B------:R-:W-:Y:S02]  /*2090*/  FADD.FTZ R218, R223, -R218 ;  /* 0x800000dadfda7221 */ /* 0x000fe40000010000 */
[----:B------:R-:W-:-:S02]  /*20a0*/  FFMA.FTZ R222, R222, R124, R125 ;  /* 0x0000007cdede7223 */ /* 0x000fc4000001007d */
[----:B------:R-:W-:Y:S02]  /*20b0*/  FMUL.FTZ R223, R201, R218 ;  /* 0x000000dac9df7220 */ /* 0x000fe40000410000 */
[----:B------:R-:W-:Y:S02]  /*20c0*/  FFMA.FTZ R224, R224, R124, R125 ;  /* 0x0000007ce0e07223 */ /* 0x000fe4000001007d */
[----:B------:R-:W-:Y:S02]  /*20d0*/  @P0 FADD.FTZ R223, R88, R223 ;  /* 0x000000df58df0221 */ /* 0x000fe40000010000 */
[----:B------:R-:W-:Y:S02]  /*20e0*/  FADD.FTZ R226, R226, -R221 ;  /* 0x800000dde2e27221 */ /* 0x000fe40000010000 */
[----:B------:R-:W-:Y:S02]  /*20f0*/  FADD.FTZ R222, R225, -R222 ;  /* 0x800000dee1de7221 */ /* 0x000fe40000010000 */
[----:B------:R-:W-:-:S02]  /*2100*/  FADD.FTZ R224, R231, -R224 ;  /* 0x800000e0e7e07221 */ /* 0x000fc40000010000 */
[----:B0-----:R-:W-:Y:S02]  /*2110*/  FMUL.FTZ R108, R223, R202 ;  /* 0x000000cadf6c7220 */ /* 0x001fe40000410000 */
[----:B------:R-:W-:Y:S02]  /*2120*/  FMUL.FTZ R121, R121, R120 ;  /* 0x0000007879797220 */ /* 0x000fe40000410000 */
[----:B------:R-:W-:Y:S02]  /*2130*/  FMUL.FTZ R123, R123, R152 ;  /* 0x000000987b7b7220 */ /* 0x000fe40000410000 */
[----:B------:R-:W-:Y:S01]  /*2140*/  FMUL.FTZ R226, R201, R226 ;  /* 0x000000e2c9e27220 */ /* 0x000fe20000410000 */
[----:B------:R-:W-:Y:S01]  /*2150*/  FSEL R152, R121, RZ, P5 ;  /* 0x000000ff79987208 */ /* 0x000fe20002800000 */
[----:B------:R-:W-:Y:S01]  /*2160*/  FMUL.FTZ R111, R201, R222 ;  /* 0x000000dec96f7220 */ /* 0x000fe20000410000 */
[----:B------:R-:W-:Y:S01]  /*2170*/  FSEL R154, R123, RZ, P6 ;  /* 0x000000ff7b9a7208 */ /* 0x000fe20003000000 */
[----:B------:R-:W-:Y:S01]  /*2180*/  FMUL.FTZ R224, R201, R224 ;  /* 0x000000e0c9e07220 */ /* 0x000fe20000410000 */
[----:B------:R-:W-:Y:S01]  /*2190*/  LOP3.LUT P5, RZ, R208, 0xff, RZ, 0xc0, !PT ;  /* 0x000000ffd0ff7812 */ /* 0x000fe200078ac0ff */
[----:B------:R-:W-:Y:S01]  /*21a0*/  FMUL.FTZ R109, R108, c[0x0][0x1e8] ;  /* 0x00007a006c6d7a20 */ /* 0x000fe20000410000 */
[----:B-1----:R-:W-:Y:S01]  /*21b0*/  LEA R148, P6, R227, c[0x0][0x248], 0x4 ;  /* 0x00009200e3947a11 */ /* 0x002fe200078c20ff */
[----:B------:R-:W-:Y:S01]  /*21c0*/  @P0 FADD.FTZ R226, R89, R226 ;  /* 0x000000e259e20221 */ /* 0x000fe20000010000 */
[----:B------:R-:W-:Y:S01]  /*21d0*/  SEL R108, R223, R104, P2 ;  /* 0x00000068df6c7207 */ /* 0x000fe20001000000 */
[----:B------:R-:W-:Y:S01]  /*21e0*/  @P0 FADD.FTZ R111, R90, R111 ;  /* 0x0000006f5a6f0221 */ /* 0x000fe20000010000 */
[----:B------:R-:W-:Y:S01]  /*21f0*/  LEA.HI.X R149, R227, c[0x0][0x24c], RZ, 0x4, P6 ;  /* 0x00009300e3957a11 */ /* 0x000fe200030f24ff */
[----:B------:R-:W-:Y:S01]  /*2200*/  @P0 FADD.FTZ R224, R91, R224 ;  /* 0x000000e05be00221 */ /* 0x000fe20000010000 */
[----:B------:R-:W-:Y:S01]  /*2210*/  LOP3.LUT P6, RZ, R208, 0xff000000, RZ, 0xc0, !PT ;  /* 0xff000000d0ff7812 */ /* 0x000fe200078cc0ff */
[----:B------:R-:W-:-:S02]  /*2220*/  FMUL.FTZ R122, R122, R153 ;  /* 0x000000997a7a7220 */ /* 0x000fc40000410000 */
[----:B------:R-:W-:Y:S02]  /*2230*/  FMUL.FTZ R112, R44, R109 ;  /* 0x0000006d2c707220 */ /* 0x000fe40000410000 */
[-C--:B------:R-:W-:Y:S01]  /*2240*/  FMUL.FTZ R110, R111, R202.reuse ;  /* 0x000000ca6f6e7220 */ /* 0x080fe20000410000 */
[----:B------:R-:W-:Y:S01]  /*2250*/  FSEL R155, R122, RZ, P4 ;  /* 0x000000ff7a9b7208 */ /* 0x000fe20002000000 */
[----:B------:R-:W-:Y:S01]  /*2260*/  FMUL.FTZ R113, R224, R202 ;  /* 0x000000cae0717220 */ /* 0x000fe20000410000 */
[----:B------:R-:W-:Y:S01]  /*2270*/  SEL R112, R112, RZ, P5 ;  /* 0x000000ff70707207 */ /* 0x000fe20002800000 */
[----:B------:R-:W-:Y:S01]  /*2280*/  @P1 IMAD.WIDE.U32 R150, R209, R138, c[0x0][0x258] ;  /* 0x00009600d1961625 */ /* 0x000fe200078e008a */
[----:B------:R-:W-:-:S03]  /*2290*/  LOP3.LUT P4, RZ, R208, 0xff00, RZ, 0xc0, !PT ;  /* 0x0000ff00d0ff7812 */ /* 0x000fc6000788c0ff */
        /* <DEDUP_REMOVED lines=20> */
[-CC-:B------:R-:W-:Y:S02]  /*23e0*/  FFMA.FTZ R212, R212, R124.reuse, R125.reuse ;  /* 0x0000007cd4d47223 */ /* 0x180fe4000001007d */
        /* <DEDUP_REMOVED lines=8> */
[----:B------:R-:W-:Y:S01]  /*2470*/  FADD.FTZ R220, R220, -R217 ;  /* 0x800000d9dcdc7221 */ /* 0x000fe20000010000 */
[----:B------:R-:W-:Y:S01]  /*2480*/  IADD3 R217, R205, 0x400, RZ ;  /* 0x00000400cdd97810 */ /* 0x000fe20007ffe0ff */
[----:B0-----:R-:W-:-:S02]  /*2490*/  FMUL.FTZ R108, R215, R202 ;  /* 0x000000cad76c7220 */ /* 0x001fc40000410000 */
        /* <DEDUP_REMOVED lines=39> */
[----:B------:R-:W-:Y:S01]  /*2710*/  @P1 STG.E.128 [R150.64], R108 ;  /* 0x0000006c96001986 */ /* 0x000fe2000c101d04 */
[----:B------:R-:W-:-:S02]  /*2720*/  SEL R113, R113, RZ, P5 ;  /* 0x000000ff71717207 */ /* 0x000fc40002800000 */
[----:B------:R-:W-:-:S05]  /*2730*/  SEL R115, R115, RZ, P6 ;  /* 0x000000ff73737207 */ /* 0x000fca0003000000 */
[----:B------:R0:W-:Y:S04]  /*2740*/  STG.E.128 [R148.64], R112 ;  /* 0x0000007094007986 */ /* 0x0001e8000c101d04 */
[----:B------:R-:W2:Y:S01]  /*2750*/  LDG.E.128 R116, [R116.64] ;  /* 0x0000000474747981 */ /* 0x000ea2000c1e1d00 */
[-CC-:B------:R-:W-:Y:S02]  /*2760*/  FFMA.FTZ R139, R139, R124.reuse, R125.reuse ;  /* 0x0000007c8b8b7223 */ /* 0x180fe4000001007d */
[-C--:B------:R-:W-:Y:S02]  /*2770*/  FFMA.FTZ R140, R140, R124.reuse, R125 ;  /* 0x0000007c8c8c7223 */ /* 0x080fe4000001007d */
[----:B------:R-:W-:Y:S02]  /*2780*/  FADD.FTZ R144, R144, -R139 ;  /* 0x8000008b90907221 */ /* 0x000fe40000010000 */
[----:B------:R-:W-:-:S02]  /*2790*/  FFMA.FTZ R141, R141, R124, R125 ;  /* 0x0000007c8d8d7223 */ /* 0x000fc4000001007d */
[----:B------:R-:W-:Y:S02]  /*27a0*/  FMUL.FTZ R211, R201, R144 ;  /* 0x00000090c9d37220 */ /* 0x000fe40000410000 */
[----:B------:R-:W-:Y:S02]  /*27b0*/  FFMA.FTZ R142, R142, R124, R125 ;  /* 0x0000007c8e8e7223 */ /* 0x000fe4000001007d */
[----:B------:R-:W-:Y:S01]  /*27c0*/  @P0 FADD.FTZ R211, R96, R211 ;  /* 0x000000d360d30221 */ /* 0x000fe20000010000 */
[----:B0-----:R-:W-:Y:S01]  /*27d0*/  IADD3 R149, R205, 0x500, RZ ;  /* 0x00000500cd957810 */ /* 0x001fe20007ffe0ff */
[----:B------:R-:W-:Y:S02]  /*27e0*/  FADD.FTZ R144, R145, -R140 ;  /* 0x8000008c91907221 */ /* 0x000fe40000010000 */
[----:B------:R-:W-:Y:S02]  /*27f0*/  FADD.FTZ R146, R146, -R141 ;  /* 0x8000008d92927221 */ /* 0x000fe40000010000 */
[----:B------:R-:W-:-:S02]  /*2800*/  FADD.FTZ R110, R147, -R142 ;  /* 0x8000008e936e7221 */ /* 0x000fc40000010000 */
[----:B------:R-:W-:Y:S02]  /*2810*/  FMUL.FTZ R108, R211, R202 ;  /* 0x000000cad36c7220 */ /* 0x000fe40000410000 */
[----:B------:R-:W-:Y:S02]  /*2820*/  FMUL.FTZ R121, R121, R120 ;  /* 0x0000007879797220 */ /* 0x000fe40000410000 */
[C---:B------:R-:W-:Y:S02]  /*2830*/  FMUL.FTZ R144, R201.reuse, R144 ;  /* 0x00000090c9907220 */ /* 0x040fe40000410000 */
[----:B------:R-:W-:Y:S01]  /*2840*/  FMUL.FTZ R111, R201, R146 ;  /* 0x00000092c96f7220 */ /* 0x000fe20000410000 */
[----:B------:R-:W-:Y:S01]  /*2850*/  FSEL R142, R121, RZ, P5 ;  /* 0x000000ff798e7208 */ /* 0x000fe20002800000 */
[----:B------:R-:W-:Y:S01]  /*2860*/  FMUL.FTZ R120, R201, R110 ;  /* 0x0000006ec9787220 */ /* 0x000fe20000410000 */
[----:B------:R-:W-:Y:S01]  /*2870*/  LOP3.LUT P5, RZ, R203, 0xff, RZ, 0xc0, !PT ;  /* 0x000000ffcbff7812 */ /* 0x000fe200078ac0ff */
[----:B------:R-:W-:-:S02]  /*2880*/  FMUL.FTZ R109, R108, c[0x0][0x1e8] ;  /* 0x00007a006c6d7a20 */ /* 0x000fc40000410000 */
[----:B------:R-:W-:Y:S02]  /*2890*/  @P0 FADD.FTZ R144, R97, R144 ;  /* 0x0000009061900221 */ /* 0x000fe40000010000 */
[----:B------:R-:W-:Y:S02]  /*28a0*/  @P0 FADD.FTZ R111, R98, R111 ;  /* 0x0000006f626f0221 */ /* 0x000fe40000010000 */
[----:B------:R-:W-:Y:S02]  /*28b0*/  @P0 FADD.FTZ R120, R99, R120 ;  /* 0x0000007863780221 */ /* 0x000fe40000010000 */
[----:B------:R-:W-:Y:S02]  /*28c0*/  FMUL.FTZ R123, R123, R206 ;  /* 0x000000ce7b7b7220 */ /* 0x000fe40000410000 */
[----:B------:R-:W-:Y:S02]  /*28d0*/  FMUL.FTZ R112, R36, R109 ;  /* 0x0000006d24707220 */ /* 0x000fe40000410000 */
[----:B------:R-:W-:-:S02]  /*28e0*/  FMUL.FTZ R110, R111, R202 ;  /* 0x000000ca6f6e7220 */ /* 0x000fc40000410000 */
[----:B------:R-:W-:Y:S01]  /*28f0*/  FMUL.FTZ R113, R120, R202 ;  /* 0x000000ca78717220 */ /* 0x000fe20000410000 */
[----:B------:R-:W-:Y:S01]  /*2900*/  SEL R112, R112, RZ, P5 ;  /* 0x000000ff70707207 */ /* 0x000fe20002800000 */
[----:B------:R-:W-:Y:S02]  /*2910*/  FMUL.FTZ R122, R122, R207 ;  /* 0x000000cf7a7a7220 */ /* 0x000fe40000410000 */
[----:B------:R-:W-:Y:S01]  /*2920*/  FMUL.FTZ R147, R110, c[0x0][0x1e8] ;  /* 0x00007a006e937a20 */ /* 0x000fe20000410000 */
[----:B------:R-:W-:Y:S01]  /*2930*/  SEL R110, R111, R106, P2 ;  /* 0x0000006a6f6e7207 */ /* 0x000fe20001000000 */
[----:B------:R-:W-:Y:S01]  /*2940*/  FMUL.FTZ R148, R113, c[0x0][0x1e8] ;  /* 0x00007a0071947a20 */ /* 0x000fe20000410000 */
[----:B------:R-:W-:Y:S01]  /*2950*/  FSEL R139, R122, RZ, P4 ;  /* 0x000000ff7a8b7208 */ /* 0x000fe20002000000 */
[----:B------:R-:W-:Y:S01]  /*2960*/  FMUL.FTZ R114, R38, R147 ;  /* 0x0000009326727220 */ /* 0x000fe20000410000 */
[----:B------:R-:W-:Y:S01]  /*2970*/  LOP3.LUT P4, RZ, R203, 0xff00, RZ, 0xc0, !PT ;  /* 0x0000ff00cbff7812 */ /* 0x000fe2000788c0ff */
[----:B------:R-:W-:Y:S01]  /*2980*/  FMUL.FTZ R115, R39, R148 ;  /* 0x0000009427737220 */ /* 0x000fe20000410000 */
[----:B------:R-:W-:Y:S01]  /*2990*/  SEL R111, R120, R107, P2 ;  /* 0x0000006b786f7207 */ /* 0x000fe20001000000 */
[----:B------:R-:W-:-:S04]  /*29a0*/  @P1 IMAD.WIDE.U32 R204, R204, R138, c[0x0][0x258] ;  /* 0x00009600cccc1625 */ /* 0x000fc800078e008a */
[----:B------:R-:W-:-:S04]  /*29b0*/  IMAD.WIDE.U32 R120, R149, R138, c[0x0][0x170] ;  /* 0x00005c0095787625 */ /* 0x000fc800078e008a */
[----:B--2---:R-:W-:Y:S01]  /*29c0*/  FMUL.FTZ R108, R109, R116 ;  /* 0x000000746d6c7220 */ /* 0x004fe20000410000 */
[----:B------:R-:W-:Y:S01]  /*29d0*/  FSEL R116, R123, RZ, P6 ;  /* 0x000000ff7b747208 */ /* 0x000fe20003000000 */
[----:B------:R-:W-:Y:S01]  /*29e0*/  FMUL.FTZ R109, R144, R202 ;  /* 0x000000ca906d7220 */ /* 0x000fe20000410000 */
[----:B------:R-:W-:Y:S02]  /*29f0*/  LEA R140, P6, R217, c[0x0][0x248], 0x4 ;  /* 0x00009200d98c7a11 */ /* 0x000fe400078c20ff */
[----:B------:R-:W-:Y:S01]  /*2a00*/  FSEL R145, R108, RZ, P5 ;  /* 0x000000ff6c917208 */ /* 0x000fe20002800000 */
[----:B------:R-:W-:Y:S01]  /*2a10*/  FMUL.FTZ R146, R109, c[0x0][0x1e8] ;  /* 0x00007a006d927a20 */ /* 0x000fe20000410000 */
[----:B------:R-:W-:Y:S02]  /*2a20*/  LEA.HI.X R141, R217, c[0x0][0x24c], RZ, 0x4, P6 ;  /* 0x00009300d98d7a11 */ /* 0x000fe400030f24ff */
[----:B------:R-:W-:Y:S01]  /*2a30*/  LOP3.LUT P5, RZ, R203, 0xff0000, RZ, 0xc0, !PT ;  /* 0x00ff0000cbff7812 */ /* 0x000fe200078ac0ff */
[----:B------:R-:W-:Y:S01]  /*2a40*/  FMUL.FTZ R113, R37, R146 ;  /* 0x0000009225717220 */ /* 0x000fe20000410000 */
[----:B------:R-:W-:-:S02]  /*2a50*/  LOP3.LUT P6, RZ, R203, 0xff000000, RZ, 0xc0, !PT ;  /* 0xff000000cbff7812 */ /* 0x000fc400078cc0ff */
[----:B------:R-:W-:Y:S02]  /*2a60*/  SEL R108, R211, R104, P2 ;  /* 0x00000068d36c7207 */ /* 0x000fe40001000000 */
[----:B------:R-:W-:Y:S02]  /*2a70*/  SEL R109, R144, R105, P2 ;  /* 0x00000069906d7207 */ /* 0x000fe40001000000 */
[----:B------:R-:W-:Y:S02]  /*2a80*/  SEL R113, R113, RZ, P4 ;  /* 0x000000ff71717207 */ /* 0x000fe40002000000 */
[----:B------:R-:W-:Y:S01]  /*2a90*/  SEL R114, R114, RZ, P5 ;  /* 0x000000ff72727207 */ /* 0x000fe20002800000 */
[----:B------:R0:W-:Y:S01]  /*2aa0*/  @P1 STG.E.128 [R204.64], R108 ;  /* 0x0000006ccc001986 */ /* 0x0001e2000c101d04 */
[----:B------:R-:W-:-:S05]  /*2ab0*/  SEL R115, R115, RZ, P6 ;  /* 0x000000ff73737207 */ /* 0x000fca0003000000 */
[----:B------:R1:W-:Y:S04]  /*2ac0*/  STG.E.128 [R140.64], R112 ;  /* 0x000000708c007986 */ /* 0x0003e8000c101d04 */
[----:B------:R-:W2:Y:S01]  /*2ad0*/  LDG.E.128 R120, [R120.64] ;  /* 0x0000000478787981 */ /* 0x000ea2000c1e1d00 */
[-CC-:B------:R-:W-:Y:S01]  /*2ae0*/  FFMA.FTZ R128, R128, R124.reuse, R125.reuse ;  /* 0x0000007c80807223 */ /* 0x180fe2000001007d */
[----:B------:R-:W-:Y:S01]  /*2af0*/  IADD3 R198, R198, c[0x0][0x160], RZ ;  /* 0x00005800c6c67a10 */ /* 0x000fe20007ffe0ff */
[-CC-:B------:R-:W-:Y:S01]  /*2b00*/  FFMA.FTZ R129, R129, R124.reuse, R125.reuse ;  /* 0x0000007c81817223 */ /* 0x180fe2000001007d */
[----:B------:R-:W-:Y:S01]  /*2b10*/  SEL R244, RZ, 0x1, P3 ;  /* 0x00000001fff47807 */ /* 0x000fe20001800000 */
[-CC-:B------:R-:W-:Y:S02]  /*2b20*/  FFMA.FTZ R132, R132, R124.reuse, R125.reuse ;  /* 0x0000007c84847223 */ /* 0x180fe4000001007d */
[----:B------:R-:W-:-:S02]  /*2b30*/  FFMA.FTZ R125, R137, R124, R125 ;  /* 0x0000007c897d7223 */ /* 0x000fc4000001007d */
[----:B------:R-:W-:Y:S02]  /*2b40*/  FADD.FTZ R128, R133, -R128 ;  /* 0x8000008085807221 */ /* 0x000fe40000010000 */
[----:B------:R-:W-:Y:S02]  /*2b50*/  FADD.FTZ R134, R134, -R129 ;  /* 0x8000008186867221 */ /* 0x000fe40000010000 */
[----:B------:R-:W-:Y:S02]  /*2b60*/  FADD.FTZ R132, R135, -R132 ;  /* 0x8000008487847221 */ /* 0x000fe40000010000 */
[----:B------:R-:W-:Y:S02]  /*2b70*/  FADD.FTZ R136, R136, -R125 ;  /* 0x8000007d88887221 */ /* 0x000fe40000010000 */
[C---:B0-----:R-:W-:Y:S02]  /*2b80*/  FMUL.FTZ R109, R201.reuse, R128 ;  /* 0x00000080c96d7220 */ /* 0x041fe40000410000 */
        /* <DEDUP_REMOVED lines=13> */
[----:B------:R-:W-:Y:S01]  /*2c60*/  FMUL.FTZ R119, R119, R148 ;  /* 0x0000009477777220 */ /* 0x000fe20000410000 */
[----:B-1----:R-:W-:Y:S01]  /*2c70*/  FSEL R115, R118, RZ, P5 ;  /* 0x000000ff76737208 */ /* 0x002fe20002800000 */
[-C--:B------:R-:W-:Y:S01]  /*2c80*/  FMUL.FTZ R109, R109, R202.reuse ;  /* 0x000000ca6d6d7220 */ /* 0x080fe20000410000 */
[----:B------:R-:W-:Y:S01]  /*2c90*/  FSEL R114, R117, RZ, P4 ;  /* 0x000000ff75727208 */ /* 0x000fe20002000000 */
[-C--:B------:R-:W-:Y:S01]  /*2ca0*/  FMUL.FTZ R134, R134, R202.reuse ;  /* 0x000000ca86867220 */ /* 0x080fe20000410000 */
[----:B------:R-:W-:Y:S01]  /*2cb0*/  FSEL R118, R119, RZ, P6 ;  /* 0x000000ff77767208 */ /* 0x000fe20003000000 */
[-C--:B------:R-:W-:Y:S01]  /*2cc0*/  FMUL.FTZ R111, R111, R202.reuse ;  /* 0x000000ca6f6f7220 */ /* 0x080fe20000410000 */
[C---:B------:R-:W-:Y:S01]  /*2cd0*/  LOP3.LUT P4, RZ, R199.reuse, 0xff, RZ, 0xc0, !PT ;  /* 0x000000ffc7ff7812 */ /* 0x040fe2000788c0ff */
[----:B------:R-:W-:Y:S01]  /*2ce0*/  FMUL.FTZ R202, R136, R202 ;  /* 0x000000ca88ca7220 */ /* 0x000fe20000410000 */
[----:B------:R-:W-:Y:S01]  /*2cf0*/  LOP3.LUT P5, RZ, R199, 0xff00, RZ, 0xc0, !PT ;  /* 0x0000ff00c7ff7812 */ /* 0x000fe200078ac0ff */
[----:B------:R-:W-:Y:S01]  /*2d00*/  FADD.FTZ R174, R139, R174 ;  /* 0x000000ae8bae7221 */ /* 0x000fe20000010000 */
[C---:B------:R-:W-:Y:S01]  /*2d10*/  LOP3.LUT P6, RZ, R199.reuse, 0xff0000, RZ, 0xc0, !PT ;  /* 0x00ff0000c7ff7812 */ /* 0x040fe200078cc0ff */
[----:B------:R-:W-:Y:S01]  /*2d20*/  @P1 IMAD.WIDE.U32 R138, R200, R138, c[0x0][0x258] ;  /* 0x00009600c88a1625 */ /* 0x000fe200078e008a */
[----:B------:R-:W-:-:S02]  /*2d30*/  LOP3.LUT P0, RZ, R199, 0xff000000, RZ, 0xc0, !PT ;  /* 0xff000000c7ff7812 */ /* 0x000fc4000780c0ff */
[----:B------:R-:W-:Y:S01]  /*2d40*/  LEA R112, P2, R149, c[0x0][0x248], 0x4 ;  /* 0x0000920095707a11 */ /* 0x000fe200078420ff */
[----:B------:R-:W-:Y:S01]  /*2d50*/  FMUL.FTZ R117, R109, c[0x0][0x1e8] ;  /* 0x00007a006d757a20 */ /* 0x000fe20000410000 */
[----:B------:R-:W-:Y:S01]  /*2d60*/  @P1 STG.E.128 [R138.64], R104 ;  /* 0x000000688a001986 */ /* 0x000fe2000c101d04 */
[----:B------:R-:W-:Y:S01]  /*2d70*/  FMUL.FTZ R134, R134, c[0x0][0x1e8] ;  /* 0x00007a0086867a20 */ /* 0x000fe20000410000 */
[----:B------:R-:W-:Y:S01]  /*2d80*/  ISETP.GE.AND P1, PT, R198, c[0x0][0x164], PT ;  /* 0x00005900c6007a0c */ /* 0x000fe20003f26270 */
[----:B------:R-:W-:Y:S01]  /*2d90*/  FMUL.FTZ R119, R111, c[0x0][0x1e8] ;  /* 0x00007a006f777a20 */ /* 0x000fe20000410000 */
[----:B------:R-:W-:Y:S01]  /*2da0*/  LEA.HI.X R113, R149, c[0x0][0x24c], RZ, 0x4, P2 ;  /* 0x0000930095717a11 */ /* 0x000fe200010f24ff */
[----:B------:R-:W-:Y:S02]  /*2db0*/  FMUL.FTZ R202, R202, c[0x0][0x1e8] ;  /* 0x00007a00caca7a20 */ /* 0x000fe40000410000 */
[----:B------:R-:W-:Y:S02]  /*2dc0*/  FMUL.FTZ R108, R32, R117 ;  /* 0x00000075206c7220 */ /* 0x000fe40000410000 */
[----:B------:R-:W-:-:S02]  /*2dd0*/  FMUL.FTZ R109, R33, R134 ;  /* 0x00000086216d7220 */ /* 0x000fc40000410000 */
[----:B------:R-:W-:Y:S01]  /*2de0*/  FMUL.FTZ R110, R34, R119 ;  /* 0x00000077226e7220 */ /* 0x000fe20000410000 */
[----:B------:R-:W-:Y:S01]  /*2df0*/  SEL R108, R108, RZ, P4 ;  /* 0x000000ff6c6c7207 */ /* 0x000fe20002000000 */
[----:B------:R-:W-:Y:S01]  /*2e00*/  FMUL.FTZ R111, R35, R202 ;  /* 0x000000ca236f7220 */ /* 0x000fe20000410000 */
[----:B------:R-:W-:Y:S01]  /*2e10*/  SEL R109, R109, RZ, P5 ;  /* 0x000000ff6d6d7207 */ /* 0x000fe20002800000 */
[----:B------:R-:W-:Y:S01]  /*2e20*/  FADD.FTZ R175, R114, R175 ;  /* 0x000000af72af7221 */ /* 0x000fe20000010000 */
[----:B------:R-:W-:Y:S01]  /*2e30*/  SEL R110, R110, RZ, P6 ;  /* 0x000000ff6e6e7207 */ /* 0x000fe20003000000 */
[----:B------:R-:W-:Y:S01]  /*2e40*/  FADD.FTZ R178, R115, R178 ;  /* 0x000000b273b27221 */ /* 0x000fe20000010000 */
[----:B------:R-:W-:Y:S01]  /*2e50*/  SEL R111, R111, RZ, P0 ;  /* 0x000000ff6f6f7207 */ /* 0x000fe20000000000 */
[----:B------:R-:W-:Y:S02]  /*2e60*/  FADD.FTZ R10, R127, R10 ;  /* 0x0000000a7f0a7221 */ /* 0x000fe40000010000 */
[----:B------:R-:W-:-:S02]  /*2e70*/  FADD.FTZ R11, R126, R11 ;  /* 0x0000000b7e0b7221 */ /* 0x000fc40000010000 */
[----:B------:R0:W-:Y:S01]  /*2e80*/  STG.E.128 [R112.64], R108 ;  /* 0x0000006c70007986 */ /* 0x0001e2000c101d04 */
        /* <DEDUP_REMOVED lines=23> */
[----:B0-----:R-:W-:Y:S01]  /*3000*/  FSEL R108, R123, RZ, P0 ;  /* 0x000000ff7b6c7208 */ /* 0x001fe20000000000 */
[----:B------:R-:W-:Y:S02]  /*3010*/  FADD.FTZ R179, R114, R179 ;  /* 0x000000b372b37221 */ /* 0x000fe40000010000 */
[----:B------:R-:W-:Y:S02]  /*3020*/  FADD.FTZ R182, R117, R182 ;  /* 0x000000b675b67221 */ /* 0x000fe40000010000 */
[----:B------:R-:W-:Y:S01]  /*3030*/  FADD.FTZ R181, R108, R181 ;  /* 0x000000b56cb57221 */ /* 0x000fe20000010000 */
[----:B------:R-:W-:Y:S01]  /*3040*/  @P1 CALL.REL.NOINC `(.L_x_9065) ;  /* 0x0000001000001944 */ /* 0x000fe20003c00000 */
[----:B------:R-:W-:Y:S05]  /*3050*/  BRA `(.L_x_9066) ;  /* 0xffffd5d000007947 */ /* 0x000fea000383ffff */
.L_x_9065:
        /* <DEDUP_REMOVED lines=72> */
.L_x_9062:
        /* <DEDUP_REMOVED lines=28> */
.L_x_9063:
[----:B------:R-:W-:Y:S01]  /*36a0*/  HFMA2.MMA R112, -RZ, RZ, 0, 9.5367431640625e-07 ;  /* 0x00000010ff707435 */ /* 0x000fe200000001ff */
[----:B------:R-:W-:-:S02]  /*36b0*/  MOV R111, R113 ;  /* 0x00000071006f7202 */ /* 0x000fc40000000f00 */
[----:B------:R-:W-:Y:S02]  /*36c0*/  MOV R114, 0x1f ;  /* 0x0000001f00727802 */ /* 0x000fe40000000f00 */
[----:B------:R-:W-:Y:S02]  /*36d0*/  MOV R117, 0xffffffff ;  /* 0xffffffff00757802 */ /* 0x000fe40000000f00 */
[----:B------:R-:W-:Y:S02]  /*36e0*/  MOV R108, 0x3700 ;  /* 0x00003700006c7802 */ /* 0x000fe40000000f00 */
[----:B-----5:R-:W-:Y:S05]  /*36f0*/  CALL.REL.NOINC `($__internal_195_$__cuda_sm70_shflsync_down_p) ;  /* 0x0000046000007944 */ /* 0x020fea0003c00000 */
[----:B-1----:R-:W-:Y:S01]  /*3700*/  MOV R110, R111 ;  /* 0x0000006f006e7202 */ /* 0x002fe20000000f00 */
[----:B0-----:R-:W-:Y:S05]  /*3710*/  BRA `(.L_x_9067) ;  /* 0xffffde8000007947 */ /* 0x001fea000383ffff */
.L_x_9064:
[----:B------:R-:W-:Y:S01]  /*3720*/  HFMA2.MMA R112, -RZ, RZ, 0, 9.5367431640625e-07 ;  /* 0x00000010ff707435 */ /* 0x000fe200000001ff */
[----:B------:R-:W-:Y:S02]  /*3730*/  MOV R111, R115 ;  /* 0x00000073006f7202 */ /* 0x000fe40000000f00 */
[----:B------:R-:W-:Y:S02]  /*3740*/  MOV R114, 0x1f ;  /* 0x0000001f00727802 */ /* 0x000fe40000000f00 */
[----:B------:R-:W-:-:S02]  /*3750*/  MOV R117, 0xffffffff ;  /* 0xffffffff00757802 */ /* 0x000fc40000000f00 */
[----:B------:R-:W-:Y:S02]  /*3760*/  MOV R108, 0x3780 ;  /* 0x00003780006c7802 */ /* 0x000fe40000000f00 */
[----:B01---5:R-:W-:Y:S05]  /*3770*/  CALL.REL.NOINC `($__internal_195_$__cuda_sm70_shflsync_down_p) ;  /* 0x000003e000007944 */ /* 0x023fea0003c00000 */
[----:B------:R-:W-:Y:S01]  /*3780*/  FADD.FTZ R113, R113, R110 ;  /* 0x0000006e71717221 */ /* 0x000fe20000010000 */
[----:B0-----:R-:W-:Y:S01]  /*3790*/  HFMA2.MMA R112, -RZ, RZ, 0, 4.76837158203125e-07 ;  /* 0x00000008ff707435 */ /* 0x001fe200000001ff */
[----:B-1----:R-:W-:Y:S01]  /*37a0*/  FADD.FTZ R116, R115, R111 ;  /* 0x0000006f73747221 */ /* 0x002fe20000010000 */
[----:B------:R-:W-:Y:S02]  /*37b0*/  MOV R114, 0x1f ;  /* 0x0000001f00727802 */ /* 0x000fe40000000f00 */
[----:B------:R-:W-:Y:S02]  /*37c0*/  MOV R117, 0xffffffff ;  /* 0xffffffff00757802 */ /* 0x000fe40000000f00 */
[----:B------:R-:W-:Y:S02]  /*37d0*/  MOV R111, R113 ;  /* 0x00000071006f7202 */ /* 0x000fe40000000f00 */
[----:B------:R-:W-:Y:S02]  /*37e0*/  MOV R108, 0x3800 ;  /* 0x00003800006c7802 */ /* 0x000fe40000000f00 */
[----:B------:R-:W-:Y:S05]  /*37f0*/  CALL.REL.NOINC `($__internal_195_$__cuda_sm70_shflsync_down_p) ;  /* 0x0000036000007944 */ /* 0x000fea0003c00000 */
[----:B0-----:R-:W-:Y:S01]  /*3800*/  HFMA2.MMA R112, -RZ, RZ, 0, 4.76837158203125e-07 ;  /* 0x00000008ff707435 */ /* 0x001fe200000001ff */
[----:B-1----:R-:W-:-:S02]  /*3810*/  MOV R110, R111 ;  /* 0x0000006f006e7202 */ /* 0x002fc40000000f00 */
[----:B------:R-:W-:Y:S02]  /*3820*/  MOV R111, R116 ;  /* 0x00000074006f7202 */ /* 0x000fe40000000f00 */
[----:B------:R-:W-:Y:S02]  /*3830*/  MOV R114, 0x1f ;  /* 0x0000001f00727802 */ /* 0x000fe40000000f00 */
[----:B------:R-:W-:Y:S02]  /*3840*/  MOV R117, 0xffffffff ;  /* 0xffffffff00757802 */ /* 0x000fe40000000f00 */
[----:B------:R-:W-:Y:S02]  /*3850*/  MOV R108, 0x3870 ;  /* 0x00003870006c7802 */ /* 0x000fe40000000f00 */
[----:B------:R-:W-:Y:S05]  /*3860*/  CALL.REL.NOINC `($__internal_195_$__cuda_sm70_shflsync_down_p) ;  /* 0x000002f000007944 */ /* 0x000fea0003c00000 */
[----:B------:R-:W-:Y:S01]  /*3870*/  FADD.FTZ R113, R110, R113 ;  /* 0x000000716e717221 */ /* 0x000fe20000010000 */
[----:B0-----:R-:W-:Y:S01]  /*3880*/  HFMA2.MMA R112, -RZ, RZ, 0, 2.384185791015625e-07 ;  /* 0x00000004ff707435 */ /* 0x001fe200000001ff */
[----:B-1----:R-:W-:Y:S01]  /*3890*/  FADD.FTZ R116, R116, R111 ;  /* 0x0000006f74747221 */ /* 0x002fe20000010000 */
[----:B------:R-:W-:Y:S02]  /*38a0*/  MOV R114, 0x1f ;  /* 0x0000001f00727802 */ /* 0x000fe40000000f00 */
[----:B------:R-:W-:-:S02]  /*38b0*/  MOV R117, 0xffffffff ;  /* 0xffffffff00757802 */ /* 0x000fc40000000f00 */
[----:B------:R-:W-:Y:S02]  /*38c0*/  MOV R111, R113 ;  /* 0x00000071006f7202 */ /* 0x000fe40000000f00 */
[----:B------:R-:W-:Y:S02]  /*38d0*/  MOV R108, 0x38f0 ;  /* 0x000038f0006c7802 */ /* 0x000fe40000000f00 */
[----:B------:R-:W-:Y:S05]  /*38e0*/  CALL.REL.NOINC `($__internal_195_$__cuda_sm70_shflsync_down_p) ;  /* 0x0000027000007944 */ /* 0x000fea0003c00000 */
[----:B0-----:R-:W-:Y:S01]  /*38f0*/  HFMA2.MMA R112, -RZ, RZ, 0, 2.384185791015625e-07 ;  /* 0x00000004ff707435 */ /* 0x001fe200000001ff */
[----:B-1----:R-:W-:Y:S02]  /*3900*/  MOV R110, R111 ;  /* 0x0000006f006e7202 */ /* 0x002fe40000000f00 */
[----:B------:R-:W-:Y:S02]  /*3910*/  MOV R111, R116 ;  /* 0x00000074006f7202 */ /* 0x000fe40000000f00 */
[----:B------:R-:W-:Y:S02]  /*3920*/  MOV R114, 0x1f ;  /* 0x0000001f00727802 */ /* 0x000fe40000000f00 */
[----:B------:R-:W-:Y:S02]  /*3930*/  MOV R117, 0xffffffff ;  /* 0xffffffff00757802 */ /* 0x000fe40000000f00 */
[----:B------:R-:W-:-:S02]  /*3940*/  MOV R108, 0x3960 ;  /* 0x00003960006c7802 */ /* 0x000fc40000000f00 */
[----:B------:R-:W-:Y:S05]  /*3950*/  CALL.REL.NOINC `($__internal_195_$__cuda_sm70_shflsync_down_p) ;  /* 0x0000020000007944 */ /* 0x000fea0003c00000 */
[----:B------:R-:W-:Y:S01]  /*3960*/  FADD.FTZ R113, R110, R113 ;  /* 0x000000716e717221 */ /* 0x000fe20000010000 */
[----:B0-----:R-:W-:Y:S01]  /*3970*/  HFMA2.MMA R112, -RZ, RZ, 0, 1.1920928955078125e-07 ;  /* 0x00000002ff707435 */ /* 0x001fe200000001ff */
[----:B-1----:R-:W-:Y:S01]  /*3980*/  FADD.FTZ R116, R116, R111 ;  /* 0x0000006f74747221 */ /* 0x002fe20000010000 */
[----:B------:R-:W-:-:S02]  /*3990*/  MOV R114, 0x1f ;  /* 0x0000001f00727802 */ /* 0x000fc40000000f00 */
[----:B------:R-:W-:Y:S02]  /*39a0*/  MOV R117, 0xffffffff ;  /* 0xffffffff00757802 */ /* 0x000fe40000000f00 */
[----:B------:R-:W-:Y:S02]  /*39b0*/  MOV R111, R113 ;  /* 0x00000071006f7202 */ /* 0x000fe40000000f00 */
[----:B------:R-:W-:Y:S02]  /*39c0*/  MOV R108, 0x39e0 ;  /* 0x000039e0006c7802 */ /* 0x000fe40000000f00 */
[----:B------:R-:W-:Y:S05]  /*39d0*/  CALL.REL.NOINC `($__internal_195_$__cuda_sm70_shflsync_down_p) ;  /* 0x0000018000007944 */ /* 0x000fea0003c00000 */
[----:B0-----:R-:W-:Y:S01]  /*39e0*/  HFMA2.MMA R112, -RZ, RZ, 0, 1.1920928955078125e-07 ;  /* 0x00000002ff707435 */ /* 0x001fe200000001ff */
[----:B-1----:R-:W-:Y:S02]  /*39f0*/  MOV R110, R111 ;  /* 0x0000006f006e7202 */ /* 0x002fe40000000f00 */
[----:B------:R-:W-:Y:S02]  /*3a00*/  MOV R111, R116 ;  /* 0x00000074006f7202 */ /* 0x000fe40000000f00 */
[----:B------:R-:W-:Y:S02]  /*3a10*/  MOV R114, 0x1f ;  /* 0x0000001f00727802 */ /* 0x000fe40000000f00 */
[----:B------:R-:W-:-:S02]  /*3a20*/  MOV R117, 0xffffffff ;  /* 0xffffffff00757802 */ /* 0x000fc40000000f00 */
[----:B------:R-:W-:Y:S02]  /*3a30*/  MOV R108, 0x3a50 ;  /* 0x00003a50006c7802 */ /* 0x000fe40000000f00 */
[----:B------:R-:W-:Y:S05]  /*3a40*/  CALL.REL.NOINC `($__internal_195_$__cuda_sm70_shflsync_down_p) ;  /* 0x0000011000007944 */ /* 0x000fea0003c00000 */
[----:B------:R-:W-:Y:S01]  /*3a50*/  FADD.FTZ R113, R110, R113 ;  /* 0x000000716e717221 */ /* 0x000fe20000010000 */
[----:B0-----:R-:W-:Y:S01]  /*3a60*/  HFMA2.MMA R112, -RZ, RZ, 0, 5.9604644775390625e-08 ;  /* 0x00000001ff707435 */ /* 0x001fe200000001ff */
[----:B-1----:R-:W-:Y:S01]  /*3a70*/  FADD.FTZ R115, R116, R111 ;  /* 0x0000006f74737221 */ /* 0x002fe20000010000 */
[----:B------:R-:W-:Y:S02]  /*3a80*/  MOV R114, 0x1f ;  /* 0x0000001f00727802 */ /* 0x000fe40000000f00 */
[----:B------:R-:W-:Y:S02]  /*3a90*/  MOV R117, 0xffffffff ;  /* 0xffffffff00757802 */ /* 0x000fe40000000f00 */
[----:B------:R-:W-:Y:S02]  /*3aa0*/  MOV R111, R113 ;  /* 0x00000071006f7202 */ /* 0x000fe40000000f00 */
[----:B------:R-:W-:Y:S02]  /*3ab0*/  MOV R108, 0x3ad0 ;  /* 0x00003ad0006c7802 */ /* 0x000fe40000000f00 */
[----:B------:R-:W-:Y:S05]  /*3ac0*/  CALL.REL.NOINC `($__internal_195_$__cuda_sm70_shflsync_down_p) ;  /* 0x0000009000007944 */ /* 0x000fea0003c00000 */
[----:B0-----:R-:W-:Y:S01]  /*3ad0*/  HFMA2.MMA R112, -RZ, RZ, 0, 5.9604644775390625e-08 ;  /* 0x00000001ff707435 */ /* 0x001fe200000001ff */
[----:B-1----:R-:W-:-:S02]  /*3ae0*/  MOV R130, R111 ;  /* 0x0000006f00827202 */ /* 0x002fc40000000f00 */
[----:B------:R-:W-:Y:S02]  /*3af0*/  MOV R111, R115 ;  /* 0x00000073006f7202 */ /* 0x000fe40000000f00 */
[----:B------:R-:W-:Y:S02]  /*3b00*/  MOV R114, 0x1f ;  /* 0x0000001f00727802 */ /* 0x000fe40000000f00 */
[----:B------:R-:W-:Y:S02]  /*3b10*/  MOV R117, 0xffffffff ;  /* 0xffffffff00757802 */ /* 0x000fe40000000f00 */
[----:B------:R-:W-:Y:S02]  /*3b20*/  MOV R108, 0x3b40 ;  /* 0x00003b40006c7802 */ /* 0x000fe40000000f00 */
[----:B------:R-:W-:Y:S05]  /*3b30*/  CALL.REL.NOINC `($__internal_195_$__cuda_sm70_shflsync_down_p) ;  /* 0x0000002000007944 */ /* 0x000fea0003c00000 */
[----:B-1----:R-:W-:Y:S01]  /*3b40*/  MOV R108, R111 ;  /* 0x0000006f006c7202 */ /* 0x002fe20000000f00 */
[----:B0-----:R-:W-:Y:S05]  /*3b50*/  BRA `(.L_x_9068) ;  /* 0xffffdb6000007947 */ /* 0x001fea000383ffff */
        .weak           $__internal_195_$__cuda_sm70_shflsync_down_p
        .type           $__internal_195_$__cuda_sm70_shflsync_down_p,@function
        .size           $__internal_195_$__cuda_sm70_shflsync_down_p,(.L_x_9449 - $__internal_195_$__cuda_sm70_shflsync_down_p)
$__internal_195_$__cuda_sm70_shflsync_down_p:
[----:B------:R-:W-:Y:S01]  /*3b60*/  HFMA2.MMA R109, -RZ, RZ, 0, 0 ;  /* 0x00000000ff6d7435 */ /* 0x000fe200000001ff */
[----:B------:R-:W-:Y:S04]  /*3b70*/  WARPSYNC R117 ;  /* 0x0000007500007348 */ /* 0x000fe80003800000 */
[----:B------:R0:W1:Y:S01]  /*3b80*/  SHFL.DOWN PT, R111, R111, R112, R114 ;  /* 0x080000706f6f7389 */ /* 0x00006200000e0072 */
[----:B------:R-:W-:Y:S05]  /*3b90*/  RET.REL.NODEC R108 `(_ZN10layer_norm13ln_bwd_kernelINS_13Kernel_traitsIfffffjLj6144ELj1ELj1ELj8ELj16ENS_18Kernel_traits_baseILj6144EfffffjLj256EEEEELb1ELb1ELb0ELb1EEEvNS_9BwdParamsE) ;  /* 0xffffc4606c007950 */ /* 0x000fea0003c3ffff */
.L_x_9069:
        /* <DEDUP_REMOVED lines=14> */
.L_x_9449:


//--------------------- .text._ZN10layer_norm22ln_bwd_finalize_kernelINS_22Kernel_traits_finalizeILj6144EfffffjLb1ELj1024ELj4ENS_18Kernel_traits_baseILj6144EfffffjLj1024EEEEELb1ELb0EEEvNS_9BwdParamsE --------------------------
	.section	.text._ZN10layer_norm22ln_bwd_finalize_kernelINS_22Kernel_traits_finalizeILj6144EfffffjLb1ELj1024ELj4ENS_18Kernel_traits_baseILj6144EfffffjLj1024EEEEELb1ELb0EEEvNS_9BwdParamsE,"ax",@progbits
	.sectioninfo	@"SHI_REGISTERS=32"
	.align	128
        .global         _ZN10layer_norm22ln_bwd_finalize_kernelINS_22Kernel_traits_finalizeILj6144EfffffjLb1ELj1024ELj4ENS_18Kernel_traits_baseILj6144EfffffjLj1024EEEEELb1ELb0EEEvNS_9BwdParamsE
        .type           _ZN10layer_norm22ln_bwd_finalize_kernelINS_22Kernel_traits_finalizeILj6144EfffffjLb1ELj1024ELj4ENS_18Kernel_traits_baseILj6144EfffffjLj1024EEEEELb1ELb0EEEvNS_9BwdParamsE,@function
        .size           _ZN10layer_norm22ln_bwd_finalize_kernelINS_22Kernel_traits_finalizeILj6144EfffffjLb1ELj1024ELj4ENS_18Kernel_traits_baseILj6144EfffffjLj1024EEEEELb1ELb0EEEvNS_9BwdParamsE,(.L_x_9450 - _ZN10layer_norm22ln_bwd_finalize_kernelINS_22Kernel_traits_finalizeILj6144EfffffjLb1ELj1024ELj4ENS_18Kernel_traits_baseILj6144EfffffjLj1024EEEEELb1ELb0EEEvNS_9BwdParamsE)
        .other          _ZN10layer_norm22ln_bwd_finalize_kernelINS_22Kernel_traits_finalizeILj6144EfffffjLb1ELj1024ELj4ENS_18Kernel_traits_baseILj6144EfffffjLj1024EEEEELb1ELb0EEEvNS_9BwdParamsE,@"STO_CUDA_ENTRY STV_DEFAULT"
_ZN10layer_norm22ln_bwd_finalize_kernelINS_22Kernel_traits_finalizeILj6144EfffffjLb1ELj1024ELj4ENS_18Kernel_traits_baseILj6144EfffffjLj1024EEEEELb1ELb0EEEvNS_9BwdParamsE:
.text._ZN10layer_norm22ln_bwd_finalize_kernelINS_22Kernel_traits_finalizeILj6144EfffffjLb1ELj1024ELj4ENS_18Kernel_traits_baseILj6144EfffffjLj1024EEEEELb1ELb0EEEvNS_9BwdParamsE:
        /* <DEDUP_REMOVED lines=19> */
.L_x_9083:
        /* <DEDUP_REMOVED lines=33> */
.L_x_9074:
        /* <DEDUP_REMOVED lines=47> */
.L_x_9073:
[----:B------:R-:W-:Y:S05]  /*0630*/  BSYNC B1 ;  /* 0x0000000000017941 */ /* 0x000fea0003800000 */
.L_x_9072:
        /* <DEDUP_REMOVED lines=29> */
.L_x_9076:
[----:B------:R-:W-:Y:S05]  /*0810*/  BSYNC B1 ;  /* 0x0000000000017941 */ /* 0x000fea0003800000 */
.L_x_9075:
        /* <DEDUP_REMOVED lines=14> */
.L_x_9077:
[----:B------:R-:W-:Y:S05]  /*0900*/  BSYNC B1 ;  /* 0x0000000000017941 */ /* 0x000fea0003800000 */
.L_x_9071:
[----:B------:R-:W-:Y:S05]  /*0910*/  BSYNC B0 ;  /* 0x0000000000007941 */ /* 0x000fea0003800000 */
.L_x_9070:
        /* <DEDUP_REMOVED lines=12> */
.L_x_9084:
        /* <DEDUP_REMOVED lines=27> */
.L_x_9085:
        /* <DEDUP_REMOVED lines=9> */
.L_x_9078:
        /* <DEDUP_REMOVED lines=18> */
.L_x_9082:
[----:B------:R-:W-:Y:S05]  /*0d40*/  BSYNC B0 ;  /* 0x0000000000007941 */ /* 0x000fea0003800000 */
.L_x_9081:
[C---:B------:R-:W-:Y:S02]  /*0d50*/  ISETP.GT.U32.AND P1, PT, R4.reuse, -0x1801, PT ;  /* 0xffffe7ff0400780c */ /* 0x040fe40003f24070 */
[----:B------:R-:W-:-:S02]  /*0d60*/  IADD3 R4, R4, 0x1800, RZ ;  /* 0x0000180004047810 */ /* 0x000fc40007ffe0ff */
[----:B------:R-:W-:-:S09]  /*0d70*/  IADD3 R5, R5, 0xc00, RZ ;  /* 0x00000c0005057810 */ /* 0x000fd20007ffe0ff */
[----:B01----:R-:W-:Y:S05]  /*0d80*/  @P1 BRA `(.L_x_9083) ;  /* 0xfffff3a000001947 */ /* 0x003fea000383ffff */
[----:B------:R-:W-:Y:S05]  /*0d90*/  EXIT ;  /* 0x000000000000794d */ /* 0x000fea0003800000 */
.L_x_9079:
[----:B------:R-:W-:Y:S01]  /*0da0*/  HFMA2.MMA R17, -RZ, RZ, 0, 5.9604644775390625e-08 ;  /* 0x00000001ff117435 */ /* 0x000fe200000001ff */
[----:B---3--:R-:W-:Y:S01]  /*0db0*/  MOV R18, R10 ;  /* 0x0000000a00127202 */ /* 0x008fe20000000f00 */
[----:B------:R-:W-:Y:S01]  /*0dc0*/  IMAD.MOV.U32 R14, RZ, RZ, 0x1f ;  /* 0x0000001fff0e7424 */ /* 0x000fe200078e00ff */
[----:B------:R-:W-:Y:S02]  /*0dd0*/  MOV R19, 0xffffffff ;  /* 0xffffffff00137802 */ /* 0x000fe40000000f00 */
[----:B------:R-:W-:Y:S02]  /*0de0*/  MOV R8, 0xe00 ;  /* 0x00000e0000087802 */ /* 0x000fe40000000f00 */
[----:B012---:R-:W-:Y:S05]  /*0df0*/  CALL.REL.NOINC `($__internal_196_$__cuda_sm70_shflsync_bfly_p) ;  /* 0x0000059000007944 */ /* 0x007fea0003c00000 */
[----:B01----:R-:W-:Y:S05]  /*0e00*/  BRA `(.L_x_9084) ;  /* 0xfffffbd000007947 */ /* 0x003fea000383ffff */
.L_x_9080:
[----:B------:R-:W-:Y:S01]  /*0e10*/  HFMA2.MMA R17, -RZ, RZ, 0, 1.1920928955078125e-07 ;  /* 0x00000002ff117435 */ /* 0x000fe200000001ff */
[----:B------:R-:W-:Y:S01]  /*0e20*/  IMAD.MOV.U32 R14, RZ, RZ, 0x1f ;  /* 0x0000001fff0e7424 */ /* 0x000fe200078e00ff */
[----:B------:R-:W-:Y:S02]  /*0e30*/  MOV R19, 0xffffffff ;  /* 0xffffffff00137802 */ /* 0x000fe40000000f00 */
[----:B------:R-:W-:Y:S02]  /*0e40*/  MOV R8, 0xe60 ;  /* 0x00000e6000087802 */ /* 0x000fe40000000f00 */
[----:B0123--:R-:W-:Y:S05]  /*0e50*/  CALL.REL.NOINC `($__internal_196_$__cuda_sm70_shflsync_bfly_p) ;  /* 0x0000053000007944 */ /* 0x00ffea0003c00000 */
[----:B0-----:R-:W-:Y:S01]  /*0e60*/  HFMA2.MMA R17, -RZ, RZ, 0, 2.384185791015625e-07 ;  /* 0x00000004ff117435 */ /* 0x001fe200000001ff */
[----:B-1----:R-:W-:Y:S01]  /*0e70*/  FADD.FTZ R18, R18, R14 ;  /* 0x0000000e12127221 */ /* 0x002fe20000010000 */
[----:B------:R-:W-:Y:S01]  /*0e80*/  MOV R19, 0xffffffff ;  /* 0xffffffff00137802 */ /* 0x000fe20000000f00 */
[----:B------:R-:W-:Y:S01]  /*0e90*/  IMAD.MOV.U32 R14, RZ, RZ, 0x1f ;  /* 0x0000001fff0e7424 */ /* 0x000fe200078e00ff */
[----:B------:R-:W-:-:S02]  /*0ea0*/  MOV R8, 0xec0 ;  /* 0x00000ec000087802 */ /* 0x000fc40000000f00 */
[----:B------:R-:W-:Y:S05]  /*0eb0*/  CALL.REL.NOINC `($__internal_196_$__cuda_sm70_shflsync_bfly_p) ;  /* 0x000004d000007944 */ /* 0x000fea0003c00000 */
[----:B0-----:R-:W-:Y:S01]  /*0ec0*/  HFMA2.MMA R17, -RZ, RZ, 0, 4.76837158203125e-07 ;  /* 0x00000008ff117435 */ /* 0x001fe200000001ff */
[----:B-1----:R-:W-:Y:S01]  /*0ed0*/  FADD.FTZ R18, R18, R14 ;  /* 0x0000000e12127221 */ /* 0x002fe20000010000 */
[----:B------:R-:W-:Y:S01]  /*0ee0*/  MOV R19, 0xffffffff ;  /* 0xffffffff00137802 */ /* 0x000fe20000000f00 */
[----:B------:R-:W-:Y:S01]  /*0ef0*/  IMAD.MOV.U32 R14, RZ, RZ, 0x1f ;  /* 0x0000001fff0e7424 */ /* 0x000fe200078e00ff */
[----:B------:R-:W-:-:S02]  /*0f00*/  MOV R8, 0xf20 ;  /* 0x00000f2000087802 */ /* 0x000fc40000000f00 */
[----:B------:R-:W-:Y:S05]  /*0f10*/  CALL.REL.NOINC `($__internal_196_$__cuda_sm70_shflsync_bfly_p) ;  /* 0x0000047000007944 */ /* 0x000fea0003c00000 */
[----:B-1----:R-:W-:Y:S01]  /*0f20*/  FADD.FTZ R10, R18, R14 ;  /* 0x0000000e120a7221 */ /* 0x002fe20000010000 */
[----:B0-----:R-:W-:Y:S01]  /*0f30*/  HFMA2.MMA R17, -RZ, RZ, 0, 9.5367431640625e-07 ;  /* 0x00000010ff117435 */ /* 0x001fe200000001ff */
[----:B------:R-:W-:Y:S01]  /*0f40*/  IMAD.MOV.U32 R14, RZ, RZ, 0x1f ;  /* 0x0000001fff0e7424 */ /* 0x000fe200078e00ff */
[----:B------:R-:W-:-:S02]  /*0f50*/  MOV R19, 0xffffffff ;  /* 0xffffffff00137802 */ /* 0x000fc40000000f00 */
[----:B------:R-:W-:Y:S02]  /*0f60*/  MOV R18, R10 ;  /* 0x0000000a00127202 */ /* 0x000fe40000000f00 */
[----:B------:R-:W-:Y:S02]  /*0f70*/  MOV R8, 0xf90 ;  /* 0x00000f9000087802 */ /* 0x000fe40000000f00 */
[----:B------:R-:W-:Y:S05]  /*0f80*/  CALL.REL.NOINC `($__internal_196_$__cuda_sm70_shflsync_bfly_p) ;  /* 0x0000040000007944 */ /* 0x000fea0003c00000 */
[----:B0-----:R-:W-:Y:S01]  /*0f90*/  HFMA2.MMA R17, -RZ, RZ, 0, 5.9604644775390625e-08 ;  /* 0x00000001ff117435 */ /* 0x001fe200000001ff */
[----:B-1----:R-:W-:Y:S01]  /*0fa0*/  IMAD.MOV.U32 R13, RZ, RZ, R14 ;  /* 0x000000ffff0d7224 */ /* 0x002fe200078e000e */
[----:B------:R-:W-:Y:S01]  /*0fb0*/  MOV R18, R15 ;  /* 0x0000000f00127202 */ /* 0x000fe20000000f00 */
[----:B------:R-:W-:Y:S01]  /*0fc0*/  IMAD.MOV.U32 R14, RZ, RZ, 0x1f ;  /* 0x0000001fff0e7424 */ /* 0x000fe200078e00ff */
[----:B------:R-:W-:Y:S02]  /*0fd0*/  MOV R19, 0xffffffff ;  /* 0xffffffff00137802 */ /* 0x000fe40000000f00 */
[----:B------:R-:W-:Y:S02]  /*0fe0*/  MOV R8, 0x1000 ;  /* 0x0000100000087802 */ /* 0x000fe40000000f00 */
[----:B------:R-:W-:Y:S05]  /*0ff0*/  CALL.REL.NOINC `($__internal_196_$__cuda_sm70_shflsync_bfly_p) ;  /* 0x0000039000007944 */ /* 0x000fea0003c00000 */
[----:B0-----:R-:W-:Y:S01]  /*1000*/  HFMA2.MMA R17, -RZ, RZ, 0, 1.1920928955078125e-07 ;  /* 0x00000002ff117435 */ /* 0x001fe200000001ff */
[----:B-1----:R-:W-:Y:S01]  /*1010*/  FADD.FTZ R18, R15, R14 ;  /* 0x0000000e0f127221 */ /* 0x002fe20000010000 */
[----:B------:R-:W-:Y:S01]  /*1020*/  MOV R19, 0xffffffff ;  /* 0xffffffff00137802 */ /* 0x000fe20000000f00 */
[----:B------:R-:W-:Y:S01]  /*1030*/  IMAD.MOV.U32 R14, RZ, RZ, 0x1f ;  /* 0x0000001fff0e7424 */ /* 0x000fe200078e00ff */
[----:B------:R-:W-:-:S02]  /*1040*/  MOV R8, 0x1060 ;  /* 0x0000106000087802 */ /* 0x000fc40000000f00 */
[----:B------:R-:W-:Y:S05]  /*1050*/  CALL.REL.NOINC `($__internal_196_$__cuda_sm70_shflsync_bfly_p) ;  /* 0x0000033000007944 */ /* 0x000fea0003c00000 */
        /* <DEDUP_REMOVED lines=14> */
[----:B------:R-:W-:Y:S01]  /*1140*/  MOV R14, 0x1f ;  /* 0x0000001f000e7802 */ /* 0x000fe20000000f00 */
[----:B------:R-:W-:Y:S01]  /*1150*/  IMAD.MOV.U32 R19, RZ, RZ, -0x1 ;  /* 0xffffffffff137424 */ /* 0x000fe200078e00ff */
[----:B------:R-:W-:-:S02]  /*1160*/  MOV R8, 0x1190 ;  /* 0x0000119000087802 */ /* 0x000fc40000000f00 */
[----:B------:R-:W-:Y:S02]  /*1170*/  MOV R18, R12 ;  /* 0x0000000c00127202 */ /* 0x000fe40000000f00 */
[----:B------:R-:W-:Y:S05]  /*1180*/  CALL.REL.NOINC `($__internal_196_$__cuda_sm70_shflsync_bfly_p) ;  /* 0x0000020000007944 */ /* 0x000fea0003c00000 */
[----:B-1----:R-:W-:Y:S01]  /*1190*/  MOV R15, R14 ;  /* 0x0000000e000f7202 */ /* 0x002fe20000000f00 */
[----:B------:R-:W-:Y:S01]  /*11a0*/  HFMA2.MMA R14, -RZ, RZ, 0, 1.847743988037109375e-06 ;  /* 0x0000001fff0e7435 */ /* 0x000fe200000001ff */
[----:B0-----:R-:W-:Y:S01]  /*11b0*/  MOV R18, R11 ;  /* 0x0000000b00127202 */ /* 0x001fe20000000f00 */
        /* <DEDUP_REMOVED lines=13> */
[----:B------:R-:W-:Y:S01]  /*1290*/  IMAD.MOV.U32 R19, RZ, RZ, -0x1 ;  /* 0xffffffffff137424 */ /* 0x000fe200078e00ff */
[----:B------:R-:W-:-:S02]  /*12a0*/  MOV R8, 0x12c0 ;  /* 0x000012c000087802 */ /* 0x000fc40000000f00 */
[----:B------:R-:W-:Y:S05]  /*12b0*/  CALL.REL.NOINC `($__internal_196_$__cuda_sm70_shflsync_bfly_p) ;  /* 0x000000d000007944 */ /* 0x000fea0003c00000 */
[----:B0-----:R-:W-:Y:S01]  /*12c0*/  HFMA2.MMA R17, -RZ, RZ, 0, 4.76837158203125e-07 ;  /* 0x00000008ff117435 */ /* 0x001fe200000001ff */
[----:B-1----:R-:W-:Y:S01]  /*12d0*/  FADD.FTZ R18, R18, R14 ;  /* 0x0000000e12127221 */ /* 0x002fe20000010000 */
[----:B------:R-:W-:-:S02]  /*12e0*/  MOV R14, 0x1f ;  /* 0x0000001f000e7802 */ /* 0x000fc40000000f00 */
[----:B------:R-:W-:Y:S02]  /*12f0*/  MOV R19, 0xffffffff ;  /* 0xffffffff00137802 */ /* 0x000fe40000000f00 */
[----:B------:R-:W-:Y:S02]  /*1300*/  MOV R8, 0x1320 ;  /* 0x0000132000087802 */ /* 0x000fe40000000f00 */
[----:B------:R-:W-:Y:S05]  /*1310*/  CALL.REL.NOINC `($__internal_196_$__cuda_sm70_shflsync_bfly_p) ;  /* 0x0000007000007944 */ /* 0x000fea0003c00000 */
[----:B01----:R-:W-:Y:S01]  /*1320*/  FADD.FTZ R18, R18, R14 ;  /* 0x0000000e12127221 */ /* 0x003fe20000010000 */
[----:B------:R-:W-:Y:S01]  /*1330*/  HFMA2.MMA R14, -RZ, RZ, 0, 1.847743988037109375e-06 ;  /* 0x0000001fff0e7435 */ /* 0x000fe200000001ff */
[----:B------:R-:W-:Y:S01]  /*1340*/  IMAD.MOV.U32 R17, RZ, RZ, 0x10 ;  /* 0x00000010ff117424 */ /* 0x000fe200078e00ff */
[----:B------:R-:W-:Y:S02]  /*1350*/  MOV R19, 0xffffffff ;  /* 0xffffffff00137802 */ /* 0x000fe40000000f00 */
[----:B------:R-:W-:Y:S02]  /*1360*/  MOV R8, 0x1380 ;  /* 0x0000138000087802 */ /* 0x000fe40000000f00 */
[----:B------:R-:W-:Y:S05]  /*1370*/  CALL.REL.NOINC `($__internal_196_$__cuda_sm70_shflsync_bfly_p) ;  /* 0x0000001000007944 */ /* 0x000fea0003c00000 */
[----:B01----:R-:W-:Y:S05]  /*1380*/  BRA `(.L_x_9085) ;  /* 0xfffff80000007947 */ /* 0x003fea000383ffff */
        .weak           $__internal_196_$__cuda_sm70_shflsync_bfly_p
        .type           $__internal_196_$__cuda_sm70_shflsync_bfly_p,@function
        .size           $__internal_196_$__cuda_sm70_shflsync_bfly_p,(.L_x_9450 - $__internal_196_$__cuda_sm70_shflsync_bfly_p)
$__internal_196_$__cuda_sm70_shflsync_bfly_p:
[----:B------:R-:W-:Y:S01]  /*1390*/  HFMA2.MMA R9, -RZ, RZ, 0, 0 ;  /* 0x00000000ff097435 */ /* 0x000fe200000001ff */
[----:B------:R-:W-:Y:S04]  /*13a0*/  WARPSYNC R19 ;  /* 0x0000001300007348 */ /* 0x000fe80003800000 */
[----:B------:R0:W1:Y:S01]  /*13b0*/  SHFL.BFLY PT, R14, R18, R17, R14 ;  /* 0x0c000011120e7389 */ /* 0x00006200000e000e */
[----:B------:R-:W-:Y:S05]  /*13c0*/  RET.REL.NODEC R8 `(_ZN10layer_norm22ln_bwd_finalize_kernelINS_22Kernel_traits_finalizeILj6144EfffffjLb1ELj1024ELj4ENS_18Kernel_traits_baseILj6144EfffffjLj1024EEEEELb1ELb0EEEvNS_9BwdParamsE) ;  /* 0xffffec3008007950 */ /* 0x000fea0003c3ffff */
.L_x_9086:
        /* <DEDUP_REMOVED lines=11> */
.L_x_9450:


//--------------------- .text._ZN10layer_norm13ln_bwd_kernelINS_13Kernel_traitsIfffffjLj6144ELj1ELj1ELj8ELj16ENS_18Kernel_traits_baseILj6144EfffffjLj256EEEEELb1ELb1ELb1ELb0EEEvNS_9BwdParamsE --------------------------
	.section	.text._ZN10layer_norm13ln_bwd_kernelINS_13Kernel_traitsIfffffjLj6144ELj1ELj1ELj8ELj16ENS_18Kernel_traits_baseILj6144EfffffjLj256EEEEELb1ELb1ELb1ELb0EEEvNS_9BwdParamsE,"ax",@progbits
	.sectioninfo	@"SHI_REGISTERS=242"
	.align	128
        .global         _ZN10layer_norm13ln_bwd_kernelINS_13Kernel_traitsIfffffjLj6144ELj1ELj1ELj8ELj16ENS_18Kernel_traits_baseILj6144EfffffjLj256EEEEELb1ELb1ELb1ELb0EEEvNS_9BwdParamsE
        .type           _ZN10layer_norm13ln_bwd_kernelINS_13Kernel_traitsIfffffjLj6144ELj1ELj1ELj8ELj16ENS_18Kernel_traits_baseILj6144EfffffjLj256EEEEELb1ELb1ELb1ELb0EEEvNS_9BwdParamsE,@function
        .size           _ZN10layer_norm13ln_bwd_kernelINS_13Kernel_traitsIfffffjLj6144ELj1ELj1ELj8ELj16ENS_18Kernel_traits_baseILj6144EfffffjLj256EEEEELb1ELb1ELb1ELb0EEEvNS_9BwdParamsE,(.L_x_9451 - _ZN10layer_norm13ln_bwd_kernelINS_13Kernel_traitsIfffffjLj6144ELj1ELj1ELj8ELj16ENS_18Kernel_traits_baseILj6144EfffffjLj256EEEEELb1ELb1ELb1ELb0EEEvNS_9BwdParamsE)
        .other          _ZN10layer_norm13ln_bwd_kernelINS_13Kernel_traitsIfffffjLj6144ELj1ELj1ELj8ELj16ENS_18Kernel_traits_baseILj6144EfffffjLj256EEEEELb1ELb1ELb1ELb0EEEvNS_9BwdParamsE,@"STO_CUDA_ENTRY STV_DEFAULT"
_ZN10layer_norm13ln_bwd_kernelINS_13Kernel_traitsIfffffjLj6144ELj1ELj1ELj8ELj16ENS_18Kernel_traits_baseILj6144EfffffjLj256EEEEELb1ELb1ELb1ELb0EEEvNS_9BwdParamsE:
.text._ZN10layer_norm13ln_bwd_kernelINS_13Kernel_traitsIfffffjLj6144ELj1ELj1ELj8ELj16ENS_18Kernel_traits_baseILj6144EfffffjLj256EEEEELb1ELb1ELb1ELb0EEEvNS_9BwdParamsE:
        /* <DEDUP_REMOVED lines=28> */
[----:B------:R2:W5:Y:S01]  /*01c0*/  @P5 LDG.E.128 R156, [R4.64] ;  /* 0x00000004049c5981 */ /* 0x000562000c1e1d00 */
[----:B------:R-:W-:Y:S02]  /*01d0*/  P2R R6, PR, RZ, 0x1 ;  /* 0x00000001ff067803 */ /* 0x000fe40000000000 */
        /* <DEDUP_REMOVED lines=66> */
.L_x_9175:
        /* <DEDUP_REMOVED lines=21> */
[----:B------:R-:W-:Y:S01]  /*0750*/  LOP3.LUT P5, RZ, R7, 0xffffff00, RZ, 0xc0, !PT ;  /* 0xffffff0007ff7812 */ /* 0x000fe200078ac0ff */
[----:B------:R-:W-:Y:S01]  /*0760*/  BSSY B1, `(.L_x_9090) ;  /* 0x000000f000017945 */ /* 0x000fe20003800000 */
[----:B------:R-:W-:-:S09]  /*0770*/  MOV R180, R14 ;  /* 0x0000000e00b47202 */ /* 0x000fd20000000f00 */
        /* <DEDUP_REMOVED lines=13> */
.L_x_9091:
[----:B------:R-:W-:Y:S05]  /*0850*/  BSYNC B1 ;  /* 0x0000000000017941 */ /* 0x000fea0003800000 */
.L_x_9090:
[----:B------:R-:W-:Y:S01]  /*0860*/  ISETP.GE.U32.AND P0, PT, R7, 0x200, PT ;  /* 0x000002000700780c */ /* 0x000fe20003f06070 */
[----:B------:R-:W-:-:S12]  /*0870*/  BSSY B1, `(.L_x_9092) ;  /* 0x000000a000017945 */ /* 0x000fd80003800000 */
[----:B------:R-:W-:Y:S05]  /*0880*/  @!P0 BRA `(.L_x_9093) ;  /* 0x0000008000008947 */ /* 0x000fea0003800000 */
[----:B------:R-:W-:-:S04]  /*0890*/  ISETP.NE.U32.AND P0, PT, RZ, c[0x0][0x218], PT ;  /* 0x00008600ff007a0c */ /* 0x000fc80003f05070 */
[----:B------:R-:W-:Y:S01]  /*08a0*/  ISETP.NE.AND.EX P0, PT, RZ, c[0x0][0x21c], PT, P0 ;  /* 0x00008700ff007a0c */ /* 0x000fe20003f05300 */
[----:B-1----:R-:W-:-:S05]  /*08b0*/  IMAD.WIDE.U32 R176, R185, R184, c[0x0][0x190] ;  /* 0x00006400b9b07625 */ /* 0x002fca00078e00b8 */
[----:B------:R1:W5:Y:S07]  /*08c0*/  LDG.E R5, [R176.64] ;  /* 0x00000004b0057981 */ /* 0x00036e000c1e1900 */
[----:B------:R-:W-:-:S05]  /*08d0*/  @P0 IMAD.WIDE.U32 R178, R180, R187, c[0x0][0x218] ;  /* 0x00008600b4b20625 */ /* 0x000fca00078e00bb */
[----:B------:R1:W5:Y:S01]  /*08e0*/  @P0 LDG.E.128 R36, [R178.64] ;  /* 0x00000004b2240981 */ /* 0x000362000c1e1d00 */
[----:B------:R-:W-:Y:S02]  /*08f0*/  IADD3 R185, R185, 0x100, RZ ;  /* 0x00000100b9b97810 */ /* 0x000fe40007ffe0ff */
[----:B------:R-:W-:Y:S02]  /*0900*/  IADD3 R180, R180, 0x100, RZ ;  /* 0x00000100b4b47810 */ /* 0x000fe40007ffe0ff */
.L_x_9093:
[----:B------:R-:W-:Y:S05]  /*0910*/  BSYNC B1 ;  /* 0x0000000000017941 */ /* 0x000fea0003800000 */
.L_x_9092:
[----:B------:R-:W-:Y:S01]  /*0920*/  BSSY B1, `(.L_x_9094) ;  /* 0x000000a000017945 */ /* 0x000fe20003800000 */
        /* <DEDUP_REMOVED lines=9> */
.L_x_9095:
[----:B------:R-:W-:Y:S05]  /*09c0*/  BSYNC B1 ;  /* 0x0000000000017941 */ /* 0x000fea0003800000 */
.L_x_9094:
        /* <DEDUP_REMOVED lines=10> */
.L_x_9097:
[----:B------:R-:W-:Y:S05]  /*0a70*/  BSYNC B1 ;  /* 0x0000000000017941 */ /* 0x000fea0003800000 */
.L_x_9096:
        /* <DEDUP_REMOVED lines=10> */
.L_x_9099:
[----:B------:R-:W-:Y:S05]  /*0b20*/  BSYNC B1 ;  /* 0x0000000000017941 */ /* 0x000fea0003800000 */
.L_x_9098:
[----:B------:R-:W-:Y:S01]  /*0b30*/  ISETP.GE.U32.AND P0, PT, R7, 0x600, PT ;  /* 0x000006000700780c */ /* 0x000fe20003f06070 */
[----:B------:R-:W-:Y:S01]  /*0b40*/  HFMA2.MMA R191, -RZ, RZ, 0, 0 ;  /* 0x00000000ffbf7435 */ /* 0x000fe200000001ff */
[----:B------:R-:W-:-:S11]  /*0b50*/  MOV R189, RZ ;  /* 0x000000ff00bd7202 */ /* 0x000fd60000000f00 */
[----:B------:R-:W-:Y:S05]  /*0b60*/  @!P0 BRA `(.L_x_9100) ;  /* 0x0000128000008947 */ /* 0x000fea0003800000 */
[----:B------:R-:W-:-:S04]  /*0b70*/  ISETP.NE.U32.AND P0, PT, RZ, c[0x0][0x218], PT ;  /* 0x00008600ff007a0c */ /* 0x000fc80003f05070 */
[----:B------:R-:W-:Y:S01]  /*0b80*/  ISETP.NE.AND.EX P0, PT, RZ, c[0x0][0x21c], PT, P0 ;  /* 0x00008700ff007a0c */ /* 0x000fe20003f05300 */
[----:B------:R-:W-:-:S05]  /*0b90*/  IMAD.WIDE.U32 R184, R185, R184, c[0x0][0x190] ;  /* 0x00006400b9b87625 */ /* 0x000fca00078e00b8 */
[----:B------:R2:W5:Y:S07]  /*0ba0*/  LDG.E R0, [R184.64] ;  /* 0x00000004b8007981 */ /* 0x00056e000c1e1900 */
[----:B-1----:R-:W-:-:S05]  /*0bb0*/  @P0 IMAD.WIDE.U32 R176, R180, R187, c[0x0][0x218] ;  /* 0x00008600b4b00625 */ /* 0x002fca00078e00bb */
[----:B------:R2:W5:Y:S01]  /*0bc0*/  @P0 LDG.E.128 R20, [R176.64] ;  /* 0x00000004b0140981 */ /* 0x000562000c1e1d00 */
[----:B------:R-:W-:Y:S01]  /*0bd0*/  MOV R189, RZ ;  /* 0x000000ff00bd7202 */ /* 0x000fe20000000f00 */
[----:B------:R-:W-:Y:S05]  /*0be0*/  BRA `(.L_x_9100) ;  /* 0x0000120000007947 */ /* 0x000fea0003800000 */
.L_x_9089:
[----:B-1---5:R-:W-:Y:S01]  /*0bf0*/  ISETP.GE.AND P0, PT, R8, 0x1, PT ;  /* 0x000000010800780c */ /* 0x022fe20003f06270 */
[----:B------:R-:W-:Y:S01]  /*0c00*/  HFMA2.MMA R185, -RZ, RZ, 0, 0 ;  /* 0x00000000ffb97435 */ /* 0x000fe200000001ff */
        /* <DEDUP_REMOVED lines=58> */
.L_x_9102:
[----:B0-----:R-:W-:Y:S05]  /*0fb0*/  BSYNC B1 ;  /* 0x0000000000017941 */ /* 0x001fea0003800000 */
.L_x_9101:
        /* <DEDUP_REMOVED lines=22> */
[----:B------:R-:W-:Y:S02]  /*1120*/  FADD.FTZ R178, -R232, R178 ;  /* 0x000000b2e8b27221 */ /* 0x000fe40000010100 */
[----:B------:R-:W-:Y:S02]  /*1130*/  FMUL.FTZ R200, R9, R200 ;  /* 0x000000c809c87220 */ /* 0x000fe40000410000 */
[----:B------:R-:W-:Y:S02]  /*1140*/  FMUL.FTZ R219, R153, R181 ;  /* 0x000000b599db7220 */ /* 0x000fe40000410000 */
[----:B------:R-:W-:Y:S02]  /*1150*/  FADD.FTZ R176, R191, R197 ;  /* 0x000000c5bfb07221 */ /* 0x000fe40000010000 */
[----:B------:R-:W-:-:S02]  /*1160*/  FFMA.FTZ R189, R18, R197, R189 ;  /* 0x000000c512bd7223 */ /* 0x000fc400000100bd */
[----:B------:R-:W-:Y:S02]  /*1170*/  FADD.FTZ R232, -R232, R179 ;  /* 0x000000b3e8e87221 */ /* 0x000fe40000010100 */
[C---:B------:R-:W-:Y:S02]  /*1180*/  FMUL.FTZ R199, R9.reuse, R178 ;  /* 0x000000b209c77220 */ /* 0x040fe40000410000 */
        /* <DEDUP_REMOVED lines=17> */
.L_x_9104:
[----:B0-----:R-:W-:Y:S05]  /*12a0*/  BSYNC B1 ;  /* 0x0000000000017941 */ /* 0x001fea0003800000 */
.L_x_9103:
        /* <DEDUP_REMOVED lines=22> */
[----:B-1----:R-:W-:Y:S02]  /*1410*/  FADD.FTZ R222, -R198, R179 ;  /* 0x000000b3c6de7221 */ /* 0x002fe40000010100 */
[----:B------:R-:W-:Y:S02]  /*1420*/  FMUL.FTZ R198, R9, R230 ;  /* 0x000000e609c67220 */ /* 0x000fe40000410000 */
[----:B0-----:R-:W-:Y:S02]  /*1430*/  FMUL.FTZ R217, R145, R181 ;  /* 0x000000b591d97220 */ /* 0x001fe40000410000 */
        /* <DEDUP_REMOVED lines=20> */
.L_x_9106:
[----:B------:R-:W-:Y:S05]  /*1580*/  BSYNC B1 ;  /* 0x0000000000017941 */ /* 0x000fea0003800000 */
.L_x_9105:
        /* <DEDUP_REMOVED lines=45> */
.L_x_9108:
[----:B------:R-:W-:Y:S05]  /*1860*/  BSYNC B1 ;  /* 0x0000000000017941 */ /* 0x000fea0003800000 */
.L_x_9107:
        /* <DEDUP_REMOVED lines=45> */
.L_x_9110:
[----:B------:R-:W-:Y:S05]  /*1b40*/  BSYNC B1 ;  /* 0x0000000000017941 */ /* 0x000fea0003800000 */
.L_x_9109:
        /* <DEDUP_REMOVED lines=42> */
.L_x_9100:
[----:B0-----:R-:W-:Y:S05]  /*1df0*/  BSYNC B0 ;  /* 0x0000000000007941 */ /* 0x001fea0003800000 */
.L_x_9088:
[----:B------:R-:W-:Y:S02]  /*1e00*/  LOP3.LUT P0, RZ, R10, 0xff, RZ, 0xc0, !PT ;  /* 0x000000ff0aff7812 */ /* 0x000fe4000780c0ff */
[----:B-1----:R-:W-:-:S04]  /*1e10*/  SHF.R.U32.HI R178, RZ, 0x5, R13 ;  /* 0x00000005ffb27819 */ /* 0x002fc8000001160d */
[----:B------:R-:W-:-:S07]  /*1e20*/  LOP3.LUT R235, R178, 0x7fffff8, RZ, 0xc0, !PT ;  /* 0x07fffff8b2eb7812 */ /* 0x000fce00078ec0ff */
[----:B------:R-:W-:Y:S02]  /*1e30*/  @!P0 IADD3 R235, R235, 0x8, RZ ;  /* 0x00000008ebeb8810 */ /* 0x000fe40007ffe0ff */
[----:B------:R-:W-:Y:S01]  /*1e40*/  LOP3.LUT P0, RZ, R13, 0x1f, RZ, 0xc0, !PT ;  /* 0x0000001f0dff7812 */ /* 0x000fe2000780c0ff */
[----:B------:R-:W-:Y:S10]  /*1e50*/  BRA.DIV ~URZ, `(.L_x_9111) ;  /* 0x00002f227f007947 */ /* 0x000ff4000b800000 */
[----:B------:R0:W1:Y:S02]  /*1e60*/  SHFL.DOWN PT, R180, R191, 0x10, 0x1f ;  /* 0x0a001f00bfb47f89 */ /* 0x00006400000e0000 */
.L_x_9176:
[----:B------:R-:W-:Y:S05]  /*1e70*/  BRA.DIV ~URZ, `(.L_x_9112) ;  /* 0x00002f827f007947 */ /* 0x000fea000b800000 */
[----:B--2---:R-:W2:Y:S01]  /*1e80*/  SHFL.DOWN PT, R176, R189, 0x10, 0x1f ;  /* 0x0a001f00bdb07f89 */ /* 0x004ea200000e0000 */
        /* <DEDUP_REMOVED lines=16> */
.L_x_9177:
        /* <DEDUP_REMOVED lines=46> */
[----:B------:R-:W-:Y:S01]  /*2270*/  @!P1 FSEL R176, R43, RZ, P5 ;  /* 0x000000ff2bb09208 */ /* 0x000fe20002800000 */
[----:B------:R-:W-:Y:S05]  /*2280*/  @!P0 BRA `(.L_x_9116) ;  /* 0x0000003000008947 */ /* 0x000fea0003800000 */
[----:B------:R-:W-:-:S05]  /*2290*/  MOV R165, 0x10 ;  /* 0x0000001000a57802 */ /* 0x000fca0000000f00 */
[----:B------:R-:W-:-:S06]  /*22a0*/  IMAD.WIDE.U32 R164, R8, R165, c[0x0][0x170] ;  /* 0x00005c0008a47625 */ /* 0x000fcc00078e00a5 */
[----:B------:R-:W5:Y:S02]  /*22b0*/  LDG.E.128 R164, [R164.64] ;  /* 0x00000004a4a47981 */ /* 0x000f64000c1e1d00 */
.L_x_9116:
[----:B------:R-:W-:Y:S05]  /*22c0*/  BSYNC B1 ;  /* 0x0000000000017941 */ /* 0x000fea0003800000 */
.L_x_9115:
        /* <DEDUP_REMOVED lines=10> */
.L_x_9118:
[----:B------:R-:W-:Y:S05]  /*2370*/  BSYNC B1 ;  /* 0x0000000000017941 */ /* 0x000fea0003800000 */
.L_x_9117:
[----:B------:R-:W-:Y:S01]  /*2380*/  @P0 FMUL.FTZ R178, R177, c[0x0][0x1ec] ;  /* 0x00007b00b1b20a20 */ /* 0x000fe20000410000 */
[----:B------:R-:W-:Y:S01]  /*2390*/  @P0 LOP3.LUT P5, RZ, R6, 0xff, RZ, 0xc0, !PT ;  /* 0x000000ff06ff0812 */ /* 0x000fe200078ac0ff */
[----:B------:R-:W-:Y:S02]  /*23a0*/  BSSY B1, `(.L_x_9119) ;  /* 0x0000012000017945 */ /* 0x000fe40003800000 */
[----:B------:R-:W-:-:S04]  /*23b0*/  @P0 FMUL.FTZ R179, R178, c[0x0][0x1e8] ;  /* 0x00007a00b2b30a20 */ /* 0x000fc80000410000 */
[-C--:B-----5:R-:W-:Y:S02]  /*23c0*/  @P0 FMUL.FTZ R183, R164, R179.reuse ;  /* 0x000000b3a4b70220 */ /* 0x0a0fe40000410000 */
[----:B------:R-:W-:-:S03]  /*23d0*/  @P0 FMUL.FTZ R179, R156, R179 ;  /* 0x000000b39cb30220 */ /* 0x000fc60000410000 */
[----:B------:R-:W-:Y:S02]  /*23e0*/  @P0 FSEL R183, R183, RZ, P5 ;  /* 0x000000ffb7b70208 */ /* 0x000fe40002800000 */
        /* <DEDUP_REMOVED lines=13> */
.L_x_9120:
[----:B------:R-:W-:Y:S05]  /*24c0*/  BSYNC B1 ;  /* 0x0000000000017941 */ /* 0x000fea0003800000 */
.L_x_9119:
[----:B------:R-:W-:Y:S01]  /*24d0*/  @P0 FMUL.FTZ R179, R178, c[0x0][0x1ec] ;  /* 0x00007b00b2b30a20 */ /* 0x000fe20000410000 */
[----:B------:R-:W-:Y:S01]  /*24e0*/  @P0 LOP3.LUT P5, RZ, R6, 0xff00, RZ, 0xc0, !PT ;  /* 0x0000ff0006ff0812 */ /* 0x000fe200078ac0ff */
[----:B------:R-:W-:Y:S02]  /*24f0*/  BSSY B1, `(.L_x_9121) ;  /* 0x0000012000017945 */ /* 0x000fe40003800000 */
[----:B------:R-:W-:-:S04]  /*2500*/  @P0 FMUL.FTZ R182, R179, c[0x0][0x1e8] ;  /* 0x00007a00b3b60a20 */ /* 0x000fc80000410000 */
[-C--:B------:R-:W-:Y:S02]  /*2510*/  @P0 FMUL.FTZ R179, R165, R182.reuse ;  /* 0x000000b6a5b30220 */ /* 0x080fe40000410000 */
[----:B------:R-:W-:-:S05]  /*2520*/  @P0 FMUL.FTZ R182, R157, R182 ;  /* 0x000000b69db60220 */ /* 0x000fca0000410000 */
[----:B------:R-:W-:Y:S02]  /*2530*/  @P0 SEL R173, R182, RZ, P5 ;  /* 0x000000ffb6ad0207 */ /* 0x000fe40002800000 */
[----:B------:R-:W-:Y:S02]  /*2540*/  @P0 FSEL R182, R179, RZ, P5 ;  /* 0x000000ffb3b60208 */ /* 0x000fe40002800000 */
        /* <DEDUP_REMOVED lines=12> */
.L_x_9122:
[----:B------:R-:W-:Y:S05]  /*2610*/  BSYNC B1 ;  /* 0x0000000000017941 */ /* 0x000fea0003800000 */
.L_x_9121:
        /* <DEDUP_REMOVED lines=22> */
.L_x_9124:
[----:B------:R-:W-:Y:S05]  /*2780*/  BSYNC B1 ;  /* 0x0000000000017941 */ /* 0x000fea0003800000 */
.L_x_9123:
[C---:B------:R-:W-:Y:S01]  /*2790*/  SEL R171, R176.reuse, R171, P5 ;  /* 0x000000abb0ab7207 */ /* 0x040fe20002800000 */
[----:B------:R-:W-:Y:S01]  /*27a0*/  @P0 FMUL.FTZ R176, R176, c[0x0][0x1ec] ;  /* 0x00007b00b0b00a20 */ /* 0x000fe20000410000 */
[----:B------:R-:W-:Y:S01]  /*27b0*/  ISETP.NE.U32.AND P5, PT, RZ, c[0x0][0x258], PT ;  /* 0x00009600ff007a0c */ /* 0x000fe20003fa5070 */
[----:B------:R-:W-:Y:S02]  /*27c0*/  @P0 FADD.FTZ R64, R64, R183 ;  /* 0x000000b740400221 */ /* 0x000fe40000010000 */
[----:B------:R-:W-:Y:S01]  /*27d0*/  @P0 FMUL.FTZ R176, R176, c[0x0][0x1e8] ;  /* 0x00007a00b0b00a20 */ /* 0x000fe20000410000 */
[----:B------:R-:W-:Y:S01]  /*27e0*/  ISETP.NE.AND.EX P5, PT, RZ, c[0x0][0x25c], PT, P5 ;  /* 0x00009700ff007a0c */ /* 0x000fe20003fa5350 */
[----:B------:R-:W-:Y:S02]  /*27f0*/  @P0 FADD.FTZ R65, R65, R182 ;  /* 0x000000b641410221 */ /* 0x000fe40000010000 */
[-C--:B------:R-:W-:Y:S02]  /*2800*/  @P0 FMUL.FTZ R177, R167, R176.reuse ;  /* 0x000000b0a7b10220 */ /* 0x080fe40000410000 */
[----:B------:R-:W-:-:S02]  /*2810*/  @P0 FMUL.FTZ R176, R159, R176 ;  /* 0x000000b09fb00220 */ /* 0x000fc40000410000 */
[----:B------:R-:W-:-:S06]  /*2820*/  @P0 FADD.FTZ R66, R66, R185 ;  /* 0x000000b942420221 */ /* 0x000fcc0000010000 */
[----:B------:R-:W-:-:S05]  /*2830*/  @P5 MOV R179, 0x10 ;  /* 0x0000001000b35802 */ /* 0x000fca0000000f00 */
[C---:B------:R-:W-:Y:S01]  /*2840*/  @P5 IMAD.WIDE.U32 R178, R14.reuse, R179, c[0x0][0x258] ;  /* 0x000096000eb25625 */ /* 0x040fe200078e00b3 */
[----:B------:R-:W-:-:S04]  /*2850*/  IADD3 R14, R14, 0x100, RZ ;  /* 0x000001000e0e7810 */ /* 0x000fc80007ffe0ff */
[----:B------:R0:W-:Y:S01]  /*2860*/  @P5 STG.E.128 [R178.64], R168 ;  /* 0x000000a8b2005986 */ /* 0x0001e2000c101d04 */
[----:B------:R-:W-:-:S04]  /*2870*/  @P0 LOP3.LUT P5, RZ, R6, 0xff000000, RZ, 0xc0, !PT ;  /* 0xff00000006ff0812 */ /* 0x000fc800078ac0ff */
[----:B------:R-:W-:Y:S02]  /*2880*/  @P0 FSEL R184, R177, RZ, P5 ;  /* 0x000000ffb1b80208 */ /* 0x000fe40002800000 */
[----:B------:R-:W-:Y:S02]  /*2890*/  @P0 MOV R177, 0x10 ;  /* 0x0000001000b10802 */ /* 0x000fe40000000f00 */
[----:B------:R-:W-:Y:S01]  /*28a0*/  @P0 SEL R175, R176, RZ, P5 ;  /* 0x000000ffb0af0207 */ /* 0x000fe20002800000 */
[----:B------:R-:W-:Y:S02]  /*28b0*/  @P0 FADD.FTZ R67, R67, R184 ;  /* 0x000000b843430221 */ /* 0x000fe40000010000 */
[C---:B------:R-:W-:Y:S01]  /*28c0*/  @P0 IMAD.WIDE.U32 R176, R8.reuse, R177, c[0x0][0x248] ;  /* 0x0000920008b00625 */ /* 0x040fe200078e00b1 */
[----:B------:R-:W-:-:S04]  /*28d0*/  IADD3 R8, R8, 0x100, RZ ;  /* 0x0000010008087810 */ /* 0x000fc80007ffe0ff */
[----:B------:R0:W-:Y:S03]  /*28e0*/  @P0 STG.E.128 [R176.64], R172 ;  /* 0x000000acb0000986 */ /* 0x0001e6000c101d04 */
.L_x_9114:
[----:B------:R-:W-:Y:S05]  /*28f0*/  BSYNC B0 ;  /* 0x0000000000007941 */ /* 0x000fea0003800000 */
.L_x_9113:
[----:B------:R-:W-:Y:S01]  /*2900*/  ISETP.GE.U32.AND P5, PT, R7, 0x200, PT ;  /* 0x000002000700780c */ /* 0x000fe20003fa6070 */
[----:B------:R-:W-:-:S12]  /*2910*/  BSSY B0, `(.L_x_9125) ;  /* 0x0000067000007945 */ /* 0x000fd80003800000 */
[----:B------:R-:W-:Y:S05]  /*2920*/  @!P5 BRA `(.L_x_9126) ;  /* 0x000006500000d947 */ /* 0x000fea0003800000 */
[----:B0-----:R-:W-:Y:S02]  /*2930*/  @P0 MOV R177, 0x10 ;  /* 0x0000001000b10802 */ /* 0x001fe40000000f00 */
[----:B------:R-:W-:-:S03]  /*2940*/  ISETP.NE.AND P5, PT, R12, RZ, PT ;  /* 0x000000ff0c00720c */ /* 0x000fc60003fa5270 */
[----:B------:R-:W-:Y:S01]  /*2950*/  @P0 IMAD.WIDE.U32 R176, R8, R177, c[0x0][0x170] ;  /* 0x00005c0008b00625 */ /* 0x000fe200078e00b1 */
[----:B------:R-:W-:Y:S02]  /*2960*/  FSEL R186, R180, RZ, !P5 ;  /* 0x000000ffb4ba7208 */ /* 0x000fe40006800000 */
[----:B------:R-:W-:Y:S02]  /*2970*/  @!P1 ISETP.NE.U32.AND P5, PT, RZ, c[0x0][0x218], PT ;  /* 0x00008600ff009a0c */ /* 0x000fe40003fa5070 */
[----:B------:R0:W5:Y:S02]  /*2980*/  @P0 LDG.E.128 R164, [R176.64] ;  /* 0x00000004b0a40981 */ /* 0x000164000c1e1d00 */
[----:B------:R-:W-:-:S04]  /*2990*/  @!P1 ISETP.NE.AND.EX P5, PT, RZ, c[0x0][0x21c], PT, P5 ;  /* 0x00008700ff009a0c */ /* 0x000fc80003fa5350 */
[----:B-----5:R-:W-:Y:S02]  /*29a0*/  @!P1 FSEL R179, R36, RZ, P5 ;  /* 0x000000ff24b39208 */ /* 0x020fe40002800000 */
[----:B------:R-:W-:Y:S01]  /*29b0*/  @!P1 ISETP.NE.U32.AND P5, PT, RZ, c[0x0][0x218], PT ;  /* 0x00008600ff009a0c */ /* 0x000fe20003fa5070 */
[----:B------:R-:W-:Y:S03]  /*29c0*/  BSSY B1, `(.L_x_9127) ;  /* 0x000000a000017945 */ /* 0x000fe60003800000 */
[----:B------:R-:W-:-:S04]  /*29d0*/  @!P1 ISETP.NE.AND.EX P5, PT, RZ, c[0x0][0x21c], PT, P5 ;  /* 0x00008700ff009a0c */ /* 0x000fc80003fa5350 */
        /* <DEDUP_REMOVED lines=8> */
.L_x_9128:
[----:B0-----:R-:W-:Y:S05]  /*2a60*/  BSYNC B1 ;  /* 0x0000000000017941 */ /* 0x001fea0003800000 */
.L_x_9127:
[----:B------:R-:W-:Y:S01]  /*2a70*/  @P0 FMUL.FTZ R176, R179, c[0x0][0x1ec] ;  /* 0x00007b00b3b00a20 */ /* 0x000fe20000410000 */
[----:B------:R-:W-:Y:S01]  /*2a80*/  @P0 LOP3.LUT P5, RZ, R5, 0xff, RZ, 0xc0, !PT ;  /* 0x000000ff05ff0812 */ /* 0x000fe200078ac0ff */
[----:B------:R-:W-:Y:S02]  /*2a90*/  BSSY B1, `(.L_x_9129) ;  /* 0x0000010000017945 */ /* 0x000fe40003800000 */
[----:B------:R-:W-:-:S04]  /*2aa0*/  @P0 FMUL.FTZ R177, R176, c[0x0][0x1e8] ;  /* 0x00007a00b0b10a20 */ /* 0x000fc80000410000 */
[-C--:B------:R-:W-:Y:S02]  /*2ab0*/  @P0 FMUL.FTZ R176, R148, R177.reuse ;  /* 0x000000b194b00220 */ /* 0x080fe40000410000 */
[----:B------:R-:W-:-:S03]  /*2ac0*/  @P0 FMUL.FTZ R183, R164, R177 ;  /* 0x000000b1a4b70220 */ /* 0x000fc60000410000 */
[----:B------:R-:W-:Y:S02]  /*2ad0*/  @P0 SEL R172, R176, RZ, P5 ;  /* 0x000000ffb0ac0207 */ /* 0x000fe40002800000 */
[----:B------:R-:W-:Y:S02]  /*2ae0*/  @P0 FSEL R183, R183, RZ, P5 ;  /* 0x000000ffb7b70208 */ /* 0x000fe40002800000 */
        /* <DEDUP_REMOVED lines=10> */
.L_x_9130:
[----:B------:R-:W-:Y:S05]  /*2b90*/  BSYNC B1 ;  /* 0x0000000000017941 */ /* 0x000fea0003800000 */
.L_x_9129:
        /* <DEDUP_REMOVED lines=18> */
.L_x_9132:
[----:B------:R-:W-:Y:S05]  /*2cc0*/  BSYNC B1 ;  /* 0x0000000000017941 */ /* 0x000fea0003800000 */
.L_x_9131:
        /* <DEDUP_REMOVED lines=17> */
.L_x_9134:
[----:B------:R-:W-:Y:S05]  /*2de0*/  BSYNC B1 ;  /* 0x0000000000017941 */ /* 0x000fea0003800000 */
.L_x_9133:
[----:B------:R-:W-:Y:S01]  /*2df0*/  SEL R168, R179, R168, P5 ;  /* 0x000000a8b3a87207 */ /* 0x000fe20002800000 */
[----:B------:R-:W-:Y:S01]  /*2e00*/  @P0 FADD.FTZ R60, R60, R183 ;  /* 0x000000b73c3c0221 */ /* 0x000fe20000010000 */
[----:B------:R-:W-:Y:S01]  /*2e10*/  SEL R169, R176, R169, P5 ;  /* 0x000000a9b0a97207 */ /* 0x000fe20002800000 */
[----:B------:R-:W-:Y:S01]  /*2e20*/  @P0 FADD.FTZ R61, R61, R182 ;  /* 0x000000b63d3d0221 */ /* 0x000fe20000010000 */
[----:B------:R-:W-:Y:S01]  /*2e30*/  SEL R170, R177, R170, P5 ;  /* 0x000000aab1aa7207 */ /* 0x000fe20002800000 */
[----:B------:R-:W-:Y:S01]  /*2e40*/  @P0 FADD.FTZ R62, R62, R185 ;  /* 0x000000b93e3e0221 */ /* 0x000fe20000010000 */
[C---:B------:R-:W-:Y:S01]  /*2e50*/  SEL R171, R184.reuse, R171, P5 ;  /* 0x000000abb8ab7207 */ /* 0x040fe20002800000 */
[----:B------:R-:W-:Y:S01]  /*2e60*/  @P0 FMUL.FTZ R184, R184, c[0x0][0x1ec] ;  /* 0x00007b00b8b80a20 */ /* 0x000fe20000410000 */
[----:B------:R-:W-:Y:S02]  /*2e70*/  ISETP.NE.U32.AND P5, PT, RZ, c[0x0][0x258], PT ;  /* 0x00009600ff007a0c */ /* 0x000fe40003fa5070 */
[----:B------:R-:W-:Y:S01]  /*2e80*/  @P0 MOV R177, 0x10 ;  /* 0x0000001000b10802 */ /* 0x000fe20000000f00 */
[----:B------:R-:W-:Y:S01]  /*2e90*/  @P0 FMUL.FTZ R184, R184, c[0x0][0x1e8] ;  /* 0x00007a00b8b80a20 */ /* 0x000fe20000410000 */
[----:B------:R-:W-:-:S03]  /*2ea0*/  ISETP.NE.AND.EX P5, PT, RZ, c[0x0][0x25c], PT, P5 ;  /* 0x00009700ff007a0c */ /* 0x000fc60003fa5350 */
[-C--:B------:R-:W-:Y:S02]  /*2eb0*/  @P0 FMUL.FTZ R176, R151, R184.reuse ;  /* 0x000000b897b00220 */ /* 0x080fe40000410000 */
[----:B------:R-:W-:-:S08]  /*2ec0*/  @P0 FMUL.FTZ R184, R167, R184 ;  /* 0x000000b8a7b80220 */ /* 0x000fd00000410000 */
[----:B------:R-:W-:-:S05]  /*2ed0*/  @P5 MOV R179, 0x10 ;  /* 0x0000001000b35802 */ /* 0x000fca0000000f00 */
[C---:B------:R-:W-:Y:S01]  /*2ee0*/  @P5 IMAD.WIDE.U32 R178, R14.reuse, R179, c[0x0][0x258] ;  /* 0x000096000eb25625 */ /* 0x040fe200078e00b3 */
[----:B------:R-:W-:-:S04]  /*2ef0*/  IADD3 R14, R14, 0x100, RZ ;  /* 0x000001000e0e7810 */ /* 0x000fc80007ffe0ff */
[----:B------:R0:W-:Y:S01]  /*2f00*/  @P5 STG.E.128 [R178.64], R168 ;  /* 0x000000a8b2005986 */ /* 0x0001e2000c101d04 */
[----:B------:R-:W-:-:S04]  /*2f10*/  @P0 LOP3.LUT P5, RZ, R5, 0xff000000, RZ, 0xc0, !PT ;  /* 0xff00000005ff0812 */ /* 0x000fc800078ac0ff */
[----:B------:R-:W-:Y:S01]  /*2f20*/  @P0 SEL R175, R176, RZ, P5 ;  /* 0x000000ffb0af0207 */ /* 0x000fe20002800000 */
[----:B------:R-:W-:Y:S01]  /*2f30*/  @P0 IMAD.WIDE.U32 R176, R8, R177, c[0x0][0x248] ;  /* 0x0000920008b00625 */ /* 0x000fe200078e00b1 */
[----:B------:R-:W-:Y:S02]  /*2f40*/  @P0 FSEL R184, R184, RZ, P5 ;  /* 0x000000ffb8b80208 */ /* 0x000fe40002800000 */
[----:B------:R-:W-:Y:S02]  /*2f50*/  IADD3 R8, R8, 0x100, RZ ;  /* 0x0000010008087810 */ /* 0x000fe40007ffe0ff */
[----:B------:R0:W-:Y:S01]  /*2f60*/  @P0 STG.E.128 [R176.64], R172 ;  /* 0x000000acb0000986 */ /* 0x0001e2000c101d04 */
[----:B------:R-:W-:-:S03]  /*2f70*/  @P0 FADD.FTZ R63, R63, R184 ;  /* 0x000000b83f3f0221 */ /* 0x000fc60000010000 */
.L_x_9126:
[----:B------:R-:W-:Y:S05]  /*2f80*/  BSYNC B0 ;  /* 0x0000000000007941 */ /* 0x000fea0003800000 */
.L_x_9125:
[----:B------:R-:W-:Y:S01]  /*2f90*/  BSSY B0, `(.L_x_9135) ;  /* 0x0000067000007945 */ /* 0x000fe20003800000 */
        /* <DEDUP_REMOVED lines=20> */
.L_x_9138:
[----:B0-----:R-:W-:Y:S05]  /*30e0*/  BSYNC B1 ;  /* 0x0000000000017941 */ /* 0x001fea0003800000 */
.L_x_9137:
        /* <DEDUP_REMOVED lines=18> */
.L_x_9140:
[----:B------:R-:W-:Y:S05]  /*3210*/  BSYNC B1 ;  /* 0x0000000000017941 */ /* 0x000fea0003800000 */
.L_x_9139:
        /* <DEDUP_REMOVED lines=18> */
.L_x_9142:
[----:B------:R-:W-:Y:S05]  /*3340*/  BSYNC B1 ;  /* 0x0000000000017941 */ /* 0x000fea0003800000 */
.L_x_9141:
        /* <DEDUP_REMOVED lines=17> */
.L_x_9144:
[----:B------:R-:W-:Y:S05]  /*3460*/  BSYNC B1 ;  /* 0x0000000000017941 */ /* 0x000fea0003800000 */
.L_x_9143:
        /* <DEDUP_REMOVED lines=25> */
.L_x_9136:
[----:B------:R-:W-:Y:S05]  /*3600*/  BSYNC B0 ;  /* 0x0000000000007941 */ /* 0x000fea0003800000 */
.L_x_9135:
        /* <DEDUP_REMOVED lines=21> */
.L_x_9148:
[----:B0-----:R-:W-:Y:S05]  /*3760*/  BSYNC B1 ;  /* 0x0000000000017941 */ /* 0x001fea0003800000 */
.L_x_9147:
        /* <DEDUP_REMOVED lines=18> */
.L_x_9150:
[----:B------:R-:W-:Y:S05]  /*3890*/  BSYNC B1 ;  /* 0x0000000000017941 */ /* 0x000fea0003800000 */
.L_x_9149:
        /* <DEDUP_REMOVED lines=18> */
.L_x_9152:
[----:B------:R-:W-:Y:S05]  /*39c0*/  BSYNC B1 ;  /* 0x0000000000017941 */ /* 0x000fea0003800000 */
.L_x_9151:
        /* <DEDUP_REMOVED lines=17> */
.L_x_9154:
[----:B------:R-:W-:Y:S05]  /*3ae0*/  BSYNC B1 ;  /* 0x0000000000017941 */ /* 0x000fea0003800000 */
.L_x_9153:
        /* <DEDUP_REMOVED lines=25> */
.L_x_9146:
[----:B------:R-:W-:Y:S05]  /*3c80*/  BSYNC B0 ;  /* 0x0000000000007941 */ /* 0x000fea0003800000 */
.L_x_9145:
        /* <DEDUP_REMOVED lines=21> */
.L_x_9158:
[----:B0-----:R-:W-:Y:S05]  /*3de0*/  BSYNC B1 ;  /* 0x0000000000017941 */ /* 0x001fea0003800000 */
.L_x_9157:
        /* <DEDUP_REMOVED lines=18> */
.L_x_9160:
[----:B------:R-:W-:Y:S05]  /*3f10*/  BSYNC B1 ;  /* 0x0000000000017941 */ /* 0x000fea0003800000 */
.L_x_9159:
        /* <DEDUP_REMOVED lines=18> */
.L_x_9162:
[----:B------:R-:W-:Y:S05]  /*4040*/  BSYNC B1 ;  /* 0x0000000000017941 */ /* 0x000fea0003800000 */
.L_x_9161:
        /* <DEDUP_REMOVED lines=17> */
.L_x_9164:
[----:B------:R-:W-:Y:S05]  /*4160*/  BSYNC B1 ;  /* 0x0000000000017941 */ /* 0x000fea0003800000 */
.L_x_9163:
        /* <DEDUP_REMOVED lines=25> */
.L_x_9156:
[----:B------:R-:W-:Y:S05]  /*4300*/  BSYNC B0 ;  /* 0x0000000000007941 */ /* 0x000fea0003800000 */
.L_x_9155:
        /* <DEDUP_REMOVED lines=22> */
.L_x_9168:
[----:B0-----:R-:W-:Y:S05]  /*4470*/  BSYNC B1 ;  /* 0x0000000000017941 */ /* 0x001fea0003800000 */
.L_x_9167:
        /* <DEDUP_REMOVED lines=18> */
.L_x_9170:
[----:B------:R-:W-:Y:S05]  /*45a0*/  BSYNC B1 ;  /* 0x0000000000017941 */ /* 0x000fea0003800000 */
.L_x_9169:
        /* <DEDUP_REMOVED lines=18> */
.L_x_9172:
[----:B------:R-:W-:Y:S05]  /*46d0*/  BSYNC B1 ;  /* 0x0000000000017941 */ /* 0x000fea0003800000 */
.L_x_9171:
        /* <DEDUP_REMOVED lines=17> */
.L_x_9174:
[----:B------:R-:W-:Y:S05]  /*47f0*/  BSYNC B1 ;  /* 0x0000000000017941 */ /* 0x000fea0003800000 */
.L_x_9173:
[----:B------:R-:W-:Y:S01]  /*4800*/  ISETP.NE.U32.AND P1, PT, RZ, c[0x0][0x258], PT ;  /* 0x00009600ff007a0c */ /* 0x000fe20003f25070 */
[----:B------:R-:W-:Y:S01]  /*4810*/  @P0 FADD.FTZ R44, R44, R183 ;  /* 0x000000b72c2c0221 */ /* 0x000fe20000010000 */
[----:B------:R-:W-:Y:S01]  /*4820*/  SEL R170, R177, R170, P5 ;  /* 0x000000aab1aa7207 */ /* 0x000fe20002800000 */
[----:B------:R-:W-:Y:S01]  /*4830*/  @P0 FADD.FTZ R45, R45, R178 ;  /* 0x000000b22d2d0221 */ /* 0x000fe20000010000 */
[----:B------:R-:W-:Y:S01]  /*4840*/  ISETP.NE.AND.EX P1, PT, RZ, c[0x0][0x25c], PT, P1 ;  /* 0x00009700ff007a0c */ /* 0x000fe20003f25310 */
[----:B------:R-:W-:Y:S01]  /*4850*/  @P0 FADD.FTZ R46, R46, R185 ;  /* 0x000000b92e2e0221 */ /* 0x000fe20000010000 */
[C---:B------:R-:W-:Y:S01]  /*4860*/  SEL R171, R182.reuse, R171, P5 ;  /* 0x000000abb6ab7207 */ /* 0x040fe20002800000 */
[----:B------:R-:W-:Y:S01]  /*4870*/  @P0 FMUL.FTZ R182, R182, c[0x0][0x1ec] ;  /* 0x00007b00b6b60a20 */ /* 0x000fe20000410000 */
[----:B------:R-:W-:Y:S02]  /*4880*/  SEL R169, R176, R169, P5 ;  /* 0x000000a9b0a97207 */ /* 0x000fe40002800000 */
[----:B------:R-:W-:Y:S01]  /*4890*/  SEL R168, R179, R168, P5 ;  /* 0x000000a8b3a87207 */ /* 0x000fe20002800000 */
[----:B------:R-:W-:-:S04]  /*48a0*/  @P0 FMUL.FTZ R182, R182, c[0x0][0x1e8] ;  /* 0x00007a00b6b60a20 */ /* 0x000fc80000410000 */
[-C--:B------:R-:W-:Y:S02]  /*48b0*/  @P0 FMUL.FTZ R9, R123, R182.reuse ;  /* 0x000000b67b090220 */ /* 0x080fe40000410000 */
[----:B------:R-:W-:Y:S01]  /*48c0*/  @P1 MOV R177, 0x10 ;  /* 0x0000001000b11802 */ /* 0x000fe20000000f00 */
[----:B------:R-:W-:-:S04]  /*48d0*/  @P0 FMUL.FTZ R182, R167, R182 ;  /* 0x000000b6a7b60220 */ /* 0x000fc80000410000 */
[----:B------:R-:W-:-:S05]  /*48e0*/  @P1 IMAD.WIDE.U32 R176, R14, R177, c[0x0][0x258] ;  /* 0x000096000eb01625 */ /* 0x000fca00078e00b1 */
[----:B------:R0:W-:Y:S01]  /*48f0*/  @P1 STG.E.128 [R176.64], R168 ;  /* 0x000000a8b0001986 */ /* 0x0001e2000c101d04 */
[----:B------:R-:W-:-:S04]  /*4900*/  @P0 LOP3.LUT P1, RZ, R0, 0xff000000, RZ, 0xc0, !PT ;  /* 0xff00000000ff0812 */ /* 0x000fc8000782c0ff */
[----:B------:R-:W-:Y:S02]  /*4910*/  @P0 SEL R175, R9, RZ, P1 ;  /* 0x000000ff09af0207 */ /* 0x000fe40000800000 */
[----:B------:R-:W-:Y:S02]  /*4920*/  @P0 MOV R9, 0x10 ;  /* 0x0000001000090802 */ /* 0x000fe40000000f00 */
[----:B------:R-:W-:-:S03]  /*4930*/  @P0 FSEL R182, R182, RZ, P1 ;  /* 0x000000ffb6b60208 */ /* 0x000fc60000800000 */
[----:B------:R-:W-:-:S04]  /*4940*/  @P0 IMAD.WIDE.U32 R8, R8, R9, c[0x0][0x248] ;  /* 0x0000920008080625 */ /* 0x000fc800078e0009 */
[----:B------:R-:W-:Y:S01]  /*4950*/  @P0 FADD.FTZ R47, R47, R182 ;  /* 0x000000b62f2f0221 */ /* 0x000fe20000010000 */
[----:B------:R0:W-:Y:S04]  /*4960*/  @P0 STG.E.128 [R8.64], R172 ;  /* 0x000000ac08000986 */ /* 0x0001e8000c101d04 */
.L_x_9166:
[----:B------:R-:W-:Y:S05]  /*4970*/  BSYNC B0 ;  /* 0x0000000000007941 */ /* 0x000fea0003800000 */
.L_x_9165:
[----:B------:R-:W-:Y:S02]  /*4980*/  LOP3.LUT P0, RZ, R10, 0xff, RZ, 0xc0, !PT ;  /* 0x000000ff0aff7812 */ /* 0x000fe4000780c0ff */
[----:B------:R-:W-:Y:S02]  /*4990*/  IADD3 R11, R11, c[0x0][0x160], RZ ;  /* 0x000058000b0b7a10 */ /* 0x000fe40007ffe0ff */
[----:B------:R-:W-:Y:S02]  /*49a0*/  SEL R10, RZ, 0x1, P0 ;  /* 0x00000001ff0a7807 */ /* 0x000fe40000000000 */
[----:B------:R-:W-:-:S13]  /*49b0*/  ISETP.GE.AND P0, PT, R11, c[0x0][0x164], PT ;  /* 0x000059000b007a0c */ /* 0x000fda0003f06270 */
[----:B0----5:R-:W-:Y:S01]  /*49c0*/  @P0 CALL.REL.NOINC `(.L_x_9087) ;  /* 0x0000001000000944 */ /* 0x021fe20003c00000 */
[----:B------:R-:W-:Y:S05]  /*49d0*/  BRA `(.L_x_9175) ;  /* 0xffffbc2000007947 */ /* 0x000fea000383ffff */
.L_x_9087:
        /* <DEDUP_REMOVED lines=58> */
.L_x_9111:
[----:B--2---:R-:W-:Y:S01]  /*4d80*/  HFMA2.MMA R185, -RZ, RZ, 0, 9.5367431640625e-07 ;  /* 0x00000010ffb97435 */ /* 0x004fe200000001ff */
[----:B------:R-:W-:-:S02]  /*4d90*/  MOV R182, R191 ;  /* 0x000000bf00b67202 */ /* 0x000fc40000000f00 */
[----:B------:R-:W-:Y:S02]  /*4da0*/  MOV R184, 0x1f ;  /* 0x0000001f00b87802 */ /* 0x000fe40000000f00 */
[----:B------:R-:W-:Y:S02]  /*4db0*/  MOV R187, 0xffffffff ;  /* 0xffffffff00bb7802 */ /* 0x000fe40000000f00 */
[----:B------:R-:W-:Y:S02]  /*4dc0*/  MOV R176, 0x4de0 ;  /* 0x00004de000b07802 */ /* 0x000fe40000000f00 */
[----:B-----5:R-:W-:Y:S05]  /*4dd0*/  CALL.REL.NOINC `($__internal_197_$__cuda_sm70_shflsync_down_p) ;  /* 0x0000046000007944 */ /* 0x020fea0003c00000 */
[----:B-1----:R-:W-:Y:S01]  /*4de0*/  MOV R180, R182 ;  /* 0x000000b600b47202 */ /* 0x002fe20000000f00 */
[----:B0-----:R-:W-:Y:S05]  /*4df0*/  BRA `(.L_x_9176) ;  /* 0xffffd07000007947 */ /* 0x001fea000383ffff */
.L_x_9112:
[----:B--2---:R-:W-:Y:S01]  /*4e00*/  HFMA2.MMA R185, -RZ, RZ, 0, 9.5367431640625e-07 ;  /* 0x00000010ffb97435 */ /* 0x004fe200000001ff */
[----:B------:R-:W-:Y:S02]  /*4e10*/  MOV R182, R189 ;  /* 0x000000bd00b67202 */ /* 0x000fe40000000f00 */
[----:B------:R-:W-:Y:S02]  /*4e20*/  MOV R184, 0x1f ;  /* 0x0000001f00b87802 */ /* 0x000fe40000000f00 */
[----:B------:R-:W-:-:S02]  /*4e30*/  MOV R187, 0xffffffff ;  /* 0xffffffff00bb7802 */ /* 0x000fc40000000f00 */
[----:B------:R-:W-:Y:S02]  /*4e40*/  MOV R176, 0x4e60 ;  /* 0x00004e6000b07802 */ /* 0x000fe40000000f00 */
[----:B01---5:R-:W-:Y:S05]  /*4e50*/  CALL.REL.NOINC `($__internal_197_$__cuda_sm70_shflsync_down_p) ;  /* 0x000003e000007944 */ /* 0x023fea0003c00000 */
[----:B------:R-:W-:Y:S01]  /*4e60*/  FADD.FTZ R180, R180, R191 ;  /* 0x000000bfb4b47221 */ /* 0x000fe20000010000 */
[----:B0-----:R-:W-:Y:S01]  /*4e70*/  HFMA2.MMA R185, -RZ, RZ, 0, 4.76837158203125e-07 ;  /* 0x00000008ffb97435 */ /* 0x001fe200000001ff */
[----:B-1----:R-:W-:Y:S01]  /*4e80*/  FADD.FTZ R189, R189, R182 ;  /* 0x000000b6bdbd7221 */ /* 0x002fe20000010000 */
[----:B------:R-:W-:Y:S02]  /*4e90*/  MOV R184, 0x1f ;  /* 0x0000001f00b87802 */ /* 0x000fe40000000f00 */
[----:B------:R-:W-:Y:S02]  /*4ea0*/  MOV R187, 0xffffffff ;  /* 0xffffffff00bb7802 */ /* 0x000fe40000000f00 */
[----:B------:R-:W-:Y:S02]  /*4eb0*/  MOV R182, R180 ;  /* 0x000000b400b67202 */ /* 0x000fe40000000f00 */
[----:B------:R-:W-:Y:S02]  /*4ec0*/  MOV R176, 0x4ee0 ;  /* 0x00004ee000b07802 */ /* 0x000fe40000000f00 */
[----:B------:R-:W-:Y:S05]  /*4ed0*/  CALL.REL.NOINC `($__internal_197_$__cuda_sm70_shflsync_down_p) ;  /* 0x0000036000007944 */ /* 0x000fea0003c00000 */
[----:B0-----:R-:W-:Y:S01]  /*4ee0*/  HFMA2.MMA R185, -RZ, RZ, 0, 4.76837158203125e-07 ;  /* 0x00000008ffb97435 */ /* 0x001fe200000001ff */
[----:B-1----:R-:W-:-:S02]  /*4ef0*/  MOV R179, R182 ;  /* 0x000000b600b37202 */ /* 0x002fc40000000f00 */
[----:B------:R-:W-:Y:S02]  /*4f00*/  MOV R182, R189 ;  /* 0x000000bd00b67202 */ /* 0x000fe40000000f00 */
[----:B------:R-:W-:Y:S02]  /*4f10*/  MOV R184, 0x1f ;  /* 0x0000001f00b87802 */ /* 0x000fe40000000f00 */
[----:B------:R-:W-:Y:S02]  /*4f20*/  MOV R187, 0xffffffff ;  /* 0xffffffff00bb7802 */ /* 0x000fe40000000f00 */
[----:B------:R-:W-:Y:S02]  /*4f30*/  MOV R176, 0x4f50 ;  /* 0x00004f5000b07802 */ /* 0x000fe40000000f00 */
[----:B------:R-:W-:Y:S05]  /*4f40*/  CALL.REL.NOINC `($__internal_197_$__cuda_sm70_shflsync_down_p) ;  /* 0x000002f000007944 */ /* 0x000fea0003c00000 */
[----:B------:R-:W-:Y:S01]  /*4f50*/  FADD.FTZ R180, R179, R180 ;  /* 0x000000b4b3b47221 */ /* 0x000fe20000010000 */
[----:B0-----:R-:W-:Y:S01]  /*4f60*/  HFMA2.MMA R185, -RZ, RZ, 0, 2.384185791015625e-07 ;  /* 0x00000004ffb97435 */ /* 0x001fe200000001ff */
[----:B-1----:R-:W-:Y:S01]  /*4f70*/  FADD.FTZ R189, R189, R182 ;  /* 0x000000b6bdbd7221 */ /* 0x002fe20000010000 */
[----:B------:R-:W-:Y:S02]  /*4f80*/  MOV R184, 0x1f ;  /* 0x0000001f00b87802 */ /* 0x000fe40000000f00 */
[----:B------:R-:W-:-:S02]  /*4f90*/  MOV R187, 0xffffffff ;  /* 0xffffffff00bb7802 */ /* 0x000fc40000000f00 */
[----:B------:R-:W-:Y:S02]  /*4fa0*/  MOV R182, R180 ;  /* 0x000000b400b67202 */ /* 0x000fe40000000f00 */
[----:B------:R-:W-:Y:S02]  /*4fb0*/  MOV R176, 0x4fd0 ;  /* 0x00004fd000b07802 */ /* 0x000fe40000000f00 */
[----:B------:R-:W-:Y:S05]  /*4fc0*/  CALL.REL.NOINC `($__internal_197_$__cuda_sm70_shflsync_down_p) ;  /* 0x0000027000007944 */ /* 0x000fea0003c00000 */
[----:B0-----:R-:W-:Y:S01]  /*4fd0*/  HFMA2.MMA R185, -RZ, RZ, 0, 2.384185791015625e-07 ;  /* 0x00000004ffb97435 */ /* 0x001fe200000001ff */
[----:B-1----:R-:W-:Y:S02]  /*4fe0*/  MOV R179, R182 ;  /* 0x000000b600b37202 */ /* 0x002fe40000000f00 */
[----:B------:R-:W-:Y:S02]  /*4ff0*/  MOV R182, R189 ;  /* 0x000000bd00b67202 */ /* 0x000fe40000000f00 */
[----:B------:R-:W-:Y:S02]  /*5000*/  MOV R184, 0x1f ;  /* 0x0000001f00b87802 */ /* 0x000fe40000000f00 */
[----:B------:R-:W-:Y:S02]  /*5010*/  MOV R187, 0xffffffff ;  /* 0xffffffff00bb7802 */ /* 0x000fe40000000f00 */
[----:B------:R-:W-:-:S02]  /*5020*/  MOV R176, 0x5040 ;  /* 0x0000504000b07802 */ /* 0x000fc40000000f00 */
[----:B------:R-:W-:Y:S05]  /*5030*/  CALL.REL.NOINC `($__internal_197_$__cuda_sm70_shflsync_down_p) ;  /* 0x0000020000007944 */ /* 0x000fea0003c00000 */
[----:B------:R-:W-:Y:S01]  /*5040*/  FADD.FTZ R180, R179, R180 ;  /* 0x000000b4b3b47221 */ /* 0x000fe20000010000 */
[----:B0-----:R-:W-:Y:S01]  /*5050*/  HFMA2.MMA R185, -RZ, RZ, 0, 1.1920928955078125e-07 ;  /* 0x00000002ffb97435 */ /* 0x001fe200000001ff */
[----:B-1----:R-:W-:Y:S01]  /*5060*/  FADD.FTZ R183, R189, R182 ;  /* 0x000000b6bdb77221 */ /* 0x002fe20000010000 */
[----:B------:R-:W-:-:S02]  /*5070*/  MOV R184, 0x1f ;  /* 0x0000001f00b87802 */ /* 0x000fc40000000f00 */
[----:B------:R-:W-:Y:S02]  /*5080*/  MOV R187, 0xffffffff ;  /* 0xffffffff00bb7802 */ /* 0x000fe40000000f00 */
[----:B------:R-:W-:Y:S02]  /*5090*/  MOV R182, R180 ;  /* 0x000000b400b67202 */ /* 0x000fe40000000f00 */
[----:B------:R-:W-:Y:S02]  /*50a0*/  MOV R176, 0x50c0 ;  /* 0x000050c000b07802 */ /* 0x000fe40000000f00 */
[----:B------:R-:W-:Y:S05]  /*50b0*/  CALL.REL.NOINC `($__internal_197_$__cuda_sm70_shflsync_down_p) ;  /* 0x0000018000007944 */ /* 0x000fea0003c00000 */
[----:B0-----:R-:W-:Y:S01]  /*50c0*/  HFMA2.MMA R185, -RZ, RZ, 0, 1.1920928955078125e-07 ;  /* 0x00000002ffb97435 */ /* 0x001fe200000001ff */
[----:B-1----:R-:W-:Y:S02]  /*50d0*/  MOV R179, R182 ;  /* 0x000000b600b37202 */ /* 0x002fe40000000f00 */
[----:B------:R-:W-:Y:S02]  /*50e0*/  MOV R182, R183 ;  /* 0x000000b700b67202 */ /* 0x000fe40000000f00 */
[----:B------:R-:W-:Y:S02]  /*50f0*/  MOV R184, 0x1f ;  /* 0x0000001f00b87802 */ /* 0x000fe40000000f00 */
[----:B------:R-:W-:-:S02]  /*5100*/  MOV R187, 0xffffffff ;  /* 0xffffffff00bb7802 */ /* 0x000fc40000000f00 */
[----:B------:R-:W-:Y:S02]  /*5110*/  MOV R176, 0x5130 ;  /* 0x0000513000b07802 */ /* 0x000fe40000000f00 */
[----:B------:R-:W-:Y:S05]  /*5120*/  CALL.REL.NOINC `($__internal_197_$__cuda_sm70_shflsync_down_p) ;  /* 0x0000011000007944 */ /* 0x000fea0003c00000 */
[----:B------:R-:W-:Y:S01]  /*5130*/  FADD.FTZ R181, R179, R180 ;  /* 0x000000b4b3b57221 */ /* 0x000fe20000010000 */
[----:B0-----:R-:W-:Y:S01]  /*5140*/  HFMA2.MMA R185, -RZ, RZ, 0, 5.9604644775390625e-08 ;  /* 0x00000001ffb97435 */ /* 0x001fe200000001ff */
[----:B-1----:R-:W-:Y:S01]  /*5150*/  FADD.FTZ R183, R183, R182 ;  /* 0x000000b6b7b77221 */ /* 0x002fe20000010000 */
[----:B------:R-:W-:Y:S02]  /*5160*/  MOV R184, 0x1f ;  /* 0x0000001f00b87802 */ /* 0x000fe40000000f00 */
[----:B------:R-:W-:Y:S02]  /*5170*/  MOV R187, 0xffffffff ;  /* 0xffffffff00bb7802 */ /* 0x000fe40000000f00 */
[----:B------:R-:W-:Y:S02]  /*5180*/  MOV R182, R181 ;  /* 0x000000b500b67202 */ /* 0x000fe40000000f00 */
[----:B------:R-:W-:Y:S02]  /*5190*/  MOV R176, 0x51b0 ;  /* 0x000051b000b07802 */ /* 0x000fe40000000f00 */
[----:B------:R-:W-:Y:S05]  /*51a0*/  CALL.REL.NOINC `($__internal_197_$__cuda_sm70_shflsync_down_p) ;  /* 0x0000009000007944 */ /* 0x000fea0003c00000 */
[----:B0-----:R-:W-:Y:S01]  /*51b0*/  HFMA2.MMA R185, -RZ, RZ, 0, 5.9604644775390625e-08 ;  /* 0x00000001ffb97435 */ /* 0x001fe200000001ff */
[----:B-1----:R-:W-:-:S02]  /*51c0*/  MOV R222, R182 ;  /* 0x000000b600de7202 */ /* 0x002fc40000000f00 */
[----:B------:R-:W-:Y:S02]  /*51d0*/  MOV R182, R183 ;  /* 0x000000b700b67202 */ /* 0x000fe40000000f00 */
[----:B------:R-:W-:Y:S02]  /*51e0*/  MOV R184, 0x1f ;  /* 0x0000001f00b87802 */ /* 0x000fe40000000f00 */
[----:B------:R-:W-:Y:S02]  /*51f0*/  MOV R187, 0xffffffff ;  /* 0xffffffff00bb7802 */ /* 0x000fe40000000f00 */
[----:B------:R-:W-:Y:S02]  /*5200*/  MOV R176, 0x5220 ;  /* 0x0000522000b07802 */ /* 0x000fe40000000f00 */
[----:B------:R-:W-:Y:S05]  /*5210*/  CALL.REL.NOINC `($__internal_197_$__cuda_sm70_shflsync_down_p) ;  /* 0x0000002000007944 */ /* 0x000fea0003c00000 */
[----:B-1----:R-:W-:Y:S01]  /*5220*/  MOV R176, R182 ;  /* 0x000000b600b07202 */ /* 0x002fe20000000f00 */
[----:B0-----:R-:W-:Y:S05]  /*5230*/  BRA `(.L_x_9177) ;  /* 0xffffcd5000007947 */ /* 0x001fea000383ffff */
        .weak           $__internal_197_$__cuda_sm70_shflsync_down_p
        .type           $__internal_197_$__cuda_sm70_shflsync_down_p,@function
        .size           $__internal_197_$__cuda_sm70_shflsync_down_p,(.L_x_9451 - $__internal_197_$__cuda_sm70_shflsync_down_p)
$__internal_197_$__cuda_sm70_shflsync_down_p:
[----:B------:R-:W-:Y:S01]  /*5240*/  HFMA2.MMA R177, -RZ, RZ, 0, 0 ;  /* 0x00000000ffb17435 */ /* 0x000fe200000001ff */
[----:B------:R-:W-:Y:S04]  /*5250*/  WARPSYNC R187 ;  /* 0x000000bb00007348 */ /* 0x000fe80003800000 */
[----:B------:R0:W1:Y:S01]  /*5260*/  SHFL.DOWN PT, R182, R182, R185, R184 ;  /* 0x080000b9b6b67389 */ /* 0x00006200000e00b8 */
[----:B------:R-:W-:Y:S05]  /*5270*/  RET.REL.NODEC R176 `(_ZN10layer_norm13ln_bwd_kernelINS_13Kernel_traitsIfffffjLj6144ELj1ELj1ELj8ELj16ENS_18Kernel_traits_baseILj6144EfffffjLj256EEEEELb1ELb1ELb1ELb0EEEvNS_9BwdParamsE) ;  /* 0xffffad80b0007950 */ /* 0x000fea0003c3ffff */
.L_x_9178:
        /* <DEDUP_REMOVED lines=16> */
.L_x_9451:


//--------------------- .text._ZN10layer_norm22ln_bwd_finalize_kernelINS_22Kernel_traits_finalizeILj6144EfffffjLb1ELj1024ELj4ENS_18Kernel_traits_baseILj6144EfffffjLj1024EEEEELb1ELb1EEEvNS_9BwdParamsE --------------------------
	.section	.text._ZN10layer_norm22ln_bwd_finalize_kernelINS_22Kernel_traits_finalizeILj6144EfffffjLb1ELj1024ELj4ENS_18Kernel_traits_baseILj6144EfffffjLj1024EEEEELb1ELb1EEEvNS_9BwdParamsE,"ax",@progbits
	.sectioninfo	@"SHI_REGISTERS=32"
	.align	128
        .global         _ZN10layer_norm22ln_bwd_finalize_kernelINS_22Kernel_traits_finalizeILj6144EfffffjLb1ELj1024ELj4ENS_18Kernel_traits_baseILj6144EfffffjLj1024EEEEELb1ELb1EEEvNS_9BwdParamsE
        .type           _ZN10layer_norm22ln_bwd_finalize_kernelINS_22Kernel_traits_finalizeILj6144EfffffjLb1ELj1024ELj4ENS_18Kernel_traits_baseILj6144EfffffjLj1024EEEEELb1ELb1EEEvNS_9BwdParamsE,@function
        .size           _ZN10layer_norm22ln_bwd_finalize_kernelINS_22Kernel_traits_finalizeILj6144EfffffjLb1ELj1024ELj4ENS_18Kernel_traits_baseILj6144EfffffjLj1024EEEEELb1ELb1EEEvNS_9BwdParamsE,(.L_x_9452 - _ZN10layer_norm22ln_bwd_finalize_kernelINS_22Kernel_traits_finalizeILj6144EfffffjLb1ELj1024ELj4ENS_18Kernel_traits_baseILj6144EfffffjLj1024EEEEELb1ELb1EEEvNS_9BwdParamsE)
        .other          _ZN10layer_norm22ln_bwd_finalize_kernelINS_22Kernel_traits_finalizeILj6144EfffffjLb1ELj1024ELj4ENS_18Kernel_traits_baseILj6144EfffffjLj1024EEEEELb1ELb1EEEvNS_9BwdParamsE,@"STO_CUDA_ENTRY STV_DEFAULT"
_ZN10layer_norm22ln_bwd_finalize_kernelINS_22Kernel_traits_finalizeILj6144EfffffjLb1ELj1024ELj4ENS_18Kernel_traits_baseILj6144EfffffjLj1024EEEEELb1ELb1EEEvNS_9BwdParamsE:
.text._ZN10layer_norm22ln_bwd_finalize_kernelINS_22Kernel_traits_finalizeILj6144EfffffjLb1ELj1024ELj4ENS_18Kernel_traits_baseILj6144EfffffjLj1024EEEEELb1ELb1EEEvNS_9BwdParamsE:
        /* <DEDUP_REMOVED lines=19> */
.L_x_9191:
        /* <DEDUP_REMOVED lines=32> */
.L_x_9183:
        /* <DEDUP_REMOVED lines=47> */
.L_x_9182:
[----:B------:R-:W-:Y:S05]  /*0620*/  BSYNC B1 ;  /* 0x0000000000017941 */ /* 0x000fea0003800000 */
.L_x_9181:
        /* <DEDUP_REMOVED lines=29> */
.L_x_9185:
[----:B------:R-:W-:Y:S05]  /*0800*/  BSYNC B1 ;  /* 0x0000000000017941 */ /* 0x000fea0003800000 */
.L_x_9184:
        /* <DEDUP_REMOVED lines=13> */
.L_x_9180:
[----:B------:R-:W-:Y:S05]  /*08e0*/  BSYNC B0 ;  /* 0x0000000000007941 */ /* 0x000fea0003800000 */
.L_x_9179:
        /* <DEDUP_REMOVED lines=12> */
.L_x_9192:
        /* <DEDUP_REMOVED lines=27> */
.L_x_9193:
        /* <DEDUP_REMOVED lines=9> */
.L_x_9186:
        /* <DEDUP_REMOVED lines=16> */
.L_x_9190:
[----:B------:R-:W-:Y:S05]  /*0cf0*/  BSYNC B0 ;  /* 0x0000000000007941 */ /* 0x000fea0003800000 */
.L_x_9189:
[C---:B------:R-:W-:Y:S02]  /*0d00*/  ISETP.GT.U32.AND P1, PT, R4.reuse, -0x1801, PT ;  /* 0xffffe7ff0400780c */ /* 0x040fe40003f24070 */
[----:B------:R-:W-:-:S02]  /*0d10*/  IADD3 R4, R4, 0x1800, RZ ;  /* 0x0000180004047810 */ /* 0x000fc40007ffe0ff */
[----:B------:R-:W-:-:S09]  /*0d20*/  IADD3 R5, R5, 0xc00, RZ ;  /* 0x00000c0005057810 */ /* 0x000fd20007ffe0ff */
[----:B012---:R-:W-:Y:S05]  /*0d30*/  @P1 BRA `(.L_x_9191) ;  /* 0xfffff3f000001947 */ /* 0x007fea000383ffff */
[----:B------:R-:W-:Y:S05]  /*0d40*/  EXIT ;  /* 0x000000000000794d */ /* 0x000fea0003800000 */
.L_x_9187:
[----:B------:R-:W-:Y:S01]  /*0d50*/  HFMA2.MMA R14, -RZ, RZ, 0, 1.847743988037109375e-06 ;  /* 0x0000001fff0e7435 */ /* 0x000fe200000001ff */
[----:B---3--:R-:W-:Y:S01]  /*0d60*/  IMAD.MOV.U32 R18, RZ, RZ, R10 ;  /* 0x000000ffff127224 */ /* 0x008fe200078e000a */
[----:B------:R-:W-:Y:S01]  /*0d70*/  MOV R17, 0x1 ;  /* 0x0000000100117802 */ /* 0x000fe20000000f00 */
[----:B------:R-:W-:Y:S01]  /*0d80*/  IMAD.MOV.U32 R19, RZ, RZ, -0x1 ;  /* 0xffffffffff137424 */ /* 0x000fe200078e00ff */
[----:B------:R-:W-:Y:S02]  /*0d90*/  MOV R8, 0xdb0 ;  /* 0x00000db000087802 */ /* 0x000fe40000000f00 */
[----:B012---:R-:W-:Y:S05]  /*0da0*/  CALL.REL.NOINC `($__internal_198_$__cuda_sm70_shflsync_bfly_p) ;  /* 0x0000059000007944 */ /* 0x007fea0003c00000 */
[----:B01----:R-:W-:Y:S05]  /*0db0*/  BRA `(.L_x_9192) ;  /* 0xfffffbf000007947 */ /* 0x003fea000383ffff */
.L_x_9188:
[----:B------:R-:W-:Y:S01]  /*0dc0*/  HFMA2.MMA R14, -RZ, RZ, 0, 1.847743988037109375e-06 ;  /* 0x0000001fff0e7435 */ /* 0x000fe200000001ff */
[----:B------:R-:W-:Y:S01]  /*0dd0*/  MOV R17, 0x2 ;  /* 0x0000000200117802 */ /* 0x000fe20000000f00 */
[----:B------:R-:W-:Y:S01]  /*0de0*/  IMAD.MOV.U32 R19, RZ, RZ, -0x1 ;  /* 0xffffffffff137424 */ /* 0x000fe200078e00ff */
[----:B------:R-:W-:-:S03]  /*0df0*/  MOV R8, 0xe10 ;  /* 0x00000e1000087802 */ /* 0x000fc60000000f00 */
[----:B0123--:R-:W-:Y:S05]  /*0e00*/  CALL.REL.NOINC `($__internal_198_$__cuda_sm70_shflsync_bfly_p) ;  /* 0x0000053000007944 */ /* 0x00ffea0003c00000 */
[----:B01----:R-:W-:Y:S01]  /*0e10*/  FADD.FTZ R18, R18, R14 ;  /* 0x0000000e12127221 */ /* 0x003fe20000010000 */
[----:B------:R-:W-:Y:S01]  /*0e20*/  HFMA2.MMA R14, -RZ, RZ, 0, 1.847743988037109375e-06 ;  /* 0x0000001fff0e7435 */ /* 0x000fe200000001ff */
[----:B------:R-:W-:Y:S01]  /*0e30*/  MOV R17, 0x4 ;  /* 0x0000000400117802 */ /* 0x000fe20000000f00 */
[----:B------:R-:W-:Y:S01]  /*0e40*/  IMAD.MOV.U32 R19, RZ, RZ, -0x1 ;  /* 0xffffffffff137424 */ /* 0x000fe200078e00ff */
[----:B------:R-:W-:-:S03]  /*0e50*/  MOV R8, 0xe70 ;  /* 0x00000e7000087802 */ /* 0x000fc60000000f00 */
[----:B------:R-:W-:Y:S05]  /*0e60*/  CALL.REL.NOINC `($__internal_198_$__cuda_sm70_shflsync_bfly_p) ;  /* 0x000004d000007944 */ /* 0x000fea0003c00000 */
[----:B01----:R-:W-:Y:S01]  /*0e70*/  FADD.FTZ R18, R18, R14 ;  /* 0x0000000e12127221 */ /* 0x003fe20000010000 */
[----:B------:R-:W-:Y:S01]  /*0e80*/  HFMA2.MMA R14, -RZ, RZ, 0, 1.847743988037109375e-06 ;  /* 0x0000001fff0e7435 */ /* 0x000fe200000001ff */
[----:B------:R-:W-:-:S02]  /*0e90*/  MOV R17, 0x8 ;  /* 0x0000000800117802 */ /* 0x000fc40000000f00 */
[----:B------:R-:W-:Y:S02]  /*0ea0*/  MOV R19, 0xffffffff ;  /* 0xffffffff00137802 */ /* 0x000fe40000000f00 */
[----:B------:R-:W-:Y:S02]  /*0eb0*/  MOV R8, 0xed0 ;  /* 0x00000ed000087802 */ /* 0x000fe40000000f00 */
[----:B------:R-:W-:Y:S05]  /*0ec0*/  CALL.REL.NOINC `($__internal_198_$__cuda_sm70_shflsync_bfly_p) ;  /* 0x0000047000007944 */ /* 0x000fea0003c00000 */
[----:B-1----:R-:W-:Y:S01]  /*0ed0*/  FADD.FTZ R10, R18, R14 ;  /* 0x0000000e120a7221 */ /* 0x002fe20000010000 */
[----:B------:R-:W-:Y:S01]  /*0ee0*/  HFMA2.MMA R14, -RZ, RZ, 0, 1.847743988037109375e-06 ;  /* 0x0000001fff0e7435 */ /* 0x000fe200000001ff */
[----:B0-----:R-:W-:Y:S01]  /*0ef0*/  IMAD.MOV.U32 R17, RZ, RZ, 0x10 ;  /* 0x00000010ff117424 */ /* 0x001fe200078e00ff */
[----:B------:R-:W-:Y:S02]  /*0f00*/  MOV R19, 0xffffffff ;  /* 0xffffffff00137802 */ /* 0x000fe40000000f00 */
[----:B------:R-:W-:Y:S02]  /*0f10*/  MOV R18, R10 ;  /* 0x0000000a00127202 */ /* 0x000fe40000000f00 */
[----:B------:R-:W-:Y:S02]  /*0f20*/  MOV R8, 0xf40 ;  /* 0x00000f4000087802 */ /* 0x000fe40000000f00 */
[----:B------:R-:W-:Y:S05]  /*0f30*/  CALL.REL.NOINC `($__internal_198_$__cuda_sm70_shflsync_bfly_p) ;  /* 0x0000040000007944 */ /* 0x000fea0003c00000 */
[----:B0-----:R-:W-:Y:S01]  /*0f40*/  HFMA2.MMA R17, -RZ, RZ, 0, 5.9604644775390625e-08 ;  /* 0x00000001ff117435 */ /* 0x001fe200000001ff */
[----:B-1----:R-:W-:Y:S01]  /*0f50*/  IMAD.MOV.U32 R13, RZ, RZ, R14 ;  /* 0x000000ffff0d7224 */ /* 0x002fe200078e000e */
[----:B------:R-:W-:Y:S01]  /*0f60*/  MOV R18, R15 ;  /* 0x0000000f00127202 */ /* 0x000fe20000000f00 */
[----:B------:R-:W-:Y:S01]  /*0f70*/  IMAD.MOV.U32 R19, RZ, RZ, -0x1 ;  /* 0xffffffffff137424 */ /* 0x000fe200078e00ff */
[----:B------:R-:W-:-:S02]  /*0f80*/  MOV R14, 0x1f ;  /* 0x0000001f000e7802 */ /* 0x000fc40000000f00 */
[----:B------:R-:W-:Y:S02]  /*0f90*/  MOV R8, 0xfb0 ;  /* 0x00000fb000087802 */ /* 0x000fe40000000f00 */
[----:B------:R-:W-:Y:S05]  /*0fa0*/  CALL.REL.NOINC `($__internal_198_$__cuda_sm70_shflsync_bfly_p) ;  /* 0x0000039000007944 */ /* 0x000fea0003c00000 */
[----:B0-----:R-:W-:Y:S01]  /*0fb0*/  HFMA2.MMA R17, -RZ, RZ, 0, 1.1920928955078125e-07 ;  /* 0x00000002ff117435 */ /* 0x001fe200000001ff */
[----:B-1----:R-:W-:Y:S01]  /*0fc0*/  FADD.FTZ R18, R15, R14 ;  /* 0x0000000e0f127221 */ /* 0x002fe20000010000 */
[----:B------:R-:W-:Y:S02]  /*0fd0*/  MOV R14, 0x1f ;  /* 0x0000001f000e7802 */ /* 0x000fe40000000f00 */
[----:B------:R-:W-:Y:S02]  /*0fe0*/  MOV R19, 0xffffffff ;  /* 0xffffffff00137802 */ /* 0x000fe40000000f00 */
[----:B------:R-:W-:Y:S02]  /*0ff0*/  MOV R8, 0x1010 ;  /* 0x0000101000087802 */ /* 0x000fe40000000f00 */
[----:B------:R-:W-:Y:S05]  /*1000*/  CALL.REL.NOINC `($__internal_198_$__cuda_sm70_shflsync_bfly_p) ;  /* 0x0000033000007944 */ /* 0x000fea0003c00000 */
[----:B01----:R-:W-:Y:S01]  /*1010*/  FADD.FTZ R18, R18, R14 ;  /* 0x0000000e12127221 */ /* 0x003fe20000010000 */
[----:B------:R-:W-:Y:S01]  /*1020*/  HFMA2.MMA R14, -RZ, RZ, 0, 1.847743988037109375e-06 ;  /* 0x0000001fff0e7435 */ /* 0x000fe200000001ff */
[----:B------:R-:W-:Y:S01]  /*1030*/  IMAD.MOV.U32 R17, RZ, RZ, 0x4 ;  /* 0x00000004ff117424 */ /* 0x000fe200078e00ff */
[----:B------:R-:W-:Y:S02]  /*1040*/  MOV R19, 0xffffffff ;  /* 0xffffffff00137802 */ /* 0x000fe40000000f00 */
[----:B------:R-:W-:-:S02]  /*1050*/  MOV R8, 0x1070 ;  /* 0x0000107000087802 */ /* 0x000fc40000000f00 */
[----:B------:R-:W-:Y:S05]  /*1060*/  CALL.REL.NOINC `($__internal_198_$__cuda_sm70_shflsync_bfly_p) ;  /* 0x000002d000007944 */ /* 0x000fea0003c00000 */
[----:B0-----:R-:W-:Y:S01]  /*1070*/  HFMA2.MMA R17, -RZ, RZ, 0, 4.76837158203125e-07 ;  /* 0x00000008ff117435 */ /* 0x001fe200000001ff */
[----:B-1----:R-:W-:Y:S01]  /*1080*/  FADD.FTZ R18, R18, R14 ;  /* 0x0000000e12127221 */ /* 0x002fe20000010000 */
[----:B------:R-:W-:Y:S01]  /*1090*/  MOV R19, 0xffffffff ;  /* 0xffffffff00137802 */ /* 0x000fe20000000f00 */
[----:B------:R-:W-:Y:S01]  /*10a0*/  IMAD.MOV.U32 R14, RZ, RZ, 0x1f ;  /* 0x0000001fff0e7424 */ /* 0x000fe200078e00ff */
[----:B------:R-:W-:-:S02]  /*10b0*/  MOV R8, 0x10d0 ;  /* 0x000010d000087802 */ /* 0x000fc40000000f00 */
[----:B------:R-:W-:Y:S05]  /*10c0*/  CALL.REL.NOINC `($__internal_198_$__cuda_sm70_shflsync_bfly_p) ;  /* 0x0000027000007944 */ /* 0x000fea0003c00000 */
[----:B-1----:R-:W-:Y:S01]  /*10d0*/  FADD.FTZ R12, R18, R14 ;  /* 0x0000000e120c7221 */ /* 0x002fe20000010000 */
[----:B0-----:R-:W-:Y:S01]  /*10e0*/  HFMA2.MMA R17, -RZ, RZ, 0, 9.5367431640625e-07 ;  /* 0x00000010ff117435 */ /* 0x001fe200000001ff */
[----:B------:R-:W-:Y:S01]  /*10f0*/  MOV R14, 0x1f ;  /* 0x0000001f000e7802 */ /* 0x000fe20000000f00 */
[----:B------:R-:W-:Y:S01]  /*1100*/  IMAD.MOV.U32 R19, RZ, RZ, -0x1 ;  /* 0xffffffffff137424 */ /* 0x000fe200078e00ff */
[----:B------:R-:W-:-:S02]  /*1110*/  MOV R8, 0x1140 ;  /* 0x0000114000087802 */ /* 0x000fc40000000f00 */
[----:B------:R-:W-:Y:S02]  /*1120*/  MOV R18, R12 ;  /* 0x0000000c00127202 */ /* 0x000fe40000000f00 */
[----:B------:R-:W-:Y:S05]  /*1130*/  CALL.REL.NOINC `($__internal_198_$__cuda_sm70_shflsync_bfly_p) ;  /* 0x0000020000007944 */ /* 0x000fea0003c00000 */
[----:B-1----:R-:W-:Y:S01]  /*1140*/  MOV R15, R14 ;  /* 0x0000000e000f7202 */ /* 0x002fe20000000f00 */
[----:B------:R-:W-:Y:S01]  /*1150*/  HFMA2.MMA R14, -RZ, RZ, 0, 1.847743988037109375e-06 ;  /* 0x0000001fff0e7435 */ /* 0x000fe200000001ff */
[----:B0-----:R-:W-:Y:S01]  /*1160*/  MOV R18, R11 ;  /* 0x0000000b00127202 */ /* 0x001fe20000000f00 */
[----:B------:R-:W-:Y:S01]  /*1170*/  IMAD.MOV.U32 R17, RZ, RZ, 0x1 ;  /* 0x00000001ff117424 */ /* 0x000fe200078e00ff */
[----:B------:R-:W-:Y:S02]  /*1180*/  MOV R19, 0xffffffff ;  /* 0xffffffff00137802 */ /* 0x000fe40000000f00 */
[----:B------:R-:W-:Y:S02]  /*1190*/  MOV R8, 0x11b0 ;  /* 0x000011b000087802 */ /* 0x000fe40000000f00 */
[----:B------:R-:W-:Y:S05]  /*11a0*/  CALL.REL.NOINC `($__internal_198_$__cuda_sm70_shflsync_bfly_p) ;  /* 0x0000019000007944 */ /* 0x000fea0003c00000 */
[----:B0-----:R-:W-:Y:S01]  /*11b0*/  HFMA2.MMA R17, -RZ, RZ, 0, 1.1920928955078125e-07 ;  /* 0x00000002ff117435 */ /* 0x001fe200000001ff */
[----:B-1----:R-:W-:Y:S01]  /*11c0*/  FADD.FTZ R18, R11, R14 ;  /* 0x0000000e0b127221 */ /* 0x002fe20000010000 */
[----:B------:R-:W-:Y:S01]  /*11d0*/  MOV R19, 0xffffffff ;  /* 0xffffffff00137802 */ /* 0x000fe20000000f00 */
[----:B------:R-:W-:Y:S01]  /*11e0*/  IMAD.MOV.U32 R14, RZ, RZ, 0x1f ;  /* 0x0000001fff0e7424 */ /* 0x000fe200078e00ff */
[----:B------:R-:W-:-:S02]  /*11f0*/  MOV R8, 0x1210 ;  /* 0x0000121000087802 */ /* 0x000fc40000000f00 */
[----:B------:R-:W-:Y:S05]  /*1200*/  CALL.REL.NOINC `($__internal_198_$__cuda_sm70_shflsync_bfly_p) ;  /* 0x0000013000007944 */ /* 0x000fea0003c00000 */
[----:B0-----:R-:W-:Y:S01]  /*1210*/  HFMA2.MMA R17, -RZ, RZ, 0, 2.384185791015625e-07 ;  /* 0x00000004ff117435 */ /* 0x001fe200000001ff */
[----:B-1----:R-:W-:Y:S01]  /*1220*/  FADD.FTZ R18, R18, R14 ;  /* 0x0000000e12127221 */ /* 0x002fe20000010000 */
[----:B------:R-:W-:Y:S01]  /*1230*/  MOV R14, 0x1f ;  /* 0x0000001f000e7802 */ /* 0x000fe20000000f00 */
[----:B------:R-:W-:Y:S01]  /*1240*/  IMAD.MOV.U32 R19, RZ, RZ, -0x1 ;  /* 0xffffffffff137424 */ /* 0x000fe200078e00ff */
[----:B------:R-:W-:-:S02]  /*1250*/  MOV R8, 0x1270 ;  /* 0x0000127000087802 */ /* 0x000fc40000000f00 */
[----:B------:R-:W-:Y:S05]  /*1260*/  CALL.REL.NOINC `($__internal_198_$__cuda_sm70_shflsync_bfly_p) ;  /* 0x000000d000007944 */ /* 0x000fea0003c00000 */
[----:B0-----:R-:W-:Y:S01]  /*1270*/  HFMA2.MMA R17, -RZ, RZ, 0, 4.76837158203125e-07 ;  /* 0x00000008ff117435 */ /* 0x001fe200000001ff */
[----:B-1----:R-:W-:Y:S01]  /*1280*/  FADD.FTZ R18, R18, R14 ;  /* 0x0000000e12127221 */ /* 0x002fe20000010000 */
[----:B------:R-:W-:-:S02]  /*1290*/  MOV R14, 0x1f ;  /* 0x0000001f000e7802 */ /* 0x000fc40000000f00 */
[----:B------:R-:W-:Y:S02]  /*12a0*/  MOV R19, 0xffffffff ;  /* 0xffffffff00137802 */ /* 0x000fe40000000f00 */
[----:B------:R-:W-:Y:S02]  /*12b0*/  MOV R8, 0x12d0 ;  /* 0x000012d000087802 */ /* 0x000fe40000000f00 */
[----:B------:R-:W-:Y:S05]  /*12c0*/  CALL.REL.NOINC `($__internal_198_$__cuda_sm70_shflsync_bfly_p) ;  /* 0x0000007000007944 */ /* 0x000fea0003c00000 */
[----:B01----:R-:W-:Y:S01]  /*12d0*/  FADD.FTZ R18, R18, R14 ;  /* 0x0000000e12127221 */ /* 0x003fe20000010000 */
[----:B------:R-:W-:Y:S01]  /*12e0*/  HFMA2.MMA R14, -RZ, RZ, 0, 1.847743988037109375e-06 ;  /* 0x0000001fff0e7435 */ /* 0x000fe200000001ff */
[----:B------:R-:W-:Y:S01]  /*12f0*/  IMAD.MOV.U32 R17, RZ, RZ, 0x10 ;  /* 0x00000010ff117424 */ /* 0x000fe200078e00ff */
[----:B------:R-:W-:Y:S02]  /*1300*/  MOV R19, 0xffffffff ;  /* 0xffffffff00137802 */ /* 0x000fe40000000f00 */
[----:B------:R-:W-:Y:S02]  /*1310*/  MOV R8, 0x1330 ;  /* 0x0000133000087802 */ /* 0x000fe40000000f00 */
[----:B------:R-:W-:Y:S05]  /*1320*/  CALL.REL.NOINC `($__internal_198_$__cuda_sm70_shflsync_bfly_p) ;  /* 0x0000001000007944 */ /* 0x000fea0003c00000 */
[----:B01----:R-:W-:Y:S05]  /*1330*/  BRA `(.L_x_9193) ;  /* 0xfffff82000007947 */ /* 0x003fea000383ffff */
        .weak           $__internal_198_$__cuda_sm70_shflsync_bfly_p
        .type           $__internal_198_$__cuda_sm70_shflsync_bfly_p,@function
        .size           $__internal_198_$__cuda_sm70_shflsync_bfly_p,(.L_x_9452 - $__internal_198_$__cuda_sm70_shflsync_bfly_p)
$__internal_198_$__cuda_sm70_shflsync_bfly_p:
[----:B------:R-:W-:Y:S01]  /*1340*/  HFMA2.MMA R9, -RZ, RZ, 0, 0 ;  /* 0x00000000ff097435 */ /* 0x000fe200000001ff */
[----:B------:R-:W-:Y:S04]  /*1350*/  WARPSYNC R19 ;  /* 0x0000001300007348 */ /* 0x000fe80003800000 */
[----:B------:R0:W1:Y:S01]  /*1360*/  SHFL.BFLY PT, R14, R18, R17, R14 ;  /* 0x0c000011120e7389 */ /* 0x00006200000e000e */
[----:B------:R-:W-:Y:S05]  /*1370*/  RET.REL.NODEC R8 `(_ZN10layer_norm22ln_bwd_finalize_kernelINS_22Kernel_traits_finalizeILj6144EfffffjLb1ELj1024ELj4ENS_18Kernel_traits_baseILj6144EfffffjLj1024EEEEELb1ELb1EEEvNS_9BwdParamsE) ;  /* 0xffffec8008007950 */ /* 0x000fea0003c3ffff */
.L_x_9194:
        /* <DEDUP_REMOVED lines=16> */
.L_x_9452:


//--------------------- .text._ZN10layer_norm13ln_bwd_kernelINS_13Kernel_traitsIfffffjLj6144ELj1ELj1ELj8ELj16ENS_18Kernel_traits_baseILj6144EfffffjLj256EEEEELb1ELb1ELb1ELb1EEEvNS_9BwdParamsE --------------------------
	.section	.text._ZN10layer_norm13ln_bwd_kernelINS_13Kernel_traitsIfffffjLj6144ELj1ELj1ELj8ELj16ENS_18Kernel_traits_baseILj6144EfffffjLj256EEEEELb1ELb1ELb1ELb1EEEvNS_9BwdParamsE,"ax",@progbits
	.sectioninfo	@"SHI_REGISTERS=252"
	.align	128
        .global         _ZN10layer_norm13ln_bwd_kernelINS_13Kernel_traitsIfffffjLj6144ELj1ELj1ELj8ELj16ENS_18Kernel_traits_baseILj6144EfffffjLj256EEEEELb1ELb1ELb1ELb1EEEvNS_9BwdParamsE
        .type           _ZN10layer_norm13ln_bwd_kernelINS_13Kernel_traitsIfffffjLj6144ELj1ELj1ELj8ELj16ENS_18Kernel_traits_baseILj6144EfffffjLj256EEEEELb1ELb1ELb1ELb1EEEvNS_9BwdParamsE,@function
        .size           _ZN10layer_norm13ln_bwd_kernelINS_13Kernel_traitsIfffffjLj6144ELj1ELj1ELj8ELj16ENS_18Kernel_traits_baseILj6144EfffffjLj256EEEEELb1ELb1ELb1ELb1EEEvNS_9BwdParamsE,(.L_x_9453 - _ZN10layer_norm13ln_bwd_kernelINS_13Kernel_traitsIfffffjLj6144ELj1ELj1ELj8ELj16ENS_18Kernel_traits_baseILj6144EfffffjLj256EEEEELb1ELb1ELb1ELb1EEEvNS_9BwdParamsE)
        .other          _ZN10layer_norm13ln_bwd_kernelINS_13Kernel_traitsIfffffjLj6144ELj1ELj1ELj8ELj16ENS_18Kernel_traits_baseILj6144EfffffjLj256EEEEELb1ELb1ELb1ELb1EEEvNS_9BwdParamsE,@"STO_CUDA_ENTRY STV_DEFAULT"
_ZN10layer_norm13ln_bwd_kernelINS_13Kernel_traitsIfffffjLj6144ELj1ELj1ELj8ELj16ENS_18Kernel_traits_baseILj6144EfffffjLj256EEEEELb1ELb1ELb1ELb1EEEvNS_9BwdParamsE:
.text._ZN10layer_norm13ln_bwd_kernelINS_13Kernel_traitsIfffffjLj6144ELj1ELj1ELj8ELj16ENS_18Kernel_traits_baseILj6144EfffffjLj256EEEEELb1ELb1ELb1ELb1EEEvNS_9BwdParamsE:
        /* <DEDUP_REMOVED lines=44> */
.L_x_9195:
        /* <DEDUP_REMOVED lines=57> */
.L_x_9250:
        /* <DEDUP_REMOVED lines=38> */
[----:B------:R-:W-:Y:S01]  /*08b0*/  IMAD.WIDE.U32 R184, R184, R239, c[0x0][0x190] ;  /* 0x00006400b8b87625 */ /* 0x000fe200078e00ef */
[----:B------:R1:W5:Y:S01]  /*08c0*/  LDG.E R11, [R186.64] ;  /* 0x00000004ba0b7981 */ /* 0x000362000c1e1900 */
[----:B------:R-:W-:-:S03]  /*08d0*/  IADD3 R180, R188, 0x400, RZ ;  /* 0x00000400bcb47810 */ /* 0x000fc60007ffe0ff */
[----:B------:R1:W5:Y:S01]  /*08e0*/  LDG.E R8, [R184.64] ;  /* 0x00000004b8087981 */ /* 0x000362000c1e1900 */
[C---:B------:R-:W-:Y:S02]  /*08f0*/  @P1 IADD3 R176, R6.reuse, 0x400, RZ ;  /* 0x0000040006b01810 */ /* 0x040fe40007ffe0ff */
[----:B------:R-:W-:Y:S01]  /*0900*/  @P1 IADD3 R190, R6, 0x500, RZ ;  /* 0x0000050006be1810 */ /* 0x000fe20007ffe0ff */
[----:B------:R1:W5:Y:S02]  /*0910*/  @P1 LDG.E.128 R132, [R248.64] ;  /* 0x00000004f8841981 */ /* 0x000364000c1e1d00 */
[-C--:B------:R-:W-:Y:S02]  /*0920*/  @P1 IMAD.WIDE.U32 R176, R176, R237.reuse, c[0x0][0x218] ;  /* 0x00008600b0b01625 */ /* 0x080fe400078e00ed */
[----:B------:R1:W5:Y:S02]  /*0930*/  @P1 LDG.E.128 R136, [R246.64] ;  /* 0x00000004f6881981 */ /* 0x000364000c1e1d00 */
[----:B0-----:R-:W-:-:S02]  /*0940*/  @P1 IMAD.WIDE.U32 R178, R190, R237, c[0x0][0x218] ;  /* 0x00008600beb21625 */ /* 0x001fc400078e00ed */
[----:B------:R1:W5:Y:S04]  /*0950*/  @P1 LDG.E.128 R140, [R244.64] ;  /* 0x00000004f48c1981 */ /* 0x000368000c1e1d00 */
[----:B------:R1:W5:Y:S04]  /*0960*/  @P1 LDG.E.128 R144, [R242.64] ;  /* 0x00000004f2901981 */ /* 0x000368000c1e1d00 */
[----:B------:R1:W5:Y:S04]  /*0970*/  @P1 LDG.E.128 R148, [R176.64] ;  /* 0x00000004b0941981 */ /* 0x000368000c1e1d00 */
[----:B------:R1:W5:Y:S01]  /*0980*/  @P1 LDG.E.128 R152, [R178.64] ;  /* 0x00000004b2981981 */ /* 0x000362000c1e1d00 */
[----:B------:R-:W-:Y:S01]  /*0990*/  IMAD.WIDE.U32 R182, R182, R239, c[0x0][0x190] ;  /* 0x00006400b6b67625 */ /* 0x000fe200078e00ef */
[----:B------:R-:W-:-:S03]  /*09a0*/  IADD3 R188, R188, 0x500, RZ ;  /* 0x00000500bcbc7810 */ /* 0x000fc60007ffe0ff */
[-C--:B------:R-:W-:Y:S01]  /*09b0*/  IMAD.WIDE.U32 R180, R180, R239.reuse, c[0x0][0x190] ;  /* 0x00006400b4b47625 */ /* 0x080fe200078e00ef */
[----:B------:R0:W5:Y:S04]  /*09c0*/  LDG.E R9, [R182.64] ;  /* 0x00000004b6097981 */ /* 0x000168000c1e1900 */
[----:B------:R2:W5:Y:S01]  /*09d0*/  LDG.E R10, [R180.64] ;  /* 0x00000004b40a7981 */ /* 0x000562000c1e1900 */
[----:B0-----:R-:W-:Y:S01]  /*09e0*/  CS2R R182, SRZ ;  /* 0x0000000000b67805 */ /* 0x001fe2000001ff00 */
[----:B--2---:R-:W-:Y:S01]  /*09f0*/  IMAD.WIDE.U32 R180, R188, R239, c[0x0][0x190] ;  /* 0x00006400bcb47625 */ /* 0x004fe200078e00ef */
[----:B------:R-:W-:Y:S05]  /*0a00*/  BRA `(.L_x_9199) ;  /* 0x00000f1000007947 */ /* 0x000fea0003800000 */
.L_x_9198:
[----:B0-----:R-:W-:Y:S01]  /*0a10*/  IADD3 R9, R178, -0x1, RZ ;  /* 0xffffffffb2097810 */ /* 0x001fe20007ffe0ff */
[----:B------:R-:W-:-:S04]  /*0a20*/  IMAD.WIDE R184, R2, R239, c[0x0][0x1a0] ;  /* 0x0000680002b87625 */ /* 0x000fc800078e02ef */
[----:B------:R-:W-:Y:S01]  /*0a30*/  IMAD R9, R9, c[0x0][0x168], RZ ;  /* 0x00005a0009097a24 */ /* 0x000fe200078e02ff */
[----:B------:R0:W2:Y:S01]  /*0a40*/  LDG.E R217, [R184.64] ;  /* 0x00000004b8d97981 */ /* 0x0000a2000c1e1900 */
[----:B------:R-:W-:-:S03]  /*0a50*/  IMAD.WIDE.U32 R168, R6, R237, c[0x0][0x188] ;  /* 0x0000620006a87625 */ /* 0x000fc600078e00ed */
[----:B------:R-:W-:Y:S01]  /*0a60*/  SHF.R.S32.HI R10, RZ, 0x1f, R9 ;  /* 0x0000001fff0a7819 */ /* 0x000fe20000011409 */
[----:B------:R-:W-:Y:S02]  /*0a70*/  IMAD.WIDE.U32 R176, R225, R237, c[0x0][0x188] ;  /* 0x00006200e1b07625 */ /* 0x000fe400078e00ed */
[----:B------:R-:W3:Y:S01]  /*0a80*/  LDG.E.128 R168, [R168.64] ;  /* 0x00000004a8a87981 */ /* 0x000ee2000c1e1d00 */
[----:B------:R-:W-:Y:S01]  /*0a90*/  LEA.HI R9, R10, R9, RZ, 0x2 ;  /* 0x000000090a097211 */ /* 0x000fe200078f10ff */
[----:B------:R-:W-:Y:S02]  /*0aa0*/  IMAD.WIDE.U32 R192, R7, R237, c[0x0][0x188] ;  /* 0x0000620007c07625 */ /* 0x000fe400078e00ed */
[----:B------:R-:W4:Y:S01]  /*0ab0*/  LDG.E.128 R176, [R176.64] ;  /* 0x00000004b0b07981 */ /* 0x000f22000c1e1d00 */
[----:B------:R-:W-:-:S03]  /*0ac0*/  LEA.HI.SX32 R10, R9, R8, 0x1e ;  /* 0x00000008090a7211 */ /* 0x000fc600078ff2ff */
[----:B------:R-:W4:Y:S02]  /*0ad0*/  LDG.E.128 R192, [R192.64] ;  /* 0x00000004c0c07981 */ /* 0x000f24000c1e1d00 */
[----:B------:R-:W-:-:S06]  /*0ae0*/  IMAD.WIDE.U32 R172, R10, R237, c[0x0][0x208] ;  /* 0x000082000aac7625 */ /* 0x000fcc00078e00ed */
[----:B------:R-:W4:Y:S01]  /*0af0*/  LDG.E.128 R172, [R172.64] ;  /* 0x00000004acac7981 */ /* 0x000f22000c1e1d00 */
[----:B------:R-:W-:-:S05]  /*0b00*/  IADD3 R180, R10, 0x100, RZ ;  /* 0x000001000ab47810 */ /* 0x000fca0007ffe0ff */
[----:B------:R-:W-:Y:S01]  /*0b10*/  IMAD.WIDE.U32 R180, R180, R237, c[0x0][0x208] ;  /* 0x00008200b4b47625 */ /* 0x000fe200078e00ed */
[----:B------:R-:W-:-:S05]  /*0b20*/  IADD3 R188, R10, 0x200, RZ ;  /* 0x000002000abc7810 */ /* 0x000fca0007ffe0ff */
[----:B------:R-:W4:Y:S01]  /*0b30*/  LDG.E.128 R180, [R180.64] ;  /* 0x00000004b4b47981 */ /* 0x000f22000c1e1d00 */
[----:B------:R-:W-:-:S04]  /*0b40*/  IMAD.WIDE.U32 R186, R216, R237, c[0x0][0x188] ;  /* 0x00006200d8ba7625 */ /* 0x000fc800078e00ed */
[----:B------:R-:W-:Y:S02]  /*0b50*/  IMAD.WIDE.U32 R188, R188, R237, c[0x0][0x208] ;  /* 0x00008200bcbc7625 */ /* 0x000fe400078e00ed */
[----:B0-----:R-:W4:Y:S04]  /*0b60*/  LDG.E.128 R184, [R186.64] ;  /* 0x00000004bab87981 */ /* 0x001f28000c1e1d00 */
[----:B------:R-:W4:Y:S01]  /*0b70*/  LDG.E.128 R188, [R188.64] ;  /* 0x00000004bcbc7981 */ /* 0x000f22000c1e1d00 */
[----:B------:R-:W-:Y:S02]  /*0b80*/  IADD3 R196, R10, 0x300, RZ ;  /* 0x000003000ac47810 */ /* 0x000fe40007ffe0ff */
[----:B------:R-:W-:-:S03]  /*0b90*/  IADD3 R222, R6, 0x400, RZ ;  /* 0x0000040006de7810 */ /* 0x000fc60007ffe0ff */
[----:B------:R-:W-:Y:S01]  /*0ba0*/  IMAD.WIDE.U32 R196, R196, R237, c[0x0][0x208] ;  /* 0x00008200c4c47625 */ /* 0x000fe200078e00ed */
[----:B-----5:R-:W-:-:S03]  /*0bb0*/  ISETP.GE.AND P1, PT, R238, 0x1, PT ;  /* 0x00000001ee00780c */ /* 0x020fc60003f26270 */
[----:B------:R-:W-:Y:S02]  /*0bc0*/  IMAD.WIDE.U32 R200, R222, R237, c[0x0][0x188] ;  /* 0x00006200dec87625 */ /* 0x000fe400078e00ed */
[----:B------:R-:W4:Y:S01]  /*0bd0*/  LDG.E.128 R196, [R196.64] ;  /* 0x00000004c4c47981 */ /* 0x000f22000c1e1d00 */
[----:B------:R-:W-:-:S03]  /*0be0*/  IADD3 R204, R10, 0x400, RZ ;  /* 0x000004000acc7810 */ /* 0x000fc60007ffe0ff */
[----:B------:R-:W4:Y:S02]  /*0bf0*/  LDG.E.128 R200, [R200.64] ;  /* 0x00000004c8c87981 */ /* 0x000f24000c1e1d00 */
[----:B------:R-:W-:Y:S01]  /*0c00*/  IMAD.WIDE.U32 R204, R204, R237, c[0x0][0x208] ;  /* 0x00008200cccc7625 */ /* 0x000fe200078e00ed */
[----:B------:R-:W-:Y:S02]  /*0c10*/  IADD3 R224, R6, 0x500, RZ ;  /* 0x0000050006e07810 */ /* 0x000fe40007ffe0ff */
[----:B------:R-:W-:-:S03]  /*0c20*/  @P1 IADD3 R9, R238, -0x1, RZ ;  /* 0xffffffffee091810 */ /* 0x000fc60007ffe0ff */
[----:B------:R-:W4:Y:S01]  /*0c30*/  LDG.E.128 R204, [R204.64] ;  /* 0x00000004cccc7981 */ /* 0x000f22000c1e1d00 */
[----:B------:R-:W-:Y:S01]  /*0c40*/  IMAD.WIDE.U32 R208, R224, R237, c[0x0][0x188] ;  /* 0x00006200e0d07625 */ /* 0x000fe200078e00ed */
[----:B------:R-:W-:-:S03]  /*0c50*/  IADD3 R212, R10, 0x500, RZ ;  /* 0x000005000ad47810 */ /* 0x000fc60007ffe0ff */
[----:B------:R-:W-:Y:S02]  /*0c60*/  @P1 IMAD R9, R9, c[0x0][0x168], RZ ;  /* 0x00005a0009091a24 */ /* 0x000fe400078e02ff */
[----:B------:R-:W4:Y:S01]  /*0c70*/  LDG.E.128 R208, [R208.64] ;  /* 0x00000004d0d07981 */ /* 0x000f22000c1e1d00 */
[----:B------:R-:W-:Y:S02]  /*0c80*/  IMAD.WIDE.U32 R212, R212, R237, c[0x0][0x208] ;  /* 0x00008200d4d47625 */ /* 0x000fe400078e00ed */
[----:B------:R-:W-:-:S04]  /*0c90*/  @P1 SHF.R.S32.HI R214, RZ, 0x1f, R9 ;  /* 0x0000001fffd61819 */ /* 0x000fc80000011409 */
[----:B------:R-:W-:Y:S02]  /*0ca0*/  @P1 LEA.HI R9, R214, R9, RZ, 0x2 ;  /* 0x00000009d6091211 */ /* 0x000fe400078f10ff */
[----:B------:R-:W4:Y:S01]  /*0cb0*/  LDG.E.128 R212, [R212.64] ;  /* 0x00000004d4d47981 */ /* 0x000f22000c1e1d00 */
[----:B------:R-:W-:Y:S02]  /*0cc0*/  MOV R240, RZ ;  /* 0x000000ff00f07202 */ /* 0x000fe40000000f00 */
[----:B------:R-:W-:Y:S02]  /*0cd0*/  @P1 LEA.HI.SX32 R240, R9, R8, 0x1e ;  /* 0x0000000809f01211 */ /* 0x000fe400078ff2ff */
[----:B------:R-:W-:Y:S02]  /*0ce0*/  ISETP.NE.U32.AND P1, PT, RZ, c[0x0][0x218], PT ;  /* 0x00008600ff007a0c */ /* 0x000fe40003f25070 */
[----:B------:R-:W-:Y:S02]  /*0cf0*/  IADD3 R228, R240, 0x100, RZ ;  /* 0x00000100f0e47810 */ /* 0x000fe40007ffe0ff */
[----:B------:R-:W-:-:S03]  /*0d00*/  ISETP.NE.AND.EX P1, PT, RZ, c[0x0][0x21c], PT, P1 ;  /* 0x00008700ff007a0c */ /* 0x000fc60003f25310 */
[----:B------:R-:W-:-:S05]  /*0d10*/  IMAD.WIDE.U32 R228, R228, R239, c[0x0][0x190] ;  /* 0x00006400e4e47625 */ /* 0x000fca00078e00ef */
[----:B------:R0:W5:Y:S05]  /*0d20*/  LDG.E R11, [R228.64] ;  /* 0x00000004e40b7981 */ /* 0x00016a000c1e1900 */
[-C--:B------:R-:W-:Y:S01]  /*0d30*/  @P1 IMAD.WIDE.U32 R222, R222, R237.reuse, c[0x0][0x218] ;  /* 0x00008600dede1625 */ /* 0x080fe200078e00ed */
[----:B------:R1:W5:Y:S03]  /*0d40*/  @P1 LDG.E.128 R132, [R248.64] ;  /* 0x00000004f8841981 */ /* 0x000366000c1e1d00 */
[----:B0-----:R-:W-:Y:S01]  /*0d50*/  @P1 IMAD.WIDE.U32 R228, R224, R237, c[0x0][0x218] ;  /* 0x00008600e0e41625 */ /* 0x001fe200078e00ed */
[----:B------:R1:W5:Y:S01]  /*0d60*/  @P1 LDG.E.128 R136, [R246.64] ;  /* 0x00000004f6881981 */ /* 0x000362000c1e1d00 */
[----:B------:R-:W-:-:S03]  /*0d70*/  IADD3 R218, R240, 0x400, RZ ;  /* 0x00000400f0da7810 */ /* 0x000fc60007ffe0ff */
[----:B------:R1:W5:Y:S04]  /*0d80*/  @P1 LDG.E.128 R140, [R244.64] ;  /* 0x00000004f48c1981 */ /* 0x000368000c1e1d00 */
[----:B------:R1:W5:Y:S04]  /*0d90*/  @P1 LDG.E.128 R144, [R242.64] ;  /* 0x00000004f2901981 */ /* 0x000368000c1e1d00 */
[----:B------:R0:W5:Y:S04]  /*0da0*/  @P1 LDG.E.128 R148, [R222.64] ;  /* 0x00000004de941981 */ /* 0x000168000c1e1d00 */
[----:B------:R0:W5:Y:S01]  /*0db0*/  @P1 LDG.E.128 R152, [R228.64] ;  /* 0x00000004e4981981 */ /* 0x000162000c1e1d00 */
[----:B------:R-:W-:-:S02]  /*0dc0*/  ISETP.NE.AND P1, PT, R3, RZ, PT ;  /* 0x000000ff0300720c */ /* 0x000fc40003f25270 */
[----:B------:R-:W-:Y:S01]  /*0dd0*/  IADD3 R220, R240, 0x300, RZ ;  /* 0x00000300f0dc7810 */ /* 0x000fe20007ffe0ff */
[----:B------:R-:W-:-:S04]  /*0de0*/  IMAD.WIDE.U32 R218, R218, R239, c[0x0][0x190] ;  /* 0x00006400dada7625 */ /* 0x000fc800078e00ef */
[----:B------:R-:W-:Y:S01]  /*0df0*/  IMAD.WIDE.U32 R220, R220, R239, c[0x0][0x190] ;  /* 0x00006400dcdc7625 */ /* 0x000fe200078e00ef */
[----:B------:R0:W5:Y:S04]  /*0e00*/  LDG.E R10, [R218.64] ;  /* 0x00000004da0a7981 */ /* 0x000168000c1e1900 */
[----:B------:R0:W5:Y:S01]  /*0e10*/  LDG.E R9, [R220.64] ;  /* 0x00000004dc097981 */ /* 0x000162000c1e1900 */
[----:B------:R-:W-:-:S05]  /*0e20*/  IADD3 R230, R240, 0x200, RZ ;  /* 0x00000200f0e67810 */ /* 0x000fca0007ffe0ff */
[----:B------:R-:W-:-:S05]  /*0e30*/  IMAD.WIDE.U32 R230, R230, R239, c[0x0][0x190] ;  /* 0x00006400e6e67625 */ /* 0x000fca00078e00ef */
[----:B------:R0:W5:Y:S01]  /*0e40*/  LDG.E R8, [R230.64] ;  /* 0x00000004e6087981 */ /* 0x000162000c1e1900 */
[----:B------:R-:W-:-:S06]  /*0e50*/  IMAD.WIDE.U32 R226, R240, R239, c[0x0][0x190] ;  /* 0x00006400f0e27625 */ /* 0x000fcc00078e00ef */
[----:B------:R0:W5:Y:S01]  /*0e60*/  LDG.E R226, [R226.64] ;  /* 0x00000004e2e27981 */ /* 0x000162000c1e1900 */
[----:B--2---:R-:W-:-:S05]  /*0e70*/  FSEL R237, R217, RZ, !P1 ;  /* 0x000000ffd9ed7208 */ /* 0x004fca0004800000 */
[C---:B---3--:R-:W-:Y:S02]  /*0e80*/  FADD.FTZ R168, -R237.reuse, R168 ;  /* 0x000000a8eda87221 */ /* 0x048fe40000010100 */
[C---:B------:R-:W-:Y:S02]  /*0e90*/  FADD.FTZ R224, -R237.reuse, R171 ;  /* 0x000000abede07221 */ /* 0x040fe40000010100 */
[C---:B----4-:R-:W-:Y:S02]  /*0ea0*/  FADD.FTZ R176, -R237.reuse, R176 ;  /* 0x000000b0edb07221 */ /* 0x050fe40000010100 */
[----:B0-----:R-:W-:Y:S02]  /*0eb0*/  FADD.FTZ R218, -R237, R169 ;  /* 0x000000a9edda7221 */ /* 0x001fe40000010100 */
[----:B------:R-:W-:Y:S02]  /*0ec0*/  FMUL.FTZ R171, R5, R168 ;  /* 0x000000a805ab7220 */ /* 0x000fe40000410000 */
[----:B------:R-:W-:-:S02]  /*0ed0*/  FADD.FTZ R178, -R237, R178 ;  /* 0x000000b2edb27221 */ /* 0x000fc40000010100 */
[----:B------:R-:W-:Y:S02]  /*0ee0*/  FADD.FTZ R220, -R237, R170 ;  /* 0x000000aaeddc7221 */ /* 0x000fe40000010100 */
[C---:B------:R-:W-:Y:S02]  /*0ef0*/  FMUL.FTZ R217, R5.reuse, R176 ;  /* 0x000000b005d97220 */ /* 0x040fe40000410000 */
[----:B------:R-:W-:Y:S02]  /*0f00*/  FMUL.FTZ R170, R5, R218 ;  /* 0x000000da05aa7220 */ /* 0x000fe40000410000 */
[----:B------:R-:W-:Y:S02]  /*0f10*/  FFMA.FTZ R60, R172, R171, R60 ;  /* 0x000000abac3c7223 */ /* 0x000fe4000001003c */
[----:B------:R-:W-:Y:S02]  /*0f20*/  FADD.FTZ R84, R84, R172 ;  /* 0x000000ac54547221 */ /* 0x000fe40000010000 */
[----:B------:R-:W-:-:S02]  /*0f30*/  FADD.FTZ R176, -R237, R193 ;  /* 0x000000c1edb07221 */ /* 0x000fc40000010100 */
[----:B------:R-:W-:Y:S02]  /*0f40*/  FMUL.FTZ R172, R56, R172 ;  /* 0x000000ac38ac7220 */ /* 0x000fe40000410000 */
[----:B------:R-:W-:Y:S02]  /*0f50*/  FMUL.FTZ R219, R5, R178 ;  /* 0x000000b205db7220 */ /* 0x000fe40000410000 */
[----:B------:R-:W-:Y:S02]  /*0f60*/  FADD.FTZ R178, -R237, R194 ;  /* 0x000000c2edb27221 */ /* 0x000fe40000010100 */
[----:B------:R-:W-:Y:S02]  /*0f70*/  FMUL.FTZ R169, R5, R220 ;  /* 0x000000dc05a97220 */ /* 0x000fe40000410000 */
[----:B------:R-:W-:Y:S02]  /*0f80*/  FFMA.FTZ R61, R173, R170, R61 ;  /* 0x000000aaad3d7223 */ /* 0x000fe4000001003d */
[----:B------:R-:W-:-:S02]  /*0f90*/  FADD.FTZ R85, R85, R173 ;  /* 0x000000ad55557221 */ /* 0x000fc40000010000 */
[----:B------:R-:W-:Y:S02]  /*0fa0*/  FADD.FTZ R218, -R237, R177 ;  /* 0x000000b1edda7221 */ /* 0x000fe40000010100 */
[----:B------:R-:W-:Y:S02]  /*0fb0*/  FMUL.FTZ R194, R5, R176 ;  /* 0x000000b005c27220 */ /* 0x000fe40000410000 */
[----:B------:R-:W-:Y:S02]  /*0fc0*/  FMUL.FTZ R173, R57, R173 ;  /* 0x000000ad39ad7220 */ /* 0x000fe40000410000 */
[----:B------:R-:W-:Y:S02]  /*0fd0*/  FADD.FTZ R176, RZ, R172 ;  /* 0x000000acffb07221 */ /* 0x000fe40000010000 */
[----:B------:R-:W-:Y:S02]  /*0fe0*/  FFMA.FTZ R177, R171, R172, RZ ;  /* 0x000000acabb17223 */ /* 0x000fe400000100ff */
        /* <DEDUP_REMOVED lines=43> */
[----:B------:R-:W-:Y:S02]  /*12a0*/  FFMA.FTZ R64, R180, R217, R64 ;  /* 0x000000d9b4407223 */ /* 0x000fe40000010040 */
[----:B------:R-:W-:Y:S02]  /*12b0*/  FADD.FTZ R88, R88, R180 ;  /* 0x000000b458587221 */ /* 0x000fe40000010000 */
[----:B------:R-:W-:Y:S02]  /*12c0*/  FADD.FTZ R180, -R237, R195 ;  /* 0x000000c3edb47221 */ /* 0x000fe40000010100 */
[C---:B------:R-:W-:Y:S02]  /*12d0*/  FMUL.FTZ R195, R5.reuse, R192 ;  /* 0x000000c005c37220 */ /* 0x040fe40000410000 */
        /* <DEDUP_REMOVED lines=52> */
[----:B------:R-:W-:Y:S02]  /*1620*/  FADD.FTZ R182, -R237, R211 ;  /* 0x000000d3edb67221 */ /* 0x000fe40000010100 */
        /* <DEDUP_REMOVED lines=25> */
[----:B------:R-:W-:Y:S01]  /*17c0*/  IADD3 R180, R240, 0x500, RZ ;  /* 0x00000500f0b47810 */ /* 0x000fe20007ffe0ff */
        /* <DEDUP_REMOVED lines=21> */
.L_x_9199:
[----:B-1----:R-:W-:Y:S05]  /*1920*/  BSYNC B0 ;  /* 0x0000000000007941 */ /* 0x002fea0003800000 */
.L_x_9197:
        /* <DEDUP_REMOVED lines=8> */
.L_x_9251:
        /* <DEDUP_REMOVED lines=18> */
.L_x_9252:
[----:B------:R-:W-:Y:S01]  /*1ad0*/  ISETP.GE.AND P1, PT, R238, 0x1, PT ;  /* 0x00000001ee00780c */ /* 0x000fe20003f26270 */
[----:B--2---:R-:W-:Y:S01]  /*1ae0*/  FADD.FTZ R200, R200, R181 ;  /* 0x000000b5c8c87221 */ /* 0x004fe20000010000 */
[----:B------:R-:W-:Y:S01]  /*1af0*/  WARPSYNC 0xffffffff ;  /* 0xffffffff00007948 */ /* 0x000fe20003800000 */
[----:B0-----:R-:W-:Y:S01]  /*1b00*/  FADD.FTZ R201, R176, R183 ;  /* 0x000000b7b0c97221 */ /* 0x001fe20000010000 */
[----:B------:R-:W-:-:S09]  /*1b10*/  HFMA2.MMA R237, -RZ, RZ, 0, 0 ;  /* 0x00000000ffed7435 */ /* 0x000fd200000001ff */
[----:B------:R-:W-:Y:S02]  /*1b20*/  @P1 IADD3 R238, R238, -0x1, RZ ;  /* 0xffffffffeeee1810 */ /* 0x000fe40007ffe0ff */
[----:B------:R-:W-:-:S03]  /*1b30*/  @P1 LOP3.LUT R179, R0, 0xff, RZ, 0xc0, !PT ;  /* 0x000000ff00b31812 */ /* 0x000fc600078ec0ff */
[----:B------:R-:W-:-:S05]  /*1b40*/  @P1 IMAD R238, R238, c[0x0][0x168], RZ ;  /* 0x00005a00eeee1a24 */ /* 0x000fca00078e02ff */
[----:B------:R-:W-:-:S04]  /*1b50*/  @P1 SHF.R.S32.HI R177, RZ, 0x1f, R238 ;  /* 0x0000001fffb11819 */ /* 0x000fc800000114ee */
[----:B------:R-:W-:Y:S02]  /*1b60*/  @P1 LEA.HI R238, R177, R238, RZ, 0x2 ;  /* 0x000000eeb1ee1211 */ /* 0x000fe400078f10ff */
[----:B------:R-:W-:Y:S02]  /*1b70*/  @!P2 LOP3.LUT R177, R178, 0x7, RZ, 0xc0, !PT ;  /* 0x00000007b2b1a812 */ /* 0x000fe400078ec0ff */
[----:B------:R-:W-:Y:S02]  /*1b80*/  @P1 MOV R178, 0x10 ;  /* 0x0000001000b21802 */ /* 0x000fe40000000f00 */
        /* <DEDUP_REMOVED lines=10> */
[----:B------:R-:W-:-:S02]  /*1c30*/  @!P0 ISETP.NE.AND.EX P4, PT, RZ, c[0x0][0x21c], PT, P4 ;  /* 0x00008700ff008a0c */ /* 0x000fc40003f85340 */
[----:B------:R-:W-:Y:S01]  /*1c40*/  ISETP.NE.U32.AND P2, PT, RZ, c[0x0][0x258], PT ;  /* 0x00009600ff007a0c */ /* 0x000fe20003f45070 */
[----:B-1----:R-:W1:Y:S01]  /*1c50*/  LDS.128 R180, [R240.X8+0x6010] ;  /* 0x00601000f0b47984 */ /* 0x002e620000008c00 */
[----:B------:R-:W-:Y:S02]  /*1c60*/  @!P0 ISETP.NE.U32.AND P5, PT, RZ, c[0x0][0x218], PT ;  /* 0x00008600ff008a0c */ /* 0x000fe40003fa5070 */
[----:B------:R-:W-:Y:S01]  /*1c70*/  ISETP.NE.U32.AND P3, PT, RZ, c[0x0][0x258], PT ;  /* 0x00009600ff007a0c */ /* 0x000fe20003f65070 */
[----:B------:R-:W3:Y:S04]  /*1c80*/  LDS.128 R184, [R240.X8+0x6020] ;  /* 0x00602000f0b87984 */ /* 0x000ee80000008c00 */
[----:B------:R-:W4:Y:S01]  /*1c90*/  LDS.128 R188, [R240.X8+0x6030] ;  /* 0x00603000f0bc7984 */ /* 0x000f220000008c00 */
[----:B--2---:R-:W-:-:S02]  /*1ca0*/  FADD.FTZ R243, RZ, R176 ;  /* 0x000000b0fff37221 */ /* 0x004fc40000010000 */
[----:B------:R-:W-:Y:S01]  /*1cb0*/  FADD.FTZ R176, RZ, R177 ;  /* 0x000000b1ffb07221 */ /* 0x000fe20000010000 */
[----:B-----5:R-:W-:Y:S01]  /*1cc0*/  @!P0 FSEL R177, R132, RZ, P4 ;  /* 0x000000ff84b18208 */ /* 0x020fe20002000000 */
        /* <DEDUP_REMOVED lines=24> */
.L_x_9203:
[----:B0-----:R-:W-:Y:S05]  /*1e50*/  BSYNC B0 ;  /* 0x0000000000007941 */ /* 0x001fea0003800000 */
.L_x_9202:
[----:B------:R-:W-:Y:S01]  /*1e60*/  @P1 FMUL.FTZ R176, R177, c[0x0][0x1ec] ;  /* 0x00007b00b1b01a20 */ /* 0x000fe20000410000 */
[----:B------:R-:W-:Y:S01]  /*1e70*/  ISETP.NE.AND.EX P6, PT, RZ, c[0x0][0x25c], PT, P3 ;  /* 0x00009700ff007a0c */ /* 0x000fe20003fc5330 */
[----:B------:R-:W-:Y:S01]  /*1e80*/  BSSY B0, `(.L_x_9204) ;  /* 0x0000015000007945 */ /* 0x000fe20003800000 */
[----:B------:R-:W-:Y:S01]  /*1e90*/  @!P0 ISETP.NE.AND.EX P5, PT, RZ, c[0x0][0x21c], PT, P5 ;  /* 0x00008700ff008a0c */ /* 0x000fe20003fa5350 */
[----:B------:R-:W-:Y:S01]  /*1ea0*/  @P1 FMUL.FTZ R179, R176, c[0x0][0x1e8] ;  /* 0x00007a00b0b31a20 */ /* 0x000fe20000410000 */
[----:B------:R-:W-:Y:S02]  /*1eb0*/  @!P0 ISETP.NE.U32.AND P3, PT, RZ, c[0x0][0x218], PT ;  /* 0x00008600ff008a0c */ /* 0x000fe40003f65070 */
[----:B------:R-:W-:Y:S01]  /*1ec0*/  @!P0 FSEL R186, R133, RZ, P5 ;  /* 0x000000ff85ba8208 */ /* 0x000fe20002800000 */
[----:B------:R-:W-:Y:S01]  /*1ed0*/  @P1 FMUL.FTZ R176, R32, R179 ;  /* 0x000000b320b01220 */ /* 0x000fe20000410000 */
[----:B------:R-:W-:Y:S02]  /*1ee0*/  @P1 LOP3.LUT P5, RZ, R226, 0xff, RZ, 0xc0, !PT ;  /* 0x000000ffe2ff1812 */ /* 0x000fe400078ac0ff */
[----:B------:R-:W-:-:S02]  /*1ef0*/  @!P0 ISETP.NE.AND.EX P3, PT, RZ, c[0x0][0x21c], PT, P3 ;  /* 0x00008700ff008a0c */ /* 0x000fc40003f65330 */
[----:B------:R-:W-:Y:S02]  /*1f00*/  @!P0 ISETP.NE.U32.AND P4, PT, RZ, c[0x0][0x218], PT ;  /* 0x00008600ff008a0c */ /* 0x000fe40003f85070 */
[----:B------:R-:W-:Y:S02]  /*1f10*/  P2R R184, PR, RZ, 0x40 ;  /* 0x00000040ffb87803 */ /* 0x000fe40000000000 */
[----:B------:R-:W-:Y:S02]  /*1f20*/  ISETP.NE.AND.EX P2, PT, RZ, c[0x0][0x25c], PT, P2 ;  /* 0x00009700ff007a0c */ /* 0x000fe40003f45320 */
[----:B------:R-:W-:Y:S02]  /*1f30*/  @P1 SEL R164, R176, RZ, P5 ;  /* 0x000000ffb0a41207 */ /* 0x000fe40002800000 */
[----:B------:R-:W-:Y:S02]  /*1f40*/  @!P0 FSEL R189, R134, RZ, P3 ;  /* 0x000000ff86bd8208 */ /* 0x000fe40001800000 */
[----:B------:R-:W-:Y:S01]  /*1f50*/  @P6 MOV R185, 0x10 ;  /* 0x0000001000b96802 */ /* 0x000fe20000000f00 */
[----:B------:R-:W-:Y:S05]  /*1f60*/  @!P0 BRA `(.L_x_9205) ;  /* 0x0000006000008947 */ /* 0x000fea0003800000 */
[----:B------:R-:W-:Y:S01]  /*1f70*/  ISETP.NE.U32.AND P3, PT, RZ, c[0x0][0x218], PT ;  /* 0x00008600ff007a0c */ /* 0x000fe20003f65070 */
[----:B------:R-:W-:-:S03]  /*1f80*/  FFMA.FTZ R176, R170, R182, R183 ;  /* 0x000000b6aab07223 */ /* 0x000fc600000100b7 */
[----:B------:R-:W-:Y:S01]  /*1f90*/  ISETP.NE.AND.EX P3, PT, RZ, c[0x0][0x21c], PT, P3 ;  /* 0x00008700ff007a0c */ /* 0x000fe20003f65330 */
[----:B------:R-:W-:-:S04]  /*1fa0*/  FADD.FTZ R176, R173, -R176 ;  /* 0x800000b0adb07221 */ /* 0x000fc80000010000 */
[----:B------:R-:W-:-:S08]  /*1fb0*/  FMUL.FTZ R186, R5, R176 ;  /* 0x000000b005ba7220 */ /* 0x000fd00000410000 */
[----:B------:R-:W-:Y:S02]  /*1fc0*/  @P3 FADD.FTZ R186, R133, R186 ;  /* 0x000000ba85ba3221 */ /* 0x000fe40000010000 */
.L_x_9205:
[----:B------:R-:W-:Y:S05]  /*1fd0*/  BSYNC B0 ;  /* 0x0000000000007941 */ /* 0x000fea0003800000 */
.L_x_9204:
        /* <DEDUP_REMOVED lines=8> */
.L_x_9207:
[----:B------:R-:W-:Y:S05]  /*2060*/  BSYNC B0 ;  /* 0x0000000000007941 */ /* 0x000fea0003800000 */
.L_x_9206:
[----:B------:R-:W-:Y:S01]  /*2070*/  @!P0 ISETP.NE.AND.EX P4, PT, RZ, c[0x0][0x21c], PT, P4 ;  /* 0x00008700ff008a0c */ /* 0x000fe20003f85340 */
[----:B------:R-:W-:Y:S01]  /*2080*/  BSSY B0, `(.L_x_9208) ;  /* 0x000000f000007945 */ /* 0x000fe20003800000 */
[----:B------:R-:W-:Y:S01]  /*2090*/  @P6 IMAD.WIDE.U32 R180, R6, R185, c[0x0][0x258] ;  /* 0x0000960006b46625 */ /* 0x000fe200078e00b9 */
[----:B------:R-:W-:Y:S02]  /*20a0*/  SEL R176, R177, R160, P2 ;  /* 0x000000a0b1b07207 */ /* 0x000fe40001000000 */
[----:B------:R-:W-:Y:S01]  /*20b0*/  @!P0 ISETP.NE.U32.AND P3, PT, RZ, c[0x0][0x218], PT ;  /* 0x00008600ff008a0c */ /* 0x000fe20003f65070 */
[----:B------:R-:W-:Y:S01]  /*20c0*/  @P1 FMUL.FTZ R185, R156, R179 ;  /* 0x000000b39cb91220 */ /* 0x000fe20000410000 */
        /* <DEDUP_REMOVED lines=10> */
.L_x_9209:
[----:B------:R-:W-:Y:S05]  /*2170*/  BSYNC B0 ;  /* 0x0000000000007941 */ /* 0x000fea0003800000 */
.L_x_9208:
[----:B------:R-:W-:Y:S01]  /*2180*/  @!P0 ISETP.NE.AND.EX P3, PT, RZ, c[0x0][0x21c], PT, P3 ;  /* 0x00008700ff008a0c */ /* 0x000fe20003f65330 */
[----:B------:R-:W-:Y:S01]  /*2190*/  @P1 FMUL.FTZ R186, R186, c[0x0][0x1ec] ;  /* 0x00007b00baba1a20 */ /* 0x000fe20000410000 */
[----:B------:R-:W-:Y:S01]  /*21a0*/  @P1 FSEL R185, R185, RZ, P5 ;  /* 0x000000ffb9b91208 */ /* 0x000fe20002800000 */
[----:B------:R-:W-:Y:S01]  /*21b0*/  @P1 FMUL.FTZ R189, R189, c[0x0][0x1ec] ;  /* 0x00007b00bdbd1a20 */ /* 0x000fe20000410000 */
[C---:B------:R-:W-:Y:S01]  /*21c0*/  SEL R179, R188.reuse, R163, P2 ;  /* 0x000000a3bcb37207 */ /* 0x040fe20001000000 */
[----:B------:R-:W-:Y:S01]  /*21d0*/  @P1 FMUL.FTZ R188, R188, c[0x0][0x1ec] ;  /* 0x00007b00bcbc1a20 */ /* 0x000fe20000410000 */
[----:B------:R-:W-:Y:S01]  /*21e0*/  @!P0 ISETP.NE.U32.AND P5, PT, RZ, c[0x0][0x218], PT ;  /* 0x00008600ff008a0c */ /* 0x000fe20003fa5070 */
[----:B------:R-:W-:Y:S01]  /*21f0*/  @P1 FMUL.FTZ R186, R186, c[0x0][0x1e8] ;  /* 0x00007a00baba1a20 */ /* 0x000fe20000410000 */
[----:B------:R-:W-:Y:S01]  /*2200*/  @!P0 ISETP.NE.U32.AND P4, PT, RZ, c[0x0][0x218], PT ;  /* 0x00008600ff008a0c */ /* 0x000fe20003f85070 */
[----:B------:R-:W-:Y:S01]  /*2210*/  @P1 FMUL.FTZ R189, R189, c[0x0][0x1e8] ;  /* 0x00007a00bdbd1a20 */ /* 0x000fe20000410000 */
[----:B------:R-:W-:Y:S01]  /*2220*/  @!P0 FSEL R187, R136, RZ, P3 ;  /* 0x000000ff88bb8208 */ /* 0x000fe20001800000 */
[----:B------:R-:W-:Y:S01]  /*2230*/  @P1 FMUL.FTZ R188, R188, c[0x0][0x1e8] ;  /* 0x00007a00bcbc1a20 */ /* 0x000fe20000410000 */
[----:B------:R-:W-:Y:S01]  /*2240*/  @!P0 ISETP.NE.U32.AND P3, PT, RZ, c[0x0][0x218], PT ;  /* 0x00008600ff008a0c */ /* 0x000fe20003f65070 */
[----:B------:R-:W-:Y:S01]  /*2250*/  BSSY B0, `(.L_x_9210) ;  /* 0x0000014000007945 */ /* 0x000fe20003800000 */
[----:B------:R-:W-:Y:S01]  /*2260*/  @!P0 ISETP.NE.AND.EX P5, PT, RZ, c[0x0][0x21c], PT, P5 ;  /* 0x00008700ff008a0c */ /* 0x000fe20003fa5350 */
[----:B------:R0:W-:Y:S01]  /*2270*/  @P6 STG.E.128 [R180.64], R176 ;  /* 0x000000b0b4006986 */ /* 0x0001e2000c101d04 */
[----:B------:R-:W-:-:S02]  /*2280*/  @!P0 ISETP.NE.AND.EX P4, PT, RZ, c[0x0][0x21c], PT, P4 ;  /* 0x00008700ff008a0c */ /* 0x000fc40003f85340 */
[----:B------:R-:W-:Y:S02]  /*2290*/  @!P0 ISETP.NE.AND.EX P3, PT, RZ, c[0x0][0x21c], PT, P3 ;  /* 0x00008700ff008a0c */ /* 0x000fe40003f65330 */
[----:B------:R-:W-:Y:S02]  /*22a0*/  @!P0 FSEL R190, R137, RZ, P5 ;  /* 0x000000ff89be8208 */ /* 0x000fe40002800000 */
[----:B------:R-:W-:Y:S02]  /*22b0*/  @!P0 FSEL R191, R138, RZ, P4 ;  /* 0x000000ff8abf8208 */ /* 0x000fe40002000000 */
[C---:B------:R-:W-:Y:S02]  /*22c0*/  @P1 LOP3.LUT P5, RZ, R226.reuse, 0xff00, RZ, 0xc0, !PT ;  /* 0x0000ff00e2ff1812 */ /* 0x040fe400078ac0ff */
[----:B------:R-:W-:Y:S02]  /*22d0*/  @P1 LOP3.LUT P4, RZ, R226, 0xff0000, RZ, 0xc0, !PT ;  /* 0x00ff0000e2ff1812 */ /* 0x000fe4000788c0ff */
[----:B------:R-:W-:Y:S01]  /*22e0*/  @!P0 FSEL R200, R139, RZ, P3 ;  /* 0x000000ff8bc88208 */ /* 0x000fe20001800000 */
[----:B0-----:R-:W-:-:S02]  /*22f0*/  @P1 FMUL.FTZ R178, R33, R186 ;  /* 0x000000ba21b21220 */ /* 0x001fc40000410000 */
[----:B------:R-:W-:Y:S02]  /*2300*/  @P1 FMUL.FTZ R179, R34, R189 ;  /* 0x000000bd22b31220 */ /* 0x000fe40000410000 */
[----:B------:R-:W-:Y:S01]  /*2310*/  @P1 FMUL.FTZ R180, R35, R188 ;  /* 0x000000bc23b41220 */ /* 0x000fe20000410000 */
[----:B------:R-:W-:Y:S05]  /*2320*/  @!P0 BRA `(.L_x_9211) ;  /* 0x0000006000008947 */ /* 0x000fea0003800000 */
[----:B------:R-:W-:Y:S01]  /*2330*/  ISETP.NE.U32.AND P3, PT, RZ, c[0x0][0x218], PT ;  /* 0x00008600ff007a0c */ /* 0x000fe20003f65070 */
[----:B------:R-:W-:-:S03]  /*2340*/  FFMA.FTZ R177, R217, R182, R183 ;  /* 0x000000b6d9b17223 */ /* 0x000fc600000100b7 */
[----:B------:R-:W-:Y:S01]  /*2350*/  ISETP.NE.AND.EX P3, PT, RZ, c[0x0][0x21c], PT, P3 ;  /* 0x00008700ff007a0c */ /* 0x000fe20003f65330 */
[----:B------:R-:W-:-:S04]  /*2360*/  FADD.FTZ R176, R222, -R177 ;  /* 0x800000b1deb07221 */ /* 0x000fc80000010000 */
[----:B------:R-:W-:-:S08]  /*2370*/  FMUL.FTZ R187, R5, R176 ;  /* 0x000000b005bb7220 */ /* 0x000fd00000410000 */
[----:B------:R-:W-:Y:S02]  /*2380*/  @P3 FADD.FTZ R187, R136, R187 ;  /* 0x000000bb88bb3221 */ /* 0x000fe40000010000 */
.L_x_9211:
[----:B------:R-:W-:Y:S05]  /*2390*/  BSYNC B0 ;  /* 0x0000000000007941 */ /* 0x000fea0003800000 */
.L_x_9210:
        /* <DEDUP_REMOVED lines=8> */
.L_x_9213:
[----:B------:R-:W-:Y:S05]  /*2420*/  BSYNC B0 ;  /* 0x0000000000007941 */ /* 0x000fea0003800000 */
.L_x_9212:
        /* <DEDUP_REMOVED lines=8> */
.L_x_9215:
[----:B------:R-:W-:Y:S05]  /*24b0*/  BSYNC B0 ;  /* 0x0000000000007941 */ /* 0x000fea0003800000 */
.L_x_9214:
[----:B------:R-:W-:Y:S01]  /*24c0*/  @P1 SEL R165, R178, RZ, P5 ;  /* 0x000000ffb2a51207 */ /* 0x000fe20002800000 */
[----:B------:R-:W-:Y:S01]  /*24d0*/  @P1 FMUL.FTZ R186, R157, R186 ;  /* 0x000000ba9dba1220 */ /* 0x000fe20000410000 */
[----:B------:R-:W-:Y:S01]  /*24e0*/  @P1 MOV R178, 0x10 ;  /* 0x0000001000b21802 */ /* 0x000fe20000000f00 */
[----:B------:R-:W-:Y:S01]  /*24f0*/  @P1 FMUL.FTZ R189, R158, R189 ;  /* 0x000000bd9ebd1220 */ /* 0x000fe20000410000 */
[----:B------:R-:W-:Y:S01]  /*2500*/  @P1 LOP3.LUT P3, RZ, R226, 0xff000000, RZ, 0xc0, !PT ;  /* 0xff000000e2ff1812 */ /* 0x000fe2000786c0ff */
[----:B------:R-:W-:Y:S01]  /*2510*/  @P1 FMUL.FTZ R188, R159, R188 ;  /* 0x000000bc9fbc1220 */ /* 0x000fe20000410000 */
[----:B------:R-:W-:Y:S02]  /*2520*/  @P1 MOV R177, 0x10 ;  /* 0x0000001000b11802 */ /* 0x000fe40000000f00 */
[----:B------:R-:W-:Y:S02]  /*2530*/  @P1 IADD3 R176, R237, 0x100, RZ ;  /* 0x00000100edb01810 */ /* 0x000fe40007ffe0ff */
[----:B------:R-:W-:Y:S01]  /*2540*/  @P1 SEL R166, R179, RZ, P4 ;  /* 0x000000ffb3a61207 */ /* 0x000fe20002000000 */
[----:B------:R-:W-:Y:S01]  /*2550*/  @P1 IMAD.WIDE.U32 R178, R237, R178, c[0x0][0x248] ;  /* 0x00009200edb21625 */ /* 0x000fe200078e00b2 */
[----:B------:R-:W-:-:S03]  /*2560*/  @P1 SEL R167, R180, RZ, P3 ;  /* 0x000000ffb4a71207 */ /* 0x000fc60001800000 */
[----:B------:R-:W-:Y:S02]  /*2570*/  @P1 IMAD.WIDE.U32 R176, R176, R177, c[0x0][0x170] ;  /* 0x00005c00b0b01625 */ /* 0x000fe400078e00b1 */
[----:B------:R0:W-:Y:S04]  /*2580*/  @P1 STG.E.128 [R178.64], R164 ;  /* 0x000000a4b2001986 */ /* 0x0001e8000c101d04 */
[----:B------:R0:W5:Y:S01]  /*2590*/  @P1 LDG.E.128 R156, [R176.64] ;  /* 0x00000004b09c1981 */ /* 0x000162000c1e1d00 */
        /* <DEDUP_REMOVED lines=8> */
.L_x_9217:
[----:B------:R-:W-:Y:S05]  /*2620*/  BSYNC B0 ;  /* 0x0000000000007941 */ /* 0x000fea0003800000 */
.L_x_9216:
[----:B------:R-:W-:Y:S01]  /*2630*/  ISETP.NE.AND P6, PT, R184, RZ, PT ;  /* 0x000000ffb800720c */ /* 0x000fe20003fc5270 */
[----:B------:R-:W-:Y:S01]  /*2640*/  BSSY B0, `(.L_x_9218) ;  /* 0x000002c000007945 */ /* 0x000fe20003800000 */
[C---:B0-----:R-:W-:Y:S01]  /*2650*/  SEL R176, R187.reuse, R160, P2 ;  /* 0x000000a0bbb07207 */ /* 0x041fe20001000000 */
[----:B------:R-:W-:Y:S01]  /*2660*/  @P1 FMUL.FTZ R187, R187, c[0x0][0x1ec] ;  /* 0x00007b00bbbb1a20 */ /* 0x000fe20000410000 */
[----:B------:R-:W-:Y:S02]  /*2670*/  @P1 FSEL R186, R186, RZ, P5 ;  /* 0x000000ffbaba1208 */ /* 0x000fe40002800000 */
[----:B------:R-:W-:Y:S01]  /*2680*/  @!P0 ISETP.NE.U32.AND P5, PT, RZ, c[0x0][0x218], PT ;  /* 0x00008600ff008a0c */ /* 0x000fe20003fa5070 */
[----:B------:R-:W-:Y:S01]  /*2690*/  @P1 FMUL.FTZ R201, R187, c[0x0][0x1e8] ;  /* 0x00007a00bbc91a20 */ /* 0x000fe20000410000 */
[----:B------:R-:W-:Y:S02]  /*26a0*/  @P1 FSEL R187, R189, RZ, P4 ;  /* 0x000000ffbdbb1208 */ /* 0x000fe40002000000 */
[----:B------:R-:W-:Y:S01]  /*26b0*/  SEL R177, R190, R161, P2 ;  /* 0x000000a1beb17207 */ /* 0x000fe20001000000 */
[-C--:B-----5:R-:W-:Y:S01]  /*26c0*/  @P1 FMUL.FTZ R189, R156, R201.reuse ;  /* 0x000000c99cbd1220 */ /* 0x0a0fe20000410000 */
[C---:B------:R-:W-:Y:S01]  /*26d0*/  SEL R178, R191.reuse, R162, P2 ;  /* 0x000000a2bfb27207 */ /* 0x040fe20001000000 */
[----:B------:R-:W-:Y:S01]  /*26e0*/  @P1 FMUL.FTZ R201, R28, R201 ;  /* 0x000000c91cc91220 */ /* 0x000fe20000410000 */
[----:B------:R-:W-:Y:S01]  /*26f0*/  @P6 MOV R180, 0x10 ;  /* 0x0000001000b46802 */ /* 0x000fe20000000f00 */
[----:B------:R-:W-:Y:S01]  /*2700*/  @P1 FMUL.FTZ R191, R191, c[0x0][0x1ec] ;  /* 0x00007b00bfbf1a20 */ /* 0x000fe20000410000 */
[C---:B------:R-:W-:Y:S01]  /*2710*/  SEL R179, R200.reuse, R163, P2 ;  /* 0x000000a3c8b37207 */ /* 0x040fe20001000000 */
[----:B------:R-:W-:Y:S01]  /*2720*/  @P1 FMUL.FTZ R200, R200, c[0x0][0x1ec] ;  /* 0x00007b00c8c81a20 */ /* 0x000fe20000410000 */
[----:B------:R-:W-:Y:S01]  /*2730*/  @P1 LOP3.LUT P4, RZ, R11, 0xff, RZ, 0xc0, !PT ;  /* 0x000000ff0bff1812 */ /* 0x000fe2000788c0ff */
[----:B------:R-:W-:Y:S01]  /*2740*/  @P6 IMAD.WIDE.U32 R180, R225, R180, c[0x0][0x258] ;  /* 0x00009600e1b46625 */ /* 0x000fe200078e00b4 */
[----:B------:R-:W-:-:S02]  /*2750*/  @!P0 ISETP.NE.AND.EX P5, PT, RZ, c[0x0][0x21c], PT, P5 ;  /* 0x00008700ff008a0c */ /* 0x000fc40003fa5350 */
[----:B------:R-:W-:Y:S02]  /*2760*/  @P1 FSEL R188, R188, RZ, P3 ;  /* 0x000000ffbcbc1208 */ /* 0x000fe40001800000 */
[----:B------:R-:W-:Y:S01]  /*2770*/  @P1 FSEL R189, R189, RZ, P4 ;  /* 0x000000ffbdbd1208 */ /* 0x000fe20002000000 */
[----:B------:R0:W-:Y:S01]  /*2780*/  @P6 STG.E.128 [R180.64], R176 ;  /* 0x000000b0b4006986 */ /* 0x0001e2000c101d04 */
[----:B------:R-:W-:Y:S02]  /*2790*/  @P1 SEL R164, R201, RZ, P4 ;  /* 0x000000ffc9a41207 */ /* 0x000fe40002000000 */
[----:B------:R-:W-:Y:S02]  /*27a0*/  @!P0 ISETP.NE.U32.AND P3, PT, RZ, c[0x0][0x218], PT ;  /* 0x00008600ff008a0c */ /* 0x000fe40003f65070 */
[----:B------:R-:W-:Y:S02]  /*27b0*/  @!P0 ISETP.NE.U32.AND P4, PT, RZ, c[0x0][0x218], PT ;  /* 0x00008600ff008a0c */ /* 0x000fe40003f85070 */
[----:B------:R-:W-:-:S02]  /*27c0*/  @!P0 FSEL R201, R140, RZ, P5 ;  /* 0x000000ff8cc98208 */ /* 0x000fc40002800000 */
[----:B------:R-:W-:Y:S02]  /*27d0*/  @!P0 ISETP.NE.U32.AND P5, PT, RZ, c[0x0][0x218], PT ;  /* 0x00008600ff008a0c */ /* 0x000fe40003fa5070 */
[----:B------:R-:W-:Y:S02]  /*27e0*/  @!P0 ISETP.NE.AND.EX P3, PT, RZ, c[0x0][0x21c], PT, P3 ;  /* 0x00008700ff008a0c */ /* 0x000fe40003f65330 */
[----:B------:R-:W-:Y:S02]  /*27f0*/  @!P0 ISETP.NE.AND.EX P4, PT, RZ, c[0x0][0x21c], PT, P4 ;  /* 0x00008700ff008a0c */ /* 0x000fe40003f85340 */
[----:B------:R-:W-:Y:S02]  /*2800*/  @!P0 ISETP.NE.AND.EX P5, PT, RZ, c[0x0][0x21c], PT, P5 ;  /* 0x00008700ff008a0c */ /* 0x000fe40003fa5350 */
[----:B------:R-:W-:Y:S01]  /*2810*/  @!P0 FSEL R238, R141, RZ, P3 ;  /* 0x000000ff8dee8208 */ /* 0x000fe20001800000 */
[----:B0-----:R-:W-:Y:S01]  /*2820*/  @P1 FMUL.FTZ R180, R190, c[0x0][0x1ec] ;  /* 0x00007b00beb41a20 */ /* 0x001fe20000410000 */
[----:B------:R-:W-:-:S02]  /*2830*/  @!P0 FSEL R225, R142, RZ, P4 ;  /* 0x000000ff8ee18208 */ /* 0x000fc40002000000 */
[C---:B------:R-:W-:Y:S01]  /*2840*/  @P1 LOP3.LUT P3, RZ, R11.reuse, 0xff00, RZ, 0xc0, !PT ;  /* 0x0000ff000bff1812 */ /* 0x040fe2000786c0ff */
[----:B------:R-:W-:Y:S01]  /*2850*/  @P1 FMUL.FTZ R180, R180, c[0x0][0x1e8] ;  /* 0x00007a00b4b41a20 */ /* 0x000fe20000410000 */
[----:B------:R-:W-:Y:S02]  /*2860*/  @P1 LOP3.LUT P4, RZ, R11, 0xff0000, RZ, 0xc0, !PT ;  /* 0x00ff00000bff1812 */ /* 0x000fe4000788c0ff */
[----:B------:R-:W-:Y:S01]  /*2870*/  @!P0 FSEL R240, R143, RZ, P5 ;  /* 0x000000ff8ff08208 */ /* 0x000fe20002800000 */
        /* <DEDUP_REMOVED lines=8> */
.L_x_9219:
[----:B------:R-:W-:Y:S05]  /*2900*/  BSYNC B0 ;  /* 0x0000000000007941 */ /* 0x000fea0003800000 */
.L_x_9218:
        /* <DEDUP_REMOVED lines=8> */
.L_x_9221:
[----:B------:R-:W-:Y:S05]  /*2990*/  BSYNC B0 ;  /* 0x0000000000007941 */ /* 0x000fea0003800000 */
.L_x_9220:
        /* <DEDUP_REMOVED lines=8> */
.L_x_9223:
[----:B------:R-:W-:Y:S05]  /*2a20*/  BSYNC B0 ;  /* 0x0000000000007941 */ /* 0x000fea0003800000 */
.L_x_9222:
[----:B------:R-:W-:Y:S01]  /*2a30*/  @P1 FMUL.FTZ R190, R200, c[0x0][0x1e8] ;  /* 0x00007a00c8be1a20 */ /* 0x000fe20000410000 */
[----:B------:R-:W-:Y:S01]  /*2a40*/  @P1 LOP3.LUT P5, RZ, R11, 0xff000000, RZ, 0xc0, !PT ;  /* 0xff0000000bff1812 */ /* 0x000fe200078ac0ff */
[----:B------:R-:W-:Y:S01]  /*2a50*/  @P1 FMUL.FTZ R191, R191, c[0x0][0x1e8] ;  /* 0x00007a00bfbf1a20 */ /* 0x000fe20000410000 */
[----:B------:R-:W-:Y:S01]  /*2a60*/  @P1 SEL R165, R178, RZ, P3 ;  /* 0x000000ffb2a51207 */ /* 0x000fe20001800000 */
[----:B------:R-:W-:Y:S01]  /*2a70*/  @P1 FMUL.FTZ R176, R31, R190 ;  /* 0x000000be1fb01220 */ /* 0x000fe20000410000 */
[----:B------:R-:W-:Y:S01]  /*2a80*/  @P1 MOV R179, 0x10 ;  /* 0x0000001000b31802 */ /* 0x000fe20000000f00 */
[-C--:B------:R-:W-:Y:S01]  /*2a90*/  @P1 FMUL.FTZ R11, R30, R191.reuse ;  /* 0x000000bf1e0b1220 */ /* 0x080fe20000410000 */
[----:B------:R-:W-:Y:S01]  /*2aa0*/  @P1 IADD3 R178, R237, 0x100, RZ ;  /* 0x00000100edb21810 */ /* 0x000fe20007ffe0ff */
[----:B------:R-:W-:Y:S01]  /*2ab0*/  @P1 FMUL.FTZ R200, R157, R180 ;  /* 0x000000b49dc81220 */ /* 0x000fe20000410000 */
[----:B------:R-:W-:Y:S01]  /*2ac0*/  @P1 SEL R167, R176, RZ, P5 ;  /* 0x000000ffb0a71207 */ /* 0x000fe20002800000 */
[----:B------:R-:W-:Y:S01]  /*2ad0*/  @P1 FMUL.FTZ R191, R158, R191 ;  /* 0x000000bf9ebf1220 */ /* 0x000fe20000410000 */
[----:B------:R-:W-:Y:S01]  /*2ae0*/  @P1 MOV R176, 0x10 ;  /* 0x0000001000b01802 */ /* 0x000fe20000000f00 */
[----:B------:R-:W-:Y:S01]  /*2af0*/  @P1 IMAD.WIDE.U32 R178, R178, R179, c[0x0][0x248] ;  /* 0x00009200b2b21625 */ /* 0x000fe200078e00b3 */
[----:B------:R-:W-:-:S02]  /*2b00*/  IADD3 R239, R237, 0x200, RZ ;  /* 0x00000200edef7810 */ /* 0x000fc40007ffe0ff */
[----:B------:R-:W-:Y:S01]  /*2b10*/  @P1 SEL R166, R11, RZ, P4 ;  /* 0x000000ff0ba61207 */ /* 0x000fe20002000000 */
[----:B------:R-:W-:Y:S02]  /*2b20*/  @P1 FMUL.FTZ R190, R159, R190 ;  /* 0x000000be9fbe1220 */ /* 0x000fe40000410000 */
        /* <DEDUP_REMOVED lines=11> */
.L_x_9225:
[----:B------:R-:W-:Y:S05]  /*2be0*/  BSYNC B0 ;  /* 0x0000000000007941 */ /* 0x000fea0003800000 */
.L_x_9224:
[----:B------:R-:W-:Y:S01]  /*2bf0*/  ISETP.NE.AND P6, PT, R184, RZ, PT ;  /* 0x000000ffb800720c */ /* 0x000fe20003fc5270 */
[----:B------:R-:W-:Y:S01]  /*2c00*/  BSSY B0, `(.L_x_9226) ;  /* 0x0000021000007945 */ /* 0x000fe20003800000 */
[C---:B0-----:R-:W-:Y:S01]  /*2c10*/  SEL R176, R201.reuse, R160, P2 ;  /* 0x000000a0c9b07207 */ /* 0x041fe20001000000 */
[----:B------:R-:W-:Y:S01]  /*2c20*/  @P1 FMUL.FTZ R201, R201, c[0x0][0x1ec] ;  /* 0x00007b00c9c91a20 */ /* 0x000fe20000410000 */
[----:B------:R-:W-:Y:S02]  /*2c30*/  SEL R177, R238, R161, P2 ;  /* 0x000000a1eeb17207 */ /* 0x000fe40001000000 */
[----:B------:R-:W-:Y:S01]  /*2c40*/  SEL R178, R225, R162, P2 ;  /* 0x000000a2e1b27207 */ /* 0x000fe20001000000 */
[----:B------:R-:W-:Y:S01]  /*2c50*/  @P1 FMUL.FTZ R11, R201, c[0x0][0x1e8] ;  /* 0x00007a00c90b1a20 */ /* 0x000fe20000410000 */
[----:B------:R-:W-:Y:S02]  /*2c60*/  SEL R179, R240, R163, P2 ;  /* 0x000000a3f0b37207 */ /* 0x000fe40001000000 */
[----:B------:R-:W-:Y:S01]  /*2c70*/  @P1 FSEL R201, R191, RZ, P4 ;  /* 0x000000ffbfc91208 */ /* 0x000fe20002000000 */
[----:B-----5:R-:W-:Y:S01]  /*2c80*/  @P1 FMUL.FTZ R191, R156, R11 ;  /* 0x0000000b9cbf1220 */ /* 0x020fe20000410000 */
[----:B------:R-:W-:-:S02]  /*2c90*/  @!P0 ISETP.NE.U32.AND P4, PT, RZ, c[0x0][0x218], PT ;  /* 0x00008600ff008a0c */ /* 0x000fc40003f85070 */
[----:B------:R-:W-:Y:S02]  /*2ca0*/  @P6 MOV R181, 0x10 ;  /* 0x0000001000b56802 */ /* 0x000fe40000000f00 */
[----:B------:R-:W-:Y:S02]  /*2cb0*/  @P1 FSEL R190, R190, RZ, P5 ;  /* 0x000000ffbebe1208 */ /* 0x000fe40002800000 */
[----:B------:R-:W-:Y:S01]  /*2cc0*/  @!P0 ISETP.NE.U32.AND P5, PT, RZ, c[0x0][0x218], PT ;  /* 0x00008600ff008a0c */ /* 0x000fe20003fa5070 */
[----:B------:R-:W-:Y:S01]  /*2cd0*/  @P6 IMAD.WIDE.U32 R180, R216, R181, c[0x0][0x258] ;  /* 0x00009600d8b46625 */ /* 0x000fe200078e00b5 */
[----:B------:R-:W-:Y:S02]  /*2ce0*/  @P1 FSEL R200, R200, RZ, P3 ;  /* 0x000000ffc8c81208 */ /* 0x000fe40001800000 */
[----:B------:R-:W-:Y:S01]  /*2cf0*/  @P1 LOP3.LUT P3, RZ, R8, 0xff, RZ, 0xc0, !PT ;  /* 0x000000ff08ff1812 */ /* 0x000fe2000786c0ff */
[----:B------:R-:W-:Y:S01]  /*2d00*/  @P1 FMUL.FTZ R216, R24, R11 ;  /* 0x0000000b18d81220 */ /* 0x000fe20000410000 */
[----:B------:R0:W-:Y:S01]  /*2d10*/  @P6 STG.E.128 [R180.64], R176 ;  /* 0x000000b0b4006986 */ /* 0x0001e2000c101d04 */
[----:B------:R-:W-:-:S02]  /*2d20*/  @!P0 ISETP.NE.AND.EX P4, PT, RZ, c[0x0][0x21c], PT, P4 ;  /* 0x00008700ff008a0c */ /* 0x000fc40003f85340 */
[----:B------:R-:W-:Y:S02]  /*2d30*/  @!P0 ISETP.NE.AND.EX P5, PT, RZ, c[0x0][0x21c], PT, P5 ;  /* 0x00008700ff008a0c */ /* 0x000fe40003fa5350 */
[----:B------:R-:W-:Y:S02]  /*2d40*/  @P1 SEL R164, R216, RZ, P3 ;  /* 0x000000ffd8a41207 */ /* 0x000fe40001800000 */
[----:B------:R-:W-:Y:S02]  /*2d50*/  @P1 FSEL R191, R191, RZ, P3 ;  /* 0x000000ffbfbf1208 */ /* 0x000fe40001800000 */
[----:B------:R-:W-:Y:S02]  /*2d60*/  @!P0 FSEL R243, R144, RZ, P4 ;  /* 0x000000ff90f38208 */ /* 0x000fe40002000000 */
[----:B------:R-:W-:Y:S02]  /*2d70*/  @!P0 ISETP.NE.U32.AND P3, PT, RZ, c[0x0][0x218], PT ;  /* 0x00008600ff008a0c */ /* 0x000fe40003f65070 */
[----:B------:R-:W-:-:S02]  /*2d80*/  @!P0 ISETP.NE.U32.AND P4, PT, RZ, c[0x0][0x218], PT ;  /* 0x00008600ff008a0c */ /* 0x000fc40003f85070 */
[----:B------:R-:W-:Y:S01]  /*2d90*/  @!P0 FSEL R216, R145, RZ, P5 ;  /* 0x000000ff91d88208 */ /* 0x000fe20002800000 */
[----:B------:R-:W-:Y:S05]  /*2da0*/  @!P0 BRA `(.L_x_9227) ;  /* 0x0000006000008947 */ /* 0x000fea0003800000 */
[----:B------:R-:W-:Y:S01]  /*2db0*/  ISETP.NE.U32.AND P5, PT, RZ, c[0x0][0x218], PT ;  /* 0x00008600ff007a0c */ /* 0x000fe20003fa5070 */
[----:B------:R-:W-:-:S03]  /*2dc0*/  FFMA.FTZ R11, R195, R182, R183 ;  /* 0x000000b6c30b7223 */ /* 0x000fc600000100b7 */
[----:B------:R-:W-:Y:S01]  /*2dd0*/  ISETP.NE.AND.EX P5, PT, RZ, c[0x0][0x21c], PT, P5 ;  /* 0x00008700ff007a0c */ /* 0x000fe20003fa5350 */
[----:B0-----:R-:W-:-:S04]  /*2de0*/  FADD.FTZ R176, R196, -R11 ;  /* 0x8000000bc4b07221 */ /* 0x001fc80000010000 */
[----:B------:R-:W-:-:S08]  /*2df0*/  FMUL.FTZ R243, R5, R176 ;  /* 0x000000b005f37220 */ /* 0x000fd00000410000 */
[----:B------:R-:W-:Y:S02]  /*2e00*/  @P5 FADD.FTZ R243, R144, R243 ;  /* 0x000000f390f35221 */ /* 0x000fe40000010000 */
.L_x_9227:
[----:B------:R-:W-:Y:S05]  /*2e10*/  BSYNC B0 ;  /* 0x0000000000007941 */ /* 0x000fea0003800000 */
.L_x_9226:
        /* <DEDUP_REMOVED lines=8> */
.L_x_9229:
[----:B------:R-:W-:Y:S05]  /*2ea0*/  BSYNC B0 ;  /* 0x0000000000007941 */ /* 0x000fea0003800000 */
.L_x_9228:
[----:B------:R-:W-:Y:S01]  /*2eb0*/  @!P0 ISETP.NE.AND.EX P3, PT, RZ, c[0x0][0x21c], PT, P3 ;  /* 0x00008700ff008a0c */ /* 0x000fe20003f65330 */
[----:B------:R-:W-:Y:S01]  /*2ec0*/  BSSY B0, `(.L_x_9230) ;  /* 0x000000b000007945 */ /* 0x000fe20003800000 */
[----:B------:R-:W-:Y:S02]  /*2ed0*/  @P1 LOP3.LUT P5, RZ, R8, 0xff00, RZ, 0xc0, !PT ;  /* 0x0000ff0008ff1812 */ /* 0x000fe400078ac0ff */
[----:B------:R-:W-:Y:S02]  /*2ee0*/  @!P0 ISETP.NE.AND.EX P4, PT, RZ, c[0x0][0x21c], PT, P4 ;  /* 0x00008700ff008a0c */ /* 0x000fe40003f85340 */
        /* <DEDUP_REMOVED lines=8> */
.L_x_9231:
[----:B------:R-:W-:Y:S05]  /*2f70*/  BSYNC B0 ;  /* 0x0000000000007941 */ /* 0x000fea0003800000 */
.L_x_9230:
[----:B------:R-:W-:Y:S01]  /*2f80*/  @P1 FMUL.FTZ R238, R238, c[0x0][0x1ec] ;  /* 0x00007b00eeee1a20 */ /* 0x000fe20000410000 */
[----:B------:R-:W-:Y:S01]  /*2f90*/  @!P0 FSEL R226, R147, RZ, P4 ;  /* 0x000000ff93e28208 */ /* 0x000fe20002000000 */
[----:B------:R-:W-:Y:S01]  /*2fa0*/  @P1 FMUL.FTZ R240, R240, c[0x0][0x1ec] ;  /* 0x00007b00f0f01a20 */ /* 0x000fe20000410000 */
[----:B------:R-:W-:Y:S01]  /*2fb0*/  @P1 LOP3.LUT P3, RZ, R8, 0xff0000, RZ, 0xc0, !PT ;  /* 0x00ff000008ff1812 */ /* 0x000fe2000786c0ff */
[----:B------:R-:W-:Y:S01]  /*2fc0*/  @P1 FMUL.FTZ R238, R238, c[0x0][0x1e8] ;  /* 0x00007a00eeee1a20 */ /* 0x000fe20000410000 */
[----:B------:R-:W-:Y:S01]  /*2fd0*/  @P1 LOP3.LUT P4, RZ, R8, 0xff000000, RZ, 0xc0, !PT ;  /* 0xff00000008ff1812 */ /* 0x000fe2000788c0ff */
[----:B0-----:R-:W-:Y:S01]  /*2fe0*/  @P1 FMUL.FTZ R180, R240, c[0x0][0x1e8] ;  /* 0x00007a00f0b41a20 */ /* 0x001fe20000410000 */
[----:B------:R-:W-:Y:S01]  /*2ff0*/  @P1 MOV R178, 0x10 ;  /* 0x0000001000b21802 */ /* 0x000fe20000000f00 */
[----:B------:R-:W-:Y:S01]  /*3000*/  @P1 FMUL.FTZ R8, R25, R238 ;  /* 0x000000ee19081220 */ /* 0x000fe20000410000 */
[----:B------:R-:W-:Y:S01]  /*3010*/  @P1 MOV R177, 0x10 ;  /* 0x0000001000b11802 */ /* 0x000fe20000000f00 */
[----:B------:R-:W-:-:S02]  /*3020*/  @P1 FMUL.FTZ R225, R225, c[0x0][0x1ec] ;  /* 0x00007b00e1e11a20 */ /* 0x000fc40000410000 */
[----:B------:R-:W-:Y:S01]  /*3030*/  @P1 IMAD.WIDE.U32 R178, R239, R178, c[0x0][0x248] ;  /* 0x00009200efb21625 */ /* 0x000fe200078e00b2 */
[----:B------:R-:W-:-:S03]  /*3040*/  @P1 SEL R165, R8, RZ, P5 ;  /* 0x000000ff08a51207 */ /* 0x000fc60002800000 */
[----:B------:R-:W-:Y:S02]  /*3050*/  @P1 FMUL.FTZ R8, R27, R180 ;  /* 0x000000b41b081220 */ /* 0x000fe40000410000 */
[----:B------:R-:W-:Y:S02]  /*3060*/  @P1 FMUL.FTZ R225, R225, c[0x0][0x1e8] ;  /* 0x00007a00e1e11a20 */ /* 0x000fe40000410000 */
[----:B------:R-:W-:Y:S01]  /*3070*/  @P1 FMUL.FTZ R240, R157, R238 ;  /* 0x000000ee9df01220 */ /* 0x000fe20000410000 */
[----:B------:R-:W-:Y:S01]  /*3080*/  @P1 SEL R167, R8, RZ, P4 ;  /* 0x000000ff08a71207 */ /* 0x000fe20002000000 */
[-C--:B------:R-:W-:Y:S01]  /*3090*/  @P1 FMUL.FTZ R176, R26, R225.reuse ;  /* 0x000000e11ab01220 */ /* 0x080fe20000410000 */
[----:B------:R-:W-:Y:S01]  /*30a0*/  IADD3 R8, R237, 0x300, RZ ;  /* 0x00000300ed087810 */ /* 0x000fe20007ffe0ff */
[----:B------:R-:W-:Y:S02]  /*30b0*/  @P1 FMUL.FTZ R225, R158, R225 ;  /* 0x000000e19ee11220 */ /* 0x000fe40000410000 */
[----:B------:R-:W-:Y:S01]  /*30c0*/  @P1 FMUL.FTZ R238, R159, R180 ;  /* 0x000000b49fee1220 */ /* 0x000fe20000410000 */
[----:B------:R-:W-:Y:S01]  /*30d0*/  @P1 SEL R166, R176, RZ, P3 ;  /* 0x000000ffb0a61207 */ /* 0x000fe20001800000 */
[----:B------:R-:W-:-:S04]  /*30e0*/  @P1 IMAD.WIDE.U32 R176, R8, R177, c[0x0][0x170] ;  /* 0x00005c0008b01625 */ /* 0x000fc800078e00b1 */
        /* <DEDUP_REMOVED lines=10> */
.L_x_9233:
[----:B------:R-:W-:Y:S05]  /*3190*/  BSYNC B0 ;  /* 0x0000000000007941 */ /* 0x000fea0003800000 */
.L_x_9232:
        /* <DEDUP_REMOVED lines=8> */
[----:B------:R-:W-:-:S02]  /*3220*/  @P1 FSEL R240, R240, RZ, P5 ;  /* 0x000000fff0f01208 */ /* 0x000fc40002800000 */
[----:B------:R-:W-:Y:S02]  /*3230*/  @P1 LOP3.LUT P5, RZ, R9, 0xff, RZ, 0xc0, !PT ;  /* 0x000000ff09ff1812 */ /* 0x000fe400078ac0ff */
[----:B------:R-:W-:Y:S02]  /*3240*/  @P6 MOV R180, 0x10 ;  /* 0x0000001000b46802 */ /* 0x000fe40000000f00 */
[----:B------:R-:W-:Y:S02]  /*3250*/  @P1 FSEL R225, R225, RZ, P3 ;  /* 0x000000ffe1e11208 */ /* 0x000fe40001800000 */
[----:B------:R-:W-:Y:S01]  /*3260*/  @!P0 ISETP.NE.U32.AND P3, PT, RZ, c[0x0][0x218], PT ;  /* 0x00008600ff008a0c */ /* 0x000fe20003f65070 */
[----:B------:R-:W-:Y:S01]  /*3270*/  @P6 IMAD.WIDE.U32 R180, R7, R180, c[0x0][0x258] ;  /* 0x0000960007b46625 */ /* 0x000fe200078e00b4 */
[----:B------:R-:W-:Y:S02]  /*3280*/  @P1 FSEL R238, R238, RZ, P4 ;  /* 0x000000ffeeee1208 */ /* 0x000fe40002000000 */
[----:B------:R-:W-:Y:S01]  /*3290*/  @!P0 ISETP.NE.AND.EX P3, PT, RZ, c[0x0][0x21c], PT, P3 ;  /* 0x00008700ff008a0c */ /* 0x000fe20003f65330 */
[----:B------:R-:W-:Y:S01]  /*32a0*/  @P1 FMUL.FTZ R7, R20, R243 ;  /* 0x000000f314071220 */ /* 0x000fe20000410000 */
[----:B------:R0:W-:Y:S01]  /*32b0*/  @P6 STG.E.128 [R180.64], R176 ;  /* 0x000000b0b4006986 */ /* 0x0001e2000c101d04 */
[----:B------:R-:W-:-:S02]  /*32c0*/  @!P0 ISETP.NE.U32.AND P4, PT, RZ, c[0x0][0x218], PT ;  /* 0x00008600ff008a0c */ /* 0x000fc40003f85070 */
[----:B------:R-:W-:Y:S02]  /*32d0*/  @!P0 FSEL R239, R148, RZ, P3 ;  /* 0x000000ff94ef8208 */ /* 0x000fe40001800000 */
[----:B------:R-:W-:Y:S01]  /*32e0*/  @P1 SEL R164, R7, RZ, P5 ;  /* 0x000000ff07a41207 */ /* 0x000fe20002800000 */
[----:B-----5:R-:W-:-:S05]  /*32f0*/  @P1 FMUL.FTZ R7, R156, R243 ;  /* 0x000000f39c071220 */ /* 0x020fca0000410000 */
[----:B------:R-:W-:Y:S02]  /*3300*/  @P1 FSEL R7, R7, RZ, P5 ;  /* 0x000000ff07071208 */ /* 0x000fe40002800000 */
[----:B------:R-:W-:Y:S01]  /*3310*/  @!P0 ISETP.NE.U32.AND P5, PT, RZ, c[0x0][0x218], PT ;  /* 0x00008600ff008a0c */ /* 0x000fe20003fa5070 */
[----:B------:R-:W-:Y:S07]  /*3320*/  @!P0 BRA `(.L_x_9235) ;  /* 0x0000006000008947 */ /* 0x000fee0003800000 */
[----:B------:R-:W-:Y:S01]  /*3330*/  ISETP.NE.U32.AND P3, PT, RZ, c[0x0][0x218], PT ;  /* 0x00008600ff007a0c */ /* 0x000fe20003f65070 */
[----:B0-----:R-:W-:-:S03]  /*3340*/  FFMA.FTZ R177, R235, R182, R183 ;  /* 0x000000b6ebb17223 */ /* 0x001fc600000100b7 */
[----:B------:R-:W-:Y:S01]  /*3350*/  ISETP.NE.AND.EX P3, PT, RZ, c[0x0][0x21c], PT, P3 ;  /* 0x00008700ff007a0c */ /* 0x000fe20003f65330 */
[----:B------:R-:W-:-:S04]  /*3360*/  FADD.FTZ R176, R204, -R177 ;  /* 0x800000b1ccb07221 */ /* 0x000fc80000010000 */
[----:B------:R-:W-:-:S08]  /*3370*/  FMUL.FTZ R239, R5, R176 ;  /* 0x000000b005ef7220 */ /* 0x000fd00000410000 */
[----:B------:R-:W-:Y:S02]  /*3380*/  @P3 FADD.FTZ R239, R148, R239 ;  /* 0x000000ef94ef3221 */ /* 0x000fe40000010000 */
.L_x_9235:
[----:B------:R-:W-:Y:S05]  /*3390*/  BSYNC B0 ;  /* 0x0000000000007941 */ /* 0x000fea0003800000 */
.L_x_9234:
[----:B------:R-:W-:Y:S01]  /*33a0*/  @!P0 ISETP.NE.AND.EX P5, PT, RZ, c[0x0][0x21c], PT, P5 ;  /* 0x00008700ff008a0c */ /* 0x000fe20003fa5350 */
[----:B------:R-:W-:Y:S01]  /*33b0*/  BSSY B0, `(.L_x_9236) ;  /* 0x000000a000007945 */ /* 0x000fe20003800000 */
[----:B------:R-:W-:Y:S02]  /*33c0*/  @!P0 ISETP.NE.U32.AND P3, PT, RZ, c[0x0][0x218], PT ;  /* 0x00008600ff008a0c */ /* 0x000fe40003f65070 */
        /* <DEDUP_REMOVED lines=8> */
.L_x_9237:
[----:B------:R-:W-:Y:S05]  /*3450*/  BSYNC B0 ;  /* 0x0000000000007941 */ /* 0x000fea0003800000 */
.L_x_9236:
[----:B------:R-:W-:Y:S01]  /*3460*/  @!P0 ISETP.NE.AND.EX P4, PT, RZ, c[0x0][0x21c], PT, P4 ;  /* 0x00008700ff008a0c */ /* 0x000fe20003f85340 */
[----:B------:R-:W-:Y:S01]  /*3470*/  BSSY B0, `(.L_x_9238) ;  /* 0x000000b000007945 */ /* 0x000fe20003800000 */
[----:B------:R-:W-:Y:S02]  /*3480*/  @P1 LOP3.LUT P5, RZ, R9, 0xff00, RZ, 0xc0, !PT ;  /* 0x0000ff0009ff1812 */ /* 0x000fe400078ac0ff */
[----:B------:R-:W-:Y:S02]  /*3490*/  @!P0 ISETP.NE.AND.EX P3, PT, RZ, c[0x0][0x21c], PT, P3 ;  /* 0x00008700ff008a0c */ /* 0x000fe40003f65330 */
        /* <DEDUP_REMOVED lines=8> */
.L_x_9239:
[----:B------:R-:W-:Y:S05]  /*3520*/  BSYNC B0 ;  /* 0x0000000000007941 */ /* 0x000fea0003800000 */
.L_x_9238:
[----:B------:R-:W-:Y:S01]  /*3530*/  @P1 FMUL.FTZ R216, R216, c[0x0][0x1ec] ;  /* 0x00007b00d8d81a20 */ /* 0x000fe20000410000 */
[----:B------:R-:W-:Y:S01]  /*3540*/  @!P0 FSEL R180, R151, RZ, P3 ;  /* 0x000000ff97b48208 */ /* 0x000fe20001800000 */
[----:B------:R-:W-:Y:S01]  /*3550*/  @P1 FMUL.FTZ R11, R11, c[0x0][0x1ec] ;  /* 0x00007b000b0b1a20 */ /* 0x000fe20000410000 */
[C---:B------:R-:W-:Y:S01]  /*3560*/  @P1 LOP3.LUT P4, RZ, R9.reuse, 0xff0000, RZ, 0xc0, !PT ;  /* 0x00ff000009ff1812 */ /* 0x040fe2000788c0ff */
[----:B------:R-:W-:Y:S01]  /*3570*/  @P1 FMUL.FTZ R216, R216, c[0x0][0x1e8] ;  /* 0x00007a00d8d81a20 */ /* 0x000fe20000410000 */
[----:B------:R-:W-:Y:S01]  /*3580*/  @P1 LOP3.LUT P3, RZ, R9, 0xff000000, RZ, 0xc0, !PT ;  /* 0xff00000009ff1812 */ /* 0x000fe2000786c0ff */
[----:B------:R-:W-:Y:S01]  /*3590*/  @P1 FMUL.FTZ R179, R11, c[0x0][0x1e8] ;  /* 0x00007a000bb31a20 */ /* 0x000fe20000410000 */
[----:B------:R-:W-:Y:S01]  /*35a0*/  @P1 MOV R177, 0x10 ;  /* 0x0000001000b11802 */ /* 0x000fe20000000f00 */
[----:B------:R-:W-:Y:S02]  /*35b0*/  @P1 FMUL.FTZ R226, R226, c[0x0][0x1ec] ;  /* 0x00007b00e2e21a20 */ /* 0x000fe40000410000 */
[----:B------:R-:W-:-:S02]  /*35c0*/  @P1 FMUL.FTZ R9, R21, R216 ;  /* 0x000000d815091220 */ /* 0x000fc40000410000 */
[----:B------:R-:W-:Y:S02]  /*35d0*/  @P1 FMUL.FTZ R11, R22, R179 ;  /* 0x000000b3160b1220 */ /* 0x000fe40000410000 */
[----:B------:R-:W-:Y:S01]  /*35e0*/  @P1 FMUL.FTZ R178, R226, c[0x0][0x1e8] ;  /* 0x00007a00e2b21a20 */ /* 0x000fe20000410000 */
[----:B------:R-:W-:Y:S01]  /*35f0*/  @P1 SEL R165, R9, RZ, P5 ;  /* 0x000000ff09a51207 */ /* 0x000fe20002800000 */
[----:B------:R-:W-:Y:S01]  /*3600*/  @P1 IMAD.WIDE.U32 R176, R8, R177, c[0x0][0x248] ;  /* 0x0000920008b01625 */ /* 0x000fe200078e00b1 */
[----:B------:R-:W-:Y:S02]  /*3610*/  @P1 SEL R166, R11, RZ, P4 ;  /* 0x000000ff0ba61207 */ /* 0x000fe40002000000 */
[----:B------:R-:W-:Y:S01]  /*3620*/  @P1 MOV R8, 0x10 ;  /* 0x0000001000081802 */ /* 0x000fe20000000f00 */
[----:B------:R-:W-:Y:S01]  /*3630*/  @P1 FMUL.FTZ R9, R23, R178 ;  /* 0x000000b217091220 */ /* 0x000fe20000410000 */
[----:B------:R-:W-:Y:S01]  /*3640*/  IADD3 R11, R237, 0x400, RZ ;  /* 0x00000400ed0b7810 */ /* 0x000fe20007ffe0ff */
[----:B------:R-:W-:-:S02]  /*3650*/  @P1 FMUL.FTZ R243, R157, R216 ;  /* 0x000000d89df31220 */ /* 0x000fc40000410000 */
[----:B------:R-:W-:Y:S01]  /*3660*/  @P1 FMUL.FTZ R226, R158, R179 ;  /* 0x000000b39ee21220 */ /* 0x000fe20000410000 */
[----:B------:R-:W-:Y:S01]  /*3670*/  @P1 SEL R167, R9, RZ, P3 ;  /* 0x000000ff09a71207 */ /* 0x000fe20001800000 */
[----:B------:R-:W-:-:S04]  /*3680*/  @P1 IMAD.WIDE.U32 R8, R11, R8, c[0x0][0x170] ;  /* 0x00005c000b081625 */ /* 0x000fc800078e0008 */
[----:B------:R0:W-:Y:S01]  /*3690*/  @P1 STG.E.128 [R176.64], R164 ;  /* 0x000000a4b0001986 */ /* 0x0001e2000c101d04 */
[----:B------:R-:W-:-:S03]  /*36a0*/  @P1 FMUL.FTZ R216, R159, R178 ;  /* 0x000000b29fd81220 */ /* 0x000fc60000410000 */
        /* <DEDUP_REMOVED lines=9> */
.L_x_9241:
[----:B------:R-:W-:Y:S05]  /*3740*/  BSYNC B0 ;  /* 0x0000000000007941 */ /* 0x000fea0003800000 */
.L_x_9240:
[----:B------:R-:W-:Y:S02]  /*3750*/  ISETP.NE.AND P6, PT, R184, RZ, PT ;  /* 0x000000ffb800720c */ /* 0x000fe40003fc5270 */
[C---:B0-----:R-:W-:Y:S01]  /*3760*/  SEL R176, R239.reuse, R160, P2 ;  /* 0x000000a0efb07207 */ /* 0x041fe20001000000 */
[----:B------:R-:W-:Y:S01]  /*3770*/  @P1 FMUL.FTZ R239, R239, c[0x0][0x1ec] ;  /* 0x00007b00efef1a20 */ /* 0x000fe20000410000 */
[----:B------:R-:W-:Y:S02]  /*3780*/  @P1 FSEL R184, R243, RZ, P5 ;  /* 0x000000fff3b81208 */ /* 0x000fe40002800000 */
[----:B------:R-:W-:Y:S01]  /*3790*/  @P1 LOP3.LUT P5, RZ, R10, 0xff, RZ, 0xc0, !PT ;  /* 0x000000ff0aff1812 */ /* 0x000fe200078ac0ff */
[----:B------:R-:W-:Y:S01]  /*37a0*/  @P1 FMUL.FTZ R239, R239, c[0x0][0x1e8] ;  /* 0x00007a00efef1a20 */ /* 0x000fe20000410000 */
[C---:B------:R-:W-:Y:S01]  /*37b0*/  SEL R178, R181.reuse, R162, P2 ;  /* 0x000000a2b5b27207 */ /* 0x040fe20001000000 */
[----:B------:R-:W-:Y:S01]  /*37c0*/  @P1 FMUL.FTZ R181, R181, c[0x0][0x1ec] ;  /* 0x00007b00b5b51a20 */ /* 0x000fe20000410000 */
[----:B------:R-:W-:Y:S01]  /*37d0*/  SEL R177, R242, R161, P2 ;  /* 0x000000a1f2b17207 */ /* 0x000fe20001000000 */
[----:B------:R-:W-:Y:S01]  /*37e0*/  @P1 FMUL.FTZ R243, R16, R239 ;  /* 0x000000ef10f31220 */ /* 0x000fe20000410000 */
[----:B------:R-:W-:Y:S01]  /*37f0*/  SEL R179, R180, R163, P2 ;  /* 0x000000a3b4b37207 */ /* 0x000fe20001000000 */
[----:B------:R-:W-:Y:S01]  /*3800*/  @P1 FMUL.FTZ R242, R242, c[0x0][0x1ec] ;  /* 0x00007b00f2f21a20 */ /* 0x000fe20000410000 */
[----:B------:R-:W-:Y:S01]  /*3810*/  @P6 IADD3 R8, R6, 0x400, RZ ;  /* 0x0000040006086810 */ /* 0x000fe20007ffe0ff */
[----:B------:R-:W-:Y:S01]  /*3820*/  @P1 FMUL.FTZ R181, R181, c[0x0][0x1e8] ;  /* 0x00007a00b5b51a20 */ /* 0x000fe20000410000 */
[----:B------:R-:W-:Y:S01]  /*3830*/  @P6 MOV R9, 0x10 ;  /* 0x0000001000096802 */ /* 0x000fe20000000f00 */
[----:B------:R-:W-:Y:S01]  /*3840*/  @P1 FMUL.FTZ R242, R242, c[0x0][0x1e8] ;  /* 0x00007a00f2f21a20 */ /* 0x000fe20000410000 */
[----:B------:R-:W-:Y:S01]  /*3850*/  @P1 SEL R164, R243, RZ, P5 ;  /* 0x000000fff3a41207 */ /* 0x000fe20002800000 */
[----:B-----5:R-:W-:Y:S01]  /*3860*/  @P1 FMUL.FTZ R243, R156, R239 ;  /* 0x000000ef9cf31220 */ /* 0x020fe20000410000 */
[----:B------:R-:W-:Y:S01]  /*3870*/  @P1 FSEL R239, R226, RZ, P4 ;  /* 0x000000ffe2ef1208 */ /* 0x000fe20002000000 */
[----:B------:R-:W-:Y:S01]  /*3880*/  @P6 IMAD.WIDE.U32 R8, R8, R9, c[0x0][0x258] ;  /* 0x0000960008086625 */ /* 0x000fe200078e0009 */
[----:B------:R-:W-:-:S02]  /*3890*/  @P1 LOP3.LUT P4, RZ, R10, 0xff00, RZ, 0xc0, !PT ;  /* 0x0000ff000aff1812 */ /* 0x000fc4000788c0ff */
[----:B------:R-:W-:Y:S01]  /*38a0*/  @P1 FSEL R216, R216, RZ, P3 ;  /* 0x000000ffd8d81208 */ /* 0x000fe20001800000 */
[----:B------:R-:W-:Y:S01]  /*38b0*/  @P1 FMUL.FTZ R180, R180, c[0x0][0x1ec] ;  /* 0x00007b00b4b41a20 */ /* 0x000fe20000410000 */
[----:B------:R0:W-:Y:S01]  /*38c0*/  @P6 STG.E.128 [R8.64], R176 ;  /* 0x000000b008006986 */ /* 0x0001e2000c101d04 */
[----:B------:R-:W-:Y:S02]  /*38d0*/  @P1 LOP3.LUT P3, RZ, R10, 0xff000000, RZ, 0xc0, !PT ;  /* 0xff0000000aff1812 */ /* 0x000fe4000786c0ff */
[----:B------:R-:W-:Y:S01]  /*38e0*/  @P1 FMUL.FTZ R180, R180, c[0x0][0x1e8] ;  /* 0x00007a00b4b41a20 */ /* 0x000fe20000410000 */
[----:B------:R-:W-:Y:S02]  /*38f0*/  IADD3 R237, R237, 0x500, RZ ;  /* 0x00000500eded7810 */ /* 0x000fe40007ffe0ff */
[----:B0-----:R-:W-:Y:S01]  /*3900*/  @P1 FSEL R177, R243, RZ, P5 ;  /* 0x000000fff3b11208 */ /* 0x001fe20002800000 */
[-C--:B------:R-:W-:Y:S01]  /*3910*/  @P1 FMUL.FTZ R9, R18, R181.reuse ;  /* 0x000000b512091220 */ /* 0x080fe20000410000 */
[----:B------:R-:W-:Y:S01]  /*3920*/  @P1 LOP3.LUT P5, RZ, R10, 0xff0000, RZ, 0xc0, !PT ;  /* 0x00ff00000aff1812 */ /* 0x000fe200078ac0ff */
[-C--:B------:R-:W-:Y:S01]  /*3930*/  @P1 FMUL.FTZ R8, R17, R242.reuse ;  /* 0x000000f211081220 */ /* 0x080fe20000410000 */
[----:B------:R-:W-:Y:S01]  /*3940*/  @P1 MOV R10, 0x10 ;  /* 0x00000010000a1802 */ /* 0x000fe20000000f00 */
[----:B------:R-:W-:Y:S01]  /*3950*/  @P1 FMUL.FTZ R242, R157, R242 ;  /* 0x000000f29df21220 */ /* 0x000fe20000410000 */
[----:B------:R-:W-:Y:S01]  /*3960*/  @P1 SEL R166, R9, RZ, P5 ;  /* 0x000000ff09a61207 */ /* 0x000fe20002800000 */
[-C--:B------:R-:W-:Y:S01]  /*3970*/  @P1 FMUL.FTZ R9, R19, R180.reuse ;  /* 0x000000b413091220 */ /* 0x080fe20000410000 */
[----:B------:R-:W-:Y:S01]  /*3980*/  @P1 SEL R165, R8, RZ, P4 ;  /* 0x000000ff08a51207 */ /* 0x000fe20002000000 */
[----:B------:R-:W-:Y:S01]  /*3990*/  @P1 FMUL.FTZ R181, R158, R181 ;  /* 0x000000b59eb51220 */ /* 0x000fe20000410000 */
[----:B------:R-:W-:Y:S01]  /*39a0*/  @P1 MOV R8, 0x10 ;  /* 0x0000001000081802 */ /* 0x000fe20000000f00 */
[----:B------:R-:W-:Y:S01]  /*39b0*/  @P1 FMUL.FTZ R180, R159, R180 ;  /* 0x000000b49fb41220 */ /* 0x000fe20000410000 */
[----:B------:R-:W-:-:S03]  /*39c0*/  @P1 SEL R167, R9, RZ, P3 ;  /* 0x000000ff09a71207 */ /* 0x000fc60001800000 */
[----:B------:R-:W-:-:S04]  /*39d0*/  @P1 IMAD.WIDE.U32 R8, R11, R8, c[0x0][0x248] ;  /* 0x000092000b081625 */ /* 0x000fc800078e0008 */
[----:B------:R-:W-:Y:S01]  /*39e0*/  @P1 IMAD.WIDE.U32 R10, R237, R10, c[0x0][0x170] ;  /* 0x00005c00ed0a1625 */ /* 0x000fe200078e000a */
[----:B------:R0:W-:Y:S04]  /*39f0*/  @P1 STG.E.128 [R8.64], R164 ;  /* 0x000000a408001986 */ /* 0x0001e8000c101d04 */
[----:B------:R0:W5:Y:S01]  /*3a00*/  @P1 LDG.E.128 R156, [R10.64] ;  /* 0x000000040a9c1981 */ /* 0x000162000c1e1d00 */
[----:B------:R-:W-:Y:S01]  /*3a10*/  @P1 FSEL R242, R242, RZ, P4 ;  /* 0x000000fff2f21208 */ /* 0x000fe20002000000 */
[----:B------:R-:W-:Y:S01]  /*3a20*/  BSSY B0, `(.L_x_9242) ;  /* 0x000001d000007945 */ /* 0x000fe20003800000 */
[----:B------:R-:W-:Y:S01]  /*3a30*/  @!P0 ISETP.NE.U32.AND P4, PT, RZ, c[0x0][0x218], PT ;  /* 0x00008600ff008a0c */ /* 0x000fe20003f85070 */
[----:B------:R-:W-:Y:S02]  /*3a40*/  @P1 FADD.FTZ R116, R116, R7 ;  /* 0x0000000774741221 */ /* 0x000fe40000010000 */
[----:B------:R-:W-:Y:S01]  /*3a50*/  @P1 FADD.FTZ R128, R128, R185 ;  /* 0x000000b980801221 */ /* 0x000fe20000010000 */
[----:B------:R-:W-:Y:S01]  /*3a60*/  @!P0 ISETP.NE.AND.EX P4, PT, RZ, c[0x0][0x21c], PT, P4 ;  /* 0x00008700ff008a0c */ /* 0x000fe20003f85340 */
[----:B------:R-:W-:-:S02]  /*3a70*/  @P1 FADD.FTZ R129, R129, R186 ;  /* 0x000000ba81811221 */ /* 0x000fc40000010000 */
[----:B------:R-:W-:Y:S01]  /*3a80*/  @P1 FADD.FTZ R130, R130, R187 ;  /* 0x000000bb82821221 */ /* 0x000fe20000010000 */
[----:B------:R-:W-:Y:S01]  /*3a90*/  @!P0 FSEL R7, R152, RZ, P4 ;  /* 0x000000ff98078208 */ /* 0x000fe20002000000 */
[----:B------:R-:W-:Y:S02]  /*3aa0*/  @P1 FADD.FTZ R131, R131, R188 ;  /* 0x000000bc83831221 */ /* 0x000fe40000010000 */
[----:B------:R-:W-:Y:S02]  /*3ab0*/  @P1 FADD.FTZ R124, R124, R189 ;  /* 0x000000bd7c7c1221 */ /* 0x000fe40000010000 */
[----:B------:R-:W-:Y:S02]  /*3ac0*/  @P1 FADD.FTZ R125, R125, R200 ;  /* 0x000000c87d7d1221 */ /* 0x000fe40000010000 */
[----:B------:R-:W-:Y:S02]  /*3ad0*/  @P1 FADD.FTZ R126, R126, R201 ;  /* 0x000000c97e7e1221 */ /* 0x000fe40000010000 */
[----:B------:R-:W-:-:S02]  /*3ae0*/  @P1 FADD.FTZ R127, R127, R190 ;  /* 0x000000be7f7f1221 */ /* 0x000fc40000010000 */
[----:B------:R-:W-:Y:S02]  /*3af0*/  @P1 FADD.FTZ R120, R120, R191 ;  /* 0x000000bf78781221 */ /* 0x000fe40000010000 */
[----:B------:R-:W-:Y:S02]  /*3b00*/  @P1 FADD.FTZ R121, R121, R240 ;  /* 0x000000f079791221 */ /* 0x000fe40000010000 */
[----:B------:R-:W-:Y:S02]  /*3b10*/  @P1 FADD.FTZ R122, R122, R225 ;  /* 0x000000e17a7a1221 */ /* 0x000fe40000010000 */
[----:B------:R-:W-:Y:S02]  /*3b20*/  @P1 FADD.FTZ R123, R123, R238 ;  /* 0x000000ee7b7b1221 */ /* 0x000fe40000010000 */
[----:B------:R-:W-:Y:S02]  /*3b30*/  @P1 FADD.FTZ R117, R117, R184 ;  /* 0x000000b875751221 */ /* 0x000fe40000010000 */
[----:B------:R-:W-:-:S02]  /*3b40*/  @P1 FADD.FTZ R118, R118, R239 ;  /* 0x000000ef76761221 */ /* 0x000fc40000010000 */
[----:B------:R-:W-:Y:S02]  /*3b50*/  @P1 FADD.FTZ R119, R119, R216 ;  /* 0x000000d877771221 */ /* 0x000fe40000010000 */
[----:B------:R-:W-:Y:S02]  /*3b60*/  @P1 FADD.FTZ R112, R112, R177 ;  /* 0x000000b170701221 */ /* 0x000fe40000010000 */
[----:B------:R-:W-:Y:S01]  /*3b70*/  @P1 FADD.FTZ R113, R113, R242 ;  /* 0x000000f271711221 */ /* 0x000fe20000010000 */
[----:B------:R-:W-:Y:S05]  /*3b80*/  @!P0 BRA `(.L_x_9243) ;  /* 0x0000006000008947 */ /* 0x000fea0003800000 */
[----:B0-----:R-:W-:Y:S01]  /*3b90*/  ISETP.NE.U32.AND P4, PT, RZ, c[0x0][0x218], PT ;  /* 0x00008600ff007a0c */ /* 0x001fe20003f85070 */
[----:B------:R-:W-:-:S03]  /*3ba0*/  FFMA.FTZ R7, R211, R182, R183 ;  /* 0x000000b6d3077223 */ /* 0x000fc600000100b7 */
[----:B------:R-:W-:Y:S01]  /*3bb0*/  ISETP.NE.AND.EX P4, PT, RZ, c[0x0][0x21c], PT, P4 ;  /* 0x00008700ff007a0c */ /* 0x000fe20003f85340 */
[----:B------:R-:W-:-:S04]  /*3bc0*/  FADD.FTZ R8, R212, -R7 ;  /* 0x80000007d4087221 */ /* 0x000fc80000010000 */
[----:B------:R-:W-:-:S08]  /*3bd0*/  FMUL.FTZ R7, R5, R8 ;  /* 0x0000000805077220 */ /* 0x000fd00000410000 */
[----:B------:R-:W-:Y:S02]  /*3be0*/  @P4 FADD.FTZ R7, R152, R7 ;  /* 0x0000000798074221 */ /* 0x000fe40000010000 */
.L_x_9243:
[----:B0-----:R-:W-:Y:S05]  /*3bf0*/  BSYNC B0 ;  /* 0x0000000000007941 */ /* 0x001fea0003800000 */
.L_x_9242:
[----:B------:R-:W-:Y:S01]  /*3c00*/  @P1 FSEL R181, R181, RZ, P5 ;  /* 0x000000ffb5b51208 */ /* 0x000fe20002800000 */
[----:B------:R-:W-:Y:S01]  /*3c10*/  BSSY B0, `(.L_x_9244) ;  /* 0x0000014000007945 */ /* 0x000fe20003800000 */
[----:B------:R-:W-:Y:S02]  /*3c20*/  @!P0 ISETP.NE.U32.AND P5, PT, RZ, c[0x0][0x218], PT ;  /* 0x00008600ff008a0c */ /* 0x000fe40003fa5070 */
[----:B------:R-:W-:Y:S01]  /*3c30*/  @P1 FSEL R180, R180, RZ, P3 ;  /* 0x000000ffb4b41208 */ /* 0x000fe20001800000 */
[----:B------:R-:W-:Y:S01]  /*3c40*/  @P1 FADD.FTZ R114, R114, R181 ;  /* 0x000000b572721221 */ /* 0x000fe20000010000 */
[C---:B------:R-:W-:Y:S01]  /*3c50*/  SEL R160, R7.reuse, R160, P2 ;  /* 0x000000a007a07207 */ /* 0x040fe20001000000 */
[----:B------:R-:W-:Y:S01]  /*3c60*/  @P1 FMUL.FTZ R7, R7, c[0x0][0x1ec] ;  /* 0x00007b0007071a20 */ /* 0x000fe20000410000 */
[----:B------:R-:W-:Y:S01]  /*3c70*/  @!P0 ISETP.NE.U32.AND P4, PT, RZ, c[0x0][0x218], PT ;  /* 0x00008600ff008a0c */ /* 0x000fe20003f85070 */
[----:B------:R-:W-:Y:S01]  /*3c80*/  @P1 FADD.FTZ R115, R115, R180 ;  /* 0x000000b473731221 */ /* 0x000fe20000010000 */
[----:B------:R-:W-:Y:S01]  /*3c90*/  @!P0 ISETP.NE.AND.EX P5, PT, RZ, c[0x0][0x21c], PT, P5 ;  /* 0x00008700ff008a0c */ /* 0x000fe20003fa5350 */
[----:B------:R-:W-:Y:S01]  /*3ca0*/  @P1 FMUL.FTZ R7, R7, c[0x0][0x1e8] ;  /* 0x00007a0007071a20 */ /* 0x000fe20000410000 */
[----:B------:R-:W-:-:S02]  /*3cb0*/  @P1 LOP3.LUT P3, RZ, R215, 0xff, RZ, 0xc0, !PT ;  /* 0x000000ffd7ff1812 */ /* 0x000fc4000786c0ff */
        /* <DEDUP_REMOVED lines=9> */
.L_x_9245:
[----:B------:R-:W-:Y:S05]  /*3d50*/  BSYNC B0 ;  /* 0x0000000000007941 */ /* 0x000fea0003800000 */
.L_x_9244:
[----:B------:R-:W-:Y:S01]  /*3d60*/  BSSY B0, `(.L_x_9246) ;  /* 0x000000c000007945 */ /* 0x000fe20003800000 */
[C---:B------:R-:W-:Y:S01]  /*3d70*/  SEL R161, R8.reuse, R161, P2 ;  /* 0x000000a108a17207 */ /* 0x040fe20001000000 */
[----:B------:R-:W-:Y:S01]  /*3d80*/  @P1 FMUL.FTZ R8, R8, c[0x0][0x1ec] ;  /* 0x00007b0008081a20 */ /* 0x000fe20000410000 */
        /* <DEDUP_REMOVED lines=9> */
.L_x_9247:
[----:B------:R-:W-:Y:S05]  /*3e20*/  BSYNC B0 ;  /* 0x0000000000007941 */ /* 0x000fea0003800000 */
.L_x_9246:
[C---:B------:R-:W-:Y:S01]  /*3e30*/  SEL R162, R9.reuse, R162, P2 ;  /* 0x000000a209a27207 */ /* 0x040fe20001000000 */
[----:B------:R-:W-:Y:S01]  /*3e40*/  @P1 FMUL.FTZ R9, R9, c[0x0][0x1ec] ;  /* 0x00007b0009091a20 */ /* 0x000fe20000410000 */
[----:B------:R-:W-:Y:S01]  /*3e50*/  @P1 SEL R164, R11, RZ, P3 ;  /* 0x000000ff0ba41207 */ /* 0x000fe20001800000 */
[----:B-----5:R-:W-:Y:S01]  /*3e60*/  @P1 FMUL.FTZ R7, R156, R7 ;  /* 0x000000079c071220 */ /* 0x020fe20000410000 */
[----:B------:R-:W-:Y:S01]  /*3e70*/  @P1 LOP3.LUT P5, RZ, R215, 0xff00, RZ, 0xc0, !PT ;  /* 0x0000ff00d7ff1812 */ /* 0x000fe200078ac0ff */
[----:B------:R-:W-:Y:S01]  /*3e80*/  @P1 FMUL.FTZ R8, R8, c[0x0][0x1e8] ;  /* 0x00007a0008081a20 */ /* 0x000fe20000410000 */
[----:B------:R-:W-:Y:S01]  /*3e90*/  @!P0 ISETP.NE.U32.AND P4, PT, RZ, c[0x0][0x218], PT ;  /* 0x00008600ff008a0c */ /* 0x000fe20003f85070 */
[----:B------:R-:W-:Y:S01]  /*3ea0*/  @P1 FMUL.FTZ R11, R9, c[0x0][0x1e8] ;  /* 0x00007a00090b1a20 */ /* 0x000fe20000410000 */
[----:B------:R-:W-:Y:S01]  /*3eb0*/  @P1 FSEL R7, R7, RZ, P3 ;  /* 0x000000ff07071208 */ /* 0x000fe20001800000 */
[-C--:B------:R-:W-:Y:S01]  /*3ec0*/  @P1 FMUL.FTZ R9, R157, R8.reuse ;  /* 0x000000089d091220 */ /* 0x080fe20000410000 */
[----:B------:R-:W-:Y:S01]  /*3ed0*/  @P1 LOP3.LUT P3, RZ, R215, 0xff0000, RZ, 0xc0, !PT ;  /* 0x00ff0000d7ff1812 */ /* 0x000fe2000786c0ff */
[-C--:B------:R-:W-:Y:S01]  /*3ee0*/  @P1 FMUL.FTZ R176, R158, R11.reuse ;  /* 0x0000000b9eb01220 */ /* 0x080fe20000410000 */
[----:B------:R-:W-:Y:S01]  /*3ef0*/  @!P0 ISETP.NE.AND.EX P4, PT, RZ, c[0x0][0x21c], PT, P4 ;  /* 0x00008700ff008a0c */ /* 0x000fe20003f85340 */
[----:B------:R-:W-:Y:S01]  /*3f00*/  @P1 FMUL.FTZ R10, R13, R8 ;  /* 0x000000080d0a1220 */ /* 0x000fe20000410000 */
[----:B------:R-:W-:Y:S01]  /*3f10*/  @P1 FSEL R8, R9, RZ, P5 ;  /* 0x000000ff09081208 */ /* 0x000fe20002800000 */
[----:B------:R-:W-:Y:S01]  /*3f20*/  @P1 FMUL.FTZ R11, R14, R11 ;  /* 0x0000000b0e0b1220 */ /* 0x000fe20000410000 */
[----:B------:R-:W-:Y:S01]  /*3f30*/  @P1 FSEL R9, R176, RZ, P3 ;  /* 0x000000ffb0091208 */ /* 0x000fe20001800000 */
[----:B------:R-:W-:Y:S01]  /*3f40*/  BSSY B0, `(.L_x_9248) ;  /* 0x000000e000007945 */ /* 0x000fe20003800000 */
[----:B------:R-:W-:Y:S01]  /*3f50*/  @P1 SEL R165, R10, RZ, P5 ;  /* 0x000000ff0aa51207 */ /* 0x000fe20002800000 */
[----:B------:R-:W-:Y:S01]  /*3f60*/  @P1 FADD.FTZ R109, R109, R8 ;  /* 0x000000086d6d1221 */ /* 0x000fe20000010000 */
[----:B------:R-:W-:Y:S01]  /*3f70*/  @P1 SEL R166, R11, RZ, P3 ;  /* 0x000000ff0ba61207 */ /* 0x000fe20001800000 */
[----:B------:R-:W-:Y:S01]  /*3f80*/  @P1 FADD.FTZ R108, R108, R7 ;  /* 0x000000076c6c1221 */ /* 0x000fe20000010000 */
[----:B------:R-:W-:Y:S01]  /*3f90*/  @!P0 FSEL R8, R155, RZ, P4 ;  /* 0x000000ff9b088208 */ /* 0x000fe20002000000 */
[----:B------:R-:W-:Y:S01]  /*3fa0*/  @P1 FADD.FTZ R110, R110, R9 ;  /* 0x000000096e6e1221 */ /* 0x000fe20000010000 */
[----:B------:R-:W-:Y:S05]  /*3fb0*/  @!P0 BRA `(.L_x_9249) ;  /* 0x0000006000008947 */ /* 0x000fea0003800000 */
[----:B------:R-:W-:Y:S01]  /*3fc0*/  ISETP.NE.U32.AND P0, PT, RZ, c[0x0][0x218], PT ;  /* 0x00008600ff007a0c */ /* 0x000fe20003f05070 */
[----:B------:R-:W-:-:S03]  /*3fd0*/  FFMA.FTZ R182, R208, R182, R183 ;  /* 0x000000b6d0b67223 */ /* 0x000fc600000100b7 */
[----:B------:R-:W-:Y:S01]  /*3fe0*/  ISETP.NE.AND.EX P0, PT, RZ, c[0x0][0x21c], PT, P0 ;  /* 0x00008700ff007a0c */ /* 0x000fe20003f05300 */
[----:B------:R-:W-:-:S04]  /*3ff0*/  FADD.FTZ R182, R241, -R182 ;  /* 0x800000b6f1b67221 */ /* 0x000fc80000010000 */
[----:B------:R-:W-:-:S08]  /*4000*/  FMUL.FTZ R8, R5, R182 ;  /* 0x000000b605087220 */ /* 0x000fd00000410000 */
[----:B------:R-:W-:Y:S02]  /*4010*/  @P0 FADD.FTZ R8, R155, R8 ;  /* 0x000000089b080221 */ /* 0x000fe40000010000 */
.L_x_9249:
[----:B------:R-:W-:Y:S05]  /*4020*/  BSYNC B0 ;  /* 0x0000000000007941 */ /* 0x000fea0003800000 */
.L_x_9248:
[----:B------:R-:W-:Y:S01]  /*4030*/  @P1 FMUL.FTZ R5, R8, c[0x0][0x1ec] ;  /* 0x00007b0008051a20 */ /* 0x000fe20000410000 */
[----:B------:R-:W-:Y:S02]  /*4040*/  @P6 IADD3 R9, R6, 0x500, RZ ;  /* 0x0000050006096810 */ /* 0x000fe40007ffe0ff */
[----:B------:R-:W-:Y:S01]  /*4050*/  @P6 MOV R6, 0x10 ;  /* 0x0000001000066802 */ /* 0x000fe20000000f00 */
[----:B------:R-:W-:Y:S01]  /*4060*/  @P1 FMUL.FTZ R10, R5, c[0x0][0x1e8] ;  /* 0x00007a00050a1a20 */ /* 0x000fe20000410000 */
[----:B------:R-:W-:Y:S02]  /*4070*/  @P1 MOV R176, 0x10 ;  /* 0x0000001000b01802 */ /* 0x000fe40000000f00 */
[----:B------:R-:W-:Y:S01]  /*4080*/  @P1 LOP3.LUT P0, RZ, R215, 0xff000000, RZ, 0xc0, !PT ;  /* 0xff000000d7ff1812 */ /* 0x000fe2000780c0ff */
[----:B------:R-:W-:Y:S01]  /*4090*/  @P1 FMUL.FTZ R5, R15, R10 ;  /* 0x0000000a0f051220 */ /* 0x000fe20000410000 */
[----:B------:R-:W-:Y:S01]  /*40a0*/  SEL R163, R8, R163, P2 ;  /* 0x000000a308a37207 */ /* 0x000fe20001000000 */
[----:B------:R-:W-:Y:S01]  /*40b0*/  @P6 IMAD.WIDE.U32 R8, R9, R6, c[0x0][0x258] ;  /* 0x0000960009086625 */ /* 0x000fe200078e0006 */
[----:B------:R-:W-:-:S02]  /*40c0*/  IADD3 R2, R2, c[0x0][0x160], RZ ;  /* 0x0000580002027a10 */ /* 0x000fc40007ffe0ff */
[----:B------:R-:W-:Y:S01]  /*40d0*/  @P1 SEL R167, R5, RZ, P0 ;  /* 0x000000ff05a71207 */ /* 0x000fe20000000000 */
[----:B------:R-:W-:Y:S01]  /*40e0*/  @P1 IMAD.WIDE.U32 R6, R237, R176, c[0x0][0x248] ;  /* 0x00009200ed061625 */ /* 0x000fe200078e00b0 */
[----:B------:R0:W-:Y:S01]  /*40f0*/  @P6 STG.E.128 [R8.64], R160 ;  /* 0x000000a008006986 */ /* 0x0001e2000c101d04 */
[----:B------:R-:W-:Y:S02]  /*4100*/  ISETP.GE.AND P2, PT, R2, c[0x0][0x164], PT ;  /* 0x0000590002007a0c */ /* 0x000fe40003f46270 */
[----:B------:R-:W-:Y:S01]  /*4110*/  @P1 FMUL.FTZ R10, R159, R10 ;  /* 0x0000000a9f0a1220 */ /* 0x000fe20000410000 */
[----:B------:R0:W-:Y:S01]  /*4120*/  @P1 STG.E.128 [R6.64], R164 ;  /* 0x000000a406001986 */ /* 0x0001e2000c101d04 */
[----:B------:R-:W-:-:S03]  /*4130*/  LOP3.LUT P3, RZ, R4, 0xff, RZ, 0xc0, !PT ;  /* 0x000000ff04ff7812 */ /* 0x000fc6000786c0ff */
[----:B------:R-:W-:Y:S02]  /*4140*/  @P1 FSEL R10, R10, RZ, P0 ;  /* 0x000000ff0a0a1208 */ /* 0x000fe40000000000 */
[----:B------:R-:W-:-:S03]  /*4150*/  SEL R4, RZ, 0x1, P3 ;  /* 0x00000001ff047807 */ /* 0x000fc60001800000 */
[----:B------:R-:W-:Y:S01]  /*4160*/  @P1 FADD.FTZ R111, R111, R10 ;  /* 0x0000000a6f6f1221 */ /* 0x000fe20000010000 */
[----:B0-----:R-:W-:Y:S01]  /*4170*/  @P2 CALL.REL.NOINC `(.L_x_9196) ;  /* 0x0000001000002944 */ /* 0x001fe20003c00000 */
[----:B------:R-:W-:Y:S05]  /*4180*/  BRA `(.L_x_9250) ;  /* 0xffffc4c000007947 */ /* 0x000fea000383ffff */
.L_x_9196:
        /* <DEDUP_REMOVED lines=28> */
.L_x_9200:
[----:B0-----:R-:W-:Y:S01]  /*4350*/  HFMA2.MMA R185, -RZ, RZ, 0, 9.5367431640625e-07 ;  /* 0x00000010ffb97435 */ /* 0x001fe200000001ff */
[----:B------:R-:W-:-:S02]  /*4360*/  MOV R180, R182 ;  /* 0x000000b600b47202 */ /* 0x000fc40000000f00 */
[----:B------:R-:W-:Y:S02]  /*4370*/  MOV R184, 0x1f ;  /* 0x0000001f00b87802 */ /* 0x000fe40000000f00 */
[----:B------:R-:W-:Y:S02]  /*4380*/  MOV R187, 0xffffffff ;  /* 0xffffffff00bb7802 */ /* 0x000fe40000000f00 */
[----:B------:R-:W-:Y:S02]  /*4390*/  MOV R176, 0x43b0 ;  /* 0x000043b000b07802 */ /* 0x000fe40000000f00 */
[----:B-----5:R-:W-:Y:S05]  /*43a0*/  CALL.REL.NOINC `($__internal_199_$__cuda_sm70_shflsync_down_p) ;  /* 0x0000046000007944 */ /* 0x020fea0003c00000 */
[----:B-1----:R-:W-:Y:S01]  /*43b0*/  MOV R179, R180 ;  /* 0x000000b400b37202 */ /* 0x002fe20000000f00 */
[----:B0-----:R-:W-:Y:S05]  /*43c0*/  BRA `(.L_x_9251) ;  /* 0xffffd5e000007947 */ /* 0x001fea000383ffff */
.L_x_9201:
[----:B------:R-:W-:Y:S01]  /*43d0*/  HFMA2.MMA R185, -RZ, RZ, 0, 9.5367431640625e-07 ;  /* 0x00000010ffb97435 */ /* 0x000fe200000001ff */
[----:B------:R-:W-:Y:S02]  /*43e0*/  MOV R180, R183 ;  /* 0x000000b700b47202 */ /* 0x000fe40000000f00 */
[----:B------:R-:W-:Y:S02]  /*43f0*/  MOV R184, 0x1f ;  /* 0x0000001f00b87802 */ /* 0x000fe40000000f00 */
[----:B------:R-:W-:-:S02]  /*4400*/  MOV R187, 0xffffffff ;  /* 0xffffffff00bb7802 */ /* 0x000fc40000000f00 */
[----:B------:R-:W-:Y:S02]  /*4410*/  MOV R176, 0x4430 ;  /* 0x0000443000b07802 */ /* 0x000fe40000000f00 */
[----:B01---5:R-:W-:Y:S05]  /*4420*/  CALL.REL.NOINC `($__internal_199_$__cuda_sm70_shflsync_down_p) ;  /* 0x000003e000007944 */ /* 0x023fea0003c00000 */
[----:B------:R-:W-:Y:S01]  /*4430*/  FADD.FTZ R182, R179, R182 ;  /* 0x000000b6b3b67221 */ /* 0x000fe20000010000 */
[----:B0-----:R-:W-:Y:S01]  /*4440*/  HFMA2.MMA R185, -RZ, RZ, 0, 4.76837158203125e-07 ;  /* 0x00000008ffb97435 */ /* 0x001fe200000001ff */
[----:B-1----:R-:W-:Y:S01]  /*4450*/  FADD.FTZ R183, R183, R180 ;  /* 0x000000b4b7b77221 */ /* 0x002fe20000010000 */
[----:B------:R-:W-:Y:S02]  /*4460*/  MOV R184, 0x1f ;  /* 0x0000001f00b87802 */ /* 0x000fe40000000f00 */
[----:B------:R-:W-:Y:S02]  /*4470*/  MOV R187, 0xffffffff ;  /* 0xffffffff00bb7802 */ /* 0x000fe40000000f00 */
[----:B------:R-:W-:Y:S02]  /*4480*/  MOV R180, R182 ;  /* 0x000000b600b47202 */ /* 0x000fe40000000f00 */
[----:B------:R-:W-:Y:S02]  /*4490*/  MOV R176, 0x44b0 ;  /* 0x000044b000b07802 */ /* 0x000fe40000000f00 */
[----:B------:R-:W-:Y:S05]  /*44a0*/  CALL.REL.NOINC `($__internal_199_$__cuda_sm70_shflsync_down_p) ;  /* 0x0000036000007944 */ /* 0x000fea0003c00000 */
[----:B0-----:R-:W-:Y:S01]  /*44b0*/  HFMA2.MMA R185, -RZ, RZ, 0, 4.76837158203125e-07 ;  /* 0x00000008ffb97435 */ /* 0x001fe200000001ff */
[----:B-1----:R-:W-:-:S02]  /*44c0*/  MOV R179, R180 ;  /* 0x000000b400b37202 */ /* 0x002fc40000000f00 */
[----:B------:R-:W-:Y:S02]  /*44d0*/  MOV R180, R183 ;  /* 0x000000b700b47202 */ /* 0x000fe40000000f00 */
[----:B------:R-:W-:Y:S02]  /*44e0*/  MOV R184, 0x1f ;  /* 0x0000001f00b87802 */ /* 0x000fe40000000f00 */
[----:B------:R-:W-:Y:S02]  /*44f0*/  MOV R187, 0xffffffff ;  /* 0xffffffff00bb7802 */ /* 0x000fe40000000f00 */
[----:B------:R-:W-:Y:S02]  /*4500*/  MOV R176, 0x4520 ;  /* 0x0000452000b07802 */ /* 0x000fe40000000f00 */
[----:B------:R-:W-:Y:S05]  /*4510*/  CALL.REL.NOINC `($__internal_199_$__cuda_sm70_shflsync_down_p) ;  /* 0x000002f000007944 */ /* 0x000fea0003c00000 */
[----:B------:R-:W-:Y:S01]  /*4520*/  FADD.FTZ R182, R179, R182 ;  /* 0x000000b6b3b67221 */ /* 0x000fe20000010000 */
[----:B0-----:R-:W-:Y:S01]  /*4530*/  HFMA2.MMA R185, -RZ, RZ, 0, 2.384185791015625e-07 ;  /* 0x00000004ffb97435 */ /* 0x001fe200000001ff */
[----:B-1----:R-:W-:Y:S01]  /*4540*/  FADD.FTZ R183, R183, R180 ;  /* 0x000000b4b7b77221 */ /* 0x002fe20000010000 */
[----:B------:R-:W-:Y:S02]  /*4550*/  MOV R184, 0x1f ;  /* 0x0000001f00b87802 */ /* 0x000fe40000000f00 */
[----:B------:R-:W-:-:S02]  /*4560*/  MOV R187, 0xffffffff ;  /* 0xffffffff00bb7802 */ /* 0x000fc40000000f00 */
[----:B------:R-:W-:Y:S02]  /*4570*/  MOV R180, R182 ;  /* 0x000000b600b47202 */ /* 0x000fe40000000f00 */
[----:B------:R-:W-:Y:S02]  /*4580*/  MOV R176, 0x45a0 ;  /* 0x000045a000b07802 */ /* 0x000fe40000000f00 */
[----:B------:R-:W-:Y:S05]  /*4590*/  CALL.REL.NOINC `($__internal_199_$__cuda_sm70_shflsync_down_p) ;  /* 0x0000027000007944 */ /* 0x000fea0003c00000 */
[----:B0-----:R-:W-:Y:S01]  /*45a0*/  HFMA2.MMA R185, -RZ, RZ, 0, 2.384185791015625e-07 ;  /* 0x00000004ffb97435 */ /* 0x001fe200000001ff */
[----:B-1----:R-:W-:Y:S02]  /*45b0*/  MOV R179, R180 ;  /* 0x000000b400b37202 */ /* 0x002fe40000000f00 */
[----:B------:R-:W-:Y:S02]  /*45c0*/  MOV R180, R183 ;  /* 0x000000b700b47202 */ /* 0x000fe40000000f00 */
[----:B------:R-:W-:Y:S02]  /*45d0*/  MOV R184, 0x1f ;  /* 0x0000001f00b87802 */ /* 0x000fe40000000f00 */
[----:B------:R-:W-:Y:S02]  /*45e0*/  MOV R187, 0xffffffff ;  /* 0xffffffff00bb7802 */ /* 0x000fe40000000f00 */
[----:B------:R-:W-:-:S02]  /*45f0*/  MOV R176, 0x4610 ;  /* 0x0000461000b07802 */ /* 0x000fc40000000f00 */
[----:B------:R-:W-:Y:S05]  /*4600*/  CALL.REL.NOINC `($__internal_199_$__cuda_sm70_shflsync_down_p) ;  /* 0x0000020000007944 */ /* 0x000fea0003c00000 */
[----:B------:R-:W-:Y:S01]  /*4610*/  FADD.FTZ R182, R179, R182 ;  /* 0x000000b6b3b67221 */ /* 0x000fe20000010000 */
[----:B0-----:R-:W-:Y:S01]  /*4620*/  HFMA2.MMA R185, -RZ, RZ, 0, 1.1920928955078125e-07 ;  /* 0x00000002ffb97435 */ /* 0x001fe200000001ff */
[----:B-1----:R-:W-:Y:S01]  /*4630*/  FADD.FTZ R183, R183, R180 ;  /* 0x000000b4b7b77221 */ /* 0x002fe20000010000 */
[----:B------:R-:W-:-:S02]  /*4640*/  MOV R184, 0x1f ;  /* 0x0000001f00b87802 */ /* 0x000fc40000000f00 */
[----:B------:R-:W-:Y:S02]  /*4650*/  MOV R187, 0xffffffff ;  /* 0xffffffff00bb7802 */ /* 0x000fe40000000f00 */
[----:B------:R-:W-:Y:S02]  /*4660*/  MOV R180, R182 ;  /* 0x000000b600b47202 */ /* 0x000fe40000000f00 */
[----:B------:R-:W-:Y:S02]  /*4670*/  MOV R176, 0x4690 ;  /* 0x0000469000b07802 */ /* 0x000fe40000000f00 */
[----:B------:R-:W-:Y:S05]  /*4680*/  CALL.REL.NOINC `($__internal_199_$__cuda_sm70_shflsync_down_p) ;  /* 0x0000018000007944 */ /* 0x000fea0003c00000 */
[----:B0-----:R-:W-:Y:S01]  /*4690*/  HFMA2.MMA R185, -RZ, RZ, 0, 1.1920928955078125e-07 ;  /* 0x00000002ffb97435 */ /* 0x001fe200000001ff */
[----:B-1----:R-:W-:Y:S02]  /*46a0*/  MOV R179, R180 ;  /* 0x000000b400b37202 */ /* 0x002fe40000000f00 */
[----:B------:R-:W-:Y:S02]  /*46b0*/  MOV R180, R183 ;  /* 0x000000b700b47202 */ /* 0x000fe40000000f00 */
[----:B------:R-:W-:Y:S02]  /*46c0*/  MOV R184, 0x1f ;  /* 0x0000001f00b87802 */ /* 0x000fe40000000f00 */
[----:B------:R-:W-:-:S02]  /*46d0*/  MOV R187, 0xffffffff ;  /* 0xffffffff00bb7802 */ /* 0x000fc40000000f00 */
[----:B------:R-:W-:Y:S02]  /*46e0*/  MOV R176, 0x4700 ;  /* 0x0000470000b07802 */ /* 0x000fe40000000f00 */
[----:B------:R-:W-:Y:S05]  /*46f0*/  CALL.REL.NOINC `($__internal_199_$__cuda_sm70_shflsync_down_p) ;  /* 0x0000011000007944 */ /* 0x000fea0003c00000 */
[----:B------:R-:W-:Y:S01]  /*4700*/  FADD.FTZ R181, R179, R182 ;  /* 0x000000b6b3b57221 */ /* 0x000fe20000010000 */
[----:B0-----:R-:W-:Y:S01]  /*4710*/  HFMA2.MMA R185, -RZ, RZ, 0, 5.9604644775390625e-08 ;  /* 0x00000001ffb97435 */ /* 0x001fe200000001ff */
[----:B-1----:R-:W-:Y:S01]  /*4720*/  FADD.FTZ R183, R183, R180 ;  /* 0x000000b4b7b77221 */ /* 0x002fe20000010000 */
[----:B------:R-:W-:Y:S02]  /*4730*/  MOV R184, 0x1f ;  /* 0x0000001f00b87802 */ /* 0x000fe40000000f00 */
[----:B------:R-:W-:Y:S02]  /*4740*/  MOV R187, 0xffffffff ;  /* 0xffffffff00bb7802 */ /* 0x000fe40000000f00 */
[----:B------:R-:W-:Y:S02]  /*4750*/  MOV R180, R181 ;  /* 0x000000b500b47202 */ /* 0x000fe40000000f00 */
[----:B------:R-:W-:Y:S02]  /*4760*/  MOV R176, 0x4780 ;  /* 0x0000478000b07802 */ /* 0x000fe40000000f00 */
[----:B------:R-:W-:Y:S05]  /*4770*/  CALL.REL.NOINC `($__internal_199_$__cuda_sm70_shflsync_down_p) ;  /* 0x0000009000007944 */ /* 0x000fea0003c00000 */
[----:B0-----:R-:W-:Y:S01]  /*4780*/  HFMA2.MMA R185, -RZ, RZ, 0, 5.9604644775390625e-08 ;  /* 0x00000001ffb97435 */ /* 0x001fe200000001ff */
[----:B-1----:R-:W-:-:S02]  /*4790*/  MOV R200, R180 ;  /* 0x000000b400c87202 */ /* 0x002fc40000000f00 */
[----:B------:R-:W-:Y:S02]  /*47a0*/  MOV R180, R183 ;  /* 0x000000b700b47202 */ /* 0x000fe40000000f00 */
[----:B------:R-:W-:Y:S02]  /*47b0*/  MOV R184, 0x1f ;  /* 0x0000001f00b87802 */ /* 0x000fe40000000f00 */
[----:B------:R-:W-:Y:S02]  /*47c0*/  MOV R187, 0xffffffff ;  /* 0xffffffff00bb7802 */ /* 0x000fe40000000f00 */
[----:B------:R-:W-:Y:S02]  /*47d0*/  MOV R176, 0x47f0 ;  /* 0x000047f000b07802 */ /* 0x000fe40000000f00 */
[----:B------:R-:W-:Y:S05]  /*47e0*/  CALL.REL.NOINC `($__internal_199_$__cuda_sm70_shflsync_down_p) ;  /* 0x0000002000007944 */ /* 0x000fea0003c00000 */
[----:B-1----:R-:W-:Y:S01]  /*47f0*/  MOV R176, R180 ;  /* 0x000000b400b07202 */ /* 0x002fe20000000f00 */
[----:B0-----:R-:W-:Y:S05]  /*4800*/  BRA `(.L_x_9252) ;  /* 0xffffd2c000007947 */ /* 0x001fea000383ffff */
        .weak           $__internal_199_$__cuda_sm70_shflsync_down_p
        .type           $__internal_199_$__cuda_sm70_shflsync_down_p,@function
        .size           $__internal_199_$__cuda_sm70_shflsync_down_p,(.L_x_9453 - $__internal_199_$__cuda_sm70_shflsync_down_p)
$__internal_199_$__cuda_sm70_shflsync_down_p:
[----:B------:R-:W-:Y:S01]  /*4810*/  HFMA2.MMA R177, -RZ, RZ, 0, 0 ;  /* 0x00000000ffb17435 */ /* 0x000fe200000001ff */
[----:B------:R-:W-:Y:S04]  /*4820*/  WARPSYNC R187 ;  /* 0x000000bb00007348 */ /* 0x000fe80003800000 */
[----:B------:R0:W1:Y:S01]  /*4830*/  SHFL.DOWN PT, R180, R180, R185, R184 ;  /* 0x080000b9b4b47389 */ /* 0x00006200000e00b8 */
[----:B------:R-:W-:Y:S05]  /*4840*/  RET.REL.NODEC R176 `(_ZN10layer_norm13ln_bwd_kernelINS_13Kernel_traitsIfffffjLj6144ELj1ELj1ELj8ELj16ENS_18Kernel_traits_baseILj6144EfffffjLj256EEEEELb1ELb1ELb1ELb1EEEvNS_9BwdParamsE) ;  /* 0xffffb7b0b0007950 */ /* 0x000fea0003c3ffff */
.L_x_9253:
        /* <DEDUP_REMOVED lines=11> */
.L_x_9453:


//--------------------- .nv.shared._ZN10layer_norm13ln_bwd_kernelINS_13Kernel_traitsI13__nv_bfloat16S2_S2_S2_fjLj6144ELj1ELj1ELj8ELj16ENS_18Kernel_traits_baseILj6144ES2_S2_S2_S2_fjLj256EEEEELb0ELb0ELb0ELb0EEEvNS_9BwdParamsE --------------------------
	.section	.nv.shared._ZN10layer_norm13ln_bwd_kernelINS_13Kernel_traitsI13__nv_bfloat16S2_S2_S2_fjLj6144ELj1ELj1ELj8ELj16ENS_18Kernel_traits_baseILj6144ES2_S2_S2_S2_fjLj256EEEEELb0ELb0ELb0ELb0EEEvNS_9BwdParamsE,"aw",@nobits
	.sectionflags	@""
	.align	16


//--------------------- .nv.shared._ZN10layer_norm13ln_bwd_kernelINS_13Kernel_traitsI13__nv_bfloat16S2_S2_S2_fjLj6144ELj1ELj1ELj8ELj16ENS_18Kernel_traits_baseILj6144ES2_S2_S2_S2_fjLj256EEEEELb0ELb0ELb0ELb1EEEvNS_9BwdParamsE --------------------------
	.section	.nv.shared._ZN10layer_norm13ln_bwd_kernelINS_13Kernel_traitsI13__nv_bfloat16S2_S2_S2_fjLj6144ELj1ELj1ELj8ELj16ENS_18Kernel_traits_baseILj6144ES2_S2_S2_S2_fjLj256EEEEELb0ELb0ELb0ELb1EEEvNS_9BwdParamsE,"aw",@nobits
	.sectionflags	@""
	.align	16


//--------------------- .nv.shared._ZN10layer_norm13ln_bwd_kernelINS_13Kernel_traitsI13__nv_bfloat16S2_S2_S2_fjLj6144ELj1ELj1ELj8ELj16ENS_18Kernel_traits_baseILj6144ES2_S2_S2_S2_fjLj256EEEEELb0ELb0ELb1ELb0EEEvNS_9BwdParamsE --------------------------
	.section	.nv.shared._ZN10layer_norm13ln_bwd_kernelINS_13Kernel_traitsI13__nv_bfloat16S2_S2_S2_fjLj6144ELj1ELj1ELj8ELj16ENS_18Kernel_traits_baseILj6144ES2_S2_S2_S2_fjLj256EEEEELb0ELb0ELb1ELb0EEEvNS_9BwdParamsE,"aw",@nobits
	.sectionflags	@""
	.align	16


//--------------------- .nv.shared._ZN10layer_norm13ln_bwd_kernelINS_13Kernel_traitsI13__nv_bfloat16S2_S2_S2_fjLj6144ELj1ELj1ELj8ELj16ENS_18Kernel_traits_baseILj6144ES2_S2_S2_S2_fjLj256EEEEELb0ELb0ELb1ELb1EEEvNS_9BwdParamsE --------------------------
	.section	.nv.shared._ZN10layer_norm13ln_bwd_kernelINS_13Kernel_traitsI13__nv_bfloat16S2_S2_S2_fjLj6144ELj1ELj1ELj8ELj16ENS_18Kernel_traits_baseILj6144ES2_S2_S2_S2_fjLj256EEEEELb0ELb0ELb1ELb1EEEvNS_9BwdParamsE,"aw",@nobits
	.sectionflags	@""
	.align	16


//--------------------- .nv.shared._ZN10layer_norm13ln_bwd_kernelINS_13Kernel_traitsI13__nv_bfloat16S2_S2_S2_fjLj6144ELj1ELj1ELj8ELj16ENS_18Kernel_traits_baseILj6144ES2_S2_S2_S2_fjLj256EEEEELb0ELb1ELb0ELb0EEEvNS_9BwdParamsE --------------------------
	.section	.nv.shared._ZN10layer_norm13ln_bwd_kernelINS_13Kernel_traitsI13__nv_bfloat16S2_S2_S2_fjLj6144ELj1ELj1ELj8ELj16ENS_18Kernel_traits_baseILj6144ES2_S2_S2_S2_fjLj256EEEEELb0ELb1ELb0ELb0EEEvNS_9BwdParamsE,"aw",@nobits
	.sectionflags	@""
	.align	16


//--------------------- .nv.shared._ZN10layer_norm13ln_bwd_kernelINS_13Kernel_traitsI13__nv_bfloat16S2_S2_S2_fjLj6144ELj1ELj1ELj8ELj16ENS_18Kernel_traits_baseILj6144ES2_S2_S2_S2_fjLj256EEEEELb0ELb1ELb0ELb1EEEvNS_9BwdParamsE --------------------------
	.section	.nv.shared._ZN10layer_norm13ln_bwd_kernelINS_13Kernel_traitsI13__nv_bfloat16S2_S2_S2_fjLj6144ELj1ELj1ELj8ELj16ENS_18Kernel_traits_baseILj6144ES2_S2_S2_S2_fjLj256EEEEELb0ELb1ELb0ELb1EEEvNS_9BwdParamsE,"aw",@nobits
	.sectionflags	@""
	.align	16


//--------------------- .nv.shared._ZN10layer_norm13ln_bwd_kernelINS_13Kernel_traitsI13__nv_bfloat16S2_S2_S2_fjLj6144ELj1ELj1ELj8ELj16ENS_18Kernel_traits_baseILj6144ES2_S2_S2_S2_fjLj256EEEEELb0ELb1ELb1ELb0EEEvNS_9BwdParamsE --------------------------
	.section	.nv.shared._ZN10layer_norm13ln_bwd_kernelINS_13Kernel_traitsI13__nv_bfloat16S2_S2_S2_fjLj6144ELj1ELj1ELj8ELj16ENS_18Kernel_traits_baseILj6144ES2_S2_S2_S2_fjLj256EEEEELb0ELb1ELb1ELb0EEEvNS_9BwdParamsE,"aw",@nobits
	.sectionflags	@""
	.align	16


//--------------------- .nv.shared._ZN10layer_norm13ln_bwd_kernelINS_13Kernel_traitsI13__nv_bfloat16S2_S2_S2_fjLj6144ELj1ELj1ELj8ELj16ENS_18Kernel_traits_baseILj6144ES2_S2_S2_S2_fjLj256EEEEELb0ELb1ELb1ELb1EEEvNS_9BwdParamsE --------------------------
	.section	.nv.shared._ZN10layer_norm13ln_bwd_kernelINS_13Kernel_traitsI13__nv_bfloat16S2_S2_S2_fjLj6144ELj1ELj1ELj8ELj16ENS_18Kernel_traits_baseILj6144ES2_S2_S2_S2_fjLj256EEEEELb0ELb1ELb1ELb1EEEvNS_9BwdParamsE,"aw",@nobits
	.sectionflags	@""
	.align	16


//--------------------- .nv.shared._ZN10layer_norm13ln_bwd_kernelINS_13Kernel_traitsI13__nv_bfloat16S2_S2_S2_fjLj6144ELj1ELj1ELj8ELj16ENS_18Kernel_traits_baseILj6144ES2_S2_S2_S2_fjLj256EEEEELb1ELb0ELb0ELb0EEEvNS_9BwdParamsE --------------------------
	.section	.nv.shared._ZN10layer_norm13ln_bwd_kernelINS_13Kernel_traitsI13__nv_bfloat16S2_S2_S2_fjLj6144ELj1ELj1ELj8ELj16ENS_18Kernel_traits_baseILj6144ES2_S2_S2_S2_fjLj256EEEEELb1ELb0ELb0ELb0EEEvNS_9BwdParamsE,"aw",@nobits
	.sectionflags	@""
	.align	16


//--------------------- .nv.shared._ZN10layer_norm13ln_bwd_kernelINS_13Kernel_traitsI13__nv_bfloat16S2_S2_S2_fjLj6144ELj1ELj1ELj8ELj16ENS_18Kernel_traits_baseILj6144ES2_S2_S2_S2_fjLj256EEEEELb1ELb0ELb0ELb1EEEvNS_9BwdParamsE --------------------------
	.section	.nv.shared._ZN10layer_norm13ln_bwd_kernelINS_13Kernel_traitsI13__nv_bfloat16S2_S2_S2_fjLj6144ELj1ELj1ELj8ELj16ENS_18Kernel_traits_baseILj6144ES2_S2_S2_S2_fjLj256EEEEELb1ELb0ELb0ELb1EEEvNS_9BwdParamsE,"aw",@nobits
	.sectionflags	@""
	.align	16


//--------------------- .nv.shared._ZN10layer_norm22ln_bwd_finalize_kernelINS_22Kernel_traits_finalizeILj6144E13__nv_bfloat16S2_S2_S2_fjLb0ELj1024ELj4ENS_18Kernel_traits_baseILj6144ES2_S2_S2_S2_fjLj1024EEEEELb0ELb0EEEvNS_9BwdParamsE --------------------------
	.section	.nv.shared._ZN10layer_norm22ln_bwd_finalize_kernelINS_22Kernel_traits_finalizeILj6144E13__nv_bfloat16S2_S2_S2_fjLb0ELj1024ELj4ENS_18Kernel_traits_baseILj6144ES2_S2_S2_S2_fjLj1024EEEEELb0ELb0EEEvNS_9BwdParamsE,"aw",@nobits
	.sectionflags	@""
	.align	16
.nv.shared._ZN10layer_norm22ln_bwd_finalize_kernelINS_22Kernel_traits_finalizeILj6144E13__nv_bfloat16S2_S2_S2_fjLb0ELj1024ELj4ENS_18Kernel_traits_baseILj6144ES2_S2_S2_S2_fjLj1024EEEEELb0ELb0EEEvNS_9BwdParamsE:
	.zero		8448


//--------------------- .nv.shared._ZN10layer_norm13ln_bwd_kernelINS_13Kernel_traitsI13__nv_bfloat16S2_S2_S2_fjLj6144ELj1ELj1ELj8ELj16ENS_18Kernel_traits_baseILj6144ES2_S2_S2_S2_fjLj256EEEEELb1ELb0ELb1ELb0EEEvNS_9BwdParamsE --------------------------
	.section	.nv.shared._ZN10layer_norm13ln_bwd_kernelINS_13Kernel_traitsI13__nv_bfloat16S2_S2_S2_fjLj6144ELj1ELj1ELj8ELj16ENS_18Kernel_traits_baseILj6144ES2_S2_S2_S2_fjLj256EEEEELb1ELb0ELb1ELb0EEEvNS_9BwdParamsE,"aw",@nobits
	.sectionflags	@""
	.align	16


//--------------------- .nv.shared._ZN10layer_norm22ln_bwd_finalize_kernelINS_22Kernel_traits_finalizeILj6144E13__nv_bfloat16S2_S2_S2_fjLb0ELj1024ELj4ENS_18Kernel_traits_baseILj6144ES2_S2_S2_S2_fjLj1024EEEEELb0ELb1EEEvNS_9BwdParamsE --------------------------
	.section	.nv.shared._ZN10layer_norm22ln_bwd_finalize_kernelINS_22Kernel_traits_finalizeILj6144E13__nv_bfloat16S2_S2_S2_fjLb0ELj1024ELj4ENS_18Kernel_traits_baseILj6144ES2_S2_S2_S2_fjLj1024EEEEELb0ELb1EEEvNS_9BwdParamsE,"aw",@nobits
	.sectionflags	@""
	.align	16
.nv.shared._ZN10layer_norm22ln_bwd_finalize_kernelINS_22Kernel_traits_finalizeILj6144E13__nv_bfloat16S2_S2_S2_fjLb0ELj1024ELj4ENS_18Kernel_traits_baseILj6144ES2_S2_S2_S2_fjLj1024EEEEELb0ELb1EEEvNS_9BwdParamsE:
	.zero		8448


//--------------------- .nv.shared._ZN10layer_norm13ln_bwd_kernelINS_13Kernel_traitsI13__nv_bfloat16S2_S2_S2_fjLj6144ELj1ELj1ELj8ELj16ENS_18Kernel_traits_baseILj6144ES2_S2_S2_S2_fjLj256EEEEELb1ELb0ELb1ELb1EEEvNS_9BwdParamsE --------------------------
	.section	.nv.shared._ZN10layer_norm13ln_bwd_kernelINS_13Kernel_traitsI13__nv_bfloat16S2_S2_S2_fjLj6144ELj1ELj1ELj8ELj16ENS_18Kernel_traits_baseILj6144ES2_S2_S2_S2_fjLj256EEEEELb1ELb0ELb1ELb1EEEvNS_9BwdParamsE,"aw",@nobits
	.sectionflags	@""
	.align	16


//--------------------- .nv.shared._ZN10layer_norm13ln_bwd_kernelINS_13Kernel_traitsI13__nv_bfloat16S2_S2_S2_fjLj6144ELj1ELj1ELj8ELj16ENS_18Kernel_traits_baseILj6144ES2_S2_S2_S2_fjLj256EEEEELb1ELb1ELb0ELb0EEEvNS_9BwdParamsE --------------------------
	.section	.nv.shared._ZN10layer_norm13ln_bwd_kernelINS_13Kernel_traitsI13__nv_bfloat16S2_S2_S2_fjLj6144ELj1ELj1ELj8ELj16ENS_18Kernel_traits_baseILj6144ES2_S2_S2_S2_fjLj256EEEEELb1ELb1ELb0ELb0EEEvNS_9BwdParamsE,"aw",@nobits
	.sectionflags	@""
	.align	16


//--------------------- .nv.shared._ZN10layer_norm13ln_bwd_kernelINS_13Kernel_traitsI13__nv_bfloat16S2_S2_S2_fjLj6144ELj1ELj1ELj8ELj16ENS_18Kernel_traits_baseILj6144ES2_S2_S2_S2_fjLj256EEEEELb1ELb1ELb0ELb1EEEvNS_9BwdParamsE --------------------------
	.section	.nv.shared._ZN10layer_norm13ln_bwd_kernelINS_13Kernel_traitsI13__nv_bfloat16S2_S2_S2_fjLj6144ELj1ELj1ELj8ELj16ENS_18Kernel_traits_baseILj6144ES2_S2_S2_S2_fjLj256EEEEELb1ELb1ELb0ELb1EEEvNS_9BwdParamsE,"aw",@nobits
	.sectionflags	@""
	.align	16


//--------------------- .nv.shared._ZN10layer_norm22ln_bwd_finalize_kernelINS_22Kernel_traits_finalizeILj6144E13__nv_bfloat16S2_S2_S2_fjLb1ELj1024ELj4ENS_18Kernel_traits_baseILj6144ES2_S2_S2_S2_fjLj1024EEEEELb1ELb0EEEvNS_9BwdParamsE --------------------------
	.section	.nv.shared._ZN10layer_norm22ln_bwd_finalize_kernelINS_22Kernel_traits_finalizeILj6144E13__nv_bfloat16S2_S2_S2_fjLb1ELj1024ELj4ENS_18Kernel_traits_baseILj6144ES2_S2_S2_S2_fjLj1024EEEEELb1ELb0EEEvNS_9BwdParamsE,"aw",@nobits
	.sectionflags	@""
	.align	16
.nv.shared._ZN10layer_norm22ln_bwd_finalize_kernelINS_22Kernel_traits_finalizeILj6144E13__nv_bfloat16S2_S2_S2_fjLb1ELj1024ELj4ENS_18Kernel_traits_baseILj6144ES2_S2_S2_S2_fjLj1024EEEEELb1ELb0EEEvNS_9BwdParamsE:
	.zero		12672


//--------------------- .nv.shared._ZN10layer_norm13ln_bwd_kernelINS_13Kernel_traitsI13__nv_bfloat16S2_S2_S2_fjLj6144ELj1ELj1ELj8ELj16ENS_18Kernel_traits_baseILj6144ES2_S2_S2_S2_fjLj256EEEEELb1ELb1ELb1ELb0EEEvNS_9BwdParamsE --------------------------
	.section	.nv.shared._ZN10layer_norm13ln_bwd_kernelINS_13Kernel_traitsI13__nv_bfloat16S2_S2_S2_fjLj6144ELj1ELj1ELj8ELj16ENS_18Kernel_traits_baseILj6144ES2_S2_S2_S2_fjLj256EEEEELb1ELb1ELb1ELb0EEEvNS_9BwdParamsE,"aw",@nobits
	.sectionflags	@""
	.align	16


//--------------------- .nv.shared._ZN10layer_norm22ln_bwd_finalize_kernelINS_22Kernel_traits_finalizeILj6144E13__nv_bfloat16S2_S2_S2_fjLb1ELj1024ELj4ENS_18Kernel_traits_baseILj6144ES2_S2_S2_S2_fjLj1024EEEEELb1ELb1EEEvNS_9BwdParamsE --------------------------
	.section	.nv.shared._ZN10layer_norm22ln_bwd_finalize_kernelINS_22Kernel_traits_finalizeILj6144E13__nv_bfloat16S2_S2_S2_fjLb1ELj1024ELj4ENS_18Kernel_traits_baseILj6144ES2_S2_S2_S2_fjLj1024EEEEELb1ELb1EEEvNS_9BwdParamsE,"aw",@nobits
	.sectionflags	@""
	.align	16
.nv.shared._ZN10layer_norm22ln_bwd_finalize_kernelINS_22Kernel_traits_finalizeILj6144E13__nv_bfloat16S2_S2_S2_fjLb1ELj1024ELj4ENS_18Kernel_traits_baseILj6144ES2_S2_S2_S2_fjLj1024EEEEELb1ELb1EEEvNS_9BwdParamsE:
	.zero		12672


//--------------------- .nv.shared._ZN10layer_norm13ln_bwd_kernelINS_13Kernel_traitsI13__nv_bfloat16S2_S2_S2_fjLj6144ELj1ELj1ELj8ELj16ENS_18Kernel_traits_baseILj6144ES2_S2_S2_S2_fjLj256EEEEELb1ELb1ELb1ELb1EEEvNS_9BwdParamsE --------------------------
	.section	.nv.shared._ZN10layer_norm13ln_bwd_kernelINS_13Kernel_traitsI13__nv_bfloat16S2_S2_S2_fjLj6144ELj1ELj1ELj8ELj16ENS_18Kernel_traits_baseILj6144ES2_S2_S2_S2_fjLj256EEEEELb1ELb1ELb1ELb1EEEvNS_9BwdParamsE,"aw",@nobits
	.sectionflags	@""
	.align	16


//--------------------- .nv.shared._ZN10layer_norm13ln_bwd_kernelINS_13Kernel_traitsI6__halfS2_S2_S2_fjLj6144ELj1ELj1ELj8ELj16ENS_18Kernel_traits_baseILj6144ES2_S2_S2_S2_fjLj256EEEEELb0ELb0ELb0ELb0EEEvNS_9BwdParamsE --------------------------
	.section	.nv.shared._ZN10layer_norm13ln_bwd_kernelINS_13Kernel_traitsI6__halfS2_S2_S2_fjLj6144ELj1ELj1ELj8ELj16ENS_18Kernel_traits_baseILj6144ES2_S2_S2_S2_fjLj256EEEEELb0ELb0ELb0ELb0EEEvNS_9BwdParamsE,"aw",@nobits
	.sectionflags	@""
	.align	16


//--------------------- .nv.shared._ZN10layer_norm13ln_bwd_kernelINS_13Kernel_traitsI6__halfS2_S2_S2_fjLj6144ELj1ELj1ELj8ELj16ENS_18Kernel_traits_baseILj6144ES2_S2_S2_S2_fjLj256EEEEELb0ELb0ELb0ELb1EEEvNS_9BwdParamsE --------------------------
	.section	.nv.shared._ZN10layer_norm13ln_bwd_kernelINS_13Kernel_traitsI6__halfS2_S2_S2_fjLj6144ELj1ELj1ELj8ELj16ENS_18Kernel_traits_baseILj6144ES2_S2_S2_S2_fjLj256EEEEELb0ELb0ELb0ELb1EEEvNS_9BwdParamsE,"aw",@nobits
	.sectionflags	@""
	.align	16


//--------------------- .nv.shared._ZN10layer_norm13ln_bwd_kernelINS_13Kernel_traitsI6__halfS2_S2_S2_fjLj6144ELj1ELj1ELj8ELj16ENS_18Kernel_traits_baseILj6144ES2_S2_S2_S2_fjLj256EEEEELb0ELb0ELb1ELb0EEEvNS_9BwdParamsE --------------------------
	.section	.nv.shared._ZN10layer_norm13ln_bwd_kernelINS_13Kernel_traitsI6__halfS2_S2_S2_fjLj6144ELj1ELj1ELj8ELj16ENS_18Kernel_traits_baseILj6144ES2_S2_S2_S2_fjLj256EEEEELb0ELb0ELb1ELb0EEEvNS_9BwdParamsE,"aw",@nobits
	.sectionflags	@""
	.align	16


//--------------------- .nv.shared._ZN10layer_norm13ln_bwd_kernelINS_13Kernel_traitsI6__halfS2_S2_S2_fjLj6144ELj1ELj1ELj8ELj16ENS_18Kernel_traits_baseILj6144ES2_S2_S2_S2_fjLj256EEEEELb0ELb0ELb1ELb1EEEvNS_9BwdParamsE --------------------------
	.section	.nv.shared._ZN10layer_norm13ln_bwd_kernelINS_13Kernel_traitsI6__halfS2_S2_S2_fjLj6144ELj1ELj1ELj8ELj16ENS_18Kernel_traits_baseILj6144ES2_S2_S2_S2_fjLj256EEEEELb0ELb0ELb1ELb1EEEvNS_9BwdParamsE,"aw",@nobits
	.sectionflags	@""
	.align	16


//--------------------- .nv.shared._ZN10layer_norm13ln_bwd_kernelINS_13Kernel_traitsI6__halfS2_S2_S2_fjLj6144ELj1ELj1ELj8ELj16ENS_18Kernel_traits_baseILj6144ES2_S2_S2_S2_fjLj256EEEEELb0ELb1ELb0ELb0EEEvNS_9BwdParamsE --------------------------
	.section	.nv.shared._ZN10layer_norm13ln_bwd_kernelINS_13Kernel_traitsI6__halfS2_S2_S2_fjLj6144ELj1ELj1ELj8ELj16ENS_18Kernel_traits_baseILj6144ES2_S2_S2_S2_fjLj256EEEEELb0ELb1ELb0ELb0EEEvNS_9BwdParamsE,"aw",@nobits
	.sectionflags	@""
	.align	16


//--------------------- .nv.shared._ZN10layer_norm13ln_bwd_kernelINS_13Kernel_traitsI6__halfS2_S2_S2_fjLj6144ELj1ELj1ELj8ELj16ENS_18Kernel_traits_baseILj6144ES2_S2_S2_S2_fjLj256EEEEELb0ELb1ELb0ELb1EEEvNS_9BwdParamsE --------------------------
	.section	.nv.shared._ZN10layer_norm13ln_bwd_kernelINS_13Kernel_traitsI6__halfS2_S2_S2_fjLj6144ELj1ELj1ELj8ELj16ENS_18Kernel_traits_baseILj6144ES2_S2_S2_S2_fjLj256EEEEELb0ELb1ELb0ELb1EEEvNS_9BwdParamsE,"aw",@nobits
	.sectionflags	@""
	.align	16


//--------------------- .nv.shared._ZN10layer_norm13ln_bwd_kernelINS_13Kernel_traitsI6__halfS2_S2_S2_fjLj6144ELj1ELj1ELj8ELj16ENS_18Kernel_traits_baseILj6144ES2_S2_S2_S2_fjLj256EEEEELb0ELb1ELb1ELb0EEEvNS_9BwdParamsE --------------------------
	.section	.nv.shared._ZN10layer_norm13ln_bwd_kernelINS_13Kernel_traitsI6__halfS2_S2_S2_fjLj6144ELj1ELj1ELj8ELj16ENS_18Kernel_traits_baseILj6144ES2_S2_S2_S2_fjLj256EEEEELb0ELb1ELb1ELb0EEEvNS_9BwdParamsE,"aw",@nobits
	.sectionflags	@""
	.align	16


//--------------------- .nv.shared._ZN10layer_norm13ln_bwd_kernelINS_13Kernel_traitsI6__halfS2_S2_S2_fjLj6144ELj1ELj1ELj8ELj16ENS_18Kernel_traits_baseILj6144ES2_S2_S2_S2_fjLj256EEEEELb0ELb1ELb1ELb1EEEvNS_9BwdParamsE --------------------------
	.section	.nv.shared._ZN10layer_norm13ln_bwd_kernelINS_13Kernel_traitsI6__halfS2_S2_S2_fjLj6144ELj1ELj1ELj8ELj16ENS_18Kernel_traits_baseILj6144ES2_S2_S2_S2_fjLj256EEEEELb0ELb1ELb1ELb1EEEvNS_9BwdParamsE,"aw",@nobits
	.sectionflags	@""
	.align	16


//--------------------- .nv.shared._ZN10layer_norm13ln_bwd_kernelINS_13Kernel_traitsI6__halfS2_S2_S2_fjLj6144ELj1ELj1ELj8ELj16ENS_18Kernel_traits_baseILj6144ES2_S2_S2_S2_fjLj256EEEEELb1ELb0ELb0ELb0EEEvNS_9BwdParamsE --------------------------
	.section	.nv.shared._ZN10layer_norm13ln_bwd_kernelINS_13Kernel_traitsI6__halfS2_S2_S2_fjLj6144ELj1ELj1ELj8ELj16ENS_18Kernel_traits_baseILj6144ES2_S2_S2_S2_fjLj256EEEEELb1ELb0ELb0ELb0EEEvNS_9BwdParamsE,"aw",@nobits
	.sectionflags	@""
	.align	16


//--------------------- .nv.shared._ZN10layer_norm13ln_bwd_kernelINS_13Kernel_traitsI6__halfS2_S2_S2_fjLj6144ELj1ELj1ELj8ELj16ENS_18Kernel_traits_baseILj6144ES2_S2_S2_S2_fjLj256EEEEELb1ELb0ELb0ELb1EEEvNS_9BwdParamsE --------------------------
	.section	.nv.shared._ZN10layer_norm13ln_bwd_kernelINS_13Kernel_traitsI6__halfS2_S2_S2_fjLj6144ELj1ELj1ELj8ELj16ENS_18Kernel_traits_baseILj6144ES2_S2_S2_S2_fjLj256EEEEELb1ELb0ELb0ELb1EEEvNS_9BwdParamsE,"aw",@nobits
	.sectionflags	@""
	.align	16


//--------------------- .nv.shared._ZN10layer_norm22ln_bwd_finalize_kernelINS_22Kernel_traits_finalizeILj6144E6__halfS2_S2_S2_fjLb0ELj1024ELj4ENS_18Kernel_traits_baseILj6144ES2_S2_S2_S2_fjLj1024EEEEELb0ELb0EEEvNS_9BwdParamsE --------------------------
	.section	.nv.shared._ZN10layer_norm22ln_bwd_finalize_kernelINS_22Kernel_traits_finalizeILj6144E6__halfS2_S2_S2_fjLb0ELj1024ELj4ENS_18Kernel_traits_baseILj6144ES2_S2_S2_S2_fjLj1024EEEEELb0ELb0EEEvNS_9BwdParamsE,"aw",@nobits
	.sectionflags	@""
	.align	16
.nv.shared._ZN10layer_norm22ln_bwd_finalize_kernelINS_22Kernel_traits_finalizeILj6144E6__halfS2_S2_S2_fjLb0ELj1024ELj4ENS_18Kernel_traits_baseILj6144ES2_S2_S2_S2_fjLj1024EEEEELb0ELb0EEEvNS_9BwdParamsE:
	.zero		8448


//--------------------- .nv.shared._ZN10layer_norm13ln_bwd_kernelINS_13Kernel_traitsI6__halfS2_S2_S2_fjLj6144ELj1ELj1ELj8ELj16ENS_18Kernel_traits_baseILj6144ES2_S2_S2_S2_fjLj256EEEEELb1ELb0ELb1ELb0EEEvNS_9BwdParamsE --------------------------
	.section	.nv.shared._ZN10layer_norm13ln_bwd_kernelINS_13Kernel_traitsI6__halfS2_S2_S2_fjLj6144ELj1ELj1ELj8ELj16ENS_18Kernel_traits_baseILj6144ES2_S2_S2_S2_fjLj256EEEEELb1ELb0ELb1ELb0EEEvNS_9BwdParamsE,"aw",@nobits
	.sectionflags	@""
	.align	16


//--------------------- .nv.shared._ZN10layer_norm22ln_bwd_finalize_kernelINS_22Kernel_traits_finalizeILj6144E6__halfS2_S2_S2_fjLb0ELj1024ELj4ENS_18Kernel_traits_baseILj6144ES2_S2_S2_S2_fjLj1024EEEEELb0ELb1EEEvNS_9BwdParamsE --------------------------
	.section	.nv.shared._ZN10layer_norm22ln_bwd_finalize_kernelINS_22Kernel_traits_finalizeILj6144E6__halfS2_S2_S2_fjLb0ELj1024ELj4ENS_18Kernel_traits_baseILj6144ES2_S2_S2_S2_fjLj1024EEEEELb0ELb1EEEvNS_9BwdParamsE,"aw",@nobits
	.sectionflags	@""
	.align	16
.nv.shared._ZN10layer_norm22ln_bwd_finalize_kernelINS_22Kernel_traits_finalizeILj6144E6__halfS2_S2_S2_fjLb0ELj1024ELj4ENS_18Kernel_traits_baseILj6144ES2_S2_S2_S2_fjLj1024EEEEELb0ELb1EEEvNS_9BwdParamsE:
	.zero		8448


//--------------------- .nv.shared._ZN10layer_norm13ln_bwd_kernelINS_13Kernel_traitsI6__halfS2_S2_S2_fjLj6144ELj1ELj1ELj8ELj16ENS_18Kernel_traits_baseILj6144ES2_S2_S2_S2_fjLj256EEEEELb1ELb0ELb1ELb1EEEvNS_9BwdParamsE --------------------------
	.section	.nv.shared._ZN10layer_norm13ln_bwd_kernelINS_13Kernel_traitsI6__halfS2_S2_S2_fjLj6144ELj1ELj1ELj8ELj16ENS_18Kernel_traits_baseILj6144ES2_S2_S2_S2_fjLj256EEEEELb1ELb0ELb1ELb1EEEvNS_9BwdParamsE,"aw",@nobits
	.sectionflags	@""
	.align	16


//--------------------- .nv.shared._ZN10layer_norm13ln_bwd_kernelINS_13Kernel_traitsI6__halfS2_S2_S2_fjLj6144ELj1ELj1ELj8ELj16ENS_18Kernel_traits_baseILj6144ES2_S2_S2_S2_fjLj256EEEEELb1ELb1ELb0ELb0EEEvNS_9BwdParamsE --------------------------
	.section	.nv.shared._ZN10layer_norm13ln_bwd_kernelINS_13Kernel_traitsI6__halfS2_S2_S2_fjLj6144ELj1ELj1ELj8ELj16ENS_18Kernel_traits_baseILj6144ES2_S2_S2_S2_fjLj256EEEEELb1ELb1ELb0ELb0EEEvNS_9BwdParamsE,"aw",@nobits
	.sectionflags	@""
	.align	16


//--------------------- .nv.shared._ZN10layer_norm13ln_bwd_kernelINS_13Kernel_traitsI6__halfS2_S2_S2_fjLj6144ELj1ELj1ELj8ELj16ENS_18Kernel_traits_baseILj6144ES2_S2_S2_S2_fjLj256EEEEELb1ELb1ELb0ELb1EEEvNS_9BwdParamsE --------------------------
	.section	.nv.shared._ZN10layer_norm13ln_bwd_kernelINS_13Kernel_traitsI6__halfS2_S2_S2_fjLj6144ELj1ELj1ELj8ELj16ENS_18Kernel_traits_baseILj6144ES2_S2_S2_S2_fjLj256EEEEELb1ELb1ELb0ELb1EEEvNS_9BwdParamsE,"aw",@nobits
	.sectionflags	@""
	.align	16


//--------------------- .nv.shared._ZN10layer_norm22ln_bwd_finalize_kernelINS_22Kernel_traits_finalizeILj6144E6__halfS2_S2_S2_fjLb1ELj1024ELj4ENS_18Kernel_traits_baseILj6144ES2_S2_S2_S2_fjLj1024EEEEELb1ELb0EEEvNS_9BwdParamsE --------------------------
	.section	.nv.shared._ZN10layer_norm22ln_bwd_finalize_kernelINS_22Kernel_traits_finalizeILj6144E6__halfS2_S2_S2_fjLb1ELj1024ELj4ENS_18Kernel_traits_baseILj6144ES2_S2_S2_S2_fjLj1024EEEEELb1ELb0EEEvNS_9BwdParamsE,"aw",@nobits
	.sectionflags	@""
	.align	16
.nv.shared._ZN10layer_norm22ln_bwd_finalize_kernelINS_22Kernel_traits_finalizeILj6144E6__halfS2_S2_S2_fjLb1ELj1024ELj4ENS_18Kernel_traits_baseILj6144ES2_S2_S2_S2_fjLj1024EEEEELb1ELb0EEEvNS_9BwdParamsE:
	.zero		12672


//--------------------- .nv.shared._ZN10layer_norm13ln_bwd_kernelINS_13Kernel_traitsI6__halfS2_S2_S2_fjLj6144ELj1ELj1ELj8ELj16ENS_18Kernel_traits_baseILj6144ES2_S2_S2_S2_fjLj256EEEEELb1ELb1ELb1ELb0EEEvNS_9BwdParamsE --------------------------
	.section	.nv.shared._ZN10layer_norm13ln_bwd_kernelINS_13Kernel_traitsI6__halfS2_S2_S2_fjLj6144ELj1ELj1ELj8ELj16ENS_18Kernel_traits_baseILj6144ES2_S2_S2_S2_fjLj256EEEEELb1ELb1ELb1ELb0EEEvNS_9BwdParamsE,"aw",@nobits
	.sectionflags	@""
	.align	16


//--------------------- .nv.shared._ZN10layer_norm22ln_bwd_finalize_kernelINS_22Kernel_traits_finalizeILj6144E6__halfS2_S2_S2_fjLb1ELj1024ELj4ENS_18Kernel_traits_baseILj6144ES2_S2_S2_S2_fjLj1024EEEEELb1ELb1EEEvNS_9BwdParamsE --------------------------
	.section	.nv.shared._ZN10layer_norm22ln_bwd_finalize_kernelINS_22Kernel_traits_finalizeILj6144E6__halfS2_S2_S2_fjLb1ELj1024ELj4ENS_18Kernel_traits_baseILj6144ES2_S2_S2_S2_fjLj1024EEEEELb1ELb1EEEvNS_9BwdParamsE,"aw",@nobits
	.sectionflags	@""
	.align	16
.nv.shared._ZN10layer_norm22ln_bwd_finalize_kernelINS_22Kernel_traits_finalizeILj6144E6__halfS2_S2_S2_fjLb1ELj1024ELj4ENS_18Kernel_traits_baseILj6144ES2_S2_S2_S2_fjLj1024EEEEELb1ELb1EEEvNS_9BwdParamsE:
	.zero		12672


//--------------------- .nv.shared._ZN10layer_norm13ln_bwd_kernelINS_13Kernel_traitsI6__halfS2_S2_S2_fjLj6144ELj1ELj1ELj8ELj16ENS_18Kernel_traits_baseILj6144ES2_S2_S2_S2_fjLj256EEEEELb1ELb1ELb1ELb1EEEvNS_9BwdParamsE --------------------------
	.section	.nv.shared._ZN10layer_norm13ln_bwd_kernelINS_13Kernel_traitsI6__halfS2_S2_S2_fjLj6144ELj1ELj1ELj8ELj16ENS_18Kernel_traits_baseILj6144ES2_S2_S2_S2_fjLj256EEEEELb1ELb1ELb1ELb1EEEvNS_9BwdParamsE,"aw",@nobits
	.sectionflags	@""
	.align	16


//--------------------- .nv.shared._ZN10layer_norm13ln_bwd_kernelINS_13Kernel_traitsIf13__nv_bfloat16S2_S2_fjLj6144ELj1ELj1ELj8ELj16ENS_18Kernel_traits_baseILj6144EfS2_S2_S2_fjLj256EEEEELb0ELb0ELb0ELb0EEEvNS_9BwdParamsE --------------------------
	.section	.nv.shared._ZN10layer_norm13ln_bwd_kernelINS_13Kernel_traitsIf13__nv_bfloat16S2_S2_fjLj6144ELj1ELj1ELj8ELj16ENS_18Kernel_traits_baseILj6144EfS2_S2_S2_fjLj256EEEEELb0ELb0ELb0ELb0EEEvNS_9BwdParamsE,"aw",@nobits
	.sectionflags	@""
	.align	16


//--------------------- .nv.shared._ZN10layer_norm13ln_bwd_kernelINS_13Kernel_traitsIf13__nv_bfloat16S2_S2_fjLj6144ELj1ELj1ELj8ELj16ENS_18Kernel_traits_baseILj6144EfS2_S2_S2_fjLj256EEEEELb0ELb0ELb0ELb1EEEvNS_9BwdParamsE --------------------------
	.section	.nv.shared._ZN10layer_norm13ln_bwd_kernelINS_13Kernel_traitsIf13__nv_bfloat16S2_S2_fjLj6144ELj1ELj1ELj8ELj16ENS_18Kernel_traits_baseILj6144EfS2_S2_S2_fjLj256EEEEELb0ELb0ELb0ELb1EEEvNS_9BwdParamsE,"aw",@nobits
	.sectionflags	@""
	.align	16


//--------------------- .nv.shared._ZN10layer_norm13ln_bwd_kernelINS_13Kernel_traitsIf13__nv_bfloat16S2_S2_fjLj6144ELj1ELj1ELj8ELj16ENS_18Kernel_traits_baseILj6144EfS2_S2_S2_fjLj256EEEEELb0ELb0ELb1ELb0EEEvNS_9BwdParamsE --------------------------
	.section	.nv.shared._ZN10layer_norm13ln_bwd_kernelINS_13Kernel_traitsIf13__nv_bfloat16S2_S2_fjLj6144ELj1ELj1ELj8ELj16ENS_18Kernel_traits_baseILj6144EfS2_S2_S2_fjLj256EEEEELb0ELb0ELb1ELb0EEEvNS_9BwdParamsE,"aw",@nobits
	.sectionflags	@""
	.align	16


//--------------------- .nv.shared._ZN10layer_norm13ln_bwd_kernelINS_13Kernel_traitsIf13__nv_bfloat16S2_S2_fjLj6144ELj1ELj1ELj8ELj16ENS_18Kernel_traits_baseILj6144EfS2_S2_S2_fjLj256EEEEELb0ELb0ELb1ELb1EEEvNS_9BwdParamsE --------------------------
	.section	.nv.shared._ZN10layer_norm13ln_bwd_kernelINS_13Kernel_traitsIf13__nv_bfloat16S2_S2_fjLj6144ELj1ELj1ELj8ELj16ENS_18Kernel_traits_baseILj6144EfS2_S2_S2_fjLj256EEEEELb0ELb0ELb1ELb1EEEvNS_9BwdParamsE,"aw",@nobits
	.sectionflags	@""
	.align	16


//--------------------- .nv.shared._ZN10layer_norm13ln_bwd_kernelINS_13Kernel_traitsIf13__nv_bfloat16S2_S2_fjLj6144ELj1ELj1ELj8ELj16ENS_18Kernel_traits_baseILj6144EfS2_S2_S2_fjLj256EEEEELb0ELb1ELb0ELb0EEEvNS_9BwdParamsE --------------------------
	.section	.nv.shared._ZN10layer_norm13ln_bwd_kernelINS_13Kernel_traitsIf13__nv_bfloat16S2_S2_fjLj6144ELj1ELj1ELj8ELj16ENS_18Kernel_traits_baseILj6144EfS2_S2_S2_fjLj256EEEEELb0ELb1ELb0ELb0EEEvNS_9BwdParamsE,"aw",@nobits
	.sectionflags	@""
	.align	16


//--------------------- .nv.shared._ZN10layer_norm13ln_bwd_kernelINS_13Kernel_traitsIf13__nv_bfloat16S2_S2_fjLj6144ELj1ELj1ELj8ELj16ENS_18Kernel_traits_baseILj6144EfS2_S2_S2_fjLj256EEEEELb0ELb1ELb0ELb1EEEvNS_9BwdParamsE --------------------------
	.section	.nv.shared._ZN10layer_norm13ln_bwd_kernelINS_13Kernel_traitsIf13__nv_bfloat16S2_S2_fjLj6144ELj1ELj1ELj8ELj16ENS_18Kernel_traits_baseILj6144EfS2_S2_S2_fjLj256EEEEELb0ELb1ELb0ELb1EEEvNS_9BwdParamsE,"aw",@nobits
	.sectionflags	@""
	.align	16


//--------------------- .nv.shared._ZN10layer_norm13ln_bwd_kernelINS_13Kernel_traitsIf13__nv_bfloat16S2_S2_fjLj6144ELj1ELj1ELj8ELj16ENS_18Kernel_traits_baseILj6144EfS2_S2_S2_fjLj256EEEEELb0ELb1ELb1ELb0EEEvNS_9BwdParamsE --------------------------
	.section	.nv.shared._ZN10layer_norm13ln_bwd_kernelINS_13Kernel_traitsIf13__nv_bfloat16S2_S2_fjLj6144ELj1ELj1ELj8ELj16ENS_18Kernel_traits_baseILj6144EfS2_S2_S2_fjLj256EEEEELb0ELb1ELb1ELb0EEEvNS_9BwdParamsE,"aw",@nobits
	.sectionflags	@""
	.align	16


//--------------------- .nv.shared._ZN10layer_norm13ln_bwd_kernelINS_13Kernel_traitsIf13__nv_bfloat16S2_S2_fjLj6144ELj1ELj1ELj8ELj16ENS_18Kernel_traits_baseILj6144EfS2_S2_S2_fjLj256EEEEELb0ELb1ELb1ELb1EEEvNS_9BwdParamsE --------------------------
	.section	.nv.shared._ZN10layer_norm13ln_bwd_kernelINS_13Kernel_traitsIf13__nv_bfloat16S2_S2_fjLj6144ELj1ELj1ELj8ELj16ENS_18Kernel_traits_baseILj6144EfS2_S2_S2_fjLj256EEEEELb0ELb1ELb1ELb1EEEvNS_9BwdParamsE,"aw",@nobits
	.sectionflags	@""
	.align	16


//--------------------- .nv.shared._ZN10layer_norm13ln_bwd_kernelINS_13Kernel_traitsIf13__nv_bfloat16S2_S2_fjLj6144ELj1ELj1ELj8ELj16ENS_18Kernel_traits_baseILj6144EfS2_S2_S2_fjLj256EEEEELb1ELb0ELb0ELb0EEEvNS_9BwdParamsE --------------------------
	.section	.nv.shared._ZN10layer_norm13ln_bwd_kernelINS_13Kernel_traitsIf13__nv_bfloat16S2_S2_fjLj6144ELj1ELj1ELj8ELj16ENS_18Kernel_traits_baseILj6144EfS2_S2_S2_fjLj256EEEEELb1ELb0ELb0ELb0EEEvNS_9BwdParamsE,"aw",@nobits
	.sectionflags	@""
	.align	16


//--------------------- .nv.shared._ZN10layer_norm13ln_bwd_kernelINS_13Kernel_traitsIf13__nv_bfloat16S2_S2_fjLj6144ELj1ELj1ELj8ELj16ENS_18Kernel_traits_baseILj6144EfS2_S2_S2_fjLj256EEEEELb1ELb0ELb0ELb1EEEvNS_9BwdParamsE --------------------------
	.section	.nv.shared._ZN10layer_norm13ln_bwd_kernelINS_13Kernel_traitsIf13__nv_bfloat16S2_S2_fjLj6144ELj1ELj1ELj8ELj16ENS_18Kernel_traits_baseILj6144EfS2_S2_S2_fjLj256EEEEELb1ELb0ELb0ELb1EEEvNS_9BwdParamsE,"aw",@nobits
	.sectionflags	@""
	.align	16


//--------------------- .nv.shared._ZN10layer_norm22ln_bwd_finalize_kernelINS_22Kernel_traits_finalizeILj6144Ef13__nv_bfloat16S2_S2_fjLb0ELj1024ELj4ENS_18Kernel_traits_baseILj6144EfS2_S2_S2_fjLj1024EEEEELb0ELb0EEEvNS_9BwdParamsE --------------------------
	.section	.nv.shared._ZN10layer_norm22ln_bwd_finalize_kernelINS_22Kernel_traits_finalizeILj6144Ef13__nv_bfloat16S2_S2_fjLb0ELj1024ELj4ENS_18Kernel_traits_baseILj6144EfS2_S2_S2_fjLj1024EEEEELb0ELb0EEEvNS_9BwdParamsE,"aw",@nobits
	.sectionflags	@""
	.align	16
.nv.shared._ZN10layer_norm22ln_bwd_finalize_kernelINS_22Kernel_traits_finalizeILj6144Ef13__nv_bfloat16S2_S2_fjLb0ELj1024ELj4ENS_18Kernel_traits_baseILj6144EfS2_S2_S2_fjLj1024EEEEELb0ELb0EEEvNS_9BwdParamsE:
	.zero		8448


//--------------------- .nv.shared._ZN10layer_norm13ln_bwd_kernelINS_13Kernel_traitsIf13__nv_bfloat16S2_S2_fjLj6144ELj1ELj1ELj8ELj16ENS_18Kernel_traits_baseILj6144EfS2_S2_S2_fjLj256EEEEELb1ELb0ELb1ELb0EEEvNS_9BwdParamsE --------------------------
	.section	.nv.shared._ZN10layer_norm13ln_bwd_kernelINS_13Kernel_traitsIf13__nv_bfloat16S2_S2_fjLj6144ELj1ELj1ELj8ELj16ENS_18Kernel_traits_baseILj6144EfS2_S2_S2_fjLj256EEEEELb1ELb0ELb1ELb0EEEvNS_9BwdParamsE,"aw",@nobits
	.sectionflags	@""
	.align	16


//--------------------- .nv.shared._ZN10layer_norm22ln_bwd_finalize_kernelINS_22Kernel_traits_finalizeILj6144Ef13__nv_bfloat16S2_S2_fjLb0ELj1024ELj4ENS_18Kernel_traits_baseILj6144EfS2_S2_S2_fjLj1024EEEEELb0ELb1EEEvNS_9BwdParamsE --------------------------
	.section	.nv.shared._ZN10layer_norm22ln_bwd_finalize_kernelINS_22Kernel_traits_finalizeILj6144Ef13__nv_bfloat16S2_S2_fjLb0ELj1024ELj4ENS_18Kernel_traits_baseILj6144EfS2_S2_S2_fjLj1024EEEEELb0ELb1EEEvNS_9BwdParamsE,"aw",@nobits
	.sectionflags	@""
	.align	16
.nv.shared._ZN10layer_norm22ln_bwd_finalize_kernelINS_22Kernel_traits_finalizeILj6144Ef13__nv_bfloat16S2_S2_fjLb0ELj1024ELj4ENS_18Kernel_traits_baseILj6144EfS2_S2_S2_fjLj1024EEEEELb0ELb1EEEvNS_9BwdParamsE:
	.zero		8448


//--------------------- .nv.shared._ZN10layer_norm13ln_bwd_kernelINS_13Kernel_traitsIf13__nv_bfloat16S2_S2_fjLj6144ELj1ELj1ELj8ELj16ENS_18Kernel_traits_baseILj6144EfS2_S2_S2_fjLj256EEEEELb1ELb0ELb1ELb1EEEvNS_9BwdParamsE --------------------------
	.section	.nv.shared._ZN10layer_norm13ln_bwd_kernelINS_13Kernel_traitsIf13__nv_bfloat16S2_S2_fjLj6144ELj1ELj1ELj8ELj16ENS_18Kernel_traits_baseILj6144EfS2_S2_S2_fjLj256EEEEELb1ELb0ELb1ELb1EEEvNS_9BwdParamsE,"aw",@nobits
	.sectionflags	@""
	.align	16


//--------------------- .nv.shared._ZN10layer_norm13ln_bwd_kernelINS_13Kernel_traitsIf13__nv_bfloat16S2_S2_fjLj6144ELj1ELj1ELj8ELj16ENS_18Kernel_traits_baseILj6144EfS2_S2_S2_fjLj256EEEEELb1ELb1ELb0ELb0EEEvNS_9BwdParamsE --------------------------
	.section	.nv.shared._ZN10layer_norm13ln_bwd_kernelINS_13Kernel_traitsIf13__nv_bfloat16S2_S2_fjLj6144ELj1ELj1ELj8ELj16ENS_18Kernel_traits_baseILj6144EfS2_S2_S2_fjLj256EEEEELb1ELb1ELb0ELb0EEEvNS_9BwdParamsE,"aw",@nobits
	.sectionflags	@""
	.align	16


//--------------------- .nv.shared._ZN10layer_norm13ln_bwd_kernelINS_13Kernel_traitsIf13__nv_bfloat16S2_S2_fjLj6144ELj1ELj1ELj8ELj16ENS_18Kernel_traits_baseILj6144EfS2_S2_S2_fjLj256EEEEELb1ELb1ELb0ELb1EEEvNS_9BwdParamsE --------------------------
	.section	.nv.shared._ZN10layer_norm13ln_bwd_kernelINS_13Kernel_traitsIf13__nv_bfloat16S2_S2_fjLj6144ELj1ELj1ELj8ELj16ENS_18Kernel_traits_baseILj6144EfS2_S2_S2_fjLj256EEEEELb1ELb1ELb0ELb1EEEvNS_9BwdParamsE,"aw",@nobits
	.sectionflags	@""
	.align	16


//--------------------- .nv.shared._ZN10layer_norm22ln_bwd_finalize_kernelINS_22Kernel_traits_finalizeILj6144Ef13__nv_bfloat16S2_S2_fjLb1ELj1024ELj4ENS_18Kernel_traits_baseILj6144EfS2_S2_S2_fjLj1024EEEEELb1ELb0EEEvNS_9BwdParamsE --------------------------
	.section	.nv.shared._ZN10layer_norm22ln_bwd_finalize_kernelINS_22Kernel_traits_finalizeILj6144Ef13__nv_bfloat16S2_S2_fjLb1ELj1024ELj4ENS_18Kernel_traits_baseILj6144EfS2_S2_S2_fjLj1024EEEEELb1ELb0EEEvNS_9BwdParamsE,"aw",@nobits
	.sectionflags	@""
	.align	16
.nv.shared._ZN10layer_norm22ln_bwd_finalize_kernelINS_22Kernel_traits_finalizeILj6144Ef13__nv_bfloat16S2_S2_fjLb1ELj1024ELj4ENS_18Kernel_traits_baseILj6144EfS2_S2_S2_fjLj1024EEEEELb1ELb0EEEvNS_9BwdParamsE:
	.zero		12672


//--------------------- .nv.shared._ZN10layer_norm13ln_bwd_kernelINS_13Kernel_traitsIf13__nv_bfloat16S2_S2_fjLj6144ELj1ELj1ELj8ELj16ENS_18Kernel_traits_baseILj6144EfS2_S2_S2_fjLj256EEEEELb1ELb1ELb1ELb0EEEvNS_9BwdParamsE --------------------------
	.section	.nv.shared._ZN10layer_norm13ln_bwd_kernelINS_13Kernel_traitsIf13__nv_bfloat16S2_S2_fjLj6144ELj1ELj1ELj8ELj16ENS_18Kernel_traits_baseILj6144EfS2_S2_S2_fjLj256EEEEELb1ELb1ELb1ELb0EEEvNS_9BwdParamsE,"aw",@nobits
	.sectionflags	@""
	.align	16


//--------------------- .nv.shared._ZN10layer_norm22ln_bwd_finalize_kernelINS_22Kernel_traits_finalizeILj6144Ef13__nv_bfloat16S2_S2_fjLb1ELj1024ELj4ENS_18Kernel_traits_baseILj6144EfS2_S2_S2_fjLj1024EEEEELb1ELb1EEEvNS_9BwdParamsE --------------------------
	.section	.nv.shared._ZN10layer_norm22ln_bwd_finalize_kernelINS_22Kernel_traits_finalizeILj6144Ef13__nv_bfloat16S2_S2_fjLb1ELj1024ELj4ENS_18Kernel_traits_baseILj6144EfS2_S2_S2_fjLj1024EEEEELb1ELb1EEEvNS_9BwdParamsE,"aw",@nobits
	.sectionflags	@""
	.align	16
.nv.shared._ZN10layer_norm22ln_bwd_finalize_kernelINS_22Kernel_traits_finalizeILj6144Ef13__nv_bfloat16S2_S2_fjLb1ELj1024ELj4ENS_18Kernel_traits_baseILj6144EfS2_S2_S2_fjLj1024EEEEELb1ELb1EEEvNS_9BwdParamsE:
	.zero		12672


//--------------------- .nv.shared._ZN10layer_norm13ln_bwd_kernelINS_13Kernel_traitsIf13__nv_bfloat16S2_S2_fjLj6144ELj1ELj1ELj8ELj16ENS_18Kernel_traits_baseILj6144EfS2_S2_S2_fjLj256EEEEELb1ELb1ELb1ELb1EEEvNS_9BwdParamsE --------------------------
	.section	.nv.shared._ZN10layer_norm13ln_bwd_kernelINS_13Kernel_traitsIf13__nv_bfloat16S2_S2_fjLj6144ELj1ELj1ELj8ELj16ENS_18Kernel_traits_baseILj6144EfS2_S2_S2_fjLj256EEEEELb1ELb1ELb1ELb1EEEvNS_9BwdParamsE,"aw",@nobits
	.sectionflags	@""
	.align	16


//--------------------- .nv.shared._ZN10layer_norm13ln_bwd_kernelINS_13Kernel_traitsI13__nv_bfloat16S2_fS2_fjLj6144ELj1ELj1ELj8ELj16ENS_18Kernel_traits_baseILj6144ES2_S2_fS2_fjLj256EEEEELb0ELb0ELb0ELb0EEEvNS_9BwdParamsE --------------------------
	.section	.nv.shared._ZN10layer_norm13ln_bwd_kernelINS_13Kernel_traitsI13__nv_bfloat16S2_fS2_fjLj6144ELj1ELj1ELj8ELj16ENS_18Kernel_traits_baseILj6144ES2_S2_fS2_fjLj256EEEEELb0ELb0ELb0ELb0EEEvNS_9BwdParamsE,"aw",@nobits
	.sectionflags	@""
	.align	16


//--------------------- .nv.shared._ZN10layer_norm13ln_bwd_kernelINS_13Kernel_traitsI13__nv_bfloat16S2_fS2_fjLj6144ELj1ELj1ELj8ELj16ENS_18Kernel_traits_baseILj6144ES2_S2_fS2_fjLj256EEEEELb0ELb0ELb0ELb1EEEvNS_9BwdParamsE --------------------------
	.section	.nv.shared._ZN10layer_norm13ln_bwd_kernelINS_13Kernel_traitsI13__nv_bfloat16S2_fS2_fjLj6144ELj1ELj1ELj8ELj16ENS_18Kernel_traits_baseILj6144ES2_S2_fS2_fjLj256EEEEELb0ELb0ELb0ELb1EEEvNS_9BwdParamsE,"aw",@nobits
	.sectionflags	@""
	.align	16


//--------------------- .nv.shared._ZN10layer_norm13ln_bwd_kernelINS_13Kernel_traitsI13__nv_bfloat16S2_fS2_fjLj6144ELj1ELj1ELj8ELj16ENS_18Kernel_traits_baseILj6144ES2_S2_fS2_fjLj256EEEEELb0ELb0ELb1ELb0EEEvNS_9BwdParamsE --------------------------
	.section	.nv.shared._ZN10layer_norm13ln_bwd_kernelINS_13Kernel_traitsI13__nv_bfloat16S2_fS2_fjLj6144ELj1ELj1ELj8ELj16ENS_18Kernel_traits_baseILj6144ES2_S2_fS2_fjLj256EEEEELb0ELb0ELb1ELb0EEEvNS_9BwdParamsE,"aw",@nobits
	.sectionflags	@""
	.align	16


//--------------------- .nv.shared._ZN10layer_norm13ln_bwd_kernelINS_13Kernel_traitsI13__nv_bfloat16S2_fS2_fjLj6144ELj1ELj1ELj8ELj16ENS_18Kernel_traits_baseILj6144ES2_S2_fS2_fjLj256EEEEELb0ELb0ELb1ELb1EEEvNS_9BwdParamsE --------------------------
	.section	.nv.shared._ZN10layer_norm13ln_bwd_kernelINS_13Kernel_traitsI13__nv_bfloat16S2_fS2_fjLj6144ELj1ELj1ELj8ELj16ENS_18Kernel_traits_baseILj6144ES2_S2_fS2_fjLj256EEEEELb0ELb0ELb1ELb1EEEvNS_9BwdParamsE,"aw",@nobits
	.sectionflags	@""
	.align	16


//--------------------- .nv.shared._ZN10layer_norm13ln_bwd_kernelINS_13Kernel_traitsI13__nv_bfloat16S2_fS2_fjLj6144ELj1ELj1ELj8ELj16ENS_18Kernel_traits_baseILj6144ES2_S2_fS2_fjLj256EEEEELb0ELb1ELb0ELb0EEEvNS_9BwdParamsE --------------------------
	.section	.nv.shared._ZN10layer_norm13ln_bwd_kernelINS_13Kernel_traitsI13__nv_bfloat16S2_fS2_fjLj6144ELj1ELj1ELj8ELj16ENS_18Kernel_traits_baseILj6144ES2_S2_fS2_fjLj256EEEEELb0ELb1ELb0ELb0EEEvNS_9BwdParamsE,"aw",@nobits
	.sectionflags	@""
	.align	16


//--------------------- .nv.shared._ZN10layer_norm13ln_bwd_kernelINS_13Kernel_traitsI13__nv_bfloat16S2_fS2_fjLj6144ELj1ELj1ELj8ELj16ENS_18Kernel_traits_baseILj6144ES2_S2_fS2_fjLj256EEEEELb0ELb1ELb0ELb1EEEvNS_9BwdParamsE --------------------------
	.section	.nv.shared._ZN10layer_norm13ln_bwd_kernelINS_13Kernel_traitsI13__nv_bfloat16S2_fS2_fjLj6144ELj1ELj1ELj8ELj16ENS_18Kernel_traits_baseILj6144ES2_S2_fS2_fjLj256EEEEELb0ELb1ELb0ELb1EEEvNS_9BwdParamsE,"aw",@nobits
	.sectionflags	@""
	.align	16


//--------------------- .nv.shared._ZN10layer_norm13ln_bwd_kernelINS_13Kernel_traitsI13__nv_bfloat16S2_fS2_fjLj6144ELj1ELj1ELj8ELj16ENS_18Kernel_traits_baseILj6144ES2_S2_fS2_fjLj256EEEEELb0ELb1ELb1ELb0EEEvNS_9BwdParamsE --------------------------
	.section	.nv.shared._ZN10layer_norm13ln_bwd_kernelINS_13Kernel_traitsI13__nv_bfloat16S2_fS2_fjLj6144ELj1ELj1ELj8ELj16ENS_18Kernel_traits_baseILj6144ES2_S2_fS2_fjLj256EEEEELb0ELb1ELb1ELb0EEEvNS_9BwdParamsE,"aw",@nobits
	.sectionflags	@""
	.align	16


//--------------------- .nv.shared._ZN10layer_norm13ln_bwd_kernelINS_13Kernel_traitsI13__nv_bfloat16S2_fS2_fjLj6144ELj1ELj1ELj8ELj16ENS_18Kernel_traits_baseILj6144ES2_S2_fS2_fjLj256EEEEELb0ELb1ELb1ELb1EEEvNS_9BwdParamsE --------------------------
	.section	.nv.shared._ZN10layer_norm13ln_bwd_kernelINS_13Kernel_traitsI13__nv_bfloat16S2_fS2_fjLj6144ELj1ELj1ELj8ELj16ENS_18Kernel_traits_baseILj6144ES2_S2_fS2_fjLj256EEEEELb0ELb1ELb1ELb1EEEvNS_9BwdParamsE,"aw",@nobits
	.sectionflags	@""
	.align	16


//--------------------- .nv.shared._ZN10layer_norm13ln_bwd_kernelINS_13Kernel_traitsI13__nv_bfloat16S2_fS2_fjLj6144ELj1ELj1ELj8ELj16ENS_18Kernel_traits_baseILj6144ES2_S2_fS2_fjLj256EEEEELb1ELb0ELb0ELb0EEEvNS_9BwdParamsE --------------------------
	.section	.nv.shared._ZN10layer_norm13ln_bwd_kernelINS_13Kernel_traitsI13__nv_bfloat16S2_fS2_fjLj6144ELj1ELj1ELj8ELj16ENS_18Kernel_traits_baseILj6144ES2_S2_fS2_fjLj256EEEEELb1ELb0ELb0ELb0EEEvNS_9BwdParamsE,"aw",@nobits
	.sectionflags	@""
	.align	16


//--------------------- .nv.shared._ZN10layer_norm13ln_bwd_kernelINS_13Kernel_traitsI13__nv_bfloat16S2_fS2_fjLj6144ELj1ELj1ELj8ELj16ENS_18Kernel_traits_baseILj6144ES2_S2_fS2_fjLj256EEEEELb1ELb0ELb0ELb1EEEvNS_9BwdParamsE --------------------------
	.section	.nv.shared._ZN10layer_norm13ln_bwd_kernelINS_13Kernel_traitsI13__nv_bfloat16S2_fS2_fjLj6144ELj1ELj1ELj8ELj16ENS_18Kernel_traits_baseILj6144ES2_S2_fS2_fjLj256EEEEELb1ELb0ELb0ELb1EEEvNS_9BwdParamsE,"aw",@nobits
	.sectionflags	@""
	.align	16


//--------------------- .nv.shared._ZN10layer_norm22ln_bwd_finalize_kernelINS_22Kernel_traits_finalizeILj6144E13__nv_bfloat16S2_fS2_fjLb0ELj1024ELj4ENS_18Kernel_traits_baseILj6144ES2_S2_fS2_fjLj1024EEEEELb0ELb0EEEvNS_9BwdParamsE --------------------------
	.section	.nv.shared._ZN10layer_norm22ln_bwd_finalize_kernelINS_22Kernel_traits_finalizeILj6144E13__nv_bfloat16S2_fS2_fjLb0ELj1024ELj4ENS_18Kernel_traits_baseILj6144ES2_S2_fS2_fjLj1024EEEEELb0ELb0EEEvNS_9BwdParamsE,"aw",@nobits
	.sectionflags	@""
	.align	16
.nv.shared._ZN10layer_norm22ln_bwd_finalize_kernelINS_22Kernel_traits_finalizeILj6144E13__nv_bfloat16S2_fS2_fjLb0ELj1024ELj4ENS_18Kernel_traits_baseILj6144ES2_S2_fS2_fjLj1024EEEEELb0ELb0EEEvNS_9BwdParamsE:
	.zero		8448


//--------------------- .nv.shared._ZN10layer_norm13ln_bwd_kernelINS_13Kernel_traitsI13__nv_bfloat16S2_fS2_fjLj6144ELj1ELj1ELj8ELj16ENS_18Kernel_traits_baseILj6144ES2_S2_fS2_fjLj256EEEEELb1ELb0ELb1ELb0EEEvNS_9BwdParamsE --------------------------
	.section	.nv.shared._ZN10layer_norm13ln_bwd_kernelINS_13Kernel_traitsI13__nv_bfloat16S2_fS2_fjLj6144ELj1ELj1ELj8ELj16ENS_18Kernel_traits_baseILj6144ES2_S2_fS2_fjLj256EEEEELb1ELb0ELb1ELb0EEEvNS_9BwdParamsE,"aw",@nobits
	.sectionflags	@""
	.align	16


//--------------------- .nv.shared._ZN10layer_norm22ln_bwd_finalize_kernelINS_22Kernel_traits_finalizeILj6144E13__nv_bfloat16S2_fS2_fjLb0ELj1024ELj4ENS_18Kernel_traits_baseILj6144ES2_S2_fS2_fjLj1024EEEEELb0ELb1EEEvNS_9BwdParamsE --------------------------
	.section	.nv.shared._ZN10layer_norm22ln_bwd_finalize_kernelINS_22Kernel_traits_finalizeILj6144E13__nv_bfloat16S2_fS2_fjLb0ELj1024ELj4ENS_18Kernel_traits_baseILj6144ES2_S2_fS2_fjLj1024EEEEELb0ELb1EEEvNS_9BwdParamsE,"aw",@nobits
	.sectionflags	@""
	.align	16
.nv.shared._ZN10layer_norm22ln_bwd_finalize_kernelINS_22Kernel_traits_finalizeILj6144E13__nv_bfloat16S2_fS2_fjLb0ELj1024ELj4ENS_18Kernel_traits_baseILj6144ES2_S2_fS2_fjLj1024EEEEELb0ELb1EEEvNS_9BwdParamsE:
	.zero		8448


//--------------------- .nv.shared._ZN10layer_norm13ln_bwd_kernelINS_13Kernel_traitsI13__nv_bfloat16S2_fS2_fjLj6144ELj1ELj1ELj8ELj16ENS_18Kernel_traits_baseILj6144ES2_S2_fS2_fjLj256EEEEELb1ELb0ELb1ELb1EEEvNS_9BwdParamsE --------------------------
	.section	.nv.shared._ZN10layer_norm13ln_bwd_kernelINS_13Kernel_traitsI13__nv_bfloat16S2_fS2_fjLj6144ELj1ELj1ELj8ELj16ENS_18Kernel_traits_baseILj6144ES2_S2_fS2_fjLj256EEEEELb1ELb0ELb1ELb1EEEvNS_9BwdParamsE,"aw",@nobits
	.sectionflags	@""
	.align	16


//--------------------- .nv.shared._ZN10layer_norm13ln_bwd_kernelINS_13Kernel_traitsI13__nv_bfloat16S2_fS2_fjLj6144ELj1ELj1ELj8ELj16ENS_18Kernel_traits_baseILj6144ES2_S2_fS2_fjLj256EEEEELb1ELb1ELb0ELb0EEEvNS_9BwdParamsE --------------------------
	.section	.nv.shared._ZN10layer_norm13ln_bwd_kernelINS_13Kernel_traitsI13__nv_bfloat16S2_fS2_fjLj6144ELj1ELj1ELj8ELj16ENS_18Kernel_traits_baseILj6144ES2_S2_fS2_fjLj256EEEEELb1ELb1ELb0ELb0EEEvNS_9BwdParamsE,"aw",@nobits
	.sectionflags	@""
	.align	16


//--------------------- .nv.shared._ZN10layer_norm13ln_bwd_kernelINS_13Kernel_traitsI13__nv_bfloat16S2_fS2_fjLj6144ELj1ELj1ELj8ELj16ENS_18Kernel_traits_baseILj6144ES2_S2_fS2_fjLj256EEEEELb1ELb1ELb0ELb1EEEvNS_9BwdParamsE --------------------------
	.section	.nv.shared._ZN10layer_norm13ln_bwd_kernelINS_13Kernel_traitsI13__nv_bfloat16S2_fS2_fjLj6144ELj1ELj1ELj8ELj16ENS_18Kernel_traits_baseILj6144ES2_S2_fS2_fjLj256EEEEELb1ELb1ELb0ELb1EEEvNS_9BwdParamsE,"aw",@nobits
	.sectionflags	@""
	.align	16


//--------------------- .nv.shared._ZN10layer_norm22ln_bwd_finalize_kernelINS_22Kernel_traits_finalizeILj6144E13__nv_bfloat16S2_fS2_fjLb1ELj1024ELj4ENS_18Kernel_traits_baseILj6144ES2_S2_fS2_fjLj1024EEEEELb1ELb0EEEvNS_9BwdParamsE --------------------------
	.section	.nv.shared._ZN10layer_norm22ln_bwd_finalize_kernelINS_22Kernel_traits_finalizeILj6144E13__nv_bfloat16S2_fS2_fjLb1ELj1024ELj4ENS_18Kernel_traits_baseILj6144ES2_S2_fS2_fjLj1024EEEEELb1ELb0EEEvNS_9BwdParamsE,"aw",@nobits
	.sectionflags	@""
	.align	16
.nv.shared._ZN10layer_norm22ln_bwd_finalize_kernelINS_22Kernel_traits_finalizeILj6144E13__nv_bfloat16S2_fS2_fjLb1ELj1024ELj4ENS_18Kernel_traits_baseILj6144ES2_S2_fS2_fjLj1024EEEEELb1ELb0EEEvNS_9BwdParamsE:
	.zero		12672


//--------------------- .nv.shared._ZN10layer_norm13ln_bwd_kernelINS_13Kernel_traitsI13__nv_bfloat16S2_fS2_fjLj6144ELj1ELj1ELj8ELj16ENS_18Kernel_traits_baseILj6144ES2_S2_fS2_fjLj256EEEEELb1ELb1ELb1ELb0EEEvNS_9BwdParamsE --------------------------
	.section	.nv.shared._ZN10layer_norm13ln_bwd_kernelINS_13Kernel_traitsI13__nv_bfloat16S2_fS2_fjLj6144ELj1ELj1ELj8ELj16ENS_18Kernel_traits_baseILj6144ES2_S2_fS2_fjLj256EEEEELb1ELb1ELb1ELb0EEEvNS_9BwdParamsE,"aw",@nobits
	.sectionflags	@""
	.align	16


//--------------------- .nv.shared._ZN10layer_norm22ln_bwd_finalize_kernelINS_22Kernel_traits_finalizeILj6144E13__nv_bfloat16S2_fS2_fjLb1ELj1024ELj4ENS_18Kernel_traits_baseILj6144ES2_S2_fS2_fjLj1024EEEEELb1ELb1EEEvNS_9BwdParamsE --------------------------
	.section	.nv.shared._ZN10layer_norm22ln_bwd_finalize_kernelINS_22Kernel_traits_finalizeILj6144E13__nv_bfloat16S2_fS2_fjLb1ELj1024ELj4ENS_18Kernel_traits_baseILj6144ES2_S2_fS2_fjLj1024EEEEELb1ELb1EEEvNS_9BwdParamsE,"aw",@nobits
	.sectionflags	@""
	.align	16
.nv.shared._ZN10layer_norm22ln_bwd_finalize_kernelINS_22Kernel_traits_finalizeILj6144E13__nv_bfloat16S2_fS2_fjLb1ELj1024ELj4ENS_18Kernel_traits_baseILj6144ES2_S2_fS2_fjLj1024EEEEELb1ELb1EEEvNS_9BwdParamsE:
	.zero		12672


//--------------------- .nv.shared._ZN10layer_norm13ln_bwd_kernelINS_13Kernel_traitsI13__nv_bfloat16S2_fS2_fjLj6144ELj1ELj1ELj8ELj16ENS_18Kernel_traits_baseILj6144ES2_S2_fS2_fjLj256EEEEELb1ELb1ELb1ELb1EEEvNS_9BwdParamsE --------------------------
	.section	.nv.shared._ZN10layer_norm13ln_bwd_kernelINS_13Kernel_traitsI13__nv_bfloat16S2_fS2_fjLj6144ELj1ELj1ELj8ELj16ENS_18Kernel_traits_baseILj6144ES2_S2_fS2_fjLj256EEEEELb1ELb1ELb1ELb1EEEvNS_9BwdParamsE,"aw",@nobits
	.sectionflags	@""
	.align	16


//--------------------- .nv.shared._ZN10layer_norm13ln_bwd_kernelINS_13Kernel_traitsIf13__nv_bfloat16fS2_fjLj6144ELj1ELj1ELj8ELj16ENS_18Kernel_traits_baseILj6144EfS2_fS2_fjLj256EEEEELb0ELb0ELb0ELb0EEEvNS_9BwdParamsE --------------------------
	.section	.nv.shared._ZN10layer_norm13ln_bwd_kernelINS_13Kernel_traitsIf13__nv_bfloat16fS2_fjLj6144ELj1ELj1ELj8ELj16ENS_18Kernel_traits_baseILj6144EfS2_fS2_fjLj256EEEEELb0ELb0ELb0ELb0EEEvNS_9BwdParamsE,"aw",@nobits
	.sectionflags	@""
	.align	16


//--------------------- .nv.shared._ZN10layer_norm13ln_bwd_kernelINS_13Kernel_traitsIf13__nv_bfloat16fS2_fjLj6144ELj1ELj1ELj8ELj16ENS_18Kernel_traits_baseILj6144EfS2_fS2_fjLj256EEEEELb0ELb0ELb0ELb1EEEvNS_9BwdParamsE --------------------------
	.section	.nv.shared._ZN10layer_norm13ln_bwd_kernelINS_13Kernel_traitsIf13__nv_bfloat16fS2_fjLj6144ELj1ELj1ELj8ELj16ENS_18Kernel_traits_baseILj6144EfS2_fS2_fjLj256EEEEELb0ELb0ELb0ELb1EEEvNS_9BwdParamsE,"aw",@nobits
	.sectionflags	@""
	.align	16


//--------------------- .nv.shared._ZN10layer_norm13ln_bwd_kernelINS_13Kernel_traitsIf13__nv_bfloat16fS2_fjLj6144ELj1ELj1ELj8ELj16ENS_18Kernel_traits_baseILj6144EfS2_fS2_fjLj256EEEEELb0ELb0ELb1ELb0EEEvNS_9BwdParamsE --------------------------
	.section	.nv.shared._ZN10layer_norm13ln_bwd_kernelINS_13Kernel_traitsIf13__nv_bfloat16fS2_fjLj6144ELj1ELj1ELj8ELj16ENS_18Kernel_traits_baseILj6144EfS2_fS2_fjLj256EEEEELb0ELb0ELb1ELb0EEEvNS_9BwdParamsE,"aw",@nobits
	.sectionflags	@""
	.align	16


//--------------------- .nv.shared._ZN10layer_norm13ln_bwd_kernelINS_13Kernel_traitsIf13__nv_bfloat16fS2_fjLj6144ELj1ELj1ELj8ELj16ENS_18Kernel_traits_baseILj6144EfS2_fS2_fjLj256EEEEELb0ELb0ELb1ELb1EEEvNS_9BwdParamsE --------------------------
	.section	.nv.shared._ZN10layer_norm13ln_bwd_kernelINS_13Kernel_traitsIf13__nv_bfloat16fS2_fjLj6144ELj1ELj1ELj8ELj16ENS_18Kernel_traits_baseILj6144EfS2_fS2_fjLj256EEEEELb0ELb0ELb1ELb1EEEvNS_9BwdParamsE,"aw",@nobits
	.sectionflags	@""
	.align	16


//--------------------- .nv.shared._ZN10layer_norm13ln_bwd_kernelINS_13Kernel_traitsIf13__nv_bfloat16fS2_fjLj6144ELj1ELj1ELj8ELj16ENS_18Kernel_traits_baseILj6144EfS2_fS2_fjLj256EEEEELb0ELb1ELb0ELb0EEEvNS_9BwdParamsE --------------------------
	.section	.nv.shared._ZN10layer_norm13ln_bwd_kernelINS_13Kernel_traitsIf13__nv_bfloat16fS2_fjLj6144ELj1ELj1ELj8ELj16ENS_18Kernel_traits_baseILj6144EfS2_fS2_fjLj256EEEEELb0ELb1ELb0ELb0EEEvNS_9BwdParamsE,"aw",@nobits
	.sectionflags	@""
	.align	16


//--------------------- .nv.shared._ZN10layer_norm13ln_bwd_kernelINS_13Kernel_traitsIf13__nv_bfloat16fS2_fjLj6144ELj1ELj1ELj8ELj16ENS_18Kernel_traits_baseILj6144EfS2_fS2_fjLj256EEEEELb0ELb1ELb0ELb1EEEvNS_9BwdParamsE --------------------------
	.section	.nv.shared._ZN10layer_norm13ln_bwd_kernelINS_13Kernel_traitsIf13__nv_bfloat16fS2_fjLj6144ELj1ELj1ELj8ELj16ENS_18Kernel_traits_baseILj6144EfS2_fS2_fjLj256EEEEELb0ELb1ELb0ELb1EEEvNS_9BwdParamsE,"aw",@nobits
	.sectionflags	@""
	.align	16


//--------------------- .nv.shared._ZN10layer_norm13ln_bwd_kernelINS_13Kernel_traitsIf13__nv_bfloat16fS2_fjLj6144ELj1ELj1ELj8ELj16ENS_18Kernel_traits_baseILj6144EfS2_fS2_fjLj256EEEEELb0ELb1ELb1ELb0EEEvNS_9BwdParamsE --------------------------
	.section	.nv.shared._ZN10layer_norm13ln_bwd_kernelINS_13Kernel_traitsIf13__nv_bfloat16fS2_fjLj6144ELj1ELj1ELj8ELj16ENS_18Kernel_traits_baseILj6144EfS2_fS2_fjLj256EEEEELb0ELb1ELb1ELb0EEEvNS_9BwdParamsE,"aw",@nobits
	.sectionflags	@""
	.align	16


//--------------------- .nv.shared._ZN10layer_norm13ln_bwd_kernelINS_13Kernel_traitsIf13__nv_bfloat16fS2_fjLj6144ELj1ELj1ELj8ELj16ENS_18Kernel_traits_baseILj6144EfS2_fS2_fjLj256EEEEELb0ELb1ELb1ELb1EEEvNS_9BwdParamsE --------------------------
	.section	.nv.shared._ZN10layer_norm13ln_bwd_kernelINS_13Kernel_traitsIf13__nv_bfloat16fS2_fjLj6144ELj1ELj1ELj8ELj16ENS_18Kernel_traits_baseILj6144EfS2_fS2_fjLj256EEEEELb0ELb1ELb1ELb1EEEvNS_9BwdParamsE,"aw",@nobits
	.sectionflags	@""
	.align	16


//--------------------- .nv.shared._ZN10layer_norm13ln_bwd_kernelINS_13Kernel_traitsIf13__nv_bfloat16fS2_fjLj6144ELj1ELj1ELj8ELj16ENS_18Kernel_traits_baseILj6144EfS2_fS2_fjLj256EEEEELb1ELb0ELb0ELb0EEEvNS_9BwdParamsE --------------------------
	.section	.nv.shared._ZN10layer_norm13ln_bwd_kernelINS_13Kernel_traitsIf13__nv_bfloat16fS2_fjLj6144ELj1ELj1ELj8ELj16ENS_18Kernel_traits_baseILj6144EfS2_fS2_fjLj256EEEEELb1ELb0ELb0ELb0EEEvNS_9BwdParamsE,"aw",@nobits
	.sectionflags	@""
	.align	16


//--------------------- .nv.shared._ZN10layer_norm13ln_bwd_kernelINS_13Kernel_traitsIf13__nv_bfloat16fS2_fjLj6144ELj1ELj1ELj8ELj16ENS_18Kernel_traits_baseILj6144EfS2_fS2_fjLj256EEEEELb1ELb0ELb0ELb1EEEvNS_9BwdParamsE --------------------------
	.section	.nv.shared._ZN10layer_norm13ln_bwd_kernelINS_13Kernel_traitsIf13__nv_bfloat16fS2_fjLj6144ELj1ELj1ELj8ELj16ENS_18Kernel_traits_baseILj6144EfS2_fS2_fjLj256EEEEELb1ELb0ELb0ELb1EEEvNS_9BwdParamsE,"aw",@nobits
	.sectionflags	@""
	.align	16


//--------------------- .nv.shared._ZN10layer_norm22ln_bwd_finalize_kernelINS_22Kernel_traits_finalizeILj6144Ef13__nv_bfloat16fS2_fjLb0ELj1024ELj4ENS_18Kernel_traits_baseILj6144EfS2_fS2_fjLj1024EEEEELb0ELb0EEEvNS_9BwdParamsE --------------------------
	.section	.nv.shared._ZN10layer_norm22ln_bwd_finalize_kernelINS_22Kernel_traits_finalizeILj6144Ef13__nv_bfloat16fS2_fjLb0ELj1024ELj4ENS_18Kernel_traits_baseILj6144EfS2_fS2_fjLj1024EEEEELb0ELb0EEEvNS_9BwdParamsE,"aw",@nobits
	.sectionflags	@""
	.align	16
.nv.shared._ZN10layer_norm22ln_bwd_finalize_kernelINS_22Kernel_traits_finalizeILj6144Ef13__nv_bfloat16fS2_fjLb0ELj1024ELj4ENS_18Kernel_traits_baseILj6144EfS2_fS2_fjLj1024EEEEELb0ELb0EEEvNS_9BwdParamsE:
	.zero		8448


//--------------------- .nv.shared._ZN10layer_norm13ln_bwd_kernelINS_13Kernel_traitsIf13__nv_bfloat16fS2_fjLj6144ELj1ELj1ELj8ELj16ENS_18Kernel_traits_baseILj6144EfS2_fS2_fjLj256EEEEELb1ELb0ELb1ELb0EEEvNS_9BwdParamsE --------------------------
	.section	.nv.shared._ZN10layer_norm13ln_bwd_kernelINS_13Kernel_traitsIf13__nv_bfloat16fS2_fjLj6144ELj1ELj1ELj8ELj16ENS_18Kernel_traits_baseILj6144EfS2_fS2_fjLj256EEEEELb1ELb0ELb1ELb0EEEvNS_9BwdParamsE,"aw",@nobits
	.sectionflags	@""
	.align	16


//--------------------- .nv.shared._ZN10layer_norm22ln_bwd_finalize_kernelINS_22Kernel_traits_finalizeILj6144Ef13__nv_bfloat16fS2_fjLb0ELj1024ELj4ENS_18Kernel_traits_baseILj6144EfS2_fS2_fjLj1024EEEEELb0ELb1EEEvNS_9BwdParamsE --------------------------
	.section	.nv.shared._ZN10layer_norm22ln_bwd_finalize_kernelINS_22Kernel_traits_finalizeILj6144Ef13__nv_bfloat16fS2_fjLb0ELj1024ELj4ENS_18Kernel_traits_baseILj6144EfS2_fS2_fjLj1024EEEEELb0ELb1EEEvNS_9BwdParamsE,"aw",@nobits
	.sectionflags	@""
	.align	16
.nv.shared._ZN10layer_norm22ln_bwd_finalize_kernelINS_22Kernel_traits_finalizeILj6144Ef13__nv_bfloat16fS2_fjLb0ELj1024ELj4ENS_18Kernel_traits_baseILj6144EfS2_fS2_fjLj1024EEEEELb0ELb1EEEvNS_9BwdParamsE:
	.zero		8448


//--------------------- .nv.shared._ZN10layer_norm13ln_bwd_kernelINS_13Kernel_traitsIf13__nv_bfloat16fS2_fjLj6144ELj1ELj1ELj8ELj16ENS_18Kernel_traits_baseILj6144EfS2_fS2_fjLj256EEEEELb1ELb0ELb1ELb1EEEvNS_9BwdParamsE --------------------------
	.section	.nv.shared._ZN10layer_norm13ln_bwd_kernelINS_13Kernel_traitsIf13__nv_bfloat16fS2_fjLj6144ELj1ELj1ELj8ELj16ENS_18Kernel_traits_baseILj6144EfS2_fS2_fjLj256EEEEELb1ELb0ELb1ELb1EEEvNS_9BwdParamsE,"aw",@nobits
	.sectionflags	@""
	.align	16


//--------------------- .nv.shared._ZN10layer_norm13ln_bwd_kernelINS_13Kernel_traitsIf13__nv_bfloat16fS2_fjLj6144ELj1ELj1ELj8ELj16ENS_18Kernel_traits_baseILj6144EfS2_fS2_fjLj256EEEEELb1ELb1ELb0ELb0EEEvNS_9BwdParamsE --------------------------
	.section	.nv.shared._ZN10layer_norm13ln_bwd_kernelINS_13Kernel_traitsIf13__nv_bfloat16fS2_fjLj6144ELj1ELj1ELj8ELj16ENS_18Kernel_traits_baseILj6144EfS2_fS2_fjLj256EEEEELb1ELb1ELb0ELb0EEEvNS_9BwdParamsE,"aw",@nobits
	.sectionflags	@""
	.align	16


//--------------------- .nv.shared._ZN10layer_norm13ln_bwd_kernelINS_13Kernel_traitsIf13__nv_bfloat16fS2_fjLj6144ELj1ELj1ELj8ELj16ENS_18Kernel_traits_baseILj6144EfS2_fS2_fjLj256EEEEELb1ELb1ELb0ELb1EEEvNS_9BwdParamsE --------------------------
	.section	.nv.shared._ZN10layer_norm13ln_bwd_kernelINS_13Kernel_traitsIf13__nv_bfloat16fS2_fjLj6144ELj1ELj1ELj8ELj16ENS_18Kernel_traits_baseILj6144EfS2_fS2_fjLj256EEEEELb1ELb1ELb0ELb1EEEvNS_9BwdParamsE,"aw",@nobits
	.sectionflags	@""
	.align	16


//--------------------- .nv.shared._ZN10layer_norm22ln_bwd_finalize_kernelINS_22Kernel_traits_finalizeILj6144Ef13__nv_bfloat16fS2_fjLb1ELj1024ELj4ENS_18Kernel_traits_baseILj6144EfS2_fS2_fjLj1024EEEEELb1ELb0EEEvNS_9BwdParamsE --------------------------
	.section	.nv.shared._ZN10layer_norm22ln_bwd_finalize_kernelINS_22Kernel_traits_finalizeILj6144Ef13__nv_bfloat16fS2_fjLb1ELj1024ELj4ENS_18Kernel_traits_baseILj6144EfS2_fS2_fjLj1024EEEEELb1ELb0EEEvNS_9BwdParamsE,"aw",@nobits
	.sectionflags	@""
	.align	16
.nv.shared._ZN10layer_norm22ln_bwd_finalize_kernelINS_22Kernel_traits_finalizeILj6144Ef13__nv_bfloat16fS2_fjLb1ELj1024ELj4ENS_18Kernel_traits_baseILj6144EfS2_fS2_fjLj1024EEEEELb1ELb0EEEvNS_9BwdParamsE:
	.zero		12672


//--------------------- .nv.shared._ZN10layer_norm13ln_bwd_kernelINS_13Kernel_traitsIf13__nv_bfloat16fS2_fjLj6144ELj1ELj1ELj8ELj16ENS_18Kernel_traits_baseILj6144EfS2_fS2_fjLj256EEEEELb1ELb1ELb1ELb0EEEvNS_9BwdParamsE --------------------------
	.section	.nv.shared._ZN10layer_norm13ln_bwd_kernelINS_13Kernel_traitsIf13__nv_bfloat16fS2_fjLj6144ELj1ELj1ELj8ELj16ENS_18Kernel_traits_baseILj6144EfS2_fS2_fjLj256EEEEELb1ELb1ELb1ELb0EEEvNS_9BwdParamsE,"aw",@nobits
	.sectionflags	@""
	.align	16


//--------------------- .nv.shared._ZN10layer_norm22ln_bwd_finalize_kernelINS_22Kernel_traits_finalizeILj6144Ef13__nv_bfloat16fS2_fjLb1ELj1024ELj4ENS_18Kernel_traits_baseILj6144EfS2_fS2_fjLj1024EEEEELb1ELb1EEEvNS_9BwdParamsE --------------------------
	.section	.nv.shared._ZN10layer_norm22ln_bwd_finalize_kernelINS_22Kernel_traits_finalizeILj6144Ef13__nv_bfloat16fS2_fjLb1ELj1024ELj4ENS_18Kernel_traits_baseILj6144EfS2_fS2_fjLj1024EEEEELb1ELb1EEEvNS_9BwdParamsE,"aw",@nobits
	.sectionflags	@""
	.align	16
.nv.shared._ZN10layer_norm22ln_bwd_finalize_kernelINS_22Kernel_traits_finalizeILj6144Ef13__nv_bfloat16fS2_fjLb1ELj1024ELj4ENS_18Kernel_traits_baseILj6144EfS2_fS2_fjLj1024EEEEELb1ELb1EEEvNS_9BwdParamsE:
	.zero		12672


//--------------------- .nv.shared._ZN10layer_norm13ln_bwd_kernelINS_13Kernel_traitsIf13__nv_bfloat16fS2_fjLj6144ELj1ELj1ELj8ELj16ENS_18Kernel_traits_baseILj6144EfS2_fS2_fjLj256EEEEELb1ELb1ELb1ELb1EEEvNS_9BwdParamsE --------------------------
	.section	.nv.shared._ZN10layer_norm13ln_bwd_kernelINS_13Kernel_traitsIf13__nv_bfloat16fS2_fjLj6144ELj1ELj1ELj8ELj16ENS_18Kernel_traits_baseILj6144EfS2_fS2_fjLj256EEEEELb1ELb1ELb1ELb1EEEvNS_9BwdParamsE,"aw",@nobits
	.sectionflags	@""
	.align	16


//--------------------- .nv.shared._ZN10layer_norm13ln_bwd_kernelINS_13Kernel_traitsIf6__halfS2_S2_fjLj6144ELj1ELj1ELj8ELj16ENS_18Kernel_traits_baseILj6144EfS2_S2_S2_fjLj256EEEEELb0ELb0ELb0ELb0EEEvNS_9BwdParamsE --------------------------
	.section	.nv.shared._ZN10layer_norm13ln_bwd_kernelINS_13Kernel_traitsIf6__halfS2_S2_fjLj6144ELj1ELj1ELj8ELj16ENS_18Kernel_traits_baseILj6144EfS2_S2_S2_fjLj256EEEEELb0ELb0ELb0ELb0EEEvNS_9BwdParamsE,"aw",@nobits
	.sectionflags	@""
	.align	16


//--------------------- .nv.shared._ZN10layer_norm13ln_bwd_kernelINS_13Kernel_traitsIf6__halfS2_S2_fjLj6144ELj1ELj1ELj8ELj16ENS_18Kernel_traits_baseILj6144EfS2_S2_S2_fjLj256EEEEELb0ELb0ELb0ELb1EEEvNS_9BwdParamsE --------------------------
	.section	.nv.shared._ZN10layer_norm13ln_bwd_kernelINS_13Kernel_traitsIf6__halfS2_S2_fjLj6144ELj1ELj1ELj8ELj16ENS_18Kernel_traits_baseILj6144EfS2_S2_S2_fjLj256EEEEELb0ELb0ELb0ELb1EEEvNS_9BwdParamsE,"aw",@nobits
	.sectionflags	@""
	.align	16


//--------------------- .nv.shared._ZN10layer_norm13ln_bwd_kernelINS_13Kernel_traitsIf6__halfS2_S2_fjLj6144ELj1ELj1ELj8ELj16ENS_18Kernel_traits_baseILj6144EfS2_S2_S2_fjLj256EEEEELb0ELb0ELb1ELb0EEEvNS_9BwdParamsE --------------------------
	.section	.nv.shared._ZN10layer_norm13ln_bwd_kernelINS_13Kernel_traitsIf6__halfS2_S2_fjLj6144ELj1ELj1ELj8ELj16ENS_18Kernel_traits_baseILj6144EfS2_S2_S2_fjLj256EEEEELb0ELb0ELb1ELb0EEEvNS_9BwdParamsE,"aw",@nobits
	.sectionflags	@""
	.align	16


//--------------------- .nv.shared._ZN10layer_norm13ln_bwd_kernelINS_13Kernel_traitsIf6__halfS2_S2_fjLj6144ELj1ELj1ELj8ELj16ENS_18Kernel_traits_baseILj6144EfS2_S2_S2_fjLj256EEEEELb0ELb0ELb1ELb1EEEvNS_9BwdParamsE --------------------------
	.section	.nv.shared._ZN10layer_norm13ln_bwd_kernelINS_13Kernel_traitsIf6__halfS2_S2_fjLj6144ELj1ELj1ELj8ELj16ENS_18Kernel_traits_baseILj6144EfS2_S2_S2_fjLj256EEEEELb0ELb0ELb1ELb1EEEvNS_9BwdParamsE,"aw",@nobits
	.sectionflags	@""
	.align	16


//--------------------- .nv.shared._ZN10layer_norm13ln_bwd_kernelINS_13Kernel_traitsIf6__halfS2_S2_fjLj6144ELj1ELj1ELj8ELj16ENS_18Kernel_traits_baseILj6144EfS2_S2_S2_fjLj256EEEEELb0ELb1ELb0ELb0EEEvNS_9BwdParamsE --------------------------
	.section	.nv.shared._ZN10layer_norm13ln_bwd_kernelINS_13Kernel_traitsIf6__halfS2_S2_fjLj6144ELj1ELj1ELj8ELj16ENS_18Kernel_traits_baseILj6144EfS2_S2_S2_fjLj256EEEEELb0ELb1ELb0ELb0EEEvNS_9BwdParamsE,"aw",@nobits
	.sectionflags	@""
	.align	16


//--------------------- .nv.shared._ZN10layer_norm13ln_bwd_kernelINS_13Kernel_traitsIf6__halfS2_S2_fjLj6144ELj1ELj1ELj8ELj16ENS_18Kernel_traits_baseILj6144EfS2_S2_S2_fjLj256EEEEELb0ELb1ELb0ELb1EEEvNS_9BwdParamsE --------------------------
	.section	.nv.shared._ZN10layer_norm13ln_bwd_kernelINS_13Kernel_traitsIf6__halfS2_S2_fjLj6144ELj1ELj1ELj8ELj16ENS_18Kernel_traits_baseILj6144EfS2_S2_S2_fjLj256EEEEELb0ELb1ELb0ELb1EEEvNS_9BwdParamsE,"aw",@nobits
	.sectionflags	@""
	.align	16


//--------------------- .nv.shared._ZN10layer_norm13ln_bwd_kernelINS_13Kernel_traitsIf6__halfS2_S2_fjLj6144ELj1ELj1ELj8ELj16ENS_18Kernel_traits_baseILj6144EfS2_S2_S2_fjLj256EEEEELb0ELb1ELb1ELb0EEEvNS_9BwdParamsE --------------------------
	.section	.nv.shared._ZN10layer_norm13ln_bwd_kernelINS_13Kernel_traitsIf6__halfS2_S2_fjLj6144ELj1ELj1ELj8ELj16ENS_18Kernel_traits_baseILj6144EfS2_S2_S2_fjLj256EEEEELb0ELb1ELb1ELb0EEEvNS_9BwdParamsE,"aw",@nobits
	.sectionflags	@""
	.align	16


//--------------------- .nv.shared._ZN10layer_norm13ln_bwd_kernelINS_13Kernel_traitsIf6__halfS2_S2_fjLj6144ELj1ELj1ELj8ELj16ENS_18Kernel_traits_baseILj6144EfS2_S2_S2_fjLj256EEEEELb0ELb1ELb1ELb1EEEvNS_9BwdParamsE --------------------------
	.section	.nv.shared._ZN10layer_norm13ln_bwd_kernelINS_13Kernel_traitsIf6__halfS2_S2_fjLj6144ELj1ELj1ELj8ELj16ENS_18Kernel_traits_baseILj6144EfS2_S2_S2_fjLj256EEEEELb0ELb1ELb1ELb1EEEvNS_9BwdParamsE,"aw",@nobits
	.sectionflags	@""
	.align	16


//--------------------- .nv.shared._ZN10layer_norm13ln_bwd_kernelINS_13Kernel_traitsIf6__halfS2_S2_fjLj6144ELj1ELj1ELj8ELj16ENS_18Kernel_traits_baseILj6144EfS2_S2_S2_fjLj256EEEEELb1ELb0ELb0ELb0EEEvNS_9BwdParamsE --------------------------
	.section	.nv.shared._ZN10layer_norm13ln_bwd_kernelINS_13Kernel_traitsIf6__halfS2_S2_fjLj6144ELj1ELj1ELj8ELj16ENS_18Kernel_traits_baseILj6144EfS2_S2_S2_fjLj256EEEEELb1ELb0ELb0ELb0EEEvNS_9BwdParamsE,"aw",@nobits
	.sectionflags	@""
	.align	16


//--------------------- .nv.shared._ZN10layer_norm13ln_bwd_kernelINS_13Kernel_traitsIf6__halfS2_S2_fjLj6144ELj1ELj1ELj8ELj16ENS_18Kernel_traits_baseILj6144EfS2_S2_S2_fjLj256EEEEELb1ELb0ELb0ELb1EEEvNS_9BwdParamsE --------------------------
	.section	.nv.shared._ZN10layer_norm13ln_bwd_kernelINS_13Kernel_traitsIf6__halfS2_S2_fjLj6144ELj1ELj1ELj8ELj16ENS_18Kernel_traits_baseILj6144EfS2_S2_S2_fjLj256EEEEELb1ELb0ELb0ELb1EEEvNS_9BwdParamsE,"aw",@nobits
	.sectionflags	@""
	.align	16


//--------------------- .nv.shared._ZN10layer_norm22ln_bwd_finalize_kernelINS_22Kernel_traits_finalizeILj6144Ef6__halfS2_S2_fjLb0ELj1024ELj4ENS_18Kernel_traits_baseILj6144EfS2_S2_S2_fjLj1024EEEEELb0ELb0EEEvNS_9BwdParamsE --------------------------
	.section	.nv.shared._ZN10layer_norm22ln_bwd_finalize_kernelINS_22Kernel_traits_finalizeILj6144Ef6__halfS2_S2_fjLb0ELj1024ELj4ENS_18Kernel_traits_baseILj6144EfS2_S2_S2_fjLj1024EEEEELb0ELb0EEEvNS_9BwdParamsE,"aw",@nobits
	.sectionflags	@""
	.align	16
.nv.shared._ZN10layer_norm22ln_bwd_finalize_kernelINS_22Kernel_traits_finalizeILj6144Ef6__halfS2_S2_fjLb0ELj1024ELj4ENS_18Kernel_traits_baseILj6144EfS2_S2_S2_fjLj1024EEEEELb0ELb0EEEvNS_9BwdParamsE:
	.zero		8448


//--------------------- .nv.shared._ZN10layer_norm13ln_bwd_kernelINS_13Kernel_traitsIf6__halfS2_S2_fjLj6144ELj1ELj1ELj8ELj16ENS_18Kernel_traits_baseILj6144EfS2_S2_S2_fjLj256EEEEELb1ELb0ELb1ELb0EEEvNS_9BwdParamsE --------------------------
	.section	.nv.shared._ZN10layer_norm13ln_bwd_kernelINS_13Kernel_traitsIf6__halfS2_S2_fjLj6144ELj1ELj1ELj8ELj16ENS_18Kernel_traits_baseILj6144EfS2_S2_S2_fjLj256EEEEELb1ELb0ELb1ELb0EEEvNS_9BwdParamsE,"aw",@nobits
	.sectionflags	@""
	.align	16


//--------------------- .nv.shared._ZN10layer_norm22ln_bwd_finalize_kernelINS_22Kernel_traits_finalizeILj6144Ef6__halfS2_S2_fjLb0ELj1024ELj4ENS_18Kernel_traits_baseILj6144EfS2_S2_S2_fjLj1024EEEEELb0ELb1EEEvNS_9BwdParamsE --------------------------
	.section	.nv.shared._ZN10layer_norm22ln_bwd_finalize_kernelINS_22Kernel_traits_finalizeILj6144Ef6__halfS2_S2_fjLb0ELj1024ELj4ENS_18Kernel_traits_baseILj6144EfS2_S2_S2_fjLj1024EEEEELb0ELb1EEEvNS_9BwdParamsE,"aw",@nobits
	.sectionflags	@""
	.align	16
.nv.shared._ZN10layer_norm22ln_bwd_finalize_kernelINS_22Kernel_traits_finalizeILj6144Ef6__halfS2_S2_fjLb0ELj1024ELj4ENS_18Kernel_traits_baseILj6144EfS2_S2_S2_fjLj1024EEEEELb0ELb1EEEvNS_9BwdParamsE:
	.zero		8448


//--------------------- .nv.shared._ZN10layer_norm13ln_bwd_kernelINS_13Kernel_traitsIf6__halfS2_S2_fjLj6144ELj1ELj1ELj8ELj16ENS_18Kernel_traits_baseILj6144EfS2_S2_S2_fjLj256EEEEELb1ELb0ELb1ELb1EEEvNS_9BwdParamsE --------------------------
	.section	.nv.shared._ZN10layer_norm13ln_bwd_kernelINS_13Kernel_traitsIf6__halfS2_S2_fjLj6144ELj1ELj1ELj8ELj16ENS_18Kernel_traits_baseILj6144EfS2_S2_S2_fjLj256EEEEELb1ELb0ELb1ELb1EEEvNS_9BwdParamsE,"aw",@nobits
	.sectionflags	@""
	.align	16


//--------------------- .nv.shared._ZN10layer_norm13ln_bwd_kernelINS_13Kernel_traitsIf6__halfS2_S2_fjLj6144ELj1ELj1ELj8ELj16ENS_18Kernel_traits_baseILj6144EfS2_S2_S2_fjLj256EEEEELb1ELb1ELb0ELb0EEEvNS_9BwdParamsE --------------------------
	.section	.nv.shared._ZN10layer_norm13ln_bwd_kernelINS_13Kernel_traitsIf6__halfS2_S2_fjLj6144ELj1ELj1ELj8ELj16ENS_18Kernel_traits_baseILj6144EfS2_S2_S2_fjLj256EEEEELb1ELb1ELb0ELb0EEEvNS_9BwdParamsE,"aw",@nobits
	.sectionflags	@""
	.align	16


//--------------------- .nv.shared._ZN10layer_norm13ln_bwd_kernelINS_13Kernel_traitsIf6__halfS2_S2_fjLj6144ELj1ELj1ELj8ELj16ENS_18Kernel_traits_baseILj6144EfS2_S2_S2_fjLj256EEEEELb1ELb1ELb0ELb1EEEvNS_9BwdParamsE --------------------------
	.section	.nv.shared._ZN10layer_norm13ln_bwd_kernelINS_13Kernel_traitsIf6__halfS2_S2_fjLj6144ELj1ELj1ELj8ELj16ENS_18Kernel_traits_baseILj6144EfS2_S2_S2_fjLj256EEEEELb1ELb1ELb0ELb1EEEvNS_9BwdParamsE,"aw",@nobits
	.sectionflags	@""
	.align	16


//--------------------- .nv.shared._ZN10layer_norm22ln_bwd_finalize_kernelINS_22Kernel_traits_finalizeILj6144Ef6__halfS2_S2_fjLb1ELj1024ELj4ENS_18Kernel_traits_baseILj6144EfS2_S2_S2_fjLj1024EEEEELb1ELb0EEEvNS_9BwdParamsE --------------------------
	.section	.nv.shared._ZN10layer_norm22ln_bwd_finalize_kernelINS_22Kernel_traits_finalizeILj6144Ef6__halfS2_S2_fjLb1ELj1024ELj4ENS_18Kernel_traits_baseILj6144EfS2_S2_S2_fjLj1024EEEEELb1ELb0EEEvNS_9BwdParamsE,"aw",@nobits
	.sectionflags	@""
	.align	16
.nv.shared._ZN10layer_norm22ln_bwd_finalize_kernelINS_22Kernel_traits_finalizeILj6144Ef6__halfS2_S2_fjLb1ELj1024ELj4ENS_18Kernel_traits_baseILj6144EfS2_S2_S2_fjLj1024EEEEELb1ELb0EEEvNS_9BwdParamsE:
	.zero		12672


//--------------------- .nv.shared._ZN10layer_norm13ln_bwd_kernelINS_13Kernel_traitsIf6__halfS2_S2_fjLj6144ELj1ELj1ELj8ELj16ENS_18Kernel_traits_baseILj6144EfS2_S2_S2_fjLj256EEEEELb1ELb1ELb1ELb0EEEvNS_9BwdParamsE --------------------------
	.section	.nv.shared._ZN10layer_norm13ln_bwd_kernelINS_13Kernel_traitsIf6__halfS2_S2_fjLj6144ELj1ELj1ELj8ELj16ENS_18Kernel_traits_baseILj6144EfS2_S2_S2_fjLj256EEEEELb1ELb1ELb1ELb0EEEvNS_9BwdParamsE,"aw",@nobits
	.sectionflags	@""
	.align	16


//--------------------- .nv.shared._ZN10layer_norm22ln_bwd_finalize_kernelINS_22Kernel_traits_finalizeILj6144Ef6__halfS2_S2_fjLb1ELj1024ELj4ENS_18Kernel_traits_baseILj6144EfS2_S2_S2_fjLj1024EEEEELb1ELb1EEEvNS_9BwdParamsE --------------------------
	.section	.nv.shared._ZN10layer_norm22ln_bwd_finalize_kernelINS_22Kernel_traits_finalizeILj6144Ef6__halfS2_S2_fjLb1ELj1024ELj4ENS_18Kernel_traits_baseILj6144EfS2_S2_S2_fjLj1024EEEEELb1ELb1EEEvNS_9BwdParamsE,"aw",@nobits
	.sectionflags	@""
	.align	16
.nv.shared._ZN10layer_norm22ln_bwd_finalize_kernelINS_22Kernel_traits_finalizeILj6144Ef6__halfS2_S2_fjLb1ELj1024ELj4ENS_18Kernel_traits_baseILj6144EfS2_S2_S2_fjLj1024EEEEELb1ELb1EEEvNS_9BwdParamsE:
	.zero		12672


//--------------------- .nv.shared._ZN10layer_norm13ln_bwd_kernelINS_13Kernel_traitsIf6__halfS2_S2_fjLj6144ELj1ELj1ELj8ELj16ENS_18Kernel_traits_baseILj6144EfS2_S2_S2_fjLj256EEEEELb1ELb1ELb1ELb1EEEvNS_9BwdParamsE --------------------------
	.section	.nv.shared._ZN10layer_norm13ln_bwd_kernelINS_13Kernel_traitsIf6__halfS2_S2_fjLj6144ELj1ELj1ELj8ELj16ENS_18Kernel_traits_baseILj6144EfS2_S2_S2_fjLj256EEEEELb1ELb1ELb1ELb1EEEvNS_9BwdParamsE,"aw",@nobits
	.sectionflags	@""
	.align	16


//--------------------- .nv.shared._ZN10layer_norm13ln_bwd_kernelINS_13Kernel_traitsI6__halfS2_fS2_fjLj6144ELj1ELj1ELj8ELj16ENS_18Kernel_traits_baseILj6144ES2_S2_fS2_fjLj256EEEEELb0ELb0ELb0ELb0EEEvNS_9BwdParamsE --------------------------
	.section	.nv.shared._ZN10layer_norm13ln_bwd_kernelINS_13Kernel_traitsI6__halfS2_fS2_fjLj6144ELj1ELj1ELj8ELj16ENS_18Kernel_traits_baseILj6144ES2_S2_fS2_fjLj256EEEEELb0ELb0ELb0ELb0EEEvNS_9BwdParamsE,"aw",@nobits
	.sectionflags	@""
	.align	16


//--------------------- .nv.shared._ZN10layer_norm13ln_bwd_kernelINS_13Kernel_traitsI6__halfS2_fS2_fjLj6144ELj1ELj1ELj8ELj16ENS_18Kernel_traits_baseILj6144ES2_S2_fS2_fjLj256EEEEELb0ELb0ELb0ELb1EEEvNS_9BwdParamsE --------------------------
	.section	.nv.shared._ZN10layer_norm13ln_bwd_kernelINS_13Kernel_traitsI6__halfS2_fS2_fjLj6144ELj1ELj1ELj8ELj16ENS_18Kernel_traits_baseILj6144ES2_S2_fS2_fjLj256EEEEELb0ELb0ELb0ELb1EEEvNS_9BwdParamsE,"aw",@nobits
	.sectionflags	@""
	.align	16


//--------------------- .nv.shared._ZN10layer_norm13ln_bwd_kernelINS_13Kernel_traitsI6__halfS2_fS2_fjLj6144ELj1ELj1ELj8ELj16ENS_18Kernel_traits_baseILj6144ES2_S2_fS2_fjLj256EEEEELb0ELb0ELb1ELb0EEEvNS_9BwdParamsE --------------------------
	.section	.nv.shared._ZN10layer_norm13ln_bwd_kernelINS_13Kernel_traitsI6__halfS2_fS2_fjLj6144ELj1ELj1ELj8ELj16ENS_18Kernel_traits_baseILj6144ES2_S2_fS2_fjLj256EEEEELb0ELb0ELb1ELb0EEEvNS_9BwdParamsE,"aw",@nobits
	.sectionflags	@""
	.align	16


//--------------------- .nv.shared._ZN10layer_norm13ln_bwd_kernelINS_13Kernel_traitsI6__halfS2_fS2_fjLj6144ELj1ELj1ELj8ELj16ENS_18Kernel_traits_baseILj6144ES2_S2_fS2_fjLj256EEEEELb0ELb0ELb1ELb1EEEvNS_9BwdParamsE --------------------------
	.section	.nv.shared._ZN10layer_norm13ln_bwd_kernelINS_13Kernel_traitsI6__halfS2_fS2_fjLj6144ELj1ELj1ELj8ELj16ENS_18Kernel_traits_baseILj6144ES2_S2_fS2_fjLj256EEEEELb0ELb0ELb1ELb1EEEvNS_9BwdParamsE,"aw",@nobits
	.sectionflags	@""
	.align	16


//--------------------- .nv.shared._ZN10layer_norm13ln_bwd_kernelINS_13Kernel_traitsI6__halfS2_fS2_fjLj6144ELj1ELj1ELj8ELj16ENS_18Kernel_traits_baseILj6144ES2_S2_fS2_fjLj256EEEEELb0ELb1ELb0ELb0EEEvNS_9BwdParamsE --------------------------
	.section	.nv.shared._ZN10layer_norm13ln_bwd_kernelINS_13Kernel_traitsI6__halfS2_fS2_fjLj6144ELj1ELj1ELj8ELj16ENS_18Kernel_traits_baseILj6144ES2_S2_fS2_fjLj256EEEEELb0ELb1ELb0ELb0EEEvNS_9BwdParamsE,"aw",@nobits
	.sectionflags	@""
	.align	16


//--------------------- .nv.shared._ZN10layer_norm13ln_bwd_kernelINS_13Kernel_traitsI6__halfS2_fS2_fjLj6144ELj1ELj1ELj8ELj16ENS_18Kernel_traits_baseILj6144ES2_S2_fS2_fjLj256EEEEELb0ELb1ELb0ELb1EEEvNS_9BwdParamsE --------------------------
	.section	.nv.shared._ZN10layer_norm13ln_bwd_kernelINS_13Kernel_traitsI6__halfS2_fS2_fjLj6144ELj1ELj1ELj8ELj16ENS_18Kernel_traits_baseILj6144ES2_S2_fS2_fjLj256EEEEELb0ELb1ELb0ELb1EEEvNS_9BwdParamsE,"aw",@nobits
	.sectionflags	@""
	.align	16


//--------------------- .nv.shared._ZN10layer_norm13ln_bwd_kernelINS_13Kernel_traitsI6__halfS2_fS2_fjLj6144ELj1ELj1ELj8ELj16ENS_18Kernel_traits_baseILj6144ES2_S2_fS2_fjLj256EEEEELb0ELb1ELb1ELb0EEEvNS_9BwdParamsE --------------------------
	.section	.nv.shared._ZN10layer_norm13ln_bwd_kernelINS_13Kernel_traitsI6__halfS2_fS2_fjLj6144ELj1ELj1ELj8ELj16ENS_18Kernel_traits_baseILj6144ES2_S2_fS2_fjLj256EEEEELb0ELb1ELb1ELb0EEEvNS_9BwdParamsE,"aw",@nobits
	.sectionflags	@""
	.align	16


//--------------------- .nv.shared._ZN10layer_norm13ln_bwd_kernelINS_13Kernel_traitsI6__halfS2_fS2_fjLj6144ELj1ELj1ELj8ELj16ENS_18Kernel_traits_baseILj6144ES2_S2_fS2_fjLj256EEEEELb0ELb1ELb1ELb1EEEvNS_9BwdParamsE --------------------------
	.section	.nv.shared._ZN10layer_norm13ln_bwd_kernelINS_13Kernel_traitsI6__halfS2_fS2_fjLj6144ELj1ELj1ELj8ELj16ENS_18Kernel_traits_baseILj6144ES2_S2_fS2_fjLj256EEEEELb0ELb1ELb1ELb1EEEvNS_9BwdParamsE,"aw",@nobits
	.sectionflags	@""
	.align	16


//--------------------- .nv.shared._ZN10layer_norm13ln_bwd_kernelINS_13Kernel_traitsI6__halfS2_fS2_fjLj6144ELj1ELj1ELj8ELj16ENS_18Kernel_traits_baseILj6144ES2_S2_fS2_fjLj256EEEEELb1ELb0ELb0ELb0EEEvNS_9BwdParamsE --------------------------
	.section	.nv.shared._ZN10layer_norm13ln_bwd_kernelINS_13Kernel_traitsI6__halfS2_fS2_fjLj6144ELj1ELj1ELj8ELj16ENS_18Kernel_traits_baseILj6144ES2_S2_fS2_fjLj256EEEEELb1ELb0ELb0ELb0EEEvNS_9BwdParamsE,"aw",@nobits
	.sectionflags	@""
	.align	16


//--------------------- .nv.shared._ZN10layer_norm13ln_bwd_kernelINS_13Kernel_traitsI6__halfS2_fS2_fjLj6144ELj1ELj1ELj8ELj16ENS_18Kernel_traits_baseILj6144ES2_S2_fS2_fjLj256EEEEELb1ELb0ELb0ELb1EEEvNS_9BwdParamsE --------------------------
	.section	.nv.shared._ZN10layer_norm13ln_bwd_kernelINS_13Kernel_traitsI6__halfS2_fS2_fjLj6144ELj1ELj1ELj8ELj16ENS_18Kernel_traits_baseILj6144ES2_S2_fS2_fjLj256EEEEELb1ELb0ELb0ELb1EEEvNS_9BwdParamsE,"aw",@nobits
	.sectionflags	@""
	.align	16


//--------------------- .nv.shared._ZN10layer_norm22ln_bwd_finalize_kernelINS_22Kernel_traits_finalizeILj6144E6__halfS2_fS2_fjLb0ELj1024ELj4ENS_18Kernel_traits_baseILj6144ES2_S2_fS2_fjLj1024EEEEELb0ELb0EEEvNS_9BwdParamsE --------------------------
	.section	.nv.shared._ZN10layer_norm22ln_bwd_finalize_kernelINS_22Kernel_traits_finalizeILj6144E6__halfS2_fS2_fjLb0ELj1024ELj4ENS_18Kernel_traits_baseILj6144ES2_S2_fS2_fjLj1024EEEEELb0ELb0EEEvNS_9BwdParamsE,"aw",@nobits
	.sectionflags	@""
	.align	16
.nv.shared._ZN10layer_norm22ln_bwd_finalize_kernelINS_22Kernel_traits_finalizeILj6144E6__halfS2_fS2_fjLb0ELj1024ELj4ENS_18Kernel_traits_baseILj6144ES2_S2_fS2_fjLj1024EEEEELb0ELb0EEEvNS_9BwdParamsE:
	.zero		8448


//--------------------- .nv.shared._ZN10layer_norm13ln_bwd_kernelINS_13Kernel_traitsI6__halfS2_fS2_fjLj6144ELj1ELj1ELj8ELj16ENS_18Kernel_traits_baseILj6144ES2_S2_fS2_fjLj256EEEEELb1ELb0ELb1ELb0EEEvNS_9BwdParamsE --------------------------
	.section	.nv.shared._ZN10layer_norm13ln_bwd_kernelINS_13Kernel_traitsI6__halfS2_fS2_fjLj6144ELj1ELj1ELj8ELj16ENS_18Kernel_traits_baseILj6144ES2_S2_fS2_fjLj256EEEEELb1ELb0ELb1ELb0EEEvNS_9BwdParamsE,"aw",@nobits
	.sectionflags	@""
	.align	16


//--------------------- .nv.shared._ZN10layer_norm22ln_bwd_finalize_kernelINS_22Kernel_traits_finalizeILj6144E6__halfS2_fS2_fjLb0ELj1024ELj4ENS_18Kernel_traits_baseILj6144ES2_S2_fS2_fjLj1024EEEEELb0ELb1EEEvNS_9BwdParamsE --------------------------
	.section	.nv.shared._ZN10layer_norm22ln_bwd_finalize_kernelINS_22Kernel_traits_finalizeILj6144E6__halfS2_fS2_fjLb0ELj1024ELj4ENS_18Kernel_traits_baseILj6144ES2_S2_fS2_fjLj1024EEEEELb0ELb1EEEvNS_9BwdParamsE,"aw",@nobits
	.sectionflags	@""
	.align	16
.nv.shared._ZN10layer_norm22ln_bwd_finalize_kernelINS_22Kernel_traits_finalizeILj6144E6__halfS2_fS2_fjLb0ELj1024ELj4ENS_18Kernel_traits_baseILj6144ES2_S2_fS2_fjLj1024EEEEELb0ELb1EEEvNS_9BwdParamsE:
	.zero		8448


//--------------------- .nv.shared._ZN10layer_norm13ln_bwd_kernelINS_13Kernel_traitsI6__halfS2_fS2_fjLj6144ELj1ELj1ELj8ELj16ENS_18Kernel_traits_baseILj6144ES2_S2_fS2_fjLj256EEEEELb1ELb0ELb1ELb1EEEvNS_9BwdParamsE --------------------------
	.section	.nv.shared._ZN10layer_norm13ln_bwd_kernelINS_13Kernel_traitsI6__halfS2_fS2_fjLj6144ELj1ELj1ELj8ELj16ENS_18Kernel_traits_baseILj6144ES2_S2_fS2_fjLj256EEEEELb1ELb0ELb1ELb1EEEvNS_9BwdParamsE,"aw",@nobits
	.sectionflags	@""
	.align	16


//--------------------- .nv.shared._ZN10layer_norm13ln_bwd_kernelINS_13Kernel_traitsI6__halfS2_fS2_fjLj6144ELj1ELj1ELj8ELj16ENS_18Kernel_traits_baseILj6144ES2_S2_fS2_fjLj256EEEEELb1ELb1ELb0ELb0EEEvNS_9BwdParamsE --------------------------
	.section	.nv.shared._ZN10layer_norm13ln_bwd_kernelINS_13Kernel_traitsI6__halfS2_fS2_fjLj6144ELj1ELj1ELj8ELj16ENS_18Kernel_traits_baseILj6144ES2_S2_fS2_fjLj256EEEEELb1ELb1ELb0ELb0EEEvNS_9BwdParamsE,"aw",@nobits
	.sectionflags	@""
	.align	16


//--------------------- .nv.shared._ZN10layer_norm13ln_bwd_kernelINS_13Kernel_traitsI6__halfS2_fS2_fjLj6144ELj1ELj1ELj8ELj16ENS_18Kernel_traits_baseILj6144ES2_S2_fS2_fjLj256EEEEELb1ELb1ELb0ELb1EEEvNS_9BwdParamsE --------------------------
	.section	.nv.shared._ZN10layer_norm13ln_bwd_kernelINS_13Kernel_traitsI6__halfS2_fS2_fjLj6144ELj1ELj1ELj8ELj16ENS_18Kernel_traits_baseILj6144ES2_S2_fS2_fjLj256EEEEELb1ELb1ELb0ELb1EEEvNS_9BwdParamsE,"aw",@nobits
	.sectionflags	@""
	.align	16


//--------------------- .nv.shared._ZN10layer_norm22ln_bwd_finalize_kernelINS_22Kernel_traits_finalizeILj6144E6__halfS2_fS2_fjLb1ELj1024ELj4ENS_18Kernel_traits_baseILj6144ES2_S2_fS2_fjLj1024EEEEELb1ELb0EEEvNS_9BwdParamsE --------------------------
	.section	.nv.shared._ZN10layer_norm22ln_bwd_finalize_kernelINS_22Kernel_traits_finalizeILj6144E6__halfS2_fS2_fjLb1ELj1024ELj4ENS_18Kernel_traits_baseILj6144ES2_S2_fS2_fjLj1024EEEEELb1ELb0EEEvNS_9BwdParamsE,"aw",@nobits
	.sectionflags	@""
	.align	16
.nv.shared._ZN10layer_norm22ln_bwd_finalize_kernelINS_22Kernel_traits_finalizeILj6144E6__halfS2_fS2_fjLb1ELj1024ELj4ENS_18Kernel_traits_baseILj6144ES2_S2_fS2_fjLj1024EEEEELb1ELb0EEEvNS_9BwdParamsE:
	.zero		12672


//--------------------- .nv.shared._ZN10layer_norm13ln_bwd_kernelINS_13Kernel_traitsI6__halfS2_fS2_fjLj6144ELj1ELj1ELj8ELj16ENS_18Kernel_traits_baseILj6144ES2_S2_fS2_fjLj256EEEEELb1ELb1ELb1ELb0EEEvNS_9BwdParamsE --------------------------
	.section	.nv.shared._ZN10layer_norm13ln_bwd_kernelINS_13Kernel_traitsI6__halfS2_fS2_fjLj6144ELj1ELj1ELj8ELj16ENS_18Kernel_traits_baseILj6144ES2_S2_fS2_fjLj256EEEEELb1ELb1ELb1ELb0EEEvNS_9BwdParamsE,"aw",@nobits
	.sectionflags	@""
	.align	16


//--------------------- .nv.shared._ZN10layer_norm22ln_bwd_finalize_kernelINS_22Kernel_traits_finalizeILj6144E6__halfS2_fS2_fjLb1ELj1024ELj4ENS_18Kernel_traits_baseILj6144ES2_S2_fS2_fjLj1024EEEEELb1ELb1EEEvNS_9BwdParamsE --------------------------
	.section	.nv.shared._ZN10layer_norm22ln_bwd_finalize_kernelINS_22Kernel_traits_finalizeILj6144E6__halfS2_fS2_fjLb1ELj1024ELj4ENS_18Kernel_traits_baseILj6144ES2_S2_fS2_fjLj1024EEEEELb1ELb1EEEvNS_9BwdParamsE,"aw",@nobits
	.sectionflags	@""
	.align	16
.nv.shared._ZN10layer_norm22ln_bwd_finalize_kernelINS_22Kernel_traits_finalizeILj6144E6__halfS2_fS2_fjLb1ELj1024ELj4ENS_18Kernel_traits_baseILj6144ES2_S2_fS2_fjLj1024EEEEELb1ELb1EEEvNS_9BwdParamsE:
	.zero		12672


//--------------------- .nv.shared._ZN10layer_norm13ln_bwd_kernelINS_13Kernel_traitsI6__halfS2_fS2_fjLj6144ELj1ELj1ELj8ELj16ENS_18Kernel_traits_baseILj6144ES2_S2_fS2_fjLj256EEEEELb1ELb1ELb1ELb1EEEvNS_9BwdParamsE --------------------------
	.section	.nv.shared._ZN10layer_norm13ln_bwd_kernelINS_13Kernel_traitsI6__halfS2_fS2_fjLj6144ELj1ELj1ELj8ELj16ENS_18Kernel_traits_baseILj6144ES2_S2_fS2_fjLj256EEEEELb1ELb1ELb1ELb1EEEvNS_9BwdParamsE,"aw",@nobits
	.sectionflags	@""
	.align	16


//--------------------- .nv.shared._ZN10layer_norm13ln_bwd_kernelINS_13Kernel_traitsIf6__halffS2_fjLj6144ELj1ELj1ELj8ELj16ENS_18Kernel_traits_baseILj6144EfS2_fS2_fjLj256EEEEELb0ELb0ELb0ELb0EEEvNS_9BwdParamsE --------------------------
	.section	.nv.shared._ZN10layer_norm13ln_bwd_kernelINS_13Kernel_traitsIf6__halffS2_fjLj6144ELj1ELj1ELj8ELj16ENS_18Kernel_traits_baseILj6144EfS2_fS2_fjLj256EEEEELb0ELb0ELb0ELb0EEEvNS_9BwdParamsE,"aw",@nobits
	.sectionflags	@""
	.align	16


//--------------------- .nv.shared._ZN10layer_norm13ln_bwd_kernelINS_13Kernel_traitsIf6__halffS2_fjLj6144ELj1ELj1ELj8ELj16ENS_18Kernel_traits_baseILj6144EfS2_fS2_fjLj256EEEEELb0ELb0ELb0ELb1EEEvNS_9BwdParamsE --------------------------
	.section	.nv.shared._ZN10layer_norm13ln_bwd_kernelINS_13Kernel_traitsIf6__halffS2_fjLj6144ELj1ELj1ELj8ELj16ENS_18Kernel_traits_baseILj6144EfS2_fS2_fjLj256EEEEELb0ELb0ELb0ELb1EEEvNS_9BwdParamsE,"aw",@nobits
	.sectionflags	@""
	.align	16


//--------------------- .nv.shared._ZN10layer_norm13ln_bwd_kernelINS_13Kernel_traitsIf6__halffS2_fjLj6144ELj1ELj1ELj8ELj16ENS_18Kernel_traits_baseILj6144EfS2_fS2_fjLj256EEEEELb0ELb0ELb1ELb0EEEvNS_9BwdParamsE --------------------------
	.section	.nv.shared._ZN10layer_norm13ln_bwd_kernelINS_13Kernel_traitsIf6__halffS2_fjLj6144ELj1ELj1ELj8ELj16ENS_18Kernel_traits_baseILj6144EfS2_fS2_fjLj256EEEEELb0ELb0ELb1ELb0EEEvNS_9BwdParamsE,"aw",@nobits
	.sectionflags	@""
	.align	16


//--------------------- .nv.shared._ZN10layer_norm13ln_bwd_kernelINS_13Kernel_traitsIf6__halffS2_fjLj6144ELj1ELj1ELj8ELj16ENS_18Kernel_traits_baseILj6144EfS2_fS2_fjLj256EEEEELb0ELb0ELb1ELb1EEEvNS_9BwdParamsE --------------------------
	.section	.nv.shared._ZN10layer_norm13ln_bwd_kernelINS_13Kernel_traitsIf6__halffS2_fjLj6144ELj1ELj1ELj8ELj16ENS_18Kernel_traits_baseILj6144EfS2_fS2_fjLj256EEEEELb0ELb0ELb1ELb1EEEvNS_9BwdParamsE,"aw",@nobits
	.sectionflags	@""
	.align	16


//--------------------- .nv.shared._ZN10layer_norm13ln_bwd_kernelINS_13Kernel_traitsIf6__halffS2_fjLj6144ELj1ELj1ELj8ELj16ENS_18Kernel_traits_baseILj6144EfS2_fS2_fjLj256EEEEELb0ELb1ELb0ELb0EEEvNS_9BwdParamsE --------------------------
	.section	.nv.shared._ZN10layer_norm13ln_bwd_kernelINS_13Kernel_traitsIf6__halffS2_fjLj6144ELj1ELj1ELj8ELj16ENS_18Kernel_traits_baseILj6144EfS2_fS2_fjLj256EEEEELb0ELb1ELb0ELb0EEEvNS_9BwdParamsE,"aw",@nobits
	.sectionflags	@""
	.align	16


//--------------------- .nv.shared._ZN10layer_norm13ln_bwd_kernelINS_13Kernel_traitsIf6__halffS2_fjLj6144ELj1ELj1ELj8ELj16ENS_18Kernel_traits_baseILj6144EfS2_fS2_fjLj256EEEEELb0ELb1ELb0ELb1EEEvNS_9BwdParamsE --------------------------
	.section	.nv.shared._ZN10layer_norm13ln_bwd_kernelINS_13Kernel_traitsIf6__halffS2_fjLj6144ELj1ELj1ELj8ELj16ENS_18Kernel_traits_baseILj6144EfS2_fS2_fjLj256EEEEELb0ELb1ELb0ELb1EEEvNS_9BwdParamsE,"aw",@nobits
	.sectionflags	@""
	.align	16


//--------------------- .nv.shared._ZN10layer_norm13ln_bwd_kernelINS_13Kernel_traitsIf6__halffS2_fjLj6144ELj1ELj1ELj8ELj16ENS_18Kernel_traits_baseILj6144EfS2_fS2_fjLj256EEEEELb0ELb1ELb1ELb0EEEvNS_9BwdParamsE --------------------------
	.section	.nv.shared._ZN10layer_norm13ln_bwd_kernelINS_13Kernel_traitsIf6__halffS2_fjLj6144ELj1ELj1ELj8ELj16ENS_18Kernel_traits_baseILj6144EfS2_fS2_fjLj256EEEEELb0ELb1ELb1ELb0EEEvNS_9BwdParamsE,"aw",@nobits
	.sectionflags	@""
	.align	16


//--------------------- .nv.shared._ZN10layer_norm13ln_bwd_kernelINS_13Kernel_traitsIf6__halffS2_fjLj6144ELj1ELj1ELj8ELj16ENS_18Kernel_traits_baseILj6144EfS2_fS2_fjLj256EEEEELb0ELb1ELb1ELb1EEEvNS_9BwdParamsE --------------------------
	.section	.nv.shared._ZN10layer_norm13ln_bwd_kernelINS_13Kernel_traitsIf6__halffS2_fjLj6144ELj1ELj1ELj8ELj16ENS_18Kernel_traits_baseILj6144EfS2_fS2_fjLj256EEEEELb0ELb1ELb1ELb1EEEvNS_9BwdParamsE,"aw",@nobits
	.sectionflags	@""
	.align	16


//--------------------- .nv.shared._ZN10layer_norm13ln_bwd_kernelINS_13Kernel_traitsIf6__halffS2_fjLj6144ELj1ELj1ELj8ELj16ENS_18Kernel_traits_baseILj6144EfS2_fS2_fjLj256EEEEELb1ELb0ELb0ELb0EEEvNS_9BwdParamsE --------------------------
	.section	.nv.shared._ZN10layer_norm13ln_bwd_kernelINS_13Kernel_traitsIf6__halffS2_fjLj6144ELj1ELj1ELj8ELj16ENS_18Kernel_traits_baseILj6144EfS2_fS2_fjLj256EEEEELb1ELb0ELb0ELb0EEEvNS_9BwdParamsE,"aw",@nobits
	.sectionflags	@""
	.align	16


//--------------------- .nv.shared._ZN10layer_norm13ln_bwd_kernelINS_13Kernel_traitsIf6__halffS2_fjLj6144ELj1ELj1ELj8ELj16ENS_18Kernel_traits_baseILj6144EfS2_fS2_fjLj256EEEEELb1ELb0ELb0ELb1EEEvNS_9BwdParamsE --------------------------
	.section	.nv.shared._ZN10layer_norm13ln_bwd_kernelINS_13Kernel_traitsIf6__halffS2_fjLj6144ELj1ELj1ELj8ELj16ENS_18Kernel_traits_baseILj6144EfS2_fS2_fjLj256EEEEELb1ELb0ELb0ELb1EEEvNS_9BwdParamsE,"aw",@nobits
	.sectionflags	@""
	.align	16


//--------------------- .nv.shared._ZN10layer_norm22ln_bwd_finalize_kernelINS_22Kernel_traits_finalizeILj6144Ef6__halffS2_fjLb0ELj1024ELj4ENS_18Kernel_traits_baseILj6144EfS2_fS2_fjLj1024EEEEELb0ELb0EEEvNS_9BwdParamsE --------------------------
	.section	.nv.shared._ZN10layer_norm22ln_bwd_finalize_kernelINS_22Kernel_traits_finalizeILj6144Ef6__halffS2_fjLb0ELj1024ELj4ENS_18Kernel_traits_baseILj6144EfS2_fS2_fjLj1024EEEEELb0ELb0EEEvNS_9BwdParamsE,"aw",@nobits
	.sectionflags	@""
	.align	16
.nv.shared._ZN10layer_norm22ln_bwd_finalize_kernelINS_22Kernel_traits_finalizeILj6144Ef6__halffS2_fjLb0ELj1024ELj4ENS_18Kernel_traits_baseILj6144EfS2_fS2_fjLj1024EEEEELb0ELb0EEEvNS_9BwdParamsE:
	.zero		8448


//--------------------- .nv.shared._ZN10layer_norm13ln_bwd_kernelINS_13Kernel_traitsIf6__halffS2_fjLj6144ELj1ELj1ELj8ELj16ENS_18Kernel_traits_baseILj6144EfS2_fS2_fjLj256EEEEELb1ELb0ELb1ELb0EEEvNS_9BwdParamsE --------------------------
	.section	.nv.shared._ZN10layer_norm13ln_bwd_kernelINS_13Kernel_traitsIf6__halffS2_fjLj6144ELj1ELj1ELj8ELj16ENS_18Kernel_traits_baseILj6144EfS2_fS2_fjLj256EEEEELb1ELb0ELb1ELb0EEEvNS_9BwdParamsE,"aw",@nobits
	.sectionflags	@""
	.align	16


//--------------------- .nv.shared._ZN10layer_norm22ln_bwd_finalize_kernelINS_22Kernel_traits_finalizeILj6144Ef6__halffS2_fjLb0ELj1024ELj4ENS_18Kernel_traits_baseILj6144EfS2_fS2_fjLj1024EEEEELb0ELb1EEEvNS_9BwdParamsE --------------------------
	.section	.nv.shared._ZN10layer_norm22ln_bwd_finalize_kernelINS_22Kernel_traits_finalizeILj6144Ef6__halffS2_fjLb0ELj1024ELj4ENS_18Kernel_traits_baseILj6144EfS2_fS2_fjLj1024EEEEELb0ELb1EEEvNS_9BwdParamsE,"aw",@nobits
	.sectionflags	@""
	.align	16
.nv.shared._ZN10layer_norm22ln_bwd_finalize_kernelINS_22Kernel_traits_finalizeILj6144Ef6__halffS2_fjLb0ELj1024ELj4ENS_18Kernel_traits_baseILj6144EfS2_fS2_fjLj1024EEEEELb0ELb1EEEvNS_9BwdParamsE:
	.zero		8448


//--------------------- .nv.shared._ZN10layer_norm13ln_bwd_kernelINS_13Kernel_traitsIf6__halffS2_fjLj6144ELj1ELj1ELj8ELj16ENS_18Kernel_traits_baseILj6144EfS2_fS2_fjLj256EEEEELb1ELb0ELb1ELb1EEEvNS_9BwdParamsE --------------------------
	.section	.nv.shared._ZN10layer_norm13ln_bwd_kernelINS_13Kernel_traitsIf6__halffS2_fjLj6144ELj1ELj1ELj8ELj16ENS_18Kernel_traits_baseILj6144EfS2_fS2_fjLj256EEEEELb1ELb0ELb1ELb1EEEvNS_9BwdParamsE,"aw",@nobits
	.sectionflags	@""
	.align	16


//--------------------- .nv.shared._ZN10layer_norm13ln_bwd_kernelINS_13Kernel_traitsIf6__halffS2_fjLj6144ELj1ELj1ELj8ELj16ENS_18Kernel_traits_baseILj6144EfS2_fS2_fjLj256EEEEELb1ELb1ELb0ELb0EEEvNS_9BwdParamsE --------------------------
	.section	.nv.shared._ZN10layer_norm13ln_bwd_kernelINS_13Kernel_traitsIf6__halffS2_fjLj6144ELj1ELj1ELj8ELj16ENS_18Kernel_traits_baseILj6144EfS2_fS2_fjLj256EEEEELb1ELb1ELb0ELb0EEEvNS_9BwdParamsE,"aw",@nobits
	.sectionflags	@""
	.align	16


//--------------------- .nv.shared._ZN10layer_norm13ln_bwd_kernelINS_13Kernel_traitsIf6__halffS2_fjLj6144ELj1ELj1ELj8ELj16ENS_18Kernel_traits_baseILj6144EfS2_fS2_fjLj256EEEEELb1ELb1ELb0ELb1EEEvNS_9BwdParamsE --------------------------
	.section	.nv.shared._ZN10layer_norm13ln_bwd_kernelINS_13Kernel_traitsIf6__halffS2_fjLj6144ELj1ELj1ELj8ELj16ENS_18Kernel_traits_baseILj6144EfS2_fS2_fjLj256EEEEELb1ELb1ELb0ELb1EEEvNS_9BwdParamsE,"aw",@nobits
	.sectionflags	@""
	.align	16


//--------------------- .nv.shared._ZN10layer_norm22ln_bwd_finalize_kernelINS_22Kernel_traits_finalizeILj6144Ef6__halffS2_fjLb1ELj1024ELj4ENS_18Kernel_traits_baseILj6144EfS2_fS2_fjLj1024EEEEELb1ELb0EEEvNS_9BwdParamsE --------------------------
	.section	.nv.shared._ZN10layer_norm22ln_bwd_finalize_kernelINS_22Kernel_traits_finalizeILj6144Ef6__halffS2_fjLb1ELj1024ELj4ENS_18Kernel_traits_baseILj6144EfS2_fS2_fjLj1024EEEEELb1ELb0EEEvNS_9BwdParamsE,"aw",@nobits
	.sectionflags	@""
	.align	16
.nv.shared._ZN10layer_norm22ln_bwd_finalize_kernelINS_22Kernel_traits_finalizeILj6144Ef6__halffS2_fjLb1ELj1024ELj4ENS_18Kernel_traits_baseILj6144EfS2_fS2_fjLj1024EEEEELb1ELb0EEEvNS_9BwdParamsE:
	.zero		12672


//--------------------- .nv.shared._ZN10layer_norm13ln_bwd_kernelINS_13Kernel_traitsIf6__halffS2_fjLj6144ELj1ELj1ELj8ELj16ENS_18Kernel_traits_baseILj6144EfS2_fS2_fjLj256EEEEELb1ELb1ELb1ELb0EEEvNS_9BwdParamsE --------------------------
	.section	.nv.shared._ZN10layer_norm13ln_bwd_kernelINS_13Kernel_traitsIf6__halffS2_fjLj6144ELj1ELj1ELj8ELj16ENS_18Kernel_traits_baseILj6144EfS2_fS2_fjLj256EEEEELb1ELb1ELb1ELb0EEEvNS_9BwdParamsE,"aw",@nobits
	.sectionflags	@""
	.align	16


//--------------------- .nv.shared._ZN10layer_norm22ln_bwd_finalize_kernelINS_22Kernel_traits_finalizeILj6144Ef6__halffS2_fjLb1ELj1024ELj4ENS_18Kernel_traits_baseILj6144EfS2_fS2_fjLj1024EEEEELb1ELb1EEEvNS_9BwdParamsE --------------------------
	.section	.nv.shared._ZN10layer_norm22ln_bwd_finalize_kernelINS_22Kernel_traits_finalizeILj6144Ef6__halffS2_fjLb1ELj1024ELj4ENS_18Kernel_traits_baseILj6144EfS2_fS2_fjLj1024EEEEELb1ELb1EEEvNS_9BwdParamsE,"aw",@nobits
	.sectionflags	@""
	.align	16
.nv.shared._ZN10layer_norm22ln_bwd_finalize_kernelINS_22Kernel_traits_finalizeILj6144Ef6__halffS2_fjLb1ELj1024ELj4ENS_18Kernel_traits_baseILj6144EfS2_fS2_fjLj1024EEEEELb1ELb1EEEvNS_9BwdParamsE:
	.zero		12672


//--------------------- .nv.shared._ZN10layer_norm13ln_bwd_kernelINS_13Kernel_traitsIf6__halffS2_fjLj6144ELj1ELj1ELj8ELj16ENS_18Kernel_traits_baseILj6144EfS2_fS2_fjLj256EEEEELb1ELb1ELb1ELb1EEEvNS_9BwdParamsE --------------------------
	.section	.nv.shared._ZN10layer_norm13ln_bwd_kernelINS_13Kernel_traitsIf6__halffS2_fjLj6144ELj1ELj1ELj8ELj16ENS_18Kernel_traits_baseILj6144EfS2_fS2_fjLj256EEEEELb1ELb1ELb1ELb1EEEvNS_9BwdParamsE,"aw",@nobits
	.sectionflags	@""
	.align	16


//--------------------- .nv.shared._ZN10layer_norm13ln_bwd_kernelINS_13Kernel_traitsI6__halfffffjLj6144ELj1ELj1ELj8ELj16ENS_18Kernel_traits_baseILj6144ES2_ffffjLj256EEEEELb0ELb0ELb0ELb0EEEvNS_9BwdParamsE --------------------------
	.section	.nv.shared._ZN10layer_norm13ln_bwd_kernelINS_13Kernel_traitsI6__halfffffjLj6144ELj1ELj1ELj8ELj16ENS_18Kernel_traits_baseILj6144ES2_ffffjLj256EEEEELb0ELb0ELb0ELb0EEEvNS_9BwdParamsE,"aw",@nobits
	.sectionflags	@""
	.align	16


//--------------------- .nv.shared._ZN10layer_norm13ln_bwd_kernelINS_13Kernel_traitsI6__halfffffjLj6144ELj1ELj1ELj8ELj16ENS_18Kernel_traits_baseILj6144ES2_ffffjLj256EEEEELb0ELb0ELb0ELb1EEEvNS_9BwdParamsE --------------------------
	.section	.nv.shared._ZN10layer_norm13ln_bwd_kernelINS_13Kernel_traitsI6__halfffffjLj6144ELj1ELj1ELj8ELj16ENS_18Kernel_traits_baseILj6144ES2_ffffjLj256EEEEELb0ELb0ELb0ELb1EEEvNS_9BwdParamsE,"aw",@nobits
	.sectionflags	@""
	.align	16


//--------------------- .nv.shared._ZN10layer_norm13ln_bwd_kernelINS_13Kernel_traitsI6__halfffffjLj6144ELj1ELj1ELj8ELj16ENS_18Kernel_traits_baseILj6144ES2_ffffjLj256EEEEELb0ELb0ELb1ELb0EEEvNS_9BwdParamsE --------------------------
	.section	.nv.shared._ZN10layer_norm13ln_bwd_kernelINS_13Kernel_traitsI6__halfffffjLj6144ELj1ELj1ELj8ELj16ENS_18Kernel_traits_baseILj6144ES2_ffffjLj256EEEEELb0ELb0ELb1ELb0EEEvNS_9BwdParamsE,"aw",@nobits
	.sectionflags	@""
	.align	16


//--------------------- .nv.shared._ZN10layer_norm13ln_bwd_kernelINS_13Kernel_traitsI6__halfffffjLj6144ELj1ELj1ELj8ELj16ENS_18Kernel_traits_baseILj6144ES2_ffffjLj256EEEEELb0ELb0ELb1ELb1EEEvNS_9BwdParamsE --------------------------
	.section	.nv.shared._ZN10layer_norm13ln_bwd_kernelINS_13Kernel_traitsI6__halfffffjLj6144ELj1ELj1ELj8ELj16ENS_18Kernel_traits_baseILj6144ES2_ffffjLj256EEEEELb0ELb0ELb1ELb1EEEvNS_9BwdParamsE,"aw",@nobits
	.sectionflags	@""
	.align	16


//--------------------- .nv.shared._ZN10layer_norm13ln_bwd_kernelINS_13Kernel_traitsI6__halfffffjLj6144ELj1ELj1ELj8ELj16ENS_18Kernel_traits_baseILj6144ES2_ffffjLj256EEEEELb0ELb1ELb0ELb0EEEvNS_9BwdParamsE --------------------------
	.section	.nv.shared._ZN10layer_norm13ln_bwd_kernelINS_13Kernel_traitsI6__halfffffjLj6144ELj1ELj1ELj8ELj16ENS_18Kernel_traits_baseILj6144ES2_ffffjLj256EEEEELb0ELb1ELb0ELb0EEEvNS_9BwdParamsE,"aw",@nobits
	.sectionflags	@""
	.align	16


//--------------------- .nv.shared._ZN10layer_norm13ln_bwd_kernelINS_13Kernel_traitsI6__halfffffjLj6144ELj1ELj1ELj8ELj16ENS_18Kernel_traits_baseILj6144ES2_ffffjLj256EEEEELb0ELb1ELb0ELb1EEEvNS_9BwdParamsE --------------------------
	.section	.nv.shared._ZN10layer_norm13ln_bwd_kernelINS_13Kernel_traitsI6__halfffffjLj6144ELj1ELj1ELj8ELj16ENS_18Kernel_traits_baseILj6144ES2_ffffjLj256EEEEELb0ELb1ELb0ELb1EEEvNS_9BwdParamsE,"aw",@nobits
	.sectionflags	@""
	.align	16


//--------------------- .nv.shared._ZN10layer_norm13ln_bwd_kernelINS_13Kernel_traitsI6__halfffffjLj6144ELj1ELj1ELj8ELj16ENS_18Kernel_traits_baseILj6144ES2_ffffjLj256EEEEELb0ELb1ELb1ELb0EEEvNS_9BwdParamsE --------------------------
	.section	.nv.shared._ZN10layer_norm13ln_bwd_kernelINS_13Kernel_traitsI6__halfffffjLj6144ELj1ELj1ELj8ELj16ENS_18Kernel_traits_baseILj6144ES2_ffffjLj256EEEEELb0ELb1ELb1ELb0EEEvNS_9BwdParamsE,"aw",@nobits
	.sectionflags	@""
	.align	16


//--------------------- .nv.shared._ZN10layer_norm13ln_bwd_kernelINS_13Kernel_traitsI6__halfffffjLj6144ELj1ELj1ELj8ELj16ENS_18Kernel_traits_baseILj6144ES2_ffffjLj256EEEEELb0ELb1ELb1ELb1EEEvNS_9BwdParamsE --------------------------
	.section	.nv.shared._ZN10layer_norm13ln_bwd_kernelINS_13Kernel_traitsI6__halfffffjLj6144ELj1ELj1ELj8ELj16ENS_18Kernel_traits_baseILj6144ES2_ffffjLj256EEEEELb0ELb1ELb1ELb1EEEvNS_9BwdParamsE,"aw",@nobits
	.sectionflags	@""
	.align	16


//--------------------- .nv.shared._ZN10layer_norm13ln_bwd_kernelINS_13Kernel_traitsI6__halfffffjLj6144ELj1ELj1ELj8ELj16ENS_18Kernel_traits_baseILj6144ES2_ffffjLj256EEEEELb1ELb0ELb0ELb0EEEvNS_9BwdParamsE --------------------------
	.section	.nv.shared._ZN10layer_norm13ln_bwd_kernelINS_13Kernel_traitsI6__halfffffjLj6144ELj1ELj1ELj8ELj16ENS_18Kernel_traits_baseILj6144ES2_ffffjLj256EEEEELb1ELb0ELb0ELb0EEEvNS_9BwdParamsE,"aw",@nobits
	.sectionflags	@""
	.align	16


//--------------------- .nv.shared._ZN10layer_norm13ln_bwd_kernelINS_13Kernel_traitsI6__halfffffjLj6144ELj1ELj1ELj8ELj16ENS_18Kernel_traits_baseILj6144ES2_ffffjLj256EEEEELb1ELb0ELb0ELb1EEEvNS_9BwdParamsE --------------------------
	.section	.nv.shared._ZN10layer_norm13ln_bwd_kernelINS_13Kernel_traitsI6__halfffffjLj6144ELj1ELj1ELj8ELj16ENS_18Kernel_traits_baseILj6144ES2_ffffjLj256EEEEELb1ELb0ELb0ELb1EEEvNS_9BwdParamsE,"aw",@nobits
	.sectionflags	@""
	.align	16


//--------------------- .nv.shared._ZN10layer_norm22ln_bwd_finalize_kernelINS_22Kernel_traits_finalizeILj6144E6__halfffffjLb0ELj1024ELj4ENS_18Kernel_traits_baseILj6144ES2_ffffjLj1024EEEEELb0ELb0EEEvNS_9BwdParamsE --------------------------
	.section	.nv.shared._ZN10layer_norm22ln_bwd_finalize_kernelINS_22Kernel_traits_finalizeILj6144E6__halfffffjLb0ELj1024ELj4ENS_18Kernel_traits_baseILj6144ES2_ffffjLj1024EEEEELb0ELb0EEEvNS_9BwdParamsE,"aw",@nobits
	.sectionflags	@""
	.align	16
.nv.shared._ZN10layer_norm22ln_bwd_finalize_kernelINS_22Kernel_traits_finalizeILj6144E6__halfffffjLb0ELj1024ELj4ENS_18Kernel_traits_baseILj6144ES2_ffffjLj1024EEEEELb0ELb0EEEvNS_9BwdParamsE:
	.zero		8448


//--------------------- .nv.shared._ZN10layer_norm13ln_bwd_kernelINS_13Kernel_traitsI6__halfffffjLj6144ELj1ELj1ELj8ELj16ENS_18Kernel_traits_baseILj6144ES2_ffffjLj256EEEEELb1ELb0ELb1ELb0EEEvNS_9BwdParamsE --------------------------
	.section	.nv.shared._ZN10layer_norm13ln_bwd_kernelINS_13Kernel_traitsI6__halfffffjLj6144ELj1ELj1ELj8ELj16ENS_18Kernel_traits_baseILj6144ES2_ffffjLj256EEEEELb1ELb0ELb1ELb0EEEvNS_9BwdParamsE,"aw",@nobits
	.sectionflags	@""
	.align	16


//--------------------- .nv.shared._ZN10layer_norm22ln_bwd_finalize_kernelINS_22Kernel_traits_finalizeILj6144E6__halfffffjLb0ELj1024ELj4ENS_18Kernel_traits_baseILj6144ES2_ffffjLj1024EEEEELb0ELb1EEEvNS_9BwdParamsE --------------------------
	.section	.nv.shared._ZN10layer_norm22ln_bwd_finalize_kernelINS_22Kernel_traits_finalizeILj6144E6__halfffffjLb0ELj1024ELj4ENS_18Kernel_traits_baseILj6144ES2_ffffjLj1024EEEEELb0ELb1EEEvNS_9BwdParamsE,"aw",@nobits
	.sectionflags	@""
	.align	16
.nv.shared._ZN10layer_norm22ln_bwd_finalize_kernelINS_22Kernel_traits_finalizeILj6144E6__halfffffjLb0ELj1024ELj4ENS_18Kernel_traits_baseILj6144ES2_ffffjLj1024EEEEELb0ELb1EEEvNS_9BwdParamsE:
	.zero		8448


//--------------------- .nv.shared._ZN10layer_norm13ln_bwd_kernelINS_13Kernel_traitsI6__halfffffjLj6144ELj1ELj1ELj8ELj16ENS_18Kernel_traits_baseILj6144ES2_ffffjLj256EEEEELb1ELb0ELb1ELb1EEEvNS_9BwdParamsE --------------------------
	.section	.nv.shared._ZN10layer_norm13ln_bwd_kernelINS_13Kernel_traitsI6__halfffffjLj6144ELj1ELj1ELj8ELj16ENS_18Kernel_traits_baseILj6144ES2_ffffjLj256EEEEELb1ELb0ELb1ELb1EEEvNS_9BwdParamsE,"aw",@nobits
	.sectionflags	@""
	.align	16


//--------------------- .nv.shared._ZN10layer_norm13ln_bwd_kernelINS_13Kernel_traitsI6__halfffffjLj6144ELj1ELj1ELj8ELj16ENS_18Kernel_traits_baseILj6144ES2_ffffjLj256EEEEELb1ELb1ELb0ELb0EEEvNS_9BwdParamsE --------------------------
	.section	.nv.shared._ZN10layer_norm13ln_bwd_kernelINS_13Kernel_traitsI6__halfffffjLj6144ELj1ELj1ELj8ELj16ENS_18Kernel_traits_baseILj6144ES2_ffffjLj256EEEEELb1ELb1ELb0ELb0EEEvNS_9BwdParamsE,"aw",@nobits
	.sectionflags	@""
	.align	16


//--------------------- .nv.shared._ZN10layer_norm13ln_bwd_kernelINS_13Kernel_traitsI6__halfffffjLj6144ELj1ELj1ELj8ELj16ENS_18Kernel_traits_baseILj6144ES2_ffffjLj256EEEEELb1ELb1ELb0ELb1EEEvNS_9BwdParamsE --------------------------
	.section	.nv.shared._ZN10layer_norm13ln_bwd_kernelINS_13Kernel_traitsI6__halfffffjLj6144ELj1ELj1ELj8ELj16ENS_18Kernel_traits_baseILj6144ES2_ffffjLj256EEEEELb1ELb1ELb0ELb1EEEvNS_9BwdParamsE,"aw",@nobits
	.sectionflags	@""
	.align	16


//--------------------- .nv.shared._ZN10layer_norm22ln_bwd_finalize_kernelINS_22Kernel_traits_finalizeILj6144E6__halfffffjLb1ELj1024ELj4ENS_18Kernel_traits_baseILj6144ES2_ffffjLj1024EEEEELb1ELb0EEEvNS_9BwdParamsE --------------------------
	.section	.nv.shared._ZN10layer_norm22ln_bwd_finalize_kernelINS_22Kernel_traits_finalizeILj6144E6__halfffffjLb1ELj1024ELj4ENS_18Kernel_traits_baseILj6144ES2_ffffjLj1024EEEEELb1ELb0EEEvNS_9BwdParamsE,"aw",@nobits
	.sectionflags	@""
	.align	16
.nv.shared._ZN10layer_norm22ln_bwd_finalize_kernelINS_22Kernel_traits_finalizeILj6144E6__halfffffjLb1ELj1024ELj4ENS_18Kernel_traits_baseILj6144ES2_ffffjLj1024EEEEELb1ELb0EEEvNS_9BwdParamsE:
	.zero		12672


//--------------------- .nv.shared._ZN10layer_norm13ln_bwd_kernelINS_13Kernel_traitsI6__halfffffjLj6144ELj1ELj1ELj8ELj16ENS_18Kernel_traits_baseILj6144ES2_ffffjLj256EEEEELb1ELb1ELb1ELb0EEEvNS_9BwdParamsE --------------------------
	.section	.nv.shared._ZN10layer_norm13ln_bwd_kernelINS_13Kernel_traitsI6__halfffffjLj6144ELj1ELj1ELj8ELj16ENS_18Kernel_traits_baseILj6144ES2_ffffjLj256EEEEELb1ELb1ELb1ELb0EEEvNS_9BwdParamsE,"aw",@nobits
	.sectionflags	@""
	.align	16


//--------------------- .nv.shared._ZN10layer_norm22ln_bwd_finalize_kernelINS_22Kernel_traits_finalizeILj6144E6__halfffffjLb1ELj1024ELj4ENS_18Kernel_traits_baseILj6144ES2_ffffjLj1024EEEEELb1ELb1EEEvNS_9BwdParamsE --------------------------
	.section	.nv.shared._ZN10layer_norm22ln_bwd_finalize_kernelINS_22Kernel_traits_finalizeILj6144E6__halfffffjLb1ELj1024ELj4ENS_18Kernel_traits_baseILj6144ES2_ffffjLj1024EEEEELb1ELb1EEEvNS_9BwdParamsE,"aw",@nobits
	.sectionflags	@""
	.align	16
.nv.shared._ZN10layer_norm22ln_bwd_finalize_kernelINS_22Kernel_traits_finalizeILj6144E6__halfffffjLb1ELj1024ELj4ENS_18Kernel_traits_baseILj6144ES2_ffffjLj1024EEEEELb1ELb1EEEvNS_9BwdParamsE:
	.zero		12672


//--------------------- .nv.shared._ZN10layer_norm13ln_bwd_kernelINS_13Kernel_traitsI6__halfffffjLj6144ELj1ELj1ELj8ELj16ENS_18Kernel_traits_baseILj6144ES2_ffffjLj256EEEEELb1ELb1ELb1ELb1EEEvNS_9BwdParamsE --------------------------
	.section	.nv.shared._ZN10layer_norm13ln_bwd_kernelINS_13Kernel_traitsI6__halfffffjLj6144ELj1ELj1ELj8ELj16ENS_18Kernel_traits_baseILj6144ES2_ffffjLj256EEEEELb1ELb1ELb1ELb1EEEvNS_9BwdParamsE,"aw",@nobits
	.sectionflags	@""
	.align	16


//--------------------- .nv.shared._ZN10layer_norm13ln_bwd_kernelINS_13Kernel_traitsIfffffjLj6144ELj1ELj1ELj8ELj16ENS_18Kernel_traits_baseILj6144EfffffjLj256EEEEELb0ELb0ELb0ELb0EEEvNS_9BwdParamsE --------------------------
	.section	.nv.shared._ZN10layer_norm13ln_bwd_kernelINS_13Kernel_traitsIfffffjLj6144ELj1ELj1ELj8ELj16ENS_18Kernel_traits_baseILj6144EfffffjLj256EEEEELb0ELb0ELb0ELb0EEEvNS_9BwdParamsE,"aw",@nobits
	.sectionflags	@""
	.align	16


//--------------------- .nv.shared._ZN10layer_norm13ln_bwd_kernelINS_13Kernel_traitsIfffffjLj6144ELj1ELj1ELj8ELj16ENS_18Kernel_traits_baseILj6144EfffffjLj256EEEEELb0ELb0ELb0ELb1EEEvNS_9BwdParamsE --------------------------
	.section	.nv.shared._ZN10layer_norm13ln_bwd_kernelINS_13Kernel_traitsIfffffjLj6144ELj1ELj1ELj8ELj16ENS_18Kernel_traits_baseILj6144EfffffjLj256EEEEELb0ELb0ELb0ELb1EEEvNS_9BwdParamsE,"aw",@nobits
	.sectionflags	@""
	.align	16


//--------------------- .nv.shared._ZN10layer_norm13ln_bwd_kernelINS_13Kernel_traitsIfffffjLj6144ELj1ELj1ELj8ELj16ENS_18Kernel_traits_baseILj6144EfffffjLj256EEEEELb0ELb0ELb1ELb0EEEvNS_9BwdParamsE --------------------------
	.section	.nv.shared._ZN10layer_norm13ln_bwd_kernelINS_13Kernel_traitsIfffffjLj6144ELj1ELj1ELj8ELj16ENS_18Kernel_traits_baseILj6144EfffffjLj256EEEEELb0ELb0ELb1ELb0EEEvNS_9BwdParamsE,"aw",@nobits
	.sectionflags	@""
	.align	16


//--------------------- .nv.shared._ZN10layer_norm13ln_bwd_kernelINS_13Kernel_traitsIfffffjLj6144ELj1ELj1ELj8ELj16ENS_18Kernel_traits_baseILj6144EfffffjLj256EEEEELb0ELb0ELb1ELb1EEEvNS_9BwdParamsE --------------------------
	.section	.nv.shared._ZN10layer_norm13ln_bwd_kernelINS_13Kernel_traitsIfffffjLj6144ELj1ELj1ELj8ELj16ENS_18Kernel_traits_baseILj6144EfffffjLj256EEEEELb0ELb0ELb1ELb1EEEvNS_9BwdParamsE,"aw",@nobits
	.sectionflags	@""
	.align	16


//--------------------- .nv.shared._ZN10layer_norm13ln_bwd_kernelINS_13Kernel_traitsIfffffjLj6144ELj1ELj1ELj8ELj16ENS_18Kernel_traits_baseILj6144EfffffjLj256EEEEELb0ELb1ELb0ELb0EEEvNS_9BwdParamsE --------------------------
	.section	.nv.shared._ZN10layer_norm13ln_bwd_kernelINS_13Kernel_traitsIfffffjLj6144ELj1ELj1ELj8ELj16ENS_18Kernel_traits_baseILj6144EfffffjLj256EEEEELb0ELb1ELb0ELb0EEEvNS_9BwdParamsE,"aw",@nobits
	.sectionflags	@""
	.align	16


//--------------------- .nv.shared._ZN10layer_norm13ln_bwd_kernelINS_13Kernel_traitsIfffffjLj6144ELj1ELj1ELj8ELj16ENS_18Kernel_traits_baseILj6144EfffffjLj256EEEEELb0ELb1ELb0ELb1EEEvNS_9BwdParamsE --------------------------
	.section	.nv.shared._ZN10layer_norm13ln_bwd_kernelINS_13Kernel_traitsIfffffjLj6144ELj1ELj1ELj8ELj16ENS_18Kernel_traits_baseILj6144EfffffjLj256EEEEELb0ELb1ELb0ELb1EEEvNS_9BwdParamsE,"aw",@nobits
	.sectionflags	@""
	.align	16


//--------------------- .nv.shared._ZN10layer_norm13ln_bwd_kernelINS_13Kernel_traitsIfffffjLj6144ELj1ELj1ELj8ELj16ENS_18Kernel_traits_baseILj6144EfffffjLj256EEEEELb0ELb1ELb1ELb0EEEvNS_9BwdParamsE --------------------------
	.section	.nv.shared._ZN10layer_norm13ln_bwd_kernelINS_13Kernel_traitsIfffffjLj6144ELj1ELj1ELj8ELj16ENS_18Kernel_traits_baseILj6144EfffffjLj256EEEEELb0ELb1ELb1ELb0EEEvNS_9BwdParamsE,"aw",@nobits
	.sectionflags	@""
	.align	16


//--------------------- .nv.shared._ZN10layer_norm13ln_bwd_kernelINS_13Kernel_traitsIfffffjLj6144ELj1ELj1ELj8ELj16ENS_18Kernel_traits_baseILj6144EfffffjLj256EEEEELb0ELb1ELb1ELb1EEEvNS_9BwdParamsE --------------------------
	.section	.nv.shared._ZN10layer_norm13ln_bwd_kernelINS_13Kernel_traitsIfffffjLj6144ELj1ELj1ELj8ELj16ENS_18Kernel_traits_baseILj6144EfffffjLj256EEEEELb0ELb1ELb1ELb1EEEvNS_9BwdParamsE,"aw",@nobits
	.sectionflags	@""
	.align	16


//--------------------- .nv.shared._ZN10layer_norm13ln_bwd_kernelINS_13Kernel_traitsIfffffjLj6144ELj1ELj1ELj8ELj16ENS_18Kernel_traits_baseILj6144EfffffjLj256EEEEELb1ELb0ELb0ELb0EEEvNS_9BwdParamsE --------------------------
	.section	.nv.shared._ZN10layer_norm13ln_bwd_kernelINS_13Kernel_traitsIfffffjLj6144ELj1ELj1ELj8ELj16ENS_18Kernel_traits_baseILj6144EfffffjLj256EEEEELb1ELb0ELb0ELb0EEEvNS_9BwdParamsE,"aw",@nobits
	.sectionflags	@""
	.align	16


//--------------------- .nv.shared._ZN10layer_norm13ln_bwd_kernelINS_13Kernel_traitsIfffffjLj6144ELj1ELj1ELj8ELj16ENS_18Kernel_traits_baseILj6144EfffffjLj256EEEEELb1ELb0ELb0ELb1EEEvNS_9BwdParamsE --------------------------
	.section	.nv.shared._ZN10layer_norm13ln_bwd_kernelINS_13Kernel_traitsIfffffjLj6144ELj1ELj1ELj8ELj16ENS_18Kernel_traits_baseILj6144EfffffjLj256EEEEELb1ELb0ELb0ELb1EEEvNS_9BwdParamsE,"aw",@nobits
	.sectionflags	@""
	.align	16


//--------------------- .nv.shared._ZN10layer_norm22ln_bwd_finalize_kernelINS_22Kernel_traits_finalizeILj6144EfffffjLb0ELj1024ELj4ENS_18Kernel_traits_baseILj6144EfffffjLj1024EEEEELb0ELb0EEEvNS_9BwdParamsE --------------------------
	.section	.nv.shared._ZN10layer_norm22ln_bwd_finalize_kernelINS_22Kernel_traits_finalizeILj6144EfffffjLb0ELj1024ELj4ENS_18Kernel_traits_baseILj6144EfffffjLj1024EEEEELb0ELb0EEEvNS_9BwdParamsE,"aw",@nobits
	.sectionflags	@""
	.align	16
.nv.shared._ZN10layer_norm22ln_bwd_finalize_kernelINS_22Kernel_traits_finalizeILj6144EfffffjLb0ELj1024ELj4ENS_18Kernel_traits_baseILj6144EfffffjLj1024EEEEELb0ELb0EEEvNS_9BwdParamsE:
	.zero		8448


//--------------------- .nv.shared._ZN10layer_norm13ln_bwd_kernelINS_13Kernel_traitsIfffffjLj6144ELj1ELj1ELj8ELj16ENS_18Kernel_traits_baseILj6144EfffffjLj256EEEEELb1ELb0ELb1ELb0EEEvNS_9BwdParamsE --------------------------
	.section	.nv.shared._ZN10layer_norm13ln_bwd_kernelINS_13Kernel_traitsIfffffjLj6144ELj1ELj1ELj8ELj16ENS_18Kernel_traits_baseILj6144EfffffjLj256EEEEELb1ELb0ELb1ELb0EEEvNS_9BwdParamsE,"aw",@nobits
	.sectionflags	@""
	.align	16


//--------------------- .nv.shared._ZN10layer_norm22ln_bwd_finalize_kernelINS_22Kernel_traits_finalizeILj6144EfffffjLb0ELj1024ELj4ENS_18Kernel_traits_baseILj6144EfffffjLj1024EEEEELb0ELb1EEEvNS_9BwdParamsE --------------------------
	.section	.nv.shared._ZN10layer_norm22ln_bwd_finalize_kernelINS_22Kernel_traits_finalizeILj6144EfffffjLb0ELj1024ELj4ENS_18Kernel_traits_baseILj6144EfffffjLj1024EEEEELb0ELb1EEEvNS_9BwdParamsE,"aw",@nobits
	.sectionflags	@""
	.align	16
.nv.shared._ZN10layer_norm22ln_bwd_finalize_kernelINS_22Kernel_traits_finalizeILj6144EfffffjLb0ELj1024ELj4ENS_18Kernel_traits_baseILj6144EfffffjLj1024EEEEELb0ELb1EEEvNS_9BwdParamsE:
	.zero		8448


//--------------------- .nv.shared._ZN10layer_norm13ln_bwd_kernelINS_13Kernel_traitsIfffffjLj6144ELj1ELj1ELj8ELj16ENS_18Kernel_traits_baseILj6144EfffffjLj256EEEEELb1ELb0ELb1ELb1EEEvNS_9BwdParamsE --------------------------
	.section	.nv.shared._ZN10layer_norm13ln_bwd_kernelINS_13Kernel_traitsIfffffjLj6144ELj1ELj1ELj8ELj16ENS_18Kernel_traits_baseILj6144EfffffjLj256EEEEELb1ELb0ELb1ELb1EEEvNS_9BwdParamsE,"aw",@nobits
	.sectionflags	@""
	.align	16


//--------------------- .nv.shared._ZN10layer_norm13ln_bwd_kernelINS_13Kernel_traitsIfffffjLj6144ELj1ELj1ELj8ELj16ENS_18Kernel_traits_baseILj6144EfffffjLj256EEEEELb1ELb1ELb0ELb0EEEvNS_9BwdParamsE --------------------------
	.section	.nv.shared._ZN10layer_norm13ln_bwd_kernelINS_13Kernel_traitsIfffffjLj6144ELj1ELj1ELj8ELj16ENS_18Kernel_traits_baseILj6144EfffffjLj256EEEEELb1ELb1ELb0ELb0EEEvNS_9BwdParamsE,"aw",@nobits
	.sectionflags	@""
	.align	16


//--------------------- .nv.shared._ZN10layer_norm13ln_bwd_kernelINS_13Kernel_traitsIfffffjLj6144ELj1ELj1ELj8ELj16ENS_18Kernel_traits_baseILj6144EfffffjLj256EEEEELb1ELb1ELb0ELb1EEEvNS_9BwdParamsE --------------------------
	.section	.nv.shared._ZN10layer_norm13ln_bwd_kernelINS_13Kernel_traitsIfffffjLj6144ELj1ELj1ELj8ELj16ENS_18Kernel_traits_baseILj6144EfffffjLj256EEEEELb1ELb1ELb0ELb1EEEvNS_9BwdParamsE,"aw",@nobits
	.sectionflags	@""
	.align	16


//--------------------- .nv.shared._ZN10layer_norm22ln_bwd_finalize_kernelINS_22Kernel_traits_finalizeILj6144EfffffjLb1ELj1024ELj4ENS_18Kernel_traits_baseILj6144EfffffjLj1024EEEEELb1ELb0EEEvNS_9BwdParamsE --------------------------
	.section	.nv.shared._ZN10layer_norm22ln_bwd_finalize_kernelINS_22Kernel_traits_finalizeILj6144EfffffjLb1ELj1024ELj4ENS_18Kernel_traits_baseILj6144EfffffjLj1024EEEEELb1ELb0EEEvNS_9BwdParamsE,"aw",@nobits
	.sectionflags	@""
	.align	16
.nv.shared._ZN10layer_norm22ln_bwd_finalize_kernelINS_22Kernel_traits_finalizeILj6144EfffffjLb1ELj1024ELj4ENS_18Kernel_traits_baseILj6144EfffffjLj1024EEEEELb1ELb0EEEvNS_9BwdParamsE:
	.zero		12672


//--------------------- .nv.shared._ZN10layer_norm13ln_bwd_kernelINS_13Kernel_traitsIfffffjLj6144ELj1ELj1ELj8ELj16ENS_18Kernel_traits_baseILj6144EfffffjLj256EEEEELb1ELb1ELb1ELb0EEEvNS_9BwdParamsE --------------------------
	.section	.nv.shared._ZN10layer_norm13ln_bwd_kernelINS_13Kernel_traitsIfffffjLj6144ELj1ELj1ELj8ELj16ENS_18Kernel_traits_baseILj6144EfffffjLj256EEEEELb1ELb1ELb1ELb0EEEvNS_9BwdParamsE,"aw",@nobits
	.sectionflags	@""
	.align	16


//--------------------- .nv.shared._ZN10layer_norm22ln_bwd_finalize_kernelINS_22Kernel_traits_finalizeILj6144EfffffjLb1ELj1024ELj4ENS_18Kernel_traits_baseILj6144EfffffjLj1024EEEEELb1ELb1EEEvNS_9BwdParamsE --------------------------
	.section	.nv.shared._ZN10layer_norm22ln_bwd_finalize_kernelINS_22Kernel_traits_finalizeILj6144EfffffjLb1ELj1024ELj4ENS_18Kernel_traits_baseILj6144EfffffjLj1024EEEEELb1ELb1EEEvNS_9BwdParamsE,"aw",@nobits
	.sectionflags	@""
	.align	16
.nv.shared._ZN10layer_norm22ln_bwd_finalize_kernelINS_22Kernel_traits_finalizeILj6144EfffffjLb1ELj1024ELj4ENS_18Kernel_traits_baseILj6144EfffffjLj1024EEEEELb1ELb1EEEvNS_9BwdParamsE:
	.zero		12672


//--------------------- .nv.shared._ZN10layer_norm13ln_bwd_kernelINS_13Kernel_traitsIfffffjLj6144ELj1ELj1ELj8ELj16ENS_18Kernel_traits_baseILj6144EfffffjLj256EEEEELb1ELb1ELb1ELb1EEEvNS_9BwdParamsE --------------------------
	.section	.nv.shared._ZN10layer_norm13ln_bwd_kernelINS_13Kernel_traitsIfffffjLj6144ELj1ELj1ELj8ELj16ENS_18Kernel_traits_baseILj6144EfffffjLj256EEEEELb1ELb1ELb1ELb1EEEvNS_9BwdParamsE,"aw",@nobits
	.sectionflags	@""
	.align	16
